//
// Generated by NVIDIA NVVM Compiler
//
// Compiler Build ID: CL-36424714
// Cuda compilation tools, release 13.0, V13.0.88
// Based on NVVM 20.0.0
//

.version 9.0
.target sm_100
.address_size 64

	// .globl	_Z15SoftmaxWarpImplI10DirectLoadIffE11DirectStoreIffEfLi2ELi2ELi1ELi2ELb0EL9Algorithm0EEvT_T0_ll
.extern .func __assertfail
(
	.param .b64 __assertfail_param_0,
	.param .b64 __assertfail_param_1,
	.param .b32 __assertfail_param_2,
	.param .b64 __assertfail_param_3,
	.param .b64 __assertfail_param_4
)
;
.global .align 1 .b8 __unnamed_1[322] = {118, 111, 105, 100, 32, 83, 111, 102, 116, 109, 97, 120, 87, 97, 114, 112, 73, 109, 112, 108, 40, 76, 79, 65, 68, 44, 32, 83, 84, 79, 82, 69, 44, 32, 115, 105, 103, 110, 101, 100, 32, 108, 111, 110, 103, 44, 32, 115, 105, 103, 110, 101, 100, 32, 108, 111, 110, 103, 41, 32, 91, 119, 105, 116, 104, 32, 76, 79, 65, 68, 32, 61, 32, 68, 105, 114, 101, 99, 116, 76, 111, 97, 100, 60, 102, 108, 111, 97, 116, 44, 32, 102, 108, 111, 97, 116, 62, 59, 32, 83, 84, 79, 82, 69, 32, 61, 32, 68, 105, 114, 101, 99, 116, 83, 116, 111, 114, 101, 60, 102, 108, 111, 97, 116, 44, 32, 102, 108, 111, 97, 116, 62, 59, 32, 67, 111, 109, 112, 117, 116, 101, 84, 121, 112, 101, 32, 61, 32, 102, 108, 111, 97, 116, 59, 32, 105, 110, 116, 32, 112, 97, 99, 107, 95, 115, 105, 122, 101, 32, 61, 32, 50, 59, 32, 105, 110, 116, 32, 99, 111, 108, 115, 95, 112, 101, 114, 95, 116, 104, 114, 101, 97, 100, 32, 61, 32, 50, 59, 32, 105, 110, 116, 32, 116, 104, 114, 101, 97, 100, 95, 103, 114, 111, 117, 112, 95, 119, 105, 100, 116, 104, 32, 61, 32, 49, 59, 32, 105, 110, 116, 32, 114, 111, 119, 115, 95, 112, 101, 114, 95, 97, 99, 99, 101, 115, 115, 32, 61, 32, 50, 59, 32, 95, 95, 110, 118, 95, 98, 111, 111, 108, 32, 112, 97, 100, 100, 105, 110, 103, 32, 61, 32, 102, 97, 108, 115, 101, 59, 32, 65, 108, 103, 111, 114, 105, 116, 104, 109, 32, 97, 108, 103, 111, 114, 105, 116, 104, 109, 32, 61, 32, 65, 108, 103, 111, 114, 105, 116, 104, 109, 58, 58, 107, 83, 111, 102, 116, 109, 97, 120, 93};
.global .align 1 .b8 __unnamed_2[321] = {118, 111, 105, 100, 32, 83, 111, 102, 116, 109, 97, 120, 87, 97, 114, 112, 73, 109, 112, 108, 40, 76, 79, 65, 68, 44, 32, 83, 84, 79, 82, 69, 44, 32, 115, 105, 103, 110, 101, 100, 32, 108, 111, 110, 103, 44, 32, 115, 105, 103, 110, 101, 100, 32, 108, 111, 110, 103, 41, 32, 91, 119, 105, 116, 104, 32, 76, 79, 65, 68, 32, 61, 32, 68, 105, 114, 101, 99, 116, 76, 111, 97, 100, 60, 102, 108, 111, 97, 116, 44, 32, 102, 108, 111, 97, 116, 62, 59, 32, 83, 84, 79, 82, 69, 32, 61, 32, 68, 105, 114, 101, 99, 116, 83, 116, 111, 114, 101, 60, 102, 108, 111, 97, 116, 44, 32, 102, 108, 111, 97, 116, 62, 59, 32, 67, 111, 109, 112, 117, 116, 101, 84, 121, 112, 101, 32, 61, 32, 102, 108, 111, 97, 116, 59, 32, 105, 110, 116, 32, 112, 97, 99, 107, 95, 115, 105, 122, 101, 32, 61, 32, 50, 59, 32, 105, 110, 116, 32, 99, 111, 108, 115, 95, 112, 101, 114, 95, 116, 104, 114, 101, 97, 100, 32, 61, 32, 50, 59, 32, 105, 110, 116, 32, 116, 104, 114, 101, 97, 100, 95, 103, 114, 111, 117, 112, 95, 119, 105, 100, 116, 104, 32, 61, 32, 49, 59, 32, 105, 110, 116, 32, 114, 111, 119, 115, 95, 112, 101, 114, 95, 97, 99, 99, 101, 115, 115, 32, 61, 32, 50, 59, 32, 95, 95, 110, 118, 95, 98, 111, 111, 108, 32, 112, 97, 100, 100, 105, 110, 103, 32, 61, 32, 116, 114, 117, 101, 59, 32, 65, 108, 103, 111, 114, 105, 116, 104, 109, 32, 97, 108, 103, 111, 114, 105, 116, 104, 109, 32, 61, 32, 65, 108, 103, 111, 114, 105, 116, 104, 109, 58, 58, 107, 83, 111, 102, 116, 109, 97, 120, 93};
.global .align 1 .b8 __unnamed_3[322] = {118, 111, 105, 100, 32, 83, 111, 102, 116, 109, 97, 120, 87, 97, 114, 112, 73, 109, 112, 108, 40, 76, 79, 65, 68, 44, 32, 83, 84, 79, 82, 69, 44, 32, 115, 105, 103, 110, 101, 100, 32, 108, 111, 110, 103, 44, 32, 115, 105, 103, 110, 101, 100, 32, 108, 111, 110, 103, 41, 32, 91, 119, 105, 116, 104, 32, 76, 79, 65, 68, 32, 61, 32, 68, 105, 114, 101, 99, 116, 76, 111, 97, 100, 60, 102, 108, 111, 97, 116, 44, 32, 102, 108, 111, 97, 116, 62, 59, 32, 83, 84, 79, 82, 69, 32, 61, 32, 68, 105, 114, 101, 99, 116, 83, 116, 111, 114, 101, 60, 102, 108, 111, 97, 116, 44, 32, 102, 108, 111, 97, 116, 62, 59, 32, 67, 111, 109, 112, 117, 116, 101, 84, 121, 112, 101, 32, 61, 32, 102, 108, 111, 97, 116, 59, 32, 105, 110, 116, 32, 112, 97, 99, 107, 95, 115, 105, 122, 101, 32, 61, 32, 50, 59, 32, 105, 110, 116, 32, 99, 111, 108, 115, 95, 112, 101, 114, 95, 116, 104, 114, 101, 97, 100, 32, 61, 32, 50, 59, 32, 105, 110, 116, 32, 116, 104, 114, 101, 97, 100, 95, 103, 114, 111, 117, 112, 95, 119, 105, 100, 116, 104, 32, 61, 32, 49, 59, 32, 105, 110, 116, 32, 114, 111, 119, 115, 95, 112, 101, 114, 95, 97, 99, 99, 101, 115, 115, 32, 61, 32, 49, 59, 32, 95, 95, 110, 118, 95, 98, 111, 111, 108, 32, 112, 97, 100, 100, 105, 110, 103, 32, 61, 32, 102, 97, 108, 115, 101, 59, 32, 65, 108, 103, 111, 114, 105, 116, 104, 109, 32, 97, 108, 103, 111, 114, 105, 116, 104, 109, 32, 61, 32, 65, 108, 103, 111, 114, 105, 116, 104, 109, 58, 58, 107, 83, 111, 102, 116, 109, 97, 120, 93};
.global .align 1 .b8 __unnamed_4[321] = {118, 111, 105, 100, 32, 83, 111, 102, 116, 109, 97, 120, 87, 97, 114, 112, 73, 109, 112, 108, 40, 76, 79, 65, 68, 44, 32, 83, 84, 79, 82, 69, 44, 32, 115, 105, 103, 110, 101, 100, 32, 108, 111, 110, 103, 44, 32, 115, 105, 103, 110, 101, 100, 32, 108, 111, 110, 103, 41, 32, 91, 119, 105, 116, 104, 32, 76, 79, 65, 68, 32, 61, 32, 68, 105, 114, 101, 99, 116, 76, 111, 97, 100, 60, 102, 108, 111, 97, 116, 44, 32, 102, 108, 111, 97, 116, 62, 59, 32, 83, 84, 79, 82, 69, 32, 61, 32, 68, 105, 114, 101, 99, 116, 83, 116, 111, 114, 101, 60, 102, 108, 111, 97, 116, 44, 32, 102, 108, 111, 97, 116, 62, 59, 32, 67, 111, 109, 112, 117, 116, 101, 84, 121, 112, 101, 32, 61, 32, 102, 108, 111, 97, 116, 59, 32, 105, 110, 116, 32, 112, 97, 99, 107, 95, 115, 105, 122, 101, 32, 61, 32, 50, 59, 32, 105, 110, 116, 32, 99, 111, 108, 115, 95, 112, 101, 114, 95, 116, 104, 114, 101, 97, 100, 32, 61, 32, 50, 59, 32, 105, 110, 116, 32, 116, 104, 114, 101, 97, 100, 95, 103, 114, 111, 117, 112, 95, 119, 105, 100, 116, 104, 32, 61, 32, 49, 59, 32, 105, 110, 116, 32, 114, 111, 119, 115, 95, 112, 101, 114, 95, 97, 99, 99, 101, 115, 115, 32, 61, 32, 49, 59, 32, 95, 95, 110, 118, 95, 98, 111, 111, 108, 32, 112, 97, 100, 100, 105, 110, 103, 32, 61, 32, 116, 114, 117, 101, 59, 32, 65, 108, 103, 111, 114, 105, 116, 104, 109, 32, 97, 108, 103, 111, 114, 105, 116, 104, 109, 32, 61, 32, 65, 108, 103, 111, 114, 105, 116, 104, 109, 58, 58, 107, 83, 111, 102, 116, 109, 97, 120, 93};
.global .align 1 .b8 __unnamed_5[322] = {118, 111, 105, 100, 32, 83, 111, 102, 116, 109, 97, 120, 87, 97, 114, 112, 73, 109, 112, 108, 40, 76, 79, 65, 68, 44, 32, 83, 84, 79, 82, 69, 44, 32, 115, 105, 103, 110, 101, 100, 32, 108, 111, 110, 103, 44, 32, 115, 105, 103, 110, 101, 100, 32, 108, 111, 110, 103, 41, 32, 91, 119, 105, 116, 104, 32, 76, 79, 65, 68, 32, 61, 32, 68, 105, 114, 101, 99, 116, 76, 111, 97, 100, 60, 102, 108, 111, 97, 116, 44, 32, 102, 108, 111, 97, 116, 62, 59, 32, 83, 84, 79, 82, 69, 32, 61, 32, 68, 105, 114, 101, 99, 116, 83, 116, 111, 114, 101, 60, 102, 108, 111, 97, 116, 44, 32, 102, 108, 111, 97, 116, 62, 59, 32, 67, 111, 109, 112, 117, 116, 101, 84, 121, 112, 101, 32, 61, 32, 102, 108, 111, 97, 116, 59, 32, 105, 110, 116, 32, 112, 97, 99, 107, 95, 115, 105, 122, 101, 32, 61, 32, 50, 59, 32, 105, 110, 116, 32, 99, 111, 108, 115, 95, 112, 101, 114, 95, 116, 104, 114, 101, 97, 100, 32, 61, 32, 50, 59, 32, 105, 110, 116, 32, 116, 104, 114, 101, 97, 100, 95, 103, 114, 111, 117, 112, 95, 119, 105, 100, 116, 104, 32, 61, 32, 50, 59, 32, 105, 110, 116, 32, 114, 111, 119, 115, 95, 112, 101, 114, 95, 97, 99, 99, 101, 115, 115, 32, 61, 32, 50, 59, 32, 95, 95, 110, 118, 95, 98, 111, 111, 108, 32, 112, 97, 100, 100, 105, 110, 103, 32, 61, 32, 102, 97, 108, 115, 101, 59, 32, 65, 108, 103, 111, 114, 105, 116, 104, 109, 32, 97, 108, 103, 111, 114, 105, 116, 104, 109, 32, 61, 32, 65, 108, 103, 111, 114, 105, 116, 104, 109, 58, 58, 107, 83, 111, 102, 116, 109, 97, 120, 93};
.global .align 1 .b8 __unnamed_6[321] = {118, 111, 105, 100, 32, 83, 111, 102, 116, 109, 97, 120, 87, 97, 114, 112, 73, 109, 112, 108, 40, 76, 79, 65, 68, 44, 32, 83, 84, 79, 82, 69, 44, 32, 115, 105, 103, 110, 101, 100, 32, 108, 111, 110, 103, 44, 32, 115, 105, 103, 110, 101, 100, 32, 108, 111, 110, 103, 41, 32, 91, 119, 105, 116, 104, 32, 76, 79, 65, 68, 32, 61, 32, 68, 105, 114, 101, 99, 116, 76, 111, 97, 100, 60, 102, 108, 111, 97, 116, 44, 32, 102, 108, 111, 97, 116, 62, 59, 32, 83, 84, 79, 82, 69, 32, 61, 32, 68, 105, 114, 101, 99, 116, 83, 116, 111, 114, 101, 60, 102, 108, 111, 97, 116, 44, 32, 102, 108, 111, 97, 116, 62, 59, 32, 67, 111, 109, 112, 117, 116, 101, 84, 121, 112, 101, 32, 61, 32, 102, 108, 111, 97, 116, 59, 32, 105, 110, 116, 32, 112, 97, 99, 107, 95, 115, 105, 122, 101, 32, 61, 32, 50, 59, 32, 105, 110, 116, 32, 99, 111, 108, 115, 95, 112, 101, 114, 95, 116, 104, 114, 101, 97, 100, 32, 61, 32, 50, 59, 32, 105, 110, 116, 32, 116, 104, 114, 101, 97, 100, 95, 103, 114, 111, 117, 112, 95, 119, 105, 100, 116, 104, 32, 61, 32, 50, 59, 32, 105, 110, 116, 32, 114, 111, 119, 115, 95, 112, 101, 114, 95, 97, 99, 99, 101, 115, 115, 32, 61, 32, 50, 59, 32, 95, 95, 110, 118, 95, 98, 111, 111, 108, 32, 112, 97, 100, 100, 105, 110, 103, 32, 61, 32, 116, 114, 117, 101, 59, 32, 65, 108, 103, 111, 114, 105, 116, 104, 109, 32, 97, 108, 103, 111, 114, 105, 116, 104, 109, 32, 61, 32, 65, 108, 103, 111, 114, 105, 116, 104, 109, 58, 58, 107, 83, 111, 102, 116, 109, 97, 120, 93};
.global .align 1 .b8 __unnamed_7[322] = {118, 111, 105, 100, 32, 83, 111, 102, 116, 109, 97, 120, 87, 97, 114, 112, 73, 109, 112, 108, 40, 76, 79, 65, 68, 44, 32, 83, 84, 79, 82, 69, 44, 32, 115, 105, 103, 110, 101, 100, 32, 108, 111, 110, 103, 44, 32, 115, 105, 103, 110, 101, 100, 32, 108, 111, 110, 103, 41, 32, 91, 119, 105, 116, 104, 32, 76, 79, 65, 68, 32, 61, 32, 68, 105, 114, 101, 99, 116, 76, 111, 97, 100, 60, 102, 108, 111, 97, 116, 44, 32, 102, 108, 111, 97, 116, 62, 59, 32, 83, 84, 79, 82, 69, 32, 61, 32, 68, 105, 114, 101, 99, 116, 83, 116, 111, 114, 101, 60, 102, 108, 111, 97, 116, 44, 32, 102, 108, 111, 97, 116, 62, 59, 32, 67, 111, 109, 112, 117, 116, 101, 84, 121, 112, 101, 32, 61, 32, 102, 108, 111, 97, 116, 59, 32, 105, 110, 116, 32, 112, 97, 99, 107, 95, 115, 105, 122, 101, 32, 61, 32, 50, 59, 32, 105, 110, 116, 32, 99, 111, 108, 115, 95, 112, 101, 114, 95, 116, 104, 114, 101, 97, 100, 32, 61, 32, 50, 59, 32, 105, 110, 116, 32, 116, 104, 114, 101, 97, 100, 95, 103, 114, 111, 117, 112, 95, 119, 105, 100, 116, 104, 32, 61, 32, 50, 59, 32, 105, 110, 116, 32, 114, 111, 119, 115, 95, 112, 101, 114, 95, 97, 99, 99, 101, 115, 115, 32, 61, 32, 49, 59, 32, 95, 95, 110, 118, 95, 98, 111, 111, 108, 32, 112, 97, 100, 100, 105, 110, 103, 32, 61, 32, 102, 97, 108, 115, 101, 59, 32, 65, 108, 103, 111, 114, 105, 116, 104, 109, 32, 97, 108, 103, 111, 114, 105, 116, 104, 109, 32, 61, 32, 65, 108, 103, 111, 114, 105, 116, 104, 109, 58, 58, 107, 83, 111, 102, 116, 109, 97, 120, 93};
.global .align 1 .b8 __unnamed_8[321] = {118, 111, 105, 100, 32, 83, 111, 102, 116, 109, 97, 120, 87, 97, 114, 112, 73, 109, 112, 108, 40, 76, 79, 65, 68, 44, 32, 83, 84, 79, 82, 69, 44, 32, 115, 105, 103, 110, 101, 100, 32, 108, 111, 110, 103, 44, 32, 115, 105, 103, 110, 101, 100, 32, 108, 111, 110, 103, 41, 32, 91, 119, 105, 116, 104, 32, 76, 79, 65, 68, 32, 61, 32, 68, 105, 114, 101, 99, 116, 76, 111, 97, 100, 60, 102, 108, 111, 97, 116, 44, 32, 102, 108, 111, 97, 116, 62, 59, 32, 83, 84, 79, 82, 69, 32, 61, 32, 68, 105, 114, 101, 99, 116, 83, 116, 111, 114, 101, 60, 102, 108, 111, 97, 116, 44, 32, 102, 108, 111, 97, 116, 62, 59, 32, 67, 111, 109, 112, 117, 116, 101, 84, 121, 112, 101, 32, 61, 32, 102, 108, 111, 97, 116, 59, 32, 105, 110, 116, 32, 112, 97, 99, 107, 95, 115, 105, 122, 101, 32, 61, 32, 50, 59, 32, 105, 110, 116, 32, 99, 111, 108, 115, 95, 112, 101, 114, 95, 116, 104, 114, 101, 97, 100, 32, 61, 32, 50, 59, 32, 105, 110, 116, 32, 116, 104, 114, 101, 97, 100, 95, 103, 114, 111, 117, 112, 95, 119, 105, 100, 116, 104, 32, 61, 32, 50, 59, 32, 105, 110, 116, 32, 114, 111, 119, 115, 95, 112, 101, 114, 95, 97, 99, 99, 101, 115, 115, 32, 61, 32, 49, 59, 32, 95, 95, 110, 118, 95, 98, 111, 111, 108, 32, 112, 97, 100, 100, 105, 110, 103, 32, 61, 32, 116, 114, 117, 101, 59, 32, 65, 108, 103, 111, 114, 105, 116, 104, 109, 32, 97, 108, 103, 111, 114, 105, 116, 104, 109, 32, 61, 32, 65, 108, 103, 111, 114, 105, 116, 104, 109, 58, 58, 107, 83, 111, 102, 116, 109, 97, 120, 93};
.global .align 1 .b8 __unnamed_9[322] = {118, 111, 105, 100, 32, 83, 111, 102, 116, 109, 97, 120, 87, 97, 114, 112, 73, 109, 112, 108, 40, 76, 79, 65, 68, 44, 32, 83, 84, 79, 82, 69, 44, 32, 115, 105, 103, 110, 101, 100, 32, 108, 111, 110, 103, 44, 32, 115, 105, 103, 110, 101, 100, 32, 108, 111, 110, 103, 41, 32, 91, 119, 105, 116, 104, 32, 76, 79, 65, 68, 32, 61, 32, 68, 105, 114, 101, 99, 116, 76, 111, 97, 100, 60, 102, 108, 111, 97, 116, 44, 32, 102, 108, 111, 97, 116, 62, 59, 32, 83, 84, 79, 82, 69, 32, 61, 32, 68, 105, 114, 101, 99, 116, 83, 116, 111, 114, 101, 60, 102, 108, 111, 97, 116, 44, 32, 102, 108, 111, 97, 116, 62, 59, 32, 67, 111, 109, 112, 117, 116, 101, 84, 121, 112, 101, 32, 61, 32, 102, 108, 111, 97, 116, 59, 32, 105, 110, 116, 32, 112, 97, 99, 107, 95, 115, 105, 122, 101, 32, 61, 32, 50, 59, 32, 105, 110, 116, 32, 99, 111, 108, 115, 95, 112, 101, 114, 95, 116, 104, 114, 101, 97, 100, 32, 61, 32, 50, 59, 32, 105, 110, 116, 32, 116, 104, 114, 101, 97, 100, 95, 103, 114, 111, 117, 112, 95, 119, 105, 100, 116, 104, 32, 61, 32, 52, 59, 32, 105, 110, 116, 32, 114, 111, 119, 115, 95, 112, 101, 114, 95, 97, 99, 99, 101, 115, 115, 32, 61, 32, 50, 59, 32, 95, 95, 110, 118, 95, 98, 111, 111, 108, 32, 112, 97, 100, 100, 105, 110, 103, 32, 61, 32, 102, 97, 108, 115, 101, 59, 32, 65, 108, 103, 111, 114, 105, 116, 104, 109, 32, 97, 108, 103, 111, 114, 105, 116, 104, 109, 32, 61, 32, 65, 108, 103, 111, 114, 105, 116, 104, 109, 58, 58, 107, 83, 111, 102, 116, 109, 97, 120, 93};
.global .align 1 .b8 __unnamed_10[321] = {118, 111, 105, 100, 32, 83, 111, 102, 116, 109, 97, 120, 87, 97, 114, 112, 73, 109, 112, 108, 40, 76, 79, 65, 68, 44, 32, 83, 84, 79, 82, 69, 44, 32, 115, 105, 103, 110, 101, 100, 32, 108, 111, 110, 103, 44, 32, 115, 105, 103, 110, 101, 100, 32, 108, 111, 110, 103, 41, 32, 91, 119, 105, 116, 104, 32, 76, 79, 65, 68, 32, 61, 32, 68, 105, 114, 101, 99, 116, 76, 111, 97, 100, 60, 102, 108, 111, 97, 116, 44, 32, 102, 108, 111, 97, 116, 62, 59, 32, 83, 84, 79, 82, 69, 32, 61, 32, 68, 105, 114, 101, 99, 116, 83, 116, 111, 114, 101, 60, 102, 108, 111, 97, 116, 44, 32, 102, 108, 111, 97, 116, 62, 59, 32, 67, 111, 109, 112, 117, 116, 101, 84, 121, 112, 101, 32, 61, 32, 102, 108, 111, 97, 116, 59, 32, 105, 110, 116, 32, 112, 97, 99, 107, 95, 115, 105, 122, 101, 32, 61, 32, 50, 59, 32, 105, 110, 116, 32, 99, 111, 108, 115, 95, 112, 101, 114, 95, 116, 104, 114, 101, 97, 100, 32, 61, 32, 50, 59, 32, 105, 110, 116, 32, 116, 104, 114, 101, 97, 100, 95, 103, 114, 111, 117, 112, 95, 119, 105, 100, 116, 104, 32, 61, 32, 52, 59, 32, 105, 110, 116, 32, 114, 111, 119, 115, 95, 112, 101, 114, 95, 97, 99, 99, 101, 115, 115, 32, 61, 32, 50, 59, 32, 95, 95, 110, 118, 95, 98, 111, 111, 108, 32, 112, 97, 100, 100, 105, 110, 103, 32, 61, 32, 116, 114, 117, 101, 59, 32, 65, 108, 103, 111, 114, 105, 116, 104, 109, 32, 97, 108, 103, 111, 114, 105, 116, 104, 109, 32, 61, 32, 65, 108, 103, 111, 114, 105, 116, 104, 109, 58, 58, 107, 83, 111, 102, 116, 109, 97, 120, 93};
.global .align 1 .b8 __unnamed_11[322] = {118, 111, 105, 100, 32, 83, 111, 102, 116, 109, 97, 120, 87, 97, 114, 112, 73, 109, 112, 108, 40, 76, 79, 65, 68, 44, 32, 83, 84, 79, 82, 69, 44, 32, 115, 105, 103, 110, 101, 100, 32, 108, 111, 110, 103, 44, 32, 115, 105, 103, 110, 101, 100, 32, 108, 111, 110, 103, 41, 32, 91, 119, 105, 116, 104, 32, 76, 79, 65, 68, 32, 61, 32, 68, 105, 114, 101, 99, 116, 76, 111, 97, 100, 60, 102, 108, 111, 97, 116, 44, 32, 102, 108, 111, 97, 116, 62, 59, 32, 83, 84, 79, 82, 69, 32, 61, 32, 68, 105, 114, 101, 99, 116, 83, 116, 111, 114, 101, 60, 102, 108, 111, 97, 116, 44, 32, 102, 108, 111, 97, 116, 62, 59, 32, 67, 111, 109, 112, 117, 116, 101, 84, 121, 112, 101, 32, 61, 32, 102, 108, 111, 97, 116, 59, 32, 105, 110, 116, 32, 112, 97, 99, 107, 95, 115, 105, 122, 101, 32, 61, 32, 50, 59, 32, 105, 110, 116, 32, 99, 111, 108, 115, 95, 112, 101, 114, 95, 116, 104, 114, 101, 97, 100, 32, 61, 32, 50, 59, 32, 105, 110, 116, 32, 116, 104, 114, 101, 97, 100, 95, 103, 114, 111, 117, 112, 95, 119, 105, 100, 116, 104, 32, 61, 32, 52, 59, 32, 105, 110, 116, 32, 114, 111, 119, 115, 95, 112, 101, 114, 95, 97, 99, 99, 101, 115, 115, 32, 61, 32, 49, 59, 32, 95, 95, 110, 118, 95, 98, 111, 111, 108, 32, 112, 97, 100, 100, 105, 110, 103, 32, 61, 32, 102, 97, 108, 115, 101, 59, 32, 65, 108, 103, 111, 114, 105, 116, 104, 109, 32, 97, 108, 103, 111, 114, 105, 116, 104, 109, 32, 61, 32, 65, 108, 103, 111, 114, 105, 116, 104, 109, 58, 58, 107, 83, 111, 102, 116, 109, 97, 120, 93};
.global .align 1 .b8 __unnamed_12[321] = {118, 111, 105, 100, 32, 83, 111, 102, 116, 109, 97, 120, 87, 97, 114, 112, 73, 109, 112, 108, 40, 76, 79, 65, 68, 44, 32, 83, 84, 79, 82, 69, 44, 32, 115, 105, 103, 110, 101, 100, 32, 108, 111, 110, 103, 44, 32, 115, 105, 103, 110, 101, 100, 32, 108, 111, 110, 103, 41, 32, 91, 119, 105, 116, 104, 32, 76, 79, 65, 68, 32, 61, 32, 68, 105, 114, 101, 99, 116, 76, 111, 97, 100, 60, 102, 108, 111, 97, 116, 44, 32, 102, 108, 111, 97, 116, 62, 59, 32, 83, 84, 79, 82, 69, 32, 61, 32, 68, 105, 114, 101, 99, 116, 83, 116, 111, 114, 101, 60, 102, 108, 111, 97, 116, 44, 32, 102, 108, 111, 97, 116, 62, 59, 32, 67, 111, 109, 112, 117, 116, 101, 84, 121, 112, 101, 32, 61, 32, 102, 108, 111, 97, 116, 59, 32, 105, 110, 116, 32, 112, 97, 99, 107, 95, 115, 105, 122, 101, 32, 61, 32, 50, 59, 32, 105, 110, 116, 32, 99, 111, 108, 115, 95, 112, 101, 114, 95, 116, 104, 114, 101, 97, 100, 32, 61, 32, 50, 59, 32, 105, 110, 116, 32, 116, 104, 114, 101, 97, 100, 95, 103, 114, 111, 117, 112, 95, 119, 105, 100, 116, 104, 32, 61, 32, 52, 59, 32, 105, 110, 116, 32, 114, 111, 119, 115, 95, 112, 101, 114, 95, 97, 99, 99, 101, 115, 115, 32, 61, 32, 49, 59, 32, 95, 95, 110, 118, 95, 98, 111, 111, 108, 32, 112, 97, 100, 100, 105, 110, 103, 32, 61, 32, 116, 114, 117, 101, 59, 32, 65, 108, 103, 111, 114, 105, 116, 104, 109, 32, 97, 108, 103, 111, 114, 105, 116, 104, 109, 32, 61, 32, 65, 108, 103, 111, 114, 105, 116, 104, 109, 58, 58, 107, 83, 111, 102, 116, 109, 97, 120, 93};
.global .align 1 .b8 __unnamed_13[322] = {118, 111, 105, 100, 32, 83, 111, 102, 116, 109, 97, 120, 87, 97, 114, 112, 73, 109, 112, 108, 40, 76, 79, 65, 68, 44, 32, 83, 84, 79, 82, 69, 44, 32, 115, 105, 103, 110, 101, 100, 32, 108, 111, 110, 103, 44, 32, 115, 105, 103, 110, 101, 100, 32, 108, 111, 110, 103, 41, 32, 91, 119, 105, 116, 104, 32, 76, 79, 65, 68, 32, 61, 32, 68, 105, 114, 101, 99, 116, 76, 111, 97, 100, 60, 102, 108, 111, 97, 116, 44, 32, 102, 108, 111, 97, 116, 62, 59, 32, 83, 84, 79, 82, 69, 32, 61, 32, 68, 105, 114, 101, 99, 116, 83, 116, 111, 114, 101, 60, 102, 108, 111, 97, 116, 44, 32, 102, 108, 111, 97, 116, 62, 59, 32, 67, 111, 109, 112, 117, 116, 101, 84, 121, 112, 101, 32, 61, 32, 102, 108, 111, 97, 116, 59, 32, 105, 110, 116, 32, 112, 97, 99, 107, 95, 115, 105, 122, 101, 32, 61, 32, 50, 59, 32, 105, 110, 116, 32, 99, 111, 108, 115, 95, 112, 101, 114, 95, 116, 104, 114, 101, 97, 100, 32, 61, 32, 50, 59, 32, 105, 110, 116, 32, 116, 104, 114, 101, 97, 100, 95, 103, 114, 111, 117, 112, 95, 119, 105, 100, 116, 104, 32, 61, 32, 56, 59, 32, 105, 110, 116, 32, 114, 111, 119, 115, 95, 112, 101, 114, 95, 97, 99, 99, 101, 115, 115, 32, 61, 32, 50, 59, 32, 95, 95, 110, 118, 95, 98, 111, 111, 108, 32, 112, 97, 100, 100, 105, 110, 103, 32, 61, 32, 102, 97, 108, 115, 101, 59, 32, 65, 108, 103, 111, 114, 105, 116, 104, 109, 32, 97, 108, 103, 111, 114, 105, 116, 104, 109, 32, 61, 32, 65, 108, 103, 111, 114, 105, 116, 104, 109, 58, 58, 107, 83, 111, 102, 116, 109, 97, 120, 93};
.global .align 1 .b8 __unnamed_14[321] = {118, 111, 105, 100, 32, 83, 111, 102, 116, 109, 97, 120, 87, 97, 114, 112, 73, 109, 112, 108, 40, 76, 79, 65, 68, 44, 32, 83, 84, 79, 82, 69, 44, 32, 115, 105, 103, 110, 101, 100, 32, 108, 111, 110, 103, 44, 32, 115, 105, 103, 110, 101, 100, 32, 108, 111, 110, 103, 41, 32, 91, 119, 105, 116, 104, 32, 76, 79, 65, 68, 32, 61, 32, 68, 105, 114, 101, 99, 116, 76, 111, 97, 100, 60, 102, 108, 111, 97, 116, 44, 32, 102, 108, 111, 97, 116, 62, 59, 32, 83, 84, 79, 82, 69, 32, 61, 32, 68, 105, 114, 101, 99, 116, 83, 116, 111, 114, 101, 60, 102, 108, 111, 97, 116, 44, 32, 102, 108, 111, 97, 116, 62, 59, 32, 67, 111, 109, 112, 117, 116, 101, 84, 121, 112, 101, 32, 61, 32, 102, 108, 111, 97, 116, 59, 32, 105, 110, 116, 32, 112, 97, 99, 107, 95, 115, 105, 122, 101, 32, 61, 32, 50, 59, 32, 105, 110, 116, 32, 99, 111, 108, 115, 95, 112, 101, 114, 95, 116, 104, 114, 101, 97, 100, 32, 61, 32, 50, 59, 32, 105, 110, 116, 32, 116, 104, 114, 101, 97, 100, 95, 103, 114, 111, 117, 112, 95, 119, 105, 100, 116, 104, 32, 61, 32, 56, 59, 32, 105, 110, 116, 32, 114, 111, 119, 115, 95, 112, 101, 114, 95, 97, 99, 99, 101, 115, 115, 32, 61, 32, 50, 59, 32, 95, 95, 110, 118, 95, 98, 111, 111, 108, 32, 112, 97, 100, 100, 105, 110, 103, 32, 61, 32, 116, 114, 117, 101, 59, 32, 65, 108, 103, 111, 114, 105, 116, 104, 109, 32, 97, 108, 103, 111, 114, 105, 116, 104, 109, 32, 61, 32, 65, 108, 103, 111, 114, 105, 116, 104, 109, 58, 58, 107, 83, 111, 102, 116, 109, 97, 120, 93};
.global .align 1 .b8 __unnamed_15[322] = {118, 111, 105, 100, 32, 83, 111, 102, 116, 109, 97, 120, 87, 97, 114, 112, 73, 109, 112, 108, 40, 76, 79, 65, 68, 44, 32, 83, 84, 79, 82, 69, 44, 32, 115, 105, 103, 110, 101, 100, 32, 108, 111, 110, 103, 44, 32, 115, 105, 103, 110, 101, 100, 32, 108, 111, 110, 103, 41, 32, 91, 119, 105, 116, 104, 32, 76, 79, 65, 68, 32, 61, 32, 68, 105, 114, 101, 99, 116, 76, 111, 97, 100, 60, 102, 108, 111, 97, 116, 44, 32, 102, 108, 111, 97, 116, 62, 59, 32, 83, 84, 79, 82, 69, 32, 61, 32, 68, 105, 114, 101, 99, 116, 83, 116, 111, 114, 101, 60, 102, 108, 111, 97, 116, 44, 32, 102, 108, 111, 97, 116, 62, 59, 32, 67, 111, 109, 112, 117, 116, 101, 84, 121, 112, 101, 32, 61, 32, 102, 108, 111, 97, 116, 59, 32, 105, 110, 116, 32, 112, 97, 99, 107, 95, 115, 105, 122, 101, 32, 61, 32, 50, 59, 32, 105, 110, 116, 32, 99, 111, 108, 115, 95, 112, 101, 114, 95, 116, 104, 114, 101, 97, 100, 32, 61, 32, 50, 59, 32, 105, 110, 116, 32, 116, 104, 114, 101, 97, 100, 95, 103, 114, 111, 117, 112, 95, 119, 105, 100, 116, 104, 32, 61, 32, 56, 59, 32, 105, 110, 116, 32, 114, 111, 119, 115, 95, 112, 101, 114, 95, 97, 99, 99, 101, 115, 115, 32, 61, 32, 49, 59, 32, 95, 95, 110, 118, 95, 98, 111, 111, 108, 32, 112, 97, 100, 100, 105, 110, 103, 32, 61, 32, 102, 97, 108, 115, 101, 59, 32, 65, 108, 103, 111, 114, 105, 116, 104, 109, 32, 97, 108, 103, 111, 114, 105, 116, 104, 109, 32, 61, 32, 65, 108, 103, 111, 114, 105, 116, 104, 109, 58, 58, 107, 83, 111, 102, 116, 109, 97, 120, 93};
.global .align 1 .b8 __unnamed_16[321] = {118, 111, 105, 100, 32, 83, 111, 102, 116, 109, 97, 120, 87, 97, 114, 112, 73, 109, 112, 108, 40, 76, 79, 65, 68, 44, 32, 83, 84, 79, 82, 69, 44, 32, 115, 105, 103, 110, 101, 100, 32, 108, 111, 110, 103, 44, 32, 115, 105, 103, 110, 101, 100, 32, 108, 111, 110, 103, 41, 32, 91, 119, 105, 116, 104, 32, 76, 79, 65, 68, 32, 61, 32, 68, 105, 114, 101, 99, 116, 76, 111, 97, 100, 60, 102, 108, 111, 97, 116, 44, 32, 102, 108, 111, 97, 116, 62, 59, 32, 83, 84, 79, 82, 69, 32, 61, 32, 68, 105, 114, 101, 99, 116, 83, 116, 111, 114, 101, 60, 102, 108, 111, 97, 116, 44, 32, 102, 108, 111, 97, 116, 62, 59, 32, 67, 111, 109, 112, 117, 116, 101, 84, 121, 112, 101, 32, 61, 32, 102, 108, 111, 97, 116, 59, 32, 105, 110, 116, 32, 112, 97, 99, 107, 95, 115, 105, 122, 101, 32, 61, 32, 50, 59, 32, 105, 110, 116, 32, 99, 111, 108, 115, 95, 112, 101, 114, 95, 116, 104, 114, 101, 97, 100, 32, 61, 32, 50, 59, 32, 105, 110, 116, 32, 116, 104, 114, 101, 97, 100, 95, 103, 114, 111, 117, 112, 95, 119, 105, 100, 116, 104, 32, 61, 32, 56, 59, 32, 105, 110, 116, 32, 114, 111, 119, 115, 95, 112, 101, 114, 95, 97, 99, 99, 101, 115, 115, 32, 61, 32, 49, 59, 32, 95, 95, 110, 118, 95, 98, 111, 111, 108, 32, 112, 97, 100, 100, 105, 110, 103, 32, 61, 32, 116, 114, 117, 101, 59, 32, 65, 108, 103, 111, 114, 105, 116, 104, 109, 32, 97, 108, 103, 111, 114, 105, 116, 104, 109, 32, 61, 32, 65, 108, 103, 111, 114, 105, 116, 104, 109, 58, 58, 107, 83, 111, 102, 116, 109, 97, 120, 93};
.global .align 1 .b8 __unnamed_17[323] = {118, 111, 105, 100, 32, 83, 111, 102, 116, 109, 97, 120, 87, 97, 114, 112, 73, 109, 112, 108, 40, 76, 79, 65, 68, 44, 32, 83, 84, 79, 82, 69, 44, 32, 115, 105, 103, 110, 101, 100, 32, 108, 111, 110, 103, 44, 32, 115, 105, 103, 110, 101, 100, 32, 108, 111, 110, 103, 41, 32, 91, 119, 105, 116, 104, 32, 76, 79, 65, 68, 32, 61, 32, 68, 105, 114, 101, 99, 116, 76, 111, 97, 100, 60, 102, 108, 111, 97, 116, 44, 32, 102, 108, 111, 97, 116, 62, 59, 32, 83, 84, 79, 82, 69, 32, 61, 32, 68, 105, 114, 101, 99, 116, 83, 116, 111, 114, 101, 60, 102, 108, 111, 97, 116, 44, 32, 102, 108, 111, 97, 116, 62, 59, 32, 67, 111, 109, 112, 117, 116, 101, 84, 121, 112, 101, 32, 61, 32, 102, 108, 111, 97, 116, 59, 32, 105, 110, 116, 32, 112, 97, 99, 107, 95, 115, 105, 122, 101, 32, 61, 32, 50, 59, 32, 105, 110, 116, 32, 99, 111, 108, 115, 95, 112, 101, 114, 95, 116, 104, 114, 101, 97, 100, 32, 61, 32, 50, 59, 32, 105, 110, 116, 32, 116, 104, 114, 101, 97, 100, 95, 103, 114, 111, 117, 112, 95, 119, 105, 100, 116, 104, 32, 61, 32, 49, 54, 59, 32, 105, 110, 116, 32, 114, 111, 119, 115, 95, 112, 101, 114, 95, 97, 99, 99, 101, 115, 115, 32, 61, 32, 50, 59, 32, 95, 95, 110, 118, 95, 98, 111, 111, 108, 32, 112, 97, 100, 100, 105, 110, 103, 32, 61, 32, 102, 97, 108, 115, 101, 59, 32, 65, 108, 103, 111, 114, 105, 116, 104, 109, 32, 97, 108, 103, 111, 114, 105, 116, 104, 109, 32, 61, 32, 65, 108, 103, 111, 114, 105, 116, 104, 109, 58, 58, 107, 83, 111, 102, 116, 109, 97, 120, 93};
.global .align 1 .b8 __unnamed_18[322] = {118, 111, 105, 100, 32, 83, 111, 102, 116, 109, 97, 120, 87, 97, 114, 112, 73, 109, 112, 108, 40, 76, 79, 65, 68, 44, 32, 83, 84, 79, 82, 69, 44, 32, 115, 105, 103, 110, 101, 100, 32, 108, 111, 110, 103, 44, 32, 115, 105, 103, 110, 101, 100, 32, 108, 111, 110, 103, 41, 32, 91, 119, 105, 116, 104, 32, 76, 79, 65, 68, 32, 61, 32, 68, 105, 114, 101, 99, 116, 76, 111, 97, 100, 60, 102, 108, 111, 97, 116, 44, 32, 102, 108, 111, 97, 116, 62, 59, 32, 83, 84, 79, 82, 69, 32, 61, 32, 68, 105, 114, 101, 99, 116, 83, 116, 111, 114, 101, 60, 102, 108, 111, 97, 116, 44, 32, 102, 108, 111, 97, 116, 62, 59, 32, 67, 111, 109, 112, 117, 116, 101, 84, 121, 112, 101, 32, 61, 32, 102, 108, 111, 97, 116, 59, 32, 105, 110, 116, 32, 112, 97, 99, 107, 95, 115, 105, 122, 101, 32, 61, 32, 50, 59, 32, 105, 110, 116, 32, 99, 111, 108, 115, 95, 112, 101, 114, 95, 116, 104, 114, 101, 97, 100, 32, 61, 32, 50, 59, 32, 105, 110, 116, 32, 116, 104, 114, 101, 97, 100, 95, 103, 114, 111, 117, 112, 95, 119, 105, 100, 116, 104, 32, 61, 32, 49, 54, 59, 32, 105, 110, 116, 32, 114, 111, 119, 115, 95, 112, 101, 114, 95, 97, 99, 99, 101, 115, 115, 32, 61, 32, 50, 59, 32, 95, 95, 110, 118, 95, 98, 111, 111, 108, 32, 112, 97, 100, 100, 105, 110, 103, 32, 61, 32, 116, 114, 117, 101, 59, 32, 65, 108, 103, 111, 114, 105, 116, 104, 109, 32, 97, 108, 103, 111, 114, 105, 116, 104, 109, 32, 61, 32, 65, 108, 103, 111, 114, 105, 116, 104, 109, 58, 58, 107, 83, 111, 102, 116, 109, 97, 120, 93};
.global .align 1 .b8 __unnamed_19[323] = {118, 111, 105, 100, 32, 83, 111, 102, 116, 109, 97, 120, 87, 97, 114, 112, 73, 109, 112, 108, 40, 76, 79, 65, 68, 44, 32, 83, 84, 79, 82, 69, 44, 32, 115, 105, 103, 110, 101, 100, 32, 108, 111, 110, 103, 44, 32, 115, 105, 103, 110, 101, 100, 32, 108, 111, 110, 103, 41, 32, 91, 119, 105, 116, 104, 32, 76, 79, 65, 68, 32, 61, 32, 68, 105, 114, 101, 99, 116, 76, 111, 97, 100, 60, 102, 108, 111, 97, 116, 44, 32, 102, 108, 111, 97, 116, 62, 59, 32, 83, 84, 79, 82, 69, 32, 61, 32, 68, 105, 114, 101, 99, 116, 83, 116, 111, 114, 101, 60, 102, 108, 111, 97, 116, 44, 32, 102, 108, 111, 97, 116, 62, 59, 32, 67, 111, 109, 112, 117, 116, 101, 84, 121, 112, 101, 32, 61, 32, 102, 108, 111, 97, 116, 59, 32, 105, 110, 116, 32, 112, 97, 99, 107, 95, 115, 105, 122, 101, 32, 61, 32, 50, 59, 32, 105, 110, 116, 32, 99, 111, 108, 115, 95, 112, 101, 114, 95, 116, 104, 114, 101, 97, 100, 32, 61, 32, 50, 59, 32, 105, 110, 116, 32, 116, 104, 114, 101, 97, 100, 95, 103, 114, 111, 117, 112, 95, 119, 105, 100, 116, 104, 32, 61, 32, 49, 54, 59, 32, 105, 110, 116, 32, 114, 111, 119, 115, 95, 112, 101, 114, 95, 97, 99, 99, 101, 115, 115, 32, 61, 32, 49, 59, 32, 95, 95, 110, 118, 95, 98, 111, 111, 108, 32, 112, 97, 100, 100, 105, 110, 103, 32, 61, 32, 102, 97, 108, 115, 101, 59, 32, 65, 108, 103, 111, 114, 105, 116, 104, 109, 32, 97, 108, 103, 111, 114, 105, 116, 104, 109, 32, 61, 32, 65, 108, 103, 111, 114, 105, 116, 104, 109, 58, 58, 107, 83, 111, 102, 116, 109, 97, 120, 93};
.global .align 1 .b8 __unnamed_20[322] = {118, 111, 105, 100, 32, 83, 111, 102, 116, 109, 97, 120, 87, 97, 114, 112, 73, 109, 112, 108, 40, 76, 79, 65, 68, 44, 32, 83, 84, 79, 82, 69, 44, 32, 115, 105, 103, 110, 101, 100, 32, 108, 111, 110, 103, 44, 32, 115, 105, 103, 110, 101, 100, 32, 108, 111, 110, 103, 41, 32, 91, 119, 105, 116, 104, 32, 76, 79, 65, 68, 32, 61, 32, 68, 105, 114, 101, 99, 116, 76, 111, 97, 100, 60, 102, 108, 111, 97, 116, 44, 32, 102, 108, 111, 97, 116, 62, 59, 32, 83, 84, 79, 82, 69, 32, 61, 32, 68, 105, 114, 101, 99, 116, 83, 116, 111, 114, 101, 60, 102, 108, 111, 97, 116, 44, 32, 102, 108, 111, 97, 116, 62, 59, 32, 67, 111, 109, 112, 117, 116, 101, 84, 121, 112, 101, 32, 61, 32, 102, 108, 111, 97, 116, 59, 32, 105, 110, 116, 32, 112, 97, 99, 107, 95, 115, 105, 122, 101, 32, 61, 32, 50, 59, 32, 105, 110, 116, 32, 99, 111, 108, 115, 95, 112, 101, 114, 95, 116, 104, 114, 101, 97, 100, 32, 61, 32, 50, 59, 32, 105, 110, 116, 32, 116, 104, 114, 101, 97, 100, 95, 103, 114, 111, 117, 112, 95, 119, 105, 100, 116, 104, 32, 61, 32, 49, 54, 59, 32, 105, 110, 116, 32, 114, 111, 119, 115, 95, 112, 101, 114, 95, 97, 99, 99, 101, 115, 115, 32, 61, 32, 49, 59, 32, 95, 95, 110, 118, 95, 98, 111, 111, 108, 32, 112, 97, 100, 100, 105, 110, 103, 32, 61, 32, 116, 114, 117, 101, 59, 32, 65, 108, 103, 111, 114, 105, 116, 104, 109, 32, 97, 108, 103, 111, 114, 105, 116, 104, 109, 32, 61, 32, 65, 108, 103, 111, 114, 105, 116, 104, 109, 58, 58, 107, 83, 111, 102, 116, 109, 97, 120, 93};
.global .align 1 .b8 __unnamed_21[323] = {118, 111, 105, 100, 32, 83, 111, 102, 116, 109, 97, 120, 87, 97, 114, 112, 73, 109, 112, 108, 40, 76, 79, 65, 68, 44, 32, 83, 84, 79, 82, 69, 44, 32, 115, 105, 103, 110, 101, 100, 32, 108, 111, 110, 103, 44, 32, 115, 105, 103, 110, 101, 100, 32, 108, 111, 110, 103, 41, 32, 91, 119, 105, 116, 104, 32, 76, 79, 65, 68, 32, 61, 32, 68, 105, 114, 101, 99, 116, 76, 111, 97, 100, 60, 102, 108, 111, 97, 116, 44, 32, 102, 108, 111, 97, 116, 62, 59, 32, 83, 84, 79, 82, 69, 32, 61, 32, 68, 105, 114, 101, 99, 116, 83, 116, 111, 114, 101, 60, 102, 108, 111, 97, 116, 44, 32, 102, 108, 111, 97, 116, 62, 59, 32, 67, 111, 109, 112, 117, 116, 101, 84, 121, 112, 101, 32, 61, 32, 102, 108, 111, 97, 116, 59, 32, 105, 110, 116, 32, 112, 97, 99, 107, 95, 115, 105, 122, 101, 32, 61, 32, 50, 59, 32, 105, 110, 116, 32, 99, 111, 108, 115, 95, 112, 101, 114, 95, 116, 104, 114, 101, 97, 100, 32, 61, 32, 50, 59, 32, 105, 110, 116, 32, 116, 104, 114, 101, 97, 100, 95, 103, 114, 111, 117, 112, 95, 119, 105, 100, 116, 104, 32, 61, 32, 51, 50, 59, 32, 105, 110, 116, 32, 114, 111, 119, 115, 95, 112, 101, 114, 95, 97, 99, 99, 101, 115, 115, 32, 61, 32, 50, 59, 32, 95, 95, 110, 118, 95, 98, 111, 111, 108, 32, 112, 97, 100, 100, 105, 110, 103, 32, 61, 32, 102, 97, 108, 115, 101, 59, 32, 65, 108, 103, 111, 114, 105, 116, 104, 109, 32, 97, 108, 103, 111, 114, 105, 116, 104, 109, 32, 61, 32, 65, 108, 103, 111, 114, 105, 116, 104, 109, 58, 58, 107, 83, 111, 102, 116, 109, 97, 120, 93};
.global .align 1 .b8 __unnamed_22[322] = {118, 111, 105, 100, 32, 83, 111, 102, 116, 109, 97, 120, 87, 97, 114, 112, 73, 109, 112, 108, 40, 76, 79, 65, 68, 44, 32, 83, 84, 79, 82, 69, 44, 32, 115, 105, 103, 110, 101, 100, 32, 108, 111, 110, 103, 44, 32, 115, 105, 103, 110, 101, 100, 32, 108, 111, 110, 103, 41, 32, 91, 119, 105, 116, 104, 32, 76, 79, 65, 68, 32, 61, 32, 68, 105, 114, 101, 99, 116, 76, 111, 97, 100, 60, 102, 108, 111, 97, 116, 44, 32, 102, 108, 111, 97, 116, 62, 59, 32, 83, 84, 79, 82, 69, 32, 61, 32, 68, 105, 114, 101, 99, 116, 83, 116, 111, 114, 101, 60, 102, 108, 111, 97, 116, 44, 32, 102, 108, 111, 97, 116, 62, 59, 32, 67, 111, 109, 112, 117, 116, 101, 84, 121, 112, 101, 32, 61, 32, 102, 108, 111, 97, 116, 59, 32, 105, 110, 116, 32, 112, 97, 99, 107, 95, 115, 105, 122, 101, 32, 61, 32, 50, 59, 32, 105, 110, 116, 32, 99, 111, 108, 115, 95, 112, 101, 114, 95, 116, 104, 114, 101, 97, 100, 32, 61, 32, 50, 59, 32, 105, 110, 116, 32, 116, 104, 114, 101, 97, 100, 95, 103, 114, 111, 117, 112, 95, 119, 105, 100, 116, 104, 32, 61, 32, 51, 50, 59, 32, 105, 110, 116, 32, 114, 111, 119, 115, 95, 112, 101, 114, 95, 97, 99, 99, 101, 115, 115, 32, 61, 32, 50, 59, 32, 95, 95, 110, 118, 95, 98, 111, 111, 108, 32, 112, 97, 100, 100, 105, 110, 103, 32, 61, 32, 116, 114, 117, 101, 59, 32, 65, 108, 103, 111, 114, 105, 116, 104, 109, 32, 97, 108, 103, 111, 114, 105, 116, 104, 109, 32, 61, 32, 65, 108, 103, 111, 114, 105, 116, 104, 109, 58, 58, 107, 83, 111, 102, 116, 109, 97, 120, 93};
.global .align 1 .b8 __unnamed_23[323] = {118, 111, 105, 100, 32, 83, 111, 102, 116, 109, 97, 120, 87, 97, 114, 112, 73, 109, 112, 108, 40, 76, 79, 65, 68, 44, 32, 83, 84, 79, 82, 69, 44, 32, 115, 105, 103, 110, 101, 100, 32, 108, 111, 110, 103, 44, 32, 115, 105, 103, 110, 101, 100, 32, 108, 111, 110, 103, 41, 32, 91, 119, 105, 116, 104, 32, 76, 79, 65, 68, 32, 61, 32, 68, 105, 114, 101, 99, 116, 76, 111, 97, 100, 60, 102, 108, 111, 97, 116, 44, 32, 102, 108, 111, 97, 116, 62, 59, 32, 83, 84, 79, 82, 69, 32, 61, 32, 68, 105, 114, 101, 99, 116, 83, 116, 111, 114, 101, 60, 102, 108, 111, 97, 116, 44, 32, 102, 108, 111, 97, 116, 62, 59, 32, 67, 111, 109, 112, 117, 116, 101, 84, 121, 112, 101, 32, 61, 32, 102, 108, 111, 97, 116, 59, 32, 105, 110, 116, 32, 112, 97, 99, 107, 95, 115, 105, 122, 101, 32, 61, 32, 50, 59, 32, 105, 110, 116, 32, 99, 111, 108, 115, 95, 112, 101, 114, 95, 116, 104, 114, 101, 97, 100, 32, 61, 32, 50, 59, 32, 105, 110, 116, 32, 116, 104, 114, 101, 97, 100, 95, 103, 114, 111, 117, 112, 95, 119, 105, 100, 116, 104, 32, 61, 32, 51, 50, 59, 32, 105, 110, 116, 32, 114, 111, 119, 115, 95, 112, 101, 114, 95, 97, 99, 99, 101, 115, 115, 32, 61, 32, 49, 59, 32, 95, 95, 110, 118, 95, 98, 111, 111, 108, 32, 112, 97, 100, 100, 105, 110, 103, 32, 61, 32, 102, 97, 108, 115, 101, 59, 32, 65, 108, 103, 111, 114, 105, 116, 104, 109, 32, 97, 108, 103, 111, 114, 105, 116, 104, 109, 32, 61, 32, 65, 108, 103, 111, 114, 105, 116, 104, 109, 58, 58, 107, 83, 111, 102, 116, 109, 97, 120, 93};
.global .align 1 .b8 __unnamed_24[322] = {118, 111, 105, 100, 32, 83, 111, 102, 116, 109, 97, 120, 87, 97, 114, 112, 73, 109, 112, 108, 40, 76, 79, 65, 68, 44, 32, 83, 84, 79, 82, 69, 44, 32, 115, 105, 103, 110, 101, 100, 32, 108, 111, 110, 103, 44, 32, 115, 105, 103, 110, 101, 100, 32, 108, 111, 110, 103, 41, 32, 91, 119, 105, 116, 104, 32, 76, 79, 65, 68, 32, 61, 32, 68, 105, 114, 101, 99, 116, 76, 111, 97, 100, 60, 102, 108, 111, 97, 116, 44, 32, 102, 108, 111, 97, 116, 62, 59, 32, 83, 84, 79, 82, 69, 32, 61, 32, 68, 105, 114, 101, 99, 116, 83, 116, 111, 114, 101, 60, 102, 108, 111, 97, 116, 44, 32, 102, 108, 111, 97, 116, 62, 59, 32, 67, 111, 109, 112, 117, 116, 101, 84, 121, 112, 101, 32, 61, 32, 102, 108, 111, 97, 116, 59, 32, 105, 110, 116, 32, 112, 97, 99, 107, 95, 115, 105, 122, 101, 32, 61, 32, 50, 59, 32, 105, 110, 116, 32, 99, 111, 108, 115, 95, 112, 101, 114, 95, 116, 104, 114, 101, 97, 100, 32, 61, 32, 50, 59, 32, 105, 110, 116, 32, 116, 104, 114, 101, 97, 100, 95, 103, 114, 111, 117, 112, 95, 119, 105, 100, 116, 104, 32, 61, 32, 51, 50, 59, 32, 105, 110, 116, 32, 114, 111, 119, 115, 95, 112, 101, 114, 95, 97, 99, 99, 101, 115, 115, 32, 61, 32, 49, 59, 32, 95, 95, 110, 118, 95, 98, 111, 111, 108, 32, 112, 97, 100, 100, 105, 110, 103, 32, 61, 32, 116, 114, 117, 101, 59, 32, 65, 108, 103, 111, 114, 105, 116, 104, 109, 32, 97, 108, 103, 111, 114, 105, 116, 104, 109, 32, 61, 32, 65, 108, 103, 111, 114, 105, 116, 104, 109, 58, 58, 107, 83, 111, 102, 116, 109, 97, 120, 93};
.global .align 1 .b8 __unnamed_25[323] = {118, 111, 105, 100, 32, 83, 111, 102, 116, 109, 97, 120, 87, 97, 114, 112, 73, 109, 112, 108, 40, 76, 79, 65, 68, 44, 32, 83, 84, 79, 82, 69, 44, 32, 115, 105, 103, 110, 101, 100, 32, 108, 111, 110, 103, 44, 32, 115, 105, 103, 110, 101, 100, 32, 108, 111, 110, 103, 41, 32, 91, 119, 105, 116, 104, 32, 76, 79, 65, 68, 32, 61, 32, 68, 105, 114, 101, 99, 116, 76, 111, 97, 100, 60, 102, 108, 111, 97, 116, 44, 32, 102, 108, 111, 97, 116, 62, 59, 32, 83, 84, 79, 82, 69, 32, 61, 32, 68, 105, 114, 101, 99, 116, 83, 116, 111, 114, 101, 60, 102, 108, 111, 97, 116, 44, 32, 102, 108, 111, 97, 116, 62, 59, 32, 67, 111, 109, 112, 117, 116, 101, 84, 121, 112, 101, 32, 61, 32, 102, 108, 111, 97, 116, 59, 32, 105, 110, 116, 32, 112, 97, 99, 107, 95, 115, 105, 122, 101, 32, 61, 32, 50, 59, 32, 105, 110, 116, 32, 99, 111, 108, 115, 95, 112, 101, 114, 95, 116, 104, 114, 101, 97, 100, 32, 61, 32, 52, 59, 32, 105, 110, 116, 32, 116, 104, 114, 101, 97, 100, 95, 103, 114, 111, 117, 112, 95, 119, 105, 100, 116, 104, 32, 61, 32, 51, 50, 59, 32, 105, 110, 116, 32, 114, 111, 119, 115, 95, 112, 101, 114, 95, 97, 99, 99, 101, 115, 115, 32, 61, 32, 49, 59, 32, 95, 95, 110, 118, 95, 98, 111, 111, 108, 32, 112, 97, 100, 100, 105, 110, 103, 32, 61, 32, 102, 97, 108, 115, 101, 59, 32, 65, 108, 103, 111, 114, 105, 116, 104, 109, 32, 97, 108, 103, 111, 114, 105, 116, 104, 109, 32, 61, 32, 65, 108, 103, 111, 114, 105, 116, 104, 109, 58, 58, 107, 83, 111, 102, 116, 109, 97, 120, 93};
.global .align 1 .b8 __unnamed_26[322] = {118, 111, 105, 100, 32, 83, 111, 102, 116, 109, 97, 120, 87, 97, 114, 112, 73, 109, 112, 108, 40, 76, 79, 65, 68, 44, 32, 83, 84, 79, 82, 69, 44, 32, 115, 105, 103, 110, 101, 100, 32, 108, 111, 110, 103, 44, 32, 115, 105, 103, 110, 101, 100, 32, 108, 111, 110, 103, 41, 32, 91, 119, 105, 116, 104, 32, 76, 79, 65, 68, 32, 61, 32, 68, 105, 114, 101, 99, 116, 76, 111, 97, 100, 60, 102, 108, 111, 97, 116, 44, 32, 102, 108, 111, 97, 116, 62, 59, 32, 83, 84, 79, 82, 69, 32, 61, 32, 68, 105, 114, 101, 99, 116, 83, 116, 111, 114, 101, 60, 102, 108, 111, 97, 116, 44, 32, 102, 108, 111, 97, 116, 62, 59, 32, 67, 111, 109, 112, 117, 116, 101, 84, 121, 112, 101, 32, 61, 32, 102, 108, 111, 97, 116, 59, 32, 105, 110, 116, 32, 112, 97, 99, 107, 95, 115, 105, 122, 101, 32, 61, 32, 50, 59, 32, 105, 110, 116, 32, 99, 111, 108, 115, 95, 112, 101, 114, 95, 116, 104, 114, 101, 97, 100, 32, 61, 32, 52, 59, 32, 105, 110, 116, 32, 116, 104, 114, 101, 97, 100, 95, 103, 114, 111, 117, 112, 95, 119, 105, 100, 116, 104, 32, 61, 32, 51, 50, 59, 32, 105, 110, 116, 32, 114, 111, 119, 115, 95, 112, 101, 114, 95, 97, 99, 99, 101, 115, 115, 32, 61, 32, 49, 59, 32, 95, 95, 110, 118, 95, 98, 111, 111, 108, 32, 112, 97, 100, 100, 105, 110, 103, 32, 61, 32, 116, 114, 117, 101, 59, 32, 65, 108, 103, 111, 114, 105, 116, 104, 109, 32, 97, 108, 103, 111, 114, 105, 116, 104, 109, 32, 61, 32, 65, 108, 103, 111, 114, 105, 116, 104, 109, 58, 58, 107, 83, 111, 102, 116, 109, 97, 120, 93};
.global .align 1 .b8 __unnamed_27[323] = {118, 111, 105, 100, 32, 83, 111, 102, 116, 109, 97, 120, 87, 97, 114, 112, 73, 109, 112, 108, 40, 76, 79, 65, 68, 44, 32, 83, 84, 79, 82, 69, 44, 32, 115, 105, 103, 110, 101, 100, 32, 108, 111, 110, 103, 44, 32, 115, 105, 103, 110, 101, 100, 32, 108, 111, 110, 103, 41, 32, 91, 119, 105, 116, 104, 32, 76, 79, 65, 68, 32, 61, 32, 68, 105, 114, 101, 99, 116, 76, 111, 97, 100, 60, 102, 108, 111, 97, 116, 44, 32, 102, 108, 111, 97, 116, 62, 59, 32, 83, 84, 79, 82, 69, 32, 61, 32, 68, 105, 114, 101, 99, 116, 83, 116, 111, 114, 101, 60, 102, 108, 111, 97, 116, 44, 32, 102, 108, 111, 97, 116, 62, 59, 32, 67, 111, 109, 112, 117, 116, 101, 84, 121, 112, 101, 32, 61, 32, 102, 108, 111, 97, 116, 59, 32, 105, 110, 116, 32, 112, 97, 99, 107, 95, 115, 105, 122, 101, 32, 61, 32, 50, 59, 32, 105, 110, 116, 32, 99, 111, 108, 115, 95, 112, 101, 114, 95, 116, 104, 114, 101, 97, 100, 32, 61, 32, 54, 59, 32, 105, 110, 116, 32, 116, 104, 114, 101, 97, 100, 95, 103, 114, 111, 117, 112, 95, 119, 105, 100, 116, 104, 32, 61, 32, 51, 50, 59, 32, 105, 110, 116, 32, 114, 111, 119, 115, 95, 112, 101, 114, 95, 97, 99, 99, 101, 115, 115, 32, 61, 32, 49, 59, 32, 95, 95, 110, 118, 95, 98, 111, 111, 108, 32, 112, 97, 100, 100, 105, 110, 103, 32, 61, 32, 102, 97, 108, 115, 101, 59, 32, 65, 108, 103, 111, 114, 105, 116, 104, 109, 32, 97, 108, 103, 111, 114, 105, 116, 104, 109, 32, 61, 32, 65, 108, 103, 111, 114, 105, 116, 104, 109, 58, 58, 107, 83, 111, 102, 116, 109, 97, 120, 93};
.global .align 1 .b8 __unnamed_28[322] = {118, 111, 105, 100, 32, 83, 111, 102, 116, 109, 97, 120, 87, 97, 114, 112, 73, 109, 112, 108, 40, 76, 79, 65, 68, 44, 32, 83, 84, 79, 82, 69, 44, 32, 115, 105, 103, 110, 101, 100, 32, 108, 111, 110, 103, 44, 32, 115, 105, 103, 110, 101, 100, 32, 108, 111, 110, 103, 41, 32, 91, 119, 105, 116, 104, 32, 76, 79, 65, 68, 32, 61, 32, 68, 105, 114, 101, 99, 116, 76, 111, 97, 100, 60, 102, 108, 111, 97, 116, 44, 32, 102, 108, 111, 97, 116, 62, 59, 32, 83, 84, 79, 82, 69, 32, 61, 32, 68, 105, 114, 101, 99, 116, 83, 116, 111, 114, 101, 60, 102, 108, 111, 97, 116, 44, 32, 102, 108, 111, 97, 116, 62, 59, 32, 67, 111, 109, 112, 117, 116, 101, 84, 121, 112, 101, 32, 61, 32, 102, 108, 111, 97, 116, 59, 32, 105, 110, 116, 32, 112, 97, 99, 107, 95, 115, 105, 122, 101, 32, 61, 32, 50, 59, 32, 105, 110, 116, 32, 99, 111, 108, 115, 95, 112, 101, 114, 95, 116, 104, 114, 101, 97, 100, 32, 61, 32, 54, 59, 32, 105, 110, 116, 32, 116, 104, 114, 101, 97, 100, 95, 103, 114, 111, 117, 112, 95, 119, 105, 100, 116, 104, 32, 61, 32, 51, 50, 59, 32, 105, 110, 116, 32, 114, 111, 119, 115, 95, 112, 101, 114, 95, 97, 99, 99, 101, 115, 115, 32, 61, 32, 49, 59, 32, 95, 95, 110, 118, 95, 98, 111, 111, 108, 32, 112, 97, 100, 100, 105, 110, 103, 32, 61, 32, 116, 114, 117, 101, 59, 32, 65, 108, 103, 111, 114, 105, 116, 104, 109, 32, 97, 108, 103, 111, 114, 105, 116, 104, 109, 32, 61, 32, 65, 108, 103, 111, 114, 105, 116, 104, 109, 58, 58, 107, 83, 111, 102, 116, 109, 97, 120, 93};
.global .align 1 .b8 __unnamed_29[323] = {118, 111, 105, 100, 32, 83, 111, 102, 116, 109, 97, 120, 87, 97, 114, 112, 73, 109, 112, 108, 40, 76, 79, 65, 68, 44, 32, 83, 84, 79, 82, 69, 44, 32, 115, 105, 103, 110, 101, 100, 32, 108, 111, 110, 103, 44, 32, 115, 105, 103, 110, 101, 100, 32, 108, 111, 110, 103, 41, 32, 91, 119, 105, 116, 104, 32, 76, 79, 65, 68, 32, 61, 32, 68, 105, 114, 101, 99, 116, 76, 111, 97, 100, 60, 102, 108, 111, 97, 116, 44, 32, 102, 108, 111, 97, 116, 62, 59, 32, 83, 84, 79, 82, 69, 32, 61, 32, 68, 105, 114, 101, 99, 116, 83, 116, 111, 114, 101, 60, 102, 108, 111, 97, 116, 44, 32, 102, 108, 111, 97, 116, 62, 59, 32, 67, 111, 109, 112, 117, 116, 101, 84, 121, 112, 101, 32, 61, 32, 102, 108, 111, 97, 116, 59, 32, 105, 110, 116, 32, 112, 97, 99, 107, 95, 115, 105, 122, 101, 32, 61, 32, 50, 59, 32, 105, 110, 116, 32, 99, 111, 108, 115, 95, 112, 101, 114, 95, 116, 104, 114, 101, 97, 100, 32, 61, 32, 56, 59, 32, 105, 110, 116, 32, 116, 104, 114, 101, 97, 100, 95, 103, 114, 111, 117, 112, 95, 119, 105, 100, 116, 104, 32, 61, 32, 51, 50, 59, 32, 105, 110, 116, 32, 114, 111, 119, 115, 95, 112, 101, 114, 95, 97, 99, 99, 101, 115, 115, 32, 61, 32, 49, 59, 32, 95, 95, 110, 118, 95, 98, 111, 111, 108, 32, 112, 97, 100, 100, 105, 110, 103, 32, 61, 32, 102, 97, 108, 115, 101, 59, 32, 65, 108, 103, 111, 114, 105, 116, 104, 109, 32, 97, 108, 103, 111, 114, 105, 116, 104, 109, 32, 61, 32, 65, 108, 103, 111, 114, 105, 116, 104, 109, 58, 58, 107, 83, 111, 102, 116, 109, 97, 120, 93};
.global .align 1 .b8 __unnamed_30[322] = {118, 111, 105, 100, 32, 83, 111, 102, 116, 109, 97, 120, 87, 97, 114, 112, 73, 109, 112, 108, 40, 76, 79, 65, 68, 44, 32, 83, 84, 79, 82, 69, 44, 32, 115, 105, 103, 110, 101, 100, 32, 108, 111, 110, 103, 44, 32, 115, 105, 103, 110, 101, 100, 32, 108, 111, 110, 103, 41, 32, 91, 119, 105, 116, 104, 32, 76, 79, 65, 68, 32, 61, 32, 68, 105, 114, 101, 99, 116, 76, 111, 97, 100, 60, 102, 108, 111, 97, 116, 44, 32, 102, 108, 111, 97, 116, 62, 59, 32, 83, 84, 79, 82, 69, 32, 61, 32, 68, 105, 114, 101, 99, 116, 83, 116, 111, 114, 101, 60, 102, 108, 111, 97, 116, 44, 32, 102, 108, 111, 97, 116, 62, 59, 32, 67, 111, 109, 112, 117, 116, 101, 84, 121, 112, 101, 32, 61, 32, 102, 108, 111, 97, 116, 59, 32, 105, 110, 116, 32, 112, 97, 99, 107, 95, 115, 105, 122, 101, 32, 61, 32, 50, 59, 32, 105, 110, 116, 32, 99, 111, 108, 115, 95, 112, 101, 114, 95, 116, 104, 114, 101, 97, 100, 32, 61, 32, 56, 59, 32, 105, 110, 116, 32, 116, 104, 114, 101, 97, 100, 95, 103, 114, 111, 117, 112, 95, 119, 105, 100, 116, 104, 32, 61, 32, 51, 50, 59, 32, 105, 110, 116, 32, 114, 111, 119, 115, 95, 112, 101, 114, 95, 97, 99, 99, 101, 115, 115, 32, 61, 32, 49, 59, 32, 95, 95, 110, 118, 95, 98, 111, 111, 108, 32, 112, 97, 100, 100, 105, 110, 103, 32, 61, 32, 116, 114, 117, 101, 59, 32, 65, 108, 103, 111, 114, 105, 116, 104, 109, 32, 97, 108, 103, 111, 114, 105, 116, 104, 109, 32, 61, 32, 65, 108, 103, 111, 114, 105, 116, 104, 109, 58, 58, 107, 83, 111, 102, 116, 109, 97, 120, 93};
.global .align 1 .b8 __unnamed_31[324] = {118, 111, 105, 100, 32, 83, 111, 102, 116, 109, 97, 120, 87, 97, 114, 112, 73, 109, 112, 108, 40, 76, 79, 65, 68, 44, 32, 83, 84, 79, 82, 69, 44, 32, 115, 105, 103, 110, 101, 100, 32, 108, 111, 110, 103, 44, 32, 115, 105, 103, 110, 101, 100, 32, 108, 111, 110, 103, 41, 32, 91, 119, 105, 116, 104, 32, 76, 79, 65, 68, 32, 61, 32, 68, 105, 114, 101, 99, 116, 76, 111, 97, 100, 60, 102, 108, 111, 97, 116, 44, 32, 102, 108, 111, 97, 116, 62, 59, 32, 83, 84, 79, 82, 69, 32, 61, 32, 68, 105, 114, 101, 99, 116, 83, 116, 111, 114, 101, 60, 102, 108, 111, 97, 116, 44, 32, 102, 108, 111, 97, 116, 62, 59, 32, 67, 111, 109, 112, 117, 116, 101, 84, 121, 112, 101, 32, 61, 32, 102, 108, 111, 97, 116, 59, 32, 105, 110, 116, 32, 112, 97, 99, 107, 95, 115, 105, 122, 101, 32, 61, 32, 50, 59, 32, 105, 110, 116, 32, 99, 111, 108, 115, 95, 112, 101, 114, 95, 116, 104, 114, 101, 97, 100, 32, 61, 32, 49, 48, 59, 32, 105, 110, 116, 32, 116, 104, 114, 101, 97, 100, 95, 103, 114, 111, 117, 112, 95, 119, 105, 100, 116, 104, 32, 61, 32, 51, 50, 59, 32, 105, 110, 116, 32, 114, 111, 119, 115, 95, 112, 101, 114, 95, 97, 99, 99, 101, 115, 115, 32, 61, 32, 49, 59, 32, 95, 95, 110, 118, 95, 98, 111, 111, 108, 32, 112, 97, 100, 100, 105, 110, 103, 32, 61, 32, 102, 97, 108, 115, 101, 59, 32, 65, 108, 103, 111, 114, 105, 116, 104, 109, 32, 97, 108, 103, 111, 114, 105, 116, 104, 109, 32, 61, 32, 65, 108, 103, 111, 114, 105, 116, 104, 109, 58, 58, 107, 83, 111, 102, 116, 109, 97, 120, 93};
.global .align 1 .b8 __unnamed_32[323] = {118, 111, 105, 100, 32, 83, 111, 102, 116, 109, 97, 120, 87, 97, 114, 112, 73, 109, 112, 108, 40, 76, 79, 65, 68, 44, 32, 83, 84, 79, 82, 69, 44, 32, 115, 105, 103, 110, 101, 100, 32, 108, 111, 110, 103, 44, 32, 115, 105, 103, 110, 101, 100, 32, 108, 111, 110, 103, 41, 32, 91, 119, 105, 116, 104, 32, 76, 79, 65, 68, 32, 61, 32, 68, 105, 114, 101, 99, 116, 76, 111, 97, 100, 60, 102, 108, 111, 97, 116, 44, 32, 102, 108, 111, 97, 116, 62, 59, 32, 83, 84, 79, 82, 69, 32, 61, 32, 68, 105, 114, 101, 99, 116, 83, 116, 111, 114, 101, 60, 102, 108, 111, 97, 116, 44, 32, 102, 108, 111, 97, 116, 62, 59, 32, 67, 111, 109, 112, 117, 116, 101, 84, 121, 112, 101, 32, 61, 32, 102, 108, 111, 97, 116, 59, 32, 105, 110, 116, 32, 112, 97, 99, 107, 95, 115, 105, 122, 101, 32, 61, 32, 50, 59, 32, 105, 110, 116, 32, 99, 111, 108, 115, 95, 112, 101, 114, 95, 116, 104, 114, 101, 97, 100, 32, 61, 32, 49, 48, 59, 32, 105, 110, 116, 32, 116, 104, 114, 101, 97, 100, 95, 103, 114, 111, 117, 112, 95, 119, 105, 100, 116, 104, 32, 61, 32, 51, 50, 59, 32, 105, 110, 116, 32, 114, 111, 119, 115, 95, 112, 101, 114, 95, 97, 99, 99, 101, 115, 115, 32, 61, 32, 49, 59, 32, 95, 95, 110, 118, 95, 98, 111, 111, 108, 32, 112, 97, 100, 100, 105, 110, 103, 32, 61, 32, 116, 114, 117, 101, 59, 32, 65, 108, 103, 111, 114, 105, 116, 104, 109, 32, 97, 108, 103, 111, 114, 105, 116, 104, 109, 32, 61, 32, 65, 108, 103, 111, 114, 105, 116, 104, 109, 58, 58, 107, 83, 111, 102, 116, 109, 97, 120, 93};
.global .align 1 .b8 __unnamed_33[324] = {118, 111, 105, 100, 32, 83, 111, 102, 116, 109, 97, 120, 87, 97, 114, 112, 73, 109, 112, 108, 40, 76, 79, 65, 68, 44, 32, 83, 84, 79, 82, 69, 44, 32, 115, 105, 103, 110, 101, 100, 32, 108, 111, 110, 103, 44, 32, 115, 105, 103, 110, 101, 100, 32, 108, 111, 110, 103, 41, 32, 91, 119, 105, 116, 104, 32, 76, 79, 65, 68, 32, 61, 32, 68, 105, 114, 101, 99, 116, 76, 111, 97, 100, 60, 102, 108, 111, 97, 116, 44, 32, 102, 108, 111, 97, 116, 62, 59, 32, 83, 84, 79, 82, 69, 32, 61, 32, 68, 105, 114, 101, 99, 116, 83, 116, 111, 114, 101, 60, 102, 108, 111, 97, 116, 44, 32, 102, 108, 111, 97, 116, 62, 59, 32, 67, 111, 109, 112, 117, 116, 101, 84, 121, 112, 101, 32, 61, 32, 102, 108, 111, 97, 116, 59, 32, 105, 110, 116, 32, 112, 97, 99, 107, 95, 115, 105, 122, 101, 32, 61, 32, 50, 59, 32, 105, 110, 116, 32, 99, 111, 108, 115, 95, 112, 101, 114, 95, 116, 104, 114, 101, 97, 100, 32, 61, 32, 49, 50, 59, 32, 105, 110, 116, 32, 116, 104, 114, 101, 97, 100, 95, 103, 114, 111, 117, 112, 95, 119, 105, 100, 116, 104, 32, 61, 32, 51, 50, 59, 32, 105, 110, 116, 32, 114, 111, 119, 115, 95, 112, 101, 114, 95, 97, 99, 99, 101, 115, 115, 32, 61, 32, 49, 59, 32, 95, 95, 110, 118, 95, 98, 111, 111, 108, 32, 112, 97, 100, 100, 105, 110, 103, 32, 61, 32, 102, 97, 108, 115, 101, 59, 32, 65, 108, 103, 111, 114, 105, 116, 104, 109, 32, 97, 108, 103, 111, 114, 105, 116, 104, 109, 32, 61, 32, 65, 108, 103, 111, 114, 105, 116, 104, 109, 58, 58, 107, 83, 111, 102, 116, 109, 97, 120, 93};
.global .align 1 .b8 __unnamed_34[323] = {118, 111, 105, 100, 32, 83, 111, 102, 116, 109, 97, 120, 87, 97, 114, 112, 73, 109, 112, 108, 40, 76, 79, 65, 68, 44, 32, 83, 84, 79, 82, 69, 44, 32, 115, 105, 103, 110, 101, 100, 32, 108, 111, 110, 103, 44, 32, 115, 105, 103, 110, 101, 100, 32, 108, 111, 110, 103, 41, 32, 91, 119, 105, 116, 104, 32, 76, 79, 65, 68, 32, 61, 32, 68, 105, 114, 101, 99, 116, 76, 111, 97, 100, 60, 102, 108, 111, 97, 116, 44, 32, 102, 108, 111, 97, 116, 62, 59, 32, 83, 84, 79, 82, 69, 32, 61, 32, 68, 105, 114, 101, 99, 116, 83, 116, 111, 114, 101, 60, 102, 108, 111, 97, 116, 44, 32, 102, 108, 111, 97, 116, 62, 59, 32, 67, 111, 109, 112, 117, 116, 101, 84, 121, 112, 101, 32, 61, 32, 102, 108, 111, 97, 116, 59, 32, 105, 110, 116, 32, 112, 97, 99, 107, 95, 115, 105, 122, 101, 32, 61, 32, 50, 59, 32, 105, 110, 116, 32, 99, 111, 108, 115, 95, 112, 101, 114, 95, 116, 104, 114, 101, 97, 100, 32, 61, 32, 49, 50, 59, 32, 105, 110, 116, 32, 116, 104, 114, 101, 97, 100, 95, 103, 114, 111, 117, 112, 95, 119, 105, 100, 116, 104, 32, 61, 32, 51, 50, 59, 32, 105, 110, 116, 32, 114, 111, 119, 115, 95, 112, 101, 114, 95, 97, 99, 99, 101, 115, 115, 32, 61, 32, 49, 59, 32, 95, 95, 110, 118, 95, 98, 111, 111, 108, 32, 112, 97, 100, 100, 105, 110, 103, 32, 61, 32, 116, 114, 117, 101, 59, 32, 65, 108, 103, 111, 114, 105, 116, 104, 109, 32, 97, 108, 103, 111, 114, 105, 116, 104, 109, 32, 61, 32, 65, 108, 103, 111, 114, 105, 116, 104, 109, 58, 58, 107, 83, 111, 102, 116, 109, 97, 120, 93};
.global .align 1 .b8 __unnamed_35[324] = {118, 111, 105, 100, 32, 83, 111, 102, 116, 109, 97, 120, 87, 97, 114, 112, 73, 109, 112, 108, 40, 76, 79, 65, 68, 44, 32, 83, 84, 79, 82, 69, 44, 32, 115, 105, 103, 110, 101, 100, 32, 108, 111, 110, 103, 44, 32, 115, 105, 103, 110, 101, 100, 32, 108, 111, 110, 103, 41, 32, 91, 119, 105, 116, 104, 32, 76, 79, 65, 68, 32, 61, 32, 68, 105, 114, 101, 99, 116, 76, 111, 97, 100, 60, 102, 108, 111, 97, 116, 44, 32, 102, 108, 111, 97, 116, 62, 59, 32, 83, 84, 79, 82, 69, 32, 61, 32, 68, 105, 114, 101, 99, 116, 83, 116, 111, 114, 101, 60, 102, 108, 111, 97, 116, 44, 32, 102, 108, 111, 97, 116, 62, 59, 32, 67, 111, 109, 112, 117, 116, 101, 84, 121, 112, 101, 32, 61, 32, 102, 108, 111, 97, 116, 59, 32, 105, 110, 116, 32, 112, 97, 99, 107, 95, 115, 105, 122, 101, 32, 61, 32, 50, 59, 32, 105, 110, 116, 32, 99, 111, 108, 115, 95, 112, 101, 114, 95, 116, 104, 114, 101, 97, 100, 32, 61, 32, 49, 52, 59, 32, 105, 110, 116, 32, 116, 104, 114, 101, 97, 100, 95, 103, 114, 111, 117, 112, 95, 119, 105, 100, 116, 104, 32, 61, 32, 51, 50, 59, 32, 105, 110, 116, 32, 114, 111, 119, 115, 95, 112, 101, 114, 95, 97, 99, 99, 101, 115, 115, 32, 61, 32, 49, 59, 32, 95, 95, 110, 118, 95, 98, 111, 111, 108, 32, 112, 97, 100, 100, 105, 110, 103, 32, 61, 32, 102, 97, 108, 115, 101, 59, 32, 65, 108, 103, 111, 114, 105, 116, 104, 109, 32, 97, 108, 103, 111, 114, 105, 116, 104, 109, 32, 61, 32, 65, 108, 103, 111, 114, 105, 116, 104, 109, 58, 58, 107, 83, 111, 102, 116, 109, 97, 120, 93};
.global .align 1 .b8 __unnamed_36[323] = {118, 111, 105, 100, 32, 83, 111, 102, 116, 109, 97, 120, 87, 97, 114, 112, 73, 109, 112, 108, 40, 76, 79, 65, 68, 44, 32, 83, 84, 79, 82, 69, 44, 32, 115, 105, 103, 110, 101, 100, 32, 108, 111, 110, 103, 44, 32, 115, 105, 103, 110, 101, 100, 32, 108, 111, 110, 103, 41, 32, 91, 119, 105, 116, 104, 32, 76, 79, 65, 68, 32, 61, 32, 68, 105, 114, 101, 99, 116, 76, 111, 97, 100, 60, 102, 108, 111, 97, 116, 44, 32, 102, 108, 111, 97, 116, 62, 59, 32, 83, 84, 79, 82, 69, 32, 61, 32, 68, 105, 114, 101, 99, 116, 83, 116, 111, 114, 101, 60, 102, 108, 111, 97, 116, 44, 32, 102, 108, 111, 97, 116, 62, 59, 32, 67, 111, 109, 112, 117, 116, 101, 84, 121, 112, 101, 32, 61, 32, 102, 108, 111, 97, 116, 59, 32, 105, 110, 116, 32, 112, 97, 99, 107, 95, 115, 105, 122, 101, 32, 61, 32, 50, 59, 32, 105, 110, 116, 32, 99, 111, 108, 115, 95, 112, 101, 114, 95, 116, 104, 114, 101, 97, 100, 32, 61, 32, 49, 52, 59, 32, 105, 110, 116, 32, 116, 104, 114, 101, 97, 100, 95, 103, 114, 111, 117, 112, 95, 119, 105, 100, 116, 104, 32, 61, 32, 51, 50, 59, 32, 105, 110, 116, 32, 114, 111, 119, 115, 95, 112, 101, 114, 95, 97, 99, 99, 101, 115, 115, 32, 61, 32, 49, 59, 32, 95, 95, 110, 118, 95, 98, 111, 111, 108, 32, 112, 97, 100, 100, 105, 110, 103, 32, 61, 32, 116, 114, 117, 101, 59, 32, 65, 108, 103, 111, 114, 105, 116, 104, 109, 32, 97, 108, 103, 111, 114, 105, 116, 104, 109, 32, 61, 32, 65, 108, 103, 111, 114, 105, 116, 104, 109, 58, 58, 107, 83, 111, 102, 116, 109, 97, 120, 93};
.global .align 1 .b8 __unnamed_37[324] = {118, 111, 105, 100, 32, 83, 111, 102, 116, 109, 97, 120, 87, 97, 114, 112, 73, 109, 112, 108, 40, 76, 79, 65, 68, 44, 32, 83, 84, 79, 82, 69, 44, 32, 115, 105, 103, 110, 101, 100, 32, 108, 111, 110, 103, 44, 32, 115, 105, 103, 110, 101, 100, 32, 108, 111, 110, 103, 41, 32, 91, 119, 105, 116, 104, 32, 76, 79, 65, 68, 32, 61, 32, 68, 105, 114, 101, 99, 116, 76, 111, 97, 100, 60, 102, 108, 111, 97, 116, 44, 32, 102, 108, 111, 97, 116, 62, 59, 32, 83, 84, 79, 82, 69, 32, 61, 32, 68, 105, 114, 101, 99, 116, 83, 116, 111, 114, 101, 60, 102, 108, 111, 97, 116, 44, 32, 102, 108, 111, 97, 116, 62, 59, 32, 67, 111, 109, 112, 117, 116, 101, 84, 121, 112, 101, 32, 61, 32, 102, 108, 111, 97, 116, 59, 32, 105, 110, 116, 32, 112, 97, 99, 107, 95, 115, 105, 122, 101, 32, 61, 32, 50, 59, 32, 105, 110, 116, 32, 99, 111, 108, 115, 95, 112, 101, 114, 95, 116, 104, 114, 101, 97, 100, 32, 61, 32, 49, 54, 59, 32, 105, 110, 116, 32, 116, 104, 114, 101, 97, 100, 95, 103, 114, 111, 117, 112, 95, 119, 105, 100, 116, 104, 32, 61, 32, 51, 50, 59, 32, 105, 110, 116, 32, 114, 111, 119, 115, 95, 112, 101, 114, 95, 97, 99, 99, 101, 115, 115, 32, 61, 32, 49, 59, 32, 95, 95, 110, 118, 95, 98, 111, 111, 108, 32, 112, 97, 100, 100, 105, 110, 103, 32, 61, 32, 102, 97, 108, 115, 101, 59, 32, 65, 108, 103, 111, 114, 105, 116, 104, 109, 32, 97, 108, 103, 111, 114, 105, 116, 104, 109, 32, 61, 32, 65, 108, 103, 111, 114, 105, 116, 104, 109, 58, 58, 107, 83, 111, 102, 116, 109, 97, 120, 93};
.global .align 1 .b8 __unnamed_38[323] = {118, 111, 105, 100, 32, 83, 111, 102, 116, 109, 97, 120, 87, 97, 114, 112, 73, 109, 112, 108, 40, 76, 79, 65, 68, 44, 32, 83, 84, 79, 82, 69, 44, 32, 115, 105, 103, 110, 101, 100, 32, 108, 111, 110, 103, 44, 32, 115, 105, 103, 110, 101, 100, 32, 108, 111, 110, 103, 41, 32, 91, 119, 105, 116, 104, 32, 76, 79, 65, 68, 32, 61, 32, 68, 105, 114, 101, 99, 116, 76, 111, 97, 100, 60, 102, 108, 111, 97, 116, 44, 32, 102, 108, 111, 97, 116, 62, 59, 32, 83, 84, 79, 82, 69, 32, 61, 32, 68, 105, 114, 101, 99, 116, 83, 116, 111, 114, 101, 60, 102, 108, 111, 97, 116, 44, 32, 102, 108, 111, 97, 116, 62, 59, 32, 67, 111, 109, 112, 117, 116, 101, 84, 121, 112, 101, 32, 61, 32, 102, 108, 111, 97, 116, 59, 32, 105, 110, 116, 32, 112, 97, 99, 107, 95, 115, 105, 122, 101, 32, 61, 32, 50, 59, 32, 105, 110, 116, 32, 99, 111, 108, 115, 95, 112, 101, 114, 95, 116, 104, 114, 101, 97, 100, 32, 61, 32, 49, 54, 59, 32, 105, 110, 116, 32, 116, 104, 114, 101, 97, 100, 95, 103, 114, 111, 117, 112, 95, 119, 105, 100, 116, 104, 32, 61, 32, 51, 50, 59, 32, 105, 110, 116, 32, 114, 111, 119, 115, 95, 112, 101, 114, 95, 97, 99, 99, 101, 115, 115, 32, 61, 32, 49, 59, 32, 95, 95, 110, 118, 95, 98, 111, 111, 108, 32, 112, 97, 100, 100, 105, 110, 103, 32, 61, 32, 116, 114, 117, 101, 59, 32, 65, 108, 103, 111, 114, 105, 116, 104, 109, 32, 97, 108, 103, 111, 114, 105, 116, 104, 109, 32, 61, 32, 65, 108, 103, 111, 114, 105, 116, 104, 109, 58, 58, 107, 83, 111, 102, 116, 109, 97, 120, 93};
.global .align 1 .b8 __unnamed_39[324] = {118, 111, 105, 100, 32, 83, 111, 102, 116, 109, 97, 120, 87, 97, 114, 112, 73, 109, 112, 108, 40, 76, 79, 65, 68, 44, 32, 83, 84, 79, 82, 69, 44, 32, 115, 105, 103, 110, 101, 100, 32, 108, 111, 110, 103, 44, 32, 115, 105, 103, 110, 101, 100, 32, 108, 111, 110, 103, 41, 32, 91, 119, 105, 116, 104, 32, 76, 79, 65, 68, 32, 61, 32, 68, 105, 114, 101, 99, 116, 76, 111, 97, 100, 60, 102, 108, 111, 97, 116, 44, 32, 102, 108, 111, 97, 116, 62, 59, 32, 83, 84, 79, 82, 69, 32, 61, 32, 68, 105, 114, 101, 99, 116, 83, 116, 111, 114, 101, 60, 102, 108, 111, 97, 116, 44, 32, 102, 108, 111, 97, 116, 62, 59, 32, 67, 111, 109, 112, 117, 116, 101, 84, 121, 112, 101, 32, 61, 32, 102, 108, 111, 97, 116, 59, 32, 105, 110, 116, 32, 112, 97, 99, 107, 95, 115, 105, 122, 101, 32, 61, 32, 50, 59, 32, 105, 110, 116, 32, 99, 111, 108, 115, 95, 112, 101, 114, 95, 116, 104, 114, 101, 97, 100, 32, 61, 32, 49, 56, 59, 32, 105, 110, 116, 32, 116, 104, 114, 101, 97, 100, 95, 103, 114, 111, 117, 112, 95, 119, 105, 100, 116, 104, 32, 61, 32, 51, 50, 59, 32, 105, 110, 116, 32, 114, 111, 119, 115, 95, 112, 101, 114, 95, 97, 99, 99, 101, 115, 115, 32, 61, 32, 49, 59, 32, 95, 95, 110, 118, 95, 98, 111, 111, 108, 32, 112, 97, 100, 100, 105, 110, 103, 32, 61, 32, 102, 97, 108, 115, 101, 59, 32, 65, 108, 103, 111, 114, 105, 116, 104, 109, 32, 97, 108, 103, 111, 114, 105, 116, 104, 109, 32, 61, 32, 65, 108, 103, 111, 114, 105, 116, 104, 109, 58, 58, 107, 83, 111, 102, 116, 109, 97, 120, 93};
.global .align 1 .b8 __unnamed_40[323] = {118, 111, 105, 100, 32, 83, 111, 102, 116, 109, 97, 120, 87, 97, 114, 112, 73, 109, 112, 108, 40, 76, 79, 65, 68, 44, 32, 83, 84, 79, 82, 69, 44, 32, 115, 105, 103, 110, 101, 100, 32, 108, 111, 110, 103, 44, 32, 115, 105, 103, 110, 101, 100, 32, 108, 111, 110, 103, 41, 32, 91, 119, 105, 116, 104, 32, 76, 79, 65, 68, 32, 61, 32, 68, 105, 114, 101, 99, 116, 76, 111, 97, 100, 60, 102, 108, 111, 97, 116, 44, 32, 102, 108, 111, 97, 116, 62, 59, 32, 83, 84, 79, 82, 69, 32, 61, 32, 68, 105, 114, 101, 99, 116, 83, 116, 111, 114, 101, 60, 102, 108, 111, 97, 116, 44, 32, 102, 108, 111, 97, 116, 62, 59, 32, 67, 111, 109, 112, 117, 116, 101, 84, 121, 112, 101, 32, 61, 32, 102, 108, 111, 97, 116, 59, 32, 105, 110, 116, 32, 112, 97, 99, 107, 95, 115, 105, 122, 101, 32, 61, 32, 50, 59, 32, 105, 110, 116, 32, 99, 111, 108, 115, 95, 112, 101, 114, 95, 116, 104, 114, 101, 97, 100, 32, 61, 32, 49, 56, 59, 32, 105, 110, 116, 32, 116, 104, 114, 101, 97, 100, 95, 103, 114, 111, 117, 112, 95, 119, 105, 100, 116, 104, 32, 61, 32, 51, 50, 59, 32, 105, 110, 116, 32, 114, 111, 119, 115, 95, 112, 101, 114, 95, 97, 99, 99, 101, 115, 115, 32, 61, 32, 49, 59, 32, 95, 95, 110, 118, 95, 98, 111, 111, 108, 32, 112, 97, 100, 100, 105, 110, 103, 32, 61, 32, 116, 114, 117, 101, 59, 32, 65, 108, 103, 111, 114, 105, 116, 104, 109, 32, 97, 108, 103, 111, 114, 105, 116, 104, 109, 32, 61, 32, 65, 108, 103, 111, 114, 105, 116, 104, 109, 58, 58, 107, 83, 111, 102, 116, 109, 97, 120, 93};
.global .align 1 .b8 __unnamed_41[324] = {118, 111, 105, 100, 32, 83, 111, 102, 116, 109, 97, 120, 87, 97, 114, 112, 73, 109, 112, 108, 40, 76, 79, 65, 68, 44, 32, 83, 84, 79, 82, 69, 44, 32, 115, 105, 103, 110, 101, 100, 32, 108, 111, 110, 103, 44, 32, 115, 105, 103, 110, 101, 100, 32, 108, 111, 110, 103, 41, 32, 91, 119, 105, 116, 104, 32, 76, 79, 65, 68, 32, 61, 32, 68, 105, 114, 101, 99, 116, 76, 111, 97, 100, 60, 102, 108, 111, 97, 116, 44, 32, 102, 108, 111, 97, 116, 62, 59, 32, 83, 84, 79, 82, 69, 32, 61, 32, 68, 105, 114, 101, 99, 116, 83, 116, 111, 114, 101, 60, 102, 108, 111, 97, 116, 44, 32, 102, 108, 111, 97, 116, 62, 59, 32, 67, 111, 109, 112, 117, 116, 101, 84, 121, 112, 101, 32, 61, 32, 102, 108, 111, 97, 116, 59, 32, 105, 110, 116, 32, 112, 97, 99, 107, 95, 115, 105, 122, 101, 32, 61, 32, 50, 59, 32, 105, 110, 116, 32, 99, 111, 108, 115, 95, 112, 101, 114, 95, 116, 104, 114, 101, 97, 100, 32, 61, 32, 50, 48, 59, 32, 105, 110, 116, 32, 116, 104, 114, 101, 97, 100, 95, 103, 114, 111, 117, 112, 95, 119, 105, 100, 116, 104, 32, 61, 32, 51, 50, 59, 32, 105, 110, 116, 32, 114, 111, 119, 115, 95, 112, 101, 114, 95, 97, 99, 99, 101, 115, 115, 32, 61, 32, 49, 59, 32, 95, 95, 110, 118, 95, 98, 111, 111, 108, 32, 112, 97, 100, 100, 105, 110, 103, 32, 61, 32, 102, 97, 108, 115, 101, 59, 32, 65, 108, 103, 111, 114, 105, 116, 104, 109, 32, 97, 108, 103, 111, 114, 105, 116, 104, 109, 32, 61, 32, 65, 108, 103, 111, 114, 105, 116, 104, 109, 58, 58, 107, 83, 111, 102, 116, 109, 97, 120, 93};
.global .align 1 .b8 __unnamed_42[323] = {118, 111, 105, 100, 32, 83, 111, 102, 116, 109, 97, 120, 87, 97, 114, 112, 73, 109, 112, 108, 40, 76, 79, 65, 68, 44, 32, 83, 84, 79, 82, 69, 44, 32, 115, 105, 103, 110, 101, 100, 32, 108, 111, 110, 103, 44, 32, 115, 105, 103, 110, 101, 100, 32, 108, 111, 110, 103, 41, 32, 91, 119, 105, 116, 104, 32, 76, 79, 65, 68, 32, 61, 32, 68, 105, 114, 101, 99, 116, 76, 111, 97, 100, 60, 102, 108, 111, 97, 116, 44, 32, 102, 108, 111, 97, 116, 62, 59, 32, 83, 84, 79, 82, 69, 32, 61, 32, 68, 105, 114, 101, 99, 116, 83, 116, 111, 114, 101, 60, 102, 108, 111, 97, 116, 44, 32, 102, 108, 111, 97, 116, 62, 59, 32, 67, 111, 109, 112, 117, 116, 101, 84, 121, 112, 101, 32, 61, 32, 102, 108, 111, 97, 116, 59, 32, 105, 110, 116, 32, 112, 97, 99, 107, 95, 115, 105, 122, 101, 32, 61, 32, 50, 59, 32, 105, 110, 116, 32, 99, 111, 108, 115, 95, 112, 101, 114, 95, 116, 104, 114, 101, 97, 100, 32, 61, 32, 50, 48, 59, 32, 105, 110, 116, 32, 116, 104, 114, 101, 97, 100, 95, 103, 114, 111, 117, 112, 95, 119, 105, 100, 116, 104, 32, 61, 32, 51, 50, 59, 32, 105, 110, 116, 32, 114, 111, 119, 115, 95, 112, 101, 114, 95, 97, 99, 99, 101, 115, 115, 32, 61, 32, 49, 59, 32, 95, 95, 110, 118, 95, 98, 111, 111, 108, 32, 112, 97, 100, 100, 105, 110, 103, 32, 61, 32, 116, 114, 117, 101, 59, 32, 65, 108, 103, 111, 114, 105, 116, 104, 109, 32, 97, 108, 103, 111, 114, 105, 116, 104, 109, 32, 61, 32, 65, 108, 103, 111, 114, 105, 116, 104, 109, 58, 58, 107, 83, 111, 102, 116, 109, 97, 120, 93};
.global .align 1 .b8 __unnamed_43[324] = {118, 111, 105, 100, 32, 83, 111, 102, 116, 109, 97, 120, 87, 97, 114, 112, 73, 109, 112, 108, 40, 76, 79, 65, 68, 44, 32, 83, 84, 79, 82, 69, 44, 32, 115, 105, 103, 110, 101, 100, 32, 108, 111, 110, 103, 44, 32, 115, 105, 103, 110, 101, 100, 32, 108, 111, 110, 103, 41, 32, 91, 119, 105, 116, 104, 32, 76, 79, 65, 68, 32, 61, 32, 68, 105, 114, 101, 99, 116, 76, 111, 97, 100, 60, 102, 108, 111, 97, 116, 44, 32, 102, 108, 111, 97, 116, 62, 59, 32, 83, 84, 79, 82, 69, 32, 61, 32, 68, 105, 114, 101, 99, 116, 83, 116, 111, 114, 101, 60, 102, 108, 111, 97, 116, 44, 32, 102, 108, 111, 97, 116, 62, 59, 32, 67, 111, 109, 112, 117, 116, 101, 84, 121, 112, 101, 32, 61, 32, 102, 108, 111, 97, 116, 59, 32, 105, 110, 116, 32, 112, 97, 99, 107, 95, 115, 105, 122, 101, 32, 61, 32, 50, 59, 32, 105, 110, 116, 32, 99, 111, 108, 115, 95, 112, 101, 114, 95, 116, 104, 114, 101, 97, 100, 32, 61, 32, 50, 50, 59, 32, 105, 110, 116, 32, 116, 104, 114, 101, 97, 100, 95, 103, 114, 111, 117, 112, 95, 119, 105, 100, 116, 104, 32, 61, 32, 51, 50, 59, 32, 105, 110, 116, 32, 114, 111, 119, 115, 95, 112, 101, 114, 95, 97, 99, 99, 101, 115, 115, 32, 61, 32, 49, 59, 32, 95, 95, 110, 118, 95, 98, 111, 111, 108, 32, 112, 97, 100, 100, 105, 110, 103, 32, 61, 32, 102, 97, 108, 115, 101, 59, 32, 65, 108, 103, 111, 114, 105, 116, 104, 109, 32, 97, 108, 103, 111, 114, 105, 116, 104, 109, 32, 61, 32, 65, 108, 103, 111, 114, 105, 116, 104, 109, 58, 58, 107, 83, 111, 102, 116, 109, 97, 120, 93};
.global .align 1 .b8 __unnamed_44[323] = {118, 111, 105, 100, 32, 83, 111, 102, 116, 109, 97, 120, 87, 97, 114, 112, 73, 109, 112, 108, 40, 76, 79, 65, 68, 44, 32, 83, 84, 79, 82, 69, 44, 32, 115, 105, 103, 110, 101, 100, 32, 108, 111, 110, 103, 44, 32, 115, 105, 103, 110, 101, 100, 32, 108, 111, 110, 103, 41, 32, 91, 119, 105, 116, 104, 32, 76, 79, 65, 68, 32, 61, 32, 68, 105, 114, 101, 99, 116, 76, 111, 97, 100, 60, 102, 108, 111, 97, 116, 44, 32, 102, 108, 111, 97, 116, 62, 59, 32, 83, 84, 79, 82, 69, 32, 61, 32, 68, 105, 114, 101, 99, 116, 83, 116, 111, 114, 101, 60, 102, 108, 111, 97, 116, 44, 32, 102, 108, 111, 97, 116, 62, 59, 32, 67, 111, 109, 112, 117, 116, 101, 84, 121, 112, 101, 32, 61, 32, 102, 108, 111, 97, 116, 59, 32, 105, 110, 116, 32, 112, 97, 99, 107, 95, 115, 105, 122, 101, 32, 61, 32, 50, 59, 32, 105, 110, 116, 32, 99, 111, 108, 115, 95, 112, 101, 114, 95, 116, 104, 114, 101, 97, 100, 32, 61, 32, 50, 50, 59, 32, 105, 110, 116, 32, 116, 104, 114, 101, 97, 100, 95, 103, 114, 111, 117, 112, 95, 119, 105, 100, 116, 104, 32, 61, 32, 51, 50, 59, 32, 105, 110, 116, 32, 114, 111, 119, 115, 95, 112, 101, 114, 95, 97, 99, 99, 101, 115, 115, 32, 61, 32, 49, 59, 32, 95, 95, 110, 118, 95, 98, 111, 111, 108, 32, 112, 97, 100, 100, 105, 110, 103, 32, 61, 32, 116, 114, 117, 101, 59, 32, 65, 108, 103, 111, 114, 105, 116, 104, 109, 32, 97, 108, 103, 111, 114, 105, 116, 104, 109, 32, 61, 32, 65, 108, 103, 111, 114, 105, 116, 104, 109, 58, 58, 107, 83, 111, 102, 116, 109, 97, 120, 93};
.global .align 1 .b8 __unnamed_45[324] = {118, 111, 105, 100, 32, 83, 111, 102, 116, 109, 97, 120, 87, 97, 114, 112, 73, 109, 112, 108, 40, 76, 79, 65, 68, 44, 32, 83, 84, 79, 82, 69, 44, 32, 115, 105, 103, 110, 101, 100, 32, 108, 111, 110, 103, 44, 32, 115, 105, 103, 110, 101, 100, 32, 108, 111, 110, 103, 41, 32, 91, 119, 105, 116, 104, 32, 76, 79, 65, 68, 32, 61, 32, 68, 105, 114, 101, 99, 116, 76, 111, 97, 100, 60, 102, 108, 111, 97, 116, 44, 32, 102, 108, 111, 97, 116, 62, 59, 32, 83, 84, 79, 82, 69, 32, 61, 32, 68, 105, 114, 101, 99, 116, 83, 116, 111, 114, 101, 60, 102, 108, 111, 97, 116, 44, 32, 102, 108, 111, 97, 116, 62, 59, 32, 67, 111, 109, 112, 117, 116, 101, 84, 121, 112, 101, 32, 61, 32, 102, 108, 111, 97, 116, 59, 32, 105, 110, 116, 32, 112, 97, 99, 107, 95, 115, 105, 122, 101, 32, 61, 32, 50, 59, 32, 105, 110, 116, 32, 99, 111, 108, 115, 95, 112, 101, 114, 95, 116, 104, 114, 101, 97, 100, 32, 61, 32, 50, 52, 59, 32, 105, 110, 116, 32, 116, 104, 114, 101, 97, 100, 95, 103, 114, 111, 117, 112, 95, 119, 105, 100, 116, 104, 32, 61, 32, 51, 50, 59, 32, 105, 110, 116, 32, 114, 111, 119, 115, 95, 112, 101, 114, 95, 97, 99, 99, 101, 115, 115, 32, 61, 32, 49, 59, 32, 95, 95, 110, 118, 95, 98, 111, 111, 108, 32, 112, 97, 100, 100, 105, 110, 103, 32, 61, 32, 102, 97, 108, 115, 101, 59, 32, 65, 108, 103, 111, 114, 105, 116, 104, 109, 32, 97, 108, 103, 111, 114, 105, 116, 104, 109, 32, 61, 32, 65, 108, 103, 111, 114, 105, 116, 104, 109, 58, 58, 107, 83, 111, 102, 116, 109, 97, 120, 93};
.global .align 1 .b8 __unnamed_46[323] = {118, 111, 105, 100, 32, 83, 111, 102, 116, 109, 97, 120, 87, 97, 114, 112, 73, 109, 112, 108, 40, 76, 79, 65, 68, 44, 32, 83, 84, 79, 82, 69, 44, 32, 115, 105, 103, 110, 101, 100, 32, 108, 111, 110, 103, 44, 32, 115, 105, 103, 110, 101, 100, 32, 108, 111, 110, 103, 41, 32, 91, 119, 105, 116, 104, 32, 76, 79, 65, 68, 32, 61, 32, 68, 105, 114, 101, 99, 116, 76, 111, 97, 100, 60, 102, 108, 111, 97, 116, 44, 32, 102, 108, 111, 97, 116, 62, 59, 32, 83, 84, 79, 82, 69, 32, 61, 32, 68, 105, 114, 101, 99, 116, 83, 116, 111, 114, 101, 60, 102, 108, 111, 97, 116, 44, 32, 102, 108, 111, 97, 116, 62, 59, 32, 67, 111, 109, 112, 117, 116, 101, 84, 121, 112, 101, 32, 61, 32, 102, 108, 111, 97, 116, 59, 32, 105, 110, 116, 32, 112, 97, 99, 107, 95, 115, 105, 122, 101, 32, 61, 32, 50, 59, 32, 105, 110, 116, 32, 99, 111, 108, 115, 95, 112, 101, 114, 95, 116, 104, 114, 101, 97, 100, 32, 61, 32, 50, 52, 59, 32, 105, 110, 116, 32, 116, 104, 114, 101, 97, 100, 95, 103, 114, 111, 117, 112, 95, 119, 105, 100, 116, 104, 32, 61, 32, 51, 50, 59, 32, 105, 110, 116, 32, 114, 111, 119, 115, 95, 112, 101, 114, 95, 97, 99, 99, 101, 115, 115, 32, 61, 32, 49, 59, 32, 95, 95, 110, 118, 95, 98, 111, 111, 108, 32, 112, 97, 100, 100, 105, 110, 103, 32, 61, 32, 116, 114, 117, 101, 59, 32, 65, 108, 103, 111, 114, 105, 116, 104, 109, 32, 97, 108, 103, 111, 114, 105, 116, 104, 109, 32, 61, 32, 65, 108, 103, 111, 114, 105, 116, 104, 109, 58, 58, 107, 83, 111, 102, 116, 109, 97, 120, 93};
.global .align 1 .b8 __unnamed_47[324] = {118, 111, 105, 100, 32, 83, 111, 102, 116, 109, 97, 120, 87, 97, 114, 112, 73, 109, 112, 108, 40, 76, 79, 65, 68, 44, 32, 83, 84, 79, 82, 69, 44, 32, 115, 105, 103, 110, 101, 100, 32, 108, 111, 110, 103, 44, 32, 115, 105, 103, 110, 101, 100, 32, 108, 111, 110, 103, 41, 32, 91, 119, 105, 116, 104, 32, 76, 79, 65, 68, 32, 61, 32, 68, 105, 114, 101, 99, 116, 76, 111, 97, 100, 60, 102, 108, 111, 97, 116, 44, 32, 102, 108, 111, 97, 116, 62, 59, 32, 83, 84, 79, 82, 69, 32, 61, 32, 68, 105, 114, 101, 99, 116, 83, 116, 111, 114, 101, 60, 102, 108, 111, 97, 116, 44, 32, 102, 108, 111, 97, 116, 62, 59, 32, 67, 111, 109, 112, 117, 116, 101, 84, 121, 112, 101, 32, 61, 32, 102, 108, 111, 97, 116, 59, 32, 105, 110, 116, 32, 112, 97, 99, 107, 95, 115, 105, 122, 101, 32, 61, 32, 50, 59, 32, 105, 110, 116, 32, 99, 111, 108, 115, 95, 112, 101, 114, 95, 116, 104, 114, 101, 97, 100, 32, 61, 32, 50, 54, 59, 32, 105, 110, 116, 32, 116, 104, 114, 101, 97, 100, 95, 103, 114, 111, 117, 112, 95, 119, 105, 100, 116, 104, 32, 61, 32, 51, 50, 59, 32, 105, 110, 116, 32, 114, 111, 119, 115, 95, 112, 101, 114, 95, 97, 99, 99, 101, 115, 115, 32, 61, 32, 49, 59, 32, 95, 95, 110, 118, 95, 98, 111, 111, 108, 32, 112, 97, 100, 100, 105, 110, 103, 32, 61, 32, 102, 97, 108, 115, 101, 59, 32, 65, 108, 103, 111, 114, 105, 116, 104, 109, 32, 97, 108, 103, 111, 114, 105, 116, 104, 109, 32, 61, 32, 65, 108, 103, 111, 114, 105, 116, 104, 109, 58, 58, 107, 83, 111, 102, 116, 109, 97, 120, 93};
.global .align 1 .b8 __unnamed_48[323] = {118, 111, 105, 100, 32, 83, 111, 102, 116, 109, 97, 120, 87, 97, 114, 112, 73, 109, 112, 108, 40, 76, 79, 65, 68, 44, 32, 83, 84, 79, 82, 69, 44, 32, 115, 105, 103, 110, 101, 100, 32, 108, 111, 110, 103, 44, 32, 115, 105, 103, 110, 101, 100, 32, 108, 111, 110, 103, 41, 32, 91, 119, 105, 116, 104, 32, 76, 79, 65, 68, 32, 61, 32, 68, 105, 114, 101, 99, 116, 76, 111, 97, 100, 60, 102, 108, 111, 97, 116, 44, 32, 102, 108, 111, 97, 116, 62, 59, 32, 83, 84, 79, 82, 69, 32, 61, 32, 68, 105, 114, 101, 99, 116, 83, 116, 111, 114, 101, 60, 102, 108, 111, 97, 116, 44, 32, 102, 108, 111, 97, 116, 62, 59, 32, 67, 111, 109, 112, 117, 116, 101, 84, 121, 112, 101, 32, 61, 32, 102, 108, 111, 97, 116, 59, 32, 105, 110, 116, 32, 112, 97, 99, 107, 95, 115, 105, 122, 101, 32, 61, 32, 50, 59, 32, 105, 110, 116, 32, 99, 111, 108, 115, 95, 112, 101, 114, 95, 116, 104, 114, 101, 97, 100, 32, 61, 32, 50, 54, 59, 32, 105, 110, 116, 32, 116, 104, 114, 101, 97, 100, 95, 103, 114, 111, 117, 112, 95, 119, 105, 100, 116, 104, 32, 61, 32, 51, 50, 59, 32, 105, 110, 116, 32, 114, 111, 119, 115, 95, 112, 101, 114, 95, 97, 99, 99, 101, 115, 115, 32, 61, 32, 49, 59, 32, 95, 95, 110, 118, 95, 98, 111, 111, 108, 32, 112, 97, 100, 100, 105, 110, 103, 32, 61, 32, 116, 114, 117, 101, 59, 32, 65, 108, 103, 111, 114, 105, 116, 104, 109, 32, 97, 108, 103, 111, 114, 105, 116, 104, 109, 32, 61, 32, 65, 108, 103, 111, 114, 105, 116, 104, 109, 58, 58, 107, 83, 111, 102, 116, 109, 97, 120, 93};
.global .align 1 .b8 __unnamed_49[324] = {118, 111, 105, 100, 32, 83, 111, 102, 116, 109, 97, 120, 87, 97, 114, 112, 73, 109, 112, 108, 40, 76, 79, 65, 68, 44, 32, 83, 84, 79, 82, 69, 44, 32, 115, 105, 103, 110, 101, 100, 32, 108, 111, 110, 103, 44, 32, 115, 105, 103, 110, 101, 100, 32, 108, 111, 110, 103, 41, 32, 91, 119, 105, 116, 104, 32, 76, 79, 65, 68, 32, 61, 32, 68, 105, 114, 101, 99, 116, 76, 111, 97, 100, 60, 102, 108, 111, 97, 116, 44, 32, 102, 108, 111, 97, 116, 62, 59, 32, 83, 84, 79, 82, 69, 32, 61, 32, 68, 105, 114, 101, 99, 116, 83, 116, 111, 114, 101, 60, 102, 108, 111, 97, 116, 44, 32, 102, 108, 111, 97, 116, 62, 59, 32, 67, 111, 109, 112, 117, 116, 101, 84, 121, 112, 101, 32, 61, 32, 102, 108, 111, 97, 116, 59, 32, 105, 110, 116, 32, 112, 97, 99, 107, 95, 115, 105, 122, 101, 32, 61, 32, 50, 59, 32, 105, 110, 116, 32, 99, 111, 108, 115, 95, 112, 101, 114, 95, 116, 104, 114, 101, 97, 100, 32, 61, 32, 50, 56, 59, 32, 105, 110, 116, 32, 116, 104, 114, 101, 97, 100, 95, 103, 114, 111, 117, 112, 95, 119, 105, 100, 116, 104, 32, 61, 32, 51, 50, 59, 32, 105, 110, 116, 32, 114, 111, 119, 115, 95, 112, 101, 114, 95, 97, 99, 99, 101, 115, 115, 32, 61, 32, 49, 59, 32, 95, 95, 110, 118, 95, 98, 111, 111, 108, 32, 112, 97, 100, 100, 105, 110, 103, 32, 61, 32, 102, 97, 108, 115, 101, 59, 32, 65, 108, 103, 111, 114, 105, 116, 104, 109, 32, 97, 108, 103, 111, 114, 105, 116, 104, 109, 32, 61, 32, 65, 108, 103, 111, 114, 105, 116, 104, 109, 58, 58, 107, 83, 111, 102, 116, 109, 97, 120, 93};
.global .align 1 .b8 __unnamed_50[323] = {118, 111, 105, 100, 32, 83, 111, 102, 116, 109, 97, 120, 87, 97, 114, 112, 73, 109, 112, 108, 40, 76, 79, 65, 68, 44, 32, 83, 84, 79, 82, 69, 44, 32, 115, 105, 103, 110, 101, 100, 32, 108, 111, 110, 103, 44, 32, 115, 105, 103, 110, 101, 100, 32, 108, 111, 110, 103, 41, 32, 91, 119, 105, 116, 104, 32, 76, 79, 65, 68, 32, 61, 32, 68, 105, 114, 101, 99, 116, 76, 111, 97, 100, 60, 102, 108, 111, 97, 116, 44, 32, 102, 108, 111, 97, 116, 62, 59, 32, 83, 84, 79, 82, 69, 32, 61, 32, 68, 105, 114, 101, 99, 116, 83, 116, 111, 114, 101, 60, 102, 108, 111, 97, 116, 44, 32, 102, 108, 111, 97, 116, 62, 59, 32, 67, 111, 109, 112, 117, 116, 101, 84, 121, 112, 101, 32, 61, 32, 102, 108, 111, 97, 116, 59, 32, 105, 110, 116, 32, 112, 97, 99, 107, 95, 115, 105, 122, 101, 32, 61, 32, 50, 59, 32, 105, 110, 116, 32, 99, 111, 108, 115, 95, 112, 101, 114, 95, 116, 104, 114, 101, 97, 100, 32, 61, 32, 50, 56, 59, 32, 105, 110, 116, 32, 116, 104, 114, 101, 97, 100, 95, 103, 114, 111, 117, 112, 95, 119, 105, 100, 116, 104, 32, 61, 32, 51, 50, 59, 32, 105, 110, 116, 32, 114, 111, 119, 115, 95, 112, 101, 114, 95, 97, 99, 99, 101, 115, 115, 32, 61, 32, 49, 59, 32, 95, 95, 110, 118, 95, 98, 111, 111, 108, 32, 112, 97, 100, 100, 105, 110, 103, 32, 61, 32, 116, 114, 117, 101, 59, 32, 65, 108, 103, 111, 114, 105, 116, 104, 109, 32, 97, 108, 103, 111, 114, 105, 116, 104, 109, 32, 61, 32, 65, 108, 103, 111, 114, 105, 116, 104, 109, 58, 58, 107, 83, 111, 102, 116, 109, 97, 120, 93};
.global .align 1 .b8 __unnamed_51[324] = {118, 111, 105, 100, 32, 83, 111, 102, 116, 109, 97, 120, 87, 97, 114, 112, 73, 109, 112, 108, 40, 76, 79, 65, 68, 44, 32, 83, 84, 79, 82, 69, 44, 32, 115, 105, 103, 110, 101, 100, 32, 108, 111, 110, 103, 44, 32, 115, 105, 103, 110, 101, 100, 32, 108, 111, 110, 103, 41, 32, 91, 119, 105, 116, 104, 32, 76, 79, 65, 68, 32, 61, 32, 68, 105, 114, 101, 99, 116, 76, 111, 97, 100, 60, 102, 108, 111, 97, 116, 44, 32, 102, 108, 111, 97, 116, 62, 59, 32, 83, 84, 79, 82, 69, 32, 61, 32, 68, 105, 114, 101, 99, 116, 83, 116, 111, 114, 101, 60, 102, 108, 111, 97, 116, 44, 32, 102, 108, 111, 97, 116, 62, 59, 32, 67, 111, 109, 112, 117, 116, 101, 84, 121, 112, 101, 32, 61, 32, 102, 108, 111, 97, 116, 59, 32, 105, 110, 116, 32, 112, 97, 99, 107, 95, 115, 105, 122, 101, 32, 61, 32, 50, 59, 32, 105, 110, 116, 32, 99, 111, 108, 115, 95, 112, 101, 114, 95, 116, 104, 114, 101, 97, 100, 32, 61, 32, 51, 48, 59, 32, 105, 110, 116, 32, 116, 104, 114, 101, 97, 100, 95, 103, 114, 111, 117, 112, 95, 119, 105, 100, 116, 104, 32, 61, 32, 51, 50, 59, 32, 105, 110, 116, 32, 114, 111, 119, 115, 95, 112, 101, 114, 95, 97, 99, 99, 101, 115, 115, 32, 61, 32, 49, 59, 32, 95, 95, 110, 118, 95, 98, 111, 111, 108, 32, 112, 97, 100, 100, 105, 110, 103, 32, 61, 32, 102, 97, 108, 115, 101, 59, 32, 65, 108, 103, 111, 114, 105, 116, 104, 109, 32, 97, 108, 103, 111, 114, 105, 116, 104, 109, 32, 61, 32, 65, 108, 103, 111, 114, 105, 116, 104, 109, 58, 58, 107, 83, 111, 102, 116, 109, 97, 120, 93};
.global .align 1 .b8 __unnamed_52[323] = {118, 111, 105, 100, 32, 83, 111, 102, 116, 109, 97, 120, 87, 97, 114, 112, 73, 109, 112, 108, 40, 76, 79, 65, 68, 44, 32, 83, 84, 79, 82, 69, 44, 32, 115, 105, 103, 110, 101, 100, 32, 108, 111, 110, 103, 44, 32, 115, 105, 103, 110, 101, 100, 32, 108, 111, 110, 103, 41, 32, 91, 119, 105, 116, 104, 32, 76, 79, 65, 68, 32, 61, 32, 68, 105, 114, 101, 99, 116, 76, 111, 97, 100, 60, 102, 108, 111, 97, 116, 44, 32, 102, 108, 111, 97, 116, 62, 59, 32, 83, 84, 79, 82, 69, 32, 61, 32, 68, 105, 114, 101, 99, 116, 83, 116, 111, 114, 101, 60, 102, 108, 111, 97, 116, 44, 32, 102, 108, 111, 97, 116, 62, 59, 32, 67, 111, 109, 112, 117, 116, 101, 84, 121, 112, 101, 32, 61, 32, 102, 108, 111, 97, 116, 59, 32, 105, 110, 116, 32, 112, 97, 99, 107, 95, 115, 105, 122, 101, 32, 61, 32, 50, 59, 32, 105, 110, 116, 32, 99, 111, 108, 115, 95, 112, 101, 114, 95, 116, 104, 114, 101, 97, 100, 32, 61, 32, 51, 48, 59, 32, 105, 110, 116, 32, 116, 104, 114, 101, 97, 100, 95, 103, 114, 111, 117, 112, 95, 119, 105, 100, 116, 104, 32, 61, 32, 51, 50, 59, 32, 105, 110, 116, 32, 114, 111, 119, 115, 95, 112, 101, 114, 95, 97, 99, 99, 101, 115, 115, 32, 61, 32, 49, 59, 32, 95, 95, 110, 118, 95, 98, 111, 111, 108, 32, 112, 97, 100, 100, 105, 110, 103, 32, 61, 32, 116, 114, 117, 101, 59, 32, 65, 108, 103, 111, 114, 105, 116, 104, 109, 32, 97, 108, 103, 111, 114, 105, 116, 104, 109, 32, 61, 32, 65, 108, 103, 111, 114, 105, 116, 104, 109, 58, 58, 107, 83, 111, 102, 116, 109, 97, 120, 93};
.global .align 1 .b8 __unnamed_53[324] = {118, 111, 105, 100, 32, 83, 111, 102, 116, 109, 97, 120, 87, 97, 114, 112, 73, 109, 112, 108, 40, 76, 79, 65, 68, 44, 32, 83, 84, 79, 82, 69, 44, 32, 115, 105, 103, 110, 101, 100, 32, 108, 111, 110, 103, 44, 32, 115, 105, 103, 110, 101, 100, 32, 108, 111, 110, 103, 41, 32, 91, 119, 105, 116, 104, 32, 76, 79, 65, 68, 32, 61, 32, 68, 105, 114, 101, 99, 116, 76, 111, 97, 100, 60, 102, 108, 111, 97, 116, 44, 32, 102, 108, 111, 97, 116, 62, 59, 32, 83, 84, 79, 82, 69, 32, 61, 32, 68, 105, 114, 101, 99, 116, 83, 116, 111, 114, 101, 60, 102, 108, 111, 97, 116, 44, 32, 102, 108, 111, 97, 116, 62, 59, 32, 67, 111, 109, 112, 117, 116, 101, 84, 121, 112, 101, 32, 61, 32, 102, 108, 111, 97, 116, 59, 32, 105, 110, 116, 32, 112, 97, 99, 107, 95, 115, 105, 122, 101, 32, 61, 32, 50, 59, 32, 105, 110, 116, 32, 99, 111, 108, 115, 95, 112, 101, 114, 95, 116, 104, 114, 101, 97, 100, 32, 61, 32, 51, 50, 59, 32, 105, 110, 116, 32, 116, 104, 114, 101, 97, 100, 95, 103, 114, 111, 117, 112, 95, 119, 105, 100, 116, 104, 32, 61, 32, 51, 50, 59, 32, 105, 110, 116, 32, 114, 111, 119, 115, 95, 112, 101, 114, 95, 97, 99, 99, 101, 115, 115, 32, 61, 32, 49, 59, 32, 95, 95, 110, 118, 95, 98, 111, 111, 108, 32, 112, 97, 100, 100, 105, 110, 103, 32, 61, 32, 102, 97, 108, 115, 101, 59, 32, 65, 108, 103, 111, 114, 105, 116, 104, 109, 32, 97, 108, 103, 111, 114, 105, 116, 104, 109, 32, 61, 32, 65, 108, 103, 111, 114, 105, 116, 104, 109, 58, 58, 107, 83, 111, 102, 116, 109, 97, 120, 93};
.global .align 1 .b8 __unnamed_54[323] = {118, 111, 105, 100, 32, 83, 111, 102, 116, 109, 97, 120, 87, 97, 114, 112, 73, 109, 112, 108, 40, 76, 79, 65, 68, 44, 32, 83, 84, 79, 82, 69, 44, 32, 115, 105, 103, 110, 101, 100, 32, 108, 111, 110, 103, 44, 32, 115, 105, 103, 110, 101, 100, 32, 108, 111, 110, 103, 41, 32, 91, 119, 105, 116, 104, 32, 76, 79, 65, 68, 32, 61, 32, 68, 105, 114, 101, 99, 116, 76, 111, 97, 100, 60, 102, 108, 111, 97, 116, 44, 32, 102, 108, 111, 97, 116, 62, 59, 32, 83, 84, 79, 82, 69, 32, 61, 32, 68, 105, 114, 101, 99, 116, 83, 116, 111, 114, 101, 60, 102, 108, 111, 97, 116, 44, 32, 102, 108, 111, 97, 116, 62, 59, 32, 67, 111, 109, 112, 117, 116, 101, 84, 121, 112, 101, 32, 61, 32, 102, 108, 111, 97, 116, 59, 32, 105, 110, 116, 32, 112, 97, 99, 107, 95, 115, 105, 122, 101, 32, 61, 32, 50, 59, 32, 105, 110, 116, 32, 99, 111, 108, 115, 95, 112, 101, 114, 95, 116, 104, 114, 101, 97, 100, 32, 61, 32, 51, 50, 59, 32, 105, 110, 116, 32, 116, 104, 114, 101, 97, 100, 95, 103, 114, 111, 117, 112, 95, 119, 105, 100, 116, 104, 32, 61, 32, 51, 50, 59, 32, 105, 110, 116, 32, 114, 111, 119, 115, 95, 112, 101, 114, 95, 97, 99, 99, 101, 115, 115, 32, 61, 32, 49, 59, 32, 95, 95, 110, 118, 95, 98, 111, 111, 108, 32, 112, 97, 100, 100, 105, 110, 103, 32, 61, 32, 116, 114, 117, 101, 59, 32, 65, 108, 103, 111, 114, 105, 116, 104, 109, 32, 97, 108, 103, 111, 114, 105, 116, 104, 109, 32, 61, 32, 65, 108, 103, 111, 114, 105, 116, 104, 109, 58, 58, 107, 83, 111, 102, 116, 109, 97, 120, 93};
.global .align 1 .b8 __unnamed_55[322] = {118, 111, 105, 100, 32, 83, 111, 102, 116, 109, 97, 120, 87, 97, 114, 112, 73, 109, 112, 108, 40, 76, 79, 65, 68, 44, 32, 83, 84, 79, 82, 69, 44, 32, 115, 105, 103, 110, 101, 100, 32, 108, 111, 110, 103, 44, 32, 115, 105, 103, 110, 101, 100, 32, 108, 111, 110, 103, 41, 32, 91, 119, 105, 116, 104, 32, 76, 79, 65, 68, 32, 61, 32, 68, 105, 114, 101, 99, 116, 76, 111, 97, 100, 60, 102, 108, 111, 97, 116, 44, 32, 102, 108, 111, 97, 116, 62, 59, 32, 83, 84, 79, 82, 69, 32, 61, 32, 68, 105, 114, 101, 99, 116, 83, 116, 111, 114, 101, 60, 102, 108, 111, 97, 116, 44, 32, 102, 108, 111, 97, 116, 62, 59, 32, 67, 111, 109, 112, 117, 116, 101, 84, 121, 112, 101, 32, 61, 32, 102, 108, 111, 97, 116, 59, 32, 105, 110, 116, 32, 112, 97, 99, 107, 95, 115, 105, 122, 101, 32, 61, 32, 49, 59, 32, 105, 110, 116, 32, 99, 111, 108, 115, 95, 112, 101, 114, 95, 116, 104, 114, 101, 97, 100, 32, 61, 32, 49, 59, 32, 105, 110, 116, 32, 116, 104, 114, 101, 97, 100, 95, 103, 114, 111, 117, 112, 95, 119, 105, 100, 116, 104, 32, 61, 32, 49, 59, 32, 105, 110, 116, 32, 114, 111, 119, 115, 95, 112, 101, 114, 95, 97, 99, 99, 101, 115, 115, 32, 61, 32, 50, 59, 32, 95, 95, 110, 118, 95, 98, 111, 111, 108, 32, 112, 97, 100, 100, 105, 110, 103, 32, 61, 32, 102, 97, 108, 115, 101, 59, 32, 65, 108, 103, 111, 114, 105, 116, 104, 109, 32, 97, 108, 103, 111, 114, 105, 116, 104, 109, 32, 61, 32, 65, 108, 103, 111, 114, 105, 116, 104, 109, 58, 58, 107, 83, 111, 102, 116, 109, 97, 120, 93};
.global .align 1 .b8 __unnamed_56[321] = {118, 111, 105, 100, 32, 83, 111, 102, 116, 109, 97, 120, 87, 97, 114, 112, 73, 109, 112, 108, 40, 76, 79, 65, 68, 44, 32, 83, 84, 79, 82, 69, 44, 32, 115, 105, 103, 110, 101, 100, 32, 108, 111, 110, 103, 44, 32, 115, 105, 103, 110, 101, 100, 32, 108, 111, 110, 103, 41, 32, 91, 119, 105, 116, 104, 32, 76, 79, 65, 68, 32, 61, 32, 68, 105, 114, 101, 99, 116, 76, 111, 97, 100, 60, 102, 108, 111, 97, 116, 44, 32, 102, 108, 111, 97, 116, 62, 59, 32, 83, 84, 79, 82, 69, 32, 61, 32, 68, 105, 114, 101, 99, 116, 83, 116, 111, 114, 101, 60, 102, 108, 111, 97, 116, 44, 32, 102, 108, 111, 97, 116, 62, 59, 32, 67, 111, 109, 112, 117, 116, 101, 84, 121, 112, 101, 32, 61, 32, 102, 108, 111, 97, 116, 59, 32, 105, 110, 116, 32, 112, 97, 99, 107, 95, 115, 105, 122, 101, 32, 61, 32, 49, 59, 32, 105, 110, 116, 32, 99, 111, 108, 115, 95, 112, 101, 114, 95, 116, 104, 114, 101, 97, 100, 32, 61, 32, 49, 59, 32, 105, 110, 116, 32, 116, 104, 114, 101, 97, 100, 95, 103, 114, 111, 117, 112, 95, 119, 105, 100, 116, 104, 32, 61, 32, 49, 59, 32, 105, 110, 116, 32, 114, 111, 119, 115, 95, 112, 101, 114, 95, 97, 99, 99, 101, 115, 115, 32, 61, 32, 50, 59, 32, 95, 95, 110, 118, 95, 98, 111, 111, 108, 32, 112, 97, 100, 100, 105, 110, 103, 32, 61, 32, 116, 114, 117, 101, 59, 32, 65, 108, 103, 111, 114, 105, 116, 104, 109, 32, 97, 108, 103, 111, 114, 105, 116, 104, 109, 32, 61, 32, 65, 108, 103, 111, 114, 105, 116, 104, 109, 58, 58, 107, 83, 111, 102, 116, 109, 97, 120, 93};
.global .align 1 .b8 __unnamed_57[322] = {118, 111, 105, 100, 32, 83, 111, 102, 116, 109, 97, 120, 87, 97, 114, 112, 73, 109, 112, 108, 40, 76, 79, 65, 68, 44, 32, 83, 84, 79, 82, 69, 44, 32, 115, 105, 103, 110, 101, 100, 32, 108, 111, 110, 103, 44, 32, 115, 105, 103, 110, 101, 100, 32, 108, 111, 110, 103, 41, 32, 91, 119, 105, 116, 104, 32, 76, 79, 65, 68, 32, 61, 32, 68, 105, 114, 101, 99, 116, 76, 111, 97, 100, 60, 102, 108, 111, 97, 116, 44, 32, 102, 108, 111, 97, 116, 62, 59, 32, 83, 84, 79, 82, 69, 32, 61, 32, 68, 105, 114, 101, 99, 116, 83, 116, 111, 114, 101, 60, 102, 108, 111, 97, 116, 44, 32, 102, 108, 111, 97, 116, 62, 59, 32, 67, 111, 109, 112, 117, 116, 101, 84, 121, 112, 101, 32, 61, 32, 102, 108, 111, 97, 116, 59, 32, 105, 110, 116, 32, 112, 97, 99, 107, 95, 115, 105, 122, 101, 32, 61, 32, 49, 59, 32, 105, 110, 116, 32, 99, 111, 108, 115, 95, 112, 101, 114, 95, 116, 104, 114, 101, 97, 100, 32, 61, 32, 49, 59, 32, 105, 110, 116, 32, 116, 104, 114, 101, 97, 100, 95, 103, 114, 111, 117, 112, 95, 119, 105, 100, 116, 104, 32, 61, 32, 49, 59, 32, 105, 110, 116, 32, 114, 111, 119, 115, 95, 112, 101, 114, 95, 97, 99, 99, 101, 115, 115, 32, 61, 32, 49, 59, 32, 95, 95, 110, 118, 95, 98, 111, 111, 108, 32, 112, 97, 100, 100, 105, 110, 103, 32, 61, 32, 102, 97, 108, 115, 101, 59, 32, 65, 108, 103, 111, 114, 105, 116, 104, 109, 32, 97, 108, 103, 111, 114, 105, 116, 104, 109, 32, 61, 32, 65, 108, 103, 111, 114, 105, 116, 104, 109, 58, 58, 107, 83, 111, 102, 116, 109, 97, 120, 93};
.global .align 1 .b8 __unnamed_58[321] = {118, 111, 105, 100, 32, 83, 111, 102, 116, 109, 97, 120, 87, 97, 114, 112, 73, 109, 112, 108, 40, 76, 79, 65, 68, 44, 32, 83, 84, 79, 82, 69, 44, 32, 115, 105, 103, 110, 101, 100, 32, 108, 111, 110, 103, 44, 32, 115, 105, 103, 110, 101, 100, 32, 108, 111, 110, 103, 41, 32, 91, 119, 105, 116, 104, 32, 76, 79, 65, 68, 32, 61, 32, 68, 105, 114, 101, 99, 116, 76, 111, 97, 100, 60, 102, 108, 111, 97, 116, 44, 32, 102, 108, 111, 97, 116, 62, 59, 32, 83, 84, 79, 82, 69, 32, 61, 32, 68, 105, 114, 101, 99, 116, 83, 116, 111, 114, 101, 60, 102, 108, 111, 97, 116, 44, 32, 102, 108, 111, 97, 116, 62, 59, 32, 67, 111, 109, 112, 117, 116, 101, 84, 121, 112, 101, 32, 61, 32, 102, 108, 111, 97, 116, 59, 32, 105, 110, 116, 32, 112, 97, 99, 107, 95, 115, 105, 122, 101, 32, 61, 32, 49, 59, 32, 105, 110, 116, 32, 99, 111, 108, 115, 95, 112, 101, 114, 95, 116, 104, 114, 101, 97, 100, 32, 61, 32, 49, 59, 32, 105, 110, 116, 32, 116, 104, 114, 101, 97, 100, 95, 103, 114, 111, 117, 112, 95, 119, 105, 100, 116, 104, 32, 61, 32, 49, 59, 32, 105, 110, 116, 32, 114, 111, 119, 115, 95, 112, 101, 114, 95, 97, 99, 99, 101, 115, 115, 32, 61, 32, 49, 59, 32, 95, 95, 110, 118, 95, 98, 111, 111, 108, 32, 112, 97, 100, 100, 105, 110, 103, 32, 61, 32, 116, 114, 117, 101, 59, 32, 65, 108, 103, 111, 114, 105, 116, 104, 109, 32, 97, 108, 103, 111, 114, 105, 116, 104, 109, 32, 61, 32, 65, 108, 103, 111, 114, 105, 116, 104, 109, 58, 58, 107, 83, 111, 102, 116, 109, 97, 120, 93};
.global .align 1 .b8 __unnamed_59[322] = {118, 111, 105, 100, 32, 83, 111, 102, 116, 109, 97, 120, 87, 97, 114, 112, 73, 109, 112, 108, 40, 76, 79, 65, 68, 44, 32, 83, 84, 79, 82, 69, 44, 32, 115, 105, 103, 110, 101, 100, 32, 108, 111, 110, 103, 44, 32, 115, 105, 103, 110, 101, 100, 32, 108, 111, 110, 103, 41, 32, 91, 119, 105, 116, 104, 32, 76, 79, 65, 68, 32, 61, 32, 68, 105, 114, 101, 99, 116, 76, 111, 97, 100, 60, 102, 108, 111, 97, 116, 44, 32, 102, 108, 111, 97, 116, 62, 59, 32, 83, 84, 79, 82, 69, 32, 61, 32, 68, 105, 114, 101, 99, 116, 83, 116, 111, 114, 101, 60, 102, 108, 111, 97, 116, 44, 32, 102, 108, 111, 97, 116, 62, 59, 32, 67, 111, 109, 112, 117, 116, 101, 84, 121, 112, 101, 32, 61, 32, 102, 108, 111, 97, 116, 59, 32, 105, 110, 116, 32, 112, 97, 99, 107, 95, 115, 105, 122, 101, 32, 61, 32, 49, 59, 32, 105, 110, 116, 32, 99, 111, 108, 115, 95, 112, 101, 114, 95, 116, 104, 114, 101, 97, 100, 32, 61, 32, 49, 59, 32, 105, 110, 116, 32, 116, 104, 114, 101, 97, 100, 95, 103, 114, 111, 117, 112, 95, 119, 105, 100, 116, 104, 32, 61, 32, 50, 59, 32, 105, 110, 116, 32, 114, 111, 119, 115, 95, 112, 101, 114, 95, 97, 99, 99, 101, 115, 115, 32, 61, 32, 50, 59, 32, 95, 95, 110, 118, 95, 98, 111, 111, 108, 32, 112, 97, 100, 100, 105, 110, 103, 32, 61, 32, 102, 97, 108, 115, 101, 59, 32, 65, 108, 103, 111, 114, 105, 116, 104, 109, 32, 97, 108, 103, 111, 114, 105, 116, 104, 109, 32, 61, 32, 65, 108, 103, 111, 114, 105, 116, 104, 109, 58, 58, 107, 83, 111, 102, 116, 109, 97, 120, 93};
.global .align 1 .b8 __unnamed_60[321] = {118, 111, 105, 100, 32, 83, 111, 102, 116, 109, 97, 120, 87, 97, 114, 112, 73, 109, 112, 108, 40, 76, 79, 65, 68, 44, 32, 83, 84, 79, 82, 69, 44, 32, 115, 105, 103, 110, 101, 100, 32, 108, 111, 110, 103, 44, 32, 115, 105, 103, 110, 101, 100, 32, 108, 111, 110, 103, 41, 32, 91, 119, 105, 116, 104, 32, 76, 79, 65, 68, 32, 61, 32, 68, 105, 114, 101, 99, 116, 76, 111, 97, 100, 60, 102, 108, 111, 97, 116, 44, 32, 102, 108, 111, 97, 116, 62, 59, 32, 83, 84, 79, 82, 69, 32, 61, 32, 68, 105, 114, 101, 99, 116, 83, 116, 111, 114, 101, 60, 102, 108, 111, 97, 116, 44, 32, 102, 108, 111, 97, 116, 62, 59, 32, 67, 111, 109, 112, 117, 116, 101, 84, 121, 112, 101, 32, 61, 32, 102, 108, 111, 97, 116, 59, 32, 105, 110, 116, 32, 112, 97, 99, 107, 95, 115, 105, 122, 101, 32, 61, 32, 49, 59, 32, 105, 110, 116, 32, 99, 111, 108, 115, 95, 112, 101, 114, 95, 116, 104, 114, 101, 97, 100, 32, 61, 32, 49, 59, 32, 105, 110, 116, 32, 116, 104, 114, 101, 97, 100, 95, 103, 114, 111, 117, 112, 95, 119, 105, 100, 116, 104, 32, 61, 32, 50, 59, 32, 105, 110, 116, 32, 114, 111, 119, 115, 95, 112, 101, 114, 95, 97, 99, 99, 101, 115, 115, 32, 61, 32, 50, 59, 32, 95, 95, 110, 118, 95, 98, 111, 111, 108, 32, 112, 97, 100, 100, 105, 110, 103, 32, 61, 32, 116, 114, 117, 101, 59, 32, 65, 108, 103, 111, 114, 105, 116, 104, 109, 32, 97, 108, 103, 111, 114, 105, 116, 104, 109, 32, 61, 32, 65, 108, 103, 111, 114, 105, 116, 104, 109, 58, 58, 107, 83, 111, 102, 116, 109, 97, 120, 93};
.global .align 1 .b8 __unnamed_61[322] = {118, 111, 105, 100, 32, 83, 111, 102, 116, 109, 97, 120, 87, 97, 114, 112, 73, 109, 112, 108, 40, 76, 79, 65, 68, 44, 32, 83, 84, 79, 82, 69, 44, 32, 115, 105, 103, 110, 101, 100, 32, 108, 111, 110, 103, 44, 32, 115, 105, 103, 110, 101, 100, 32, 108, 111, 110, 103, 41, 32, 91, 119, 105, 116, 104, 32, 76, 79, 65, 68, 32, 61, 32, 68, 105, 114, 101, 99, 116, 76, 111, 97, 100, 60, 102, 108, 111, 97, 116, 44, 32, 102, 108, 111, 97, 116, 62, 59, 32, 83, 84, 79, 82, 69, 32, 61, 32, 68, 105, 114, 101, 99, 116, 83, 116, 111, 114, 101, 60, 102, 108, 111, 97, 116, 44, 32, 102, 108, 111, 97, 116, 62, 59, 32, 67, 111, 109, 112, 117, 116, 101, 84, 121, 112, 101, 32, 61, 32, 102, 108, 111, 97, 116, 59, 32, 105, 110, 116, 32, 112, 97, 99, 107, 95, 115, 105, 122, 101, 32, 61, 32, 49, 59, 32, 105, 110, 116, 32, 99, 111, 108, 115, 95, 112, 101, 114, 95, 116, 104, 114, 101, 97, 100, 32, 61, 32, 49, 59, 32, 105, 110, 116, 32, 116, 104, 114, 101, 97, 100, 95, 103, 114, 111, 117, 112, 95, 119, 105, 100, 116, 104, 32, 61, 32, 50, 59, 32, 105, 110, 116, 32, 114, 111, 119, 115, 95, 112, 101, 114, 95, 97, 99, 99, 101, 115, 115, 32, 61, 32, 49, 59, 32, 95, 95, 110, 118, 95, 98, 111, 111, 108, 32, 112, 97, 100, 100, 105, 110, 103, 32, 61, 32, 102, 97, 108, 115, 101, 59, 32, 65, 108, 103, 111, 114, 105, 116, 104, 109, 32, 97, 108, 103, 111, 114, 105, 116, 104, 109, 32, 61, 32, 65, 108, 103, 111, 114, 105, 116, 104, 109, 58, 58, 107, 83, 111, 102, 116, 109, 97, 120, 93};
.global .align 1 .b8 __unnamed_62[321] = {118, 111, 105, 100, 32, 83, 111, 102, 116, 109, 97, 120, 87, 97, 114, 112, 73, 109, 112, 108, 40, 76, 79, 65, 68, 44, 32, 83, 84, 79, 82, 69, 44, 32, 115, 105, 103, 110, 101, 100, 32, 108, 111, 110, 103, 44, 32, 115, 105, 103, 110, 101, 100, 32, 108, 111, 110, 103, 41, 32, 91, 119, 105, 116, 104, 32, 76, 79, 65, 68, 32, 61, 32, 68, 105, 114, 101, 99, 116, 76, 111, 97, 100, 60, 102, 108, 111, 97, 116, 44, 32, 102, 108, 111, 97, 116, 62, 59, 32, 83, 84, 79, 82, 69, 32, 61, 32, 68, 105, 114, 101, 99, 116, 83, 116, 111, 114, 101, 60, 102, 108, 111, 97, 116, 44, 32, 102, 108, 111, 97, 116, 62, 59, 32, 67, 111, 109, 112, 117, 116, 101, 84, 121, 112, 101, 32, 61, 32, 102, 108, 111, 97, 116, 59, 32, 105, 110, 116, 32, 112, 97, 99, 107, 95, 115, 105, 122, 101, 32, 61, 32, 49, 59, 32, 105, 110, 116, 32, 99, 111, 108, 115, 95, 112, 101, 114, 95, 116, 104, 114, 101, 97, 100, 32, 61, 32, 49, 59, 32, 105, 110, 116, 32, 116, 104, 114, 101, 97, 100, 95, 103, 114, 111, 117, 112, 95, 119, 105, 100, 116, 104, 32, 61, 32, 50, 59, 32, 105, 110, 116, 32, 114, 111, 119, 115, 95, 112, 101, 114, 95, 97, 99, 99, 101, 115, 115, 32, 61, 32, 49, 59, 32, 95, 95, 110, 118, 95, 98, 111, 111, 108, 32, 112, 97, 100, 100, 105, 110, 103, 32, 61, 32, 116, 114, 117, 101, 59, 32, 65, 108, 103, 111, 114, 105, 116, 104, 109, 32, 97, 108, 103, 111, 114, 105, 116, 104, 109, 32, 61, 32, 65, 108, 103, 111, 114, 105, 116, 104, 109, 58, 58, 107, 83, 111, 102, 116, 109, 97, 120, 93};
.global .align 1 .b8 __unnamed_63[322] = {118, 111, 105, 100, 32, 83, 111, 102, 116, 109, 97, 120, 87, 97, 114, 112, 73, 109, 112, 108, 40, 76, 79, 65, 68, 44, 32, 83, 84, 79, 82, 69, 44, 32, 115, 105, 103, 110, 101, 100, 32, 108, 111, 110, 103, 44, 32, 115, 105, 103, 110, 101, 100, 32, 108, 111, 110, 103, 41, 32, 91, 119, 105, 116, 104, 32, 76, 79, 65, 68, 32, 61, 32, 68, 105, 114, 101, 99, 116, 76, 111, 97, 100, 60, 102, 108, 111, 97, 116, 44, 32, 102, 108, 111, 97, 116, 62, 59, 32, 83, 84, 79, 82, 69, 32, 61, 32, 68, 105, 114, 101, 99, 116, 83, 116, 111, 114, 101, 60, 102, 108, 111, 97, 116, 44, 32, 102, 108, 111, 97, 116, 62, 59, 32, 67, 111, 109, 112, 117, 116, 101, 84, 121, 112, 101, 32, 61, 32, 102, 108, 111, 97, 116, 59, 32, 105, 110, 116, 32, 112, 97, 99, 107, 95, 115, 105, 122, 101, 32, 61, 32, 49, 59, 32, 105, 110, 116, 32, 99, 111, 108, 115, 95, 112, 101, 114, 95, 116, 104, 114, 101, 97, 100, 32, 61, 32, 49, 59, 32, 105, 110, 116, 32, 116, 104, 114, 101, 97, 100, 95, 103, 114, 111, 117, 112, 95, 119, 105, 100, 116, 104, 32, 61, 32, 52, 59, 32, 105, 110, 116, 32, 114, 111, 119, 115, 95, 112, 101, 114, 95, 97, 99, 99, 101, 115, 115, 32, 61, 32, 50, 59, 32, 95, 95, 110, 118, 95, 98, 111, 111, 108, 32, 112, 97, 100, 100, 105, 110, 103, 32, 61, 32, 102, 97, 108, 115, 101, 59, 32, 65, 108, 103, 111, 114, 105, 116, 104, 109, 32, 97, 108, 103, 111, 114, 105, 116, 104, 109, 32, 61, 32, 65, 108, 103, 111, 114, 105, 116, 104, 109, 58, 58, 107, 83, 111, 102, 116, 109, 97, 120, 93};
.global .align 1 .b8 __unnamed_64[321] = {118, 111, 105, 100, 32, 83, 111, 102, 116, 109, 97, 120, 87, 97, 114, 112, 73, 109, 112, 108, 40, 76, 79, 65, 68, 44, 32, 83, 84, 79, 82, 69, 44, 32, 115, 105, 103, 110, 101, 100, 32, 108, 111, 110, 103, 44, 32, 115, 105, 103, 110, 101, 100, 32, 108, 111, 110, 103, 41, 32, 91, 119, 105, 116, 104, 32, 76, 79, 65, 68, 32, 61, 32, 68, 105, 114, 101, 99, 116, 76, 111, 97, 100, 60, 102, 108, 111, 97, 116, 44, 32, 102, 108, 111, 97, 116, 62, 59, 32, 83, 84, 79, 82, 69, 32, 61, 32, 68, 105, 114, 101, 99, 116, 83, 116, 111, 114, 101, 60, 102, 108, 111, 97, 116, 44, 32, 102, 108, 111, 97, 116, 62, 59, 32, 67, 111, 109, 112, 117, 116, 101, 84, 121, 112, 101, 32, 61, 32, 102, 108, 111, 97, 116, 59, 32, 105, 110, 116, 32, 112, 97, 99, 107, 95, 115, 105, 122, 101, 32, 61, 32, 49, 59, 32, 105, 110, 116, 32, 99, 111, 108, 115, 95, 112, 101, 114, 95, 116, 104, 114, 101, 97, 100, 32, 61, 32, 49, 59, 32, 105, 110, 116, 32, 116, 104, 114, 101, 97, 100, 95, 103, 114, 111, 117, 112, 95, 119, 105, 100, 116, 104, 32, 61, 32, 52, 59, 32, 105, 110, 116, 32, 114, 111, 119, 115, 95, 112, 101, 114, 95, 97, 99, 99, 101, 115, 115, 32, 61, 32, 50, 59, 32, 95, 95, 110, 118, 95, 98, 111, 111, 108, 32, 112, 97, 100, 100, 105, 110, 103, 32, 61, 32, 116, 114, 117, 101, 59, 32, 65, 108, 103, 111, 114, 105, 116, 104, 109, 32, 97, 108, 103, 111, 114, 105, 116, 104, 109, 32, 61, 32, 65, 108, 103, 111, 114, 105, 116, 104, 109, 58, 58, 107, 83, 111, 102, 116, 109, 97, 120, 93};
.global .align 1 .b8 __unnamed_65[322] = {118, 111, 105, 100, 32, 83, 111, 102, 116, 109, 97, 120, 87, 97, 114, 112, 73, 109, 112, 108, 40, 76, 79, 65, 68, 44, 32, 83, 84, 79, 82, 69, 44, 32, 115, 105, 103, 110, 101, 100, 32, 108, 111, 110, 103, 44, 32, 115, 105, 103, 110, 101, 100, 32, 108, 111, 110, 103, 41, 32, 91, 119, 105, 116, 104, 32, 76, 79, 65, 68, 32, 61, 32, 68, 105, 114, 101, 99, 116, 76, 111, 97, 100, 60, 102, 108, 111, 97, 116, 44, 32, 102, 108, 111, 97, 116, 62, 59, 32, 83, 84, 79, 82, 69, 32, 61, 32, 68, 105, 114, 101, 99, 116, 83, 116, 111, 114, 101, 60, 102, 108, 111, 97, 116, 44, 32, 102, 108, 111, 97, 116, 62, 59, 32, 67, 111, 109, 112, 117, 116, 101, 84, 121, 112, 101, 32, 61, 32, 102, 108, 111, 97, 116, 59, 32, 105, 110, 116, 32, 112, 97, 99, 107, 95, 115, 105, 122, 101, 32, 61, 32, 49, 59, 32, 105, 110, 116, 32, 99, 111, 108, 115, 95, 112, 101, 114, 95, 116, 104, 114, 101, 97, 100, 32, 61, 32, 49, 59, 32, 105, 110, 116, 32, 116, 104, 114, 101, 97, 100, 95, 103, 114, 111, 117, 112, 95, 119, 105, 100, 116, 104, 32, 61, 32, 52, 59, 32, 105, 110, 116, 32, 114, 111, 119, 115, 95, 112, 101, 114, 95, 97, 99, 99, 101, 115, 115, 32, 61, 32, 49, 59, 32, 95, 95, 110, 118, 95, 98, 111, 111, 108, 32, 112, 97, 100, 100, 105, 110, 103, 32, 61, 32, 102, 97, 108, 115, 101, 59, 32, 65, 108, 103, 111, 114, 105, 116, 104, 109, 32, 97, 108, 103, 111, 114, 105, 116, 104, 109, 32, 61, 32, 65, 108, 103, 111, 114, 105, 116, 104, 109, 58, 58, 107, 83, 111, 102, 116, 109, 97, 120, 93};
.global .align 1 .b8 __unnamed_66[321] = {118, 111, 105, 100, 32, 83, 111, 102, 116, 109, 97, 120, 87, 97, 114, 112, 73, 109, 112, 108, 40, 76, 79, 65, 68, 44, 32, 83, 84, 79, 82, 69, 44, 32, 115, 105, 103, 110, 101, 100, 32, 108, 111, 110, 103, 44, 32, 115, 105, 103, 110, 101, 100, 32, 108, 111, 110, 103, 41, 32, 91, 119, 105, 116, 104, 32, 76, 79, 65, 68, 32, 61, 32, 68, 105, 114, 101, 99, 116, 76, 111, 97, 100, 60, 102, 108, 111, 97, 116, 44, 32, 102, 108, 111, 97, 116, 62, 59, 32, 83, 84, 79, 82, 69, 32, 61, 32, 68, 105, 114, 101, 99, 116, 83, 116, 111, 114, 101, 60, 102, 108, 111, 97, 116, 44, 32, 102, 108, 111, 97, 116, 62, 59, 32, 67, 111, 109, 112, 117, 116, 101, 84, 121, 112, 101, 32, 61, 32, 102, 108, 111, 97, 116, 59, 32, 105, 110, 116, 32, 112, 97, 99, 107, 95, 115, 105, 122, 101, 32, 61, 32, 49, 59, 32, 105, 110, 116, 32, 99, 111, 108, 115, 95, 112, 101, 114, 95, 116, 104, 114, 101, 97, 100, 32, 61, 32, 49, 59, 32, 105, 110, 116, 32, 116, 104, 114, 101, 97, 100, 95, 103, 114, 111, 117, 112, 95, 119, 105, 100, 116, 104, 32, 61, 32, 52, 59, 32, 105, 110, 116, 32, 114, 111, 119, 115, 95, 112, 101, 114, 95, 97, 99, 99, 101, 115, 115, 32, 61, 32, 49, 59, 32, 95, 95, 110, 118, 95, 98, 111, 111, 108, 32, 112, 97, 100, 100, 105, 110, 103, 32, 61, 32, 116, 114, 117, 101, 59, 32, 65, 108, 103, 111, 114, 105, 116, 104, 109, 32, 97, 108, 103, 111, 114, 105, 116, 104, 109, 32, 61, 32, 65, 108, 103, 111, 114, 105, 116, 104, 109, 58, 58, 107, 83, 111, 102, 116, 109, 97, 120, 93};
.global .align 1 .b8 __unnamed_67[322] = {118, 111, 105, 100, 32, 83, 111, 102, 116, 109, 97, 120, 87, 97, 114, 112, 73, 109, 112, 108, 40, 76, 79, 65, 68, 44, 32, 83, 84, 79, 82, 69, 44, 32, 115, 105, 103, 110, 101, 100, 32, 108, 111, 110, 103, 44, 32, 115, 105, 103, 110, 101, 100, 32, 108, 111, 110, 103, 41, 32, 91, 119, 105, 116, 104, 32, 76, 79, 65, 68, 32, 61, 32, 68, 105, 114, 101, 99, 116, 76, 111, 97, 100, 60, 102, 108, 111, 97, 116, 44, 32, 102, 108, 111, 97, 116, 62, 59, 32, 83, 84, 79, 82, 69, 32, 61, 32, 68, 105, 114, 101, 99, 116, 83, 116, 111, 114, 101, 60, 102, 108, 111, 97, 116, 44, 32, 102, 108, 111, 97, 116, 62, 59, 32, 67, 111, 109, 112, 117, 116, 101, 84, 121, 112, 101, 32, 61, 32, 102, 108, 111, 97, 116, 59, 32, 105, 110, 116, 32, 112, 97, 99, 107, 95, 115, 105, 122, 101, 32, 61, 32, 49, 59, 32, 105, 110, 116, 32, 99, 111, 108, 115, 95, 112, 101, 114, 95, 116, 104, 114, 101, 97, 100, 32, 61, 32, 49, 59, 32, 105, 110, 116, 32, 116, 104, 114, 101, 97, 100, 95, 103, 114, 111, 117, 112, 95, 119, 105, 100, 116, 104, 32, 61, 32, 56, 59, 32, 105, 110, 116, 32, 114, 111, 119, 115, 95, 112, 101, 114, 95, 97, 99, 99, 101, 115, 115, 32, 61, 32, 50, 59, 32, 95, 95, 110, 118, 95, 98, 111, 111, 108, 32, 112, 97, 100, 100, 105, 110, 103, 32, 61, 32, 102, 97, 108, 115, 101, 59, 32, 65, 108, 103, 111, 114, 105, 116, 104, 109, 32, 97, 108, 103, 111, 114, 105, 116, 104, 109, 32, 61, 32, 65, 108, 103, 111, 114, 105, 116, 104, 109, 58, 58, 107, 83, 111, 102, 116, 109, 97, 120, 93};
.global .align 1 .b8 __unnamed_68[321] = {118, 111, 105, 100, 32, 83, 111, 102, 116, 109, 97, 120, 87, 97, 114, 112, 73, 109, 112, 108, 40, 76, 79, 65, 68, 44, 32, 83, 84, 79, 82, 69, 44, 32, 115, 105, 103, 110, 101, 100, 32, 108, 111, 110, 103, 44, 32, 115, 105, 103, 110, 101, 100, 32, 108, 111, 110, 103, 41, 32, 91, 119, 105, 116, 104, 32, 76, 79, 65, 68, 32, 61, 32, 68, 105, 114, 101, 99, 116, 76, 111, 97, 100, 60, 102, 108, 111, 97, 116, 44, 32, 102, 108, 111, 97, 116, 62, 59, 32, 83, 84, 79, 82, 69, 32, 61, 32, 68, 105, 114, 101, 99, 116, 83, 116, 111, 114, 101, 60, 102, 108, 111, 97, 116, 44, 32, 102, 108, 111, 97, 116, 62, 59, 32, 67, 111, 109, 112, 117, 116, 101, 84, 121, 112, 101, 32, 61, 32, 102, 108, 111, 97, 116, 59, 32, 105, 110, 116, 32, 112, 97, 99, 107, 95, 115, 105, 122, 101, 32, 61, 32, 49, 59, 32, 105, 110, 116, 32, 99, 111, 108, 115, 95, 112, 101, 114, 95, 116, 104, 114, 101, 97, 100, 32, 61, 32, 49, 59, 32, 105, 110, 116, 32, 116, 104, 114, 101, 97, 100, 95, 103, 114, 111, 117, 112, 95, 119, 105, 100, 116, 104, 32, 61, 32, 56, 59, 32, 105, 110, 116, 32, 114, 111, 119, 115, 95, 112, 101, 114, 95, 97, 99, 99, 101, 115, 115, 32, 61, 32, 50, 59, 32, 95, 95, 110, 118, 95, 98, 111, 111, 108, 32, 112, 97, 100, 100, 105, 110, 103, 32, 61, 32, 116, 114, 117, 101, 59, 32, 65, 108, 103, 111, 114, 105, 116, 104, 109, 32, 97, 108, 103, 111, 114, 105, 116, 104, 109, 32, 61, 32, 65, 108, 103, 111, 114, 105, 116, 104, 109, 58, 58, 107, 83, 111, 102, 116, 109, 97, 120, 93};
.global .align 1 .b8 __unnamed_69[322] = {118, 111, 105, 100, 32, 83, 111, 102, 116, 109, 97, 120, 87, 97, 114, 112, 73, 109, 112, 108, 40, 76, 79, 65, 68, 44, 32, 83, 84, 79, 82, 69, 44, 32, 115, 105, 103, 110, 101, 100, 32, 108, 111, 110, 103, 44, 32, 115, 105, 103, 110, 101, 100, 32, 108, 111, 110, 103, 41, 32, 91, 119, 105, 116, 104, 32, 76, 79, 65, 68, 32, 61, 32, 68, 105, 114, 101, 99, 116, 76, 111, 97, 100, 60, 102, 108, 111, 97, 116, 44, 32, 102, 108, 111, 97, 116, 62, 59, 32, 83, 84, 79, 82, 69, 32, 61, 32, 68, 105, 114, 101, 99, 116, 83, 116, 111, 114, 101, 60, 102, 108, 111, 97, 116, 44, 32, 102, 108, 111, 97, 116, 62, 59, 32, 67, 111, 109, 112, 117, 116, 101, 84, 121, 112, 101, 32, 61, 32, 102, 108, 111, 97, 116, 59, 32, 105, 110, 116, 32, 112, 97, 99, 107, 95, 115, 105, 122, 101, 32, 61, 32, 49, 59, 32, 105, 110, 116, 32, 99, 111, 108, 115, 95, 112, 101, 114, 95, 116, 104, 114, 101, 97, 100, 32, 61, 32, 49, 59, 32, 105, 110, 116, 32, 116, 104, 114, 101, 97, 100, 95, 103, 114, 111, 117, 112, 95, 119, 105, 100, 116, 104, 32, 61, 32, 56, 59, 32, 105, 110, 116, 32, 114, 111, 119, 115, 95, 112, 101, 114, 95, 97, 99, 99, 101, 115, 115, 32, 61, 32, 49, 59, 32, 95, 95, 110, 118, 95, 98, 111, 111, 108, 32, 112, 97, 100, 100, 105, 110, 103, 32, 61, 32, 102, 97, 108, 115, 101, 59, 32, 65, 108, 103, 111, 114, 105, 116, 104, 109, 32, 97, 108, 103, 111, 114, 105, 116, 104, 109, 32, 61, 32, 65, 108, 103, 111, 114, 105, 116, 104, 109, 58, 58, 107, 83, 111, 102, 116, 109, 97, 120, 93};
.global .align 1 .b8 __unnamed_70[321] = {118, 111, 105, 100, 32, 83, 111, 102, 116, 109, 97, 120, 87, 97, 114, 112, 73, 109, 112, 108, 40, 76, 79, 65, 68, 44, 32, 83, 84, 79, 82, 69, 44, 32, 115, 105, 103, 110, 101, 100, 32, 108, 111, 110, 103, 44, 32, 115, 105, 103, 110, 101, 100, 32, 108, 111, 110, 103, 41, 32, 91, 119, 105, 116, 104, 32, 76, 79, 65, 68, 32, 61, 32, 68, 105, 114, 101, 99, 116, 76, 111, 97, 100, 60, 102, 108, 111, 97, 116, 44, 32, 102, 108, 111, 97, 116, 62, 59, 32, 83, 84, 79, 82, 69, 32, 61, 32, 68, 105, 114, 101, 99, 116, 83, 116, 111, 114, 101, 60, 102, 108, 111, 97, 116, 44, 32, 102, 108, 111, 97, 116, 62, 59, 32, 67, 111, 109, 112, 117, 116, 101, 84, 121, 112, 101, 32, 61, 32, 102, 108, 111, 97, 116, 59, 32, 105, 110, 116, 32, 112, 97, 99, 107, 95, 115, 105, 122, 101, 32, 61, 32, 49, 59, 32, 105, 110, 116, 32, 99, 111, 108, 115, 95, 112, 101, 114, 95, 116, 104, 114, 101, 97, 100, 32, 61, 32, 49, 59, 32, 105, 110, 116, 32, 116, 104, 114, 101, 97, 100, 95, 103, 114, 111, 117, 112, 95, 119, 105, 100, 116, 104, 32, 61, 32, 56, 59, 32, 105, 110, 116, 32, 114, 111, 119, 115, 95, 112, 101, 114, 95, 97, 99, 99, 101, 115, 115, 32, 61, 32, 49, 59, 32, 95, 95, 110, 118, 95, 98, 111, 111, 108, 32, 112, 97, 100, 100, 105, 110, 103, 32, 61, 32, 116, 114, 117, 101, 59, 32, 65, 108, 103, 111, 114, 105, 116, 104, 109, 32, 97, 108, 103, 111, 114, 105, 116, 104, 109, 32, 61, 32, 65, 108, 103, 111, 114, 105, 116, 104, 109, 58, 58, 107, 83, 111, 102, 116, 109, 97, 120, 93};
.global .align 1 .b8 __unnamed_71[323] = {118, 111, 105, 100, 32, 83, 111, 102, 116, 109, 97, 120, 87, 97, 114, 112, 73, 109, 112, 108, 40, 76, 79, 65, 68, 44, 32, 83, 84, 79, 82, 69, 44, 32, 115, 105, 103, 110, 101, 100, 32, 108, 111, 110, 103, 44, 32, 115, 105, 103, 110, 101, 100, 32, 108, 111, 110, 103, 41, 32, 91, 119, 105, 116, 104, 32, 76, 79, 65, 68, 32, 61, 32, 68, 105, 114, 101, 99, 116, 76, 111, 97, 100, 60, 102, 108, 111, 97, 116, 44, 32, 102, 108, 111, 97, 116, 62, 59, 32, 83, 84, 79, 82, 69, 32, 61, 32, 68, 105, 114, 101, 99, 116, 83, 116, 111, 114, 101, 60, 102, 108, 111, 97, 116, 44, 32, 102, 108, 111, 97, 116, 62, 59, 32, 67, 111, 109, 112, 117, 116, 101, 84, 121, 112, 101, 32, 61, 32, 102, 108, 111, 97, 116, 59, 32, 105, 110, 116, 32, 112, 97, 99, 107, 95, 115, 105, 122, 101, 32, 61, 32, 49, 59, 32, 105, 110, 116, 32, 99, 111, 108, 115, 95, 112, 101, 114, 95, 116, 104, 114, 101, 97, 100, 32, 61, 32, 49, 59, 32, 105, 110, 116, 32, 116, 104, 114, 101, 97, 100, 95, 103, 114, 111, 117, 112, 95, 119, 105, 100, 116, 104, 32, 61, 32, 49, 54, 59, 32, 105, 110, 116, 32, 114, 111, 119, 115, 95, 112, 101, 114, 95, 97, 99, 99, 101, 115, 115, 32, 61, 32, 50, 59, 32, 95, 95, 110, 118, 95, 98, 111, 111, 108, 32, 112, 97, 100, 100, 105, 110, 103, 32, 61, 32, 102, 97, 108, 115, 101, 59, 32, 65, 108, 103, 111, 114, 105, 116, 104, 109, 32, 97, 108, 103, 111, 114, 105, 116, 104, 109, 32, 61, 32, 65, 108, 103, 111, 114, 105, 116, 104, 109, 58, 58, 107, 83, 111, 102, 116, 109, 97, 120, 93};
.global .align 1 .b8 __unnamed_72[322] = {118, 111, 105, 100, 32, 83, 111, 102, 116, 109, 97, 120, 87, 97, 114, 112, 73, 109, 112, 108, 40, 76, 79, 65, 68, 44, 32, 83, 84, 79, 82, 69, 44, 32, 115, 105, 103, 110, 101, 100, 32, 108, 111, 110, 103, 44, 32, 115, 105, 103, 110, 101, 100, 32, 108, 111, 110, 103, 41, 32, 91, 119, 105, 116, 104, 32, 76, 79, 65, 68, 32, 61, 32, 68, 105, 114, 101, 99, 116, 76, 111, 97, 100, 60, 102, 108, 111, 97, 116, 44, 32, 102, 108, 111, 97, 116, 62, 59, 32, 83, 84, 79, 82, 69, 32, 61, 32, 68, 105, 114, 101, 99, 116, 83, 116, 111, 114, 101, 60, 102, 108, 111, 97, 116, 44, 32, 102, 108, 111, 97, 116, 62, 59, 32, 67, 111, 109, 112, 117, 116, 101, 84, 121, 112, 101, 32, 61, 32, 102, 108, 111, 97, 116, 59, 32, 105, 110, 116, 32, 112, 97, 99, 107, 95, 115, 105, 122, 101, 32, 61, 32, 49, 59, 32, 105, 110, 116, 32, 99, 111, 108, 115, 95, 112, 101, 114, 95, 116, 104, 114, 101, 97, 100, 32, 61, 32, 49, 59, 32, 105, 110, 116, 32, 116, 104, 114, 101, 97, 100, 95, 103, 114, 111, 117, 112, 95, 119, 105, 100, 116, 104, 32, 61, 32, 49, 54, 59, 32, 105, 110, 116, 32, 114, 111, 119, 115, 95, 112, 101, 114, 95, 97, 99, 99, 101, 115, 115, 32, 61, 32, 50, 59, 32, 95, 95, 110, 118, 95, 98, 111, 111, 108, 32, 112, 97, 100, 100, 105, 110, 103, 32, 61, 32, 116, 114, 117, 101, 59, 32, 65, 108, 103, 111, 114, 105, 116, 104, 109, 32, 97, 108, 103, 111, 114, 105, 116, 104, 109, 32, 61, 32, 65, 108, 103, 111, 114, 105, 116, 104, 109, 58, 58, 107, 83, 111, 102, 116, 109, 97, 120, 93};
.global .align 1 .b8 __unnamed_73[323] = {118, 111, 105, 100, 32, 83, 111, 102, 116, 109, 97, 120, 87, 97, 114, 112, 73, 109, 112, 108, 40, 76, 79, 65, 68, 44, 32, 83, 84, 79, 82, 69, 44, 32, 115, 105, 103, 110, 101, 100, 32, 108, 111, 110, 103, 44, 32, 115, 105, 103, 110, 101, 100, 32, 108, 111, 110, 103, 41, 32, 91, 119, 105, 116, 104, 32, 76, 79, 65, 68, 32, 61, 32, 68, 105, 114, 101, 99, 116, 76, 111, 97, 100, 60, 102, 108, 111, 97, 116, 44, 32, 102, 108, 111, 97, 116, 62, 59, 32, 83, 84, 79, 82, 69, 32, 61, 32, 68, 105, 114, 101, 99, 116, 83, 116, 111, 114, 101, 60, 102, 108, 111, 97, 116, 44, 32, 102, 108, 111, 97, 116, 62, 59, 32, 67, 111, 109, 112, 117, 116, 101, 84, 121, 112, 101, 32, 61, 32, 102, 108, 111, 97, 116, 59, 32, 105, 110, 116, 32, 112, 97, 99, 107, 95, 115, 105, 122, 101, 32, 61, 32, 49, 59, 32, 105, 110, 116, 32, 99, 111, 108, 115, 95, 112, 101, 114, 95, 116, 104, 114, 101, 97, 100, 32, 61, 32, 49, 59, 32, 105, 110, 116, 32, 116, 104, 114, 101, 97, 100, 95, 103, 114, 111, 117, 112, 95, 119, 105, 100, 116, 104, 32, 61, 32, 49, 54, 59, 32, 105, 110, 116, 32, 114, 111, 119, 115, 95, 112, 101, 114, 95, 97, 99, 99, 101, 115, 115, 32, 61, 32, 49, 59, 32, 95, 95, 110, 118, 95, 98, 111, 111, 108, 32, 112, 97, 100, 100, 105, 110, 103, 32, 61, 32, 102, 97, 108, 115, 101, 59, 32, 65, 108, 103, 111, 114, 105, 116, 104, 109, 32, 97, 108, 103, 111, 114, 105, 116, 104, 109, 32, 61, 32, 65, 108, 103, 111, 114, 105, 116, 104, 109, 58, 58, 107, 83, 111, 102, 116, 109, 97, 120, 93};
.global .align 1 .b8 __unnamed_74[322] = {118, 111, 105, 100, 32, 83, 111, 102, 116, 109, 97, 120, 87, 97, 114, 112, 73, 109, 112, 108, 40, 76, 79, 65, 68, 44, 32, 83, 84, 79, 82, 69, 44, 32, 115, 105, 103, 110, 101, 100, 32, 108, 111, 110, 103, 44, 32, 115, 105, 103, 110, 101, 100, 32, 108, 111, 110, 103, 41, 32, 91, 119, 105, 116, 104, 32, 76, 79, 65, 68, 32, 61, 32, 68, 105, 114, 101, 99, 116, 76, 111, 97, 100, 60, 102, 108, 111, 97, 116, 44, 32, 102, 108, 111, 97, 116, 62, 59, 32, 83, 84, 79, 82, 69, 32, 61, 32, 68, 105, 114, 101, 99, 116, 83, 116, 111, 114, 101, 60, 102, 108, 111, 97, 116, 44, 32, 102, 108, 111, 97, 116, 62, 59, 32, 67, 111, 109, 112, 117, 116, 101, 84, 121, 112, 101, 32, 61, 32, 102, 108, 111, 97, 116, 59, 32, 105, 110, 116, 32, 112, 97, 99, 107, 95, 115, 105, 122, 101, 32, 61, 32, 49, 59, 32, 105, 110, 116, 32, 99, 111, 108, 115, 95, 112, 101, 114, 95, 116, 104, 114, 101, 97, 100, 32, 61, 32, 49, 59, 32, 105, 110, 116, 32, 116, 104, 114, 101, 97, 100, 95, 103, 114, 111, 117, 112, 95, 119, 105, 100, 116, 104, 32, 61, 32, 49, 54, 59, 32, 105, 110, 116, 32, 114, 111, 119, 115, 95, 112, 101, 114, 95, 97, 99, 99, 101, 115, 115, 32, 61, 32, 49, 59, 32, 95, 95, 110, 118, 95, 98, 111, 111, 108, 32, 112, 97, 100, 100, 105, 110, 103, 32, 61, 32, 116, 114, 117, 101, 59, 32, 65, 108, 103, 111, 114, 105, 116, 104, 109, 32, 97, 108, 103, 111, 114, 105, 116, 104, 109, 32, 61, 32, 65, 108, 103, 111, 114, 105, 116, 104, 109, 58, 58, 107, 83, 111, 102, 116, 109, 97, 120, 93};
.global .align 1 .b8 __unnamed_75[323] = {118, 111, 105, 100, 32, 83, 111, 102, 116, 109, 97, 120, 87, 97, 114, 112, 73, 109, 112, 108, 40, 76, 79, 65, 68, 44, 32, 83, 84, 79, 82, 69, 44, 32, 115, 105, 103, 110, 101, 100, 32, 108, 111, 110, 103, 44, 32, 115, 105, 103, 110, 101, 100, 32, 108, 111, 110, 103, 41, 32, 91, 119, 105, 116, 104, 32, 76, 79, 65, 68, 32, 61, 32, 68, 105, 114, 101, 99, 116, 76, 111, 97, 100, 60, 102, 108, 111, 97, 116, 44, 32, 102, 108, 111, 97, 116, 62, 59, 32, 83, 84, 79, 82, 69, 32, 61, 32, 68, 105, 114, 101, 99, 116, 83, 116, 111, 114, 101, 60, 102, 108, 111, 97, 116, 44, 32, 102, 108, 111, 97, 116, 62, 59, 32, 67, 111, 109, 112, 117, 116, 101, 84, 121, 112, 101, 32, 61, 32, 102, 108, 111, 97, 116, 59, 32, 105, 110, 116, 32, 112, 97, 99, 107, 95, 115, 105, 122, 101, 32, 61, 32, 49, 59, 32, 105, 110, 116, 32, 99, 111, 108, 115, 95, 112, 101, 114, 95, 116, 104, 114, 101, 97, 100, 32, 61, 32, 49, 59, 32, 105, 110, 116, 32, 116, 104, 114, 101, 97, 100, 95, 103, 114, 111, 117, 112, 95, 119, 105, 100, 116, 104, 32, 61, 32, 51, 50, 59, 32, 105, 110, 116, 32, 114, 111, 119, 115, 95, 112, 101, 114, 95, 97, 99, 99, 101, 115, 115, 32, 61, 32, 50, 59, 32, 95, 95, 110, 118, 95, 98, 111, 111, 108, 32, 112, 97, 100, 100, 105, 110, 103, 32, 61, 32, 102, 97, 108, 115, 101, 59, 32, 65, 108, 103, 111, 114, 105, 116, 104, 109, 32, 97, 108, 103, 111, 114, 105, 116, 104, 109, 32, 61, 32, 65, 108, 103, 111, 114, 105, 116, 104, 109, 58, 58, 107, 83, 111, 102, 116, 109, 97, 120, 93};
.global .align 1 .b8 __unnamed_76[322] = {118, 111, 105, 100, 32, 83, 111, 102, 116, 109, 97, 120, 87, 97, 114, 112, 73, 109, 112, 108, 40, 76, 79, 65, 68, 44, 32, 83, 84, 79, 82, 69, 44, 32, 115, 105, 103, 110, 101, 100, 32, 108, 111, 110, 103, 44, 32, 115, 105, 103, 110, 101, 100, 32, 108, 111, 110, 103, 41, 32, 91, 119, 105, 116, 104, 32, 76, 79, 65, 68, 32, 61, 32, 68, 105, 114, 101, 99, 116, 76, 111, 97, 100, 60, 102, 108, 111, 97, 116, 44, 32, 102, 108, 111, 97, 116, 62, 59, 32, 83, 84, 79, 82, 69, 32, 61, 32, 68, 105, 114, 101, 99, 116, 83, 116, 111, 114, 101, 60, 102, 108, 111, 97, 116, 44, 32, 102, 108, 111, 97, 116, 62, 59, 32, 67, 111, 109, 112, 117, 116, 101, 84, 121, 112, 101, 32, 61, 32, 102, 108, 111, 97, 116, 59, 32, 105, 110, 116, 32, 112, 97, 99, 107, 95, 115, 105, 122, 101, 32, 61, 32, 49, 59, 32, 105, 110, 116, 32, 99, 111, 108, 115, 95, 112, 101, 114, 95, 116, 104, 114, 101, 97, 100, 32, 61, 32, 49, 59, 32, 105, 110, 116, 32, 116, 104, 114, 101, 97, 100, 95, 103, 114, 111, 117, 112, 95, 119, 105, 100, 116, 104, 32, 61, 32, 51, 50, 59, 32, 105, 110, 116, 32, 114, 111, 119, 115, 95, 112, 101, 114, 95, 97, 99, 99, 101, 115, 115, 32, 61, 32, 50, 59, 32, 95, 95, 110, 118, 95, 98, 111, 111, 108, 32, 112, 97, 100, 100, 105, 110, 103, 32, 61, 32, 116, 114, 117, 101, 59, 32, 65, 108, 103, 111, 114, 105, 116, 104, 109, 32, 97, 108, 103, 111, 114, 105, 116, 104, 109, 32, 61, 32, 65, 108, 103, 111, 114, 105, 116, 104, 109, 58, 58, 107, 83, 111, 102, 116, 109, 97, 120, 93};
.global .align 1 .b8 __unnamed_77[323] = {118, 111, 105, 100, 32, 83, 111, 102, 116, 109, 97, 120, 87, 97, 114, 112, 73, 109, 112, 108, 40, 76, 79, 65, 68, 44, 32, 83, 84, 79, 82, 69, 44, 32, 115, 105, 103, 110, 101, 100, 32, 108, 111, 110, 103, 44, 32, 115, 105, 103, 110, 101, 100, 32, 108, 111, 110, 103, 41, 32, 91, 119, 105, 116, 104, 32, 76, 79, 65, 68, 32, 61, 32, 68, 105, 114, 101, 99, 116, 76, 111, 97, 100, 60, 102, 108, 111, 97, 116, 44, 32, 102, 108, 111, 97, 116, 62, 59, 32, 83, 84, 79, 82, 69, 32, 61, 32, 68, 105, 114, 101, 99, 116, 83, 116, 111, 114, 101, 60, 102, 108, 111, 97, 116, 44, 32, 102, 108, 111, 97, 116, 62, 59, 32, 67, 111, 109, 112, 117, 116, 101, 84, 121, 112, 101, 32, 61, 32, 102, 108, 111, 97, 116, 59, 32, 105, 110, 116, 32, 112, 97, 99, 107, 95, 115, 105, 122, 101, 32, 61, 32, 49, 59, 32, 105, 110, 116, 32, 99, 111, 108, 115, 95, 112, 101, 114, 95, 116, 104, 114, 101, 97, 100, 32, 61, 32, 49, 59, 32, 105, 110, 116, 32, 116, 104, 114, 101, 97, 100, 95, 103, 114, 111, 117, 112, 95, 119, 105, 100, 116, 104, 32, 61, 32, 51, 50, 59, 32, 105, 110, 116, 32, 114, 111, 119, 115, 95, 112, 101, 114, 95, 97, 99, 99, 101, 115, 115, 32, 61, 32, 49, 59, 32, 95, 95, 110, 118, 95, 98, 111, 111, 108, 32, 112, 97, 100, 100, 105, 110, 103, 32, 61, 32, 102, 97, 108, 115, 101, 59, 32, 65, 108, 103, 111, 114, 105, 116, 104, 109, 32, 97, 108, 103, 111, 114, 105, 116, 104, 109, 32, 61, 32, 65, 108, 103, 111, 114, 105, 116, 104, 109, 58, 58, 107, 83, 111, 102, 116, 109, 97, 120, 93};
.global .align 1 .b8 __unnamed_78[322] = {118, 111, 105, 100, 32, 83, 111, 102, 116, 109, 97, 120, 87, 97, 114, 112, 73, 109, 112, 108, 40, 76, 79, 65, 68, 44, 32, 83, 84, 79, 82, 69, 44, 32, 115, 105, 103, 110, 101, 100, 32, 108, 111, 110, 103, 44, 32, 115, 105, 103, 110, 101, 100, 32, 108, 111, 110, 103, 41, 32, 91, 119, 105, 116, 104, 32, 76, 79, 65, 68, 32, 61, 32, 68, 105, 114, 101, 99, 116, 76, 111, 97, 100, 60, 102, 108, 111, 97, 116, 44, 32, 102, 108, 111, 97, 116, 62, 59, 32, 83, 84, 79, 82, 69, 32, 61, 32, 68, 105, 114, 101, 99, 116, 83, 116, 111, 114, 101, 60, 102, 108, 111, 97, 116, 44, 32, 102, 108, 111, 97, 116, 62, 59, 32, 67, 111, 109, 112, 117, 116, 101, 84, 121, 112, 101, 32, 61, 32, 102, 108, 111, 97, 116, 59, 32, 105, 110, 116, 32, 112, 97, 99, 107, 95, 115, 105, 122, 101, 32, 61, 32, 49, 59, 32, 105, 110, 116, 32, 99, 111, 108, 115, 95, 112, 101, 114, 95, 116, 104, 114, 101, 97, 100, 32, 61, 32, 49, 59, 32, 105, 110, 116, 32, 116, 104, 114, 101, 97, 100, 95, 103, 114, 111, 117, 112, 95, 119, 105, 100, 116, 104, 32, 61, 32, 51, 50, 59, 32, 105, 110, 116, 32, 114, 111, 119, 115, 95, 112, 101, 114, 95, 97, 99, 99, 101, 115, 115, 32, 61, 32, 49, 59, 32, 95, 95, 110, 118, 95, 98, 111, 111, 108, 32, 112, 97, 100, 100, 105, 110, 103, 32, 61, 32, 116, 114, 117, 101, 59, 32, 65, 108, 103, 111, 114, 105, 116, 104, 109, 32, 97, 108, 103, 111, 114, 105, 116, 104, 109, 32, 61, 32, 65, 108, 103, 111, 114, 105, 116, 104, 109, 58, 58, 107, 83, 111, 102, 116, 109, 97, 120, 93};
.global .align 1 .b8 __unnamed_79[323] = {118, 111, 105, 100, 32, 83, 111, 102, 116, 109, 97, 120, 87, 97, 114, 112, 73, 109, 112, 108, 40, 76, 79, 65, 68, 44, 32, 83, 84, 79, 82, 69, 44, 32, 115, 105, 103, 110, 101, 100, 32, 108, 111, 110, 103, 44, 32, 115, 105, 103, 110, 101, 100, 32, 108, 111, 110, 103, 41, 32, 91, 119, 105, 116, 104, 32, 76, 79, 65, 68, 32, 61, 32, 68, 105, 114, 101, 99, 116, 76, 111, 97, 100, 60, 102, 108, 111, 97, 116, 44, 32, 102, 108, 111, 97, 116, 62, 59, 32, 83, 84, 79, 82, 69, 32, 61, 32, 68, 105, 114, 101, 99, 116, 83, 116, 111, 114, 101, 60, 102, 108, 111, 97, 116, 44, 32, 102, 108, 111, 97, 116, 62, 59, 32, 67, 111, 109, 112, 117, 116, 101, 84, 121, 112, 101, 32, 61, 32, 102, 108, 111, 97, 116, 59, 32, 105, 110, 116, 32, 112, 97, 99, 107, 95, 115, 105, 122, 101, 32, 61, 32, 49, 59, 32, 105, 110, 116, 32, 99, 111, 108, 115, 95, 112, 101, 114, 95, 116, 104, 114, 101, 97, 100, 32, 61, 32, 50, 59, 32, 105, 110, 116, 32, 116, 104, 114, 101, 97, 100, 95, 103, 114, 111, 117, 112, 95, 119, 105, 100, 116, 104, 32, 61, 32, 51, 50, 59, 32, 105, 110, 116, 32, 114, 111, 119, 115, 95, 112, 101, 114, 95, 97, 99, 99, 101, 115, 115, 32, 61, 32, 49, 59, 32, 95, 95, 110, 118, 95, 98, 111, 111, 108, 32, 112, 97, 100, 100, 105, 110, 103, 32, 61, 32, 102, 97, 108, 115, 101, 59, 32, 65, 108, 103, 111, 114, 105, 116, 104, 109, 32, 97, 108, 103, 111, 114, 105, 116, 104, 109, 32, 61, 32, 65, 108, 103, 111, 114, 105, 116, 104, 109, 58, 58, 107, 83, 111, 102, 116, 109, 97, 120, 93};
.global .align 1 .b8 __unnamed_80[322] = {118, 111, 105, 100, 32, 83, 111, 102, 116, 109, 97, 120, 87, 97, 114, 112, 73, 109, 112, 108, 40, 76, 79, 65, 68, 44, 32, 83, 84, 79, 82, 69, 44, 32, 115, 105, 103, 110, 101, 100, 32, 108, 111, 110, 103, 44, 32, 115, 105, 103, 110, 101, 100, 32, 108, 111, 110, 103, 41, 32, 91, 119, 105, 116, 104, 32, 76, 79, 65, 68, 32, 61, 32, 68, 105, 114, 101, 99, 116, 76, 111, 97, 100, 60, 102, 108, 111, 97, 116, 44, 32, 102, 108, 111, 97, 116, 62, 59, 32, 83, 84, 79, 82, 69, 32, 61, 32, 68, 105, 114, 101, 99, 116, 83, 116, 111, 114, 101, 60, 102, 108, 111, 97, 116, 44, 32, 102, 108, 111, 97, 116, 62, 59, 32, 67, 111, 109, 112, 117, 116, 101, 84, 121, 112, 101, 32, 61, 32, 102, 108, 111, 97, 116, 59, 32, 105, 110, 116, 32, 112, 97, 99, 107, 95, 115, 105, 122, 101, 32, 61, 32, 49, 59, 32, 105, 110, 116, 32, 99, 111, 108, 115, 95, 112, 101, 114, 95, 116, 104, 114, 101, 97, 100, 32, 61, 32, 50, 59, 32, 105, 110, 116, 32, 116, 104, 114, 101, 97, 100, 95, 103, 114, 111, 117, 112, 95, 119, 105, 100, 116, 104, 32, 61, 32, 51, 50, 59, 32, 105, 110, 116, 32, 114, 111, 119, 115, 95, 112, 101, 114, 95, 97, 99, 99, 101, 115, 115, 32, 61, 32, 49, 59, 32, 95, 95, 110, 118, 95, 98, 111, 111, 108, 32, 112, 97, 100, 100, 105, 110, 103, 32, 61, 32, 116, 114, 117, 101, 59, 32, 65, 108, 103, 111, 114, 105, 116, 104, 109, 32, 97, 108, 103, 111, 114, 105, 116, 104, 109, 32, 61, 32, 65, 108, 103, 111, 114, 105, 116, 104, 109, 58, 58, 107, 83, 111, 102, 116, 109, 97, 120, 93};
.global .align 1 .b8 __unnamed_81[323] = {118, 111, 105, 100, 32, 83, 111, 102, 116, 109, 97, 120, 87, 97, 114, 112, 73, 109, 112, 108, 40, 76, 79, 65, 68, 44, 32, 83, 84, 79, 82, 69, 44, 32, 115, 105, 103, 110, 101, 100, 32, 108, 111, 110, 103, 44, 32, 115, 105, 103, 110, 101, 100, 32, 108, 111, 110, 103, 41, 32, 91, 119, 105, 116, 104, 32, 76, 79, 65, 68, 32, 61, 32, 68, 105, 114, 101, 99, 116, 76, 111, 97, 100, 60, 102, 108, 111, 97, 116, 44, 32, 102, 108, 111, 97, 116, 62, 59, 32, 83, 84, 79, 82, 69, 32, 61, 32, 68, 105, 114, 101, 99, 116, 83, 116, 111, 114, 101, 60, 102, 108, 111, 97, 116, 44, 32, 102, 108, 111, 97, 116, 62, 59, 32, 67, 111, 109, 112, 117, 116, 101, 84, 121, 112, 101, 32, 61, 32, 102, 108, 111, 97, 116, 59, 32, 105, 110, 116, 32, 112, 97, 99, 107, 95, 115, 105, 122, 101, 32, 61, 32, 49, 59, 32, 105, 110, 116, 32, 99, 111, 108, 115, 95, 112, 101, 114, 95, 116, 104, 114, 101, 97, 100, 32, 61, 32, 51, 59, 32, 105, 110, 116, 32, 116, 104, 114, 101, 97, 100, 95, 103, 114, 111, 117, 112, 95, 119, 105, 100, 116, 104, 32, 61, 32, 51, 50, 59, 32, 105, 110, 116, 32, 114, 111, 119, 115, 95, 112, 101, 114, 95, 97, 99, 99, 101, 115, 115, 32, 61, 32, 49, 59, 32, 95, 95, 110, 118, 95, 98, 111, 111, 108, 32, 112, 97, 100, 100, 105, 110, 103, 32, 61, 32, 102, 97, 108, 115, 101, 59, 32, 65, 108, 103, 111, 114, 105, 116, 104, 109, 32, 97, 108, 103, 111, 114, 105, 116, 104, 109, 32, 61, 32, 65, 108, 103, 111, 114, 105, 116, 104, 109, 58, 58, 107, 83, 111, 102, 116, 109, 97, 120, 93};
.global .align 1 .b8 __unnamed_82[322] = {118, 111, 105, 100, 32, 83, 111, 102, 116, 109, 97, 120, 87, 97, 114, 112, 73, 109, 112, 108, 40, 76, 79, 65, 68, 44, 32, 83, 84, 79, 82, 69, 44, 32, 115, 105, 103, 110, 101, 100, 32, 108, 111, 110, 103, 44, 32, 115, 105, 103, 110, 101, 100, 32, 108, 111, 110, 103, 41, 32, 91, 119, 105, 116, 104, 32, 76, 79, 65, 68, 32, 61, 32, 68, 105, 114, 101, 99, 116, 76, 111, 97, 100, 60, 102, 108, 111, 97, 116, 44, 32, 102, 108, 111, 97, 116, 62, 59, 32, 83, 84, 79, 82, 69, 32, 61, 32, 68, 105, 114, 101, 99, 116, 83, 116, 111, 114, 101, 60, 102, 108, 111, 97, 116, 44, 32, 102, 108, 111, 97, 116, 62, 59, 32, 67, 111, 109, 112, 117, 116, 101, 84, 121, 112, 101, 32, 61, 32, 102, 108, 111, 97, 116, 59, 32, 105, 110, 116, 32, 112, 97, 99, 107, 95, 115, 105, 122, 101, 32, 61, 32, 49, 59, 32, 105, 110, 116, 32, 99, 111, 108, 115, 95, 112, 101, 114, 95, 116, 104, 114, 101, 97, 100, 32, 61, 32, 51, 59, 32, 105, 110, 116, 32, 116, 104, 114, 101, 97, 100, 95, 103, 114, 111, 117, 112, 95, 119, 105, 100, 116, 104, 32, 61, 32, 51, 50, 59, 32, 105, 110, 116, 32, 114, 111, 119, 115, 95, 112, 101, 114, 95, 97, 99, 99, 101, 115, 115, 32, 61, 32, 49, 59, 32, 95, 95, 110, 118, 95, 98, 111, 111, 108, 32, 112, 97, 100, 100, 105, 110, 103, 32, 61, 32, 116, 114, 117, 101, 59, 32, 65, 108, 103, 111, 114, 105, 116, 104, 109, 32, 97, 108, 103, 111, 114, 105, 116, 104, 109, 32, 61, 32, 65, 108, 103, 111, 114, 105, 116, 104, 109, 58, 58, 107, 83, 111, 102, 116, 109, 97, 120, 93};
.global .align 1 .b8 __unnamed_83[323] = {118, 111, 105, 100, 32, 83, 111, 102, 116, 109, 97, 120, 87, 97, 114, 112, 73, 109, 112, 108, 40, 76, 79, 65, 68, 44, 32, 83, 84, 79, 82, 69, 44, 32, 115, 105, 103, 110, 101, 100, 32, 108, 111, 110, 103, 44, 32, 115, 105, 103, 110, 101, 100, 32, 108, 111, 110, 103, 41, 32, 91, 119, 105, 116, 104, 32, 76, 79, 65, 68, 32, 61, 32, 68, 105, 114, 101, 99, 116, 76, 111, 97, 100, 60, 102, 108, 111, 97, 116, 44, 32, 102, 108, 111, 97, 116, 62, 59, 32, 83, 84, 79, 82, 69, 32, 61, 32, 68, 105, 114, 101, 99, 116, 83, 116, 111, 114, 101, 60, 102, 108, 111, 97, 116, 44, 32, 102, 108, 111, 97, 116, 62, 59, 32, 67, 111, 109, 112, 117, 116, 101, 84, 121, 112, 101, 32, 61, 32, 102, 108, 111, 97, 116, 59, 32, 105, 110, 116, 32, 112, 97, 99, 107, 95, 115, 105, 122, 101, 32, 61, 32, 49, 59, 32, 105, 110, 116, 32, 99, 111, 108, 115, 95, 112, 101, 114, 95, 116, 104, 114, 101, 97, 100, 32, 61, 32, 52, 59, 32, 105, 110, 116, 32, 116, 104, 114, 101, 97, 100, 95, 103, 114, 111, 117, 112, 95, 119, 105, 100, 116, 104, 32, 61, 32, 51, 50, 59, 32, 105, 110, 116, 32, 114, 111, 119, 115, 95, 112, 101, 114, 95, 97, 99, 99, 101, 115, 115, 32, 61, 32, 49, 59, 32, 95, 95, 110, 118, 95, 98, 111, 111, 108, 32, 112, 97, 100, 100, 105, 110, 103, 32, 61, 32, 102, 97, 108, 115, 101, 59, 32, 65, 108, 103, 111, 114, 105, 116, 104, 109, 32, 97, 108, 103, 111, 114, 105, 116, 104, 109, 32, 61, 32, 65, 108, 103, 111, 114, 105, 116, 104, 109, 58, 58, 107, 83, 111, 102, 116, 109, 97, 120, 93};
.global .align 1 .b8 __unnamed_84[322] = {118, 111, 105, 100, 32, 83, 111, 102, 116, 109, 97, 120, 87, 97, 114, 112, 73, 109, 112, 108, 40, 76, 79, 65, 68, 44, 32, 83, 84, 79, 82, 69, 44, 32, 115, 105, 103, 110, 101, 100, 32, 108, 111, 110, 103, 44, 32, 115, 105, 103, 110, 101, 100, 32, 108, 111, 110, 103, 41, 32, 91, 119, 105, 116, 104, 32, 76, 79, 65, 68, 32, 61, 32, 68, 105, 114, 101, 99, 116, 76, 111, 97, 100, 60, 102, 108, 111, 97, 116, 44, 32, 102, 108, 111, 97, 116, 62, 59, 32, 83, 84, 79, 82, 69, 32, 61, 32, 68, 105, 114, 101, 99, 116, 83, 116, 111, 114, 101, 60, 102, 108, 111, 97, 116, 44, 32, 102, 108, 111, 97, 116, 62, 59, 32, 67, 111, 109, 112, 117, 116, 101, 84, 121, 112, 101, 32, 61, 32, 102, 108, 111, 97, 116, 59, 32, 105, 110, 116, 32, 112, 97, 99, 107, 95, 115, 105, 122, 101, 32, 61, 32, 49, 59, 32, 105, 110, 116, 32, 99, 111, 108, 115, 95, 112, 101, 114, 95, 116, 104, 114, 101, 97, 100, 32, 61, 32, 52, 59, 32, 105, 110, 116, 32, 116, 104, 114, 101, 97, 100, 95, 103, 114, 111, 117, 112, 95, 119, 105, 100, 116, 104, 32, 61, 32, 51, 50, 59, 32, 105, 110, 116, 32, 114, 111, 119, 115, 95, 112, 101, 114, 95, 97, 99, 99, 101, 115, 115, 32, 61, 32, 49, 59, 32, 95, 95, 110, 118, 95, 98, 111, 111, 108, 32, 112, 97, 100, 100, 105, 110, 103, 32, 61, 32, 116, 114, 117, 101, 59, 32, 65, 108, 103, 111, 114, 105, 116, 104, 109, 32, 97, 108, 103, 111, 114, 105, 116, 104, 109, 32, 61, 32, 65, 108, 103, 111, 114, 105, 116, 104, 109, 58, 58, 107, 83, 111, 102, 116, 109, 97, 120, 93};
.global .align 1 .b8 __unnamed_85[323] = {118, 111, 105, 100, 32, 83, 111, 102, 116, 109, 97, 120, 87, 97, 114, 112, 73, 109, 112, 108, 40, 76, 79, 65, 68, 44, 32, 83, 84, 79, 82, 69, 44, 32, 115, 105, 103, 110, 101, 100, 32, 108, 111, 110, 103, 44, 32, 115, 105, 103, 110, 101, 100, 32, 108, 111, 110, 103, 41, 32, 91, 119, 105, 116, 104, 32, 76, 79, 65, 68, 32, 61, 32, 68, 105, 114, 101, 99, 116, 76, 111, 97, 100, 60, 102, 108, 111, 97, 116, 44, 32, 102, 108, 111, 97, 116, 62, 59, 32, 83, 84, 79, 82, 69, 32, 61, 32, 68, 105, 114, 101, 99, 116, 83, 116, 111, 114, 101, 60, 102, 108, 111, 97, 116, 44, 32, 102, 108, 111, 97, 116, 62, 59, 32, 67, 111, 109, 112, 117, 116, 101, 84, 121, 112, 101, 32, 61, 32, 102, 108, 111, 97, 116, 59, 32, 105, 110, 116, 32, 112, 97, 99, 107, 95, 115, 105, 122, 101, 32, 61, 32, 49, 59, 32, 105, 110, 116, 32, 99, 111, 108, 115, 95, 112, 101, 114, 95, 116, 104, 114, 101, 97, 100, 32, 61, 32, 53, 59, 32, 105, 110, 116, 32, 116, 104, 114, 101, 97, 100, 95, 103, 114, 111, 117, 112, 95, 119, 105, 100, 116, 104, 32, 61, 32, 51, 50, 59, 32, 105, 110, 116, 32, 114, 111, 119, 115, 95, 112, 101, 114, 95, 97, 99, 99, 101, 115, 115, 32, 61, 32, 49, 59, 32, 95, 95, 110, 118, 95, 98, 111, 111, 108, 32, 112, 97, 100, 100, 105, 110, 103, 32, 61, 32, 102, 97, 108, 115, 101, 59, 32, 65, 108, 103, 111, 114, 105, 116, 104, 109, 32, 97, 108, 103, 111, 114, 105, 116, 104, 109, 32, 61, 32, 65, 108, 103, 111, 114, 105, 116, 104, 109, 58, 58, 107, 83, 111, 102, 116, 109, 97, 120, 93};
.global .align 1 .b8 __unnamed_86[322] = {118, 111, 105, 100, 32, 83, 111, 102, 116, 109, 97, 120, 87, 97, 114, 112, 73, 109, 112, 108, 40, 76, 79, 65, 68, 44, 32, 83, 84, 79, 82, 69, 44, 32, 115, 105, 103, 110, 101, 100, 32, 108, 111, 110, 103, 44, 32, 115, 105, 103, 110, 101, 100, 32, 108, 111, 110, 103, 41, 32, 91, 119, 105, 116, 104, 32, 76, 79, 65, 68, 32, 61, 32, 68, 105, 114, 101, 99, 116, 76, 111, 97, 100, 60, 102, 108, 111, 97, 116, 44, 32, 102, 108, 111, 97, 116, 62, 59, 32, 83, 84, 79, 82, 69, 32, 61, 32, 68, 105, 114, 101, 99, 116, 83, 116, 111, 114, 101, 60, 102, 108, 111, 97, 116, 44, 32, 102, 108, 111, 97, 116, 62, 59, 32, 67, 111, 109, 112, 117, 116, 101, 84, 121, 112, 101, 32, 61, 32, 102, 108, 111, 97, 116, 59, 32, 105, 110, 116, 32, 112, 97, 99, 107, 95, 115, 105, 122, 101, 32, 61, 32, 49, 59, 32, 105, 110, 116, 32, 99, 111, 108, 115, 95, 112, 101, 114, 95, 116, 104, 114, 101, 97, 100, 32, 61, 32, 53, 59, 32, 105, 110, 116, 32, 116, 104, 114, 101, 97, 100, 95, 103, 114, 111, 117, 112, 95, 119, 105, 100, 116, 104, 32, 61, 32, 51, 50, 59, 32, 105, 110, 116, 32, 114, 111, 119, 115, 95, 112, 101, 114, 95, 97, 99, 99, 101, 115, 115, 32, 61, 32, 49, 59, 32, 95, 95, 110, 118, 95, 98, 111, 111, 108, 32, 112, 97, 100, 100, 105, 110, 103, 32, 61, 32, 116, 114, 117, 101, 59, 32, 65, 108, 103, 111, 114, 105, 116, 104, 109, 32, 97, 108, 103, 111, 114, 105, 116, 104, 109, 32, 61, 32, 65, 108, 103, 111, 114, 105, 116, 104, 109, 58, 58, 107, 83, 111, 102, 116, 109, 97, 120, 93};
.global .align 1 .b8 __unnamed_87[323] = {118, 111, 105, 100, 32, 83, 111, 102, 116, 109, 97, 120, 87, 97, 114, 112, 73, 109, 112, 108, 40, 76, 79, 65, 68, 44, 32, 83, 84, 79, 82, 69, 44, 32, 115, 105, 103, 110, 101, 100, 32, 108, 111, 110, 103, 44, 32, 115, 105, 103, 110, 101, 100, 32, 108, 111, 110, 103, 41, 32, 91, 119, 105, 116, 104, 32, 76, 79, 65, 68, 32, 61, 32, 68, 105, 114, 101, 99, 116, 76, 111, 97, 100, 60, 102, 108, 111, 97, 116, 44, 32, 102, 108, 111, 97, 116, 62, 59, 32, 83, 84, 79, 82, 69, 32, 61, 32, 68, 105, 114, 101, 99, 116, 83, 116, 111, 114, 101, 60, 102, 108, 111, 97, 116, 44, 32, 102, 108, 111, 97, 116, 62, 59, 32, 67, 111, 109, 112, 117, 116, 101, 84, 121, 112, 101, 32, 61, 32, 102, 108, 111, 97, 116, 59, 32, 105, 110, 116, 32, 112, 97, 99, 107, 95, 115, 105, 122, 101, 32, 61, 32, 49, 59, 32, 105, 110, 116, 32, 99, 111, 108, 115, 95, 112, 101, 114, 95, 116, 104, 114, 101, 97, 100, 32, 61, 32, 54, 59, 32, 105, 110, 116, 32, 116, 104, 114, 101, 97, 100, 95, 103, 114, 111, 117, 112, 95, 119, 105, 100, 116, 104, 32, 61, 32, 51, 50, 59, 32, 105, 110, 116, 32, 114, 111, 119, 115, 95, 112, 101, 114, 95, 97, 99, 99, 101, 115, 115, 32, 61, 32, 49, 59, 32, 95, 95, 110, 118, 95, 98, 111, 111, 108, 32, 112, 97, 100, 100, 105, 110, 103, 32, 61, 32, 102, 97, 108, 115, 101, 59, 32, 65, 108, 103, 111, 114, 105, 116, 104, 109, 32, 97, 108, 103, 111, 114, 105, 116, 104, 109, 32, 61, 32, 65, 108, 103, 111, 114, 105, 116, 104, 109, 58, 58, 107, 83, 111, 102, 116, 109, 97, 120, 93};
.global .align 1 .b8 __unnamed_88[322] = {118, 111, 105, 100, 32, 83, 111, 102, 116, 109, 97, 120, 87, 97, 114, 112, 73, 109, 112, 108, 40, 76, 79, 65, 68, 44, 32, 83, 84, 79, 82, 69, 44, 32, 115, 105, 103, 110, 101, 100, 32, 108, 111, 110, 103, 44, 32, 115, 105, 103, 110, 101, 100, 32, 108, 111, 110, 103, 41, 32, 91, 119, 105, 116, 104, 32, 76, 79, 65, 68, 32, 61, 32, 68, 105, 114, 101, 99, 116, 76, 111, 97, 100, 60, 102, 108, 111, 97, 116, 44, 32, 102, 108, 111, 97, 116, 62, 59, 32, 83, 84, 79, 82, 69, 32, 61, 32, 68, 105, 114, 101, 99, 116, 83, 116, 111, 114, 101, 60, 102, 108, 111, 97, 116, 44, 32, 102, 108, 111, 97, 116, 62, 59, 32, 67, 111, 109, 112, 117, 116, 101, 84, 121, 112, 101, 32, 61, 32, 102, 108, 111, 97, 116, 59, 32, 105, 110, 116, 32, 112, 97, 99, 107, 95, 115, 105, 122, 101, 32, 61, 32, 49, 59, 32, 105, 110, 116, 32, 99, 111, 108, 115, 95, 112, 101, 114, 95, 116, 104, 114, 101, 97, 100, 32, 61, 32, 54, 59, 32, 105, 110, 116, 32, 116, 104, 114, 101, 97, 100, 95, 103, 114, 111, 117, 112, 95, 119, 105, 100, 116, 104, 32, 61, 32, 51, 50, 59, 32, 105, 110, 116, 32, 114, 111, 119, 115, 95, 112, 101, 114, 95, 97, 99, 99, 101, 115, 115, 32, 61, 32, 49, 59, 32, 95, 95, 110, 118, 95, 98, 111, 111, 108, 32, 112, 97, 100, 100, 105, 110, 103, 32, 61, 32, 116, 114, 117, 101, 59, 32, 65, 108, 103, 111, 114, 105, 116, 104, 109, 32, 97, 108, 103, 111, 114, 105, 116, 104, 109, 32, 61, 32, 65, 108, 103, 111, 114, 105, 116, 104, 109, 58, 58, 107, 83, 111, 102, 116, 109, 97, 120, 93};
.global .align 1 .b8 __unnamed_89[323] = {118, 111, 105, 100, 32, 83, 111, 102, 116, 109, 97, 120, 87, 97, 114, 112, 73, 109, 112, 108, 40, 76, 79, 65, 68, 44, 32, 83, 84, 79, 82, 69, 44, 32, 115, 105, 103, 110, 101, 100, 32, 108, 111, 110, 103, 44, 32, 115, 105, 103, 110, 101, 100, 32, 108, 111, 110, 103, 41, 32, 91, 119, 105, 116, 104, 32, 76, 79, 65, 68, 32, 61, 32, 68, 105, 114, 101, 99, 116, 76, 111, 97, 100, 60, 102, 108, 111, 97, 116, 44, 32, 102, 108, 111, 97, 116, 62, 59, 32, 83, 84, 79, 82, 69, 32, 61, 32, 68, 105, 114, 101, 99, 116, 83, 116, 111, 114, 101, 60, 102, 108, 111, 97, 116, 44, 32, 102, 108, 111, 97, 116, 62, 59, 32, 67, 111, 109, 112, 117, 116, 101, 84, 121, 112, 101, 32, 61, 32, 102, 108, 111, 97, 116, 59, 32, 105, 110, 116, 32, 112, 97, 99, 107, 95, 115, 105, 122, 101, 32, 61, 32, 49, 59, 32, 105, 110, 116, 32, 99, 111, 108, 115, 95, 112, 101, 114, 95, 116, 104, 114, 101, 97, 100, 32, 61, 32, 55, 59, 32, 105, 110, 116, 32, 116, 104, 114, 101, 97, 100, 95, 103, 114, 111, 117, 112, 95, 119, 105, 100, 116, 104, 32, 61, 32, 51, 50, 59, 32, 105, 110, 116, 32, 114, 111, 119, 115, 95, 112, 101, 114, 95, 97, 99, 99, 101, 115, 115, 32, 61, 32, 49, 59, 32, 95, 95, 110, 118, 95, 98, 111, 111, 108, 32, 112, 97, 100, 100, 105, 110, 103, 32, 61, 32, 102, 97, 108, 115, 101, 59, 32, 65, 108, 103, 111, 114, 105, 116, 104, 109, 32, 97, 108, 103, 111, 114, 105, 116, 104, 109, 32, 61, 32, 65, 108, 103, 111, 114, 105, 116, 104, 109, 58, 58, 107, 83, 111, 102, 116, 109, 97, 120, 93};
.global .align 1 .b8 __unnamed_90[322] = {118, 111, 105, 100, 32, 83, 111, 102, 116, 109, 97, 120, 87, 97, 114, 112, 73, 109, 112, 108, 40, 76, 79, 65, 68, 44, 32, 83, 84, 79, 82, 69, 44, 32, 115, 105, 103, 110, 101, 100, 32, 108, 111, 110, 103, 44, 32, 115, 105, 103, 110, 101, 100, 32, 108, 111, 110, 103, 41, 32, 91, 119, 105, 116, 104, 32, 76, 79, 65, 68, 32, 61, 32, 68, 105, 114, 101, 99, 116, 76, 111, 97, 100, 60, 102, 108, 111, 97, 116, 44, 32, 102, 108, 111, 97, 116, 62, 59, 32, 83, 84, 79, 82, 69, 32, 61, 32, 68, 105, 114, 101, 99, 116, 83, 116, 111, 114, 101, 60, 102, 108, 111, 97, 116, 44, 32, 102, 108, 111, 97, 116, 62, 59, 32, 67, 111, 109, 112, 117, 116, 101, 84, 121, 112, 101, 32, 61, 32, 102, 108, 111, 97, 116, 59, 32, 105, 110, 116, 32, 112, 97, 99, 107, 95, 115, 105, 122, 101, 32, 61, 32, 49, 59, 32, 105, 110, 116, 32, 99, 111, 108, 115, 95, 112, 101, 114, 95, 116, 104, 114, 101, 97, 100, 32, 61, 32, 55, 59, 32, 105, 110, 116, 32, 116, 104, 114, 101, 97, 100, 95, 103, 114, 111, 117, 112, 95, 119, 105, 100, 116, 104, 32, 61, 32, 51, 50, 59, 32, 105, 110, 116, 32, 114, 111, 119, 115, 95, 112, 101, 114, 95, 97, 99, 99, 101, 115, 115, 32, 61, 32, 49, 59, 32, 95, 95, 110, 118, 95, 98, 111, 111, 108, 32, 112, 97, 100, 100, 105, 110, 103, 32, 61, 32, 116, 114, 117, 101, 59, 32, 65, 108, 103, 111, 114, 105, 116, 104, 109, 32, 97, 108, 103, 111, 114, 105, 116, 104, 109, 32, 61, 32, 65, 108, 103, 111, 114, 105, 116, 104, 109, 58, 58, 107, 83, 111, 102, 116, 109, 97, 120, 93};
.global .align 1 .b8 __unnamed_91[323] = {118, 111, 105, 100, 32, 83, 111, 102, 116, 109, 97, 120, 87, 97, 114, 112, 73, 109, 112, 108, 40, 76, 79, 65, 68, 44, 32, 83, 84, 79, 82, 69, 44, 32, 115, 105, 103, 110, 101, 100, 32, 108, 111, 110, 103, 44, 32, 115, 105, 103, 110, 101, 100, 32, 108, 111, 110, 103, 41, 32, 91, 119, 105, 116, 104, 32, 76, 79, 65, 68, 32, 61, 32, 68, 105, 114, 101, 99, 116, 76, 111, 97, 100, 60, 102, 108, 111, 97, 116, 44, 32, 102, 108, 111, 97, 116, 62, 59, 32, 83, 84, 79, 82, 69, 32, 61, 32, 68, 105, 114, 101, 99, 116, 83, 116, 111, 114, 101, 60, 102, 108, 111, 97, 116, 44, 32, 102, 108, 111, 97, 116, 62, 59, 32, 67, 111, 109, 112, 117, 116, 101, 84, 121, 112, 101, 32, 61, 32, 102, 108, 111, 97, 116, 59, 32, 105, 110, 116, 32, 112, 97, 99, 107, 95, 115, 105, 122, 101, 32, 61, 32, 49, 59, 32, 105, 110, 116, 32, 99, 111, 108, 115, 95, 112, 101, 114, 95, 116, 104, 114, 101, 97, 100, 32, 61, 32, 56, 59, 32, 105, 110, 116, 32, 116, 104, 114, 101, 97, 100, 95, 103, 114, 111, 117, 112, 95, 119, 105, 100, 116, 104, 32, 61, 32, 51, 50, 59, 32, 105, 110, 116, 32, 114, 111, 119, 115, 95, 112, 101, 114, 95, 97, 99, 99, 101, 115, 115, 32, 61, 32, 49, 59, 32, 95, 95, 110, 118, 95, 98, 111, 111, 108, 32, 112, 97, 100, 100, 105, 110, 103, 32, 61, 32, 102, 97, 108, 115, 101, 59, 32, 65, 108, 103, 111, 114, 105, 116, 104, 109, 32, 97, 108, 103, 111, 114, 105, 116, 104, 109, 32, 61, 32, 65, 108, 103, 111, 114, 105, 116, 104, 109, 58, 58, 107, 83, 111, 102, 116, 109, 97, 120, 93};
.global .align 1 .b8 __unnamed_92[322] = {118, 111, 105, 100, 32, 83, 111, 102, 116, 109, 97, 120, 87, 97, 114, 112, 73, 109, 112, 108, 40, 76, 79, 65, 68, 44, 32, 83, 84, 79, 82, 69, 44, 32, 115, 105, 103, 110, 101, 100, 32, 108, 111, 110, 103, 44, 32, 115, 105, 103, 110, 101, 100, 32, 108, 111, 110, 103, 41, 32, 91, 119, 105, 116, 104, 32, 76, 79, 65, 68, 32, 61, 32, 68, 105, 114, 101, 99, 116, 76, 111, 97, 100, 60, 102, 108, 111, 97, 116, 44, 32, 102, 108, 111, 97, 116, 62, 59, 32, 83, 84, 79, 82, 69, 32, 61, 32, 68, 105, 114, 101, 99, 116, 83, 116, 111, 114, 101, 60, 102, 108, 111, 97, 116, 44, 32, 102, 108, 111, 97, 116, 62, 59, 32, 67, 111, 109, 112, 117, 116, 101, 84, 121, 112, 101, 32, 61, 32, 102, 108, 111, 97, 116, 59, 32, 105, 110, 116, 32, 112, 97, 99, 107, 95, 115, 105, 122, 101, 32, 61, 32, 49, 59, 32, 105, 110, 116, 32, 99, 111, 108, 115, 95, 112, 101, 114, 95, 116, 104, 114, 101, 97, 100, 32, 61, 32, 56, 59, 32, 105, 110, 116, 32, 116, 104, 114, 101, 97, 100, 95, 103, 114, 111, 117, 112, 95, 119, 105, 100, 116, 104, 32, 61, 32, 51, 50, 59, 32, 105, 110, 116, 32, 114, 111, 119, 115, 95, 112, 101, 114, 95, 97, 99, 99, 101, 115, 115, 32, 61, 32, 49, 59, 32, 95, 95, 110, 118, 95, 98, 111, 111, 108, 32, 112, 97, 100, 100, 105, 110, 103, 32, 61, 32, 116, 114, 117, 101, 59, 32, 65, 108, 103, 111, 114, 105, 116, 104, 109, 32, 97, 108, 103, 111, 114, 105, 116, 104, 109, 32, 61, 32, 65, 108, 103, 111, 114, 105, 116, 104, 109, 58, 58, 107, 83, 111, 102, 116, 109, 97, 120, 93};
.global .align 1 .b8 __unnamed_93[323] = {118, 111, 105, 100, 32, 83, 111, 102, 116, 109, 97, 120, 87, 97, 114, 112, 73, 109, 112, 108, 40, 76, 79, 65, 68, 44, 32, 83, 84, 79, 82, 69, 44, 32, 115, 105, 103, 110, 101, 100, 32, 108, 111, 110, 103, 44, 32, 115, 105, 103, 110, 101, 100, 32, 108, 111, 110, 103, 41, 32, 91, 119, 105, 116, 104, 32, 76, 79, 65, 68, 32, 61, 32, 68, 105, 114, 101, 99, 116, 76, 111, 97, 100, 60, 102, 108, 111, 97, 116, 44, 32, 102, 108, 111, 97, 116, 62, 59, 32, 83, 84, 79, 82, 69, 32, 61, 32, 68, 105, 114, 101, 99, 116, 83, 116, 111, 114, 101, 60, 102, 108, 111, 97, 116, 44, 32, 102, 108, 111, 97, 116, 62, 59, 32, 67, 111, 109, 112, 117, 116, 101, 84, 121, 112, 101, 32, 61, 32, 102, 108, 111, 97, 116, 59, 32, 105, 110, 116, 32, 112, 97, 99, 107, 95, 115, 105, 122, 101, 32, 61, 32, 49, 59, 32, 105, 110, 116, 32, 99, 111, 108, 115, 95, 112, 101, 114, 95, 116, 104, 114, 101, 97, 100, 32, 61, 32, 57, 59, 32, 105, 110, 116, 32, 116, 104, 114, 101, 97, 100, 95, 103, 114, 111, 117, 112, 95, 119, 105, 100, 116, 104, 32, 61, 32, 51, 50, 59, 32, 105, 110, 116, 32, 114, 111, 119, 115, 95, 112, 101, 114, 95, 97, 99, 99, 101, 115, 115, 32, 61, 32, 49, 59, 32, 95, 95, 110, 118, 95, 98, 111, 111, 108, 32, 112, 97, 100, 100, 105, 110, 103, 32, 61, 32, 102, 97, 108, 115, 101, 59, 32, 65, 108, 103, 111, 114, 105, 116, 104, 109, 32, 97, 108, 103, 111, 114, 105, 116, 104, 109, 32, 61, 32, 65, 108, 103, 111, 114, 105, 116, 104, 109, 58, 58, 107, 83, 111, 102, 116, 109, 97, 120, 93};
.global .align 1 .b8 __unnamed_94[322] = {118, 111, 105, 100, 32, 83, 111, 102, 116, 109, 97, 120, 87, 97, 114, 112, 73, 109, 112, 108, 40, 76, 79, 65, 68, 44, 32, 83, 84, 79, 82, 69, 44, 32, 115, 105, 103, 110, 101, 100, 32, 108, 111, 110, 103, 44, 32, 115, 105, 103, 110, 101, 100, 32, 108, 111, 110, 103, 41, 32, 91, 119, 105, 116, 104, 32, 76, 79, 65, 68, 32, 61, 32, 68, 105, 114, 101, 99, 116, 76, 111, 97, 100, 60, 102, 108, 111, 97, 116, 44, 32, 102, 108, 111, 97, 116, 62, 59, 32, 83, 84, 79, 82, 69, 32, 61, 32, 68, 105, 114, 101, 99, 116, 83, 116, 111, 114, 101, 60, 102, 108, 111, 97, 116, 44, 32, 102, 108, 111, 97, 116, 62, 59, 32, 67, 111, 109, 112, 117, 116, 101, 84, 121, 112, 101, 32, 61, 32, 102, 108, 111, 97, 116, 59, 32, 105, 110, 116, 32, 112, 97, 99, 107, 95, 115, 105, 122, 101, 32, 61, 32, 49, 59, 32, 105, 110, 116, 32, 99, 111, 108, 115, 95, 112, 101, 114, 95, 116, 104, 114, 101, 97, 100, 32, 61, 32, 57, 59, 32, 105, 110, 116, 32, 116, 104, 114, 101, 97, 100, 95, 103, 114, 111, 117, 112, 95, 119, 105, 100, 116, 104, 32, 61, 32, 51, 50, 59, 32, 105, 110, 116, 32, 114, 111, 119, 115, 95, 112, 101, 114, 95, 97, 99, 99, 101, 115, 115, 32, 61, 32, 49, 59, 32, 95, 95, 110, 118, 95, 98, 111, 111, 108, 32, 112, 97, 100, 100, 105, 110, 103, 32, 61, 32, 116, 114, 117, 101, 59, 32, 65, 108, 103, 111, 114, 105, 116, 104, 109, 32, 97, 108, 103, 111, 114, 105, 116, 104, 109, 32, 61, 32, 65, 108, 103, 111, 114, 105, 116, 104, 109, 58, 58, 107, 83, 111, 102, 116, 109, 97, 120, 93};
.global .align 1 .b8 __unnamed_95[324] = {118, 111, 105, 100, 32, 83, 111, 102, 116, 109, 97, 120, 87, 97, 114, 112, 73, 109, 112, 108, 40, 76, 79, 65, 68, 44, 32, 83, 84, 79, 82, 69, 44, 32, 115, 105, 103, 110, 101, 100, 32, 108, 111, 110, 103, 44, 32, 115, 105, 103, 110, 101, 100, 32, 108, 111, 110, 103, 41, 32, 91, 119, 105, 116, 104, 32, 76, 79, 65, 68, 32, 61, 32, 68, 105, 114, 101, 99, 116, 76, 111, 97, 100, 60, 102, 108, 111, 97, 116, 44, 32, 102, 108, 111, 97, 116, 62, 59, 32, 83, 84, 79, 82, 69, 32, 61, 32, 68, 105, 114, 101, 99, 116, 83, 116, 111, 114, 101, 60, 102, 108, 111, 97, 116, 44, 32, 102, 108, 111, 97, 116, 62, 59, 32, 67, 111, 109, 112, 117, 116, 101, 84, 121, 112, 101, 32, 61, 32, 102, 108, 111, 97, 116, 59, 32, 105, 110, 116, 32, 112, 97, 99, 107, 95, 115, 105, 122, 101, 32, 61, 32, 49, 59, 32, 105, 110, 116, 32, 99, 111, 108, 115, 95, 112, 101, 114, 95, 116, 104, 114, 101, 97, 100, 32, 61, 32, 49, 48, 59, 32, 105, 110, 116, 32, 116, 104, 114, 101, 97, 100, 95, 103, 114, 111, 117, 112, 95, 119, 105, 100, 116, 104, 32, 61, 32, 51, 50, 59, 32, 105, 110, 116, 32, 114, 111, 119, 115, 95, 112, 101, 114, 95, 97, 99, 99, 101, 115, 115, 32, 61, 32, 49, 59, 32, 95, 95, 110, 118, 95, 98, 111, 111, 108, 32, 112, 97, 100, 100, 105, 110, 103, 32, 61, 32, 102, 97, 108, 115, 101, 59, 32, 65, 108, 103, 111, 114, 105, 116, 104, 109, 32, 97, 108, 103, 111, 114, 105, 116, 104, 109, 32, 61, 32, 65, 108, 103, 111, 114, 105, 116, 104, 109, 58, 58, 107, 83, 111, 102, 116, 109, 97, 120, 93};
.global .align 1 .b8 __unnamed_96[323] = {118, 111, 105, 100, 32, 83, 111, 102, 116, 109, 97, 120, 87, 97, 114, 112, 73, 109, 112, 108, 40, 76, 79, 65, 68, 44, 32, 83, 84, 79, 82, 69, 44, 32, 115, 105, 103, 110, 101, 100, 32, 108, 111, 110, 103, 44, 32, 115, 105, 103, 110, 101, 100, 32, 108, 111, 110, 103, 41, 32, 91, 119, 105, 116, 104, 32, 76, 79, 65, 68, 32, 61, 32, 68, 105, 114, 101, 99, 116, 76, 111, 97, 100, 60, 102, 108, 111, 97, 116, 44, 32, 102, 108, 111, 97, 116, 62, 59, 32, 83, 84, 79, 82, 69, 32, 61, 32, 68, 105, 114, 101, 99, 116, 83, 116, 111, 114, 101, 60, 102, 108, 111, 97, 116, 44, 32, 102, 108, 111, 97, 116, 62, 59, 32, 67, 111, 109, 112, 117, 116, 101, 84, 121, 112, 101, 32, 61, 32, 102, 108, 111, 97, 116, 59, 32, 105, 110, 116, 32, 112, 97, 99, 107, 95, 115, 105, 122, 101, 32, 61, 32, 49, 59, 32, 105, 110, 116, 32, 99, 111, 108, 115, 95, 112, 101, 114, 95, 116, 104, 114, 101, 97, 100, 32, 61, 32, 49, 48, 59, 32, 105, 110, 116, 32, 116, 104, 114, 101, 97, 100, 95, 103, 114, 111, 117, 112, 95, 119, 105, 100, 116, 104, 32, 61, 32, 51, 50, 59, 32, 105, 110, 116, 32, 114, 111, 119, 115, 95, 112, 101, 114, 95, 97, 99, 99, 101, 115, 115, 32, 61, 32, 49, 59, 32, 95, 95, 110, 118, 95, 98, 111, 111, 108, 32, 112, 97, 100, 100, 105, 110, 103, 32, 61, 32, 116, 114, 117, 101, 59, 32, 65, 108, 103, 111, 114, 105, 116, 104, 109, 32, 97, 108, 103, 111, 114, 105, 116, 104, 109, 32, 61, 32, 65, 108, 103, 111, 114, 105, 116, 104, 109, 58, 58, 107, 83, 111, 102, 116, 109, 97, 120, 93};
.global .align 1 .b8 __unnamed_97[324] = {118, 111, 105, 100, 32, 83, 111, 102, 116, 109, 97, 120, 87, 97, 114, 112, 73, 109, 112, 108, 40, 76, 79, 65, 68, 44, 32, 83, 84, 79, 82, 69, 44, 32, 115, 105, 103, 110, 101, 100, 32, 108, 111, 110, 103, 44, 32, 115, 105, 103, 110, 101, 100, 32, 108, 111, 110, 103, 41, 32, 91, 119, 105, 116, 104, 32, 76, 79, 65, 68, 32, 61, 32, 68, 105, 114, 101, 99, 116, 76, 111, 97, 100, 60, 102, 108, 111, 97, 116, 44, 32, 102, 108, 111, 97, 116, 62, 59, 32, 83, 84, 79, 82, 69, 32, 61, 32, 68, 105, 114, 101, 99, 116, 83, 116, 111, 114, 101, 60, 102, 108, 111, 97, 116, 44, 32, 102, 108, 111, 97, 116, 62, 59, 32, 67, 111, 109, 112, 117, 116, 101, 84, 121, 112, 101, 32, 61, 32, 102, 108, 111, 97, 116, 59, 32, 105, 110, 116, 32, 112, 97, 99, 107, 95, 115, 105, 122, 101, 32, 61, 32, 49, 59, 32, 105, 110, 116, 32, 99, 111, 108, 115, 95, 112, 101, 114, 95, 116, 104, 114, 101, 97, 100, 32, 61, 32, 49, 49, 59, 32, 105, 110, 116, 32, 116, 104, 114, 101, 97, 100, 95, 103, 114, 111, 117, 112, 95, 119, 105, 100, 116, 104, 32, 61, 32, 51, 50, 59, 32, 105, 110, 116, 32, 114, 111, 119, 115, 95, 112, 101, 114, 95, 97, 99, 99, 101, 115, 115, 32, 61, 32, 49, 59, 32, 95, 95, 110, 118, 95, 98, 111, 111, 108, 32, 112, 97, 100, 100, 105, 110, 103, 32, 61, 32, 102, 97, 108, 115, 101, 59, 32, 65, 108, 103, 111, 114, 105, 116, 104, 109, 32, 97, 108, 103, 111, 114, 105, 116, 104, 109, 32, 61, 32, 65, 108, 103, 111, 114, 105, 116, 104, 109, 58, 58, 107, 83, 111, 102, 116, 109, 97, 120, 93};
.global .align 1 .b8 __unnamed_98[323] = {118, 111, 105, 100, 32, 83, 111, 102, 116, 109, 97, 120, 87, 97, 114, 112, 73, 109, 112, 108, 40, 76, 79, 65, 68, 44, 32, 83, 84, 79, 82, 69, 44, 32, 115, 105, 103, 110, 101, 100, 32, 108, 111, 110, 103, 44, 32, 115, 105, 103, 110, 101, 100, 32, 108, 111, 110, 103, 41, 32, 91, 119, 105, 116, 104, 32, 76, 79, 65, 68, 32, 61, 32, 68, 105, 114, 101, 99, 116, 76, 111, 97, 100, 60, 102, 108, 111, 97, 116, 44, 32, 102, 108, 111, 97, 116, 62, 59, 32, 83, 84, 79, 82, 69, 32, 61, 32, 68, 105, 114, 101, 99, 116, 83, 116, 111, 114, 101, 60, 102, 108, 111, 97, 116, 44, 32, 102, 108, 111, 97, 116, 62, 59, 32, 67, 111, 109, 112, 117, 116, 101, 84, 121, 112, 101, 32, 61, 32, 102, 108, 111, 97, 116, 59, 32, 105, 110, 116, 32, 112, 97, 99, 107, 95, 115, 105, 122, 101, 32, 61, 32, 49, 59, 32, 105, 110, 116, 32, 99, 111, 108, 115, 95, 112, 101, 114, 95, 116, 104, 114, 101, 97, 100, 32, 61, 32, 49, 49, 59, 32, 105, 110, 116, 32, 116, 104, 114, 101, 97, 100, 95, 103, 114, 111, 117, 112, 95, 119, 105, 100, 116, 104, 32, 61, 32, 51, 50, 59, 32, 105, 110, 116, 32, 114, 111, 119, 115, 95, 112, 101, 114, 95, 97, 99, 99, 101, 115, 115, 32, 61, 32, 49, 59, 32, 95, 95, 110, 118, 95, 98, 111, 111, 108, 32, 112, 97, 100, 100, 105, 110, 103, 32, 61, 32, 116, 114, 117, 101, 59, 32, 65, 108, 103, 111, 114, 105, 116, 104, 109, 32, 97, 108, 103, 111, 114, 105, 116, 104, 109, 32, 61, 32, 65, 108, 103, 111, 114, 105, 116, 104, 109, 58, 58, 107, 83, 111, 102, 116, 109, 97, 120, 93};
.global .align 1 .b8 __unnamed_99[324] = {118, 111, 105, 100, 32, 83, 111, 102, 116, 109, 97, 120, 87, 97, 114, 112, 73, 109, 112, 108, 40, 76, 79, 65, 68, 44, 32, 83, 84, 79, 82, 69, 44, 32, 115, 105, 103, 110, 101, 100, 32, 108, 111, 110, 103, 44, 32, 115, 105, 103, 110, 101, 100, 32, 108, 111, 110, 103, 41, 32, 91, 119, 105, 116, 104, 32, 76, 79, 65, 68, 32, 61, 32, 68, 105, 114, 101, 99, 116, 76, 111, 97, 100, 60, 102, 108, 111, 97, 116, 44, 32, 102, 108, 111, 97, 116, 62, 59, 32, 83, 84, 79, 82, 69, 32, 61, 32, 68, 105, 114, 101, 99, 116, 83, 116, 111, 114, 101, 60, 102, 108, 111, 97, 116, 44, 32, 102, 108, 111, 97, 116, 62, 59, 32, 67, 111, 109, 112, 117, 116, 101, 84, 121, 112, 101, 32, 61, 32, 102, 108, 111, 97, 116, 59, 32, 105, 110, 116, 32, 112, 97, 99, 107, 95, 115, 105, 122, 101, 32, 61, 32, 49, 59, 32, 105, 110, 116, 32, 99, 111, 108, 115, 95, 112, 101, 114, 95, 116, 104, 114, 101, 97, 100, 32, 61, 32, 49, 50, 59, 32, 105, 110, 116, 32, 116, 104, 114, 101, 97, 100, 95, 103, 114, 111, 117, 112, 95, 119, 105, 100, 116, 104, 32, 61, 32, 51, 50, 59, 32, 105, 110, 116, 32, 114, 111, 119, 115, 95, 112, 101, 114, 95, 97, 99, 99, 101, 115, 115, 32, 61, 32, 49, 59, 32, 95, 95, 110, 118, 95, 98, 111, 111, 108, 32, 112, 97, 100, 100, 105, 110, 103, 32, 61, 32, 102, 97, 108, 115, 101, 59, 32, 65, 108, 103, 111, 114, 105, 116, 104, 109, 32, 97, 108, 103, 111, 114, 105, 116, 104, 109, 32, 61, 32, 65, 108, 103, 111, 114, 105, 116, 104, 109, 58, 58, 107, 83, 111, 102, 116, 109, 97, 120, 93};
.global .align 1 .b8 __unnamed_100[323] = {118, 111, 105, 100, 32, 83, 111, 102, 116, 109, 97, 120, 87, 97, 114, 112, 73, 109, 112, 108, 40, 76, 79, 65, 68, 44, 32, 83, 84, 79, 82, 69, 44, 32, 115, 105, 103, 110, 101, 100, 32, 108, 111, 110, 103, 44, 32, 115, 105, 103, 110, 101, 100, 32, 108, 111, 110, 103, 41, 32, 91, 119, 105, 116, 104, 32, 76, 79, 65, 68, 32, 61, 32, 68, 105, 114, 101, 99, 116, 76, 111, 97, 100, 60, 102, 108, 111, 97, 116, 44, 32, 102, 108, 111, 97, 116, 62, 59, 32, 83, 84, 79, 82, 69, 32, 61, 32, 68, 105, 114, 101, 99, 116, 83, 116, 111, 114, 101, 60, 102, 108, 111, 97, 116, 44, 32, 102, 108, 111, 97, 116, 62, 59, 32, 67, 111, 109, 112, 117, 116, 101, 84, 121, 112, 101, 32, 61, 32, 102, 108, 111, 97, 116, 59, 32, 105, 110, 116, 32, 112, 97, 99, 107, 95, 115, 105, 122, 101, 32, 61, 32, 49, 59, 32, 105, 110, 116, 32, 99, 111, 108, 115, 95, 112, 101, 114, 95, 116, 104, 114, 101, 97, 100, 32, 61, 32, 49, 50, 59, 32, 105, 110, 116, 32, 116, 104, 114, 101, 97, 100, 95, 103, 114, 111, 117, 112, 95, 119, 105, 100, 116, 104, 32, 61, 32, 51, 50, 59, 32, 105, 110, 116, 32, 114, 111, 119, 115, 95, 112, 101, 114, 95, 97, 99, 99, 101, 115, 115, 32, 61, 32, 49, 59, 32, 95, 95, 110, 118, 95, 98, 111, 111, 108, 32, 112, 97, 100, 100, 105, 110, 103, 32, 61, 32, 116, 114, 117, 101, 59, 32, 65, 108, 103, 111, 114, 105, 116, 104, 109, 32, 97, 108, 103, 111, 114, 105, 116, 104, 109, 32, 61, 32, 65, 108, 103, 111, 114, 105, 116, 104, 109, 58, 58, 107, 83, 111, 102, 116, 109, 97, 120, 93};
.global .align 1 .b8 __unnamed_101[324] = {118, 111, 105, 100, 32, 83, 111, 102, 116, 109, 97, 120, 87, 97, 114, 112, 73, 109, 112, 108, 40, 76, 79, 65, 68, 44, 32, 83, 84, 79, 82, 69, 44, 32, 115, 105, 103, 110, 101, 100, 32, 108, 111, 110, 103, 44, 32, 115, 105, 103, 110, 101, 100, 32, 108, 111, 110, 103, 41, 32, 91, 119, 105, 116, 104, 32, 76, 79, 65, 68, 32, 61, 32, 68, 105, 114, 101, 99, 116, 76, 111, 97, 100, 60, 102, 108, 111, 97, 116, 44, 32, 102, 108, 111, 97, 116, 62, 59, 32, 83, 84, 79, 82, 69, 32, 61, 32, 68, 105, 114, 101, 99, 116, 83, 116, 111, 114, 101, 60, 102, 108, 111, 97, 116, 44, 32, 102, 108, 111, 97, 116, 62, 59, 32, 67, 111, 109, 112, 117, 116, 101, 84, 121, 112, 101, 32, 61, 32, 102, 108, 111, 97, 116, 59, 32, 105, 110, 116, 32, 112, 97, 99, 107, 95, 115, 105, 122, 101, 32, 61, 32, 49, 59, 32, 105, 110, 116, 32, 99, 111, 108, 115, 95, 112, 101, 114, 95, 116, 104, 114, 101, 97, 100, 32, 61, 32, 49, 51, 59, 32, 105, 110, 116, 32, 116, 104, 114, 101, 97, 100, 95, 103, 114, 111, 117, 112, 95, 119, 105, 100, 116, 104, 32, 61, 32, 51, 50, 59, 32, 105, 110, 116, 32, 114, 111, 119, 115, 95, 112, 101, 114, 95, 97, 99, 99, 101, 115, 115, 32, 61, 32, 49, 59, 32, 95, 95, 110, 118, 95, 98, 111, 111, 108, 32, 112, 97, 100, 100, 105, 110, 103, 32, 61, 32, 102, 97, 108, 115, 101, 59, 32, 65, 108, 103, 111, 114, 105, 116, 104, 109, 32, 97, 108, 103, 111, 114, 105, 116, 104, 109, 32, 61, 32, 65, 108, 103, 111, 114, 105, 116, 104, 109, 58, 58, 107, 83, 111, 102, 116, 109, 97, 120, 93};
.global .align 1 .b8 __unnamed_102[323] = {118, 111, 105, 100, 32, 83, 111, 102, 116, 109, 97, 120, 87, 97, 114, 112, 73, 109, 112, 108, 40, 76, 79, 65, 68, 44, 32, 83, 84, 79, 82, 69, 44, 32, 115, 105, 103, 110, 101, 100, 32, 108, 111, 110, 103, 44, 32, 115, 105, 103, 110, 101, 100, 32, 108, 111, 110, 103, 41, 32, 91, 119, 105, 116, 104, 32, 76, 79, 65, 68, 32, 61, 32, 68, 105, 114, 101, 99, 116, 76, 111, 97, 100, 60, 102, 108, 111, 97, 116, 44, 32, 102, 108, 111, 97, 116, 62, 59, 32, 83, 84, 79, 82, 69, 32, 61, 32, 68, 105, 114, 101, 99, 116, 83, 116, 111, 114, 101, 60, 102, 108, 111, 97, 116, 44, 32, 102, 108, 111, 97, 116, 62, 59, 32, 67, 111, 109, 112, 117, 116, 101, 84, 121, 112, 101, 32, 61, 32, 102, 108, 111, 97, 116, 59, 32, 105, 110, 116, 32, 112, 97, 99, 107, 95, 115, 105, 122, 101, 32, 61, 32, 49, 59, 32, 105, 110, 116, 32, 99, 111, 108, 115, 95, 112, 101, 114, 95, 116, 104, 114, 101, 97, 100, 32, 61, 32, 49, 51, 59, 32, 105, 110, 116, 32, 116, 104, 114, 101, 97, 100, 95, 103, 114, 111, 117, 112, 95, 119, 105, 100, 116, 104, 32, 61, 32, 51, 50, 59, 32, 105, 110, 116, 32, 114, 111, 119, 115, 95, 112, 101, 114, 95, 97, 99, 99, 101, 115, 115, 32, 61, 32, 49, 59, 32, 95, 95, 110, 118, 95, 98, 111, 111, 108, 32, 112, 97, 100, 100, 105, 110, 103, 32, 61, 32, 116, 114, 117, 101, 59, 32, 65, 108, 103, 111, 114, 105, 116, 104, 109, 32, 97, 108, 103, 111, 114, 105, 116, 104, 109, 32, 61, 32, 65, 108, 103, 111, 114, 105, 116, 104, 109, 58, 58, 107, 83, 111, 102, 116, 109, 97, 120, 93};
.global .align 1 .b8 __unnamed_103[324] = {118, 111, 105, 100, 32, 83, 111, 102, 116, 109, 97, 120, 87, 97, 114, 112, 73, 109, 112, 108, 40, 76, 79, 65, 68, 44, 32, 83, 84, 79, 82, 69, 44, 32, 115, 105, 103, 110, 101, 100, 32, 108, 111, 110, 103, 44, 32, 115, 105, 103, 110, 101, 100, 32, 108, 111, 110, 103, 41, 32, 91, 119, 105, 116, 104, 32, 76, 79, 65, 68, 32, 61, 32, 68, 105, 114, 101, 99, 116, 76, 111, 97, 100, 60, 102, 108, 111, 97, 116, 44, 32, 102, 108, 111, 97, 116, 62, 59, 32, 83, 84, 79, 82, 69, 32, 61, 32, 68, 105, 114, 101, 99, 116, 83, 116, 111, 114, 101, 60, 102, 108, 111, 97, 116, 44, 32, 102, 108, 111, 97, 116, 62, 59, 32, 67, 111, 109, 112, 117, 116, 101, 84, 121, 112, 101, 32, 61, 32, 102, 108, 111, 97, 116, 59, 32, 105, 110, 116, 32, 112, 97, 99, 107, 95, 115, 105, 122, 101, 32, 61, 32, 49, 59, 32, 105, 110, 116, 32, 99, 111, 108, 115, 95, 112, 101, 114, 95, 116, 104, 114, 101, 97, 100, 32, 61, 32, 49, 52, 59, 32, 105, 110, 116, 32, 116, 104, 114, 101, 97, 100, 95, 103, 114, 111, 117, 112, 95, 119, 105, 100, 116, 104, 32, 61, 32, 51, 50, 59, 32, 105, 110, 116, 32, 114, 111, 119, 115, 95, 112, 101, 114, 95, 97, 99, 99, 101, 115, 115, 32, 61, 32, 49, 59, 32, 95, 95, 110, 118, 95, 98, 111, 111, 108, 32, 112, 97, 100, 100, 105, 110, 103, 32, 61, 32, 102, 97, 108, 115, 101, 59, 32, 65, 108, 103, 111, 114, 105, 116, 104, 109, 32, 97, 108, 103, 111, 114, 105, 116, 104, 109, 32, 61, 32, 65, 108, 103, 111, 114, 105, 116, 104, 109, 58, 58, 107, 83, 111, 102, 116, 109, 97, 120, 93};
.global .align 1 .b8 __unnamed_104[323] = {118, 111, 105, 100, 32, 83, 111, 102, 116, 109, 97, 120, 87, 97, 114, 112, 73, 109, 112, 108, 40, 76, 79, 65, 68, 44, 32, 83, 84, 79, 82, 69, 44, 32, 115, 105, 103, 110, 101, 100, 32, 108, 111, 110, 103, 44, 32, 115, 105, 103, 110, 101, 100, 32, 108, 111, 110, 103, 41, 32, 91, 119, 105, 116, 104, 32, 76, 79, 65, 68, 32, 61, 32, 68, 105, 114, 101, 99, 116, 76, 111, 97, 100, 60, 102, 108, 111, 97, 116, 44, 32, 102, 108, 111, 97, 116, 62, 59, 32, 83, 84, 79, 82, 69, 32, 61, 32, 68, 105, 114, 101, 99, 116, 83, 116, 111, 114, 101, 60, 102, 108, 111, 97, 116, 44, 32, 102, 108, 111, 97, 116, 62, 59, 32, 67, 111, 109, 112, 117, 116, 101, 84, 121, 112, 101, 32, 61, 32, 102, 108, 111, 97, 116, 59, 32, 105, 110, 116, 32, 112, 97, 99, 107, 95, 115, 105, 122, 101, 32, 61, 32, 49, 59, 32, 105, 110, 116, 32, 99, 111, 108, 115, 95, 112, 101, 114, 95, 116, 104, 114, 101, 97, 100, 32, 61, 32, 49, 52, 59, 32, 105, 110, 116, 32, 116, 104, 114, 101, 97, 100, 95, 103, 114, 111, 117, 112, 95, 119, 105, 100, 116, 104, 32, 61, 32, 51, 50, 59, 32, 105, 110, 116, 32, 114, 111, 119, 115, 95, 112, 101, 114, 95, 97, 99, 99, 101, 115, 115, 32, 61, 32, 49, 59, 32, 95, 95, 110, 118, 95, 98, 111, 111, 108, 32, 112, 97, 100, 100, 105, 110, 103, 32, 61, 32, 116, 114, 117, 101, 59, 32, 65, 108, 103, 111, 114, 105, 116, 104, 109, 32, 97, 108, 103, 111, 114, 105, 116, 104, 109, 32, 61, 32, 65, 108, 103, 111, 114, 105, 116, 104, 109, 58, 58, 107, 83, 111, 102, 116, 109, 97, 120, 93};
.global .align 1 .b8 __unnamed_105[324] = {118, 111, 105, 100, 32, 83, 111, 102, 116, 109, 97, 120, 87, 97, 114, 112, 73, 109, 112, 108, 40, 76, 79, 65, 68, 44, 32, 83, 84, 79, 82, 69, 44, 32, 115, 105, 103, 110, 101, 100, 32, 108, 111, 110, 103, 44, 32, 115, 105, 103, 110, 101, 100, 32, 108, 111, 110, 103, 41, 32, 91, 119, 105, 116, 104, 32, 76, 79, 65, 68, 32, 61, 32, 68, 105, 114, 101, 99, 116, 76, 111, 97, 100, 60, 102, 108, 111, 97, 116, 44, 32, 102, 108, 111, 97, 116, 62, 59, 32, 83, 84, 79, 82, 69, 32, 61, 32, 68, 105, 114, 101, 99, 116, 83, 116, 111, 114, 101, 60, 102, 108, 111, 97, 116, 44, 32, 102, 108, 111, 97, 116, 62, 59, 32, 67, 111, 109, 112, 117, 116, 101, 84, 121, 112, 101, 32, 61, 32, 102, 108, 111, 97, 116, 59, 32, 105, 110, 116, 32, 112, 97, 99, 107, 95, 115, 105, 122, 101, 32, 61, 32, 49, 59, 32, 105, 110, 116, 32, 99, 111, 108, 115, 95, 112, 101, 114, 95, 116, 104, 114, 101, 97, 100, 32, 61, 32, 49, 53, 59, 32, 105, 110, 116, 32, 116, 104, 114, 101, 97, 100, 95, 103, 114, 111, 117, 112, 95, 119, 105, 100, 116, 104, 32, 61, 32, 51, 50, 59, 32, 105, 110, 116, 32, 114, 111, 119, 115, 95, 112, 101, 114, 95, 97, 99, 99, 101, 115, 115, 32, 61, 32, 49, 59, 32, 95, 95, 110, 118, 95, 98, 111, 111, 108, 32, 112, 97, 100, 100, 105, 110, 103, 32, 61, 32, 102, 97, 108, 115, 101, 59, 32, 65, 108, 103, 111, 114, 105, 116, 104, 109, 32, 97, 108, 103, 111, 114, 105, 116, 104, 109, 32, 61, 32, 65, 108, 103, 111, 114, 105, 116, 104, 109, 58, 58, 107, 83, 111, 102, 116, 109, 97, 120, 93};
.global .align 1 .b8 __unnamed_106[323] = {118, 111, 105, 100, 32, 83, 111, 102, 116, 109, 97, 120, 87, 97, 114, 112, 73, 109, 112, 108, 40, 76, 79, 65, 68, 44, 32, 83, 84, 79, 82, 69, 44, 32, 115, 105, 103, 110, 101, 100, 32, 108, 111, 110, 103, 44, 32, 115, 105, 103, 110, 101, 100, 32, 108, 111, 110, 103, 41, 32, 91, 119, 105, 116, 104, 32, 76, 79, 65, 68, 32, 61, 32, 68, 105, 114, 101, 99, 116, 76, 111, 97, 100, 60, 102, 108, 111, 97, 116, 44, 32, 102, 108, 111, 97, 116, 62, 59, 32, 83, 84, 79, 82, 69, 32, 61, 32, 68, 105, 114, 101, 99, 116, 83, 116, 111, 114, 101, 60, 102, 108, 111, 97, 116, 44, 32, 102, 108, 111, 97, 116, 62, 59, 32, 67, 111, 109, 112, 117, 116, 101, 84, 121, 112, 101, 32, 61, 32, 102, 108, 111, 97, 116, 59, 32, 105, 110, 116, 32, 112, 97, 99, 107, 95, 115, 105, 122, 101, 32, 61, 32, 49, 59, 32, 105, 110, 116, 32, 99, 111, 108, 115, 95, 112, 101, 114, 95, 116, 104, 114, 101, 97, 100, 32, 61, 32, 49, 53, 59, 32, 105, 110, 116, 32, 116, 104, 114, 101, 97, 100, 95, 103, 114, 111, 117, 112, 95, 119, 105, 100, 116, 104, 32, 61, 32, 51, 50, 59, 32, 105, 110, 116, 32, 114, 111, 119, 115, 95, 112, 101, 114, 95, 97, 99, 99, 101, 115, 115, 32, 61, 32, 49, 59, 32, 95, 95, 110, 118, 95, 98, 111, 111, 108, 32, 112, 97, 100, 100, 105, 110, 103, 32, 61, 32, 116, 114, 117, 101, 59, 32, 65, 108, 103, 111, 114, 105, 116, 104, 109, 32, 97, 108, 103, 111, 114, 105, 116, 104, 109, 32, 61, 32, 65, 108, 103, 111, 114, 105, 116, 104, 109, 58, 58, 107, 83, 111, 102, 116, 109, 97, 120, 93};
.global .align 1 .b8 __unnamed_107[324] = {118, 111, 105, 100, 32, 83, 111, 102, 116, 109, 97, 120, 87, 97, 114, 112, 73, 109, 112, 108, 40, 76, 79, 65, 68, 44, 32, 83, 84, 79, 82, 69, 44, 32, 115, 105, 103, 110, 101, 100, 32, 108, 111, 110, 103, 44, 32, 115, 105, 103, 110, 101, 100, 32, 108, 111, 110, 103, 41, 32, 91, 119, 105, 116, 104, 32, 76, 79, 65, 68, 32, 61, 32, 68, 105, 114, 101, 99, 116, 76, 111, 97, 100, 60, 102, 108, 111, 97, 116, 44, 32, 102, 108, 111, 97, 116, 62, 59, 32, 83, 84, 79, 82, 69, 32, 61, 32, 68, 105, 114, 101, 99, 116, 83, 116, 111, 114, 101, 60, 102, 108, 111, 97, 116, 44, 32, 102, 108, 111, 97, 116, 62, 59, 32, 67, 111, 109, 112, 117, 116, 101, 84, 121, 112, 101, 32, 61, 32, 102, 108, 111, 97, 116, 59, 32, 105, 110, 116, 32, 112, 97, 99, 107, 95, 115, 105, 122, 101, 32, 61, 32, 49, 59, 32, 105, 110, 116, 32, 99, 111, 108, 115, 95, 112, 101, 114, 95, 116, 104, 114, 101, 97, 100, 32, 61, 32, 49, 54, 59, 32, 105, 110, 116, 32, 116, 104, 114, 101, 97, 100, 95, 103, 114, 111, 117, 112, 95, 119, 105, 100, 116, 104, 32, 61, 32, 51, 50, 59, 32, 105, 110, 116, 32, 114, 111, 119, 115, 95, 112, 101, 114, 95, 97, 99, 99, 101, 115, 115, 32, 61, 32, 49, 59, 32, 95, 95, 110, 118, 95, 98, 111, 111, 108, 32, 112, 97, 100, 100, 105, 110, 103, 32, 61, 32, 102, 97, 108, 115, 101, 59, 32, 65, 108, 103, 111, 114, 105, 116, 104, 109, 32, 97, 108, 103, 111, 114, 105, 116, 104, 109, 32, 61, 32, 65, 108, 103, 111, 114, 105, 116, 104, 109, 58, 58, 107, 83, 111, 102, 116, 109, 97, 120, 93};
.global .align 1 .b8 __unnamed_108[323] = {118, 111, 105, 100, 32, 83, 111, 102, 116, 109, 97, 120, 87, 97, 114, 112, 73, 109, 112, 108, 40, 76, 79, 65, 68, 44, 32, 83, 84, 79, 82, 69, 44, 32, 115, 105, 103, 110, 101, 100, 32, 108, 111, 110, 103, 44, 32, 115, 105, 103, 110, 101, 100, 32, 108, 111, 110, 103, 41, 32, 91, 119, 105, 116, 104, 32, 76, 79, 65, 68, 32, 61, 32, 68, 105, 114, 101, 99, 116, 76, 111, 97, 100, 60, 102, 108, 111, 97, 116, 44, 32, 102, 108, 111, 97, 116, 62, 59, 32, 83, 84, 79, 82, 69, 32, 61, 32, 68, 105, 114, 101, 99, 116, 83, 116, 111, 114, 101, 60, 102, 108, 111, 97, 116, 44, 32, 102, 108, 111, 97, 116, 62, 59, 32, 67, 111, 109, 112, 117, 116, 101, 84, 121, 112, 101, 32, 61, 32, 102, 108, 111, 97, 116, 59, 32, 105, 110, 116, 32, 112, 97, 99, 107, 95, 115, 105, 122, 101, 32, 61, 32, 49, 59, 32, 105, 110, 116, 32, 99, 111, 108, 115, 95, 112, 101, 114, 95, 116, 104, 114, 101, 97, 100, 32, 61, 32, 49, 54, 59, 32, 105, 110, 116, 32, 116, 104, 114, 101, 97, 100, 95, 103, 114, 111, 117, 112, 95, 119, 105, 100, 116, 104, 32, 61, 32, 51, 50, 59, 32, 105, 110, 116, 32, 114, 111, 119, 115, 95, 112, 101, 114, 95, 97, 99, 99, 101, 115, 115, 32, 61, 32, 49, 59, 32, 95, 95, 110, 118, 95, 98, 111, 111, 108, 32, 112, 97, 100, 100, 105, 110, 103, 32, 61, 32, 116, 114, 117, 101, 59, 32, 65, 108, 103, 111, 114, 105, 116, 104, 109, 32, 97, 108, 103, 111, 114, 105, 116, 104, 109, 32, 61, 32, 65, 108, 103, 111, 114, 105, 116, 104, 109, 58, 58, 107, 83, 111, 102, 116, 109, 97, 120, 93};
.global .align 1 .b8 __unnamed_109[324] = {118, 111, 105, 100, 32, 83, 111, 102, 116, 109, 97, 120, 87, 97, 114, 112, 73, 109, 112, 108, 40, 76, 79, 65, 68, 44, 32, 83, 84, 79, 82, 69, 44, 32, 115, 105, 103, 110, 101, 100, 32, 108, 111, 110, 103, 44, 32, 115, 105, 103, 110, 101, 100, 32, 108, 111, 110, 103, 41, 32, 91, 119, 105, 116, 104, 32, 76, 79, 65, 68, 32, 61, 32, 68, 105, 114, 101, 99, 116, 76, 111, 97, 100, 60, 102, 108, 111, 97, 116, 44, 32, 102, 108, 111, 97, 116, 62, 59, 32, 83, 84, 79, 82, 69, 32, 61, 32, 68, 105, 114, 101, 99, 116, 83, 116, 111, 114, 101, 60, 102, 108, 111, 97, 116, 44, 32, 102, 108, 111, 97, 116, 62, 59, 32, 67, 111, 109, 112, 117, 116, 101, 84, 121, 112, 101, 32, 61, 32, 102, 108, 111, 97, 116, 59, 32, 105, 110, 116, 32, 112, 97, 99, 107, 95, 115, 105, 122, 101, 32, 61, 32, 49, 59, 32, 105, 110, 116, 32, 99, 111, 108, 115, 95, 112, 101, 114, 95, 116, 104, 114, 101, 97, 100, 32, 61, 32, 49, 55, 59, 32, 105, 110, 116, 32, 116, 104, 114, 101, 97, 100, 95, 103, 114, 111, 117, 112, 95, 119, 105, 100, 116, 104, 32, 61, 32, 51, 50, 59, 32, 105, 110, 116, 32, 114, 111, 119, 115, 95, 112, 101, 114, 95, 97, 99, 99, 101, 115, 115, 32, 61, 32, 49, 59, 32, 95, 95, 110, 118, 95, 98, 111, 111, 108, 32, 112, 97, 100, 100, 105, 110, 103, 32, 61, 32, 102, 97, 108, 115, 101, 59, 32, 65, 108, 103, 111, 114, 105, 116, 104, 109, 32, 97, 108, 103, 111, 114, 105, 116, 104, 109, 32, 61, 32, 65, 108, 103, 111, 114, 105, 116, 104, 109, 58, 58, 107, 83, 111, 102, 116, 109, 97, 120, 93};
.global .align 1 .b8 __unnamed_110[323] = {118, 111, 105, 100, 32, 83, 111, 102, 116, 109, 97, 120, 87, 97, 114, 112, 73, 109, 112, 108, 40, 76, 79, 65, 68, 44, 32, 83, 84, 79, 82, 69, 44, 32, 115, 105, 103, 110, 101, 100, 32, 108, 111, 110, 103, 44, 32, 115, 105, 103, 110, 101, 100, 32, 108, 111, 110, 103, 41, 32, 91, 119, 105, 116, 104, 32, 76, 79, 65, 68, 32, 61, 32, 68, 105, 114, 101, 99, 116, 76, 111, 97, 100, 60, 102, 108, 111, 97, 116, 44, 32, 102, 108, 111, 97, 116, 62, 59, 32, 83, 84, 79, 82, 69, 32, 61, 32, 68, 105, 114, 101, 99, 116, 83, 116, 111, 114, 101, 60, 102, 108, 111, 97, 116, 44, 32, 102, 108, 111, 97, 116, 62, 59, 32, 67, 111, 109, 112, 117, 116, 101, 84, 121, 112, 101, 32, 61, 32, 102, 108, 111, 97, 116, 59, 32, 105, 110, 116, 32, 112, 97, 99, 107, 95, 115, 105, 122, 101, 32, 61, 32, 49, 59, 32, 105, 110, 116, 32, 99, 111, 108, 115, 95, 112, 101, 114, 95, 116, 104, 114, 101, 97, 100, 32, 61, 32, 49, 55, 59, 32, 105, 110, 116, 32, 116, 104, 114, 101, 97, 100, 95, 103, 114, 111, 117, 112, 95, 119, 105, 100, 116, 104, 32, 61, 32, 51, 50, 59, 32, 105, 110, 116, 32, 114, 111, 119, 115, 95, 112, 101, 114, 95, 97, 99, 99, 101, 115, 115, 32, 61, 32, 49, 59, 32, 95, 95, 110, 118, 95, 98, 111, 111, 108, 32, 112, 97, 100, 100, 105, 110, 103, 32, 61, 32, 116, 114, 117, 101, 59, 32, 65, 108, 103, 111, 114, 105, 116, 104, 109, 32, 97, 108, 103, 111, 114, 105, 116, 104, 109, 32, 61, 32, 65, 108, 103, 111, 114, 105, 116, 104, 109, 58, 58, 107, 83, 111, 102, 116, 109, 97, 120, 93};
.global .align 1 .b8 __unnamed_111[324] = {118, 111, 105, 100, 32, 83, 111, 102, 116, 109, 97, 120, 87, 97, 114, 112, 73, 109, 112, 108, 40, 76, 79, 65, 68, 44, 32, 83, 84, 79, 82, 69, 44, 32, 115, 105, 103, 110, 101, 100, 32, 108, 111, 110, 103, 44, 32, 115, 105, 103, 110, 101, 100, 32, 108, 111, 110, 103, 41, 32, 91, 119, 105, 116, 104, 32, 76, 79, 65, 68, 32, 61, 32, 68, 105, 114, 101, 99, 116, 76, 111, 97, 100, 60, 102, 108, 111, 97, 116, 44, 32, 102, 108, 111, 97, 116, 62, 59, 32, 83, 84, 79, 82, 69, 32, 61, 32, 68, 105, 114, 101, 99, 116, 83, 116, 111, 114, 101, 60, 102, 108, 111, 97, 116, 44, 32, 102, 108, 111, 97, 116, 62, 59, 32, 67, 111, 109, 112, 117, 116, 101, 84, 121, 112, 101, 32, 61, 32, 102, 108, 111, 97, 116, 59, 32, 105, 110, 116, 32, 112, 97, 99, 107, 95, 115, 105, 122, 101, 32, 61, 32, 49, 59, 32, 105, 110, 116, 32, 99, 111, 108, 115, 95, 112, 101, 114, 95, 116, 104, 114, 101, 97, 100, 32, 61, 32, 49, 56, 59, 32, 105, 110, 116, 32, 116, 104, 114, 101, 97, 100, 95, 103, 114, 111, 117, 112, 95, 119, 105, 100, 116, 104, 32, 61, 32, 51, 50, 59, 32, 105, 110, 116, 32, 114, 111, 119, 115, 95, 112, 101, 114, 95, 97, 99, 99, 101, 115, 115, 32, 61, 32, 49, 59, 32, 95, 95, 110, 118, 95, 98, 111, 111, 108, 32, 112, 97, 100, 100, 105, 110, 103, 32, 61, 32, 102, 97, 108, 115, 101, 59, 32, 65, 108, 103, 111, 114, 105, 116, 104, 109, 32, 97, 108, 103, 111, 114, 105, 116, 104, 109, 32, 61, 32, 65, 108, 103, 111, 114, 105, 116, 104, 109, 58, 58, 107, 83, 111, 102, 116, 109, 97, 120, 93};
.global .align 1 .b8 __unnamed_112[323] = {118, 111, 105, 100, 32, 83, 111, 102, 116, 109, 97, 120, 87, 97, 114, 112, 73, 109, 112, 108, 40, 76, 79, 65, 68, 44, 32, 83, 84, 79, 82, 69, 44, 32, 115, 105, 103, 110, 101, 100, 32, 108, 111, 110, 103, 44, 32, 115, 105, 103, 110, 101, 100, 32, 108, 111, 110, 103, 41, 32, 91, 119, 105, 116, 104, 32, 76, 79, 65, 68, 32, 61, 32, 68, 105, 114, 101, 99, 116, 76, 111, 97, 100, 60, 102, 108, 111, 97, 116, 44, 32, 102, 108, 111, 97, 116, 62, 59, 32, 83, 84, 79, 82, 69, 32, 61, 32, 68, 105, 114, 101, 99, 116, 83, 116, 111, 114, 101, 60, 102, 108, 111, 97, 116, 44, 32, 102, 108, 111, 97, 116, 62, 59, 32, 67, 111, 109, 112, 117, 116, 101, 84, 121, 112, 101, 32, 61, 32, 102, 108, 111, 97, 116, 59, 32, 105, 110, 116, 32, 112, 97, 99, 107, 95, 115, 105, 122, 101, 32, 61, 32, 49, 59, 32, 105, 110, 116, 32, 99, 111, 108, 115, 95, 112, 101, 114, 95, 116, 104, 114, 101, 97, 100, 32, 61, 32, 49, 56, 59, 32, 105, 110, 116, 32, 116, 104, 114, 101, 97, 100, 95, 103, 114, 111, 117, 112, 95, 119, 105, 100, 116, 104, 32, 61, 32, 51, 50, 59, 32, 105, 110, 116, 32, 114, 111, 119, 115, 95, 112, 101, 114, 95, 97, 99, 99, 101, 115, 115, 32, 61, 32, 49, 59, 32, 95, 95, 110, 118, 95, 98, 111, 111, 108, 32, 112, 97, 100, 100, 105, 110, 103, 32, 61, 32, 116, 114, 117, 101, 59, 32, 65, 108, 103, 111, 114, 105, 116, 104, 109, 32, 97, 108, 103, 111, 114, 105, 116, 104, 109, 32, 61, 32, 65, 108, 103, 111, 114, 105, 116, 104, 109, 58, 58, 107, 83, 111, 102, 116, 109, 97, 120, 93};
.global .align 1 .b8 __unnamed_113[324] = {118, 111, 105, 100, 32, 83, 111, 102, 116, 109, 97, 120, 87, 97, 114, 112, 73, 109, 112, 108, 40, 76, 79, 65, 68, 44, 32, 83, 84, 79, 82, 69, 44, 32, 115, 105, 103, 110, 101, 100, 32, 108, 111, 110, 103, 44, 32, 115, 105, 103, 110, 101, 100, 32, 108, 111, 110, 103, 41, 32, 91, 119, 105, 116, 104, 32, 76, 79, 65, 68, 32, 61, 32, 68, 105, 114, 101, 99, 116, 76, 111, 97, 100, 60, 102, 108, 111, 97, 116, 44, 32, 102, 108, 111, 97, 116, 62, 59, 32, 83, 84, 79, 82, 69, 32, 61, 32, 68, 105, 114, 101, 99, 116, 83, 116, 111, 114, 101, 60, 102, 108, 111, 97, 116, 44, 32, 102, 108, 111, 97, 116, 62, 59, 32, 67, 111, 109, 112, 117, 116, 101, 84, 121, 112, 101, 32, 61, 32, 102, 108, 111, 97, 116, 59, 32, 105, 110, 116, 32, 112, 97, 99, 107, 95, 115, 105, 122, 101, 32, 61, 32, 49, 59, 32, 105, 110, 116, 32, 99, 111, 108, 115, 95, 112, 101, 114, 95, 116, 104, 114, 101, 97, 100, 32, 61, 32, 49, 57, 59, 32, 105, 110, 116, 32, 116, 104, 114, 101, 97, 100, 95, 103, 114, 111, 117, 112, 95, 119, 105, 100, 116, 104, 32, 61, 32, 51, 50, 59, 32, 105, 110, 116, 32, 114, 111, 119, 115, 95, 112, 101, 114, 95, 97, 99, 99, 101, 115, 115, 32, 61, 32, 49, 59, 32, 95, 95, 110, 118, 95, 98, 111, 111, 108, 32, 112, 97, 100, 100, 105, 110, 103, 32, 61, 32, 102, 97, 108, 115, 101, 59, 32, 65, 108, 103, 111, 114, 105, 116, 104, 109, 32, 97, 108, 103, 111, 114, 105, 116, 104, 109, 32, 61, 32, 65, 108, 103, 111, 114, 105, 116, 104, 109, 58, 58, 107, 83, 111, 102, 116, 109, 97, 120, 93};
.global .align 1 .b8 __unnamed_114[323] = {118, 111, 105, 100, 32, 83, 111, 102, 116, 109, 97, 120, 87, 97, 114, 112, 73, 109, 112, 108, 40, 76, 79, 65, 68, 44, 32, 83, 84, 79, 82, 69, 44, 32, 115, 105, 103, 110, 101, 100, 32, 108, 111, 110, 103, 44, 32, 115, 105, 103, 110, 101, 100, 32, 108, 111, 110, 103, 41, 32, 91, 119, 105, 116, 104, 32, 76, 79, 65, 68, 32, 61, 32, 68, 105, 114, 101, 99, 116, 76, 111, 97, 100, 60, 102, 108, 111, 97, 116, 44, 32, 102, 108, 111, 97, 116, 62, 59, 32, 83, 84, 79, 82, 69, 32, 61, 32, 68, 105, 114, 101, 99, 116, 83, 116, 111, 114, 101, 60, 102, 108, 111, 97, 116, 44, 32, 102, 108, 111, 97, 116, 62, 59, 32, 67, 111, 109, 112, 117, 116, 101, 84, 121, 112, 101, 32, 61, 32, 102, 108, 111, 97, 116, 59, 32, 105, 110, 116, 32, 112, 97, 99, 107, 95, 115, 105, 122, 101, 32, 61, 32, 49, 59, 32, 105, 110, 116, 32, 99, 111, 108, 115, 95, 112, 101, 114, 95, 116, 104, 114, 101, 97, 100, 32, 61, 32, 49, 57, 59, 32, 105, 110, 116, 32, 116, 104, 114, 101, 97, 100, 95, 103, 114, 111, 117, 112, 95, 119, 105, 100, 116, 104, 32, 61, 32, 51, 50, 59, 32, 105, 110, 116, 32, 114, 111, 119, 115, 95, 112, 101, 114, 95, 97, 99, 99, 101, 115, 115, 32, 61, 32, 49, 59, 32, 95, 95, 110, 118, 95, 98, 111, 111, 108, 32, 112, 97, 100, 100, 105, 110, 103, 32, 61, 32, 116, 114, 117, 101, 59, 32, 65, 108, 103, 111, 114, 105, 116, 104, 109, 32, 97, 108, 103, 111, 114, 105, 116, 104, 109, 32, 61, 32, 65, 108, 103, 111, 114, 105, 116, 104, 109, 58, 58, 107, 83, 111, 102, 116, 109, 97, 120, 93};
.global .align 1 .b8 __unnamed_115[324] = {118, 111, 105, 100, 32, 83, 111, 102, 116, 109, 97, 120, 87, 97, 114, 112, 73, 109, 112, 108, 40, 76, 79, 65, 68, 44, 32, 83, 84, 79, 82, 69, 44, 32, 115, 105, 103, 110, 101, 100, 32, 108, 111, 110, 103, 44, 32, 115, 105, 103, 110, 101, 100, 32, 108, 111, 110, 103, 41, 32, 91, 119, 105, 116, 104, 32, 76, 79, 65, 68, 32, 61, 32, 68, 105, 114, 101, 99, 116, 76, 111, 97, 100, 60, 102, 108, 111, 97, 116, 44, 32, 102, 108, 111, 97, 116, 62, 59, 32, 83, 84, 79, 82, 69, 32, 61, 32, 68, 105, 114, 101, 99, 116, 83, 116, 111, 114, 101, 60, 102, 108, 111, 97, 116, 44, 32, 102, 108, 111, 97, 116, 62, 59, 32, 67, 111, 109, 112, 117, 116, 101, 84, 121, 112, 101, 32, 61, 32, 102, 108, 111, 97, 116, 59, 32, 105, 110, 116, 32, 112, 97, 99, 107, 95, 115, 105, 122, 101, 32, 61, 32, 49, 59, 32, 105, 110, 116, 32, 99, 111, 108, 115, 95, 112, 101, 114, 95, 116, 104, 114, 101, 97, 100, 32, 61, 32, 50, 48, 59, 32, 105, 110, 116, 32, 116, 104, 114, 101, 97, 100, 95, 103, 114, 111, 117, 112, 95, 119, 105, 100, 116, 104, 32, 61, 32, 51, 50, 59, 32, 105, 110, 116, 32, 114, 111, 119, 115, 95, 112, 101, 114, 95, 97, 99, 99, 101, 115, 115, 32, 61, 32, 49, 59, 32, 95, 95, 110, 118, 95, 98, 111, 111, 108, 32, 112, 97, 100, 100, 105, 110, 103, 32, 61, 32, 102, 97, 108, 115, 101, 59, 32, 65, 108, 103, 111, 114, 105, 116, 104, 109, 32, 97, 108, 103, 111, 114, 105, 116, 104, 109, 32, 61, 32, 65, 108, 103, 111, 114, 105, 116, 104, 109, 58, 58, 107, 83, 111, 102, 116, 109, 97, 120, 93};
.global .align 1 .b8 __unnamed_116[323] = {118, 111, 105, 100, 32, 83, 111, 102, 116, 109, 97, 120, 87, 97, 114, 112, 73, 109, 112, 108, 40, 76, 79, 65, 68, 44, 32, 83, 84, 79, 82, 69, 44, 32, 115, 105, 103, 110, 101, 100, 32, 108, 111, 110, 103, 44, 32, 115, 105, 103, 110, 101, 100, 32, 108, 111, 110, 103, 41, 32, 91, 119, 105, 116, 104, 32, 76, 79, 65, 68, 32, 61, 32, 68, 105, 114, 101, 99, 116, 76, 111, 97, 100, 60, 102, 108, 111, 97, 116, 44, 32, 102, 108, 111, 97, 116, 62, 59, 32, 83, 84, 79, 82, 69, 32, 61, 32, 68, 105, 114, 101, 99, 116, 83, 116, 111, 114, 101, 60, 102, 108, 111, 97, 116, 44, 32, 102, 108, 111, 97, 116, 62, 59, 32, 67, 111, 109, 112, 117, 116, 101, 84, 121, 112, 101, 32, 61, 32, 102, 108, 111, 97, 116, 59, 32, 105, 110, 116, 32, 112, 97, 99, 107, 95, 115, 105, 122, 101, 32, 61, 32, 49, 59, 32, 105, 110, 116, 32, 99, 111, 108, 115, 95, 112, 101, 114, 95, 116, 104, 114, 101, 97, 100, 32, 61, 32, 50, 48, 59, 32, 105, 110, 116, 32, 116, 104, 114, 101, 97, 100, 95, 103, 114, 111, 117, 112, 95, 119, 105, 100, 116, 104, 32, 61, 32, 51, 50, 59, 32, 105, 110, 116, 32, 114, 111, 119, 115, 95, 112, 101, 114, 95, 97, 99, 99, 101, 115, 115, 32, 61, 32, 49, 59, 32, 95, 95, 110, 118, 95, 98, 111, 111, 108, 32, 112, 97, 100, 100, 105, 110, 103, 32, 61, 32, 116, 114, 117, 101, 59, 32, 65, 108, 103, 111, 114, 105, 116, 104, 109, 32, 97, 108, 103, 111, 114, 105, 116, 104, 109, 32, 61, 32, 65, 108, 103, 111, 114, 105, 116, 104, 109, 58, 58, 107, 83, 111, 102, 116, 109, 97, 120, 93};
.global .align 1 .b8 __unnamed_117[324] = {118, 111, 105, 100, 32, 83, 111, 102, 116, 109, 97, 120, 87, 97, 114, 112, 73, 109, 112, 108, 40, 76, 79, 65, 68, 44, 32, 83, 84, 79, 82, 69, 44, 32, 115, 105, 103, 110, 101, 100, 32, 108, 111, 110, 103, 44, 32, 115, 105, 103, 110, 101, 100, 32, 108, 111, 110, 103, 41, 32, 91, 119, 105, 116, 104, 32, 76, 79, 65, 68, 32, 61, 32, 68, 105, 114, 101, 99, 116, 76, 111, 97, 100, 60, 102, 108, 111, 97, 116, 44, 32, 102, 108, 111, 97, 116, 62, 59, 32, 83, 84, 79, 82, 69, 32, 61, 32, 68, 105, 114, 101, 99, 116, 83, 116, 111, 114, 101, 60, 102, 108, 111, 97, 116, 44, 32, 102, 108, 111, 97, 116, 62, 59, 32, 67, 111, 109, 112, 117, 116, 101, 84, 121, 112, 101, 32, 61, 32, 102, 108, 111, 97, 116, 59, 32, 105, 110, 116, 32, 112, 97, 99, 107, 95, 115, 105, 122, 101, 32, 61, 32, 49, 59, 32, 105, 110, 116, 32, 99, 111, 108, 115, 95, 112, 101, 114, 95, 116, 104, 114, 101, 97, 100, 32, 61, 32, 50, 49, 59, 32, 105, 110, 116, 32, 116, 104, 114, 101, 97, 100, 95, 103, 114, 111, 117, 112, 95, 119, 105, 100, 116, 104, 32, 61, 32, 51, 50, 59, 32, 105, 110, 116, 32, 114, 111, 119, 115, 95, 112, 101, 114, 95, 97, 99, 99, 101, 115, 115, 32, 61, 32, 49, 59, 32, 95, 95, 110, 118, 95, 98, 111, 111, 108, 32, 112, 97, 100, 100, 105, 110, 103, 32, 61, 32, 102, 97, 108, 115, 101, 59, 32, 65, 108, 103, 111, 114, 105, 116, 104, 109, 32, 97, 108, 103, 111, 114, 105, 116, 104, 109, 32, 61, 32, 65, 108, 103, 111, 114, 105, 116, 104, 109, 58, 58, 107, 83, 111, 102, 116, 109, 97, 120, 93};
.global .align 1 .b8 __unnamed_118[323] = {118, 111, 105, 100, 32, 83, 111, 102, 116, 109, 97, 120, 87, 97, 114, 112, 73, 109, 112, 108, 40, 76, 79, 65, 68, 44, 32, 83, 84, 79, 82, 69, 44, 32, 115, 105, 103, 110, 101, 100, 32, 108, 111, 110, 103, 44, 32, 115, 105, 103, 110, 101, 100, 32, 108, 111, 110, 103, 41, 32, 91, 119, 105, 116, 104, 32, 76, 79, 65, 68, 32, 61, 32, 68, 105, 114, 101, 99, 116, 76, 111, 97, 100, 60, 102, 108, 111, 97, 116, 44, 32, 102, 108, 111, 97, 116, 62, 59, 32, 83, 84, 79, 82, 69, 32, 61, 32, 68, 105, 114, 101, 99, 116, 83, 116, 111, 114, 101, 60, 102, 108, 111, 97, 116, 44, 32, 102, 108, 111, 97, 116, 62, 59, 32, 67, 111, 109, 112, 117, 116, 101, 84, 121, 112, 101, 32, 61, 32, 102, 108, 111, 97, 116, 59, 32, 105, 110, 116, 32, 112, 97, 99, 107, 95, 115, 105, 122, 101, 32, 61, 32, 49, 59, 32, 105, 110, 116, 32, 99, 111, 108, 115, 95, 112, 101, 114, 95, 116, 104, 114, 101, 97, 100, 32, 61, 32, 50, 49, 59, 32, 105, 110, 116, 32, 116, 104, 114, 101, 97, 100, 95, 103, 114, 111, 117, 112, 95, 119, 105, 100, 116, 104, 32, 61, 32, 51, 50, 59, 32, 105, 110, 116, 32, 114, 111, 119, 115, 95, 112, 101, 114, 95, 97, 99, 99, 101, 115, 115, 32, 61, 32, 49, 59, 32, 95, 95, 110, 118, 95, 98, 111, 111, 108, 32, 112, 97, 100, 100, 105, 110, 103, 32, 61, 32, 116, 114, 117, 101, 59, 32, 65, 108, 103, 111, 114, 105, 116, 104, 109, 32, 97, 108, 103, 111, 114, 105, 116, 104, 109, 32, 61, 32, 65, 108, 103, 111, 114, 105, 116, 104, 109, 58, 58, 107, 83, 111, 102, 116, 109, 97, 120, 93};
.global .align 1 .b8 __unnamed_119[324] = {118, 111, 105, 100, 32, 83, 111, 102, 116, 109, 97, 120, 87, 97, 114, 112, 73, 109, 112, 108, 40, 76, 79, 65, 68, 44, 32, 83, 84, 79, 82, 69, 44, 32, 115, 105, 103, 110, 101, 100, 32, 108, 111, 110, 103, 44, 32, 115, 105, 103, 110, 101, 100, 32, 108, 111, 110, 103, 41, 32, 91, 119, 105, 116, 104, 32, 76, 79, 65, 68, 32, 61, 32, 68, 105, 114, 101, 99, 116, 76, 111, 97, 100, 60, 102, 108, 111, 97, 116, 44, 32, 102, 108, 111, 97, 116, 62, 59, 32, 83, 84, 79, 82, 69, 32, 61, 32, 68, 105, 114, 101, 99, 116, 83, 116, 111, 114, 101, 60, 102, 108, 111, 97, 116, 44, 32, 102, 108, 111, 97, 116, 62, 59, 32, 67, 111, 109, 112, 117, 116, 101, 84, 121, 112, 101, 32, 61, 32, 102, 108, 111, 97, 116, 59, 32, 105, 110, 116, 32, 112, 97, 99, 107, 95, 115, 105, 122, 101, 32, 61, 32, 49, 59, 32, 105, 110, 116, 32, 99, 111, 108, 115, 95, 112, 101, 114, 95, 116, 104, 114, 101, 97, 100, 32, 61, 32, 50, 50, 59, 32, 105, 110, 116, 32, 116, 104, 114, 101, 97, 100, 95, 103, 114, 111, 117, 112, 95, 119, 105, 100, 116, 104, 32, 61, 32, 51, 50, 59, 32, 105, 110, 116, 32, 114, 111, 119, 115, 95, 112, 101, 114, 95, 97, 99, 99, 101, 115, 115, 32, 61, 32, 49, 59, 32, 95, 95, 110, 118, 95, 98, 111, 111, 108, 32, 112, 97, 100, 100, 105, 110, 103, 32, 61, 32, 102, 97, 108, 115, 101, 59, 32, 65, 108, 103, 111, 114, 105, 116, 104, 109, 32, 97, 108, 103, 111, 114, 105, 116, 104, 109, 32, 61, 32, 65, 108, 103, 111, 114, 105, 116, 104, 109, 58, 58, 107, 83, 111, 102, 116, 109, 97, 120, 93};
.global .align 1 .b8 __unnamed_120[323] = {118, 111, 105, 100, 32, 83, 111, 102, 116, 109, 97, 120, 87, 97, 114, 112, 73, 109, 112, 108, 40, 76, 79, 65, 68, 44, 32, 83, 84, 79, 82, 69, 44, 32, 115, 105, 103, 110, 101, 100, 32, 108, 111, 110, 103, 44, 32, 115, 105, 103, 110, 101, 100, 32, 108, 111, 110, 103, 41, 32, 91, 119, 105, 116, 104, 32, 76, 79, 65, 68, 32, 61, 32, 68, 105, 114, 101, 99, 116, 76, 111, 97, 100, 60, 102, 108, 111, 97, 116, 44, 32, 102, 108, 111, 97, 116, 62, 59, 32, 83, 84, 79, 82, 69, 32, 61, 32, 68, 105, 114, 101, 99, 116, 83, 116, 111, 114, 101, 60, 102, 108, 111, 97, 116, 44, 32, 102, 108, 111, 97, 116, 62, 59, 32, 67, 111, 109, 112, 117, 116, 101, 84, 121, 112, 101, 32, 61, 32, 102, 108, 111, 97, 116, 59, 32, 105, 110, 116, 32, 112, 97, 99, 107, 95, 115, 105, 122, 101, 32, 61, 32, 49, 59, 32, 105, 110, 116, 32, 99, 111, 108, 115, 95, 112, 101, 114, 95, 116, 104, 114, 101, 97, 100, 32, 61, 32, 50, 50, 59, 32, 105, 110, 116, 32, 116, 104, 114, 101, 97, 100, 95, 103, 114, 111, 117, 112, 95, 119, 105, 100, 116, 104, 32, 61, 32, 51, 50, 59, 32, 105, 110, 116, 32, 114, 111, 119, 115, 95, 112, 101, 114, 95, 97, 99, 99, 101, 115, 115, 32, 61, 32, 49, 59, 32, 95, 95, 110, 118, 95, 98, 111, 111, 108, 32, 112, 97, 100, 100, 105, 110, 103, 32, 61, 32, 116, 114, 117, 101, 59, 32, 65, 108, 103, 111, 114, 105, 116, 104, 109, 32, 97, 108, 103, 111, 114, 105, 116, 104, 109, 32, 61, 32, 65, 108, 103, 111, 114, 105, 116, 104, 109, 58, 58, 107, 83, 111, 102, 116, 109, 97, 120, 93};
.global .align 1 .b8 __unnamed_121[324] = {118, 111, 105, 100, 32, 83, 111, 102, 116, 109, 97, 120, 87, 97, 114, 112, 73, 109, 112, 108, 40, 76, 79, 65, 68, 44, 32, 83, 84, 79, 82, 69, 44, 32, 115, 105, 103, 110, 101, 100, 32, 108, 111, 110, 103, 44, 32, 115, 105, 103, 110, 101, 100, 32, 108, 111, 110, 103, 41, 32, 91, 119, 105, 116, 104, 32, 76, 79, 65, 68, 32, 61, 32, 68, 105, 114, 101, 99, 116, 76, 111, 97, 100, 60, 102, 108, 111, 97, 116, 44, 32, 102, 108, 111, 97, 116, 62, 59, 32, 83, 84, 79, 82, 69, 32, 61, 32, 68, 105, 114, 101, 99, 116, 83, 116, 111, 114, 101, 60, 102, 108, 111, 97, 116, 44, 32, 102, 108, 111, 97, 116, 62, 59, 32, 67, 111, 109, 112, 117, 116, 101, 84, 121, 112, 101, 32, 61, 32, 102, 108, 111, 97, 116, 59, 32, 105, 110, 116, 32, 112, 97, 99, 107, 95, 115, 105, 122, 101, 32, 61, 32, 49, 59, 32, 105, 110, 116, 32, 99, 111, 108, 115, 95, 112, 101, 114, 95, 116, 104, 114, 101, 97, 100, 32, 61, 32, 50, 51, 59, 32, 105, 110, 116, 32, 116, 104, 114, 101, 97, 100, 95, 103, 114, 111, 117, 112, 95, 119, 105, 100, 116, 104, 32, 61, 32, 51, 50, 59, 32, 105, 110, 116, 32, 114, 111, 119, 115, 95, 112, 101, 114, 95, 97, 99, 99, 101, 115, 115, 32, 61, 32, 49, 59, 32, 95, 95, 110, 118, 95, 98, 111, 111, 108, 32, 112, 97, 100, 100, 105, 110, 103, 32, 61, 32, 102, 97, 108, 115, 101, 59, 32, 65, 108, 103, 111, 114, 105, 116, 104, 109, 32, 97, 108, 103, 111, 114, 105, 116, 104, 109, 32, 61, 32, 65, 108, 103, 111, 114, 105, 116, 104, 109, 58, 58, 107, 83, 111, 102, 116, 109, 97, 120, 93};
.global .align 1 .b8 __unnamed_122[323] = {118, 111, 105, 100, 32, 83, 111, 102, 116, 109, 97, 120, 87, 97, 114, 112, 73, 109, 112, 108, 40, 76, 79, 65, 68, 44, 32, 83, 84, 79, 82, 69, 44, 32, 115, 105, 103, 110, 101, 100, 32, 108, 111, 110, 103, 44, 32, 115, 105, 103, 110, 101, 100, 32, 108, 111, 110, 103, 41, 32, 91, 119, 105, 116, 104, 32, 76, 79, 65, 68, 32, 61, 32, 68, 105, 114, 101, 99, 116, 76, 111, 97, 100, 60, 102, 108, 111, 97, 116, 44, 32, 102, 108, 111, 97, 116, 62, 59, 32, 83, 84, 79, 82, 69, 32, 61, 32, 68, 105, 114, 101, 99, 116, 83, 116, 111, 114, 101, 60, 102, 108, 111, 97, 116, 44, 32, 102, 108, 111, 97, 116, 62, 59, 32, 67, 111, 109, 112, 117, 116, 101, 84, 121, 112, 101, 32, 61, 32, 102, 108, 111, 97, 116, 59, 32, 105, 110, 116, 32, 112, 97, 99, 107, 95, 115, 105, 122, 101, 32, 61, 32, 49, 59, 32, 105, 110, 116, 32, 99, 111, 108, 115, 95, 112, 101, 114, 95, 116, 104, 114, 101, 97, 100, 32, 61, 32, 50, 51, 59, 32, 105, 110, 116, 32, 116, 104, 114, 101, 97, 100, 95, 103, 114, 111, 117, 112, 95, 119, 105, 100, 116, 104, 32, 61, 32, 51, 50, 59, 32, 105, 110, 116, 32, 114, 111, 119, 115, 95, 112, 101, 114, 95, 97, 99, 99, 101, 115, 115, 32, 61, 32, 49, 59, 32, 95, 95, 110, 118, 95, 98, 111, 111, 108, 32, 112, 97, 100, 100, 105, 110, 103, 32, 61, 32, 116, 114, 117, 101, 59, 32, 65, 108, 103, 111, 114, 105, 116, 104, 109, 32, 97, 108, 103, 111, 114, 105, 116, 104, 109, 32, 61, 32, 65, 108, 103, 111, 114, 105, 116, 104, 109, 58, 58, 107, 83, 111, 102, 116, 109, 97, 120, 93};
.global .align 1 .b8 __unnamed_123[324] = {118, 111, 105, 100, 32, 83, 111, 102, 116, 109, 97, 120, 87, 97, 114, 112, 73, 109, 112, 108, 40, 76, 79, 65, 68, 44, 32, 83, 84, 79, 82, 69, 44, 32, 115, 105, 103, 110, 101, 100, 32, 108, 111, 110, 103, 44, 32, 115, 105, 103, 110, 101, 100, 32, 108, 111, 110, 103, 41, 32, 91, 119, 105, 116, 104, 32, 76, 79, 65, 68, 32, 61, 32, 68, 105, 114, 101, 99, 116, 76, 111, 97, 100, 60, 102, 108, 111, 97, 116, 44, 32, 102, 108, 111, 97, 116, 62, 59, 32, 83, 84, 79, 82, 69, 32, 61, 32, 68, 105, 114, 101, 99, 116, 83, 116, 111, 114, 101, 60, 102, 108, 111, 97, 116, 44, 32, 102, 108, 111, 97, 116, 62, 59, 32, 67, 111, 109, 112, 117, 116, 101, 84, 121, 112, 101, 32, 61, 32, 102, 108, 111, 97, 116, 59, 32, 105, 110, 116, 32, 112, 97, 99, 107, 95, 115, 105, 122, 101, 32, 61, 32, 49, 59, 32, 105, 110, 116, 32, 99, 111, 108, 115, 95, 112, 101, 114, 95, 116, 104, 114, 101, 97, 100, 32, 61, 32, 50, 52, 59, 32, 105, 110, 116, 32, 116, 104, 114, 101, 97, 100, 95, 103, 114, 111, 117, 112, 95, 119, 105, 100, 116, 104, 32, 61, 32, 51, 50, 59, 32, 105, 110, 116, 32, 114, 111, 119, 115, 95, 112, 101, 114, 95, 97, 99, 99, 101, 115, 115, 32, 61, 32, 49, 59, 32, 95, 95, 110, 118, 95, 98, 111, 111, 108, 32, 112, 97, 100, 100, 105, 110, 103, 32, 61, 32, 102, 97, 108, 115, 101, 59, 32, 65, 108, 103, 111, 114, 105, 116, 104, 109, 32, 97, 108, 103, 111, 114, 105, 116, 104, 109, 32, 61, 32, 65, 108, 103, 111, 114, 105, 116, 104, 109, 58, 58, 107, 83, 111, 102, 116, 109, 97, 120, 93};
.global .align 1 .b8 __unnamed_124[323] = {118, 111, 105, 100, 32, 83, 111, 102, 116, 109, 97, 120, 87, 97, 114, 112, 73, 109, 112, 108, 40, 76, 79, 65, 68, 44, 32, 83, 84, 79, 82, 69, 44, 32, 115, 105, 103, 110, 101, 100, 32, 108, 111, 110, 103, 44, 32, 115, 105, 103, 110, 101, 100, 32, 108, 111, 110, 103, 41, 32, 91, 119, 105, 116, 104, 32, 76, 79, 65, 68, 32, 61, 32, 68, 105, 114, 101, 99, 116, 76, 111, 97, 100, 60, 102, 108, 111, 97, 116, 44, 32, 102, 108, 111, 97, 116, 62, 59, 32, 83, 84, 79, 82, 69, 32, 61, 32, 68, 105, 114, 101, 99, 116, 83, 116, 111, 114, 101, 60, 102, 108, 111, 97, 116, 44, 32, 102, 108, 111, 97, 116, 62, 59, 32, 67, 111, 109, 112, 117, 116, 101, 84, 121, 112, 101, 32, 61, 32, 102, 108, 111, 97, 116, 59, 32, 105, 110, 116, 32, 112, 97, 99, 107, 95, 115, 105, 122, 101, 32, 61, 32, 49, 59, 32, 105, 110, 116, 32, 99, 111, 108, 115, 95, 112, 101, 114, 95, 116, 104, 114, 101, 97, 100, 32, 61, 32, 50, 52, 59, 32, 105, 110, 116, 32, 116, 104, 114, 101, 97, 100, 95, 103, 114, 111, 117, 112, 95, 119, 105, 100, 116, 104, 32, 61, 32, 51, 50, 59, 32, 105, 110, 116, 32, 114, 111, 119, 115, 95, 112, 101, 114, 95, 97, 99, 99, 101, 115, 115, 32, 61, 32, 49, 59, 32, 95, 95, 110, 118, 95, 98, 111, 111, 108, 32, 112, 97, 100, 100, 105, 110, 103, 32, 61, 32, 116, 114, 117, 101, 59, 32, 65, 108, 103, 111, 114, 105, 116, 104, 109, 32, 97, 108, 103, 111, 114, 105, 116, 104, 109, 32, 61, 32, 65, 108, 103, 111, 114, 105, 116, 104, 109, 58, 58, 107, 83, 111, 102, 116, 109, 97, 120, 93};
.global .align 1 .b8 __unnamed_125[324] = {118, 111, 105, 100, 32, 83, 111, 102, 116, 109, 97, 120, 87, 97, 114, 112, 73, 109, 112, 108, 40, 76, 79, 65, 68, 44, 32, 83, 84, 79, 82, 69, 44, 32, 115, 105, 103, 110, 101, 100, 32, 108, 111, 110, 103, 44, 32, 115, 105, 103, 110, 101, 100, 32, 108, 111, 110, 103, 41, 32, 91, 119, 105, 116, 104, 32, 76, 79, 65, 68, 32, 61, 32, 68, 105, 114, 101, 99, 116, 76, 111, 97, 100, 60, 102, 108, 111, 97, 116, 44, 32, 102, 108, 111, 97, 116, 62, 59, 32, 83, 84, 79, 82, 69, 32, 61, 32, 68, 105, 114, 101, 99, 116, 83, 116, 111, 114, 101, 60, 102, 108, 111, 97, 116, 44, 32, 102, 108, 111, 97, 116, 62, 59, 32, 67, 111, 109, 112, 117, 116, 101, 84, 121, 112, 101, 32, 61, 32, 102, 108, 111, 97, 116, 59, 32, 105, 110, 116, 32, 112, 97, 99, 107, 95, 115, 105, 122, 101, 32, 61, 32, 49, 59, 32, 105, 110, 116, 32, 99, 111, 108, 115, 95, 112, 101, 114, 95, 116, 104, 114, 101, 97, 100, 32, 61, 32, 50, 53, 59, 32, 105, 110, 116, 32, 116, 104, 114, 101, 97, 100, 95, 103, 114, 111, 117, 112, 95, 119, 105, 100, 116, 104, 32, 61, 32, 51, 50, 59, 32, 105, 110, 116, 32, 114, 111, 119, 115, 95, 112, 101, 114, 95, 97, 99, 99, 101, 115, 115, 32, 61, 32, 49, 59, 32, 95, 95, 110, 118, 95, 98, 111, 111, 108, 32, 112, 97, 100, 100, 105, 110, 103, 32, 61, 32, 102, 97, 108, 115, 101, 59, 32, 65, 108, 103, 111, 114, 105, 116, 104, 109, 32, 97, 108, 103, 111, 114, 105, 116, 104, 109, 32, 61, 32, 65, 108, 103, 111, 114, 105, 116, 104, 109, 58, 58, 107, 83, 111, 102, 116, 109, 97, 120, 93};
.global .align 1 .b8 __unnamed_126[323] = {118, 111, 105, 100, 32, 83, 111, 102, 116, 109, 97, 120, 87, 97, 114, 112, 73, 109, 112, 108, 40, 76, 79, 65, 68, 44, 32, 83, 84, 79, 82, 69, 44, 32, 115, 105, 103, 110, 101, 100, 32, 108, 111, 110, 103, 44, 32, 115, 105, 103, 110, 101, 100, 32, 108, 111, 110, 103, 41, 32, 91, 119, 105, 116, 104, 32, 76, 79, 65, 68, 32, 61, 32, 68, 105, 114, 101, 99, 116, 76, 111, 97, 100, 60, 102, 108, 111, 97, 116, 44, 32, 102, 108, 111, 97, 116, 62, 59, 32, 83, 84, 79, 82, 69, 32, 61, 32, 68, 105, 114, 101, 99, 116, 83, 116, 111, 114, 101, 60, 102, 108, 111, 97, 116, 44, 32, 102, 108, 111, 97, 116, 62, 59, 32, 67, 111, 109, 112, 117, 116, 101, 84, 121, 112, 101, 32, 61, 32, 102, 108, 111, 97, 116, 59, 32, 105, 110, 116, 32, 112, 97, 99, 107, 95, 115, 105, 122, 101, 32, 61, 32, 49, 59, 32, 105, 110, 116, 32, 99, 111, 108, 115, 95, 112, 101, 114, 95, 116, 104, 114, 101, 97, 100, 32, 61, 32, 50, 53, 59, 32, 105, 110, 116, 32, 116, 104, 114, 101, 97, 100, 95, 103, 114, 111, 117, 112, 95, 119, 105, 100, 116, 104, 32, 61, 32, 51, 50, 59, 32, 105, 110, 116, 32, 114, 111, 119, 115, 95, 112, 101, 114, 95, 97, 99, 99, 101, 115, 115, 32, 61, 32, 49, 59, 32, 95, 95, 110, 118, 95, 98, 111, 111, 108, 32, 112, 97, 100, 100, 105, 110, 103, 32, 61, 32, 116, 114, 117, 101, 59, 32, 65, 108, 103, 111, 114, 105, 116, 104, 109, 32, 97, 108, 103, 111, 114, 105, 116, 104, 109, 32, 61, 32, 65, 108, 103, 111, 114, 105, 116, 104, 109, 58, 58, 107, 83, 111, 102, 116, 109, 97, 120, 93};
.global .align 1 .b8 __unnamed_127[324] = {118, 111, 105, 100, 32, 83, 111, 102, 116, 109, 97, 120, 87, 97, 114, 112, 73, 109, 112, 108, 40, 76, 79, 65, 68, 44, 32, 83, 84, 79, 82, 69, 44, 32, 115, 105, 103, 110, 101, 100, 32, 108, 111, 110, 103, 44, 32, 115, 105, 103, 110, 101, 100, 32, 108, 111, 110, 103, 41, 32, 91, 119, 105, 116, 104, 32, 76, 79, 65, 68, 32, 61, 32, 68, 105, 114, 101, 99, 116, 76, 111, 97, 100, 60, 102, 108, 111, 97, 116, 44, 32, 102, 108, 111, 97, 116, 62, 59, 32, 83, 84, 79, 82, 69, 32, 61, 32, 68, 105, 114, 101, 99, 116, 83, 116, 111, 114, 101, 60, 102, 108, 111, 97, 116, 44, 32, 102, 108, 111, 97, 116, 62, 59, 32, 67, 111, 109, 112, 117, 116, 101, 84, 121, 112, 101, 32, 61, 32, 102, 108, 111, 97, 116, 59, 32, 105, 110, 116, 32, 112, 97, 99, 107, 95, 115, 105, 122, 101, 32, 61, 32, 49, 59, 32, 105, 110, 116, 32, 99, 111, 108, 115, 95, 112, 101, 114, 95, 116, 104, 114, 101, 97, 100, 32, 61, 32, 50, 54, 59, 32, 105, 110, 116, 32, 116, 104, 114, 101, 97, 100, 95, 103, 114, 111, 117, 112, 95, 119, 105, 100, 116, 104, 32, 61, 32, 51, 50, 59, 32, 105, 110, 116, 32, 114, 111, 119, 115, 95, 112, 101, 114, 95, 97, 99, 99, 101, 115, 115, 32, 61, 32, 49, 59, 32, 95, 95, 110, 118, 95, 98, 111, 111, 108, 32, 112, 97, 100, 100, 105, 110, 103, 32, 61, 32, 102, 97, 108, 115, 101, 59, 32, 65, 108, 103, 111, 114, 105, 116, 104, 109, 32, 97, 108, 103, 111, 114, 105, 116, 104, 109, 32, 61, 32, 65, 108, 103, 111, 114, 105, 116, 104, 109, 58, 58, 107, 83, 111, 102, 116, 109, 97, 120, 93};
.global .align 1 .b8 __unnamed_128[323] = {118, 111, 105, 100, 32, 83, 111, 102, 116, 109, 97, 120, 87, 97, 114, 112, 73, 109, 112, 108, 40, 76, 79, 65, 68, 44, 32, 83, 84, 79, 82, 69, 44, 32, 115, 105, 103, 110, 101, 100, 32, 108, 111, 110, 103, 44, 32, 115, 105, 103, 110, 101, 100, 32, 108, 111, 110, 103, 41, 32, 91, 119, 105, 116, 104, 32, 76, 79, 65, 68, 32, 61, 32, 68, 105, 114, 101, 99, 116, 76, 111, 97, 100, 60, 102, 108, 111, 97, 116, 44, 32, 102, 108, 111, 97, 116, 62, 59, 32, 83, 84, 79, 82, 69, 32, 61, 32, 68, 105, 114, 101, 99, 116, 83, 116, 111, 114, 101, 60, 102, 108, 111, 97, 116, 44, 32, 102, 108, 111, 97, 116, 62, 59, 32, 67, 111, 109, 112, 117, 116, 101, 84, 121, 112, 101, 32, 61, 32, 102, 108, 111, 97, 116, 59, 32, 105, 110, 116, 32, 112, 97, 99, 107, 95, 115, 105, 122, 101, 32, 61, 32, 49, 59, 32, 105, 110, 116, 32, 99, 111, 108, 115, 95, 112, 101, 114, 95, 116, 104, 114, 101, 97, 100, 32, 61, 32, 50, 54, 59, 32, 105, 110, 116, 32, 116, 104, 114, 101, 97, 100, 95, 103, 114, 111, 117, 112, 95, 119, 105, 100, 116, 104, 32, 61, 32, 51, 50, 59, 32, 105, 110, 116, 32, 114, 111, 119, 115, 95, 112, 101, 114, 95, 97, 99, 99, 101, 115, 115, 32, 61, 32, 49, 59, 32, 95, 95, 110, 118, 95, 98, 111, 111, 108, 32, 112, 97, 100, 100, 105, 110, 103, 32, 61, 32, 116, 114, 117, 101, 59, 32, 65, 108, 103, 111, 114, 105, 116, 104, 109, 32, 97, 108, 103, 111, 114, 105, 116, 104, 109, 32, 61, 32, 65, 108, 103, 111, 114, 105, 116, 104, 109, 58, 58, 107, 83, 111, 102, 116, 109, 97, 120, 93};
.global .align 1 .b8 __unnamed_129[324] = {118, 111, 105, 100, 32, 83, 111, 102, 116, 109, 97, 120, 87, 97, 114, 112, 73, 109, 112, 108, 40, 76, 79, 65, 68, 44, 32, 83, 84, 79, 82, 69, 44, 32, 115, 105, 103, 110, 101, 100, 32, 108, 111, 110, 103, 44, 32, 115, 105, 103, 110, 101, 100, 32, 108, 111, 110, 103, 41, 32, 91, 119, 105, 116, 104, 32, 76, 79, 65, 68, 32, 61, 32, 68, 105, 114, 101, 99, 116, 76, 111, 97, 100, 60, 102, 108, 111, 97, 116, 44, 32, 102, 108, 111, 97, 116, 62, 59, 32, 83, 84, 79, 82, 69, 32, 61, 32, 68, 105, 114, 101, 99, 116, 83, 116, 111, 114, 101, 60, 102, 108, 111, 97, 116, 44, 32, 102, 108, 111, 97, 116, 62, 59, 32, 67, 111, 109, 112, 117, 116, 101, 84, 121, 112, 101, 32, 61, 32, 102, 108, 111, 97, 116, 59, 32, 105, 110, 116, 32, 112, 97, 99, 107, 95, 115, 105, 122, 101, 32, 61, 32, 49, 59, 32, 105, 110, 116, 32, 99, 111, 108, 115, 95, 112, 101, 114, 95, 116, 104, 114, 101, 97, 100, 32, 61, 32, 50, 55, 59, 32, 105, 110, 116, 32, 116, 104, 114, 101, 97, 100, 95, 103, 114, 111, 117, 112, 95, 119, 105, 100, 116, 104, 32, 61, 32, 51, 50, 59, 32, 105, 110, 116, 32, 114, 111, 119, 115, 95, 112, 101, 114, 95, 97, 99, 99, 101, 115, 115, 32, 61, 32, 49, 59, 32, 95, 95, 110, 118, 95, 98, 111, 111, 108, 32, 112, 97, 100, 100, 105, 110, 103, 32, 61, 32, 102, 97, 108, 115, 101, 59, 32, 65, 108, 103, 111, 114, 105, 116, 104, 109, 32, 97, 108, 103, 111, 114, 105, 116, 104, 109, 32, 61, 32, 65, 108, 103, 111, 114, 105, 116, 104, 109, 58, 58, 107, 83, 111, 102, 116, 109, 97, 120, 93};
.global .align 1 .b8 __unnamed_130[323] = {118, 111, 105, 100, 32, 83, 111, 102, 116, 109, 97, 120, 87, 97, 114, 112, 73, 109, 112, 108, 40, 76, 79, 65, 68, 44, 32, 83, 84, 79, 82, 69, 44, 32, 115, 105, 103, 110, 101, 100, 32, 108, 111, 110, 103, 44, 32, 115, 105, 103, 110, 101, 100, 32, 108, 111, 110, 103, 41, 32, 91, 119, 105, 116, 104, 32, 76, 79, 65, 68, 32, 61, 32, 68, 105, 114, 101, 99, 116, 76, 111, 97, 100, 60, 102, 108, 111, 97, 116, 44, 32, 102, 108, 111, 97, 116, 62, 59, 32, 83, 84, 79, 82, 69, 32, 61, 32, 68, 105, 114, 101, 99, 116, 83, 116, 111, 114, 101, 60, 102, 108, 111, 97, 116, 44, 32, 102, 108, 111, 97, 116, 62, 59, 32, 67, 111, 109, 112, 117, 116, 101, 84, 121, 112, 101, 32, 61, 32, 102, 108, 111, 97, 116, 59, 32, 105, 110, 116, 32, 112, 97, 99, 107, 95, 115, 105, 122, 101, 32, 61, 32, 49, 59, 32, 105, 110, 116, 32, 99, 111, 108, 115, 95, 112, 101, 114, 95, 116, 104, 114, 101, 97, 100, 32, 61, 32, 50, 55, 59, 32, 105, 110, 116, 32, 116, 104, 114, 101, 97, 100, 95, 103, 114, 111, 117, 112, 95, 119, 105, 100, 116, 104, 32, 61, 32, 51, 50, 59, 32, 105, 110, 116, 32, 114, 111, 119, 115, 95, 112, 101, 114, 95, 97, 99, 99, 101, 115, 115, 32, 61, 32, 49, 59, 32, 95, 95, 110, 118, 95, 98, 111, 111, 108, 32, 112, 97, 100, 100, 105, 110, 103, 32, 61, 32, 116, 114, 117, 101, 59, 32, 65, 108, 103, 111, 114, 105, 116, 104, 109, 32, 97, 108, 103, 111, 114, 105, 116, 104, 109, 32, 61, 32, 65, 108, 103, 111, 114, 105, 116, 104, 109, 58, 58, 107, 83, 111, 102, 116, 109, 97, 120, 93};
.global .align 1 .b8 __unnamed_131[324] = {118, 111, 105, 100, 32, 83, 111, 102, 116, 109, 97, 120, 87, 97, 114, 112, 73, 109, 112, 108, 40, 76, 79, 65, 68, 44, 32, 83, 84, 79, 82, 69, 44, 32, 115, 105, 103, 110, 101, 100, 32, 108, 111, 110, 103, 44, 32, 115, 105, 103, 110, 101, 100, 32, 108, 111, 110, 103, 41, 32, 91, 119, 105, 116, 104, 32, 76, 79, 65, 68, 32, 61, 32, 68, 105, 114, 101, 99, 116, 76, 111, 97, 100, 60, 102, 108, 111, 97, 116, 44, 32, 102, 108, 111, 97, 116, 62, 59, 32, 83, 84, 79, 82, 69, 32, 61, 32, 68, 105, 114, 101, 99, 116, 83, 116, 111, 114, 101, 60, 102, 108, 111, 97, 116, 44, 32, 102, 108, 111, 97, 116, 62, 59, 32, 67, 111, 109, 112, 117, 116, 101, 84, 121, 112, 101, 32, 61, 32, 102, 108, 111, 97, 116, 59, 32, 105, 110, 116, 32, 112, 97, 99, 107, 95, 115, 105, 122, 101, 32, 61, 32, 49, 59, 32, 105, 110, 116, 32, 99, 111, 108, 115, 95, 112, 101, 114, 95, 116, 104, 114, 101, 97, 100, 32, 61, 32, 50, 56, 59, 32, 105, 110, 116, 32, 116, 104, 114, 101, 97, 100, 95, 103, 114, 111, 117, 112, 95, 119, 105, 100, 116, 104, 32, 61, 32, 51, 50, 59, 32, 105, 110, 116, 32, 114, 111, 119, 115, 95, 112, 101, 114, 95, 97, 99, 99, 101, 115, 115, 32, 61, 32, 49, 59, 32, 95, 95, 110, 118, 95, 98, 111, 111, 108, 32, 112, 97, 100, 100, 105, 110, 103, 32, 61, 32, 102, 97, 108, 115, 101, 59, 32, 65, 108, 103, 111, 114, 105, 116, 104, 109, 32, 97, 108, 103, 111, 114, 105, 116, 104, 109, 32, 61, 32, 65, 108, 103, 111, 114, 105, 116, 104, 109, 58, 58, 107, 83, 111, 102, 116, 109, 97, 120, 93};
.global .align 1 .b8 __unnamed_132[323] = {118, 111, 105, 100, 32, 83, 111, 102, 116, 109, 97, 120, 87, 97, 114, 112, 73, 109, 112, 108, 40, 76, 79, 65, 68, 44, 32, 83, 84, 79, 82, 69, 44, 32, 115, 105, 103, 110, 101, 100, 32, 108, 111, 110, 103, 44, 32, 115, 105, 103, 110, 101, 100, 32, 108, 111, 110, 103, 41, 32, 91, 119, 105, 116, 104, 32, 76, 79, 65, 68, 32, 61, 32, 68, 105, 114, 101, 99, 116, 76, 111, 97, 100, 60, 102, 108, 111, 97, 116, 44, 32, 102, 108, 111, 97, 116, 62, 59, 32, 83, 84, 79, 82, 69, 32, 61, 32, 68, 105, 114, 101, 99, 116, 83, 116, 111, 114, 101, 60, 102, 108, 111, 97, 116, 44, 32, 102, 108, 111, 97, 116, 62, 59, 32, 67, 111, 109, 112, 117, 116, 101, 84, 121, 112, 101, 32, 61, 32, 102, 108, 111, 97, 116, 59, 32, 105, 110, 116, 32, 112, 97, 99, 107, 95, 115, 105, 122, 101, 32, 61, 32, 49, 59, 32, 105, 110, 116, 32, 99, 111, 108, 115, 95, 112, 101, 114, 95, 116, 104, 114, 101, 97, 100, 32, 61, 32, 50, 56, 59, 32, 105, 110, 116, 32, 116, 104, 114, 101, 97, 100, 95, 103, 114, 111, 117, 112, 95, 119, 105, 100, 116, 104, 32, 61, 32, 51, 50, 59, 32, 105, 110, 116, 32, 114, 111, 119, 115, 95, 112, 101, 114, 95, 97, 99, 99, 101, 115, 115, 32, 61, 32, 49, 59, 32, 95, 95, 110, 118, 95, 98, 111, 111, 108, 32, 112, 97, 100, 100, 105, 110, 103, 32, 61, 32, 116, 114, 117, 101, 59, 32, 65, 108, 103, 111, 114, 105, 116, 104, 109, 32, 97, 108, 103, 111, 114, 105, 116, 104, 109, 32, 61, 32, 65, 108, 103, 111, 114, 105, 116, 104, 109, 58, 58, 107, 83, 111, 102, 116, 109, 97, 120, 93};
.global .align 1 .b8 __unnamed_133[324] = {118, 111, 105, 100, 32, 83, 111, 102, 116, 109, 97, 120, 87, 97, 114, 112, 73, 109, 112, 108, 40, 76, 79, 65, 68, 44, 32, 83, 84, 79, 82, 69, 44, 32, 115, 105, 103, 110, 101, 100, 32, 108, 111, 110, 103, 44, 32, 115, 105, 103, 110, 101, 100, 32, 108, 111, 110, 103, 41, 32, 91, 119, 105, 116, 104, 32, 76, 79, 65, 68, 32, 61, 32, 68, 105, 114, 101, 99, 116, 76, 111, 97, 100, 60, 102, 108, 111, 97, 116, 44, 32, 102, 108, 111, 97, 116, 62, 59, 32, 83, 84, 79, 82, 69, 32, 61, 32, 68, 105, 114, 101, 99, 116, 83, 116, 111, 114, 101, 60, 102, 108, 111, 97, 116, 44, 32, 102, 108, 111, 97, 116, 62, 59, 32, 67, 111, 109, 112, 117, 116, 101, 84, 121, 112, 101, 32, 61, 32, 102, 108, 111, 97, 116, 59, 32, 105, 110, 116, 32, 112, 97, 99, 107, 95, 115, 105, 122, 101, 32, 61, 32, 49, 59, 32, 105, 110, 116, 32, 99, 111, 108, 115, 95, 112, 101, 114, 95, 116, 104, 114, 101, 97, 100, 32, 61, 32, 50, 57, 59, 32, 105, 110, 116, 32, 116, 104, 114, 101, 97, 100, 95, 103, 114, 111, 117, 112, 95, 119, 105, 100, 116, 104, 32, 61, 32, 51, 50, 59, 32, 105, 110, 116, 32, 114, 111, 119, 115, 95, 112, 101, 114, 95, 97, 99, 99, 101, 115, 115, 32, 61, 32, 49, 59, 32, 95, 95, 110, 118, 95, 98, 111, 111, 108, 32, 112, 97, 100, 100, 105, 110, 103, 32, 61, 32, 102, 97, 108, 115, 101, 59, 32, 65, 108, 103, 111, 114, 105, 116, 104, 109, 32, 97, 108, 103, 111, 114, 105, 116, 104, 109, 32, 61, 32, 65, 108, 103, 111, 114, 105, 116, 104, 109, 58, 58, 107, 83, 111, 102, 116, 109, 97, 120, 93};
.global .align 1 .b8 __unnamed_134[323] = {118, 111, 105, 100, 32, 83, 111, 102, 116, 109, 97, 120, 87, 97, 114, 112, 73, 109, 112, 108, 40, 76, 79, 65, 68, 44, 32, 83, 84, 79, 82, 69, 44, 32, 115, 105, 103, 110, 101, 100, 32, 108, 111, 110, 103, 44, 32, 115, 105, 103, 110, 101, 100, 32, 108, 111, 110, 103, 41, 32, 91, 119, 105, 116, 104, 32, 76, 79, 65, 68, 32, 61, 32, 68, 105, 114, 101, 99, 116, 76, 111, 97, 100, 60, 102, 108, 111, 97, 116, 44, 32, 102, 108, 111, 97, 116, 62, 59, 32, 83, 84, 79, 82, 69, 32, 61, 32, 68, 105, 114, 101, 99, 116, 83, 116, 111, 114, 101, 60, 102, 108, 111, 97, 116, 44, 32, 102, 108, 111, 97, 116, 62, 59, 32, 67, 111, 109, 112, 117, 116, 101, 84, 121, 112, 101, 32, 61, 32, 102, 108, 111, 97, 116, 59, 32, 105, 110, 116, 32, 112, 97, 99, 107, 95, 115, 105, 122, 101, 32, 61, 32, 49, 59, 32, 105, 110, 116, 32, 99, 111, 108, 115, 95, 112, 101, 114, 95, 116, 104, 114, 101, 97, 100, 32, 61, 32, 50, 57, 59, 32, 105, 110, 116, 32, 116, 104, 114, 101, 97, 100, 95, 103, 114, 111, 117, 112, 95, 119, 105, 100, 116, 104, 32, 61, 32, 51, 50, 59, 32, 105, 110, 116, 32, 114, 111, 119, 115, 95, 112, 101, 114, 95, 97, 99, 99, 101, 115, 115, 32, 61, 32, 49, 59, 32, 95, 95, 110, 118, 95, 98, 111, 111, 108, 32, 112, 97, 100, 100, 105, 110, 103, 32, 61, 32, 116, 114, 117, 101, 59, 32, 65, 108, 103, 111, 114, 105, 116, 104, 109, 32, 97, 108, 103, 111, 114, 105, 116, 104, 109, 32, 61, 32, 65, 108, 103, 111, 114, 105, 116, 104, 109, 58, 58, 107, 83, 111, 102, 116, 109, 97, 120, 93};
.global .align 1 .b8 __unnamed_135[324] = {118, 111, 105, 100, 32, 83, 111, 102, 116, 109, 97, 120, 87, 97, 114, 112, 73, 109, 112, 108, 40, 76, 79, 65, 68, 44, 32, 83, 84, 79, 82, 69, 44, 32, 115, 105, 103, 110, 101, 100, 32, 108, 111, 110, 103, 44, 32, 115, 105, 103, 110, 101, 100, 32, 108, 111, 110, 103, 41, 32, 91, 119, 105, 116, 104, 32, 76, 79, 65, 68, 32, 61, 32, 68, 105, 114, 101, 99, 116, 76, 111, 97, 100, 60, 102, 108, 111, 97, 116, 44, 32, 102, 108, 111, 97, 116, 62, 59, 32, 83, 84, 79, 82, 69, 32, 61, 32, 68, 105, 114, 101, 99, 116, 83, 116, 111, 114, 101, 60, 102, 108, 111, 97, 116, 44, 32, 102, 108, 111, 97, 116, 62, 59, 32, 67, 111, 109, 112, 117, 116, 101, 84, 121, 112, 101, 32, 61, 32, 102, 108, 111, 97, 116, 59, 32, 105, 110, 116, 32, 112, 97, 99, 107, 95, 115, 105, 122, 101, 32, 61, 32, 49, 59, 32, 105, 110, 116, 32, 99, 111, 108, 115, 95, 112, 101, 114, 95, 116, 104, 114, 101, 97, 100, 32, 61, 32, 51, 48, 59, 32, 105, 110, 116, 32, 116, 104, 114, 101, 97, 100, 95, 103, 114, 111, 117, 112, 95, 119, 105, 100, 116, 104, 32, 61, 32, 51, 50, 59, 32, 105, 110, 116, 32, 114, 111, 119, 115, 95, 112, 101, 114, 95, 97, 99, 99, 101, 115, 115, 32, 61, 32, 49, 59, 32, 95, 95, 110, 118, 95, 98, 111, 111, 108, 32, 112, 97, 100, 100, 105, 110, 103, 32, 61, 32, 102, 97, 108, 115, 101, 59, 32, 65, 108, 103, 111, 114, 105, 116, 104, 109, 32, 97, 108, 103, 111, 114, 105, 116, 104, 109, 32, 61, 32, 65, 108, 103, 111, 114, 105, 116, 104, 109, 58, 58, 107, 83, 111, 102, 116, 109, 97, 120, 93};
.global .align 1 .b8 __unnamed_136[323] = {118, 111, 105, 100, 32, 83, 111, 102, 116, 109, 97, 120, 87, 97, 114, 112, 73, 109, 112, 108, 40, 76, 79, 65, 68, 44, 32, 83, 84, 79, 82, 69, 44, 32, 115, 105, 103, 110, 101, 100, 32, 108, 111, 110, 103, 44, 32, 115, 105, 103, 110, 101, 100, 32, 108, 111, 110, 103, 41, 32, 91, 119, 105, 116, 104, 32, 76, 79, 65, 68, 32, 61, 32, 68, 105, 114, 101, 99, 116, 76, 111, 97, 100, 60, 102, 108, 111, 97, 116, 44, 32, 102, 108, 111, 97, 116, 62, 59, 32, 83, 84, 79, 82, 69, 32, 61, 32, 68, 105, 114, 101, 99, 116, 83, 116, 111, 114, 101, 60, 102, 108, 111, 97, 116, 44, 32, 102, 108, 111, 97, 116, 62, 59, 32, 67, 111, 109, 112, 117, 116, 101, 84, 121, 112, 101, 32, 61, 32, 102, 108, 111, 97, 116, 59, 32, 105, 110, 116, 32, 112, 97, 99, 107, 95, 115, 105, 122, 101, 32, 61, 32, 49, 59, 32, 105, 110, 116, 32, 99, 111, 108, 115, 95, 112, 101, 114, 95, 116, 104, 114, 101, 97, 100, 32, 61, 32, 51, 48, 59, 32, 105, 110, 116, 32, 116, 104, 114, 101, 97, 100, 95, 103, 114, 111, 117, 112, 95, 119, 105, 100, 116, 104, 32, 61, 32, 51, 50, 59, 32, 105, 110, 116, 32, 114, 111, 119, 115, 95, 112, 101, 114, 95, 97, 99, 99, 101, 115, 115, 32, 61, 32, 49, 59, 32, 95, 95, 110, 118, 95, 98, 111, 111, 108, 32, 112, 97, 100, 100, 105, 110, 103, 32, 61, 32, 116, 114, 117, 101, 59, 32, 65, 108, 103, 111, 114, 105, 116, 104, 109, 32, 97, 108, 103, 111, 114, 105, 116, 104, 109, 32, 61, 32, 65, 108, 103, 111, 114, 105, 116, 104, 109, 58, 58, 107, 83, 111, 102, 116, 109, 97, 120, 93};
.global .align 1 .b8 __unnamed_137[324] = {118, 111, 105, 100, 32, 83, 111, 102, 116, 109, 97, 120, 87, 97, 114, 112, 73, 109, 112, 108, 40, 76, 79, 65, 68, 44, 32, 83, 84, 79, 82, 69, 44, 32, 115, 105, 103, 110, 101, 100, 32, 108, 111, 110, 103, 44, 32, 115, 105, 103, 110, 101, 100, 32, 108, 111, 110, 103, 41, 32, 91, 119, 105, 116, 104, 32, 76, 79, 65, 68, 32, 61, 32, 68, 105, 114, 101, 99, 116, 76, 111, 97, 100, 60, 102, 108, 111, 97, 116, 44, 32, 102, 108, 111, 97, 116, 62, 59, 32, 83, 84, 79, 82, 69, 32, 61, 32, 68, 105, 114, 101, 99, 116, 83, 116, 111, 114, 101, 60, 102, 108, 111, 97, 116, 44, 32, 102, 108, 111, 97, 116, 62, 59, 32, 67, 111, 109, 112, 117, 116, 101, 84, 121, 112, 101, 32, 61, 32, 102, 108, 111, 97, 116, 59, 32, 105, 110, 116, 32, 112, 97, 99, 107, 95, 115, 105, 122, 101, 32, 61, 32, 49, 59, 32, 105, 110, 116, 32, 99, 111, 108, 115, 95, 112, 101, 114, 95, 116, 104, 114, 101, 97, 100, 32, 61, 32, 51, 49, 59, 32, 105, 110, 116, 32, 116, 104, 114, 101, 97, 100, 95, 103, 114, 111, 117, 112, 95, 119, 105, 100, 116, 104, 32, 61, 32, 51, 50, 59, 32, 105, 110, 116, 32, 114, 111, 119, 115, 95, 112, 101, 114, 95, 97, 99, 99, 101, 115, 115, 32, 61, 32, 49, 59, 32, 95, 95, 110, 118, 95, 98, 111, 111, 108, 32, 112, 97, 100, 100, 105, 110, 103, 32, 61, 32, 102, 97, 108, 115, 101, 59, 32, 65, 108, 103, 111, 114, 105, 116, 104, 109, 32, 97, 108, 103, 111, 114, 105, 116, 104, 109, 32, 61, 32, 65, 108, 103, 111, 114, 105, 116, 104, 109, 58, 58, 107, 83, 111, 102, 116, 109, 97, 120, 93};
.global .align 1 .b8 __unnamed_138[323] = {118, 111, 105, 100, 32, 83, 111, 102, 116, 109, 97, 120, 87, 97, 114, 112, 73, 109, 112, 108, 40, 76, 79, 65, 68, 44, 32, 83, 84, 79, 82, 69, 44, 32, 115, 105, 103, 110, 101, 100, 32, 108, 111, 110, 103, 44, 32, 115, 105, 103, 110, 101, 100, 32, 108, 111, 110, 103, 41, 32, 91, 119, 105, 116, 104, 32, 76, 79, 65, 68, 32, 61, 32, 68, 105, 114, 101, 99, 116, 76, 111, 97, 100, 60, 102, 108, 111, 97, 116, 44, 32, 102, 108, 111, 97, 116, 62, 59, 32, 83, 84, 79, 82, 69, 32, 61, 32, 68, 105, 114, 101, 99, 116, 83, 116, 111, 114, 101, 60, 102, 108, 111, 97, 116, 44, 32, 102, 108, 111, 97, 116, 62, 59, 32, 67, 111, 109, 112, 117, 116, 101, 84, 121, 112, 101, 32, 61, 32, 102, 108, 111, 97, 116, 59, 32, 105, 110, 116, 32, 112, 97, 99, 107, 95, 115, 105, 122, 101, 32, 61, 32, 49, 59, 32, 105, 110, 116, 32, 99, 111, 108, 115, 95, 112, 101, 114, 95, 116, 104, 114, 101, 97, 100, 32, 61, 32, 51, 49, 59, 32, 105, 110, 116, 32, 116, 104, 114, 101, 97, 100, 95, 103, 114, 111, 117, 112, 95, 119, 105, 100, 116, 104, 32, 61, 32, 51, 50, 59, 32, 105, 110, 116, 32, 114, 111, 119, 115, 95, 112, 101, 114, 95, 97, 99, 99, 101, 115, 115, 32, 61, 32, 49, 59, 32, 95, 95, 110, 118, 95, 98, 111, 111, 108, 32, 112, 97, 100, 100, 105, 110, 103, 32, 61, 32, 116, 114, 117, 101, 59, 32, 65, 108, 103, 111, 114, 105, 116, 104, 109, 32, 97, 108, 103, 111, 114, 105, 116, 104, 109, 32, 61, 32, 65, 108, 103, 111, 114, 105, 116, 104, 109, 58, 58, 107, 83, 111, 102, 116, 109, 97, 120, 93};
.global .align 1 .b8 __unnamed_139[324] = {118, 111, 105, 100, 32, 83, 111, 102, 116, 109, 97, 120, 87, 97, 114, 112, 73, 109, 112, 108, 40, 76, 79, 65, 68, 44, 32, 83, 84, 79, 82, 69, 44, 32, 115, 105, 103, 110, 101, 100, 32, 108, 111, 110, 103, 44, 32, 115, 105, 103, 110, 101, 100, 32, 108, 111, 110, 103, 41, 32, 91, 119, 105, 116, 104, 32, 76, 79, 65, 68, 32, 61, 32, 68, 105, 114, 101, 99, 116, 76, 111, 97, 100, 60, 102, 108, 111, 97, 116, 44, 32, 102, 108, 111, 97, 116, 62, 59, 32, 83, 84, 79, 82, 69, 32, 61, 32, 68, 105, 114, 101, 99, 116, 83, 116, 111, 114, 101, 60, 102, 108, 111, 97, 116, 44, 32, 102, 108, 111, 97, 116, 62, 59, 32, 67, 111, 109, 112, 117, 116, 101, 84, 121, 112, 101, 32, 61, 32, 102, 108, 111, 97, 116, 59, 32, 105, 110, 116, 32, 112, 97, 99, 107, 95, 115, 105, 122, 101, 32, 61, 32, 49, 59, 32, 105, 110, 116, 32, 99, 111, 108, 115, 95, 112, 101, 114, 95, 116, 104, 114, 101, 97, 100, 32, 61, 32, 51, 50, 59, 32, 105, 110, 116, 32, 116, 104, 114, 101, 97, 100, 95, 103, 114, 111, 117, 112, 95, 119, 105, 100, 116, 104, 32, 61, 32, 51, 50, 59, 32, 105, 110, 116, 32, 114, 111, 119, 115, 95, 112, 101, 114, 95, 97, 99, 99, 101, 115, 115, 32, 61, 32, 49, 59, 32, 95, 95, 110, 118, 95, 98, 111, 111, 108, 32, 112, 97, 100, 100, 105, 110, 103, 32, 61, 32, 102, 97, 108, 115, 101, 59, 32, 65, 108, 103, 111, 114, 105, 116, 104, 109, 32, 97, 108, 103, 111, 114, 105, 116, 104, 109, 32, 61, 32, 65, 108, 103, 111, 114, 105, 116, 104, 109, 58, 58, 107, 83, 111, 102, 116, 109, 97, 120, 93};
.global .align 1 .b8 __unnamed_140[323] = {118, 111, 105, 100, 32, 83, 111, 102, 116, 109, 97, 120, 87, 97, 114, 112, 73, 109, 112, 108, 40, 76, 79, 65, 68, 44, 32, 83, 84, 79, 82, 69, 44, 32, 115, 105, 103, 110, 101, 100, 32, 108, 111, 110, 103, 44, 32, 115, 105, 103, 110, 101, 100, 32, 108, 111, 110, 103, 41, 32, 91, 119, 105, 116, 104, 32, 76, 79, 65, 68, 32, 61, 32, 68, 105, 114, 101, 99, 116, 76, 111, 97, 100, 60, 102, 108, 111, 97, 116, 44, 32, 102, 108, 111, 97, 116, 62, 59, 32, 83, 84, 79, 82, 69, 32, 61, 32, 68, 105, 114, 101, 99, 116, 83, 116, 111, 114, 101, 60, 102, 108, 111, 97, 116, 44, 32, 102, 108, 111, 97, 116, 62, 59, 32, 67, 111, 109, 112, 117, 116, 101, 84, 121, 112, 101, 32, 61, 32, 102, 108, 111, 97, 116, 59, 32, 105, 110, 116, 32, 112, 97, 99, 107, 95, 115, 105, 122, 101, 32, 61, 32, 49, 59, 32, 105, 110, 116, 32, 99, 111, 108, 115, 95, 112, 101, 114, 95, 116, 104, 114, 101, 97, 100, 32, 61, 32, 51, 50, 59, 32, 105, 110, 116, 32, 116, 104, 114, 101, 97, 100, 95, 103, 114, 111, 117, 112, 95, 119, 105, 100, 116, 104, 32, 61, 32, 51, 50, 59, 32, 105, 110, 116, 32, 114, 111, 119, 115, 95, 112, 101, 114, 95, 97, 99, 99, 101, 115, 115, 32, 61, 32, 49, 59, 32, 95, 95, 110, 118, 95, 98, 111, 111, 108, 32, 112, 97, 100, 100, 105, 110, 103, 32, 61, 32, 116, 114, 117, 101, 59, 32, 65, 108, 103, 111, 114, 105, 116, 104, 109, 32, 97, 108, 103, 111, 114, 105, 116, 104, 109, 32, 61, 32, 65, 108, 103, 111, 114, 105, 116, 104, 109, 58, 58, 107, 83, 111, 102, 116, 109, 97, 120, 93};
.global .align 1 .b8 __unnamed_141[244] = {118, 111, 105, 100, 32, 83, 111, 102, 116, 109, 97, 120, 66, 108, 111, 99, 107, 83, 77, 101, 109, 73, 109, 112, 108, 40, 76, 79, 65, 68, 44, 32, 83, 84, 79, 82, 69, 44, 32, 115, 105, 103, 110, 101, 100, 32, 108, 111, 110, 103, 44, 32, 115, 105, 103, 110, 101, 100, 32, 108, 111, 110, 103, 41, 32, 91, 119, 105, 116, 104, 32, 76, 79, 65, 68, 32, 61, 32, 68, 105, 114, 101, 99, 116, 76, 111, 97, 100, 60, 102, 108, 111, 97, 116, 44, 32, 102, 108, 111, 97, 116, 62, 59, 32, 83, 84, 79, 82, 69, 32, 61, 32, 68, 105, 114, 101, 99, 116, 83, 116, 111, 114, 101, 60, 102, 108, 111, 97, 116, 44, 32, 102, 108, 111, 97, 116, 62, 59, 32, 67, 111, 109, 112, 117, 116, 101, 84, 121, 112, 101, 32, 61, 32, 102, 108, 111, 97, 116, 59, 32, 105, 110, 116, 32, 112, 97, 99, 107, 95, 115, 105, 122, 101, 32, 61, 32, 50, 59, 32, 105, 110, 116, 32, 98, 108, 111, 99, 107, 95, 115, 105, 122, 101, 32, 61, 32, 49, 50, 56, 59, 32, 65, 108, 103, 111, 114, 105, 116, 104, 109, 32, 97, 108, 103, 111, 114, 105, 116, 104, 109, 32, 61, 32, 65, 108, 103, 111, 114, 105, 116, 104, 109, 58, 58, 107, 83, 111, 102, 116, 109, 97, 120, 93};
.shared .align 4 .b8 _ZZ14BlockAllReduceI5MaxOpfLi128EET0_S1_E12temp_storage[24];
.shared .align 4 .f32 _ZZ14BlockAllReduceI5MaxOpfLi128EET0_S1_E16result_broadcast;
.shared .align 4 .b8 _ZZ14BlockAllReduceI5SumOpfLi128EET0_S1_E12temp_storage[24];
.shared .align 4 .f32 _ZZ14BlockAllReduceI5SumOpfLi128EET0_S1_E16result_broadcast;
.global .align 1 .b8 __unnamed_142[245] = {118, 111, 105, 100, 32, 83, 111, 102, 116, 109, 97, 120, 66, 108, 111, 99, 107, 83, 77, 101, 109, 73, 109, 112, 108, 40, 76, 79, 65, 68, 44, 32, 83, 84, 79, 82, 69, 44, 32, 115, 105, 103, 110, 101, 100, 32, 108, 111, 110, 103, 44, 32, 115, 105, 103, 110, 101, 100, 32, 108, 111, 110, 103, 41, 32, 91, 119, 105, 116, 104, 32, 76, 79, 65, 68, 32, 61, 32, 68, 105, 114, 101, 99, 116, 76, 111, 97, 100, 60, 102, 108, 111, 97, 116, 44, 32, 102, 108, 111, 97, 116, 62, 59, 32, 83, 84, 79, 82, 69, 32, 61, 32, 68, 105, 114, 101, 99, 116, 83, 116, 111, 114, 101, 60, 102, 108, 111, 97, 116, 44, 32, 102, 108, 111, 97, 116, 62, 59, 32, 67, 111, 109, 112, 117, 116, 101, 84, 121, 112, 101, 32, 61, 32, 102, 108, 111, 97, 116, 59, 32, 105, 110, 116, 32, 112, 97, 99, 107, 95, 115, 105, 122, 101, 32, 61, 32, 50, 59, 32, 105, 110, 116, 32, 98, 108, 111, 99, 107, 95, 115, 105, 122, 101, 32, 61, 32, 49, 48, 50, 52, 59, 32, 65, 108, 103, 111, 114, 105, 116, 104, 109, 32, 97, 108, 103, 111, 114, 105, 116, 104, 109, 32, 61, 32, 65, 108, 103, 111, 114, 105, 116, 104, 109, 58, 58, 107, 83, 111, 102, 116, 109, 97, 120, 93};
.shared .align 4 .b8 _ZZ14BlockAllReduceI5MaxOpfLi1024EET0_S1_E12temp_storage[164];
.shared .align 4 .f32 _ZZ14BlockAllReduceI5MaxOpfLi1024EET0_S1_E16result_broadcast;
.shared .align 4 .b8 _ZZ14BlockAllReduceI5SumOpfLi1024EET0_S1_E12temp_storage[164];
.shared .align 4 .f32 _ZZ14BlockAllReduceI5SumOpfLi1024EET0_S1_E16result_broadcast;
.global .align 1 .b8 __unnamed_143[244] = {118, 111, 105, 100, 32, 83, 111, 102, 116, 109, 97, 120, 66, 108, 111, 99, 107, 83, 77, 101, 109, 73, 109, 112, 108, 40, 76, 79, 65, 68, 44, 32, 83, 84, 79, 82, 69, 44, 32, 115, 105, 103, 110, 101, 100, 32, 108, 111, 110, 103, 44, 32, 115, 105, 103, 110, 101, 100, 32, 108, 111, 110, 103, 41, 32, 91, 119, 105, 116, 104, 32, 76, 79, 65, 68, 32, 61, 32, 68, 105, 114, 101, 99, 116, 76, 111, 97, 100, 60, 102, 108, 111, 97, 116, 44, 32, 102, 108, 111, 97, 116, 62, 59, 32, 83, 84, 79, 82, 69, 32, 61, 32, 68, 105, 114, 101, 99, 116, 83, 116, 111, 114, 101, 60, 102, 108, 111, 97, 116, 44, 32, 102, 108, 111, 97, 116, 62, 59, 32, 67, 111, 109, 112, 117, 116, 101, 84, 121, 112, 101, 32, 61, 32, 102, 108, 111, 97, 116, 59, 32, 105, 110, 116, 32, 112, 97, 99, 107, 95, 115, 105, 122, 101, 32, 61, 32, 50, 59, 32, 105, 110, 116, 32, 98, 108, 111, 99, 107, 95, 115, 105, 122, 101, 32, 61, 32, 53, 49, 50, 59, 32, 65, 108, 103, 111, 114, 105, 116, 104, 109, 32, 97, 108, 103, 111, 114, 105, 116, 104, 109, 32, 61, 32, 65, 108, 103, 111, 114, 105, 116, 104, 109, 58, 58, 107, 83, 111, 102, 116, 109, 97, 120, 93};
.shared .align 4 .b8 _ZZ14BlockAllReduceI5MaxOpfLi512EET0_S1_E12temp_storage[84];
.shared .align 4 .f32 _ZZ14BlockAllReduceI5MaxOpfLi512EET0_S1_E16result_broadcast;
.shared .align 4 .b8 _ZZ14BlockAllReduceI5SumOpfLi512EET0_S1_E12temp_storage[84];
.shared .align 4 .f32 _ZZ14BlockAllReduceI5SumOpfLi512EET0_S1_E16result_broadcast;
.global .align 1 .b8 __unnamed_144[244] = {118, 111, 105, 100, 32, 83, 111, 102, 116, 109, 97, 120, 66, 108, 111, 99, 107, 83, 77, 101, 109, 73, 109, 112, 108, 40, 76, 79, 65, 68, 44, 32, 83, 84, 79, 82, 69, 44, 32, 115, 105, 103, 110, 101, 100, 32, 108, 111, 110, 103, 44, 32, 115, 105, 103, 110, 101, 100, 32, 108, 111, 110, 103, 41, 32, 91, 119, 105, 116, 104, 32, 76, 79, 65, 68, 32, 61, 32, 68, 105, 114, 101, 99, 116, 76, 111, 97, 100, 60, 102, 108, 111, 97, 116, 44, 32, 102, 108, 111, 97, 116, 62, 59, 32, 83, 84, 79, 82, 69, 32, 61, 32, 68, 105, 114, 101, 99, 116, 83, 116, 111, 114, 101, 60, 102, 108, 111, 97, 116, 44, 32, 102, 108, 111, 97, 116, 62, 59, 32, 67, 111, 109, 112, 117, 116, 101, 84, 121, 112, 101, 32, 61, 32, 102, 108, 111, 97, 116, 59, 32, 105, 110, 116, 32, 112, 97, 99, 107, 95, 115, 105, 122, 101, 32, 61, 32, 50, 59, 32, 105, 110, 116, 32, 98, 108, 111, 99, 107, 95, 115, 105, 122, 101, 32, 61, 32, 50, 53, 54, 59, 32, 65, 108, 103, 111, 114, 105, 116, 104, 109, 32, 97, 108, 103, 111, 114, 105, 116, 104, 109, 32, 61, 32, 65, 108, 103, 111, 114, 105, 116, 104, 109, 58, 58, 107, 83, 111, 102, 116, 109, 97, 120, 93};
.shared .align 4 .b8 _ZZ14BlockAllReduceI5MaxOpfLi256EET0_S1_E12temp_storage[44];
.shared .align 4 .f32 _ZZ14BlockAllReduceI5MaxOpfLi256EET0_S1_E16result_broadcast;
.shared .align 4 .b8 _ZZ14BlockAllReduceI5SumOpfLi256EET0_S1_E12temp_storage[44];
.shared .align 4 .f32 _ZZ14BlockAllReduceI5SumOpfLi256EET0_S1_E16result_broadcast;
.global .align 1 .b8 __unnamed_145[249] = {118, 111, 105, 100, 32, 83, 111, 102, 116, 109, 97, 120, 66, 108, 111, 99, 107, 85, 110, 99, 97, 99, 104, 101, 100, 73, 109, 112, 108, 40, 76, 79, 65, 68, 44, 32, 83, 84, 79, 82, 69, 44, 32, 115, 105, 103, 110, 101, 100, 32, 108, 111, 110, 103, 44, 32, 115, 105, 103, 110, 101, 100, 32, 108, 111, 110, 103, 41, 32, 91, 119, 105, 116, 104, 32, 76, 79, 65, 68, 32, 61, 32, 68, 105, 114, 101, 99, 116, 76, 111, 97, 100, 60, 102, 108, 111, 97, 116, 44, 32, 102, 108, 111, 97, 116, 62, 59, 32, 83, 84, 79, 82, 69, 32, 61, 32, 68, 105, 114, 101, 99, 116, 83, 116, 111, 114, 101, 60, 102, 108, 111, 97, 116, 44, 32, 102, 108, 111, 97, 116, 62, 59, 32, 67, 111, 109, 112, 117, 116, 101, 84, 121, 112, 101, 32, 61, 32, 102, 108, 111, 97, 116, 59, 32, 105, 110, 116, 32, 112, 97, 99, 107, 95, 115, 105, 122, 101, 32, 61, 32, 50, 59, 32, 105, 110, 116, 32, 98, 108, 111, 99, 107, 95, 115, 105, 122, 101, 32, 61, 32, 49, 48, 50, 52, 59, 32, 65, 108, 103, 111, 114, 105, 116, 104, 109, 32, 97, 108, 103, 111, 114, 105, 116, 104, 109, 32, 61, 32, 65, 108, 103, 111, 114, 105, 116, 104, 109, 58, 58, 107, 83, 111, 102, 116, 109, 97, 120, 93};
.global .align 1 .b8 _ZN30_INTERNAL_8eab2c94_4_k_cu_main4cuda3std3__45__cpo5beginE[1];
.global .align 1 .b8 _ZN30_INTERNAL_8eab2c94_4_k_cu_main4cuda3std3__45__cpo3endE[1];
.global .align 1 .b8 _ZN30_INTERNAL_8eab2c94_4_k_cu_main4cuda3std3__45__cpo6cbeginE[1];
.global .align 1 .b8 _ZN30_INTERNAL_8eab2c94_4_k_cu_main4cuda3std3__45__cpo4cendE[1];
.global .align 1 .b8 _ZN30_INTERNAL_8eab2c94_4_k_cu_main4cuda3std3__45__cpo6rbeginE[1];
.global .align 1 .b8 _ZN30_INTERNAL_8eab2c94_4_k_cu_main4cuda3std3__45__cpo4rendE[1];
.global .align 1 .b8 _ZN30_INTERNAL_8eab2c94_4_k_cu_main4cuda3std3__45__cpo7crbeginE[1];
.global .align 1 .b8 _ZN30_INTERNAL_8eab2c94_4_k_cu_main4cuda3std3__45__cpo5crendE[1];
.global .align 1 .b8 _ZN30_INTERNAL_8eab2c94_4_k_cu_main4cuda3std3__432_GLOBAL__N__8eab2c94_4_k_cu_main6ignoreE[1];
.global .align 1 .b8 _ZN30_INTERNAL_8eab2c94_4_k_cu_main4cuda3std3__419piecewise_constructE[1];
.global .align 1 .b8 _ZN30_INTERNAL_8eab2c94_4_k_cu_main4cuda3std3__48in_placeE[1];
.global .align 1 .b8 _ZN30_INTERNAL_8eab2c94_4_k_cu_main4cuda3std3__420unreachable_sentinelE[1];
.global .align 1 .b8 _ZN30_INTERNAL_8eab2c94_4_k_cu_main4cuda3std3__47nulloptE[1];
.global .align 1 .b8 _ZN30_INTERNAL_8eab2c94_4_k_cu_main4cuda3std3__48unexpectE[1];
.global .align 1 .b8 _ZN30_INTERNAL_8eab2c94_4_k_cu_main4cuda3std6ranges3__45__cpo4swapE[1];
.global .align 1 .b8 _ZN30_INTERNAL_8eab2c94_4_k_cu_main4cuda3std6ranges3__45__cpo9iter_moveE[1];
.global .align 1 .b8 _ZN30_INTERNAL_8eab2c94_4_k_cu_main4cuda3std6ranges3__45__cpo5beginE[1];
.global .align 1 .b8 _ZN30_INTERNAL_8eab2c94_4_k_cu_main4cuda3std6ranges3__45__cpo3endE[1];
.global .align 1 .b8 _ZN30_INTERNAL_8eab2c94_4_k_cu_main4cuda3std6ranges3__45__cpo6cbeginE[1];
.global .align 1 .b8 _ZN30_INTERNAL_8eab2c94_4_k_cu_main4cuda3std6ranges3__45__cpo4cendE[1];
.global .align 1 .b8 _ZN30_INTERNAL_8eab2c94_4_k_cu_main4cuda3std6ranges3__45__cpo7advanceE[1];
.global .align 1 .b8 _ZN30_INTERNAL_8eab2c94_4_k_cu_main4cuda3std6ranges3__45__cpo9iter_swapE[1];
.global .align 1 .b8 _ZN30_INTERNAL_8eab2c94_4_k_cu_main4cuda3std6ranges3__45__cpo4nextE[1];
.global .align 1 .b8 _ZN30_INTERNAL_8eab2c94_4_k_cu_main4cuda3std6ranges3__45__cpo4prevE[1];
.global .align 1 .b8 _ZN30_INTERNAL_8eab2c94_4_k_cu_main4cuda3std6ranges3__45__cpo4dataE[1];
.global .align 1 .b8 _ZN30_INTERNAL_8eab2c94_4_k_cu_main4cuda3std6ranges3__45__cpo5cdataE[1];
.global .align 1 .b8 _ZN30_INTERNAL_8eab2c94_4_k_cu_main4cuda3std6ranges3__45__cpo4sizeE[1];
.global .align 1 .b8 _ZN30_INTERNAL_8eab2c94_4_k_cu_main4cuda3std6ranges3__45__cpo5ssizeE[1];
.global .align 1 .b8 _ZN30_INTERNAL_8eab2c94_4_k_cu_main4cuda3std6ranges3__45__cpo8distanceE[1];
.global .align 1 .b8 _ZN30_INTERNAL_8eab2c94_4_k_cu_main6thrust24THRUST_300001_SM_1000_NS6system6detail10sequential3seqE[1];
.global .align 1 .b8 _ZN30_INTERNAL_8eab2c94_4_k_cu_main6thrust24THRUST_300001_SM_1000_NS12placeholders2_1E[1];
.global .align 1 .b8 _ZN30_INTERNAL_8eab2c94_4_k_cu_main6thrust24THRUST_300001_SM_1000_NS12placeholders2_2E[1];
.global .align 1 .b8 _ZN30_INTERNAL_8eab2c94_4_k_cu_main6thrust24THRUST_300001_SM_1000_NS12placeholders2_3E[1];
.global .align 1 .b8 _ZN30_INTERNAL_8eab2c94_4_k_cu_main6thrust24THRUST_300001_SM_1000_NS12placeholders2_4E[1];
.global .align 1 .b8 _ZN30_INTERNAL_8eab2c94_4_k_cu_main6thrust24THRUST_300001_SM_1000_NS12placeholders2_5E[1];
.global .align 1 .b8 _ZN30_INTERNAL_8eab2c94_4_k_cu_main6thrust24THRUST_300001_SM_1000_NS12placeholders2_6E[1];
.global .align 1 .b8 _ZN30_INTERNAL_8eab2c94_4_k_cu_main6thrust24THRUST_300001_SM_1000_NS12placeholders2_7E[1];
.global .align 1 .b8 _ZN30_INTERNAL_8eab2c94_4_k_cu_main6thrust24THRUST_300001_SM_1000_NS12placeholders2_8E[1];
.global .align 1 .b8 _ZN30_INTERNAL_8eab2c94_4_k_cu_main6thrust24THRUST_300001_SM_1000_NS12placeholders2_9E[1];
.global .align 1 .b8 _ZN30_INTERNAL_8eab2c94_4_k_cu_main6thrust24THRUST_300001_SM_1000_NS12placeholders3_10E[1];
.global .align 1 .b8 $str[45] = {99, 111, 108, 115, 32, 60, 61, 32, 99, 111, 108, 115, 95, 112, 101, 114, 95, 116, 104, 114, 101, 97, 100, 32, 42, 32, 116, 104, 114, 101, 97, 100, 95, 103, 114, 111, 117, 112, 95, 119, 105, 100, 116, 104};
.global .align 1 .b8 $str$1[27] = {47, 116, 109, 112, 47, 115, 97, 115, 115, 95, 99, 117, 95, 106, 52, 48, 106, 97, 57, 48, 98, 47, 107, 46, 99, 117};
.extern .shared .align 16 .b8 shared_buf[];
.global .align 1 .b8 $str$2[22] = {99, 111, 108, 115, 32, 37, 32, 112, 97, 99, 107, 95, 115, 105, 122, 101, 32, 61, 61, 32, 48};

.visible .entry _Z15SoftmaxWarpImplI10DirectLoadIffE11DirectStoreIffEfLi2ELi2ELi1ELi2ELb0EL9Algorithm0EEvT_T0_ll(
	.param .align 8 .b8 _Z15SoftmaxWarpImplI10DirectLoadIffE11DirectStoreIffEfLi2ELi2ELi1ELi2ELb0EL9Algorithm0EEvT_T0_ll_param_0[16],
	.param .align 8 .b8 _Z15SoftmaxWarpImplI10DirectLoadIffE11DirectStoreIffEfLi2ELi2ELi1ELi2ELb0EL9Algorithm0EEvT_T0_ll_param_1[16],
	.param .u64 _Z15SoftmaxWarpImplI10DirectLoadIffE11DirectStoreIffEfLi2ELi2ELi1ELi2ELb0EL9Algorithm0EEvT_T0_ll_param_2,
	.param .u64 _Z15SoftmaxWarpImplI10DirectLoadIffE11DirectStoreIffEfLi2ELi2ELi1ELi2ELb0EL9Algorithm0EEvT_T0_ll_param_3
)
{
	.reg .pred 	%p<4>;
	.reg .b32 	%r<19>;
	.reg .b32 	%f<63>;
	.reg .b64 	%rd<39>;

	ld.param.u64 	%rd1, [_Z15SoftmaxWarpImplI10DirectLoadIffE11DirectStoreIffEfLi2ELi2ELi1ELi2ELb0EL9Algorithm0EEvT_T0_ll_param_0];
	ld.param.u64 	%rd2, [_Z15SoftmaxWarpImplI10DirectLoadIffE11DirectStoreIffEfLi2ELi2ELi1ELi2ELb0EL9Algorithm0EEvT_T0_ll_param_0+8];
	ld.param.u64 	%rd3, [_Z15SoftmaxWarpImplI10DirectLoadIffE11DirectStoreIffEfLi2ELi2ELi1ELi2ELb0EL9Algorithm0EEvT_T0_ll_param_1];
	ld.param.u64 	%rd4, [_Z15SoftmaxWarpImplI10DirectLoadIffE11DirectStoreIffEfLi2ELi2ELi1ELi2ELb0EL9Algorithm0EEvT_T0_ll_param_1+8];
	ld.param.u64 	%rd12, [_Z15SoftmaxWarpImplI10DirectLoadIffE11DirectStoreIffEfLi2ELi2ELi1ELi2ELb0EL9Algorithm0EEvT_T0_ll_param_2];
	ld.param.u64 	%rd13, [_Z15SoftmaxWarpImplI10DirectLoadIffE11DirectStoreIffEfLi2ELi2ELi1ELi2ELb0EL9Algorithm0EEvT_T0_ll_param_3];
	setp.lt.s64 	%p1, %rd13, 3;
	@%p1 bra 	$L__BB0_2;
	mov.u64 	%rd14, $str;
	cvta.global.u64 	%rd15, %rd14;
	mov.u64 	%rd16, $str$1;
	cvta.global.u64 	%rd17, %rd16;
	mov.u64 	%rd18, __unnamed_1;
	cvta.global.u64 	%rd19, %rd18;
	{ // callseq 0, 0
	.param .b64 param0;
	st.param.b64 	[param0], %rd15;
	.param .b64 param1;
	st.param.b64 	[param1], %rd17;
	.param .b32 param2;
	st.param.b32 	[param2], 253;
	.param .b64 param3;
	st.param.b64 	[param3], %rd19;
	.param .b64 param4;
	st.param.b64 	[param4], 1;
	call.uni 
	__assertfail, 
	(
	param0, 
	param1, 
	param2, 
	param3, 
	param4
	);
	} // callseq 0
$L__BB0_2:
	mov.u32 	%r2, %ctaid.x;
	mov.u32 	%r3, %ntid.y;
	mov.u32 	%r4, %tid.y;
	mad.lo.s32 	%r5, %r2, %r3, %r4;
	mov.u32 	%r6, %nctaid.x;
	mul.lo.s32 	%r7, %r3, %r6;
	shl.b32 	%r1, %r7, 1;
	shl.b32 	%r8, %r5, 1;
	cvt.s64.s32 	%rd38, %r8;
	setp.le.s64 	%p2, %rd12, %rd38;
	@%p2 bra 	$L__BB0_5;
	cvta.to.global.u64 	%rd6, %rd1;
	cvta.to.global.u64 	%rd7, %rd3;
	mov.u32 	%r9, %tid.x;
	shl.b32 	%r10, %r9, 1;
	cvt.u64.u32 	%rd8, %r10;
	cvt.s64.s32 	%rd9, %r1;
$L__BB0_4:
	mad.lo.s64 	%rd20, %rd38, %rd2, %rd8;
	shl.b64 	%rd21, %rd20, 2;
	add.s64 	%rd22, %rd6, %rd21;
	ld.global.v2.f32 	{%f1, %f2}, [%rd22];
	max.f32 	%f3, %f1, 0fFF800000;
	max.f32 	%f4, %f3, %f2;
	add.s64 	%rd23, %rd20, %rd2;
	shr.u64 	%rd24, %rd23, 63;
	add.s64 	%rd25, %rd23, %rd24;
	shl.b64 	%rd26, %rd25, 2;
	and.b64  	%rd27, %rd26, -8;
	add.s64 	%rd28, %rd6, %rd27;
	ld.global.v2.f32 	{%f5, %f6}, [%rd28];
	max.f32 	%f7, %f5, 0fFF800000;
	max.f32 	%f8, %f7, %f6;
	sub.f32 	%f9, %f1, %f4;
	fma.rn.f32 	%f10, %f9, 0f3BBB989D, 0f3F000000;
	cvt.sat.f32.f32 	%f11, %f10;
	mov.f32 	%f12, 0f4B400001;
	mov.f32 	%f13, 0f437C0000;
	fma.rm.f32 	%f14, %f11, %f13, %f12;
	add.f32 	%f15, %f14, 0fCB40007F;
	neg.f32 	%f16, %f15;
	fma.rn.f32 	%f17, %f9, 0f3FB8AA3B, %f16;
	fma.rn.f32 	%f18, %f9, 0f32A57060, %f17;
	mov.b32 	%r11, %f14;
	shl.b32 	%r12, %r11, 23;
	mov.b32 	%f19, %r12;
	ex2.approx.ftz.f32 	%f20, %f18;
	mul.f32 	%f21, %f20, %f19;
	add.f32 	%f22, %f21, 0f00000000;
	sub.f32 	%f23, %f2, %f4;
	fma.rn.f32 	%f24, %f23, 0f3BBB989D, 0f3F000000;
	cvt.sat.f32.f32 	%f25, %f24;
	fma.rm.f32 	%f26, %f25, %f13, %f12;
	add.f32 	%f27, %f26, 0fCB40007F;
	neg.f32 	%f28, %f27;
	fma.rn.f32 	%f29, %f23, 0f3FB8AA3B, %f28;
	fma.rn.f32 	%f30, %f23, 0f32A57060, %f29;
	mov.b32 	%r13, %f26;
	shl.b32 	%r14, %r13, 23;
	mov.b32 	%f31, %r14;
	ex2.approx.ftz.f32 	%f32, %f30;
	mul.f32 	%f33, %f32, %f31;
	add.f32 	%f34, %f22, %f33;
	sub.f32 	%f35, %f5, %f8;
	fma.rn.f32 	%f36, %f35, 0f3BBB989D, 0f3F000000;
	cvt.sat.f32.f32 	%f37, %f36;
	fma.rm.f32 	%f38, %f37, %f13, %f12;
	add.f32 	%f39, %f38, 0fCB40007F;
	neg.f32 	%f40, %f39;
	fma.rn.f32 	%f41, %f35, 0f3FB8AA3B, %f40;
	fma.rn.f32 	%f42, %f35, 0f32A57060, %f41;
	mov.b32 	%r15, %f38;
	shl.b32 	%r16, %r15, 23;
	mov.b32 	%f43, %r16;
	ex2.approx.ftz.f32 	%f44, %f42;
	mul.f32 	%f45, %f44, %f43;
	add.f32 	%f46, %f45, 0f00000000;
	sub.f32 	%f47, %f6, %f8;
	fma.rn.f32 	%f48, %f47, 0f3BBB989D, 0f3F000000;
	cvt.sat.f32.f32 	%f49, %f48;
	fma.rm.f32 	%f50, %f49, %f13, %f12;
	add.f32 	%f51, %f50, 0fCB40007F;
	neg.f32 	%f52, %f51;
	fma.rn.f32 	%f53, %f47, 0f3FB8AA3B, %f52;
	fma.rn.f32 	%f54, %f47, 0f32A57060, %f53;
	mov.b32 	%r17, %f50;
	shl.b32 	%r18, %r17, 23;
	mov.b32 	%f55, %r18;
	ex2.approx.ftz.f32 	%f56, %f54;
	mul.f32 	%f57, %f56, %f55;
	add.f32 	%f58, %f46, %f57;
	div.rn.f32 	%f59, %f21, %f34;
	div.rn.f32 	%f60, %f33, %f34;
	mad.lo.s64 	%rd29, %rd38, %rd4, %rd8;
	shl.b64 	%rd30, %rd29, 2;
	add.s64 	%rd31, %rd7, %rd30;
	st.global.v2.f32 	[%rd31], {%f59, %f60};
	div.rn.f32 	%f61, %f45, %f58;
	div.rn.f32 	%f62, %f57, %f58;
	add.s64 	%rd32, %rd29, %rd4;
	shr.u64 	%rd33, %rd32, 63;
	add.s64 	%rd34, %rd32, %rd33;
	shl.b64 	%rd35, %rd34, 2;
	and.b64  	%rd36, %rd35, -8;
	add.s64 	%rd37, %rd7, %rd36;
	st.global.v2.f32 	[%rd37], {%f61, %f62};
	add.s64 	%rd38, %rd38, %rd9;
	setp.lt.s64 	%p3, %rd38, %rd12;
	@%p3 bra 	$L__BB0_4;
$L__BB0_5:
	ret;

}
	// .globl	_Z15SoftmaxWarpImplI10DirectLoadIffE11DirectStoreIffEfLi2ELi2ELi1ELi2ELb1EL9Algorithm0EEvT_T0_ll
.visible .entry _Z15SoftmaxWarpImplI10DirectLoadIffE11DirectStoreIffEfLi2ELi2ELi1ELi2ELb1EL9Algorithm0EEvT_T0_ll(
	.param .align 8 .b8 _Z15SoftmaxWarpImplI10DirectLoadIffE11DirectStoreIffEfLi2ELi2ELi1ELi2ELb1EL9Algorithm0EEvT_T0_ll_param_0[16],
	.param .align 8 .b8 _Z15SoftmaxWarpImplI10DirectLoadIffE11DirectStoreIffEfLi2ELi2ELi1ELi2ELb1EL9Algorithm0EEvT_T0_ll_param_1[16],
	.param .u64 _Z15SoftmaxWarpImplI10DirectLoadIffE11DirectStoreIffEfLi2ELi2ELi1ELi2ELb1EL9Algorithm0EEvT_T0_ll_param_2,
	.param .u64 _Z15SoftmaxWarpImplI10DirectLoadIffE11DirectStoreIffEfLi2ELi2ELi1ELi2ELb1EL9Algorithm0EEvT_T0_ll_param_3
)
{
	.reg .pred 	%p<8>;
	.reg .b32 	%r<19>;
	.reg .b32 	%f<77>;
	.reg .b64 	%rd<41>;

	ld.param.u64 	%rd2, [_Z15SoftmaxWarpImplI10DirectLoadIffE11DirectStoreIffEfLi2ELi2ELi1ELi2ELb1EL9Algorithm0EEvT_T0_ll_param_0+8];
	ld.param.u64 	%rd4, [_Z15SoftmaxWarpImplI10DirectLoadIffE11DirectStoreIffEfLi2ELi2ELi1ELi2ELb1EL9Algorithm0EEvT_T0_ll_param_1+8];
	ld.param.u64 	%rd12, [_Z15SoftmaxWarpImplI10DirectLoadIffE11DirectStoreIffEfLi2ELi2ELi1ELi2ELb1EL9Algorithm0EEvT_T0_ll_param_1];
	ld.param.u64 	%rd13, [_Z15SoftmaxWarpImplI10DirectLoadIffE11DirectStoreIffEfLi2ELi2ELi1ELi2ELb1EL9Algorithm0EEvT_T0_ll_param_0];
	ld.param.u64 	%rd10, [_Z15SoftmaxWarpImplI10DirectLoadIffE11DirectStoreIffEfLi2ELi2ELi1ELi2ELb1EL9Algorithm0EEvT_T0_ll_param_2];
	ld.param.u64 	%rd11, [_Z15SoftmaxWarpImplI10DirectLoadIffE11DirectStoreIffEfLi2ELi2ELi1ELi2ELb1EL9Algorithm0EEvT_T0_ll_param_3];
	cvta.to.global.u64 	%rd1, %rd13;
	cvta.to.global.u64 	%rd3, %rd12;
	setp.lt.s64 	%p1, %rd11, 3;
	@%p1 bra 	$L__BB1_2;
	mov.u64 	%rd14, $str;
	cvta.global.u64 	%rd15, %rd14;
	mov.u64 	%rd16, $str$1;
	cvta.global.u64 	%rd17, %rd16;
	mov.u64 	%rd18, __unnamed_2;
	cvta.global.u64 	%rd19, %rd18;
	{ // callseq 1, 0
	.param .b64 param0;
	st.param.b64 	[param0], %rd15;
	.param .b64 param1;
	st.param.b64 	[param1], %rd17;
	.param .b32 param2;
	st.param.b32 	[param2], 253;
	.param .b64 param3;
	st.param.b64 	[param3], %rd19;
	.param .b64 param4;
	st.param.b64 	[param4], 1;
	call.uni 
	__assertfail, 
	(
	param0, 
	param1, 
	param2, 
	param3, 
	param4
	);
	} // callseq 1
$L__BB1_2:
	mov.u32 	%r2, %ctaid.x;
	mov.u32 	%r3, %ntid.y;
	mov.u32 	%r4, %tid.y;
	mad.lo.s32 	%r5, %r2, %r3, %r4;
	mov.u32 	%r6, %nctaid.x;
	mul.lo.s32 	%r7, %r3, %r6;
	shl.b32 	%r1, %r7, 1;
	shl.b32 	%r8, %r5, 1;
	cvt.s64.s32 	%rd40, %r8;
	setp.le.s64 	%p2, %rd10, %rd40;
	@%p2 bra 	$L__BB1_13;
	mov.u32 	%r9, %tid.x;
	shl.b32 	%r10, %r9, 1;
	cvt.u64.u32 	%rd6, %r10;
	cvt.s64.s32 	%rd7, %r1;
$L__BB1_4:
	setp.le.s64 	%p3, %rd11, %rd6;
	mov.f32 	%f71, 0fFF800000;
	mov.f32 	%f72, %f71;
	mov.f32 	%f73, %f71;
	@%p3 bra 	$L__BB1_6;
	mad.lo.s64 	%rd20, %rd40, %rd2, %rd6;
	shl.b64 	%rd21, %rd20, 2;
	add.s64 	%rd22, %rd1, %rd21;
	ld.global.v2.f32 	{%f72, %f71}, [%rd22];
	max.f32 	%f21, %f72, 0fFF800000;
	max.f32 	%f73, %f21, %f71;
$L__BB1_6:
	setp.le.s64 	%p4, %rd11, %rd6;
	mov.f32 	%f74, 0fFF800000;
	mov.f32 	%f75, %f74;
	mov.f32 	%f76, %f74;
	@%p4 bra 	$L__BB1_8;
	mad.lo.s64 	%rd23, %rd2, %rd40, %rd2;
	add.s64 	%rd24, %rd23, %rd6;
	shr.u64 	%rd25, %rd24, 63;
	add.s64 	%rd26, %rd24, %rd25;
	shl.b64 	%rd27, %rd26, 2;
	and.b64  	%rd28, %rd27, -8;
	add.s64 	%rd29, %rd1, %rd28;
	ld.global.v2.f32 	{%f75, %f76}, [%rd29];
	max.f32 	%f23, %f75, 0fFF800000;
	max.f32 	%f74, %f23, %f76;
$L__BB1_8:
	sub.f32 	%f24, %f72, %f73;
	fma.rn.f32 	%f25, %f24, 0f3BBB989D, 0f3F000000;
	cvt.sat.f32.f32 	%f26, %f25;
	mov.f32 	%f27, 0f4B400001;
	mov.f32 	%f28, 0f437C0000;
	fma.rm.f32 	%f29, %f26, %f28, %f27;
	add.f32 	%f30, %f29, 0fCB40007F;
	neg.f32 	%f31, %f30;
	fma.rn.f32 	%f32, %f24, 0f3FB8AA3B, %f31;
	fma.rn.f32 	%f33, %f24, 0f32A57060, %f32;
	mov.b32 	%r11, %f29;
	shl.b32 	%r12, %r11, 23;
	mov.b32 	%f34, %r12;
	ex2.approx.ftz.f32 	%f35, %f33;
	mul.f32 	%f36, %f35, %f34;
	add.f32 	%f37, %f36, 0f00000000;
	sub.f32 	%f38, %f71, %f73;
	fma.rn.f32 	%f39, %f38, 0f3BBB989D, 0f3F000000;
	cvt.sat.f32.f32 	%f40, %f39;
	fma.rm.f32 	%f41, %f40, %f28, %f27;
	add.f32 	%f42, %f41, 0fCB40007F;
	neg.f32 	%f43, %f42;
	fma.rn.f32 	%f44, %f38, 0f3FB8AA3B, %f43;
	fma.rn.f32 	%f45, %f38, 0f32A57060, %f44;
	mov.b32 	%r13, %f41;
	shl.b32 	%r14, %r13, 23;
	mov.b32 	%f46, %r14;
	ex2.approx.ftz.f32 	%f47, %f45;
	mul.f32 	%f48, %f47, %f46;
	add.f32 	%f49, %f37, %f48;
	sub.f32 	%f50, %f75, %f74;
	fma.rn.f32 	%f51, %f50, 0f3BBB989D, 0f3F000000;
	cvt.sat.f32.f32 	%f52, %f51;
	fma.rm.f32 	%f53, %f52, %f28, %f27;
	add.f32 	%f54, %f53, 0fCB40007F;
	neg.f32 	%f55, %f54;
	fma.rn.f32 	%f56, %f50, 0f3FB8AA3B, %f55;
	fma.rn.f32 	%f57, %f50, 0f32A57060, %f56;
	mov.b32 	%r15, %f53;
	shl.b32 	%r16, %r15, 23;
	mov.b32 	%f58, %r16;
	ex2.approx.ftz.f32 	%f59, %f57;
	mul.f32 	%f13, %f59, %f58;
	add.f32 	%f60, %f13, 0f00000000;
	sub.f32 	%f61, %f76, %f74;
	fma.rn.f32 	%f62, %f61, 0f3BBB989D, 0f3F000000;
	cvt.sat.f32.f32 	%f63, %f62;
	fma.rm.f32 	%f64, %f63, %f28, %f27;
	add.f32 	%f65, %f64, 0fCB40007F;
	neg.f32 	%f66, %f65;
	fma.rn.f32 	%f67, %f61, 0f3FB8AA3B, %f66;
	fma.rn.f32 	%f68, %f61, 0f32A57060, %f67;
	mov.b32 	%r17, %f64;
	shl.b32 	%r18, %r17, 23;
	mov.b32 	%f69, %r18;
	ex2.approx.ftz.f32 	%f70, %f68;
	mul.f32 	%f14, %f70, %f69;
	add.f32 	%f15, %f60, %f14;
	div.rn.f32 	%f16, %f36, %f49;
	div.rn.f32 	%f17, %f48, %f49;
	@%p4 bra 	$L__BB1_10;
	mad.lo.s64 	%rd30, %rd40, %rd4, %rd6;
	shl.b64 	%rd31, %rd30, 2;
	add.s64 	%rd32, %rd3, %rd31;
	st.global.v2.f32 	[%rd32], {%f16, %f17};
$L__BB1_10:
	setp.le.s64 	%p6, %rd11, %rd6;
	div.rn.f32 	%f18, %f13, %f15;
	div.rn.f32 	%f19, %f14, %f15;
	@%p6 bra 	$L__BB1_12;
	mad.lo.s64 	%rd33, %rd4, %rd40, %rd4;
	add.s64 	%rd34, %rd33, %rd6;
	shr.u64 	%rd35, %rd34, 63;
	add.s64 	%rd36, %rd34, %rd35;
	shl.b64 	%rd37, %rd36, 2;
	and.b64  	%rd38, %rd37, -8;
	add.s64 	%rd39, %rd3, %rd38;
	st.global.v2.f32 	[%rd39], {%f18, %f19};
$L__BB1_12:
	add.s64 	%rd40, %rd40, %rd7;
	setp.lt.s64 	%p7, %rd40, %rd10;
	@%p7 bra 	$L__BB1_4;
$L__BB1_13:
	ret;

}
	// .globl	_Z15SoftmaxWarpImplI10DirectLoadIffE11DirectStoreIffEfLi2ELi2ELi1ELi1ELb0EL9Algorithm0EEvT_T0_ll
.visible .entry _Z15SoftmaxWarpImplI10DirectLoadIffE11DirectStoreIffEfLi2ELi2ELi1ELi1ELb0EL9Algorithm0EEvT_T0_ll(
	.param .align 8 .b8 _Z15SoftmaxWarpImplI10DirectLoadIffE11DirectStoreIffEfLi2ELi2ELi1ELi1ELb0EL9Algorithm0EEvT_T0_ll_param_0[16],
	.param .align 8 .b8 _Z15SoftmaxWarpImplI10DirectLoadIffE11DirectStoreIffEfLi2ELi2ELi1ELi1ELb0EL9Algorithm0EEvT_T0_ll_param_1[16],
	.param .u64 _Z15SoftmaxWarpImplI10DirectLoadIffE11DirectStoreIffEfLi2ELi2ELi1ELi1ELb0EL9Algorithm0EEvT_T0_ll_param_2,
	.param .u64 _Z15SoftmaxWarpImplI10DirectLoadIffE11DirectStoreIffEfLi2ELi2ELi1ELi1ELb0EL9Algorithm0EEvT_T0_ll_param_3
)
{
	.reg .pred 	%p<8>;
	.reg .b32 	%r<24>;
	.reg .b32 	%f<95>;
	.reg .b64 	%rd<73>;

	ld.param.u64 	%rd2, [_Z15SoftmaxWarpImplI10DirectLoadIffE11DirectStoreIffEfLi2ELi2ELi1ELi1ELb0EL9Algorithm0EEvT_T0_ll_param_0+8];
	ld.param.u64 	%rd4, [_Z15SoftmaxWarpImplI10DirectLoadIffE11DirectStoreIffEfLi2ELi2ELi1ELi1ELb0EL9Algorithm0EEvT_T0_ll_param_1+8];
	ld.param.u64 	%rd19, [_Z15SoftmaxWarpImplI10DirectLoadIffE11DirectStoreIffEfLi2ELi2ELi1ELi1ELb0EL9Algorithm0EEvT_T0_ll_param_1];
	ld.param.u64 	%rd20, [_Z15SoftmaxWarpImplI10DirectLoadIffE11DirectStoreIffEfLi2ELi2ELi1ELi1ELb0EL9Algorithm0EEvT_T0_ll_param_0];
	ld.param.u64 	%rd18, [_Z15SoftmaxWarpImplI10DirectLoadIffE11DirectStoreIffEfLi2ELi2ELi1ELi1ELb0EL9Algorithm0EEvT_T0_ll_param_2];
	ld.param.u64 	%rd21, [_Z15SoftmaxWarpImplI10DirectLoadIffE11DirectStoreIffEfLi2ELi2ELi1ELi1ELb0EL9Algorithm0EEvT_T0_ll_param_3];
	cvta.to.global.u64 	%rd1, %rd20;
	cvta.to.global.u64 	%rd3, %rd19;
	setp.lt.s64 	%p1, %rd21, 3;
	@%p1 bra 	$L__BB2_2;
	mov.u64 	%rd22, $str;
	cvta.global.u64 	%rd23, %rd22;
	mov.u64 	%rd24, $str$1;
	cvta.global.u64 	%rd25, %rd24;
	mov.u64 	%rd26, __unnamed_3;
	cvta.global.u64 	%rd27, %rd26;
	{ // callseq 2, 0
	.param .b64 param0;
	st.param.b64 	[param0], %rd23;
	.param .b64 param1;
	st.param.b64 	[param1], %rd25;
	.param .b32 param2;
	st.param.b32 	[param2], 253;
	.param .b64 param3;
	st.param.b64 	[param3], %rd27;
	.param .b64 param4;
	st.param.b64 	[param4], 1;
	call.uni 
	__assertfail, 
	(
	param0, 
	param1, 
	param2, 
	param3, 
	param4
	);
	} // callseq 2
$L__BB2_2:
	mov.u32 	%r1, %ctaid.x;
	mov.u32 	%r2, %ntid.y;
	mov.u32 	%r3, %tid.y;
	mad.lo.s32 	%r4, %r1, %r2, %r3;
	mov.u32 	%r5, %nctaid.x;
	mul.lo.s32 	%r6, %r5, %r2;
	cvt.s64.s32 	%rd5, %r6;
	cvt.s64.s32 	%rd72, %r4;
	setp.le.s64 	%p2, %rd18, %rd72;
	@%p2 bra 	$L__BB2_10;
	mov.u32 	%r7, %tid.x;
	shl.b32 	%r8, %r7, 1;
	cvt.u64.u32 	%rd7, %r8;
	add.s64 	%rd8, %rd5, %rd72;
	max.s64 	%rd28, %rd18, %rd8;
	setp.lt.s64 	%p3, %rd8, %rd18;
	selp.u64 	%rd9, 1, 0, %p3;
	add.s64 	%rd29, %rd8, %rd9;
	sub.s64 	%rd10, %rd28, %rd29;
	or.b64  	%rd30, %rd10, %rd5;
	and.b64  	%rd31, %rd30, -4294967296;
	setp.ne.s64 	%p4, %rd31, 0;
	@%p4 bra 	$L__BB2_5;
	cvt.u32.u64 	%r9, %rd5;
	cvt.u32.u64 	%r10, %rd10;
	div.u32 	%r11, %r10, %r9;
	cvt.u64.u32 	%rd70, %r11;
	bra.uni 	$L__BB2_6;
$L__BB2_5:
	div.u64 	%rd70, %rd10, %rd5;
$L__BB2_6:
	add.s64 	%rd14, %rd70, %rd9;
	and.b64  	%rd32, %rd14, 1;
	setp.eq.b64 	%p5, %rd32, 1;
	@%p5 bra 	$L__BB2_8;
	mad.lo.s64 	%rd33, %rd2, %rd72, %rd7;
	shr.u64 	%rd34, %rd33, 63;
	add.s64 	%rd35, %rd33, %rd34;
	shl.b64 	%rd36, %rd35, 2;
	and.b64  	%rd37, %rd36, -8;
	add.s64 	%rd38, %rd1, %rd37;
	ld.global.v2.f32 	{%f1, %f2}, [%rd38];
	max.f32 	%f3, %f1, 0fFF800000;
	max.f32 	%f4, %f3, %f2;
	sub.f32 	%f5, %f1, %f4;
	fma.rn.f32 	%f6, %f5, 0f3BBB989D, 0f3F000000;
	cvt.sat.f32.f32 	%f7, %f6;
	mov.f32 	%f8, 0f4B400001;
	mov.f32 	%f9, 0f437C0000;
	fma.rm.f32 	%f10, %f7, %f9, %f8;
	add.f32 	%f11, %f10, 0fCB40007F;
	neg.f32 	%f12, %f11;
	fma.rn.f32 	%f13, %f5, 0f3FB8AA3B, %f12;
	fma.rn.f32 	%f14, %f5, 0f32A57060, %f13;
	mov.b32 	%r12, %f10;
	shl.b32 	%r13, %r12, 23;
	mov.b32 	%f15, %r13;
	ex2.approx.ftz.f32 	%f16, %f14;
	mul.f32 	%f17, %f16, %f15;
	add.f32 	%f18, %f17, 0f00000000;
	sub.f32 	%f19, %f2, %f4;
	fma.rn.f32 	%f20, %f19, 0f3BBB989D, 0f3F000000;
	cvt.sat.f32.f32 	%f21, %f20;
	fma.rm.f32 	%f22, %f21, %f9, %f8;
	add.f32 	%f23, %f22, 0fCB40007F;
	neg.f32 	%f24, %f23;
	fma.rn.f32 	%f25, %f19, 0f3FB8AA3B, %f24;
	fma.rn.f32 	%f26, %f19, 0f32A57060, %f25;
	mov.b32 	%r14, %f22;
	shl.b32 	%r15, %r14, 23;
	mov.b32 	%f27, %r15;
	ex2.approx.ftz.f32 	%f28, %f26;
	mul.f32 	%f29, %f28, %f27;
	add.f32 	%f30, %f18, %f29;
	div.rn.f32 	%f31, %f17, %f30;
	div.rn.f32 	%f32, %f29, %f30;
	mad.lo.s64 	%rd39, %rd4, %rd72, %rd7;
	shr.u64 	%rd40, %rd39, 63;
	add.s64 	%rd41, %rd39, %rd40;
	shl.b64 	%rd42, %rd41, 2;
	and.b64  	%rd43, %rd42, -8;
	add.s64 	%rd44, %rd3, %rd43;
	st.global.v2.f32 	[%rd44], {%f31, %f32};
	mov.u64 	%rd72, %rd8;
$L__BB2_8:
	setp.eq.s64 	%p6, %rd14, 0;
	@%p6 bra 	$L__BB2_10;
$L__BB2_9:
	mad.lo.s64 	%rd45, %rd72, %rd2, %rd7;
	shr.u64 	%rd46, %rd45, 63;
	add.s64 	%rd47, %rd45, %rd46;
	shl.b64 	%rd48, %rd47, 2;
	and.b64  	%rd49, %rd48, -8;
	add.s64 	%rd50, %rd1, %rd49;
	ld.global.v2.f32 	{%f33, %f34}, [%rd50];
	max.f32 	%f35, %f33, 0fFF800000;
	max.f32 	%f36, %f35, %f34;
	sub.f32 	%f37, %f33, %f36;
	fma.rn.f32 	%f38, %f37, 0f3BBB989D, 0f3F000000;
	cvt.sat.f32.f32 	%f39, %f38;
	mov.f32 	%f40, 0f4B400001;
	mov.f32 	%f41, 0f437C0000;
	fma.rm.f32 	%f42, %f39, %f41, %f40;
	add.f32 	%f43, %f42, 0fCB40007F;
	neg.f32 	%f44, %f43;
	fma.rn.f32 	%f45, %f37, 0f3FB8AA3B, %f44;
	fma.rn.f32 	%f46, %f37, 0f32A57060, %f45;
	mov.b32 	%r16, %f42;
	shl.b32 	%r17, %r16, 23;
	mov.b32 	%f47, %r17;
	ex2.approx.ftz.f32 	%f48, %f46;
	mul.f32 	%f49, %f48, %f47;
	add.f32 	%f50, %f49, 0f00000000;
	sub.f32 	%f51, %f34, %f36;
	fma.rn.f32 	%f52, %f51, 0f3BBB989D, 0f3F000000;
	cvt.sat.f32.f32 	%f53, %f52;
	fma.rm.f32 	%f54, %f53, %f41, %f40;
	add.f32 	%f55, %f54, 0fCB40007F;
	neg.f32 	%f56, %f55;
	fma.rn.f32 	%f57, %f51, 0f3FB8AA3B, %f56;
	fma.rn.f32 	%f58, %f51, 0f32A57060, %f57;
	mov.b32 	%r18, %f54;
	shl.b32 	%r19, %r18, 23;
	mov.b32 	%f59, %r19;
	ex2.approx.ftz.f32 	%f60, %f58;
	mul.f32 	%f61, %f60, %f59;
	add.f32 	%f62, %f50, %f61;
	div.rn.f32 	%f63, %f49, %f62;
	div.rn.f32 	%f64, %f61, %f62;
	mad.lo.s64 	%rd51, %rd72, %rd4, %rd7;
	shr.u64 	%rd52, %rd51, 63;
	add.s64 	%rd53, %rd51, %rd52;
	shl.b64 	%rd54, %rd53, 2;
	and.b64  	%rd55, %rd54, -8;
	add.s64 	%rd56, %rd3, %rd55;
	st.global.v2.f32 	[%rd56], {%f63, %f64};
	add.s64 	%rd57, %rd72, %rd5;
	mad.lo.s64 	%rd58, %rd57, %rd2, %rd7;
	shr.u64 	%rd59, %rd58, 63;
	add.s64 	%rd60, %rd58, %rd59;
	shl.b64 	%rd61, %rd60, 2;
	and.b64  	%rd62, %rd61, -8;
	add.s64 	%rd63, %rd1, %rd62;
	ld.global.v2.f32 	{%f65, %f66}, [%rd63];
	max.f32 	%f67, %f65, 0fFF800000;
	max.f32 	%f68, %f67, %f66;
	sub.f32 	%f69, %f65, %f68;
	fma.rn.f32 	%f70, %f69, 0f3BBB989D, 0f3F000000;
	cvt.sat.f32.f32 	%f71, %f70;
	fma.rm.f32 	%f72, %f71, %f41, %f40;
	add.f32 	%f73, %f72, 0fCB40007F;
	neg.f32 	%f74, %f73;
	fma.rn.f32 	%f75, %f69, 0f3FB8AA3B, %f74;
	fma.rn.f32 	%f76, %f69, 0f32A57060, %f75;
	mov.b32 	%r20, %f72;
	shl.b32 	%r21, %r20, 23;
	mov.b32 	%f77, %r21;
	ex2.approx.ftz.f32 	%f78, %f76;
	mul.f32 	%f79, %f78, %f77;
	add.f32 	%f80, %f79, 0f00000000;
	sub.f32 	%f81, %f66, %f68;
	fma.rn.f32 	%f82, %f81, 0f3BBB989D, 0f3F000000;
	cvt.sat.f32.f32 	%f83, %f82;
	fma.rm.f32 	%f84, %f83, %f41, %f40;
	add.f32 	%f85, %f84, 0fCB40007F;
	neg.f32 	%f86, %f85;
	fma.rn.f32 	%f87, %f81, 0f3FB8AA3B, %f86;
	fma.rn.f32 	%f88, %f81, 0f32A57060, %f87;
	mov.b32 	%r22, %f84;
	shl.b32 	%r23, %r22, 23;
	mov.b32 	%f89, %r23;
	ex2.approx.ftz.f32 	%f90, %f88;
	mul.f32 	%f91, %f90, %f89;
	add.f32 	%f92, %f80, %f91;
	div.rn.f32 	%f93, %f79, %f92;
	div.rn.f32 	%f94, %f91, %f92;
	mad.lo.s64 	%rd64, %rd57, %rd4, %rd7;
	shr.u64 	%rd65, %rd64, 63;
	add.s64 	%rd66, %rd64, %rd65;
	shl.b64 	%rd67, %rd66, 2;
	and.b64  	%rd68, %rd67, -8;
	add.s64 	%rd69, %rd3, %rd68;
	st.global.v2.f32 	[%rd69], {%f93, %f94};
	add.s64 	%rd72, %rd57, %rd5;
	setp.lt.s64 	%p7, %rd72, %rd18;
	@%p7 bra 	$L__BB2_9;
$L__BB2_10:
	ret;

}
	// .globl	_Z15SoftmaxWarpImplI10DirectLoadIffE11DirectStoreIffEfLi2ELi2ELi1ELi1ELb1EL9Algorithm0EEvT_T0_ll
.visible .entry _Z15SoftmaxWarpImplI10DirectLoadIffE11DirectStoreIffEfLi2ELi2ELi1ELi1ELb1EL9Algorithm0EEvT_T0_ll(
	.param .align 8 .b8 _Z15SoftmaxWarpImplI10DirectLoadIffE11DirectStoreIffEfLi2ELi2ELi1ELi1ELb1EL9Algorithm0EEvT_T0_ll_param_0[16],
	.param .align 8 .b8 _Z15SoftmaxWarpImplI10DirectLoadIffE11DirectStoreIffEfLi2ELi2ELi1ELi1ELb1EL9Algorithm0EEvT_T0_ll_param_1[16],
	.param .u64 _Z15SoftmaxWarpImplI10DirectLoadIffE11DirectStoreIffEfLi2ELi2ELi1ELi1ELb1EL9Algorithm0EEvT_T0_ll_param_2,
	.param .u64 _Z15SoftmaxWarpImplI10DirectLoadIffE11DirectStoreIffEfLi2ELi2ELi1ELi1ELb1EL9Algorithm0EEvT_T0_ll_param_3
)
{
	.reg .pred 	%p<14>;
	.reg .b32 	%r<24>;
	.reg .b32 	%f<118>;
	.reg .b64 	%rd<73>;

	ld.param.u64 	%rd2, [_Z15SoftmaxWarpImplI10DirectLoadIffE11DirectStoreIffEfLi2ELi2ELi1ELi1ELb1EL9Algorithm0EEvT_T0_ll_param_0+8];
	ld.param.u64 	%rd4, [_Z15SoftmaxWarpImplI10DirectLoadIffE11DirectStoreIffEfLi2ELi2ELi1ELi1ELb1EL9Algorithm0EEvT_T0_ll_param_1+8];
	ld.param.u64 	%rd21, [_Z15SoftmaxWarpImplI10DirectLoadIffE11DirectStoreIffEfLi2ELi2ELi1ELi1ELb1EL9Algorithm0EEvT_T0_ll_param_1];
	ld.param.u64 	%rd22, [_Z15SoftmaxWarpImplI10DirectLoadIffE11DirectStoreIffEfLi2ELi2ELi1ELi1ELb1EL9Algorithm0EEvT_T0_ll_param_0];
	ld.param.u64 	%rd19, [_Z15SoftmaxWarpImplI10DirectLoadIffE11DirectStoreIffEfLi2ELi2ELi1ELi1ELb1EL9Algorithm0EEvT_T0_ll_param_2];
	ld.param.u64 	%rd20, [_Z15SoftmaxWarpImplI10DirectLoadIffE11DirectStoreIffEfLi2ELi2ELi1ELi1ELb1EL9Algorithm0EEvT_T0_ll_param_3];
	cvta.to.global.u64 	%rd1, %rd22;
	cvta.to.global.u64 	%rd3, %rd21;
	setp.lt.s64 	%p1, %rd20, 3;
	@%p1 bra 	$L__BB3_2;
	mov.u64 	%rd23, $str;
	cvta.global.u64 	%rd24, %rd23;
	mov.u64 	%rd25, $str$1;
	cvta.global.u64 	%rd26, %rd25;
	mov.u64 	%rd27, __unnamed_4;
	cvta.global.u64 	%rd28, %rd27;
	{ // callseq 3, 0
	.param .b64 param0;
	st.param.b64 	[param0], %rd24;
	.param .b64 param1;
	st.param.b64 	[param1], %rd26;
	.param .b32 param2;
	st.param.b32 	[param2], 253;
	.param .b64 param3;
	st.param.b64 	[param3], %rd28;
	.param .b64 param4;
	st.param.b64 	[param4], 1;
	call.uni 
	__assertfail, 
	(
	param0, 
	param1, 
	param2, 
	param3, 
	param4
	);
	} // callseq 3
$L__BB3_2:
	mov.u32 	%r1, %ctaid.x;
	mov.u32 	%r2, %ntid.y;
	mov.u32 	%r3, %tid.y;
	mad.lo.s32 	%r4, %r1, %r2, %r3;
	mov.u32 	%r5, %nctaid.x;
	mul.lo.s32 	%r6, %r5, %r2;
	cvt.s64.s32 	%rd5, %r6;
	cvt.s64.s32 	%rd6, %r4;
	setp.le.s64 	%p2, %rd19, %rd6;
	@%p2 bra 	$L__BB3_21;
	mov.u32 	%r7, %tid.x;
	shl.b32 	%r8, %r7, 1;
	cvt.u64.u32 	%rd7, %r8;
	add.s64 	%rd8, %rd5, %rd6;
	max.s64 	%rd29, %rd19, %rd8;
	setp.lt.s64 	%p3, %rd8, %rd19;
	selp.u64 	%rd9, 1, 0, %p3;
	add.s64 	%rd30, %rd8, %rd9;
	sub.s64 	%rd10, %rd29, %rd30;
	or.b64  	%rd31, %rd10, %rd5;
	and.b64  	%rd32, %rd31, -4294967296;
	setp.ne.s64 	%p4, %rd32, 0;
	@%p4 bra 	$L__BB3_5;
	cvt.u32.u64 	%r9, %rd5;
	cvt.u32.u64 	%r10, %rd10;
	div.u32 	%r11, %r10, %r9;
	cvt.u64.u32 	%rd70, %r11;
	bra.uni 	$L__BB3_6;
$L__BB3_5:
	div.u64 	%rd70, %rd10, %rd5;
$L__BB3_6:
	add.s64 	%rd14, %rd70, %rd9;
	and.b64  	%rd33, %rd14, 1;
	setp.eq.b64 	%p5, %rd33, 1;
	mov.u64 	%rd72, %rd6;
	@%p5 bra 	$L__BB3_11;
	setp.le.s64 	%p6, %rd20, %rd7;
	mov.f32 	%f109, 0fFF800000;
	mov.f32 	%f110, %f109;
	mov.f32 	%f111, %f109;
	@%p6 bra 	$L__BB3_9;
	mad.lo.s64 	%rd34, %rd2, %rd6, %rd7;
	shr.u64 	%rd35, %rd34, 63;
	add.s64 	%rd36, %rd34, %rd35;
	shl.b64 	%rd37, %rd36, 2;
	and.b64  	%rd38, %rd37, -8;
	add.s64 	%rd39, %rd1, %rd38;
	ld.global.v2.f32 	{%f110, %f109}, [%rd39];
	max.f32 	%f26, %f110, 0fFF800000;
	max.f32 	%f111, %f26, %f109;
$L__BB3_9:
	sub.f32 	%f27, %f110, %f111;
	fma.rn.f32 	%f28, %f27, 0f3BBB989D, 0f3F000000;
	cvt.sat.f32.f32 	%f29, %f28;
	mov.f32 	%f30, 0f4B400001;
	mov.f32 	%f31, 0f437C0000;
	fma.rm.f32 	%f32, %f29, %f31, %f30;
	add.f32 	%f33, %f32, 0fCB40007F;
	neg.f32 	%f34, %f33;
	fma.rn.f32 	%f35, %f27, 0f3FB8AA3B, %f34;
	fma.rn.f32 	%f36, %f27, 0f32A57060, %f35;
	mov.b32 	%r12, %f32;
	shl.b32 	%r13, %r12, 23;
	mov.b32 	%f37, %r13;
	ex2.approx.ftz.f32 	%f38, %f36;
	mul.f32 	%f39, %f38, %f37;
	add.f32 	%f40, %f39, 0f00000000;
	sub.f32 	%f41, %f109, %f111;
	fma.rn.f32 	%f42, %f41, 0f3BBB989D, 0f3F000000;
	cvt.sat.f32.f32 	%f43, %f42;
	fma.rm.f32 	%f44, %f43, %f31, %f30;
	add.f32 	%f45, %f44, 0fCB40007F;
	neg.f32 	%f46, %f45;
	fma.rn.f32 	%f47, %f41, 0f3FB8AA3B, %f46;
	fma.rn.f32 	%f48, %f41, 0f32A57060, %f47;
	mov.b32 	%r14, %f44;
	shl.b32 	%r15, %r14, 23;
	mov.b32 	%f49, %r15;
	ex2.approx.ftz.f32 	%f50, %f48;
	mul.f32 	%f51, %f50, %f49;
	add.f32 	%f52, %f40, %f51;
	div.rn.f32 	%f7, %f39, %f52;
	div.rn.f32 	%f8, %f51, %f52;
	mov.u64 	%rd72, %rd8;
	@%p6 bra 	$L__BB3_11;
	mad.lo.s64 	%rd40, %rd4, %rd6, %rd7;
	shr.u64 	%rd41, %rd40, 63;
	add.s64 	%rd42, %rd40, %rd41;
	shl.b64 	%rd43, %rd42, 2;
	and.b64  	%rd44, %rd43, -8;
	add.s64 	%rd45, %rd3, %rd44;
	st.global.v2.f32 	[%rd45], {%f7, %f8};
$L__BB3_11:
	setp.eq.s64 	%p8, %rd14, 0;
	@%p8 bra 	$L__BB3_21;
$L__BB3_12:
	setp.le.s64 	%p9, %rd20, %rd7;
	mov.f32 	%f112, 0fFF800000;
	mov.f32 	%f113, %f112;
	mov.f32 	%f114, %f112;
	@%p9 bra 	$L__BB3_14;
	mad.lo.s64 	%rd46, %rd72, %rd2, %rd7;
	shr.u64 	%rd47, %rd46, 63;
	add.s64 	%rd48, %rd46, %rd47;
	shl.b64 	%rd49, %rd48, 2;
	and.b64  	%rd50, %rd49, -8;
	add.s64 	%rd51, %rd1, %rd50;
	ld.global.v2.f32 	{%f113, %f112}, [%rd51];
	max.f32 	%f54, %f113, 0fFF800000;
	max.f32 	%f114, %f54, %f112;
$L__BB3_14:
	setp.le.s64 	%p10, %rd20, %rd7;
	sub.f32 	%f55, %f113, %f114;
	fma.rn.f32 	%f56, %f55, 0f3BBB989D, 0f3F000000;
	cvt.sat.f32.f32 	%f57, %f56;
	mov.f32 	%f58, 0f4B400001;
	mov.f32 	%f59, 0f437C0000;
	fma.rm.f32 	%f60, %f57, %f59, %f58;
	add.f32 	%f61, %f60, 0fCB40007F;
	neg.f32 	%f62, %f61;
	fma.rn.f32 	%f63, %f55, 0f3FB8AA3B, %f62;
	fma.rn.f32 	%f64, %f55, 0f32A57060, %f63;
	mov.b32 	%r16, %f60;
	shl.b32 	%r17, %r16, 23;
	mov.b32 	%f65, %r17;
	ex2.approx.ftz.f32 	%f66, %f64;
	mul.f32 	%f67, %f66, %f65;
	add.f32 	%f68, %f67, 0f00000000;
	sub.f32 	%f69, %f112, %f114;
	fma.rn.f32 	%f70, %f69, 0f3BBB989D, 0f3F000000;
	cvt.sat.f32.f32 	%f71, %f70;
	fma.rm.f32 	%f72, %f71, %f59, %f58;
	add.f32 	%f73, %f72, 0fCB40007F;
	neg.f32 	%f74, %f73;
	fma.rn.f32 	%f75, %f69, 0f3FB8AA3B, %f74;
	fma.rn.f32 	%f76, %f69, 0f32A57060, %f75;
	mov.b32 	%r18, %f72;
	shl.b32 	%r19, %r18, 23;
	mov.b32 	%f77, %r19;
	ex2.approx.ftz.f32 	%f78, %f76;
	mul.f32 	%f79, %f78, %f77;
	add.f32 	%f80, %f68, %f79;
	div.rn.f32 	%f15, %f67, %f80;
	div.rn.f32 	%f16, %f79, %f80;
	@%p10 bra 	$L__BB3_16;
	mad.lo.s64 	%rd52, %rd72, %rd4, %rd7;
	shr.u64 	%rd53, %rd52, 63;
	add.s64 	%rd54, %rd52, %rd53;
	shl.b64 	%rd55, %rd54, 2;
	and.b64  	%rd56, %rd55, -8;
	add.s64 	%rd57, %rd3, %rd56;
	st.global.v2.f32 	[%rd57], {%f15, %f16};
$L__BB3_16:
	setp.le.s64 	%p11, %rd20, %rd7;
	add.s64 	%rd17, %rd72, %rd5;
	mov.f32 	%f115, 0fFF800000;
	mov.f32 	%f116, %f115;
	mov.f32 	%f117, %f115;
	@%p11 bra 	$L__BB3_18;
	mad.lo.s64 	%rd58, %rd17, %rd2, %rd7;
	shr.u64 	%rd59, %rd58, 63;
	add.s64 	%rd60, %rd58, %rd59;
	shl.b64 	%rd61, %rd60, 2;
	and.b64  	%rd62, %rd61, -8;
	add.s64 	%rd63, %rd1, %rd62;
	ld.global.v2.f32 	{%f116, %f115}, [%rd63];
	max.f32 	%f82, %f116, 0fFF800000;
	max.f32 	%f117, %f82, %f115;
$L__BB3_18:
	setp.le.s64 	%p12, %rd20, %rd7;
	sub.f32 	%f83, %f116, %f117;
	fma.rn.f32 	%f84, %f83, 0f3BBB989D, 0f3F000000;
	cvt.sat.f32.f32 	%f85, %f84;
	mov.f32 	%f86, 0f4B400001;
	mov.f32 	%f87, 0f437C0000;
	fma.rm.f32 	%f88, %f85, %f87, %f86;
	add.f32 	%f89, %f88, 0fCB40007F;
	neg.f32 	%f90, %f89;
	fma.rn.f32 	%f91, %f83, 0f3FB8AA3B, %f90;
	fma.rn.f32 	%f92, %f83, 0f32A57060, %f91;
	mov.b32 	%r20, %f88;
	shl.b32 	%r21, %r20, 23;
	mov.b32 	%f93, %r21;
	ex2.approx.ftz.f32 	%f94, %f92;
	mul.f32 	%f95, %f94, %f93;
	add.f32 	%f96, %f95, 0f00000000;
	sub.f32 	%f97, %f115, %f117;
	fma.rn.f32 	%f98, %f97, 0f3BBB989D, 0f3F000000;
	cvt.sat.f32.f32 	%f99, %f98;
	fma.rm.f32 	%f100, %f99, %f87, %f86;
	add.f32 	%f101, %f100, 0fCB40007F;
	neg.f32 	%f102, %f101;
	fma.rn.f32 	%f103, %f97, 0f3FB8AA3B, %f102;
	fma.rn.f32 	%f104, %f97, 0f32A57060, %f103;
	mov.b32 	%r22, %f100;
	shl.b32 	%r23, %r22, 23;
	mov.b32 	%f105, %r23;
	ex2.approx.ftz.f32 	%f106, %f104;
	mul.f32 	%f107, %f106, %f105;
	add.f32 	%f108, %f96, %f107;
	div.rn.f32 	%f23, %f95, %f108;
	div.rn.f32 	%f24, %f107, %f108;
	@%p12 bra 	$L__BB3_20;
	mad.lo.s64 	%rd64, %rd17, %rd4, %rd7;
	shr.u64 	%rd65, %rd64, 63;
	add.s64 	%rd66, %rd64, %rd65;
	shl.b64 	%rd67, %rd66, 2;
	and.b64  	%rd68, %rd67, -8;
	add.s64 	%rd69, %rd3, %rd68;
	st.global.v2.f32 	[%rd69], {%f23, %f24};
$L__BB3_20:
	add.s64 	%rd72, %rd17, %rd5;
	setp.lt.s64 	%p13, %rd72, %rd19;
	@%p13 bra 	$L__BB3_12;
$L__BB3_21:
	ret;

}
	// .globl	_Z15SoftmaxWarpImplI10DirectLoadIffE11DirectStoreIffEfLi2ELi2ELi2ELi2ELb0EL9Algorithm0EEvT_T0_ll
.visible .entry _Z15SoftmaxWarpImplI10DirectLoadIffE11DirectStoreIffEfLi2ELi2ELi2ELi2ELb0EL9Algorithm0EEvT_T0_ll(
	.param .align 8 .b8 _Z15SoftmaxWarpImplI10DirectLoadIffE11DirectStoreIffEfLi2ELi2ELi2ELi2ELb0EL9Algorithm0EEvT_T0_ll_param_0[16],
	.param .align 8 .b8 _Z15SoftmaxWarpImplI10DirectLoadIffE11DirectStoreIffEfLi2ELi2ELi2ELi2ELb0EL9Algorithm0EEvT_T0_ll_param_1[16],
	.param .u64 _Z15SoftmaxWarpImplI10DirectLoadIffE11DirectStoreIffEfLi2ELi2ELi2ELi2ELb0EL9Algorithm0EEvT_T0_ll_param_2,
	.param .u64 _Z15SoftmaxWarpImplI10DirectLoadIffE11DirectStoreIffEfLi2ELi2ELi2ELi2ELb0EL9Algorithm0EEvT_T0_ll_param_3
)
{
	.reg .pred 	%p<8>;
	.reg .b32 	%r<27>;
	.reg .b32 	%f<71>;
	.reg .b64 	%rd<39>;

	ld.param.u64 	%rd1, [_Z15SoftmaxWarpImplI10DirectLoadIffE11DirectStoreIffEfLi2ELi2ELi2ELi2ELb0EL9Algorithm0EEvT_T0_ll_param_0];
	ld.param.u64 	%rd2, [_Z15SoftmaxWarpImplI10DirectLoadIffE11DirectStoreIffEfLi2ELi2ELi2ELi2ELb0EL9Algorithm0EEvT_T0_ll_param_0+8];
	ld.param.u64 	%rd3, [_Z15SoftmaxWarpImplI10DirectLoadIffE11DirectStoreIffEfLi2ELi2ELi2ELi2ELb0EL9Algorithm0EEvT_T0_ll_param_1];
	ld.param.u64 	%rd4, [_Z15SoftmaxWarpImplI10DirectLoadIffE11DirectStoreIffEfLi2ELi2ELi2ELi2ELb0EL9Algorithm0EEvT_T0_ll_param_1+8];
	ld.param.u64 	%rd12, [_Z15SoftmaxWarpImplI10DirectLoadIffE11DirectStoreIffEfLi2ELi2ELi2ELi2ELb0EL9Algorithm0EEvT_T0_ll_param_2];
	ld.param.u64 	%rd13, [_Z15SoftmaxWarpImplI10DirectLoadIffE11DirectStoreIffEfLi2ELi2ELi2ELi2ELb0EL9Algorithm0EEvT_T0_ll_param_3];
	setp.lt.s64 	%p1, %rd13, 5;
	@%p1 bra 	$L__BB4_2;
	mov.u64 	%rd14, $str;
	cvta.global.u64 	%rd15, %rd14;
	mov.u64 	%rd16, $str$1;
	cvta.global.u64 	%rd17, %rd16;
	mov.u64 	%rd18, __unnamed_5;
	cvta.global.u64 	%rd19, %rd18;
	{ // callseq 4, 0
	.param .b64 param0;
	st.param.b64 	[param0], %rd15;
	.param .b64 param1;
	st.param.b64 	[param1], %rd17;
	.param .b32 param2;
	st.param.b32 	[param2], 253;
	.param .b64 param3;
	st.param.b64 	[param3], %rd19;
	.param .b64 param4;
	st.param.b64 	[param4], 1;
	call.uni 
	__assertfail, 
	(
	param0, 
	param1, 
	param2, 
	param3, 
	param4
	);
	} // callseq 4
$L__BB4_2:
	mov.u32 	%r2, %ctaid.x;
	mov.u32 	%r3, %ntid.y;
	mov.u32 	%r4, %tid.y;
	mad.lo.s32 	%r5, %r2, %r3, %r4;
	mov.u32 	%r6, %nctaid.x;
	mul.lo.s32 	%r7, %r3, %r6;
	shl.b32 	%r1, %r7, 1;
	shl.b32 	%r8, %r5, 1;
	cvt.s64.s32 	%rd38, %r8;
	setp.le.s64 	%p2, %rd12, %rd38;
	@%p2 bra 	$L__BB4_5;
	cvta.to.global.u64 	%rd6, %rd1;
	cvta.to.global.u64 	%rd7, %rd3;
	mov.u32 	%r9, %tid.x;
	shl.b32 	%r10, %r9, 1;
	cvt.u64.u32 	%rd8, %r10;
	cvt.s64.s32 	%rd9, %r1;
$L__BB4_4:
	mad.lo.s64 	%rd20, %rd38, %rd2, %rd8;
	shl.b64 	%rd21, %rd20, 2;
	add.s64 	%rd22, %rd6, %rd21;
	ld.global.v2.f32 	{%f1, %f2}, [%rd22];
	max.f32 	%f3, %f1, 0fFF800000;
	max.f32 	%f4, %f3, %f2;
	add.s64 	%rd23, %rd20, %rd2;
	shr.u64 	%rd24, %rd23, 63;
	add.s64 	%rd25, %rd23, %rd24;
	shl.b64 	%rd26, %rd25, 2;
	and.b64  	%rd27, %rd26, -8;
	add.s64 	%rd28, %rd6, %rd27;
	ld.global.v2.f32 	{%f5, %f6}, [%rd28];
	max.f32 	%f7, %f5, 0fFF800000;
	max.f32 	%f8, %f7, %f6;
	mov.b32 	%r11, %f4;
	shfl.sync.bfly.b32	%r12|%p3, %r11, 1, 31, -1;
	mov.b32 	%f9, %r12;
	max.f32 	%f10, %f4, %f9;
	mov.b32 	%r13, %f8;
	shfl.sync.bfly.b32	%r14|%p4, %r13, 1, 31, -1;
	mov.b32 	%f11, %r14;
	max.f32 	%f12, %f8, %f11;
	sub.f32 	%f13, %f1, %f10;
	fma.rn.f32 	%f14, %f13, 0f3BBB989D, 0f3F000000;
	cvt.sat.f32.f32 	%f15, %f14;
	mov.f32 	%f16, 0f4B400001;
	mov.f32 	%f17, 0f437C0000;
	fma.rm.f32 	%f18, %f15, %f17, %f16;
	add.f32 	%f19, %f18, 0fCB40007F;
	neg.f32 	%f20, %f19;
	fma.rn.f32 	%f21, %f13, 0f3FB8AA3B, %f20;
	fma.rn.f32 	%f22, %f13, 0f32A57060, %f21;
	mov.b32 	%r15, %f18;
	shl.b32 	%r16, %r15, 23;
	mov.b32 	%f23, %r16;
	ex2.approx.ftz.f32 	%f24, %f22;
	mul.f32 	%f25, %f24, %f23;
	add.f32 	%f26, %f25, 0f00000000;
	sub.f32 	%f27, %f2, %f10;
	fma.rn.f32 	%f28, %f27, 0f3BBB989D, 0f3F000000;
	cvt.sat.f32.f32 	%f29, %f28;
	fma.rm.f32 	%f30, %f29, %f17, %f16;
	add.f32 	%f31, %f30, 0fCB40007F;
	neg.f32 	%f32, %f31;
	fma.rn.f32 	%f33, %f27, 0f3FB8AA3B, %f32;
	fma.rn.f32 	%f34, %f27, 0f32A57060, %f33;
	mov.b32 	%r17, %f30;
	shl.b32 	%r18, %r17, 23;
	mov.b32 	%f35, %r18;
	ex2.approx.ftz.f32 	%f36, %f34;
	mul.f32 	%f37, %f36, %f35;
	add.f32 	%f38, %f26, %f37;
	sub.f32 	%f39, %f5, %f12;
	fma.rn.f32 	%f40, %f39, 0f3BBB989D, 0f3F000000;
	cvt.sat.f32.f32 	%f41, %f40;
	fma.rm.f32 	%f42, %f41, %f17, %f16;
	add.f32 	%f43, %f42, 0fCB40007F;
	neg.f32 	%f44, %f43;
	fma.rn.f32 	%f45, %f39, 0f3FB8AA3B, %f44;
	fma.rn.f32 	%f46, %f39, 0f32A57060, %f45;
	mov.b32 	%r19, %f42;
	shl.b32 	%r20, %r19, 23;
	mov.b32 	%f47, %r20;
	ex2.approx.ftz.f32 	%f48, %f46;
	mul.f32 	%f49, %f48, %f47;
	add.f32 	%f50, %f49, 0f00000000;
	sub.f32 	%f51, %f6, %f12;
	fma.rn.f32 	%f52, %f51, 0f3BBB989D, 0f3F000000;
	cvt.sat.f32.f32 	%f53, %f52;
	fma.rm.f32 	%f54, %f53, %f17, %f16;
	add.f32 	%f55, %f54, 0fCB40007F;
	neg.f32 	%f56, %f55;
	fma.rn.f32 	%f57, %f51, 0f3FB8AA3B, %f56;
	fma.rn.f32 	%f58, %f51, 0f32A57060, %f57;
	mov.b32 	%r21, %f54;
	shl.b32 	%r22, %r21, 23;
	mov.b32 	%f59, %r22;
	ex2.approx.ftz.f32 	%f60, %f58;
	mul.f32 	%f61, %f60, %f59;
	add.f32 	%f62, %f50, %f61;
	mov.b32 	%r23, %f38;
	shfl.sync.bfly.b32	%r24|%p5, %r23, 1, 31, -1;
	mov.b32 	%f63, %r24;
	add.f32 	%f64, %f38, %f63;
	mov.b32 	%r25, %f62;
	shfl.sync.bfly.b32	%r26|%p6, %r25, 1, 31, -1;
	mov.b32 	%f65, %r26;
	add.f32 	%f66, %f62, %f65;
	div.rn.f32 	%f67, %f25, %f64;
	div.rn.f32 	%f68, %f37, %f64;
	mad.lo.s64 	%rd29, %rd38, %rd4, %rd8;
	shl.b64 	%rd30, %rd29, 2;
	add.s64 	%rd31, %rd7, %rd30;
	st.global.v2.f32 	[%rd31], {%f67, %f68};
	div.rn.f32 	%f69, %f49, %f66;
	div.rn.f32 	%f70, %f61, %f66;
	add.s64 	%rd32, %rd29, %rd4;
	shr.u64 	%rd33, %rd32, 63;
	add.s64 	%rd34, %rd32, %rd33;
	shl.b64 	%rd35, %rd34, 2;
	and.b64  	%rd36, %rd35, -8;
	add.s64 	%rd37, %rd7, %rd36;
	st.global.v2.f32 	[%rd37], {%f69, %f70};
	add.s64 	%rd38, %rd38, %rd9;
	setp.lt.s64 	%p7, %rd38, %rd12;
	@%p7 bra 	$L__BB4_4;
$L__BB4_5:
	ret;

}
	// .globl	_Z15SoftmaxWarpImplI10DirectLoadIffE11DirectStoreIffEfLi2ELi2ELi2ELi2ELb1EL9Algorithm0EEvT_T0_ll
.visible .entry _Z15SoftmaxWarpImplI10DirectLoadIffE11DirectStoreIffEfLi2ELi2ELi2ELi2ELb1EL9Algorithm0EEvT_T0_ll(
	.param .align 8 .b8 _Z15SoftmaxWarpImplI10DirectLoadIffE11DirectStoreIffEfLi2ELi2ELi2ELi2ELb1EL9Algorithm0EEvT_T0_ll_param_0[16],
	.param .align 8 .b8 _Z15SoftmaxWarpImplI10DirectLoadIffE11DirectStoreIffEfLi2ELi2ELi2ELi2ELb1EL9Algorithm0EEvT_T0_ll_param_1[16],
	.param .u64 _Z15SoftmaxWarpImplI10DirectLoadIffE11DirectStoreIffEfLi2ELi2ELi2ELi2ELb1EL9Algorithm0EEvT_T0_ll_param_2,
	.param .u64 _Z15SoftmaxWarpImplI10DirectLoadIffE11DirectStoreIffEfLi2ELi2ELi2ELi2ELb1EL9Algorithm0EEvT_T0_ll_param_3
)
{
	.reg .pred 	%p<12>;
	.reg .b32 	%r<27>;
	.reg .b32 	%f<85>;
	.reg .b64 	%rd<41>;

	ld.param.u64 	%rd2, [_Z15SoftmaxWarpImplI10DirectLoadIffE11DirectStoreIffEfLi2ELi2ELi2ELi2ELb1EL9Algorithm0EEvT_T0_ll_param_0+8];
	ld.param.u64 	%rd4, [_Z15SoftmaxWarpImplI10DirectLoadIffE11DirectStoreIffEfLi2ELi2ELi2ELi2ELb1EL9Algorithm0EEvT_T0_ll_param_1+8];
	ld.param.u64 	%rd12, [_Z15SoftmaxWarpImplI10DirectLoadIffE11DirectStoreIffEfLi2ELi2ELi2ELi2ELb1EL9Algorithm0EEvT_T0_ll_param_1];
	ld.param.u64 	%rd13, [_Z15SoftmaxWarpImplI10DirectLoadIffE11DirectStoreIffEfLi2ELi2ELi2ELi2ELb1EL9Algorithm0EEvT_T0_ll_param_0];
	ld.param.u64 	%rd10, [_Z15SoftmaxWarpImplI10DirectLoadIffE11DirectStoreIffEfLi2ELi2ELi2ELi2ELb1EL9Algorithm0EEvT_T0_ll_param_2];
	ld.param.u64 	%rd11, [_Z15SoftmaxWarpImplI10DirectLoadIffE11DirectStoreIffEfLi2ELi2ELi2ELi2ELb1EL9Algorithm0EEvT_T0_ll_param_3];
	cvta.to.global.u64 	%rd1, %rd13;
	cvta.to.global.u64 	%rd3, %rd12;
	setp.lt.s64 	%p1, %rd11, 5;
	@%p1 bra 	$L__BB5_2;
	mov.u64 	%rd14, $str;
	cvta.global.u64 	%rd15, %rd14;
	mov.u64 	%rd16, $str$1;
	cvta.global.u64 	%rd17, %rd16;
	mov.u64 	%rd18, __unnamed_6;
	cvta.global.u64 	%rd19, %rd18;
	{ // callseq 5, 0
	.param .b64 param0;
	st.param.b64 	[param0], %rd15;
	.param .b64 param1;
	st.param.b64 	[param1], %rd17;
	.param .b32 param2;
	st.param.b32 	[param2], 253;
	.param .b64 param3;
	st.param.b64 	[param3], %rd19;
	.param .b64 param4;
	st.param.b64 	[param4], 1;
	call.uni 
	__assertfail, 
	(
	param0, 
	param1, 
	param2, 
	param3, 
	param4
	);
	} // callseq 5
$L__BB5_2:
	mov.u32 	%r2, %ctaid.x;
	mov.u32 	%r3, %ntid.y;
	mov.u32 	%r4, %tid.y;
	mad.lo.s32 	%r5, %r2, %r3, %r4;
	mov.u32 	%r6, %nctaid.x;
	mul.lo.s32 	%r7, %r3, %r6;
	shl.b32 	%r1, %r7, 1;
	shl.b32 	%r8, %r5, 1;
	cvt.s64.s32 	%rd40, %r8;
	setp.le.s64 	%p2, %rd10, %rd40;
	@%p2 bra 	$L__BB5_13;
	mov.u32 	%r9, %tid.x;
	shl.b32 	%r10, %r9, 1;
	cvt.u64.u32 	%rd6, %r10;
	cvt.s64.s32 	%rd7, %r1;
$L__BB5_4:
	setp.le.s64 	%p3, %rd11, %rd6;
	mov.f32 	%f79, 0fFF800000;
	mov.f32 	%f80, %f79;
	mov.f32 	%f81, %f79;
	@%p3 bra 	$L__BB5_6;
	mad.lo.s64 	%rd20, %rd40, %rd2, %rd6;
	shl.b64 	%rd21, %rd20, 2;
	add.s64 	%rd22, %rd1, %rd21;
	ld.global.v2.f32 	{%f80, %f79}, [%rd22];
	max.f32 	%f21, %f80, 0fFF800000;
	max.f32 	%f81, %f21, %f79;
$L__BB5_6:
	setp.le.s64 	%p4, %rd11, %rd6;
	mov.f32 	%f82, 0fFF800000;
	mov.f32 	%f83, %f82;
	mov.f32 	%f84, %f82;
	@%p4 bra 	$L__BB5_8;
	mad.lo.s64 	%rd23, %rd2, %rd40, %rd2;
	add.s64 	%rd24, %rd23, %rd6;
	shr.u64 	%rd25, %rd24, 63;
	add.s64 	%rd26, %rd24, %rd25;
	shl.b64 	%rd27, %rd26, 2;
	and.b64  	%rd28, %rd27, -8;
	add.s64 	%rd29, %rd1, %rd28;
	ld.global.v2.f32 	{%f83, %f84}, [%rd29];
	max.f32 	%f23, %f83, 0fFF800000;
	max.f32 	%f82, %f23, %f84;
$L__BB5_8:
	mov.b32 	%r11, %f81;
	shfl.sync.bfly.b32	%r12|%p6, %r11, 1, 31, -1;
	mov.b32 	%f24, %r12;
	max.f32 	%f25, %f81, %f24;
	mov.b32 	%r13, %f82;
	shfl.sync.bfly.b32	%r14|%p7, %r13, 1, 31, -1;
	mov.b32 	%f26, %r14;
	max.f32 	%f27, %f82, %f26;
	sub.f32 	%f28, %f80, %f25;
	fma.rn.f32 	%f29, %f28, 0f3BBB989D, 0f3F000000;
	cvt.sat.f32.f32 	%f30, %f29;
	mov.f32 	%f31, 0f4B400001;
	mov.f32 	%f32, 0f437C0000;
	fma.rm.f32 	%f33, %f30, %f32, %f31;
	add.f32 	%f34, %f33, 0fCB40007F;
	neg.f32 	%f35, %f34;
	fma.rn.f32 	%f36, %f28, 0f3FB8AA3B, %f35;
	fma.rn.f32 	%f37, %f28, 0f32A57060, %f36;
	mov.b32 	%r15, %f33;
	shl.b32 	%r16, %r15, 23;
	mov.b32 	%f38, %r16;
	ex2.approx.ftz.f32 	%f39, %f37;
	mul.f32 	%f40, %f39, %f38;
	add.f32 	%f41, %f40, 0f00000000;
	sub.f32 	%f42, %f79, %f25;
	fma.rn.f32 	%f43, %f42, 0f3BBB989D, 0f3F000000;
	cvt.sat.f32.f32 	%f44, %f43;
	fma.rm.f32 	%f45, %f44, %f32, %f31;
	add.f32 	%f46, %f45, 0fCB40007F;
	neg.f32 	%f47, %f46;
	fma.rn.f32 	%f48, %f42, 0f3FB8AA3B, %f47;
	fma.rn.f32 	%f49, %f42, 0f32A57060, %f48;
	mov.b32 	%r17, %f45;
	shl.b32 	%r18, %r17, 23;
	mov.b32 	%f50, %r18;
	ex2.approx.ftz.f32 	%f51, %f49;
	mul.f32 	%f52, %f51, %f50;
	add.f32 	%f53, %f41, %f52;
	sub.f32 	%f54, %f83, %f27;
	fma.rn.f32 	%f55, %f54, 0f3BBB989D, 0f3F000000;
	cvt.sat.f32.f32 	%f56, %f55;
	fma.rm.f32 	%f57, %f56, %f32, %f31;
	add.f32 	%f58, %f57, 0fCB40007F;
	neg.f32 	%f59, %f58;
	fma.rn.f32 	%f60, %f54, 0f3FB8AA3B, %f59;
	fma.rn.f32 	%f61, %f54, 0f32A57060, %f60;
	mov.b32 	%r19, %f57;
	shl.b32 	%r20, %r19, 23;
	mov.b32 	%f62, %r20;
	ex2.approx.ftz.f32 	%f63, %f61;
	mul.f32 	%f13, %f63, %f62;
	add.f32 	%f64, %f13, 0f00000000;
	sub.f32 	%f65, %f84, %f27;
	fma.rn.f32 	%f66, %f65, 0f3BBB989D, 0f3F000000;
	cvt.sat.f32.f32 	%f67, %f66;
	fma.rm.f32 	%f68, %f67, %f32, %f31;
	add.f32 	%f69, %f68, 0fCB40007F;
	neg.f32 	%f70, %f69;
	fma.rn.f32 	%f71, %f65, 0f3FB8AA3B, %f70;
	fma.rn.f32 	%f72, %f65, 0f32A57060, %f71;
	mov.b32 	%r21, %f68;
	shl.b32 	%r22, %r21, 23;
	mov.b32 	%f73, %r22;
	ex2.approx.ftz.f32 	%f74, %f72;
	mul.f32 	%f14, %f74, %f73;
	add.f32 	%f75, %f64, %f14;
	mov.b32 	%r23, %f53;
	shfl.sync.bfly.b32	%r24|%p8, %r23, 1, 31, -1;
	mov.b32 	%f76, %r24;
	add.f32 	%f77, %f53, %f76;
	mov.b32 	%r25, %f75;
	shfl.sync.bfly.b32	%r26|%p9, %r25, 1, 31, -1;
	mov.b32 	%f78, %r26;
	add.f32 	%f15, %f75, %f78;
	div.rn.f32 	%f16, %f40, %f77;
	div.rn.f32 	%f17, %f52, %f77;
	@%p4 bra 	$L__BB5_10;
	mad.lo.s64 	%rd30, %rd40, %rd4, %rd6;
	shl.b64 	%rd31, %rd30, 2;
	add.s64 	%rd32, %rd3, %rd31;
	st.global.v2.f32 	[%rd32], {%f16, %f17};
$L__BB5_10:
	setp.le.s64 	%p10, %rd11, %rd6;
	div.rn.f32 	%f18, %f13, %f15;
	div.rn.f32 	%f19, %f14, %f15;
	@%p10 bra 	$L__BB5_12;
	mad.lo.s64 	%rd33, %rd4, %rd40, %rd4;
	add.s64 	%rd34, %rd33, %rd6;
	shr.u64 	%rd35, %rd34, 63;
	add.s64 	%rd36, %rd34, %rd35;
	shl.b64 	%rd37, %rd36, 2;
	and.b64  	%rd38, %rd37, -8;
	add.s64 	%rd39, %rd3, %rd38;
	st.global.v2.f32 	[%rd39], {%f18, %f19};
$L__BB5_12:
	add.s64 	%rd40, %rd40, %rd7;
	setp.lt.s64 	%p11, %rd40, %rd10;
	@%p11 bra 	$L__BB5_4;
$L__BB5_13:
	ret;

}
	// .globl	_Z15SoftmaxWarpImplI10DirectLoadIffE11DirectStoreIffEfLi2ELi2ELi2ELi1ELb0EL9Algorithm0EEvT_T0_ll
.visible .entry _Z15SoftmaxWarpImplI10DirectLoadIffE11DirectStoreIffEfLi2ELi2ELi2ELi1ELb0EL9Algorithm0EEvT_T0_ll(
	.param .align 8 .b8 _Z15SoftmaxWarpImplI10DirectLoadIffE11DirectStoreIffEfLi2ELi2ELi2ELi1ELb0EL9Algorithm0EEvT_T0_ll_param_0[16],
	.param .align 8 .b8 _Z15SoftmaxWarpImplI10DirectLoadIffE11DirectStoreIffEfLi2ELi2ELi2ELi1ELb0EL9Algorithm0EEvT_T0_ll_param_1[16],
	.param .u64 _Z15SoftmaxWarpImplI10DirectLoadIffE11DirectStoreIffEfLi2ELi2ELi2ELi1ELb0EL9Algorithm0EEvT_T0_ll_param_2,
	.param .u64 _Z15SoftmaxWarpImplI10DirectLoadIffE11DirectStoreIffEfLi2ELi2ELi2ELi1ELb0EL9Algorithm0EEvT_T0_ll_param_3
)
{
	.reg .pred 	%p<14>;
	.reg .b32 	%r<36>;
	.reg .b32 	%f<107>;
	.reg .b64 	%rd<73>;

	ld.param.u64 	%rd2, [_Z15SoftmaxWarpImplI10DirectLoadIffE11DirectStoreIffEfLi2ELi2ELi2ELi1ELb0EL9Algorithm0EEvT_T0_ll_param_0+8];
	ld.param.u64 	%rd4, [_Z15SoftmaxWarpImplI10DirectLoadIffE11DirectStoreIffEfLi2ELi2ELi2ELi1ELb0EL9Algorithm0EEvT_T0_ll_param_1+8];
	ld.param.u64 	%rd19, [_Z15SoftmaxWarpImplI10DirectLoadIffE11DirectStoreIffEfLi2ELi2ELi2ELi1ELb0EL9Algorithm0EEvT_T0_ll_param_1];
	ld.param.u64 	%rd20, [_Z15SoftmaxWarpImplI10DirectLoadIffE11DirectStoreIffEfLi2ELi2ELi2ELi1ELb0EL9Algorithm0EEvT_T0_ll_param_0];
	ld.param.u64 	%rd18, [_Z15SoftmaxWarpImplI10DirectLoadIffE11DirectStoreIffEfLi2ELi2ELi2ELi1ELb0EL9Algorithm0EEvT_T0_ll_param_2];
	ld.param.u64 	%rd21, [_Z15SoftmaxWarpImplI10DirectLoadIffE11DirectStoreIffEfLi2ELi2ELi2ELi1ELb0EL9Algorithm0EEvT_T0_ll_param_3];
	cvta.to.global.u64 	%rd1, %rd20;
	cvta.to.global.u64 	%rd3, %rd19;
	setp.lt.s64 	%p1, %rd21, 5;
	@%p1 bra 	$L__BB6_2;
	mov.u64 	%rd22, $str;
	cvta.global.u64 	%rd23, %rd22;
	mov.u64 	%rd24, $str$1;
	cvta.global.u64 	%rd25, %rd24;
	mov.u64 	%rd26, __unnamed_7;
	cvta.global.u64 	%rd27, %rd26;
	{ // callseq 6, 0
	.param .b64 param0;
	st.param.b64 	[param0], %rd23;
	.param .b64 param1;
	st.param.b64 	[param1], %rd25;
	.param .b32 param2;
	st.param.b32 	[param2], 253;
	.param .b64 param3;
	st.param.b64 	[param3], %rd27;
	.param .b64 param4;
	st.param.b64 	[param4], 1;
	call.uni 
	__assertfail, 
	(
	param0, 
	param1, 
	param2, 
	param3, 
	param4
	);
	} // callseq 6
$L__BB6_2:
	mov.u32 	%r1, %ctaid.x;
	mov.u32 	%r2, %ntid.y;
	mov.u32 	%r3, %tid.y;
	mad.lo.s32 	%r4, %r1, %r2, %r3;
	mov.u32 	%r5, %nctaid.x;
	mul.lo.s32 	%r6, %r5, %r2;
	cvt.s64.s32 	%rd5, %r6;
	cvt.s64.s32 	%rd72, %r4;
	setp.le.s64 	%p2, %rd18, %rd72;
	@%p2 bra 	$L__BB6_10;
	mov.u32 	%r7, %tid.x;
	shl.b32 	%r8, %r7, 1;
	cvt.u64.u32 	%rd7, %r8;
	add.s64 	%rd8, %rd5, %rd72;
	max.s64 	%rd28, %rd18, %rd8;
	setp.lt.s64 	%p3, %rd8, %rd18;
	selp.u64 	%rd9, 1, 0, %p3;
	add.s64 	%rd29, %rd8, %rd9;
	sub.s64 	%rd10, %rd28, %rd29;
	or.b64  	%rd30, %rd10, %rd5;
	and.b64  	%rd31, %rd30, -4294967296;
	setp.ne.s64 	%p4, %rd31, 0;
	@%p4 bra 	$L__BB6_5;
	cvt.u32.u64 	%r9, %rd5;
	cvt.u32.u64 	%r10, %rd10;
	div.u32 	%r11, %r10, %r9;
	cvt.u64.u32 	%rd70, %r11;
	bra.uni 	$L__BB6_6;
$L__BB6_5:
	div.u64 	%rd70, %rd10, %rd5;
$L__BB6_6:
	add.s64 	%rd14, %rd70, %rd9;
	and.b64  	%rd32, %rd14, 1;
	setp.eq.b64 	%p5, %rd32, 1;
	@%p5 bra 	$L__BB6_8;
	mad.lo.s64 	%rd33, %rd2, %rd72, %rd7;
	shr.u64 	%rd34, %rd33, 63;
	add.s64 	%rd35, %rd33, %rd34;
	shl.b64 	%rd36, %rd35, 2;
	and.b64  	%rd37, %rd36, -8;
	add.s64 	%rd38, %rd1, %rd37;
	ld.global.v2.f32 	{%f1, %f2}, [%rd38];
	max.f32 	%f3, %f1, 0fFF800000;
	max.f32 	%f4, %f3, %f2;
	mov.b32 	%r12, %f4;
	shfl.sync.bfly.b32	%r13|%p6, %r12, 1, 31, -1;
	mov.b32 	%f5, %r13;
	max.f32 	%f6, %f4, %f5;
	sub.f32 	%f7, %f1, %f6;
	fma.rn.f32 	%f8, %f7, 0f3BBB989D, 0f3F000000;
	cvt.sat.f32.f32 	%f9, %f8;
	mov.f32 	%f10, 0f4B400001;
	mov.f32 	%f11, 0f437C0000;
	fma.rm.f32 	%f12, %f9, %f11, %f10;
	add.f32 	%f13, %f12, 0fCB40007F;
	neg.f32 	%f14, %f13;
	fma.rn.f32 	%f15, %f7, 0f3FB8AA3B, %f14;
	fma.rn.f32 	%f16, %f7, 0f32A57060, %f15;
	mov.b32 	%r14, %f12;
	shl.b32 	%r15, %r14, 23;
	mov.b32 	%f17, %r15;
	ex2.approx.ftz.f32 	%f18, %f16;
	mul.f32 	%f19, %f18, %f17;
	add.f32 	%f20, %f19, 0f00000000;
	sub.f32 	%f21, %f2, %f6;
	fma.rn.f32 	%f22, %f21, 0f3BBB989D, 0f3F000000;
	cvt.sat.f32.f32 	%f23, %f22;
	fma.rm.f32 	%f24, %f23, %f11, %f10;
	add.f32 	%f25, %f24, 0fCB40007F;
	neg.f32 	%f26, %f25;
	fma.rn.f32 	%f27, %f21, 0f3FB8AA3B, %f26;
	fma.rn.f32 	%f28, %f21, 0f32A57060, %f27;
	mov.b32 	%r16, %f24;
	shl.b32 	%r17, %r16, 23;
	mov.b32 	%f29, %r17;
	ex2.approx.ftz.f32 	%f30, %f28;
	mul.f32 	%f31, %f30, %f29;
	add.f32 	%f32, %f20, %f31;
	mov.b32 	%r18, %f32;
	shfl.sync.bfly.b32	%r19|%p7, %r18, 1, 31, -1;
	mov.b32 	%f33, %r19;
	add.f32 	%f34, %f32, %f33;
	div.rn.f32 	%f35, %f19, %f34;
	div.rn.f32 	%f36, %f31, %f34;
	mad.lo.s64 	%rd39, %rd4, %rd72, %rd7;
	shr.u64 	%rd40, %rd39, 63;
	add.s64 	%rd41, %rd39, %rd40;
	shl.b64 	%rd42, %rd41, 2;
	and.b64  	%rd43, %rd42, -8;
	add.s64 	%rd44, %rd3, %rd43;
	st.global.v2.f32 	[%rd44], {%f35, %f36};
	mov.u64 	%rd72, %rd8;
$L__BB6_8:
	setp.eq.s64 	%p8, %rd14, 0;
	@%p8 bra 	$L__BB6_10;
$L__BB6_9:
	mad.lo.s64 	%rd45, %rd72, %rd2, %rd7;
	shr.u64 	%rd46, %rd45, 63;
	add.s64 	%rd47, %rd45, %rd46;
	shl.b64 	%rd48, %rd47, 2;
	and.b64  	%rd49, %rd48, -8;
	add.s64 	%rd50, %rd1, %rd49;
	ld.global.v2.f32 	{%f37, %f38}, [%rd50];
	max.f32 	%f39, %f37, 0fFF800000;
	max.f32 	%f40, %f39, %f38;
	mov.b32 	%r20, %f40;
	shfl.sync.bfly.b32	%r21|%p9, %r20, 1, 31, -1;
	mov.b32 	%f41, %r21;
	max.f32 	%f42, %f40, %f41;
	sub.f32 	%f43, %f37, %f42;
	fma.rn.f32 	%f44, %f43, 0f3BBB989D, 0f3F000000;
	cvt.sat.f32.f32 	%f45, %f44;
	mov.f32 	%f46, 0f4B400001;
	mov.f32 	%f47, 0f437C0000;
	fma.rm.f32 	%f48, %f45, %f47, %f46;
	add.f32 	%f49, %f48, 0fCB40007F;
	neg.f32 	%f50, %f49;
	fma.rn.f32 	%f51, %f43, 0f3FB8AA3B, %f50;
	fma.rn.f32 	%f52, %f43, 0f32A57060, %f51;
	mov.b32 	%r22, %f48;
	shl.b32 	%r23, %r22, 23;
	mov.b32 	%f53, %r23;
	ex2.approx.ftz.f32 	%f54, %f52;
	mul.f32 	%f55, %f54, %f53;
	add.f32 	%f56, %f55, 0f00000000;
	sub.f32 	%f57, %f38, %f42;
	fma.rn.f32 	%f58, %f57, 0f3BBB989D, 0f3F000000;
	cvt.sat.f32.f32 	%f59, %f58;
	fma.rm.f32 	%f60, %f59, %f47, %f46;
	add.f32 	%f61, %f60, 0fCB40007F;
	neg.f32 	%f62, %f61;
	fma.rn.f32 	%f63, %f57, 0f3FB8AA3B, %f62;
	fma.rn.f32 	%f64, %f57, 0f32A57060, %f63;
	mov.b32 	%r24, %f60;
	shl.b32 	%r25, %r24, 23;
	mov.b32 	%f65, %r25;
	ex2.approx.ftz.f32 	%f66, %f64;
	mul.f32 	%f67, %f66, %f65;
	add.f32 	%f68, %f56, %f67;
	mov.b32 	%r26, %f68;
	shfl.sync.bfly.b32	%r27|%p10, %r26, 1, 31, -1;
	mov.b32 	%f69, %r27;
	add.f32 	%f70, %f68, %f69;
	div.rn.f32 	%f71, %f55, %f70;
	div.rn.f32 	%f72, %f67, %f70;
	mad.lo.s64 	%rd51, %rd72, %rd4, %rd7;
	shr.u64 	%rd52, %rd51, 63;
	add.s64 	%rd53, %rd51, %rd52;
	shl.b64 	%rd54, %rd53, 2;
	and.b64  	%rd55, %rd54, -8;
	add.s64 	%rd56, %rd3, %rd55;
	st.global.v2.f32 	[%rd56], {%f71, %f72};
	add.s64 	%rd57, %rd72, %rd5;
	mad.lo.s64 	%rd58, %rd57, %rd2, %rd7;
	shr.u64 	%rd59, %rd58, 63;
	add.s64 	%rd60, %rd58, %rd59;
	shl.b64 	%rd61, %rd60, 2;
	and.b64  	%rd62, %rd61, -8;
	add.s64 	%rd63, %rd1, %rd62;
	ld.global.v2.f32 	{%f73, %f74}, [%rd63];
	max.f32 	%f75, %f73, 0fFF800000;
	max.f32 	%f76, %f75, %f74;
	mov.b32 	%r28, %f76;
	shfl.sync.bfly.b32	%r29|%p11, %r28, 1, 31, -1;
	mov.b32 	%f77, %r29;
	max.f32 	%f78, %f76, %f77;
	sub.f32 	%f79, %f73, %f78;
	fma.rn.f32 	%f80, %f79, 0f3BBB989D, 0f3F000000;
	cvt.sat.f32.f32 	%f81, %f80;
	fma.rm.f32 	%f82, %f81, %f47, %f46;
	add.f32 	%f83, %f82, 0fCB40007F;
	neg.f32 	%f84, %f83;
	fma.rn.f32 	%f85, %f79, 0f3FB8AA3B, %f84;
	fma.rn.f32 	%f86, %f79, 0f32A57060, %f85;
	mov.b32 	%r30, %f82;
	shl.b32 	%r31, %r30, 23;
	mov.b32 	%f87, %r31;
	ex2.approx.ftz.f32 	%f88, %f86;
	mul.f32 	%f89, %f88, %f87;
	add.f32 	%f90, %f89, 0f00000000;
	sub.f32 	%f91, %f74, %f78;
	fma.rn.f32 	%f92, %f91, 0f3BBB989D, 0f3F000000;
	cvt.sat.f32.f32 	%f93, %f92;
	fma.rm.f32 	%f94, %f93, %f47, %f46;
	add.f32 	%f95, %f94, 0fCB40007F;
	neg.f32 	%f96, %f95;
	fma.rn.f32 	%f97, %f91, 0f3FB8AA3B, %f96;
	fma.rn.f32 	%f98, %f91, 0f32A57060, %f97;
	mov.b32 	%r32, %f94;
	shl.b32 	%r33, %r32, 23;
	mov.b32 	%f99, %r33;
	ex2.approx.ftz.f32 	%f100, %f98;
	mul.f32 	%f101, %f100, %f99;
	add.f32 	%f102, %f90, %f101;
	mov.b32 	%r34, %f102;
	shfl.sync.bfly.b32	%r35|%p12, %r34, 1, 31, -1;
	mov.b32 	%f103, %r35;
	add.f32 	%f104, %f102, %f103;
	div.rn.f32 	%f105, %f89, %f104;
	div.rn.f32 	%f106, %f101, %f104;
	mad.lo.s64 	%rd64, %rd57, %rd4, %rd7;
	shr.u64 	%rd65, %rd64, 63;
	add.s64 	%rd66, %rd64, %rd65;
	shl.b64 	%rd67, %rd66, 2;
	and.b64  	%rd68, %rd67, -8;
	add.s64 	%rd69, %rd3, %rd68;
	st.global.v2.f32 	[%rd69], {%f105, %f106};
	add.s64 	%rd72, %rd57, %rd5;
	setp.lt.s64 	%p13, %rd72, %rd18;
	@%p13 bra 	$L__BB6_9;
$L__BB6_10:
	ret;

}
	// .globl	_Z15SoftmaxWarpImplI10DirectLoadIffE11DirectStoreIffEfLi2ELi2ELi2ELi1ELb1EL9Algorithm0EEvT_T0_ll
.visible .entry _Z15SoftmaxWarpImplI10DirectLoadIffE11DirectStoreIffEfLi2ELi2ELi2ELi1ELb1EL9Algorithm0EEvT_T0_ll(
	.param .align 8 .b8 _Z15SoftmaxWarpImplI10DirectLoadIffE11DirectStoreIffEfLi2ELi2ELi2ELi1ELb1EL9Algorithm0EEvT_T0_ll_param_0[16],
	.param .align 8 .b8 _Z15SoftmaxWarpImplI10DirectLoadIffE11DirectStoreIffEfLi2ELi2ELi2ELi1ELb1EL9Algorithm0EEvT_T0_ll_param_1[16],
	.param .u64 _Z15SoftmaxWarpImplI10DirectLoadIffE11DirectStoreIffEfLi2ELi2ELi2ELi1ELb1EL9Algorithm0EEvT_T0_ll_param_2,
	.param .u64 _Z15SoftmaxWarpImplI10DirectLoadIffE11DirectStoreIffEfLi2ELi2ELi2ELi1ELb1EL9Algorithm0EEvT_T0_ll_param_3
)
{
	.reg .pred 	%p<20>;
	.reg .b32 	%r<36>;
	.reg .b32 	%f<130>;
	.reg .b64 	%rd<73>;

	ld.param.u64 	%rd2, [_Z15SoftmaxWarpImplI10DirectLoadIffE11DirectStoreIffEfLi2ELi2ELi2ELi1ELb1EL9Algorithm0EEvT_T0_ll_param_0+8];
	ld.param.u64 	%rd4, [_Z15SoftmaxWarpImplI10DirectLoadIffE11DirectStoreIffEfLi2ELi2ELi2ELi1ELb1EL9Algorithm0EEvT_T0_ll_param_1+8];
	ld.param.u64 	%rd21, [_Z15SoftmaxWarpImplI10DirectLoadIffE11DirectStoreIffEfLi2ELi2ELi2ELi1ELb1EL9Algorithm0EEvT_T0_ll_param_1];
	ld.param.u64 	%rd22, [_Z15SoftmaxWarpImplI10DirectLoadIffE11DirectStoreIffEfLi2ELi2ELi2ELi1ELb1EL9Algorithm0EEvT_T0_ll_param_0];
	ld.param.u64 	%rd19, [_Z15SoftmaxWarpImplI10DirectLoadIffE11DirectStoreIffEfLi2ELi2ELi2ELi1ELb1EL9Algorithm0EEvT_T0_ll_param_2];
	ld.param.u64 	%rd20, [_Z15SoftmaxWarpImplI10DirectLoadIffE11DirectStoreIffEfLi2ELi2ELi2ELi1ELb1EL9Algorithm0EEvT_T0_ll_param_3];
	cvta.to.global.u64 	%rd1, %rd22;
	cvta.to.global.u64 	%rd3, %rd21;
	setp.lt.s64 	%p1, %rd20, 5;
	@%p1 bra 	$L__BB7_2;
	mov.u64 	%rd23, $str;
	cvta.global.u64 	%rd24, %rd23;
	mov.u64 	%rd25, $str$1;
	cvta.global.u64 	%rd26, %rd25;
	mov.u64 	%rd27, __unnamed_8;
	cvta.global.u64 	%rd28, %rd27;
	{ // callseq 7, 0
	.param .b64 param0;
	st.param.b64 	[param0], %rd24;
	.param .b64 param1;
	st.param.b64 	[param1], %rd26;
	.param .b32 param2;
	st.param.b32 	[param2], 253;
	.param .b64 param3;
	st.param.b64 	[param3], %rd28;
	.param .b64 param4;
	st.param.b64 	[param4], 1;
	call.uni 
	__assertfail, 
	(
	param0, 
	param1, 
	param2, 
	param3, 
	param4
	);
	} // callseq 7
$L__BB7_2:
	mov.u32 	%r1, %ctaid.x;
	mov.u32 	%r2, %ntid.y;
	mov.u32 	%r3, %tid.y;
	mad.lo.s32 	%r4, %r1, %r2, %r3;
	mov.u32 	%r5, %nctaid.x;
	mul.lo.s32 	%r6, %r5, %r2;
	cvt.s64.s32 	%rd5, %r6;
	cvt.s64.s32 	%rd6, %r4;
	setp.le.s64 	%p2, %rd19, %rd6;
	@%p2 bra 	$L__BB7_21;
	mov.u32 	%r7, %tid.x;
	shl.b32 	%r8, %r7, 1;
	cvt.u64.u32 	%rd7, %r8;
	add.s64 	%rd8, %rd5, %rd6;
	max.s64 	%rd29, %rd19, %rd8;
	setp.lt.s64 	%p3, %rd8, %rd19;
	selp.u64 	%rd9, 1, 0, %p3;
	add.s64 	%rd30, %rd8, %rd9;
	sub.s64 	%rd10, %rd29, %rd30;
	or.b64  	%rd31, %rd10, %rd5;
	and.b64  	%rd32, %rd31, -4294967296;
	setp.ne.s64 	%p4, %rd32, 0;
	@%p4 bra 	$L__BB7_5;
	cvt.u32.u64 	%r9, %rd5;
	cvt.u32.u64 	%r10, %rd10;
	div.u32 	%r11, %r10, %r9;
	cvt.u64.u32 	%rd70, %r11;
	bra.uni 	$L__BB7_6;
$L__BB7_5:
	div.u64 	%rd70, %rd10, %rd5;
$L__BB7_6:
	add.s64 	%rd14, %rd70, %rd9;
	and.b64  	%rd33, %rd14, 1;
	setp.eq.b64 	%p5, %rd33, 1;
	mov.u64 	%rd72, %rd6;
	@%p5 bra 	$L__BB7_11;
	setp.le.s64 	%p6, %rd20, %rd7;
	mov.f32 	%f121, 0fFF800000;
	mov.f32 	%f122, %f121;
	mov.f32 	%f123, %f121;
	@%p6 bra 	$L__BB7_9;
	mad.lo.s64 	%rd34, %rd2, %rd6, %rd7;
	shr.u64 	%rd35, %rd34, 63;
	add.s64 	%rd36, %rd34, %rd35;
	shl.b64 	%rd37, %rd36, 2;
	and.b64  	%rd38, %rd37, -8;
	add.s64 	%rd39, %rd1, %rd38;
	ld.global.v2.f32 	{%f122, %f121}, [%rd39];
	max.f32 	%f26, %f122, 0fFF800000;
	max.f32 	%f123, %f26, %f121;
$L__BB7_9:
	mov.b32 	%r12, %f123;
	shfl.sync.bfly.b32	%r13|%p8, %r12, 1, 31, -1;
	mov.b32 	%f27, %r13;
	max.f32 	%f28, %f123, %f27;
	sub.f32 	%f29, %f122, %f28;
	fma.rn.f32 	%f30, %f29, 0f3BBB989D, 0f3F000000;
	cvt.sat.f32.f32 	%f31, %f30;
	mov.f32 	%f32, 0f4B400001;
	mov.f32 	%f33, 0f437C0000;
	fma.rm.f32 	%f34, %f31, %f33, %f32;
	add.f32 	%f35, %f34, 0fCB40007F;
	neg.f32 	%f36, %f35;
	fma.rn.f32 	%f37, %f29, 0f3FB8AA3B, %f36;
	fma.rn.f32 	%f38, %f29, 0f32A57060, %f37;
	mov.b32 	%r14, %f34;
	shl.b32 	%r15, %r14, 23;
	mov.b32 	%f39, %r15;
	ex2.approx.ftz.f32 	%f40, %f38;
	mul.f32 	%f41, %f40, %f39;
	add.f32 	%f42, %f41, 0f00000000;
	sub.f32 	%f43, %f121, %f28;
	fma.rn.f32 	%f44, %f43, 0f3BBB989D, 0f3F000000;
	cvt.sat.f32.f32 	%f45, %f44;
	fma.rm.f32 	%f46, %f45, %f33, %f32;
	add.f32 	%f47, %f46, 0fCB40007F;
	neg.f32 	%f48, %f47;
	fma.rn.f32 	%f49, %f43, 0f3FB8AA3B, %f48;
	fma.rn.f32 	%f50, %f43, 0f32A57060, %f49;
	mov.b32 	%r16, %f46;
	shl.b32 	%r17, %r16, 23;
	mov.b32 	%f51, %r17;
	ex2.approx.ftz.f32 	%f52, %f50;
	mul.f32 	%f53, %f52, %f51;
	add.f32 	%f54, %f42, %f53;
	mov.b32 	%r18, %f54;
	shfl.sync.bfly.b32	%r19|%p9, %r18, 1, 31, -1;
	mov.b32 	%f55, %r19;
	add.f32 	%f56, %f54, %f55;
	div.rn.f32 	%f7, %f41, %f56;
	div.rn.f32 	%f8, %f53, %f56;
	mov.u64 	%rd72, %rd8;
	@%p6 bra 	$L__BB7_11;
	mad.lo.s64 	%rd40, %rd4, %rd6, %rd7;
	shr.u64 	%rd41, %rd40, 63;
	add.s64 	%rd42, %rd40, %rd41;
	shl.b64 	%rd43, %rd42, 2;
	and.b64  	%rd44, %rd43, -8;
	add.s64 	%rd45, %rd3, %rd44;
	st.global.v2.f32 	[%rd45], {%f7, %f8};
$L__BB7_11:
	setp.eq.s64 	%p10, %rd14, 0;
	@%p10 bra 	$L__BB7_21;
$L__BB7_12:
	setp.le.s64 	%p11, %rd20, %rd7;
	mov.f32 	%f124, 0fFF800000;
	mov.f32 	%f125, %f124;
	mov.f32 	%f126, %f124;
	@%p11 bra 	$L__BB7_14;
	mad.lo.s64 	%rd46, %rd72, %rd2, %rd7;
	shr.u64 	%rd47, %rd46, 63;
	add.s64 	%rd48, %rd46, %rd47;
	shl.b64 	%rd49, %rd48, 2;
	and.b64  	%rd50, %rd49, -8;
	add.s64 	%rd51, %rd1, %rd50;
	ld.global.v2.f32 	{%f125, %f124}, [%rd51];
	max.f32 	%f58, %f125, 0fFF800000;
	max.f32 	%f126, %f58, %f124;
$L__BB7_14:
	setp.le.s64 	%p12, %rd20, %rd7;
	mov.b32 	%r20, %f126;
	shfl.sync.bfly.b32	%r21|%p13, %r20, 1, 31, -1;
	mov.b32 	%f59, %r21;
	max.f32 	%f60, %f126, %f59;
	sub.f32 	%f61, %f125, %f60;
	fma.rn.f32 	%f62, %f61, 0f3BBB989D, 0f3F000000;
	cvt.sat.f32.f32 	%f63, %f62;
	mov.f32 	%f64, 0f4B400001;
	mov.f32 	%f65, 0f437C0000;
	fma.rm.f32 	%f66, %f63, %f65, %f64;
	add.f32 	%f67, %f66, 0fCB40007F;
	neg.f32 	%f68, %f67;
	fma.rn.f32 	%f69, %f61, 0f3FB8AA3B, %f68;
	fma.rn.f32 	%f70, %f61, 0f32A57060, %f69;
	mov.b32 	%r22, %f66;
	shl.b32 	%r23, %r22, 23;
	mov.b32 	%f71, %r23;
	ex2.approx.ftz.f32 	%f72, %f70;
	mul.f32 	%f73, %f72, %f71;
	add.f32 	%f74, %f73, 0f00000000;
	sub.f32 	%f75, %f124, %f60;
	fma.rn.f32 	%f76, %f75, 0f3BBB989D, 0f3F000000;
	cvt.sat.f32.f32 	%f77, %f76;
	fma.rm.f32 	%f78, %f77, %f65, %f64;
	add.f32 	%f79, %f78, 0fCB40007F;
	neg.f32 	%f80, %f79;
	fma.rn.f32 	%f81, %f75, 0f3FB8AA3B, %f80;
	fma.rn.f32 	%f82, %f75, 0f32A57060, %f81;
	mov.b32 	%r24, %f78;
	shl.b32 	%r25, %r24, 23;
	mov.b32 	%f83, %r25;
	ex2.approx.ftz.f32 	%f84, %f82;
	mul.f32 	%f85, %f84, %f83;
	add.f32 	%f86, %f74, %f85;
	mov.b32 	%r26, %f86;
	shfl.sync.bfly.b32	%r27|%p14, %r26, 1, 31, -1;
	mov.b32 	%f87, %r27;
	add.f32 	%f88, %f86, %f87;
	div.rn.f32 	%f15, %f73, %f88;
	div.rn.f32 	%f16, %f85, %f88;
	@%p12 bra 	$L__BB7_16;
	mad.lo.s64 	%rd52, %rd72, %rd4, %rd7;
	shr.u64 	%rd53, %rd52, 63;
	add.s64 	%rd54, %rd52, %rd53;
	shl.b64 	%rd55, %rd54, 2;
	and.b64  	%rd56, %rd55, -8;
	add.s64 	%rd57, %rd3, %rd56;
	st.global.v2.f32 	[%rd57], {%f15, %f16};
$L__BB7_16:
	setp.le.s64 	%p15, %rd20, %rd7;
	add.s64 	%rd17, %rd72, %rd5;
	mov.f32 	%f127, 0fFF800000;
	mov.f32 	%f128, %f127;
	mov.f32 	%f129, %f127;
	@%p15 bra 	$L__BB7_18;
	mad.lo.s64 	%rd58, %rd17, %rd2, %rd7;
	shr.u64 	%rd59, %rd58, 63;
	add.s64 	%rd60, %rd58, %rd59;
	shl.b64 	%rd61, %rd60, 2;
	and.b64  	%rd62, %rd61, -8;
	add.s64 	%rd63, %rd1, %rd62;
	ld.global.v2.f32 	{%f128, %f127}, [%rd63];
	max.f32 	%f90, %f128, 0fFF800000;
	max.f32 	%f129, %f90, %f127;
$L__BB7_18:
	setp.le.s64 	%p16, %rd20, %rd7;
	mov.b32 	%r28, %f129;
	shfl.sync.bfly.b32	%r29|%p17, %r28, 1, 31, -1;
	mov.b32 	%f91, %r29;
	max.f32 	%f92, %f129, %f91;
	sub.f32 	%f93, %f128, %f92;
	fma.rn.f32 	%f94, %f93, 0f3BBB989D, 0f3F000000;
	cvt.sat.f32.f32 	%f95, %f94;
	mov.f32 	%f96, 0f4B400001;
	mov.f32 	%f97, 0f437C0000;
	fma.rm.f32 	%f98, %f95, %f97, %f96;
	add.f32 	%f99, %f98, 0fCB40007F;
	neg.f32 	%f100, %f99;
	fma.rn.f32 	%f101, %f93, 0f3FB8AA3B, %f100;
	fma.rn.f32 	%f102, %f93, 0f32A57060, %f101;
	mov.b32 	%r30, %f98;
	shl.b32 	%r31, %r30, 23;
	mov.b32 	%f103, %r31;
	ex2.approx.ftz.f32 	%f104, %f102;
	mul.f32 	%f105, %f104, %f103;
	add.f32 	%f106, %f105, 0f00000000;
	sub.f32 	%f107, %f127, %f92;
	fma.rn.f32 	%f108, %f107, 0f3BBB989D, 0f3F000000;
	cvt.sat.f32.f32 	%f109, %f108;
	fma.rm.f32 	%f110, %f109, %f97, %f96;
	add.f32 	%f111, %f110, 0fCB40007F;
	neg.f32 	%f112, %f111;
	fma.rn.f32 	%f113, %f107, 0f3FB8AA3B, %f112;
	fma.rn.f32 	%f114, %f107, 0f32A57060, %f113;
	mov.b32 	%r32, %f110;
	shl.b32 	%r33, %r32, 23;
	mov.b32 	%f115, %r33;
	ex2.approx.ftz.f32 	%f116, %f114;
	mul.f32 	%f117, %f116, %f115;
	add.f32 	%f118, %f106, %f117;
	mov.b32 	%r34, %f118;
	shfl.sync.bfly.b32	%r35|%p18, %r34, 1, 31, -1;
	mov.b32 	%f119, %r35;
	add.f32 	%f120, %f118, %f119;
	div.rn.f32 	%f23, %f105, %f120;
	div.rn.f32 	%f24, %f117, %f120;
	@%p16 bra 	$L__BB7_20;
	mad.lo.s64 	%rd64, %rd17, %rd4, %rd7;
	shr.u64 	%rd65, %rd64, 63;
	add.s64 	%rd66, %rd64, %rd65;
	shl.b64 	%rd67, %rd66, 2;
	and.b64  	%rd68, %rd67, -8;
	add.s64 	%rd69, %rd3, %rd68;
	st.global.v2.f32 	[%rd69], {%f23, %f24};
$L__BB7_20:
	add.s64 	%rd72, %rd17, %rd5;
	setp.lt.s64 	%p19, %rd72, %rd19;
	@%p19 bra 	$L__BB7_12;
$L__BB7_21:
	ret;

}
	// .globl	_Z15SoftmaxWarpImplI10DirectLoadIffE11DirectStoreIffEfLi2ELi2ELi4ELi2ELb0EL9Algorithm0EEvT_T0_ll
.visible .entry _Z15SoftmaxWarpImplI10DirectLoadIffE11DirectStoreIffEfLi2ELi2ELi4ELi2ELb0EL9Algorithm0EEvT_T0_ll(
	.param .align 8 .b8 _Z15SoftmaxWarpImplI10DirectLoadIffE11DirectStoreIffEfLi2ELi2ELi4ELi2ELb0EL9Algorithm0EEvT_T0_ll_param_0[16],
	.param .align 8 .b8 _Z15SoftmaxWarpImplI10DirectLoadIffE11DirectStoreIffEfLi2ELi2ELi4ELi2ELb0EL9Algorithm0EEvT_T0_ll_param_1[16],
	.param .u64 _Z15SoftmaxWarpImplI10DirectLoadIffE11DirectStoreIffEfLi2ELi2ELi4ELi2ELb0EL9Algorithm0EEvT_T0_ll_param_2,
	.param .u64 _Z15SoftmaxWarpImplI10DirectLoadIffE11DirectStoreIffEfLi2ELi2ELi4ELi2ELb0EL9Algorithm0EEvT_T0_ll_param_3
)
{
	.reg .pred 	%p<12>;
	.reg .b32 	%r<35>;
	.reg .b32 	%f<79>;
	.reg .b64 	%rd<39>;

	ld.param.u64 	%rd1, [_Z15SoftmaxWarpImplI10DirectLoadIffE11DirectStoreIffEfLi2ELi2ELi4ELi2ELb0EL9Algorithm0EEvT_T0_ll_param_0];
	ld.param.u64 	%rd2, [_Z15SoftmaxWarpImplI10DirectLoadIffE11DirectStoreIffEfLi2ELi2ELi4ELi2ELb0EL9Algorithm0EEvT_T0_ll_param_0+8];
	ld.param.u64 	%rd3, [_Z15SoftmaxWarpImplI10DirectLoadIffE11DirectStoreIffEfLi2ELi2ELi4ELi2ELb0EL9Algorithm0EEvT_T0_ll_param_1];
	ld.param.u64 	%rd4, [_Z15SoftmaxWarpImplI10DirectLoadIffE11DirectStoreIffEfLi2ELi2ELi4ELi2ELb0EL9Algorithm0EEvT_T0_ll_param_1+8];
	ld.param.u64 	%rd12, [_Z15SoftmaxWarpImplI10DirectLoadIffE11DirectStoreIffEfLi2ELi2ELi4ELi2ELb0EL9Algorithm0EEvT_T0_ll_param_2];
	ld.param.u64 	%rd13, [_Z15SoftmaxWarpImplI10DirectLoadIffE11DirectStoreIffEfLi2ELi2ELi4ELi2ELb0EL9Algorithm0EEvT_T0_ll_param_3];
	setp.lt.s64 	%p1, %rd13, 9;
	@%p1 bra 	$L__BB8_2;
	mov.u64 	%rd14, $str;
	cvta.global.u64 	%rd15, %rd14;
	mov.u64 	%rd16, $str$1;
	cvta.global.u64 	%rd17, %rd16;
	mov.u64 	%rd18, __unnamed_9;
	cvta.global.u64 	%rd19, %rd18;
	{ // callseq 8, 0
	.param .b64 param0;
	st.param.b64 	[param0], %rd15;
	.param .b64 param1;
	st.param.b64 	[param1], %rd17;
	.param .b32 param2;
	st.param.b32 	[param2], 253;
	.param .b64 param3;
	st.param.b64 	[param3], %rd19;
	.param .b64 param4;
	st.param.b64 	[param4], 1;
	call.uni 
	__assertfail, 
	(
	param0, 
	param1, 
	param2, 
	param3, 
	param4
	);
	} // callseq 8
$L__BB8_2:
	mov.u32 	%r2, %ctaid.x;
	mov.u32 	%r3, %ntid.y;
	mov.u32 	%r4, %tid.y;
	mad.lo.s32 	%r5, %r2, %r3, %r4;
	mov.u32 	%r6, %nctaid.x;
	mul.lo.s32 	%r7, %r3, %r6;
	shl.b32 	%r1, %r7, 1;
	shl.b32 	%r8, %r5, 1;
	cvt.s64.s32 	%rd38, %r8;
	setp.le.s64 	%p2, %rd12, %rd38;
	@%p2 bra 	$L__BB8_5;
	cvta.to.global.u64 	%rd6, %rd1;
	cvta.to.global.u64 	%rd7, %rd3;
	mov.u32 	%r9, %tid.x;
	shl.b32 	%r10, %r9, 1;
	cvt.u64.u32 	%rd8, %r10;
	cvt.s64.s32 	%rd9, %r1;
$L__BB8_4:
	mad.lo.s64 	%rd20, %rd38, %rd2, %rd8;
	shl.b64 	%rd21, %rd20, 2;
	add.s64 	%rd22, %rd6, %rd21;
	ld.global.v2.f32 	{%f1, %f2}, [%rd22];
	max.f32 	%f3, %f1, 0fFF800000;
	max.f32 	%f4, %f3, %f2;
	add.s64 	%rd23, %rd20, %rd2;
	shr.u64 	%rd24, %rd23, 63;
	add.s64 	%rd25, %rd23, %rd24;
	shl.b64 	%rd26, %rd25, 2;
	and.b64  	%rd27, %rd26, -8;
	add.s64 	%rd28, %rd6, %rd27;
	ld.global.v2.f32 	{%f5, %f6}, [%rd28];
	max.f32 	%f7, %f5, 0fFF800000;
	max.f32 	%f8, %f7, %f6;
	mov.b32 	%r11, %f4;
	shfl.sync.bfly.b32	%r12|%p3, %r11, 2, 31, -1;
	mov.b32 	%f9, %r12;
	max.f32 	%f10, %f4, %f9;
	mov.b32 	%r13, %f10;
	shfl.sync.bfly.b32	%r14|%p4, %r13, 1, 31, -1;
	mov.b32 	%f11, %r14;
	max.f32 	%f12, %f10, %f11;
	mov.b32 	%r15, %f8;
	shfl.sync.bfly.b32	%r16|%p5, %r15, 2, 31, -1;
	mov.b32 	%f13, %r16;
	max.f32 	%f14, %f8, %f13;
	mov.b32 	%r17, %f14;
	shfl.sync.bfly.b32	%r18|%p6, %r17, 1, 31, -1;
	mov.b32 	%f15, %r18;
	max.f32 	%f16, %f14, %f15;
	sub.f32 	%f17, %f1, %f12;
	fma.rn.f32 	%f18, %f17, 0f3BBB989D, 0f3F000000;
	cvt.sat.f32.f32 	%f19, %f18;
	mov.f32 	%f20, 0f4B400001;
	mov.f32 	%f21, 0f437C0000;
	fma.rm.f32 	%f22, %f19, %f21, %f20;
	add.f32 	%f23, %f22, 0fCB40007F;
	neg.f32 	%f24, %f23;
	fma.rn.f32 	%f25, %f17, 0f3FB8AA3B, %f24;
	fma.rn.f32 	%f26, %f17, 0f32A57060, %f25;
	mov.b32 	%r19, %f22;
	shl.b32 	%r20, %r19, 23;
	mov.b32 	%f27, %r20;
	ex2.approx.ftz.f32 	%f28, %f26;
	mul.f32 	%f29, %f28, %f27;
	add.f32 	%f30, %f29, 0f00000000;
	sub.f32 	%f31, %f2, %f12;
	fma.rn.f32 	%f32, %f31, 0f3BBB989D, 0f3F000000;
	cvt.sat.f32.f32 	%f33, %f32;
	fma.rm.f32 	%f34, %f33, %f21, %f20;
	add.f32 	%f35, %f34, 0fCB40007F;
	neg.f32 	%f36, %f35;
	fma.rn.f32 	%f37, %f31, 0f3FB8AA3B, %f36;
	fma.rn.f32 	%f38, %f31, 0f32A57060, %f37;
	mov.b32 	%r21, %f34;
	shl.b32 	%r22, %r21, 23;
	mov.b32 	%f39, %r22;
	ex2.approx.ftz.f32 	%f40, %f38;
	mul.f32 	%f41, %f40, %f39;
	add.f32 	%f42, %f30, %f41;
	sub.f32 	%f43, %f5, %f16;
	fma.rn.f32 	%f44, %f43, 0f3BBB989D, 0f3F000000;
	cvt.sat.f32.f32 	%f45, %f44;
	fma.rm.f32 	%f46, %f45, %f21, %f20;
	add.f32 	%f47, %f46, 0fCB40007F;
	neg.f32 	%f48, %f47;
	fma.rn.f32 	%f49, %f43, 0f3FB8AA3B, %f48;
	fma.rn.f32 	%f50, %f43, 0f32A57060, %f49;
	mov.b32 	%r23, %f46;
	shl.b32 	%r24, %r23, 23;
	mov.b32 	%f51, %r24;
	ex2.approx.ftz.f32 	%f52, %f50;
	mul.f32 	%f53, %f52, %f51;
	add.f32 	%f54, %f53, 0f00000000;
	sub.f32 	%f55, %f6, %f16;
	fma.rn.f32 	%f56, %f55, 0f3BBB989D, 0f3F000000;
	cvt.sat.f32.f32 	%f57, %f56;
	fma.rm.f32 	%f58, %f57, %f21, %f20;
	add.f32 	%f59, %f58, 0fCB40007F;
	neg.f32 	%f60, %f59;
	fma.rn.f32 	%f61, %f55, 0f3FB8AA3B, %f60;
	fma.rn.f32 	%f62, %f55, 0f32A57060, %f61;
	mov.b32 	%r25, %f58;
	shl.b32 	%r26, %r25, 23;
	mov.b32 	%f63, %r26;
	ex2.approx.ftz.f32 	%f64, %f62;
	mul.f32 	%f65, %f64, %f63;
	add.f32 	%f66, %f54, %f65;
	mov.b32 	%r27, %f42;
	shfl.sync.bfly.b32	%r28|%p7, %r27, 2, 31, -1;
	mov.b32 	%f67, %r28;
	add.f32 	%f68, %f42, %f67;
	mov.b32 	%r29, %f68;
	shfl.sync.bfly.b32	%r30|%p8, %r29, 1, 31, -1;
	mov.b32 	%f69, %r30;
	add.f32 	%f70, %f68, %f69;
	mov.b32 	%r31, %f66;
	shfl.sync.bfly.b32	%r32|%p9, %r31, 2, 31, -1;
	mov.b32 	%f71, %r32;
	add.f32 	%f72, %f66, %f71;
	mov.b32 	%r33, %f72;
	shfl.sync.bfly.b32	%r34|%p10, %r33, 1, 31, -1;
	mov.b32 	%f73, %r34;
	add.f32 	%f74, %f72, %f73;
	div.rn.f32 	%f75, %f29, %f70;
	div.rn.f32 	%f76, %f41, %f70;
	mad.lo.s64 	%rd29, %rd38, %rd4, %rd8;
	shl.b64 	%rd30, %rd29, 2;
	add.s64 	%rd31, %rd7, %rd30;
	st.global.v2.f32 	[%rd31], {%f75, %f76};
	div.rn.f32 	%f77, %f53, %f74;
	div.rn.f32 	%f78, %f65, %f74;
	add.s64 	%rd32, %rd29, %rd4;
	shr.u64 	%rd33, %rd32, 63;
	add.s64 	%rd34, %rd32, %rd33;
	shl.b64 	%rd35, %rd34, 2;
	and.b64  	%rd36, %rd35, -8;
	add.s64 	%rd37, %rd7, %rd36;
	st.global.v2.f32 	[%rd37], {%f77, %f78};
	add.s64 	%rd38, %rd38, %rd9;
	setp.lt.s64 	%p11, %rd38, %rd12;
	@%p11 bra 	$L__BB8_4;
$L__BB8_5:
	ret;

}
	// .globl	_Z15SoftmaxWarpImplI10DirectLoadIffE11DirectStoreIffEfLi2ELi2ELi4ELi2ELb1EL9Algorithm0EEvT_T0_ll
.visible .entry _Z15SoftmaxWarpImplI10DirectLoadIffE11DirectStoreIffEfLi2ELi2ELi4ELi2ELb1EL9Algorithm0EEvT_T0_ll(
	.param .align 8 .b8 _Z15SoftmaxWarpImplI10DirectLoadIffE11DirectStoreIffEfLi2ELi2ELi4ELi2ELb1EL9Algorithm0EEvT_T0_ll_param_0[16],
	.param .align 8 .b8 _Z15SoftmaxWarpImplI10DirectLoadIffE11DirectStoreIffEfLi2ELi2ELi4ELi2ELb1EL9Algorithm0EEvT_T0_ll_param_1[16],
	.param .u64 _Z15SoftmaxWarpImplI10DirectLoadIffE11DirectStoreIffEfLi2ELi2ELi4ELi2ELb1EL9Algorithm0EEvT_T0_ll_param_2,
	.param .u64 _Z15SoftmaxWarpImplI10DirectLoadIffE11DirectStoreIffEfLi2ELi2ELi4ELi2ELb1EL9Algorithm0EEvT_T0_ll_param_3
)
{
	.reg .pred 	%p<16>;
	.reg .b32 	%r<35>;
	.reg .b32 	%f<93>;
	.reg .b64 	%rd<41>;

	ld.param.u64 	%rd2, [_Z15SoftmaxWarpImplI10DirectLoadIffE11DirectStoreIffEfLi2ELi2ELi4ELi2ELb1EL9Algorithm0EEvT_T0_ll_param_0+8];
	ld.param.u64 	%rd4, [_Z15SoftmaxWarpImplI10DirectLoadIffE11DirectStoreIffEfLi2ELi2ELi4ELi2ELb1EL9Algorithm0EEvT_T0_ll_param_1+8];
	ld.param.u64 	%rd12, [_Z15SoftmaxWarpImplI10DirectLoadIffE11DirectStoreIffEfLi2ELi2ELi4ELi2ELb1EL9Algorithm0EEvT_T0_ll_param_1];
	ld.param.u64 	%rd13, [_Z15SoftmaxWarpImplI10DirectLoadIffE11DirectStoreIffEfLi2ELi2ELi4ELi2ELb1EL9Algorithm0EEvT_T0_ll_param_0];
	ld.param.u64 	%rd10, [_Z15SoftmaxWarpImplI10DirectLoadIffE11DirectStoreIffEfLi2ELi2ELi4ELi2ELb1EL9Algorithm0EEvT_T0_ll_param_2];
	ld.param.u64 	%rd11, [_Z15SoftmaxWarpImplI10DirectLoadIffE11DirectStoreIffEfLi2ELi2ELi4ELi2ELb1EL9Algorithm0EEvT_T0_ll_param_3];
	cvta.to.global.u64 	%rd1, %rd13;
	cvta.to.global.u64 	%rd3, %rd12;
	setp.lt.s64 	%p1, %rd11, 9;
	@%p1 bra 	$L__BB9_2;
	mov.u64 	%rd14, $str;
	cvta.global.u64 	%rd15, %rd14;
	mov.u64 	%rd16, $str$1;
	cvta.global.u64 	%rd17, %rd16;
	mov.u64 	%rd18, __unnamed_10;
	cvta.global.u64 	%rd19, %rd18;
	{ // callseq 9, 0
	.param .b64 param0;
	st.param.b64 	[param0], %rd15;
	.param .b64 param1;
	st.param.b64 	[param1], %rd17;
	.param .b32 param2;
	st.param.b32 	[param2], 253;
	.param .b64 param3;
	st.param.b64 	[param3], %rd19;
	.param .b64 param4;
	st.param.b64 	[param4], 1;
	call.uni 
	__assertfail, 
	(
	param0, 
	param1, 
	param2, 
	param3, 
	param4
	);
	} // callseq 9
$L__BB9_2:
	mov.u32 	%r2, %ctaid.x;
	mov.u32 	%r3, %ntid.y;
	mov.u32 	%r4, %tid.y;
	mad.lo.s32 	%r5, %r2, %r3, %r4;
	mov.u32 	%r6, %nctaid.x;
	mul.lo.s32 	%r7, %r3, %r6;
	shl.b32 	%r1, %r7, 1;
	shl.b32 	%r8, %r5, 1;
	cvt.s64.s32 	%rd40, %r8;
	setp.le.s64 	%p2, %rd10, %rd40;
	@%p2 bra 	$L__BB9_13;
	mov.u32 	%r9, %tid.x;
	shl.b32 	%r10, %r9, 1;
	cvt.u64.u32 	%rd6, %r10;
	cvt.s64.s32 	%rd7, %r1;
$L__BB9_4:
	setp.le.s64 	%p3, %rd11, %rd6;
	mov.f32 	%f87, 0fFF800000;
	mov.f32 	%f88, %f87;
	mov.f32 	%f89, %f87;
	@%p3 bra 	$L__BB9_6;
	mad.lo.s64 	%rd20, %rd40, %rd2, %rd6;
	shl.b64 	%rd21, %rd20, 2;
	add.s64 	%rd22, %rd1, %rd21;
	ld.global.v2.f32 	{%f88, %f87}, [%rd22];
	max.f32 	%f21, %f88, 0fFF800000;
	max.f32 	%f89, %f21, %f87;
$L__BB9_6:
	setp.le.s64 	%p4, %rd11, %rd6;
	mov.f32 	%f90, 0fFF800000;
	mov.f32 	%f91, %f90;
	mov.f32 	%f92, %f90;
	@%p4 bra 	$L__BB9_8;
	mad.lo.s64 	%rd23, %rd2, %rd40, %rd2;
	add.s64 	%rd24, %rd23, %rd6;
	shr.u64 	%rd25, %rd24, 63;
	add.s64 	%rd26, %rd24, %rd25;
	shl.b64 	%rd27, %rd26, 2;
	and.b64  	%rd28, %rd27, -8;
	add.s64 	%rd29, %rd1, %rd28;
	ld.global.v2.f32 	{%f91, %f92}, [%rd29];
	max.f32 	%f23, %f91, 0fFF800000;
	max.f32 	%f90, %f23, %f92;
$L__BB9_8:
	setp.le.s64 	%p5, %rd11, %rd6;
	mov.b32 	%r11, %f89;
	shfl.sync.bfly.b32	%r12|%p6, %r11, 2, 31, -1;
	mov.b32 	%f24, %r12;
	max.f32 	%f25, %f89, %f24;
	mov.b32 	%r13, %f25;
	shfl.sync.bfly.b32	%r14|%p7, %r13, 1, 31, -1;
	mov.b32 	%f26, %r14;
	max.f32 	%f27, %f25, %f26;
	mov.b32 	%r15, %f90;
	shfl.sync.bfly.b32	%r16|%p8, %r15, 2, 31, -1;
	mov.b32 	%f28, %r16;
	max.f32 	%f29, %f90, %f28;
	mov.b32 	%r17, %f29;
	shfl.sync.bfly.b32	%r18|%p9, %r17, 1, 31, -1;
	mov.b32 	%f30, %r18;
	max.f32 	%f31, %f29, %f30;
	sub.f32 	%f32, %f88, %f27;
	fma.rn.f32 	%f33, %f32, 0f3BBB989D, 0f3F000000;
	cvt.sat.f32.f32 	%f34, %f33;
	mov.f32 	%f35, 0f4B400001;
	mov.f32 	%f36, 0f437C0000;
	fma.rm.f32 	%f37, %f34, %f36, %f35;
	add.f32 	%f38, %f37, 0fCB40007F;
	neg.f32 	%f39, %f38;
	fma.rn.f32 	%f40, %f32, 0f3FB8AA3B, %f39;
	fma.rn.f32 	%f41, %f32, 0f32A57060, %f40;
	mov.b32 	%r19, %f37;
	shl.b32 	%r20, %r19, 23;
	mov.b32 	%f42, %r20;
	ex2.approx.ftz.f32 	%f43, %f41;
	mul.f32 	%f44, %f43, %f42;
	add.f32 	%f45, %f44, 0f00000000;
	sub.f32 	%f46, %f87, %f27;
	fma.rn.f32 	%f47, %f46, 0f3BBB989D, 0f3F000000;
	cvt.sat.f32.f32 	%f48, %f47;
	fma.rm.f32 	%f49, %f48, %f36, %f35;
	add.f32 	%f50, %f49, 0fCB40007F;
	neg.f32 	%f51, %f50;
	fma.rn.f32 	%f52, %f46, 0f3FB8AA3B, %f51;
	fma.rn.f32 	%f53, %f46, 0f32A57060, %f52;
	mov.b32 	%r21, %f49;
	shl.b32 	%r22, %r21, 23;
	mov.b32 	%f54, %r22;
	ex2.approx.ftz.f32 	%f55, %f53;
	mul.f32 	%f56, %f55, %f54;
	add.f32 	%f57, %f45, %f56;
	sub.f32 	%f58, %f91, %f31;
	fma.rn.f32 	%f59, %f58, 0f3BBB989D, 0f3F000000;
	cvt.sat.f32.f32 	%f60, %f59;
	fma.rm.f32 	%f61, %f60, %f36, %f35;
	add.f32 	%f62, %f61, 0fCB40007F;
	neg.f32 	%f63, %f62;
	fma.rn.f32 	%f64, %f58, 0f3FB8AA3B, %f63;
	fma.rn.f32 	%f65, %f58, 0f32A57060, %f64;
	mov.b32 	%r23, %f61;
	shl.b32 	%r24, %r23, 23;
	mov.b32 	%f66, %r24;
	ex2.approx.ftz.f32 	%f67, %f65;
	mul.f32 	%f13, %f67, %f66;
	add.f32 	%f68, %f13, 0f00000000;
	sub.f32 	%f69, %f92, %f31;
	fma.rn.f32 	%f70, %f69, 0f3BBB989D, 0f3F000000;
	cvt.sat.f32.f32 	%f71, %f70;
	fma.rm.f32 	%f72, %f71, %f36, %f35;
	add.f32 	%f73, %f72, 0fCB40007F;
	neg.f32 	%f74, %f73;
	fma.rn.f32 	%f75, %f69, 0f3FB8AA3B, %f74;
	fma.rn.f32 	%f76, %f69, 0f32A57060, %f75;
	mov.b32 	%r25, %f72;
	shl.b32 	%r26, %r25, 23;
	mov.b32 	%f77, %r26;
	ex2.approx.ftz.f32 	%f78, %f76;
	mul.f32 	%f14, %f78, %f77;
	add.f32 	%f79, %f68, %f14;
	mov.b32 	%r27, %f57;
	shfl.sync.bfly.b32	%r28|%p10, %r27, 2, 31, -1;
	mov.b32 	%f80, %r28;
	add.f32 	%f81, %f57, %f80;
	mov.b32 	%r29, %f81;
	shfl.sync.bfly.b32	%r30|%p11, %r29, 1, 31, -1;
	mov.b32 	%f82, %r30;
	add.f32 	%f83, %f81, %f82;
	mov.b32 	%r31, %f79;
	shfl.sync.bfly.b32	%r32|%p12, %r31, 2, 31, -1;
	mov.b32 	%f84, %r32;
	add.f32 	%f85, %f79, %f84;
	mov.b32 	%r33, %f85;
	shfl.sync.bfly.b32	%r34|%p13, %r33, 1, 31, -1;
	mov.b32 	%f86, %r34;
	add.f32 	%f15, %f85, %f86;
	div.rn.f32 	%f16, %f44, %f83;
	div.rn.f32 	%f17, %f56, %f83;
	@%p5 bra 	$L__BB9_10;
	mad.lo.s64 	%rd30, %rd40, %rd4, %rd6;
	shl.b64 	%rd31, %rd30, 2;
	add.s64 	%rd32, %rd3, %rd31;
	st.global.v2.f32 	[%rd32], {%f16, %f17};
$L__BB9_10:
	setp.le.s64 	%p14, %rd11, %rd6;
	div.rn.f32 	%f18, %f13, %f15;
	div.rn.f32 	%f19, %f14, %f15;
	@%p14 bra 	$L__BB9_12;
	mad.lo.s64 	%rd33, %rd4, %rd40, %rd4;
	add.s64 	%rd34, %rd33, %rd6;
	shr.u64 	%rd35, %rd34, 63;
	add.s64 	%rd36, %rd34, %rd35;
	shl.b64 	%rd37, %rd36, 2;
	and.b64  	%rd38, %rd37, -8;
	add.s64 	%rd39, %rd3, %rd38;
	st.global.v2.f32 	[%rd39], {%f18, %f19};
$L__BB9_12:
	add.s64 	%rd40, %rd40, %rd7;
	setp.lt.s64 	%p15, %rd40, %rd10;
	@%p15 bra 	$L__BB9_4;
$L__BB9_13:
	ret;

}
	// .globl	_Z15SoftmaxWarpImplI10DirectLoadIffE11DirectStoreIffEfLi2ELi2ELi4ELi1ELb0EL9Algorithm0EEvT_T0_ll
.visible .entry _Z15SoftmaxWarpImplI10DirectLoadIffE11DirectStoreIffEfLi2ELi2ELi4ELi1ELb0EL9Algorithm0EEvT_T0_ll(
	.param .align 8 .b8 _Z15SoftmaxWarpImplI10DirectLoadIffE11DirectStoreIffEfLi2ELi2ELi4ELi1ELb0EL9Algorithm0EEvT_T0_ll_param_0[16],
	.param .align 8 .b8 _Z15SoftmaxWarpImplI10DirectLoadIffE11DirectStoreIffEfLi2ELi2ELi4ELi1ELb0EL9Algorithm0EEvT_T0_ll_param_1[16],
	.param .u64 _Z15SoftmaxWarpImplI10DirectLoadIffE11DirectStoreIffEfLi2ELi2ELi4ELi1ELb0EL9Algorithm0EEvT_T0_ll_param_2,
	.param .u64 _Z15SoftmaxWarpImplI10DirectLoadIffE11DirectStoreIffEfLi2ELi2ELi4ELi1ELb0EL9Algorithm0EEvT_T0_ll_param_3
)
{
	.reg .pred 	%p<20>;
	.reg .b32 	%r<48>;
	.reg .b32 	%f<119>;
	.reg .b64 	%rd<73>;

	ld.param.u64 	%rd2, [_Z15SoftmaxWarpImplI10DirectLoadIffE11DirectStoreIffEfLi2ELi2ELi4ELi1ELb0EL9Algorithm0EEvT_T0_ll_param_0+8];
	ld.param.u64 	%rd4, [_Z15SoftmaxWarpImplI10DirectLoadIffE11DirectStoreIffEfLi2ELi2ELi4ELi1ELb0EL9Algorithm0EEvT_T0_ll_param_1+8];
	ld.param.u64 	%rd19, [_Z15SoftmaxWarpImplI10DirectLoadIffE11DirectStoreIffEfLi2ELi2ELi4ELi1ELb0EL9Algorithm0EEvT_T0_ll_param_1];
	ld.param.u64 	%rd20, [_Z15SoftmaxWarpImplI10DirectLoadIffE11DirectStoreIffEfLi2ELi2ELi4ELi1ELb0EL9Algorithm0EEvT_T0_ll_param_0];
	ld.param.u64 	%rd18, [_Z15SoftmaxWarpImplI10DirectLoadIffE11DirectStoreIffEfLi2ELi2ELi4ELi1ELb0EL9Algorithm0EEvT_T0_ll_param_2];
	ld.param.u64 	%rd21, [_Z15SoftmaxWarpImplI10DirectLoadIffE11DirectStoreIffEfLi2ELi2ELi4ELi1ELb0EL9Algorithm0EEvT_T0_ll_param_3];
	cvta.to.global.u64 	%rd1, %rd20;
	cvta.to.global.u64 	%rd3, %rd19;
	setp.lt.s64 	%p1, %rd21, 9;
	@%p1 bra 	$L__BB10_2;
	mov.u64 	%rd22, $str;
	cvta.global.u64 	%rd23, %rd22;
	mov.u64 	%rd24, $str$1;
	cvta.global.u64 	%rd25, %rd24;
	mov.u64 	%rd26, __unnamed_11;
	cvta.global.u64 	%rd27, %rd26;
	{ // callseq 10, 0
	.param .b64 param0;
	st.param.b64 	[param0], %rd23;
	.param .b64 param1;
	st.param.b64 	[param1], %rd25;
	.param .b32 param2;
	st.param.b32 	[param2], 253;
	.param .b64 param3;
	st.param.b64 	[param3], %rd27;
	.param .b64 param4;
	st.param.b64 	[param4], 1;
	call.uni 
	__assertfail, 
	(
	param0, 
	param1, 
	param2, 
	param3, 
	param4
	);
	} // callseq 10
$L__BB10_2:
	mov.u32 	%r1, %ctaid.x;
	mov.u32 	%r2, %ntid.y;
	mov.u32 	%r3, %tid.y;
	mad.lo.s32 	%r4, %r1, %r2, %r3;
	mov.u32 	%r5, %nctaid.x;
	mul.lo.s32 	%r6, %r5, %r2;
	cvt.s64.s32 	%rd5, %r6;
	cvt.s64.s32 	%rd72, %r4;
	setp.le.s64 	%p2, %rd18, %rd72;
	@%p2 bra 	$L__BB10_10;
	mov.u32 	%r7, %tid.x;
	shl.b32 	%r8, %r7, 1;
	cvt.u64.u32 	%rd7, %r8;
	add.s64 	%rd8, %rd5, %rd72;
	max.s64 	%rd28, %rd18, %rd8;
	setp.lt.s64 	%p3, %rd8, %rd18;
	selp.u64 	%rd9, 1, 0, %p3;
	add.s64 	%rd29, %rd8, %rd9;
	sub.s64 	%rd10, %rd28, %rd29;
	or.b64  	%rd30, %rd10, %rd5;
	and.b64  	%rd31, %rd30, -4294967296;
	setp.ne.s64 	%p4, %rd31, 0;
	@%p4 bra 	$L__BB10_5;
	cvt.u32.u64 	%r9, %rd5;
	cvt.u32.u64 	%r10, %rd10;
	div.u32 	%r11, %r10, %r9;
	cvt.u64.u32 	%rd70, %r11;
	bra.uni 	$L__BB10_6;
$L__BB10_5:
	div.u64 	%rd70, %rd10, %rd5;
$L__BB10_6:
	add.s64 	%rd14, %rd70, %rd9;
	and.b64  	%rd32, %rd14, 1;
	setp.eq.b64 	%p5, %rd32, 1;
	@%p5 bra 	$L__BB10_8;
	mad.lo.s64 	%rd33, %rd2, %rd72, %rd7;
	shr.u64 	%rd34, %rd33, 63;
	add.s64 	%rd35, %rd33, %rd34;
	shl.b64 	%rd36, %rd35, 2;
	and.b64  	%rd37, %rd36, -8;
	add.s64 	%rd38, %rd1, %rd37;
	ld.global.v2.f32 	{%f1, %f2}, [%rd38];
	max.f32 	%f3, %f1, 0fFF800000;
	max.f32 	%f4, %f3, %f2;
	mov.b32 	%r12, %f4;
	shfl.sync.bfly.b32	%r13|%p6, %r12, 2, 31, -1;
	mov.b32 	%f5, %r13;
	max.f32 	%f6, %f4, %f5;
	mov.b32 	%r14, %f6;
	shfl.sync.bfly.b32	%r15|%p7, %r14, 1, 31, -1;
	mov.b32 	%f7, %r15;
	max.f32 	%f8, %f6, %f7;
	sub.f32 	%f9, %f1, %f8;
	fma.rn.f32 	%f10, %f9, 0f3BBB989D, 0f3F000000;
	cvt.sat.f32.f32 	%f11, %f10;
	mov.f32 	%f12, 0f4B400001;
	mov.f32 	%f13, 0f437C0000;
	fma.rm.f32 	%f14, %f11, %f13, %f12;
	add.f32 	%f15, %f14, 0fCB40007F;
	neg.f32 	%f16, %f15;
	fma.rn.f32 	%f17, %f9, 0f3FB8AA3B, %f16;
	fma.rn.f32 	%f18, %f9, 0f32A57060, %f17;
	mov.b32 	%r16, %f14;
	shl.b32 	%r17, %r16, 23;
	mov.b32 	%f19, %r17;
	ex2.approx.ftz.f32 	%f20, %f18;
	mul.f32 	%f21, %f20, %f19;
	add.f32 	%f22, %f21, 0f00000000;
	sub.f32 	%f23, %f2, %f8;
	fma.rn.f32 	%f24, %f23, 0f3BBB989D, 0f3F000000;
	cvt.sat.f32.f32 	%f25, %f24;
	fma.rm.f32 	%f26, %f25, %f13, %f12;
	add.f32 	%f27, %f26, 0fCB40007F;
	neg.f32 	%f28, %f27;
	fma.rn.f32 	%f29, %f23, 0f3FB8AA3B, %f28;
	fma.rn.f32 	%f30, %f23, 0f32A57060, %f29;
	mov.b32 	%r18, %f26;
	shl.b32 	%r19, %r18, 23;
	mov.b32 	%f31, %r19;
	ex2.approx.ftz.f32 	%f32, %f30;
	mul.f32 	%f33, %f32, %f31;
	add.f32 	%f34, %f22, %f33;
	mov.b32 	%r20, %f34;
	shfl.sync.bfly.b32	%r21|%p8, %r20, 2, 31, -1;
	mov.b32 	%f35, %r21;
	add.f32 	%f36, %f34, %f35;
	mov.b32 	%r22, %f36;
	shfl.sync.bfly.b32	%r23|%p9, %r22, 1, 31, -1;
	mov.b32 	%f37, %r23;
	add.f32 	%f38, %f36, %f37;
	div.rn.f32 	%f39, %f21, %f38;
	div.rn.f32 	%f40, %f33, %f38;
	mad.lo.s64 	%rd39, %rd4, %rd72, %rd7;
	shr.u64 	%rd40, %rd39, 63;
	add.s64 	%rd41, %rd39, %rd40;
	shl.b64 	%rd42, %rd41, 2;
	and.b64  	%rd43, %rd42, -8;
	add.s64 	%rd44, %rd3, %rd43;
	st.global.v2.f32 	[%rd44], {%f39, %f40};
	mov.u64 	%rd72, %rd8;
$L__BB10_8:
	setp.eq.s64 	%p10, %rd14, 0;
	@%p10 bra 	$L__BB10_10;
$L__BB10_9:
	mad.lo.s64 	%rd45, %rd72, %rd2, %rd7;
	shr.u64 	%rd46, %rd45, 63;
	add.s64 	%rd47, %rd45, %rd46;
	shl.b64 	%rd48, %rd47, 2;
	and.b64  	%rd49, %rd48, -8;
	add.s64 	%rd50, %rd1, %rd49;
	ld.global.v2.f32 	{%f41, %f42}, [%rd50];
	max.f32 	%f43, %f41, 0fFF800000;
	max.f32 	%f44, %f43, %f42;
	mov.b32 	%r24, %f44;
	shfl.sync.bfly.b32	%r25|%p11, %r24, 2, 31, -1;
	mov.b32 	%f45, %r25;
	max.f32 	%f46, %f44, %f45;
	mov.b32 	%r26, %f46;
	shfl.sync.bfly.b32	%r27|%p12, %r26, 1, 31, -1;
	mov.b32 	%f47, %r27;
	max.f32 	%f48, %f46, %f47;
	sub.f32 	%f49, %f41, %f48;
	fma.rn.f32 	%f50, %f49, 0f3BBB989D, 0f3F000000;
	cvt.sat.f32.f32 	%f51, %f50;
	mov.f32 	%f52, 0f4B400001;
	mov.f32 	%f53, 0f437C0000;
	fma.rm.f32 	%f54, %f51, %f53, %f52;
	add.f32 	%f55, %f54, 0fCB40007F;
	neg.f32 	%f56, %f55;
	fma.rn.f32 	%f57, %f49, 0f3FB8AA3B, %f56;
	fma.rn.f32 	%f58, %f49, 0f32A57060, %f57;
	mov.b32 	%r28, %f54;
	shl.b32 	%r29, %r28, 23;
	mov.b32 	%f59, %r29;
	ex2.approx.ftz.f32 	%f60, %f58;
	mul.f32 	%f61, %f60, %f59;
	add.f32 	%f62, %f61, 0f00000000;
	sub.f32 	%f63, %f42, %f48;
	fma.rn.f32 	%f64, %f63, 0f3BBB989D, 0f3F000000;
	cvt.sat.f32.f32 	%f65, %f64;
	fma.rm.f32 	%f66, %f65, %f53, %f52;
	add.f32 	%f67, %f66, 0fCB40007F;
	neg.f32 	%f68, %f67;
	fma.rn.f32 	%f69, %f63, 0f3FB8AA3B, %f68;
	fma.rn.f32 	%f70, %f63, 0f32A57060, %f69;
	mov.b32 	%r30, %f66;
	shl.b32 	%r31, %r30, 23;
	mov.b32 	%f71, %r31;
	ex2.approx.ftz.f32 	%f72, %f70;
	mul.f32 	%f73, %f72, %f71;
	add.f32 	%f74, %f62, %f73;
	mov.b32 	%r32, %f74;
	shfl.sync.bfly.b32	%r33|%p13, %r32, 2, 31, -1;
	mov.b32 	%f75, %r33;
	add.f32 	%f76, %f74, %f75;
	mov.b32 	%r34, %f76;
	shfl.sync.bfly.b32	%r35|%p14, %r34, 1, 31, -1;
	mov.b32 	%f77, %r35;
	add.f32 	%f78, %f76, %f77;
	div.rn.f32 	%f79, %f61, %f78;
	div.rn.f32 	%f80, %f73, %f78;
	mad.lo.s64 	%rd51, %rd72, %rd4, %rd7;
	shr.u64 	%rd52, %rd51, 63;
	add.s64 	%rd53, %rd51, %rd52;
	shl.b64 	%rd54, %rd53, 2;
	and.b64  	%rd55, %rd54, -8;
	add.s64 	%rd56, %rd3, %rd55;
	st.global.v2.f32 	[%rd56], {%f79, %f80};
	add.s64 	%rd57, %rd72, %rd5;
	mad.lo.s64 	%rd58, %rd57, %rd2, %rd7;
	shr.u64 	%rd59, %rd58, 63;
	add.s64 	%rd60, %rd58, %rd59;
	shl.b64 	%rd61, %rd60, 2;
	and.b64  	%rd62, %rd61, -8;
	add.s64 	%rd63, %rd1, %rd62;
	ld.global.v2.f32 	{%f81, %f82}, [%rd63];
	max.f32 	%f83, %f81, 0fFF800000;
	max.f32 	%f84, %f83, %f82;
	mov.b32 	%r36, %f84;
	shfl.sync.bfly.b32	%r37|%p15, %r36, 2, 31, -1;
	mov.b32 	%f85, %r37;
	max.f32 	%f86, %f84, %f85;
	mov.b32 	%r38, %f86;
	shfl.sync.bfly.b32	%r39|%p16, %r38, 1, 31, -1;
	mov.b32 	%f87, %r39;
	max.f32 	%f88, %f86, %f87;
	sub.f32 	%f89, %f81, %f88;
	fma.rn.f32 	%f90, %f89, 0f3BBB989D, 0f3F000000;
	cvt.sat.f32.f32 	%f91, %f90;
	fma.rm.f32 	%f92, %f91, %f53, %f52;
	add.f32 	%f93, %f92, 0fCB40007F;
	neg.f32 	%f94, %f93;
	fma.rn.f32 	%f95, %f89, 0f3FB8AA3B, %f94;
	fma.rn.f32 	%f96, %f89, 0f32A57060, %f95;
	mov.b32 	%r40, %f92;
	shl.b32 	%r41, %r40, 23;
	mov.b32 	%f97, %r41;
	ex2.approx.ftz.f32 	%f98, %f96;
	mul.f32 	%f99, %f98, %f97;
	add.f32 	%f100, %f99, 0f00000000;
	sub.f32 	%f101, %f82, %f88;
	fma.rn.f32 	%f102, %f101, 0f3BBB989D, 0f3F000000;
	cvt.sat.f32.f32 	%f103, %f102;
	fma.rm.f32 	%f104, %f103, %f53, %f52;
	add.f32 	%f105, %f104, 0fCB40007F;
	neg.f32 	%f106, %f105;
	fma.rn.f32 	%f107, %f101, 0f3FB8AA3B, %f106;
	fma.rn.f32 	%f108, %f101, 0f32A57060, %f107;
	mov.b32 	%r42, %f104;
	shl.b32 	%r43, %r42, 23;
	mov.b32 	%f109, %r43;
	ex2.approx.ftz.f32 	%f110, %f108;
	mul.f32 	%f111, %f110, %f109;
	add.f32 	%f112, %f100, %f111;
	mov.b32 	%r44, %f112;
	shfl.sync.bfly.b32	%r45|%p17, %r44, 2, 31, -1;
	mov.b32 	%f113, %r45;
	add.f32 	%f114, %f112, %f113;
	mov.b32 	%r46, %f114;
	shfl.sync.bfly.b32	%r47|%p18, %r46, 1, 31, -1;
	mov.b32 	%f115, %r47;
	add.f32 	%f116, %f114, %f115;
	div.rn.f32 	%f117, %f99, %f116;
	div.rn.f32 	%f118, %f111, %f116;
	mad.lo.s64 	%rd64, %rd57, %rd4, %rd7;
	shr.u64 	%rd65, %rd64, 63;
	add.s64 	%rd66, %rd64, %rd65;
	shl.b64 	%rd67, %rd66, 2;
	and.b64  	%rd68, %rd67, -8;
	add.s64 	%rd69, %rd3, %rd68;
	st.global.v2.f32 	[%rd69], {%f117, %f118};
	add.s64 	%rd72, %rd57, %rd5;
	setp.lt.s64 	%p19, %rd72, %rd18;
	@%p19 bra 	$L__BB10_9;
$L__BB10_10:
	ret;

}
	// .globl	_Z15SoftmaxWarpImplI10DirectLoadIffE11DirectStoreIffEfLi2ELi2ELi4ELi1ELb1EL9Algorithm0EEvT_T0_ll
.visible .entry _Z15SoftmaxWarpImplI10DirectLoadIffE11DirectStoreIffEfLi2ELi2ELi4ELi1ELb1EL9Algorithm0EEvT_T0_ll(
	.param .align 8 .b8 _Z15SoftmaxWarpImplI10DirectLoadIffE11DirectStoreIffEfLi2ELi2ELi4ELi1ELb1EL9Algorithm0EEvT_T0_ll_param_0[16],
	.param .align 8 .b8 _Z15SoftmaxWarpImplI10DirectLoadIffE11DirectStoreIffEfLi2ELi2ELi4ELi1ELb1EL9Algorithm0EEvT_T0_ll_param_1[16],
	.param .u64 _Z15SoftmaxWarpImplI10DirectLoadIffE11DirectStoreIffEfLi2ELi2ELi4ELi1ELb1EL9Algorithm0EEvT_T0_ll_param_2,
	.param .u64 _Z15SoftmaxWarpImplI10DirectLoadIffE11DirectStoreIffEfLi2ELi2ELi4ELi1ELb1EL9Algorithm0EEvT_T0_ll_param_3
)
{
	.reg .pred 	%p<26>;
	.reg .b32 	%r<48>;
	.reg .b32 	%f<142>;
	.reg .b64 	%rd<73>;

	ld.param.u64 	%rd2, [_Z15SoftmaxWarpImplI10DirectLoadIffE11DirectStoreIffEfLi2ELi2ELi4ELi1ELb1EL9Algorithm0EEvT_T0_ll_param_0+8];
	ld.param.u64 	%rd4, [_Z15SoftmaxWarpImplI10DirectLoadIffE11DirectStoreIffEfLi2ELi2ELi4ELi1ELb1EL9Algorithm0EEvT_T0_ll_param_1+8];
	ld.param.u64 	%rd21, [_Z15SoftmaxWarpImplI10DirectLoadIffE11DirectStoreIffEfLi2ELi2ELi4ELi1ELb1EL9Algorithm0EEvT_T0_ll_param_1];
	ld.param.u64 	%rd22, [_Z15SoftmaxWarpImplI10DirectLoadIffE11DirectStoreIffEfLi2ELi2ELi4ELi1ELb1EL9Algorithm0EEvT_T0_ll_param_0];
	ld.param.u64 	%rd19, [_Z15SoftmaxWarpImplI10DirectLoadIffE11DirectStoreIffEfLi2ELi2ELi4ELi1ELb1EL9Algorithm0EEvT_T0_ll_param_2];
	ld.param.u64 	%rd20, [_Z15SoftmaxWarpImplI10DirectLoadIffE11DirectStoreIffEfLi2ELi2ELi4ELi1ELb1EL9Algorithm0EEvT_T0_ll_param_3];
	cvta.to.global.u64 	%rd1, %rd22;
	cvta.to.global.u64 	%rd3, %rd21;
	setp.lt.s64 	%p1, %rd20, 9;
	@%p1 bra 	$L__BB11_2;
	mov.u64 	%rd23, $str;
	cvta.global.u64 	%rd24, %rd23;
	mov.u64 	%rd25, $str$1;
	cvta.global.u64 	%rd26, %rd25;
	mov.u64 	%rd27, __unnamed_12;
	cvta.global.u64 	%rd28, %rd27;
	{ // callseq 11, 0
	.param .b64 param0;
	st.param.b64 	[param0], %rd24;
	.param .b64 param1;
	st.param.b64 	[param1], %rd26;
	.param .b32 param2;
	st.param.b32 	[param2], 253;
	.param .b64 param3;
	st.param.b64 	[param3], %rd28;
	.param .b64 param4;
	st.param.b64 	[param4], 1;
	call.uni 
	__assertfail, 
	(
	param0, 
	param1, 
	param2, 
	param3, 
	param4
	);
	} // callseq 11
$L__BB11_2:
	mov.u32 	%r1, %ctaid.x;
	mov.u32 	%r2, %ntid.y;
	mov.u32 	%r3, %tid.y;
	mad.lo.s32 	%r4, %r1, %r2, %r3;
	mov.u32 	%r5, %nctaid.x;
	mul.lo.s32 	%r6, %r5, %r2;
	cvt.s64.s32 	%rd5, %r6;
	cvt.s64.s32 	%rd6, %r4;
	setp.le.s64 	%p2, %rd19, %rd6;
	@%p2 bra 	$L__BB11_21;
	mov.u32 	%r7, %tid.x;
	shl.b32 	%r8, %r7, 1;
	cvt.u64.u32 	%rd7, %r8;
	add.s64 	%rd8, %rd5, %rd6;
	max.s64 	%rd29, %rd19, %rd8;
	setp.lt.s64 	%p3, %rd8, %rd19;
	selp.u64 	%rd9, 1, 0, %p3;
	add.s64 	%rd30, %rd8, %rd9;
	sub.s64 	%rd10, %rd29, %rd30;
	or.b64  	%rd31, %rd10, %rd5;
	and.b64  	%rd32, %rd31, -4294967296;
	setp.ne.s64 	%p4, %rd32, 0;
	@%p4 bra 	$L__BB11_5;
	cvt.u32.u64 	%r9, %rd5;
	cvt.u32.u64 	%r10, %rd10;
	div.u32 	%r11, %r10, %r9;
	cvt.u64.u32 	%rd70, %r11;
	bra.uni 	$L__BB11_6;
$L__BB11_5:
	div.u64 	%rd70, %rd10, %rd5;
$L__BB11_6:
	add.s64 	%rd14, %rd70, %rd9;
	and.b64  	%rd33, %rd14, 1;
	setp.eq.b64 	%p5, %rd33, 1;
	mov.u64 	%rd72, %rd6;
	@%p5 bra 	$L__BB11_11;
	setp.le.s64 	%p6, %rd20, %rd7;
	mov.f32 	%f133, 0fFF800000;
	mov.f32 	%f134, %f133;
	mov.f32 	%f135, %f133;
	@%p6 bra 	$L__BB11_9;
	mad.lo.s64 	%rd34, %rd2, %rd6, %rd7;
	shr.u64 	%rd35, %rd34, 63;
	add.s64 	%rd36, %rd34, %rd35;
	shl.b64 	%rd37, %rd36, 2;
	and.b64  	%rd38, %rd37, -8;
	add.s64 	%rd39, %rd1, %rd38;
	ld.global.v2.f32 	{%f134, %f133}, [%rd39];
	max.f32 	%f26, %f134, 0fFF800000;
	max.f32 	%f135, %f26, %f133;
$L__BB11_9:
	mov.b32 	%r12, %f135;
	shfl.sync.bfly.b32	%r13|%p8, %r12, 2, 31, -1;
	mov.b32 	%f27, %r13;
	max.f32 	%f28, %f135, %f27;
	mov.b32 	%r14, %f28;
	shfl.sync.bfly.b32	%r15|%p9, %r14, 1, 31, -1;
	mov.b32 	%f29, %r15;
	max.f32 	%f30, %f28, %f29;
	sub.f32 	%f31, %f134, %f30;
	fma.rn.f32 	%f32, %f31, 0f3BBB989D, 0f3F000000;
	cvt.sat.f32.f32 	%f33, %f32;
	mov.f32 	%f34, 0f4B400001;
	mov.f32 	%f35, 0f437C0000;
	fma.rm.f32 	%f36, %f33, %f35, %f34;
	add.f32 	%f37, %f36, 0fCB40007F;
	neg.f32 	%f38, %f37;
	fma.rn.f32 	%f39, %f31, 0f3FB8AA3B, %f38;
	fma.rn.f32 	%f40, %f31, 0f32A57060, %f39;
	mov.b32 	%r16, %f36;
	shl.b32 	%r17, %r16, 23;
	mov.b32 	%f41, %r17;
	ex2.approx.ftz.f32 	%f42, %f40;
	mul.f32 	%f43, %f42, %f41;
	add.f32 	%f44, %f43, 0f00000000;
	sub.f32 	%f45, %f133, %f30;
	fma.rn.f32 	%f46, %f45, 0f3BBB989D, 0f3F000000;
	cvt.sat.f32.f32 	%f47, %f46;
	fma.rm.f32 	%f48, %f47, %f35, %f34;
	add.f32 	%f49, %f48, 0fCB40007F;
	neg.f32 	%f50, %f49;
	fma.rn.f32 	%f51, %f45, 0f3FB8AA3B, %f50;
	fma.rn.f32 	%f52, %f45, 0f32A57060, %f51;
	mov.b32 	%r18, %f48;
	shl.b32 	%r19, %r18, 23;
	mov.b32 	%f53, %r19;
	ex2.approx.ftz.f32 	%f54, %f52;
	mul.f32 	%f55, %f54, %f53;
	add.f32 	%f56, %f44, %f55;
	mov.b32 	%r20, %f56;
	shfl.sync.bfly.b32	%r21|%p10, %r20, 2, 31, -1;
	mov.b32 	%f57, %r21;
	add.f32 	%f58, %f56, %f57;
	mov.b32 	%r22, %f58;
	shfl.sync.bfly.b32	%r23|%p11, %r22, 1, 31, -1;
	mov.b32 	%f59, %r23;
	add.f32 	%f60, %f58, %f59;
	div.rn.f32 	%f7, %f43, %f60;
	div.rn.f32 	%f8, %f55, %f60;
	mov.u64 	%rd72, %rd8;
	@%p6 bra 	$L__BB11_11;
	mad.lo.s64 	%rd40, %rd4, %rd6, %rd7;
	shr.u64 	%rd41, %rd40, 63;
	add.s64 	%rd42, %rd40, %rd41;
	shl.b64 	%rd43, %rd42, 2;
	and.b64  	%rd44, %rd43, -8;
	add.s64 	%rd45, %rd3, %rd44;
	st.global.v2.f32 	[%rd45], {%f7, %f8};
$L__BB11_11:
	setp.eq.s64 	%p12, %rd14, 0;
	@%p12 bra 	$L__BB11_21;
$L__BB11_12:
	setp.le.s64 	%p13, %rd20, %rd7;
	mov.f32 	%f136, 0fFF800000;
	mov.f32 	%f137, %f136;
	mov.f32 	%f138, %f136;
	@%p13 bra 	$L__BB11_14;
	mad.lo.s64 	%rd46, %rd72, %rd2, %rd7;
	shr.u64 	%rd47, %rd46, 63;
	add.s64 	%rd48, %rd46, %rd47;
	shl.b64 	%rd49, %rd48, 2;
	and.b64  	%rd50, %rd49, -8;
	add.s64 	%rd51, %rd1, %rd50;
	ld.global.v2.f32 	{%f137, %f136}, [%rd51];
	max.f32 	%f62, %f137, 0fFF800000;
	max.f32 	%f138, %f62, %f136;
$L__BB11_14:
	setp.le.s64 	%p14, %rd20, %rd7;
	mov.b32 	%r24, %f138;
	shfl.sync.bfly.b32	%r25|%p15, %r24, 2, 31, -1;
	mov.b32 	%f63, %r25;
	max.f32 	%f64, %f138, %f63;
	mov.b32 	%r26, %f64;
	shfl.sync.bfly.b32	%r27|%p16, %r26, 1, 31, -1;
	mov.b32 	%f65, %r27;
	max.f32 	%f66, %f64, %f65;
	sub.f32 	%f67, %f137, %f66;
	fma.rn.f32 	%f68, %f67, 0f3BBB989D, 0f3F000000;
	cvt.sat.f32.f32 	%f69, %f68;
	mov.f32 	%f70, 0f4B400001;
	mov.f32 	%f71, 0f437C0000;
	fma.rm.f32 	%f72, %f69, %f71, %f70;
	add.f32 	%f73, %f72, 0fCB40007F;
	neg.f32 	%f74, %f73;
	fma.rn.f32 	%f75, %f67, 0f3FB8AA3B, %f74;
	fma.rn.f32 	%f76, %f67, 0f32A57060, %f75;
	mov.b32 	%r28, %f72;
	shl.b32 	%r29, %r28, 23;
	mov.b32 	%f77, %r29;
	ex2.approx.ftz.f32 	%f78, %f76;
	mul.f32 	%f79, %f78, %f77;
	add.f32 	%f80, %f79, 0f00000000;
	sub.f32 	%f81, %f136, %f66;
	fma.rn.f32 	%f82, %f81, 0f3BBB989D, 0f3F000000;
	cvt.sat.f32.f32 	%f83, %f82;
	fma.rm.f32 	%f84, %f83, %f71, %f70;
	add.f32 	%f85, %f84, 0fCB40007F;
	neg.f32 	%f86, %f85;
	fma.rn.f32 	%f87, %f81, 0f3FB8AA3B, %f86;
	fma.rn.f32 	%f88, %f81, 0f32A57060, %f87;
	mov.b32 	%r30, %f84;
	shl.b32 	%r31, %r30, 23;
	mov.b32 	%f89, %r31;
	ex2.approx.ftz.f32 	%f90, %f88;
	mul.f32 	%f91, %f90, %f89;
	add.f32 	%f92, %f80, %f91;
	mov.b32 	%r32, %f92;
	shfl.sync.bfly.b32	%r33|%p17, %r32, 2, 31, -1;
	mov.b32 	%f93, %r33;
	add.f32 	%f94, %f92, %f93;
	mov.b32 	%r34, %f94;
	shfl.sync.bfly.b32	%r35|%p18, %r34, 1, 31, -1;
	mov.b32 	%f95, %r35;
	add.f32 	%f96, %f94, %f95;
	div.rn.f32 	%f15, %f79, %f96;
	div.rn.f32 	%f16, %f91, %f96;
	@%p14 bra 	$L__BB11_16;
	mad.lo.s64 	%rd52, %rd72, %rd4, %rd7;
	shr.u64 	%rd53, %rd52, 63;
	add.s64 	%rd54, %rd52, %rd53;
	shl.b64 	%rd55, %rd54, 2;
	and.b64  	%rd56, %rd55, -8;
	add.s64 	%rd57, %rd3, %rd56;
	st.global.v2.f32 	[%rd57], {%f15, %f16};
$L__BB11_16:
	setp.le.s64 	%p19, %rd20, %rd7;
	add.s64 	%rd17, %rd72, %rd5;
	mov.f32 	%f139, 0fFF800000;
	mov.f32 	%f140, %f139;
	mov.f32 	%f141, %f139;
	@%p19 bra 	$L__BB11_18;
	mad.lo.s64 	%rd58, %rd17, %rd2, %rd7;
	shr.u64 	%rd59, %rd58, 63;
	add.s64 	%rd60, %rd58, %rd59;
	shl.b64 	%rd61, %rd60, 2;
	and.b64  	%rd62, %rd61, -8;
	add.s64 	%rd63, %rd1, %rd62;
	ld.global.v2.f32 	{%f140, %f139}, [%rd63];
	max.f32 	%f98, %f140, 0fFF800000;
	max.f32 	%f141, %f98, %f139;
$L__BB11_18:
	setp.le.s64 	%p20, %rd20, %rd7;
	mov.b32 	%r36, %f141;
	shfl.sync.bfly.b32	%r37|%p21, %r36, 2, 31, -1;
	mov.b32 	%f99, %r37;
	max.f32 	%f100, %f141, %f99;
	mov.b32 	%r38, %f100;
	shfl.sync.bfly.b32	%r39|%p22, %r38, 1, 31, -1;
	mov.b32 	%f101, %r39;
	max.f32 	%f102, %f100, %f101;
	sub.f32 	%f103, %f140, %f102;
	fma.rn.f32 	%f104, %f103, 0f3BBB989D, 0f3F000000;
	cvt.sat.f32.f32 	%f105, %f104;
	mov.f32 	%f106, 0f4B400001;
	mov.f32 	%f107, 0f437C0000;
	fma.rm.f32 	%f108, %f105, %f107, %f106;
	add.f32 	%f109, %f108, 0fCB40007F;
	neg.f32 	%f110, %f109;
	fma.rn.f32 	%f111, %f103, 0f3FB8AA3B, %f110;
	fma.rn.f32 	%f112, %f103, 0f32A57060, %f111;
	mov.b32 	%r40, %f108;
	shl.b32 	%r41, %r40, 23;
	mov.b32 	%f113, %r41;
	ex2.approx.ftz.f32 	%f114, %f112;
	mul.f32 	%f115, %f114, %f113;
	add.f32 	%f116, %f115, 0f00000000;
	sub.f32 	%f117, %f139, %f102;
	fma.rn.f32 	%f118, %f117, 0f3BBB989D, 0f3F000000;
	cvt.sat.f32.f32 	%f119, %f118;
	fma.rm.f32 	%f120, %f119, %f107, %f106;
	add.f32 	%f121, %f120, 0fCB40007F;
	neg.f32 	%f122, %f121;
	fma.rn.f32 	%f123, %f117, 0f3FB8AA3B, %f122;
	fma.rn.f32 	%f124, %f117, 0f32A57060, %f123;
	mov.b32 	%r42, %f120;
	shl.b32 	%r43, %r42, 23;
	mov.b32 	%f125, %r43;
	ex2.approx.ftz.f32 	%f126, %f124;
	mul.f32 	%f127, %f126, %f125;
	add.f32 	%f128, %f116, %f127;
	mov.b32 	%r44, %f128;
	shfl.sync.bfly.b32	%r45|%p23, %r44, 2, 31, -1;
	mov.b32 	%f129, %r45;
	add.f32 	%f130, %f128, %f129;
	mov.b32 	%r46, %f130;
	shfl.sync.bfly.b32	%r47|%p24, %r46, 1, 31, -1;
	mov.b32 	%f131, %r47;
	add.f32 	%f132, %f130, %f131;
	div.rn.f32 	%f23, %f115, %f132;
	div.rn.f32 	%f24, %f127, %f132;
	@%p20 bra 	$L__BB11_20;
	mad.lo.s64 	%rd64, %rd17, %rd4, %rd7;
	shr.u64 	%rd65, %rd64, 63;
	add.s64 	%rd66, %rd64, %rd65;
	shl.b64 	%rd67, %rd66, 2;
	and.b64  	%rd68, %rd67, -8;
	add.s64 	%rd69, %rd3, %rd68;
	st.global.v2.f32 	[%rd69], {%f23, %f24};
$L__BB11_20:
	add.s64 	%rd72, %rd17, %rd5;
	setp.lt.s64 	%p25, %rd72, %rd19;
	@%p25 bra 	$L__BB11_12;
$L__BB11_21:
	ret;

}
	// .globl	_Z15SoftmaxWarpImplI10DirectLoadIffE11DirectStoreIffEfLi2ELi2ELi8ELi2ELb0EL9Algorithm0EEvT_T0_ll
.visible .entry _Z15SoftmaxWarpImplI10DirectLoadIffE11DirectStoreIffEfLi2ELi2ELi8ELi2ELb0EL9Algorithm0EEvT_T0_ll(
	.param .align 8 .b8 _Z15SoftmaxWarpImplI10DirectLoadIffE11DirectStoreIffEfLi2ELi2ELi8ELi2ELb0EL9Algorithm0EEvT_T0_ll_param_0[16],
	.param .align 8 .b8 _Z15SoftmaxWarpImplI10DirectLoadIffE11DirectStoreIffEfLi2ELi2ELi8ELi2ELb0EL9Algorithm0EEvT_T0_ll_param_1[16],
	.param .u64 _Z15SoftmaxWarpImplI10DirectLoadIffE11DirectStoreIffEfLi2ELi2ELi8ELi2ELb0EL9Algorithm0EEvT_T0_ll_param_2,
	.param .u64 _Z15SoftmaxWarpImplI10DirectLoadIffE11DirectStoreIffEfLi2ELi2ELi8ELi2ELb0EL9Algorithm0EEvT_T0_ll_param_3
)
{
	.reg .pred 	%p<16>;
	.reg .b32 	%r<43>;
	.reg .b32 	%f<87>;
	.reg .b64 	%rd<39>;

	ld.param.u64 	%rd1, [_Z15SoftmaxWarpImplI10DirectLoadIffE11DirectStoreIffEfLi2ELi2ELi8ELi2ELb0EL9Algorithm0EEvT_T0_ll_param_0];
	ld.param.u64 	%rd2, [_Z15SoftmaxWarpImplI10DirectLoadIffE11DirectStoreIffEfLi2ELi2ELi8ELi2ELb0EL9Algorithm0EEvT_T0_ll_param_0+8];
	ld.param.u64 	%rd3, [_Z15SoftmaxWarpImplI10DirectLoadIffE11DirectStoreIffEfLi2ELi2ELi8ELi2ELb0EL9Algorithm0EEvT_T0_ll_param_1];
	ld.param.u64 	%rd4, [_Z15SoftmaxWarpImplI10DirectLoadIffE11DirectStoreIffEfLi2ELi2ELi8ELi2ELb0EL9Algorithm0EEvT_T0_ll_param_1+8];
	ld.param.u64 	%rd12, [_Z15SoftmaxWarpImplI10DirectLoadIffE11DirectStoreIffEfLi2ELi2ELi8ELi2ELb0EL9Algorithm0EEvT_T0_ll_param_2];
	ld.param.u64 	%rd13, [_Z15SoftmaxWarpImplI10DirectLoadIffE11DirectStoreIffEfLi2ELi2ELi8ELi2ELb0EL9Algorithm0EEvT_T0_ll_param_3];
	setp.lt.s64 	%p1, %rd13, 17;
	@%p1 bra 	$L__BB12_2;
	mov.u64 	%rd14, $str;
	cvta.global.u64 	%rd15, %rd14;
	mov.u64 	%rd16, $str$1;
	cvta.global.u64 	%rd17, %rd16;
	mov.u64 	%rd18, __unnamed_13;
	cvta.global.u64 	%rd19, %rd18;
	{ // callseq 12, 0
	.param .b64 param0;
	st.param.b64 	[param0], %rd15;
	.param .b64 param1;
	st.param.b64 	[param1], %rd17;
	.param .b32 param2;
	st.param.b32 	[param2], 253;
	.param .b64 param3;
	st.param.b64 	[param3], %rd19;
	.param .b64 param4;
	st.param.b64 	[param4], 1;
	call.uni 
	__assertfail, 
	(
	param0, 
	param1, 
	param2, 
	param3, 
	param4
	);
	} // callseq 12
$L__BB12_2:
	mov.u32 	%r2, %ctaid.x;
	mov.u32 	%r3, %ntid.y;
	mov.u32 	%r4, %tid.y;
	mad.lo.s32 	%r5, %r2, %r3, %r4;
	mov.u32 	%r6, %nctaid.x;
	mul.lo.s32 	%r7, %r3, %r6;
	shl.b32 	%r1, %r7, 1;
	shl.b32 	%r8, %r5, 1;
	cvt.s64.s32 	%rd38, %r8;
	setp.le.s64 	%p2, %rd12, %rd38;
	@%p2 bra 	$L__BB12_5;
	cvta.to.global.u64 	%rd6, %rd1;
	cvta.to.global.u64 	%rd7, %rd3;
	mov.u32 	%r9, %tid.x;
	shl.b32 	%r10, %r9, 1;
	cvt.u64.u32 	%rd8, %r10;
	cvt.s64.s32 	%rd9, %r1;
$L__BB12_4:
	mad.lo.s64 	%rd20, %rd38, %rd2, %rd8;
	shl.b64 	%rd21, %rd20, 2;
	add.s64 	%rd22, %rd6, %rd21;
	ld.global.v2.f32 	{%f1, %f2}, [%rd22];
	max.f32 	%f3, %f1, 0fFF800000;
	max.f32 	%f4, %f3, %f2;
	add.s64 	%rd23, %rd20, %rd2;
	shr.u64 	%rd24, %rd23, 63;
	add.s64 	%rd25, %rd23, %rd24;
	shl.b64 	%rd26, %rd25, 2;
	and.b64  	%rd27, %rd26, -8;
	add.s64 	%rd28, %rd6, %rd27;
	ld.global.v2.f32 	{%f5, %f6}, [%rd28];
	max.f32 	%f7, %f5, 0fFF800000;
	max.f32 	%f8, %f7, %f6;
	mov.b32 	%r11, %f4;
	shfl.sync.bfly.b32	%r12|%p3, %r11, 4, 31, -1;
	mov.b32 	%f9, %r12;
	max.f32 	%f10, %f4, %f9;
	mov.b32 	%r13, %f10;
	shfl.sync.bfly.b32	%r14|%p4, %r13, 2, 31, -1;
	mov.b32 	%f11, %r14;
	max.f32 	%f12, %f10, %f11;
	mov.b32 	%r15, %f12;
	shfl.sync.bfly.b32	%r16|%p5, %r15, 1, 31, -1;
	mov.b32 	%f13, %r16;
	max.f32 	%f14, %f12, %f13;
	mov.b32 	%r17, %f8;
	shfl.sync.bfly.b32	%r18|%p6, %r17, 4, 31, -1;
	mov.b32 	%f15, %r18;
	max.f32 	%f16, %f8, %f15;
	mov.b32 	%r19, %f16;
	shfl.sync.bfly.b32	%r20|%p7, %r19, 2, 31, -1;
	mov.b32 	%f17, %r20;
	max.f32 	%f18, %f16, %f17;
	mov.b32 	%r21, %f18;
	shfl.sync.bfly.b32	%r22|%p8, %r21, 1, 31, -1;
	mov.b32 	%f19, %r22;
	max.f32 	%f20, %f18, %f19;
	sub.f32 	%f21, %f1, %f14;
	fma.rn.f32 	%f22, %f21, 0f3BBB989D, 0f3F000000;
	cvt.sat.f32.f32 	%f23, %f22;
	mov.f32 	%f24, 0f4B400001;
	mov.f32 	%f25, 0f437C0000;
	fma.rm.f32 	%f26, %f23, %f25, %f24;
	add.f32 	%f27, %f26, 0fCB40007F;
	neg.f32 	%f28, %f27;
	fma.rn.f32 	%f29, %f21, 0f3FB8AA3B, %f28;
	fma.rn.f32 	%f30, %f21, 0f32A57060, %f29;
	mov.b32 	%r23, %f26;
	shl.b32 	%r24, %r23, 23;
	mov.b32 	%f31, %r24;
	ex2.approx.ftz.f32 	%f32, %f30;
	mul.f32 	%f33, %f32, %f31;
	add.f32 	%f34, %f33, 0f00000000;
	sub.f32 	%f35, %f2, %f14;
	fma.rn.f32 	%f36, %f35, 0f3BBB989D, 0f3F000000;
	cvt.sat.f32.f32 	%f37, %f36;
	fma.rm.f32 	%f38, %f37, %f25, %f24;
	add.f32 	%f39, %f38, 0fCB40007F;
	neg.f32 	%f40, %f39;
	fma.rn.f32 	%f41, %f35, 0f3FB8AA3B, %f40;
	fma.rn.f32 	%f42, %f35, 0f32A57060, %f41;
	mov.b32 	%r25, %f38;
	shl.b32 	%r26, %r25, 23;
	mov.b32 	%f43, %r26;
	ex2.approx.ftz.f32 	%f44, %f42;
	mul.f32 	%f45, %f44, %f43;
	add.f32 	%f46, %f34, %f45;
	sub.f32 	%f47, %f5, %f20;
	fma.rn.f32 	%f48, %f47, 0f3BBB989D, 0f3F000000;
	cvt.sat.f32.f32 	%f49, %f48;
	fma.rm.f32 	%f50, %f49, %f25, %f24;
	add.f32 	%f51, %f50, 0fCB40007F;
	neg.f32 	%f52, %f51;
	fma.rn.f32 	%f53, %f47, 0f3FB8AA3B, %f52;
	fma.rn.f32 	%f54, %f47, 0f32A57060, %f53;
	mov.b32 	%r27, %f50;
	shl.b32 	%r28, %r27, 23;
	mov.b32 	%f55, %r28;
	ex2.approx.ftz.f32 	%f56, %f54;
	mul.f32 	%f57, %f56, %f55;
	add.f32 	%f58, %f57, 0f00000000;
	sub.f32 	%f59, %f6, %f20;
	fma.rn.f32 	%f60, %f59, 0f3BBB989D, 0f3F000000;
	cvt.sat.f32.f32 	%f61, %f60;
	fma.rm.f32 	%f62, %f61, %f25, %f24;
	add.f32 	%f63, %f62, 0fCB40007F;
	neg.f32 	%f64, %f63;
	fma.rn.f32 	%f65, %f59, 0f3FB8AA3B, %f64;
	fma.rn.f32 	%f66, %f59, 0f32A57060, %f65;
	mov.b32 	%r29, %f62;
	shl.b32 	%r30, %r29, 23;
	mov.b32 	%f67, %r30;
	ex2.approx.ftz.f32 	%f68, %f66;
	mul.f32 	%f69, %f68, %f67;
	add.f32 	%f70, %f58, %f69;
	mov.b32 	%r31, %f46;
	shfl.sync.bfly.b32	%r32|%p9, %r31, 4, 31, -1;
	mov.b32 	%f71, %r32;
	add.f32 	%f72, %f46, %f71;
	mov.b32 	%r33, %f72;
	shfl.sync.bfly.b32	%r34|%p10, %r33, 2, 31, -1;
	mov.b32 	%f73, %r34;
	add.f32 	%f74, %f72, %f73;
	mov.b32 	%r35, %f74;
	shfl.sync.bfly.b32	%r36|%p11, %r35, 1, 31, -1;
	mov.b32 	%f75, %r36;
	add.f32 	%f76, %f74, %f75;
	mov.b32 	%r37, %f70;
	shfl.sync.bfly.b32	%r38|%p12, %r37, 4, 31, -1;
	mov.b32 	%f77, %r38;
	add.f32 	%f78, %f70, %f77;
	mov.b32 	%r39, %f78;
	shfl.sync.bfly.b32	%r40|%p13, %r39, 2, 31, -1;
	mov.b32 	%f79, %r40;
	add.f32 	%f80, %f78, %f79;
	mov.b32 	%r41, %f80;
	shfl.sync.bfly.b32	%r42|%p14, %r41, 1, 31, -1;
	mov.b32 	%f81, %r42;
	add.f32 	%f82, %f80, %f81;
	div.rn.f32 	%f83, %f33, %f76;
	div.rn.f32 	%f84, %f45, %f76;
	mad.lo.s64 	%rd29, %rd38, %rd4, %rd8;
	shl.b64 	%rd30, %rd29, 2;
	add.s64 	%rd31, %rd7, %rd30;
	st.global.v2.f32 	[%rd31], {%f83, %f84};
	div.rn.f32 	%f85, %f57, %f82;
	div.rn.f32 	%f86, %f69, %f82;
	add.s64 	%rd32, %rd29, %rd4;
	shr.u64 	%rd33, %rd32, 63;
	add.s64 	%rd34, %rd32, %rd33;
	shl.b64 	%rd35, %rd34, 2;
	and.b64  	%rd36, %rd35, -8;
	add.s64 	%rd37, %rd7, %rd36;
	st.global.v2.f32 	[%rd37], {%f85, %f86};
	add.s64 	%rd38, %rd38, %rd9;
	setp.lt.s64 	%p15, %rd38, %rd12;
	@%p15 bra 	$L__BB12_4;
$L__BB12_5:
	ret;

}
	// .globl	_Z15SoftmaxWarpImplI10DirectLoadIffE11DirectStoreIffEfLi2ELi2ELi8ELi2ELb1EL9Algorithm0EEvT_T0_ll
.visible .entry _Z15SoftmaxWarpImplI10DirectLoadIffE11DirectStoreIffEfLi2ELi2ELi8ELi2ELb1EL9Algorithm0EEvT_T0_ll(
	.param .align 8 .b8 _Z15SoftmaxWarpImplI10DirectLoadIffE11DirectStoreIffEfLi2ELi2ELi8ELi2ELb1EL9Algorithm0EEvT_T0_ll_param_0[16],
	.param .align 8 .b8 _Z15SoftmaxWarpImplI10DirectLoadIffE11DirectStoreIffEfLi2ELi2ELi8ELi2ELb1EL9Algorithm0EEvT_T0_ll_param_1[16],
	.param .u64 _Z15SoftmaxWarpImplI10DirectLoadIffE11DirectStoreIffEfLi2ELi2ELi8ELi2ELb1EL9Algorithm0EEvT_T0_ll_param_2,
	.param .u64 _Z15SoftmaxWarpImplI10DirectLoadIffE11DirectStoreIffEfLi2ELi2ELi8ELi2ELb1EL9Algorithm0EEvT_T0_ll_param_3
)
{
	.reg .pred 	%p<20>;
	.reg .b32 	%r<43>;
	.reg .b32 	%f<101>;
	.reg .b64 	%rd<41>;

	ld.param.u64 	%rd2, [_Z15SoftmaxWarpImplI10DirectLoadIffE11DirectStoreIffEfLi2ELi2ELi8ELi2ELb1EL9Algorithm0EEvT_T0_ll_param_0+8];
	ld.param.u64 	%rd4, [_Z15SoftmaxWarpImplI10DirectLoadIffE11DirectStoreIffEfLi2ELi2ELi8ELi2ELb1EL9Algorithm0EEvT_T0_ll_param_1+8];
	ld.param.u64 	%rd12, [_Z15SoftmaxWarpImplI10DirectLoadIffE11DirectStoreIffEfLi2ELi2ELi8ELi2ELb1EL9Algorithm0EEvT_T0_ll_param_1];
	ld.param.u64 	%rd13, [_Z15SoftmaxWarpImplI10DirectLoadIffE11DirectStoreIffEfLi2ELi2ELi8ELi2ELb1EL9Algorithm0EEvT_T0_ll_param_0];
	ld.param.u64 	%rd10, [_Z15SoftmaxWarpImplI10DirectLoadIffE11DirectStoreIffEfLi2ELi2ELi8ELi2ELb1EL9Algorithm0EEvT_T0_ll_param_2];
	ld.param.u64 	%rd11, [_Z15SoftmaxWarpImplI10DirectLoadIffE11DirectStoreIffEfLi2ELi2ELi8ELi2ELb1EL9Algorithm0EEvT_T0_ll_param_3];
	cvta.to.global.u64 	%rd1, %rd13;
	cvta.to.global.u64 	%rd3, %rd12;
	setp.lt.s64 	%p1, %rd11, 17;
	@%p1 bra 	$L__BB13_2;
	mov.u64 	%rd14, $str;
	cvta.global.u64 	%rd15, %rd14;
	mov.u64 	%rd16, $str$1;
	cvta.global.u64 	%rd17, %rd16;
	mov.u64 	%rd18, __unnamed_14;
	cvta.global.u64 	%rd19, %rd18;
	{ // callseq 13, 0
	.param .b64 param0;
	st.param.b64 	[param0], %rd15;
	.param .b64 param1;
	st.param.b64 	[param1], %rd17;
	.param .b32 param2;
	st.param.b32 	[param2], 253;
	.param .b64 param3;
	st.param.b64 	[param3], %rd19;
	.param .b64 param4;
	st.param.b64 	[param4], 1;
	call.uni 
	__assertfail, 
	(
	param0, 
	param1, 
	param2, 
	param3, 
	param4
	);
	} // callseq 13
$L__BB13_2:
	mov.u32 	%r2, %ctaid.x;
	mov.u32 	%r3, %ntid.y;
	mov.u32 	%r4, %tid.y;
	mad.lo.s32 	%r5, %r2, %r3, %r4;
	mov.u32 	%r6, %nctaid.x;
	mul.lo.s32 	%r7, %r3, %r6;
	shl.b32 	%r1, %r7, 1;
	shl.b32 	%r8, %r5, 1;
	cvt.s64.s32 	%rd40, %r8;
	setp.le.s64 	%p2, %rd10, %rd40;
	@%p2 bra 	$L__BB13_13;
	mov.u32 	%r9, %tid.x;
	shl.b32 	%r10, %r9, 1;
	cvt.u64.u32 	%rd6, %r10;
	cvt.s64.s32 	%rd7, %r1;
$L__BB13_4:
	setp.le.s64 	%p3, %rd11, %rd6;
	mov.f32 	%f95, 0fFF800000;
	mov.f32 	%f96, %f95;
	mov.f32 	%f97, %f95;
	@%p3 bra 	$L__BB13_6;
	mad.lo.s64 	%rd20, %rd40, %rd2, %rd6;
	shl.b64 	%rd21, %rd20, 2;
	add.s64 	%rd22, %rd1, %rd21;
	ld.global.v2.f32 	{%f96, %f95}, [%rd22];
	max.f32 	%f21, %f96, 0fFF800000;
	max.f32 	%f97, %f21, %f95;
$L__BB13_6:
	setp.le.s64 	%p4, %rd11, %rd6;
	mov.f32 	%f98, 0fFF800000;
	mov.f32 	%f99, %f98;
	mov.f32 	%f100, %f98;
	@%p4 bra 	$L__BB13_8;
	mad.lo.s64 	%rd23, %rd2, %rd40, %rd2;
	add.s64 	%rd24, %rd23, %rd6;
	shr.u64 	%rd25, %rd24, 63;
	add.s64 	%rd26, %rd24, %rd25;
	shl.b64 	%rd27, %rd26, 2;
	and.b64  	%rd28, %rd27, -8;
	add.s64 	%rd29, %rd1, %rd28;
	ld.global.v2.f32 	{%f99, %f100}, [%rd29];
	max.f32 	%f23, %f99, 0fFF800000;
	max.f32 	%f98, %f23, %f100;
$L__BB13_8:
	setp.le.s64 	%p5, %rd11, %rd6;
	mov.b32 	%r11, %f97;
	shfl.sync.bfly.b32	%r12|%p6, %r11, 4, 31, -1;
	mov.b32 	%f24, %r12;
	max.f32 	%f25, %f97, %f24;
	mov.b32 	%r13, %f25;
	shfl.sync.bfly.b32	%r14|%p7, %r13, 2, 31, -1;
	mov.b32 	%f26, %r14;
	max.f32 	%f27, %f25, %f26;
	mov.b32 	%r15, %f27;
	shfl.sync.bfly.b32	%r16|%p8, %r15, 1, 31, -1;
	mov.b32 	%f28, %r16;
	max.f32 	%f29, %f27, %f28;
	mov.b32 	%r17, %f98;
	shfl.sync.bfly.b32	%r18|%p9, %r17, 4, 31, -1;
	mov.b32 	%f30, %r18;
	max.f32 	%f31, %f98, %f30;
	mov.b32 	%r19, %f31;
	shfl.sync.bfly.b32	%r20|%p10, %r19, 2, 31, -1;
	mov.b32 	%f32, %r20;
	max.f32 	%f33, %f31, %f32;
	mov.b32 	%r21, %f33;
	shfl.sync.bfly.b32	%r22|%p11, %r21, 1, 31, -1;
	mov.b32 	%f34, %r22;
	max.f32 	%f35, %f33, %f34;
	sub.f32 	%f36, %f96, %f29;
	fma.rn.f32 	%f37, %f36, 0f3BBB989D, 0f3F000000;
	cvt.sat.f32.f32 	%f38, %f37;
	mov.f32 	%f39, 0f4B400001;
	mov.f32 	%f40, 0f437C0000;
	fma.rm.f32 	%f41, %f38, %f40, %f39;
	add.f32 	%f42, %f41, 0fCB40007F;
	neg.f32 	%f43, %f42;
	fma.rn.f32 	%f44, %f36, 0f3FB8AA3B, %f43;
	fma.rn.f32 	%f45, %f36, 0f32A57060, %f44;
	mov.b32 	%r23, %f41;
	shl.b32 	%r24, %r23, 23;
	mov.b32 	%f46, %r24;
	ex2.approx.ftz.f32 	%f47, %f45;
	mul.f32 	%f48, %f47, %f46;
	add.f32 	%f49, %f48, 0f00000000;
	sub.f32 	%f50, %f95, %f29;
	fma.rn.f32 	%f51, %f50, 0f3BBB989D, 0f3F000000;
	cvt.sat.f32.f32 	%f52, %f51;
	fma.rm.f32 	%f53, %f52, %f40, %f39;
	add.f32 	%f54, %f53, 0fCB40007F;
	neg.f32 	%f55, %f54;
	fma.rn.f32 	%f56, %f50, 0f3FB8AA3B, %f55;
	fma.rn.f32 	%f57, %f50, 0f32A57060, %f56;
	mov.b32 	%r25, %f53;
	shl.b32 	%r26, %r25, 23;
	mov.b32 	%f58, %r26;
	ex2.approx.ftz.f32 	%f59, %f57;
	mul.f32 	%f60, %f59, %f58;
	add.f32 	%f61, %f49, %f60;
	sub.f32 	%f62, %f99, %f35;
	fma.rn.f32 	%f63, %f62, 0f3BBB989D, 0f3F000000;
	cvt.sat.f32.f32 	%f64, %f63;
	fma.rm.f32 	%f65, %f64, %f40, %f39;
	add.f32 	%f66, %f65, 0fCB40007F;
	neg.f32 	%f67, %f66;
	fma.rn.f32 	%f68, %f62, 0f3FB8AA3B, %f67;
	fma.rn.f32 	%f69, %f62, 0f32A57060, %f68;
	mov.b32 	%r27, %f65;
	shl.b32 	%r28, %r27, 23;
	mov.b32 	%f70, %r28;
	ex2.approx.ftz.f32 	%f71, %f69;
	mul.f32 	%f13, %f71, %f70;
	add.f32 	%f72, %f13, 0f00000000;
	sub.f32 	%f73, %f100, %f35;
	fma.rn.f32 	%f74, %f73, 0f3BBB989D, 0f3F000000;
	cvt.sat.f32.f32 	%f75, %f74;
	fma.rm.f32 	%f76, %f75, %f40, %f39;
	add.f32 	%f77, %f76, 0fCB40007F;
	neg.f32 	%f78, %f77;
	fma.rn.f32 	%f79, %f73, 0f3FB8AA3B, %f78;
	fma.rn.f32 	%f80, %f73, 0f32A57060, %f79;
	mov.b32 	%r29, %f76;
	shl.b32 	%r30, %r29, 23;
	mov.b32 	%f81, %r30;
	ex2.approx.ftz.f32 	%f82, %f80;
	mul.f32 	%f14, %f82, %f81;
	add.f32 	%f83, %f72, %f14;
	mov.b32 	%r31, %f61;
	shfl.sync.bfly.b32	%r32|%p12, %r31, 4, 31, -1;
	mov.b32 	%f84, %r32;
	add.f32 	%f85, %f61, %f84;
	mov.b32 	%r33, %f85;
	shfl.sync.bfly.b32	%r34|%p13, %r33, 2, 31, -1;
	mov.b32 	%f86, %r34;
	add.f32 	%f87, %f85, %f86;
	mov.b32 	%r35, %f87;
	shfl.sync.bfly.b32	%r36|%p14, %r35, 1, 31, -1;
	mov.b32 	%f88, %r36;
	add.f32 	%f89, %f87, %f88;
	mov.b32 	%r37, %f83;
	shfl.sync.bfly.b32	%r38|%p15, %r37, 4, 31, -1;
	mov.b32 	%f90, %r38;
	add.f32 	%f91, %f83, %f90;
	mov.b32 	%r39, %f91;
	shfl.sync.bfly.b32	%r40|%p16, %r39, 2, 31, -1;
	mov.b32 	%f92, %r40;
	add.f32 	%f93, %f91, %f92;
	mov.b32 	%r41, %f93;
	shfl.sync.bfly.b32	%r42|%p17, %r41, 1, 31, -1;
	mov.b32 	%f94, %r42;
	add.f32 	%f15, %f93, %f94;
	div.rn.f32 	%f16, %f48, %f89;
	div.rn.f32 	%f17, %f60, %f89;
	@%p5 bra 	$L__BB13_10;
	mad.lo.s64 	%rd30, %rd40, %rd4, %rd6;
	shl.b64 	%rd31, %rd30, 2;
	add.s64 	%rd32, %rd3, %rd31;
	st.global.v2.f32 	[%rd32], {%f16, %f17};
$L__BB13_10:
	setp.le.s64 	%p18, %rd11, %rd6;
	div.rn.f32 	%f18, %f13, %f15;
	div.rn.f32 	%f19, %f14, %f15;
	@%p18 bra 	$L__BB13_12;
	mad.lo.s64 	%rd33, %rd4, %rd40, %rd4;
	add.s64 	%rd34, %rd33, %rd6;
	shr.u64 	%rd35, %rd34, 63;
	add.s64 	%rd36, %rd34, %rd35;
	shl.b64 	%rd37, %rd36, 2;
	and.b64  	%rd38, %rd37, -8;
	add.s64 	%rd39, %rd3, %rd38;
	st.global.v2.f32 	[%rd39], {%f18, %f19};
$L__BB13_12:
	add.s64 	%rd40, %rd40, %rd7;
	setp.lt.s64 	%p19, %rd40, %rd10;
	@%p19 bra 	$L__BB13_4;
$L__BB13_13:
	ret;

}
	// .globl	_Z15SoftmaxWarpImplI10DirectLoadIffE11DirectStoreIffEfLi2ELi2ELi8ELi1ELb0EL9Algorithm0EEvT_T0_ll
.visible .entry _Z15SoftmaxWarpImplI10DirectLoadIffE11DirectStoreIffEfLi2ELi2ELi8ELi1ELb0EL9Algorithm0EEvT_T0_ll(
	.param .align 8 .b8 _Z15SoftmaxWarpImplI10DirectLoadIffE11DirectStoreIffEfLi2ELi2ELi8ELi1ELb0EL9Algorithm0EEvT_T0_ll_param_0[16],
	.param .align 8 .b8 _Z15SoftmaxWarpImplI10DirectLoadIffE11DirectStoreIffEfLi2ELi2ELi8ELi1ELb0EL9Algorithm0EEvT_T0_ll_param_1[16],
	.param .u64 _Z15SoftmaxWarpImplI10DirectLoadIffE11DirectStoreIffEfLi2ELi2ELi8ELi1ELb0EL9Algorithm0EEvT_T0_ll_param_2,
	.param .u64 _Z15SoftmaxWarpImplI10DirectLoadIffE11DirectStoreIffEfLi2ELi2ELi8ELi1ELb0EL9Algorithm0EEvT_T0_ll_param_3
)
{
	.reg .pred 	%p<26>;
	.reg .b32 	%r<60>;
	.reg .b32 	%f<131>;
	.reg .b64 	%rd<73>;

	ld.param.u64 	%rd2, [_Z15SoftmaxWarpImplI10DirectLoadIffE11DirectStoreIffEfLi2ELi2ELi8ELi1ELb0EL9Algorithm0EEvT_T0_ll_param_0+8];
	ld.param.u64 	%rd4, [_Z15SoftmaxWarpImplI10DirectLoadIffE11DirectStoreIffEfLi2ELi2ELi8ELi1ELb0EL9Algorithm0EEvT_T0_ll_param_1+8];
	ld.param.u64 	%rd19, [_Z15SoftmaxWarpImplI10DirectLoadIffE11DirectStoreIffEfLi2ELi2ELi8ELi1ELb0EL9Algorithm0EEvT_T0_ll_param_1];
	ld.param.u64 	%rd20, [_Z15SoftmaxWarpImplI10DirectLoadIffE11DirectStoreIffEfLi2ELi2ELi8ELi1ELb0EL9Algorithm0EEvT_T0_ll_param_0];
	ld.param.u64 	%rd18, [_Z15SoftmaxWarpImplI10DirectLoadIffE11DirectStoreIffEfLi2ELi2ELi8ELi1ELb0EL9Algorithm0EEvT_T0_ll_param_2];
	ld.param.u64 	%rd21, [_Z15SoftmaxWarpImplI10DirectLoadIffE11DirectStoreIffEfLi2ELi2ELi8ELi1ELb0EL9Algorithm0EEvT_T0_ll_param_3];
	cvta.to.global.u64 	%rd1, %rd20;
	cvta.to.global.u64 	%rd3, %rd19;
	setp.lt.s64 	%p1, %rd21, 17;
	@%p1 bra 	$L__BB14_2;
	mov.u64 	%rd22, $str;
	cvta.global.u64 	%rd23, %rd22;
	mov.u64 	%rd24, $str$1;
	cvta.global.u64 	%rd25, %rd24;
	mov.u64 	%rd26, __unnamed_15;
	cvta.global.u64 	%rd27, %rd26;
	{ // callseq 14, 0
	.param .b64 param0;
	st.param.b64 	[param0], %rd23;
	.param .b64 param1;
	st.param.b64 	[param1], %rd25;
	.param .b32 param2;
	st.param.b32 	[param2], 253;
	.param .b64 param3;
	st.param.b64 	[param3], %rd27;
	.param .b64 param4;
	st.param.b64 	[param4], 1;
	call.uni 
	__assertfail, 
	(
	param0, 
	param1, 
	param2, 
	param3, 
	param4
	);
	} // callseq 14
$L__BB14_2:
	mov.u32 	%r1, %ctaid.x;
	mov.u32 	%r2, %ntid.y;
	mov.u32 	%r3, %tid.y;
	mad.lo.s32 	%r4, %r1, %r2, %r3;
	mov.u32 	%r5, %nctaid.x;
	mul.lo.s32 	%r6, %r5, %r2;
	cvt.s64.s32 	%rd5, %r6;
	cvt.s64.s32 	%rd72, %r4;
	setp.le.s64 	%p2, %rd18, %rd72;
	@%p2 bra 	$L__BB14_10;
	mov.u32 	%r7, %tid.x;
	shl.b32 	%r8, %r7, 1;
	cvt.u64.u32 	%rd7, %r8;
	add.s64 	%rd8, %rd5, %rd72;
	max.s64 	%rd28, %rd18, %rd8;
	setp.lt.s64 	%p3, %rd8, %rd18;
	selp.u64 	%rd9, 1, 0, %p3;
	add.s64 	%rd29, %rd8, %rd9;
	sub.s64 	%rd10, %rd28, %rd29;
	or.b64  	%rd30, %rd10, %rd5;
	and.b64  	%rd31, %rd30, -4294967296;
	setp.ne.s64 	%p4, %rd31, 0;
	@%p4 bra 	$L__BB14_5;
	cvt.u32.u64 	%r9, %rd5;
	cvt.u32.u64 	%r10, %rd10;
	div.u32 	%r11, %r10, %r9;
	cvt.u64.u32 	%rd70, %r11;
	bra.uni 	$L__BB14_6;
$L__BB14_5:
	div.u64 	%rd70, %rd10, %rd5;
$L__BB14_6:
	add.s64 	%rd14, %rd70, %rd9;
	and.b64  	%rd32, %rd14, 1;
	setp.eq.b64 	%p5, %rd32, 1;
	@%p5 bra 	$L__BB14_8;
	mad.lo.s64 	%rd33, %rd2, %rd72, %rd7;
	shr.u64 	%rd34, %rd33, 63;
	add.s64 	%rd35, %rd33, %rd34;
	shl.b64 	%rd36, %rd35, 2;
	and.b64  	%rd37, %rd36, -8;
	add.s64 	%rd38, %rd1, %rd37;
	ld.global.v2.f32 	{%f1, %f2}, [%rd38];
	max.f32 	%f3, %f1, 0fFF800000;
	max.f32 	%f4, %f3, %f2;
	mov.b32 	%r12, %f4;
	shfl.sync.bfly.b32	%r13|%p6, %r12, 4, 31, -1;
	mov.b32 	%f5, %r13;
	max.f32 	%f6, %f4, %f5;
	mov.b32 	%r14, %f6;
	shfl.sync.bfly.b32	%r15|%p7, %r14, 2, 31, -1;
	mov.b32 	%f7, %r15;
	max.f32 	%f8, %f6, %f7;
	mov.b32 	%r16, %f8;
	shfl.sync.bfly.b32	%r17|%p8, %r16, 1, 31, -1;
	mov.b32 	%f9, %r17;
	max.f32 	%f10, %f8, %f9;
	sub.f32 	%f11, %f1, %f10;
	fma.rn.f32 	%f12, %f11, 0f3BBB989D, 0f3F000000;
	cvt.sat.f32.f32 	%f13, %f12;
	mov.f32 	%f14, 0f4B400001;
	mov.f32 	%f15, 0f437C0000;
	fma.rm.f32 	%f16, %f13, %f15, %f14;
	add.f32 	%f17, %f16, 0fCB40007F;
	neg.f32 	%f18, %f17;
	fma.rn.f32 	%f19, %f11, 0f3FB8AA3B, %f18;
	fma.rn.f32 	%f20, %f11, 0f32A57060, %f19;
	mov.b32 	%r18, %f16;
	shl.b32 	%r19, %r18, 23;
	mov.b32 	%f21, %r19;
	ex2.approx.ftz.f32 	%f22, %f20;
	mul.f32 	%f23, %f22, %f21;
	add.f32 	%f24, %f23, 0f00000000;
	sub.f32 	%f25, %f2, %f10;
	fma.rn.f32 	%f26, %f25, 0f3BBB989D, 0f3F000000;
	cvt.sat.f32.f32 	%f27, %f26;
	fma.rm.f32 	%f28, %f27, %f15, %f14;
	add.f32 	%f29, %f28, 0fCB40007F;
	neg.f32 	%f30, %f29;
	fma.rn.f32 	%f31, %f25, 0f3FB8AA3B, %f30;
	fma.rn.f32 	%f32, %f25, 0f32A57060, %f31;
	mov.b32 	%r20, %f28;
	shl.b32 	%r21, %r20, 23;
	mov.b32 	%f33, %r21;
	ex2.approx.ftz.f32 	%f34, %f32;
	mul.f32 	%f35, %f34, %f33;
	add.f32 	%f36, %f24, %f35;
	mov.b32 	%r22, %f36;
	shfl.sync.bfly.b32	%r23|%p9, %r22, 4, 31, -1;
	mov.b32 	%f37, %r23;
	add.f32 	%f38, %f36, %f37;
	mov.b32 	%r24, %f38;
	shfl.sync.bfly.b32	%r25|%p10, %r24, 2, 31, -1;
	mov.b32 	%f39, %r25;
	add.f32 	%f40, %f38, %f39;
	mov.b32 	%r26, %f40;
	shfl.sync.bfly.b32	%r27|%p11, %r26, 1, 31, -1;
	mov.b32 	%f41, %r27;
	add.f32 	%f42, %f40, %f41;
	div.rn.f32 	%f43, %f23, %f42;
	div.rn.f32 	%f44, %f35, %f42;
	mad.lo.s64 	%rd39, %rd4, %rd72, %rd7;
	shr.u64 	%rd40, %rd39, 63;
	add.s64 	%rd41, %rd39, %rd40;
	shl.b64 	%rd42, %rd41, 2;
	and.b64  	%rd43, %rd42, -8;
	add.s64 	%rd44, %rd3, %rd43;
	st.global.v2.f32 	[%rd44], {%f43, %f44};
	mov.u64 	%rd72, %rd8;
$L__BB14_8:
	setp.eq.s64 	%p12, %rd14, 0;
	@%p12 bra 	$L__BB14_10;
$L__BB14_9:
	mad.lo.s64 	%rd45, %rd72, %rd2, %rd7;
	shr.u64 	%rd46, %rd45, 63;
	add.s64 	%rd47, %rd45, %rd46;
	shl.b64 	%rd48, %rd47, 2;
	and.b64  	%rd49, %rd48, -8;
	add.s64 	%rd50, %rd1, %rd49;
	ld.global.v2.f32 	{%f45, %f46}, [%rd50];
	max.f32 	%f47, %f45, 0fFF800000;
	max.f32 	%f48, %f47, %f46;
	mov.b32 	%r28, %f48;
	shfl.sync.bfly.b32	%r29|%p13, %r28, 4, 31, -1;
	mov.b32 	%f49, %r29;
	max.f32 	%f50, %f48, %f49;
	mov.b32 	%r30, %f50;
	shfl.sync.bfly.b32	%r31|%p14, %r30, 2, 31, -1;
	mov.b32 	%f51, %r31;
	max.f32 	%f52, %f50, %f51;
	mov.b32 	%r32, %f52;
	shfl.sync.bfly.b32	%r33|%p15, %r32, 1, 31, -1;
	mov.b32 	%f53, %r33;
	max.f32 	%f54, %f52, %f53;
	sub.f32 	%f55, %f45, %f54;
	fma.rn.f32 	%f56, %f55, 0f3BBB989D, 0f3F000000;
	cvt.sat.f32.f32 	%f57, %f56;
	mov.f32 	%f58, 0f4B400001;
	mov.f32 	%f59, 0f437C0000;
	fma.rm.f32 	%f60, %f57, %f59, %f58;
	add.f32 	%f61, %f60, 0fCB40007F;
	neg.f32 	%f62, %f61;
	fma.rn.f32 	%f63, %f55, 0f3FB8AA3B, %f62;
	fma.rn.f32 	%f64, %f55, 0f32A57060, %f63;
	mov.b32 	%r34, %f60;
	shl.b32 	%r35, %r34, 23;
	mov.b32 	%f65, %r35;
	ex2.approx.ftz.f32 	%f66, %f64;
	mul.f32 	%f67, %f66, %f65;
	add.f32 	%f68, %f67, 0f00000000;
	sub.f32 	%f69, %f46, %f54;
	fma.rn.f32 	%f70, %f69, 0f3BBB989D, 0f3F000000;
	cvt.sat.f32.f32 	%f71, %f70;
	fma.rm.f32 	%f72, %f71, %f59, %f58;
	add.f32 	%f73, %f72, 0fCB40007F;
	neg.f32 	%f74, %f73;
	fma.rn.f32 	%f75, %f69, 0f3FB8AA3B, %f74;
	fma.rn.f32 	%f76, %f69, 0f32A57060, %f75;
	mov.b32 	%r36, %f72;
	shl.b32 	%r37, %r36, 23;
	mov.b32 	%f77, %r37;
	ex2.approx.ftz.f32 	%f78, %f76;
	mul.f32 	%f79, %f78, %f77;
	add.f32 	%f80, %f68, %f79;
	mov.b32 	%r38, %f80;
	shfl.sync.bfly.b32	%r39|%p16, %r38, 4, 31, -1;
	mov.b32 	%f81, %r39;
	add.f32 	%f82, %f80, %f81;
	mov.b32 	%r40, %f82;
	shfl.sync.bfly.b32	%r41|%p17, %r40, 2, 31, -1;
	mov.b32 	%f83, %r41;
	add.f32 	%f84, %f82, %f83;
	mov.b32 	%r42, %f84;
	shfl.sync.bfly.b32	%r43|%p18, %r42, 1, 31, -1;
	mov.b32 	%f85, %r43;
	add.f32 	%f86, %f84, %f85;
	div.rn.f32 	%f87, %f67, %f86;
	div.rn.f32 	%f88, %f79, %f86;
	mad.lo.s64 	%rd51, %rd72, %rd4, %rd7;
	shr.u64 	%rd52, %rd51, 63;
	add.s64 	%rd53, %rd51, %rd52;
	shl.b64 	%rd54, %rd53, 2;
	and.b64  	%rd55, %rd54, -8;
	add.s64 	%rd56, %rd3, %rd55;
	st.global.v2.f32 	[%rd56], {%f87, %f88};
	add.s64 	%rd57, %rd72, %rd5;
	mad.lo.s64 	%rd58, %rd57, %rd2, %rd7;
	shr.u64 	%rd59, %rd58, 63;
	add.s64 	%rd60, %rd58, %rd59;
	shl.b64 	%rd61, %rd60, 2;
	and.b64  	%rd62, %rd61, -8;
	add.s64 	%rd63, %rd1, %rd62;
	ld.global.v2.f32 	{%f89, %f90}, [%rd63];
	max.f32 	%f91, %f89, 0fFF800000;
	max.f32 	%f92, %f91, %f90;
	mov.b32 	%r44, %f92;
	shfl.sync.bfly.b32	%r45|%p19, %r44, 4, 31, -1;
	mov.b32 	%f93, %r45;
	max.f32 	%f94, %f92, %f93;
	mov.b32 	%r46, %f94;
	shfl.sync.bfly.b32	%r47|%p20, %r46, 2, 31, -1;
	mov.b32 	%f95, %r47;
	max.f32 	%f96, %f94, %f95;
	mov.b32 	%r48, %f96;
	shfl.sync.bfly.b32	%r49|%p21, %r48, 1, 31, -1;
	mov.b32 	%f97, %r49;
	max.f32 	%f98, %f96, %f97;
	sub.f32 	%f99, %f89, %f98;
	fma.rn.f32 	%f100, %f99, 0f3BBB989D, 0f3F000000;
	cvt.sat.f32.f32 	%f101, %f100;
	fma.rm.f32 	%f102, %f101, %f59, %f58;
	add.f32 	%f103, %f102, 0fCB40007F;
	neg.f32 	%f104, %f103;
	fma.rn.f32 	%f105, %f99, 0f3FB8AA3B, %f104;
	fma.rn.f32 	%f106, %f99, 0f32A57060, %f105;
	mov.b32 	%r50, %f102;
	shl.b32 	%r51, %r50, 23;
	mov.b32 	%f107, %r51;
	ex2.approx.ftz.f32 	%f108, %f106;
	mul.f32 	%f109, %f108, %f107;
	add.f32 	%f110, %f109, 0f00000000;
	sub.f32 	%f111, %f90, %f98;
	fma.rn.f32 	%f112, %f111, 0f3BBB989D, 0f3F000000;
	cvt.sat.f32.f32 	%f113, %f112;
	fma.rm.f32 	%f114, %f113, %f59, %f58;
	add.f32 	%f115, %f114, 0fCB40007F;
	neg.f32 	%f116, %f115;
	fma.rn.f32 	%f117, %f111, 0f3FB8AA3B, %f116;
	fma.rn.f32 	%f118, %f111, 0f32A57060, %f117;
	mov.b32 	%r52, %f114;
	shl.b32 	%r53, %r52, 23;
	mov.b32 	%f119, %r53;
	ex2.approx.ftz.f32 	%f120, %f118;
	mul.f32 	%f121, %f120, %f119;
	add.f32 	%f122, %f110, %f121;
	mov.b32 	%r54, %f122;
	shfl.sync.bfly.b32	%r55|%p22, %r54, 4, 31, -1;
	mov.b32 	%f123, %r55;
	add.f32 	%f124, %f122, %f123;
	mov.b32 	%r56, %f124;
	shfl.sync.bfly.b32	%r57|%p23, %r56, 2, 31, -1;
	mov.b32 	%f125, %r57;
	add.f32 	%f126, %f124, %f125;
	mov.b32 	%r58, %f126;
	shfl.sync.bfly.b32	%r59|%p24, %r58, 1, 31, -1;
	mov.b32 	%f127, %r59;
	add.f32 	%f128, %f126, %f127;
	div.rn.f32 	%f129, %f109, %f128;
	div.rn.f32 	%f130, %f121, %f128;
	mad.lo.s64 	%rd64, %rd57, %rd4, %rd7;
	shr.u64 	%rd65, %rd64, 63;
	add.s64 	%rd66, %rd64, %rd65;
	shl.b64 	%rd67, %rd66, 2;
	and.b64  	%rd68, %rd67, -8;
	add.s64 	%rd69, %rd3, %rd68;
	st.global.v2.f32 	[%rd69], {%f129, %f130};
	add.s64 	%rd72, %rd57, %rd5;
	setp.lt.s64 	%p25, %rd72, %rd18;
	@%p25 bra 	$L__BB14_9;
$L__BB14_10:
	ret;

}
	// .globl	_Z15SoftmaxWarpImplI10DirectLoadIffE11DirectStoreIffEfLi2ELi2ELi8ELi1ELb1EL9Algorithm0EEvT_T0_ll
.visible .entry _Z15SoftmaxWarpImplI10DirectLoadIffE11DirectStoreIffEfLi2ELi2ELi8ELi1ELb1EL9Algorithm0EEvT_T0_ll(
	.param .align 8 .b8 _Z15SoftmaxWarpImplI10DirectLoadIffE11DirectStoreIffEfLi2ELi2ELi8ELi1ELb1EL9Algorithm0EEvT_T0_ll_param_0[16],
	.param .align 8 .b8 _Z15SoftmaxWarpImplI10DirectLoadIffE11DirectStoreIffEfLi2ELi2ELi8ELi1ELb1EL9Algorithm0EEvT_T0_ll_param_1[16],
	.param .u64 _Z15SoftmaxWarpImplI10DirectLoadIffE11DirectStoreIffEfLi2ELi2ELi8ELi1ELb1EL9Algorithm0EEvT_T0_ll_param_2,
	.param .u64 _Z15SoftmaxWarpImplI10DirectLoadIffE11DirectStoreIffEfLi2ELi2ELi8ELi1ELb1EL9Algorithm0EEvT_T0_ll_param_3
)
{
	.reg .pred 	%p<12>;
	.reg .b32 	%r<25>;
	.reg .b32 	%f<52>;
	.reg .b64 	%rd<33>;

	ld.param.u64 	%rd1, [_Z15SoftmaxWarpImplI10DirectLoadIffE11DirectStoreIffEfLi2ELi2ELi8ELi1ELb1EL9Algorithm0EEvT_T0_ll_param_0];
	ld.param.u64 	%rd2, [_Z15SoftmaxWarpImplI10DirectLoadIffE11DirectStoreIffEfLi2ELi2ELi8ELi1ELb1EL9Algorithm0EEvT_T0_ll_param_0+8];
	ld.param.u64 	%rd3, [_Z15SoftmaxWarpImplI10DirectLoadIffE11DirectStoreIffEfLi2ELi2ELi8ELi1ELb1EL9Algorithm0EEvT_T0_ll_param_1];
	ld.param.u64 	%rd4, [_Z15SoftmaxWarpImplI10DirectLoadIffE11DirectStoreIffEfLi2ELi2ELi8ELi1ELb1EL9Algorithm0EEvT_T0_ll_param_1+8];
	ld.param.u64 	%rd12, [_Z15SoftmaxWarpImplI10DirectLoadIffE11DirectStoreIffEfLi2ELi2ELi8ELi1ELb1EL9Algorithm0EEvT_T0_ll_param_2];
	ld.param.u64 	%rd13, [_Z15SoftmaxWarpImplI10DirectLoadIffE11DirectStoreIffEfLi2ELi2ELi8ELi1ELb1EL9Algorithm0EEvT_T0_ll_param_3];
	setp.lt.s64 	%p1, %rd13, 17;
	@%p1 bra 	$L__BB15_2;
	mov.u64 	%rd14, $str;
	cvta.global.u64 	%rd15, %rd14;
	mov.u64 	%rd16, $str$1;
	cvta.global.u64 	%rd17, %rd16;
	mov.u64 	%rd18, __unnamed_16;
	cvta.global.u64 	%rd19, %rd18;
	{ // callseq 15, 0
	.param .b64 param0;
	st.param.b64 	[param0], %rd15;
	.param .b64 param1;
	st.param.b64 	[param1], %rd17;
	.param .b32 param2;
	st.param.b32 	[param2], 253;
	.param .b64 param3;
	st.param.b64 	[param3], %rd19;
	.param .b64 param4;
	st.param.b64 	[param4], 1;
	call.uni 
	__assertfail, 
	(
	param0, 
	param1, 
	param2, 
	param3, 
	param4
	);
	} // callseq 15
$L__BB15_2:
	mov.u32 	%r2, %ctaid.x;
	mov.u32 	%r3, %ntid.y;
	mov.u32 	%r4, %tid.y;
	mad.lo.s32 	%r5, %r2, %r3, %r4;
	mov.u32 	%r6, %nctaid.x;
	mul.lo.s32 	%r1, %r6, %r3;
	cvt.s64.s32 	%rd32, %r5;
	setp.le.s64 	%p2, %rd12, %rd32;
	@%p2 bra 	$L__BB15_9;
	mov.u32 	%r7, %tid.x;
	shl.b32 	%r8, %r7, 1;
	cvt.u64.u32 	%rd6, %r8;
	cvta.to.global.u64 	%rd7, %rd3;
	cvta.to.global.u64 	%rd8, %rd1;
	cvt.s64.s32 	%rd9, %r1;
$L__BB15_4:
	setp.le.s64 	%p3, %rd13, %rd6;
	mov.f32 	%f49, 0fFF800000;
	mov.f32 	%f50, %f49;
	mov.f32 	%f51, %f49;
	@%p3 bra 	$L__BB15_6;
	mad.lo.s64 	%rd20, %rd32, %rd2, %rd6;
	shr.u64 	%rd21, %rd20, 63;
	add.s64 	%rd22, %rd20, %rd21;
	shl.b64 	%rd23, %rd22, 2;
	and.b64  	%rd24, %rd23, -8;
	add.s64 	%rd25, %rd8, %rd24;
	ld.global.v2.f32 	{%f50, %f49}, [%rd25];
	max.f32 	%f10, %f50, 0fFF800000;
	max.f32 	%f51, %f10, %f49;
$L__BB15_6:
	setp.le.s64 	%p4, %rd13, %rd6;
	mov.b32 	%r9, %f51;
	shfl.sync.bfly.b32	%r10|%p5, %r9, 4, 31, -1;
	mov.b32 	%f11, %r10;
	max.f32 	%f12, %f51, %f11;
	mov.b32 	%r11, %f12;
	shfl.sync.bfly.b32	%r12|%p6, %r11, 2, 31, -1;
	mov.b32 	%f13, %r12;
	max.f32 	%f14, %f12, %f13;
	mov.b32 	%r13, %f14;
	shfl.sync.bfly.b32	%r14|%p7, %r13, 1, 31, -1;
	mov.b32 	%f15, %r14;
	max.f32 	%f16, %f14, %f15;
	sub.f32 	%f17, %f50, %f16;
	fma.rn.f32 	%f18, %f17, 0f3BBB989D, 0f3F000000;
	cvt.sat.f32.f32 	%f19, %f18;
	mov.f32 	%f20, 0f4B400001;
	mov.f32 	%f21, 0f437C0000;
	fma.rm.f32 	%f22, %f19, %f21, %f20;
	add.f32 	%f23, %f22, 0fCB40007F;
	neg.f32 	%f24, %f23;
	fma.rn.f32 	%f25, %f17, 0f3FB8AA3B, %f24;
	fma.rn.f32 	%f26, %f17, 0f32A57060, %f25;
	mov.b32 	%r15, %f22;
	shl.b32 	%r16, %r15, 23;
	mov.b32 	%f27, %r16;
	ex2.approx.ftz.f32 	%f28, %f26;
	mul.f32 	%f29, %f28, %f27;
	add.f32 	%f30, %f29, 0f00000000;
	sub.f32 	%f31, %f49, %f16;
	fma.rn.f32 	%f32, %f31, 0f3BBB989D, 0f3F000000;
	cvt.sat.f32.f32 	%f33, %f32;
	fma.rm.f32 	%f34, %f33, %f21, %f20;
	add.f32 	%f35, %f34, 0fCB40007F;
	neg.f32 	%f36, %f35;
	fma.rn.f32 	%f37, %f31, 0f3FB8AA3B, %f36;
	fma.rn.f32 	%f38, %f31, 0f32A57060, %f37;
	mov.b32 	%r17, %f34;
	shl.b32 	%r18, %r17, 23;
	mov.b32 	%f39, %r18;
	ex2.approx.ftz.f32 	%f40, %f38;
	mul.f32 	%f41, %f40, %f39;
	add.f32 	%f42, %f30, %f41;
	mov.b32 	%r19, %f42;
	shfl.sync.bfly.b32	%r20|%p8, %r19, 4, 31, -1;
	mov.b32 	%f43, %r20;
	add.f32 	%f44, %f42, %f43;
	mov.b32 	%r21, %f44;
	shfl.sync.bfly.b32	%r22|%p9, %r21, 2, 31, -1;
	mov.b32 	%f45, %r22;
	add.f32 	%f46, %f44, %f45;
	mov.b32 	%r23, %f46;
	shfl.sync.bfly.b32	%r24|%p10, %r23, 1, 31, -1;
	mov.b32 	%f47, %r24;
	add.f32 	%f48, %f46, %f47;
	div.rn.f32 	%f7, %f29, %f48;
	div.rn.f32 	%f8, %f41, %f48;
	@%p4 bra 	$L__BB15_8;
	mad.lo.s64 	%rd26, %rd32, %rd4, %rd6;
	shr.u64 	%rd27, %rd26, 63;
	add.s64 	%rd28, %rd26, %rd27;
	shl.b64 	%rd29, %rd28, 2;
	and.b64  	%rd30, %rd29, -8;
	add.s64 	%rd31, %rd7, %rd30;
	st.global.v2.f32 	[%rd31], {%f7, %f8};
$L__BB15_8:
	add.s64 	%rd32, %rd32, %rd9;
	setp.lt.s64 	%p11, %rd32, %rd12;
	@%p11 bra 	$L__BB15_4;
$L__BB15_9:
	ret;

}
	// .globl	_Z15SoftmaxWarpImplI10DirectLoadIffE11DirectStoreIffEfLi2ELi2ELi16ELi2ELb0EL9Algorithm0EEvT_T0_ll
.visible .entry _Z15SoftmaxWarpImplI10DirectLoadIffE11DirectStoreIffEfLi2ELi2ELi16ELi2ELb0EL9Algorithm0EEvT_T0_ll(
	.param .align 8 .b8 _Z15SoftmaxWarpImplI10DirectLoadIffE11DirectStoreIffEfLi2ELi2ELi16ELi2ELb0EL9Algorithm0EEvT_T0_ll_param_0[16],
	.param .align 8 .b8 _Z15SoftmaxWarpImplI10DirectLoadIffE11DirectStoreIffEfLi2ELi2ELi16ELi2ELb0EL9Algorithm0EEvT_T0_ll_param_1[16],
	.param .u64 _Z15SoftmaxWarpImplI10DirectLoadIffE11DirectStoreIffEfLi2ELi2ELi16ELi2ELb0EL9Algorithm0EEvT_T0_ll_param_2,
	.param .u64 _Z15SoftmaxWarpImplI10DirectLoadIffE11DirectStoreIffEfLi2ELi2ELi16ELi2ELb0EL9Algorithm0EEvT_T0_ll_param_3
)
{
	.reg .pred 	%p<20>;
	.reg .b32 	%r<51>;
	.reg .b32 	%f<95>;
	.reg .b64 	%rd<39>;

	ld.param.u64 	%rd1, [_Z15SoftmaxWarpImplI10DirectLoadIffE11DirectStoreIffEfLi2ELi2ELi16ELi2ELb0EL9Algorithm0EEvT_T0_ll_param_0];
	ld.param.u64 	%rd2, [_Z15SoftmaxWarpImplI10DirectLoadIffE11DirectStoreIffEfLi2ELi2ELi16ELi2ELb0EL9Algorithm0EEvT_T0_ll_param_0+8];
	ld.param.u64 	%rd3, [_Z15SoftmaxWarpImplI10DirectLoadIffE11DirectStoreIffEfLi2ELi2ELi16ELi2ELb0EL9Algorithm0EEvT_T0_ll_param_1];
	ld.param.u64 	%rd4, [_Z15SoftmaxWarpImplI10DirectLoadIffE11DirectStoreIffEfLi2ELi2ELi16ELi2ELb0EL9Algorithm0EEvT_T0_ll_param_1+8];
	ld.param.u64 	%rd12, [_Z15SoftmaxWarpImplI10DirectLoadIffE11DirectStoreIffEfLi2ELi2ELi16ELi2ELb0EL9Algorithm0EEvT_T0_ll_param_2];
	ld.param.u64 	%rd13, [_Z15SoftmaxWarpImplI10DirectLoadIffE11DirectStoreIffEfLi2ELi2ELi16ELi2ELb0EL9Algorithm0EEvT_T0_ll_param_3];
	setp.lt.s64 	%p1, %rd13, 33;
	@%p1 bra 	$L__BB16_2;
	mov.u64 	%rd14, $str;
	cvta.global.u64 	%rd15, %rd14;
	mov.u64 	%rd16, $str$1;
	cvta.global.u64 	%rd17, %rd16;
	mov.u64 	%rd18, __unnamed_17;
	cvta.global.u64 	%rd19, %rd18;
	{ // callseq 16, 0
	.param .b64 param0;
	st.param.b64 	[param0], %rd15;
	.param .b64 param1;
	st.param.b64 	[param1], %rd17;
	.param .b32 param2;
	st.param.b32 	[param2], 253;
	.param .b64 param3;
	st.param.b64 	[param3], %rd19;
	.param .b64 param4;
	st.param.b64 	[param4], 1;
	call.uni 
	__assertfail, 
	(
	param0, 
	param1, 
	param2, 
	param3, 
	param4
	);
	} // callseq 16
$L__BB16_2:
	mov.u32 	%r2, %ctaid.x;
	mov.u32 	%r3, %ntid.y;
	mov.u32 	%r4, %tid.y;
	mad.lo.s32 	%r5, %r2, %r3, %r4;
	mov.u32 	%r6, %nctaid.x;
	mul.lo.s32 	%r7, %r3, %r6;
	shl.b32 	%r1, %r7, 1;
	shl.b32 	%r8, %r5, 1;
	cvt.s64.s32 	%rd38, %r8;
	setp.le.s64 	%p2, %rd12, %rd38;
	@%p2 bra 	$L__BB16_5;
	cvta.to.global.u64 	%rd6, %rd1;
	cvta.to.global.u64 	%rd7, %rd3;
	mov.u32 	%r9, %tid.x;
	shl.b32 	%r10, %r9, 1;
	cvt.u64.u32 	%rd8, %r10;
	cvt.s64.s32 	%rd9, %r1;
$L__BB16_4:
	mad.lo.s64 	%rd20, %rd38, %rd2, %rd8;
	shl.b64 	%rd21, %rd20, 2;
	add.s64 	%rd22, %rd6, %rd21;
	ld.global.v2.f32 	{%f1, %f2}, [%rd22];
	max.f32 	%f3, %f1, 0fFF800000;
	max.f32 	%f4, %f3, %f2;
	add.s64 	%rd23, %rd20, %rd2;
	shr.u64 	%rd24, %rd23, 63;
	add.s64 	%rd25, %rd23, %rd24;
	shl.b64 	%rd26, %rd25, 2;
	and.b64  	%rd27, %rd26, -8;
	add.s64 	%rd28, %rd6, %rd27;
	ld.global.v2.f32 	{%f5, %f6}, [%rd28];
	max.f32 	%f7, %f5, 0fFF800000;
	max.f32 	%f8, %f7, %f6;
	mov.b32 	%r11, %f4;
	shfl.sync.bfly.b32	%r12|%p3, %r11, 8, 31, -1;
	mov.b32 	%f9, %r12;
	max.f32 	%f10, %f4, %f9;
	mov.b32 	%r13, %f10;
	shfl.sync.bfly.b32	%r14|%p4, %r13, 4, 31, -1;
	mov.b32 	%f11, %r14;
	max.f32 	%f12, %f10, %f11;
	mov.b32 	%r15, %f12;
	shfl.sync.bfly.b32	%r16|%p5, %r15, 2, 31, -1;
	mov.b32 	%f13, %r16;
	max.f32 	%f14, %f12, %f13;
	mov.b32 	%r17, %f14;
	shfl.sync.bfly.b32	%r18|%p6, %r17, 1, 31, -1;
	mov.b32 	%f15, %r18;
	max.f32 	%f16, %f14, %f15;
	mov.b32 	%r19, %f8;
	shfl.sync.bfly.b32	%r20|%p7, %r19, 8, 31, -1;
	mov.b32 	%f17, %r20;
	max.f32 	%f18, %f8, %f17;
	mov.b32 	%r21, %f18;
	shfl.sync.bfly.b32	%r22|%p8, %r21, 4, 31, -1;
	mov.b32 	%f19, %r22;
	max.f32 	%f20, %f18, %f19;
	mov.b32 	%r23, %f20;
	shfl.sync.bfly.b32	%r24|%p9, %r23, 2, 31, -1;
	mov.b32 	%f21, %r24;
	max.f32 	%f22, %f20, %f21;
	mov.b32 	%r25, %f22;
	shfl.sync.bfly.b32	%r26|%p10, %r25, 1, 31, -1;
	mov.b32 	%f23, %r26;
	max.f32 	%f24, %f22, %f23;
	sub.f32 	%f25, %f1, %f16;
	fma.rn.f32 	%f26, %f25, 0f3BBB989D, 0f3F000000;
	cvt.sat.f32.f32 	%f27, %f26;
	mov.f32 	%f28, 0f4B400001;
	mov.f32 	%f29, 0f437C0000;
	fma.rm.f32 	%f30, %f27, %f29, %f28;
	add.f32 	%f31, %f30, 0fCB40007F;
	neg.f32 	%f32, %f31;
	fma.rn.f32 	%f33, %f25, 0f3FB8AA3B, %f32;
	fma.rn.f32 	%f34, %f25, 0f32A57060, %f33;
	mov.b32 	%r27, %f30;
	shl.b32 	%r28, %r27, 23;
	mov.b32 	%f35, %r28;
	ex2.approx.ftz.f32 	%f36, %f34;
	mul.f32 	%f37, %f36, %f35;
	add.f32 	%f38, %f37, 0f00000000;
	sub.f32 	%f39, %f2, %f16;
	fma.rn.f32 	%f40, %f39, 0f3BBB989D, 0f3F000000;
	cvt.sat.f32.f32 	%f41, %f40;
	fma.rm.f32 	%f42, %f41, %f29, %f28;
	add.f32 	%f43, %f42, 0fCB40007F;
	neg.f32 	%f44, %f43;
	fma.rn.f32 	%f45, %f39, 0f3FB8AA3B, %f44;
	fma.rn.f32 	%f46, %f39, 0f32A57060, %f45;
	mov.b32 	%r29, %f42;
	shl.b32 	%r30, %r29, 23;
	mov.b32 	%f47, %r30;
	ex2.approx.ftz.f32 	%f48, %f46;
	mul.f32 	%f49, %f48, %f47;
	add.f32 	%f50, %f38, %f49;
	sub.f32 	%f51, %f5, %f24;
	fma.rn.f32 	%f52, %f51, 0f3BBB989D, 0f3F000000;
	cvt.sat.f32.f32 	%f53, %f52;
	fma.rm.f32 	%f54, %f53, %f29, %f28;
	add.f32 	%f55, %f54, 0fCB40007F;
	neg.f32 	%f56, %f55;
	fma.rn.f32 	%f57, %f51, 0f3FB8AA3B, %f56;
	fma.rn.f32 	%f58, %f51, 0f32A57060, %f57;
	mov.b32 	%r31, %f54;
	shl.b32 	%r32, %r31, 23;
	mov.b32 	%f59, %r32;
	ex2.approx.ftz.f32 	%f60, %f58;
	mul.f32 	%f61, %f60, %f59;
	add.f32 	%f62, %f61, 0f00000000;
	sub.f32 	%f63, %f6, %f24;
	fma.rn.f32 	%f64, %f63, 0f3BBB989D, 0f3F000000;
	cvt.sat.f32.f32 	%f65, %f64;
	fma.rm.f32 	%f66, %f65, %f29, %f28;
	add.f32 	%f67, %f66, 0fCB40007F;
	neg.f32 	%f68, %f67;
	fma.rn.f32 	%f69, %f63, 0f3FB8AA3B, %f68;
	fma.rn.f32 	%f70, %f63, 0f32A57060, %f69;
	mov.b32 	%r33, %f66;
	shl.b32 	%r34, %r33, 23;
	mov.b32 	%f71, %r34;
	ex2.approx.ftz.f32 	%f72, %f70;
	mul.f32 	%f73, %f72, %f71;
	add.f32 	%f74, %f62, %f73;
	mov.b32 	%r35, %f50;
	shfl.sync.bfly.b32	%r36|%p11, %r35, 8, 31, -1;
	mov.b32 	%f75, %r36;
	add.f32 	%f76, %f50, %f75;
	mov.b32 	%r37, %f76;
	shfl.sync.bfly.b32	%r38|%p12, %r37, 4, 31, -1;
	mov.b32 	%f77, %r38;
	add.f32 	%f78, %f76, %f77;
	mov.b32 	%r39, %f78;
	shfl.sync.bfly.b32	%r40|%p13, %r39, 2, 31, -1;
	mov.b32 	%f79, %r40;
	add.f32 	%f80, %f78, %f79;
	mov.b32 	%r41, %f80;
	shfl.sync.bfly.b32	%r42|%p14, %r41, 1, 31, -1;
	mov.b32 	%f81, %r42;
	add.f32 	%f82, %f80, %f81;
	mov.b32 	%r43, %f74;
	shfl.sync.bfly.b32	%r44|%p15, %r43, 8, 31, -1;
	mov.b32 	%f83, %r44;
	add.f32 	%f84, %f74, %f83;
	mov.b32 	%r45, %f84;
	shfl.sync.bfly.b32	%r46|%p16, %r45, 4, 31, -1;
	mov.b32 	%f85, %r46;
	add.f32 	%f86, %f84, %f85;
	mov.b32 	%r47, %f86;
	shfl.sync.bfly.b32	%r48|%p17, %r47, 2, 31, -1;
	mov.b32 	%f87, %r48;
	add.f32 	%f88, %f86, %f87;
	mov.b32 	%r49, %f88;
	shfl.sync.bfly.b32	%r50|%p18, %r49, 1, 31, -1;
	mov.b32 	%f89, %r50;
	add.f32 	%f90, %f88, %f89;
	div.rn.f32 	%f91, %f37, %f82;
	div.rn.f32 	%f92, %f49, %f82;
	mad.lo.s64 	%rd29, %rd38, %rd4, %rd8;
	shl.b64 	%rd30, %rd29, 2;
	add.s64 	%rd31, %rd7, %rd30;
	st.global.v2.f32 	[%rd31], {%f91, %f92};
	div.rn.f32 	%f93, %f61, %f90;
	div.rn.f32 	%f94, %f73, %f90;
	add.s64 	%rd32, %rd29, %rd4;
	shr.u64 	%rd33, %rd32, 63;
	add.s64 	%rd34, %rd32, %rd33;
	shl.b64 	%rd35, %rd34, 2;
	and.b64  	%rd36, %rd35, -8;
	add.s64 	%rd37, %rd7, %rd36;
	st.global.v2.f32 	[%rd37], {%f93, %f94};
	add.s64 	%rd38, %rd38, %rd9;
	setp.lt.s64 	%p19, %rd38, %rd12;
	@%p19 bra 	$L__BB16_4;
$L__BB16_5:
	ret;

}
	// .globl	_Z15SoftmaxWarpImplI10DirectLoadIffE11DirectStoreIffEfLi2ELi2ELi16ELi2ELb1EL9Algorithm0EEvT_T0_ll
.visible .entry _Z15SoftmaxWarpImplI10DirectLoadIffE11DirectStoreIffEfLi2ELi2ELi16ELi2ELb1EL9Algorithm0EEvT_T0_ll(
	.param .align 8 .b8 _Z15SoftmaxWarpImplI10DirectLoadIffE11DirectStoreIffEfLi2ELi2ELi16ELi2ELb1EL9Algorithm0EEvT_T0_ll_param_0[16],
	.param .align 8 .b8 _Z15SoftmaxWarpImplI10DirectLoadIffE11DirectStoreIffEfLi2ELi2ELi16ELi2ELb1EL9Algorithm0EEvT_T0_ll_param_1[16],
	.param .u64 _Z15SoftmaxWarpImplI10DirectLoadIffE11DirectStoreIffEfLi2ELi2ELi16ELi2ELb1EL9Algorithm0EEvT_T0_ll_param_2,
	.param .u64 _Z15SoftmaxWarpImplI10DirectLoadIffE11DirectStoreIffEfLi2ELi2ELi16ELi2ELb1EL9Algorithm0EEvT_T0_ll_param_3
)
{
	.reg .pred 	%p<24>;
	.reg .b32 	%r<51>;
	.reg .b32 	%f<109>;
	.reg .b64 	%rd<41>;

	ld.param.u64 	%rd2, [_Z15SoftmaxWarpImplI10DirectLoadIffE11DirectStoreIffEfLi2ELi2ELi16ELi2ELb1EL9Algorithm0EEvT_T0_ll_param_0+8];
	ld.param.u64 	%rd4, [_Z15SoftmaxWarpImplI10DirectLoadIffE11DirectStoreIffEfLi2ELi2ELi16ELi2ELb1EL9Algorithm0EEvT_T0_ll_param_1+8];
	ld.param.u64 	%rd12, [_Z15SoftmaxWarpImplI10DirectLoadIffE11DirectStoreIffEfLi2ELi2ELi16ELi2ELb1EL9Algorithm0EEvT_T0_ll_param_1];
	ld.param.u64 	%rd13, [_Z15SoftmaxWarpImplI10DirectLoadIffE11DirectStoreIffEfLi2ELi2ELi16ELi2ELb1EL9Algorithm0EEvT_T0_ll_param_0];
	ld.param.u64 	%rd10, [_Z15SoftmaxWarpImplI10DirectLoadIffE11DirectStoreIffEfLi2ELi2ELi16ELi2ELb1EL9Algorithm0EEvT_T0_ll_param_2];
	ld.param.u64 	%rd11, [_Z15SoftmaxWarpImplI10DirectLoadIffE11DirectStoreIffEfLi2ELi2ELi16ELi2ELb1EL9Algorithm0EEvT_T0_ll_param_3];
	cvta.to.global.u64 	%rd1, %rd13;
	cvta.to.global.u64 	%rd3, %rd12;
	setp.lt.s64 	%p1, %rd11, 33;
	@%p1 bra 	$L__BB17_2;
	mov.u64 	%rd14, $str;
	cvta.global.u64 	%rd15, %rd14;
	mov.u64 	%rd16, $str$1;
	cvta.global.u64 	%rd17, %rd16;
	mov.u64 	%rd18, __unnamed_18;
	cvta.global.u64 	%rd19, %rd18;
	{ // callseq 17, 0
	.param .b64 param0;
	st.param.b64 	[param0], %rd15;
	.param .b64 param1;
	st.param.b64 	[param1], %rd17;
	.param .b32 param2;
	st.param.b32 	[param2], 253;
	.param .b64 param3;
	st.param.b64 	[param3], %rd19;
	.param .b64 param4;
	st.param.b64 	[param4], 1;
	call.uni 
	__assertfail, 
	(
	param0, 
	param1, 
	param2, 
	param3, 
	param4
	);
	} // callseq 17
$L__BB17_2:
	mov.u32 	%r2, %ctaid.x;
	mov.u32 	%r3, %ntid.y;
	mov.u32 	%r4, %tid.y;
	mad.lo.s32 	%r5, %r2, %r3, %r4;
	mov.u32 	%r6, %nctaid.x;
	mul.lo.s32 	%r7, %r3, %r6;
	shl.b32 	%r1, %r7, 1;
	shl.b32 	%r8, %r5, 1;
	cvt.s64.s32 	%rd40, %r8;
	setp.le.s64 	%p2, %rd10, %rd40;
	@%p2 bra 	$L__BB17_13;
	mov.u32 	%r9, %tid.x;
	shl.b32 	%r10, %r9, 1;
	cvt.u64.u32 	%rd6, %r10;
	cvt.s64.s32 	%rd7, %r1;
$L__BB17_4:
	setp.le.s64 	%p3, %rd11, %rd6;
	mov.f32 	%f103, 0fFF800000;
	mov.f32 	%f104, %f103;
	mov.f32 	%f105, %f103;
	@%p3 bra 	$L__BB17_6;
	mad.lo.s64 	%rd20, %rd40, %rd2, %rd6;
	shl.b64 	%rd21, %rd20, 2;
	add.s64 	%rd22, %rd1, %rd21;
	ld.global.v2.f32 	{%f104, %f103}, [%rd22];
	max.f32 	%f21, %f104, 0fFF800000;
	max.f32 	%f105, %f21, %f103;
$L__BB17_6:
	setp.le.s64 	%p4, %rd11, %rd6;
	mov.f32 	%f106, 0fFF800000;
	mov.f32 	%f107, %f106;
	mov.f32 	%f108, %f106;
	@%p4 bra 	$L__BB17_8;
	mad.lo.s64 	%rd23, %rd2, %rd40, %rd2;
	add.s64 	%rd24, %rd23, %rd6;
	shr.u64 	%rd25, %rd24, 63;
	add.s64 	%rd26, %rd24, %rd25;
	shl.b64 	%rd27, %rd26, 2;
	and.b64  	%rd28, %rd27, -8;
	add.s64 	%rd29, %rd1, %rd28;
	ld.global.v2.f32 	{%f107, %f108}, [%rd29];
	max.f32 	%f23, %f107, 0fFF800000;
	max.f32 	%f106, %f23, %f108;
$L__BB17_8:
	setp.le.s64 	%p5, %rd11, %rd6;
	mov.b32 	%r11, %f105;
	shfl.sync.bfly.b32	%r12|%p6, %r11, 8, 31, -1;
	mov.b32 	%f24, %r12;
	max.f32 	%f25, %f105, %f24;
	mov.b32 	%r13, %f25;
	shfl.sync.bfly.b32	%r14|%p7, %r13, 4, 31, -1;
	mov.b32 	%f26, %r14;
	max.f32 	%f27, %f25, %f26;
	mov.b32 	%r15, %f27;
	shfl.sync.bfly.b32	%r16|%p8, %r15, 2, 31, -1;
	mov.b32 	%f28, %r16;
	max.f32 	%f29, %f27, %f28;
	mov.b32 	%r17, %f29;
	shfl.sync.bfly.b32	%r18|%p9, %r17, 1, 31, -1;
	mov.b32 	%f30, %r18;
	max.f32 	%f31, %f29, %f30;
	mov.b32 	%r19, %f106;
	shfl.sync.bfly.b32	%r20|%p10, %r19, 8, 31, -1;
	mov.b32 	%f32, %r20;
	max.f32 	%f33, %f106, %f32;
	mov.b32 	%r21, %f33;
	shfl.sync.bfly.b32	%r22|%p11, %r21, 4, 31, -1;
	mov.b32 	%f34, %r22;
	max.f32 	%f35, %f33, %f34;
	mov.b32 	%r23, %f35;
	shfl.sync.bfly.b32	%r24|%p12, %r23, 2, 31, -1;
	mov.b32 	%f36, %r24;
	max.f32 	%f37, %f35, %f36;
	mov.b32 	%r25, %f37;
	shfl.sync.bfly.b32	%r26|%p13, %r25, 1, 31, -1;
	mov.b32 	%f38, %r26;
	max.f32 	%f39, %f37, %f38;
	sub.f32 	%f40, %f104, %f31;
	fma.rn.f32 	%f41, %f40, 0f3BBB989D, 0f3F000000;
	cvt.sat.f32.f32 	%f42, %f41;
	mov.f32 	%f43, 0f4B400001;
	mov.f32 	%f44, 0f437C0000;
	fma.rm.f32 	%f45, %f42, %f44, %f43;
	add.f32 	%f46, %f45, 0fCB40007F;
	neg.f32 	%f47, %f46;
	fma.rn.f32 	%f48, %f40, 0f3FB8AA3B, %f47;
	fma.rn.f32 	%f49, %f40, 0f32A57060, %f48;
	mov.b32 	%r27, %f45;
	shl.b32 	%r28, %r27, 23;
	mov.b32 	%f50, %r28;
	ex2.approx.ftz.f32 	%f51, %f49;
	mul.f32 	%f52, %f51, %f50;
	add.f32 	%f53, %f52, 0f00000000;
	sub.f32 	%f54, %f103, %f31;
	fma.rn.f32 	%f55, %f54, 0f3BBB989D, 0f3F000000;
	cvt.sat.f32.f32 	%f56, %f55;
	fma.rm.f32 	%f57, %f56, %f44, %f43;
	add.f32 	%f58, %f57, 0fCB40007F;
	neg.f32 	%f59, %f58;
	fma.rn.f32 	%f60, %f54, 0f3FB8AA3B, %f59;
	fma.rn.f32 	%f61, %f54, 0f32A57060, %f60;
	mov.b32 	%r29, %f57;
	shl.b32 	%r30, %r29, 23;
	mov.b32 	%f62, %r30;
	ex2.approx.ftz.f32 	%f63, %f61;
	mul.f32 	%f64, %f63, %f62;
	add.f32 	%f65, %f53, %f64;
	sub.f32 	%f66, %f107, %f39;
	fma.rn.f32 	%f67, %f66, 0f3BBB989D, 0f3F000000;
	cvt.sat.f32.f32 	%f68, %f67;
	fma.rm.f32 	%f69, %f68, %f44, %f43;
	add.f32 	%f70, %f69, 0fCB40007F;
	neg.f32 	%f71, %f70;
	fma.rn.f32 	%f72, %f66, 0f3FB8AA3B, %f71;
	fma.rn.f32 	%f73, %f66, 0f32A57060, %f72;
	mov.b32 	%r31, %f69;
	shl.b32 	%r32, %r31, 23;
	mov.b32 	%f74, %r32;
	ex2.approx.ftz.f32 	%f75, %f73;
	mul.f32 	%f13, %f75, %f74;
	add.f32 	%f76, %f13, 0f00000000;
	sub.f32 	%f77, %f108, %f39;
	fma.rn.f32 	%f78, %f77, 0f3BBB989D, 0f3F000000;
	cvt.sat.f32.f32 	%f79, %f78;
	fma.rm.f32 	%f80, %f79, %f44, %f43;
	add.f32 	%f81, %f80, 0fCB40007F;
	neg.f32 	%f82, %f81;
	fma.rn.f32 	%f83, %f77, 0f3FB8AA3B, %f82;
	fma.rn.f32 	%f84, %f77, 0f32A57060, %f83;
	mov.b32 	%r33, %f80;
	shl.b32 	%r34, %r33, 23;
	mov.b32 	%f85, %r34;
	ex2.approx.ftz.f32 	%f86, %f84;
	mul.f32 	%f14, %f86, %f85;
	add.f32 	%f87, %f76, %f14;
	mov.b32 	%r35, %f65;
	shfl.sync.bfly.b32	%r36|%p14, %r35, 8, 31, -1;
	mov.b32 	%f88, %r36;
	add.f32 	%f89, %f65, %f88;
	mov.b32 	%r37, %f89;
	shfl.sync.bfly.b32	%r38|%p15, %r37, 4, 31, -1;
	mov.b32 	%f90, %r38;
	add.f32 	%f91, %f89, %f90;
	mov.b32 	%r39, %f91;
	shfl.sync.bfly.b32	%r40|%p16, %r39, 2, 31, -1;
	mov.b32 	%f92, %r40;
	add.f32 	%f93, %f91, %f92;
	mov.b32 	%r41, %f93;
	shfl.sync.bfly.b32	%r42|%p17, %r41, 1, 31, -1;
	mov.b32 	%f94, %r42;
	add.f32 	%f95, %f93, %f94;
	mov.b32 	%r43, %f87;
	shfl.sync.bfly.b32	%r44|%p18, %r43, 8, 31, -1;
	mov.b32 	%f96, %r44;
	add.f32 	%f97, %f87, %f96;
	mov.b32 	%r45, %f97;
	shfl.sync.bfly.b32	%r46|%p19, %r45, 4, 31, -1;
	mov.b32 	%f98, %r46;
	add.f32 	%f99, %f97, %f98;
	mov.b32 	%r47, %f99;
	shfl.sync.bfly.b32	%r48|%p20, %r47, 2, 31, -1;
	mov.b32 	%f100, %r48;
	add.f32 	%f101, %f99, %f100;
	mov.b32 	%r49, %f101;
	shfl.sync.bfly.b32	%r50|%p21, %r49, 1, 31, -1;
	mov.b32 	%f102, %r50;
	add.f32 	%f15, %f101, %f102;
	div.rn.f32 	%f16, %f52, %f95;
	div.rn.f32 	%f17, %f64, %f95;
	@%p5 bra 	$L__BB17_10;
	mad.lo.s64 	%rd30, %rd40, %rd4, %rd6;
	shl.b64 	%rd31, %rd30, 2;
	add.s64 	%rd32, %rd3, %rd31;
	st.global.v2.f32 	[%rd32], {%f16, %f17};
$L__BB17_10:
	setp.le.s64 	%p22, %rd11, %rd6;
	div.rn.f32 	%f18, %f13, %f15;
	div.rn.f32 	%f19, %f14, %f15;
	@%p22 bra 	$L__BB17_12;
	mad.lo.s64 	%rd33, %rd4, %rd40, %rd4;
	add.s64 	%rd34, %rd33, %rd6;
	shr.u64 	%rd35, %rd34, 63;
	add.s64 	%rd36, %rd34, %rd35;
	shl.b64 	%rd37, %rd36, 2;
	and.b64  	%rd38, %rd37, -8;
	add.s64 	%rd39, %rd3, %rd38;
	st.global.v2.f32 	[%rd39], {%f18, %f19};
$L__BB17_12:
	add.s64 	%rd40, %rd40, %rd7;
	setp.lt.s64 	%p23, %rd40, %rd10;
	@%p23 bra 	$L__BB17_4;
$L__BB17_13:
	ret;

}
	// .globl	_Z15SoftmaxWarpImplI10DirectLoadIffE11DirectStoreIffEfLi2ELi2ELi16ELi1ELb0EL9Algorithm0EEvT_T0_ll
.visible .entry _Z15SoftmaxWarpImplI10DirectLoadIffE11DirectStoreIffEfLi2ELi2ELi16ELi1ELb0EL9Algorithm0EEvT_T0_ll(
	.param .align 8 .b8 _Z15SoftmaxWarpImplI10DirectLoadIffE11DirectStoreIffEfLi2ELi2ELi16ELi1ELb0EL9Algorithm0EEvT_T0_ll_param_0[16],
	.param .align 8 .b8 _Z15SoftmaxWarpImplI10DirectLoadIffE11DirectStoreIffEfLi2ELi2ELi16ELi1ELb0EL9Algorithm0EEvT_T0_ll_param_1[16],
	.param .u64 _Z15SoftmaxWarpImplI10DirectLoadIffE11DirectStoreIffEfLi2ELi2ELi16ELi1ELb0EL9Algorithm0EEvT_T0_ll_param_2,
	.param .u64 _Z15SoftmaxWarpImplI10DirectLoadIffE11DirectStoreIffEfLi2ELi2ELi16ELi1ELb0EL9Algorithm0EEvT_T0_ll_param_3
)
{
	.reg .pred 	%p<12>;
	.reg .b32 	%r<29>;
	.reg .b32 	%f<49>;
	.reg .b64 	%rd<33>;

	ld.param.u64 	%rd1, [_Z15SoftmaxWarpImplI10DirectLoadIffE11DirectStoreIffEfLi2ELi2ELi16ELi1ELb0EL9Algorithm0EEvT_T0_ll_param_0];
	ld.param.u64 	%rd2, [_Z15SoftmaxWarpImplI10DirectLoadIffE11DirectStoreIffEfLi2ELi2ELi16ELi1ELb0EL9Algorithm0EEvT_T0_ll_param_0+8];
	ld.param.u64 	%rd3, [_Z15SoftmaxWarpImplI10DirectLoadIffE11DirectStoreIffEfLi2ELi2ELi16ELi1ELb0EL9Algorithm0EEvT_T0_ll_param_1];
	ld.param.u64 	%rd4, [_Z15SoftmaxWarpImplI10DirectLoadIffE11DirectStoreIffEfLi2ELi2ELi16ELi1ELb0EL9Algorithm0EEvT_T0_ll_param_1+8];
	ld.param.u64 	%rd12, [_Z15SoftmaxWarpImplI10DirectLoadIffE11DirectStoreIffEfLi2ELi2ELi16ELi1ELb0EL9Algorithm0EEvT_T0_ll_param_2];
	ld.param.u64 	%rd13, [_Z15SoftmaxWarpImplI10DirectLoadIffE11DirectStoreIffEfLi2ELi2ELi16ELi1ELb0EL9Algorithm0EEvT_T0_ll_param_3];
	setp.lt.s64 	%p1, %rd13, 33;
	@%p1 bra 	$L__BB18_2;
	mov.u64 	%rd14, $str;
	cvta.global.u64 	%rd15, %rd14;
	mov.u64 	%rd16, $str$1;
	cvta.global.u64 	%rd17, %rd16;
	mov.u64 	%rd18, __unnamed_19;
	cvta.global.u64 	%rd19, %rd18;
	{ // callseq 18, 0
	.param .b64 param0;
	st.param.b64 	[param0], %rd15;
	.param .b64 param1;
	st.param.b64 	[param1], %rd17;
	.param .b32 param2;
	st.param.b32 	[param2], 253;
	.param .b64 param3;
	st.param.b64 	[param3], %rd19;
	.param .b64 param4;
	st.param.b64 	[param4], 1;
	call.uni 
	__assertfail, 
	(
	param0, 
	param1, 
	param2, 
	param3, 
	param4
	);
	} // callseq 18
$L__BB18_2:
	mov.u32 	%r2, %ctaid.x;
	mov.u32 	%r3, %ntid.y;
	mov.u32 	%r4, %tid.y;
	mad.lo.s32 	%r5, %r2, %r3, %r4;
	mov.u32 	%r6, %nctaid.x;
	mul.lo.s32 	%r1, %r6, %r3;
	cvt.s64.s32 	%rd32, %r5;
	setp.le.s64 	%p2, %rd12, %rd32;
	@%p2 bra 	$L__BB18_5;
	mov.u32 	%r7, %tid.x;
	shl.b32 	%r8, %r7, 1;
	cvt.u64.u32 	%rd6, %r8;
	cvta.to.global.u64 	%rd7, %rd3;
	cvta.to.global.u64 	%rd8, %rd1;
	cvt.s64.s32 	%rd9, %r1;
$L__BB18_4:
	mad.lo.s64 	%rd20, %rd32, %rd2, %rd6;
	shr.u64 	%rd21, %rd20, 63;
	add.s64 	%rd22, %rd20, %rd21;
	shl.b64 	%rd23, %rd22, 2;
	and.b64  	%rd24, %rd23, -8;
	add.s64 	%rd25, %rd8, %rd24;
	ld.global.v2.f32 	{%f1, %f2}, [%rd25];
	max.f32 	%f3, %f1, 0fFF800000;
	max.f32 	%f4, %f3, %f2;
	mov.b32 	%r9, %f4;
	shfl.sync.bfly.b32	%r10|%p3, %r9, 8, 31, -1;
	mov.b32 	%f5, %r10;
	max.f32 	%f6, %f4, %f5;
	mov.b32 	%r11, %f6;
	shfl.sync.bfly.b32	%r12|%p4, %r11, 4, 31, -1;
	mov.b32 	%f7, %r12;
	max.f32 	%f8, %f6, %f7;
	mov.b32 	%r13, %f8;
	shfl.sync.bfly.b32	%r14|%p5, %r13, 2, 31, -1;
	mov.b32 	%f9, %r14;
	max.f32 	%f10, %f8, %f9;
	mov.b32 	%r15, %f10;
	shfl.sync.bfly.b32	%r16|%p6, %r15, 1, 31, -1;
	mov.b32 	%f11, %r16;
	max.f32 	%f12, %f10, %f11;
	sub.f32 	%f13, %f1, %f12;
	fma.rn.f32 	%f14, %f13, 0f3BBB989D, 0f3F000000;
	cvt.sat.f32.f32 	%f15, %f14;
	mov.f32 	%f16, 0f4B400001;
	mov.f32 	%f17, 0f437C0000;
	fma.rm.f32 	%f18, %f15, %f17, %f16;
	add.f32 	%f19, %f18, 0fCB40007F;
	neg.f32 	%f20, %f19;
	fma.rn.f32 	%f21, %f13, 0f3FB8AA3B, %f20;
	fma.rn.f32 	%f22, %f13, 0f32A57060, %f21;
	mov.b32 	%r17, %f18;
	shl.b32 	%r18, %r17, 23;
	mov.b32 	%f23, %r18;
	ex2.approx.ftz.f32 	%f24, %f22;
	mul.f32 	%f25, %f24, %f23;
	add.f32 	%f26, %f25, 0f00000000;
	sub.f32 	%f27, %f2, %f12;
	fma.rn.f32 	%f28, %f27, 0f3BBB989D, 0f3F000000;
	cvt.sat.f32.f32 	%f29, %f28;
	fma.rm.f32 	%f30, %f29, %f17, %f16;
	add.f32 	%f31, %f30, 0fCB40007F;
	neg.f32 	%f32, %f31;
	fma.rn.f32 	%f33, %f27, 0f3FB8AA3B, %f32;
	fma.rn.f32 	%f34, %f27, 0f32A57060, %f33;
	mov.b32 	%r19, %f30;
	shl.b32 	%r20, %r19, 23;
	mov.b32 	%f35, %r20;
	ex2.approx.ftz.f32 	%f36, %f34;
	mul.f32 	%f37, %f36, %f35;
	add.f32 	%f38, %f26, %f37;
	mov.b32 	%r21, %f38;
	shfl.sync.bfly.b32	%r22|%p7, %r21, 8, 31, -1;
	mov.b32 	%f39, %r22;
	add.f32 	%f40, %f38, %f39;
	mov.b32 	%r23, %f40;
	shfl.sync.bfly.b32	%r24|%p8, %r23, 4, 31, -1;
	mov.b32 	%f41, %r24;
	add.f32 	%f42, %f40, %f41;
	mov.b32 	%r25, %f42;
	shfl.sync.bfly.b32	%r26|%p9, %r25, 2, 31, -1;
	mov.b32 	%f43, %r26;
	add.f32 	%f44, %f42, %f43;
	mov.b32 	%r27, %f44;
	shfl.sync.bfly.b32	%r28|%p10, %r27, 1, 31, -1;
	mov.b32 	%f45, %r28;
	add.f32 	%f46, %f44, %f45;
	div.rn.f32 	%f47, %f25, %f46;
	div.rn.f32 	%f48, %f37, %f46;
	mad.lo.s64 	%rd26, %rd32, %rd4, %rd6;
	shr.u64 	%rd27, %rd26, 63;
	add.s64 	%rd28, %rd26, %rd27;
	shl.b64 	%rd29, %rd28, 2;
	and.b64  	%rd30, %rd29, -8;
	add.s64 	%rd31, %rd7, %rd30;
	st.global.v2.f32 	[%rd31], {%f47, %f48};
	add.s64 	%rd32, %rd32, %rd9;
	setp.lt.s64 	%p11, %rd32, %rd12;
	@%p11 bra 	$L__BB18_4;
$L__BB18_5:
	ret;

}
	// .globl	_Z15SoftmaxWarpImplI10DirectLoadIffE11DirectStoreIffEfLi2ELi2ELi16ELi1ELb1EL9Algorithm0EEvT_T0_ll
.visible .entry _Z15SoftmaxWarpImplI10DirectLoadIffE11DirectStoreIffEfLi2ELi2ELi16ELi1ELb1EL9Algorithm0EEvT_T0_ll(
	.param .align 8 .b8 _Z15SoftmaxWarpImplI10DirectLoadIffE11DirectStoreIffEfLi2ELi2ELi16ELi1ELb1EL9Algorithm0EEvT_T0_ll_param_0[16],
	.param .align 8 .b8 _Z15SoftmaxWarpImplI10DirectLoadIffE11DirectStoreIffEfLi2ELi2ELi16ELi1ELb1EL9Algorithm0EEvT_T0_ll_param_1[16],
	.param .u64 _Z15SoftmaxWarpImplI10DirectLoadIffE11DirectStoreIffEfLi2ELi2ELi16ELi1ELb1EL9Algorithm0EEvT_T0_ll_param_2,
	.param .u64 _Z15SoftmaxWarpImplI10DirectLoadIffE11DirectStoreIffEfLi2ELi2ELi16ELi1ELb1EL9Algorithm0EEvT_T0_ll_param_3
)
{
	.reg .pred 	%p<14>;
	.reg .b32 	%r<29>;
	.reg .b32 	%f<56>;
	.reg .b64 	%rd<33>;

	ld.param.u64 	%rd1, [_Z15SoftmaxWarpImplI10DirectLoadIffE11DirectStoreIffEfLi2ELi2ELi16ELi1ELb1EL9Algorithm0EEvT_T0_ll_param_0];
	ld.param.u64 	%rd2, [_Z15SoftmaxWarpImplI10DirectLoadIffE11DirectStoreIffEfLi2ELi2ELi16ELi1ELb1EL9Algorithm0EEvT_T0_ll_param_0+8];
	ld.param.u64 	%rd3, [_Z15SoftmaxWarpImplI10DirectLoadIffE11DirectStoreIffEfLi2ELi2ELi16ELi1ELb1EL9Algorithm0EEvT_T0_ll_param_1];
	ld.param.u64 	%rd4, [_Z15SoftmaxWarpImplI10DirectLoadIffE11DirectStoreIffEfLi2ELi2ELi16ELi1ELb1EL9Algorithm0EEvT_T0_ll_param_1+8];
	ld.param.u64 	%rd12, [_Z15SoftmaxWarpImplI10DirectLoadIffE11DirectStoreIffEfLi2ELi2ELi16ELi1ELb1EL9Algorithm0EEvT_T0_ll_param_2];
	ld.param.u64 	%rd13, [_Z15SoftmaxWarpImplI10DirectLoadIffE11DirectStoreIffEfLi2ELi2ELi16ELi1ELb1EL9Algorithm0EEvT_T0_ll_param_3];
	setp.lt.s64 	%p1, %rd13, 33;
	@%p1 bra 	$L__BB19_2;
	mov.u64 	%rd14, $str;
	cvta.global.u64 	%rd15, %rd14;
	mov.u64 	%rd16, $str$1;
	cvta.global.u64 	%rd17, %rd16;
	mov.u64 	%rd18, __unnamed_20;
	cvta.global.u64 	%rd19, %rd18;
	{ // callseq 19, 0
	.param .b64 param0;
	st.param.b64 	[param0], %rd15;
	.param .b64 param1;
	st.param.b64 	[param1], %rd17;
	.param .b32 param2;
	st.param.b32 	[param2], 253;
	.param .b64 param3;
	st.param.b64 	[param3], %rd19;
	.param .b64 param4;
	st.param.b64 	[param4], 1;
	call.uni 
	__assertfail, 
	(
	param0, 
	param1, 
	param2, 
	param3, 
	param4
	);
	} // callseq 19
$L__BB19_2:
	mov.u32 	%r2, %ctaid.x;
	mov.u32 	%r3, %ntid.y;
	mov.u32 	%r4, %tid.y;
	mad.lo.s32 	%r5, %r2, %r3, %r4;
	mov.u32 	%r6, %nctaid.x;
	mul.lo.s32 	%r1, %r6, %r3;
	cvt.s64.s32 	%rd32, %r5;
	setp.le.s64 	%p2, %rd12, %rd32;
	@%p2 bra 	$L__BB19_9;
	mov.u32 	%r7, %tid.x;
	shl.b32 	%r8, %r7, 1;
	cvt.u64.u32 	%rd6, %r8;
	cvta.to.global.u64 	%rd7, %rd3;
	cvta.to.global.u64 	%rd8, %rd1;
	cvt.s64.s32 	%rd9, %r1;
$L__BB19_4:
	setp.le.s64 	%p3, %rd13, %rd6;
	mov.f32 	%f53, 0fFF800000;
	mov.f32 	%f54, %f53;
	mov.f32 	%f55, %f53;
	@%p3 bra 	$L__BB19_6;
	mad.lo.s64 	%rd20, %rd32, %rd2, %rd6;
	shr.u64 	%rd21, %rd20, 63;
	add.s64 	%rd22, %rd20, %rd21;
	shl.b64 	%rd23, %rd22, 2;
	and.b64  	%rd24, %rd23, -8;
	add.s64 	%rd25, %rd8, %rd24;
	ld.global.v2.f32 	{%f54, %f53}, [%rd25];
	max.f32 	%f10, %f54, 0fFF800000;
	max.f32 	%f55, %f10, %f53;
$L__BB19_6:
	setp.le.s64 	%p4, %rd13, %rd6;
	mov.b32 	%r9, %f55;
	shfl.sync.bfly.b32	%r10|%p5, %r9, 8, 31, -1;
	mov.b32 	%f11, %r10;
	max.f32 	%f12, %f55, %f11;
	mov.b32 	%r11, %f12;
	shfl.sync.bfly.b32	%r12|%p6, %r11, 4, 31, -1;
	mov.b32 	%f13, %r12;
	max.f32 	%f14, %f12, %f13;
	mov.b32 	%r13, %f14;
	shfl.sync.bfly.b32	%r14|%p7, %r13, 2, 31, -1;
	mov.b32 	%f15, %r14;
	max.f32 	%f16, %f14, %f15;
	mov.b32 	%r15, %f16;
	shfl.sync.bfly.b32	%r16|%p8, %r15, 1, 31, -1;
	mov.b32 	%f17, %r16;
	max.f32 	%f18, %f16, %f17;
	sub.f32 	%f19, %f54, %f18;
	fma.rn.f32 	%f20, %f19, 0f3BBB989D, 0f3F000000;
	cvt.sat.f32.f32 	%f21, %f20;
	mov.f32 	%f22, 0f4B400001;
	mov.f32 	%f23, 0f437C0000;
	fma.rm.f32 	%f24, %f21, %f23, %f22;
	add.f32 	%f25, %f24, 0fCB40007F;
	neg.f32 	%f26, %f25;
	fma.rn.f32 	%f27, %f19, 0f3FB8AA3B, %f26;
	fma.rn.f32 	%f28, %f19, 0f32A57060, %f27;
	mov.b32 	%r17, %f24;
	shl.b32 	%r18, %r17, 23;
	mov.b32 	%f29, %r18;
	ex2.approx.ftz.f32 	%f30, %f28;
	mul.f32 	%f31, %f30, %f29;
	add.f32 	%f32, %f31, 0f00000000;
	sub.f32 	%f33, %f53, %f18;
	fma.rn.f32 	%f34, %f33, 0f3BBB989D, 0f3F000000;
	cvt.sat.f32.f32 	%f35, %f34;
	fma.rm.f32 	%f36, %f35, %f23, %f22;
	add.f32 	%f37, %f36, 0fCB40007F;
	neg.f32 	%f38, %f37;
	fma.rn.f32 	%f39, %f33, 0f3FB8AA3B, %f38;
	fma.rn.f32 	%f40, %f33, 0f32A57060, %f39;
	mov.b32 	%r19, %f36;
	shl.b32 	%r20, %r19, 23;
	mov.b32 	%f41, %r20;
	ex2.approx.ftz.f32 	%f42, %f40;
	mul.f32 	%f43, %f42, %f41;
	add.f32 	%f44, %f32, %f43;
	mov.b32 	%r21, %f44;
	shfl.sync.bfly.b32	%r22|%p9, %r21, 8, 31, -1;
	mov.b32 	%f45, %r22;
	add.f32 	%f46, %f44, %f45;
	mov.b32 	%r23, %f46;
	shfl.sync.bfly.b32	%r24|%p10, %r23, 4, 31, -1;
	mov.b32 	%f47, %r24;
	add.f32 	%f48, %f46, %f47;
	mov.b32 	%r25, %f48;
	shfl.sync.bfly.b32	%r26|%p11, %r25, 2, 31, -1;
	mov.b32 	%f49, %r26;
	add.f32 	%f50, %f48, %f49;
	mov.b32 	%r27, %f50;
	shfl.sync.bfly.b32	%r28|%p12, %r27, 1, 31, -1;
	mov.b32 	%f51, %r28;
	add.f32 	%f52, %f50, %f51;
	div.rn.f32 	%f7, %f31, %f52;
	div.rn.f32 	%f8, %f43, %f52;
	@%p4 bra 	$L__BB19_8;
	mad.lo.s64 	%rd26, %rd32, %rd4, %rd6;
	shr.u64 	%rd27, %rd26, 63;
	add.s64 	%rd28, %rd26, %rd27;
	shl.b64 	%rd29, %rd28, 2;
	and.b64  	%rd30, %rd29, -8;
	add.s64 	%rd31, %rd7, %rd30;
	st.global.v2.f32 	[%rd31], {%f7, %f8};
$L__BB19_8:
	add.s64 	%rd32, %rd32, %rd9;
	setp.lt.s64 	%p13, %rd32, %rd12;
	@%p13 bra 	$L__BB19_4;
$L__BB19_9:
	ret;

}
	// .globl	_Z15SoftmaxWarpImplI10DirectLoadIffE11DirectStoreIffEfLi2ELi2ELi32ELi2ELb0EL9Algorithm0EEvT_T0_ll
.visible .entry _Z15SoftmaxWarpImplI10DirectLoadIffE11DirectStoreIffEfLi2ELi2ELi32ELi2ELb0EL9Algorithm0EEvT_T0_ll(
	.param .align 8 .b8 _Z15SoftmaxWarpImplI10DirectLoadIffE11DirectStoreIffEfLi2ELi2ELi32ELi2ELb0EL9Algorithm0EEvT_T0_ll_param_0[16],
	.param .align 8 .b8 _Z15SoftmaxWarpImplI10DirectLoadIffE11DirectStoreIffEfLi2ELi2ELi32ELi2ELb0EL9Algorithm0EEvT_T0_ll_param_1[16],
	.param .u64 _Z15SoftmaxWarpImplI10DirectLoadIffE11DirectStoreIffEfLi2ELi2ELi32ELi2ELb0EL9Algorithm0EEvT_T0_ll_param_2,
	.param .u64 _Z15SoftmaxWarpImplI10DirectLoadIffE11DirectStoreIffEfLi2ELi2ELi32ELi2ELb0EL9Algorithm0EEvT_T0_ll_param_3
)
{
	.reg .pred 	%p<24>;
	.reg .b32 	%r<59>;
	.reg .b32 	%f<103>;
	.reg .b64 	%rd<39>;

	ld.param.u64 	%rd1, [_Z15SoftmaxWarpImplI10DirectLoadIffE11DirectStoreIffEfLi2ELi2ELi32ELi2ELb0EL9Algorithm0EEvT_T0_ll_param_0];
	ld.param.u64 	%rd2, [_Z15SoftmaxWarpImplI10DirectLoadIffE11DirectStoreIffEfLi2ELi2ELi32ELi2ELb0EL9Algorithm0EEvT_T0_ll_param_0+8];
	ld.param.u64 	%rd3, [_Z15SoftmaxWarpImplI10DirectLoadIffE11DirectStoreIffEfLi2ELi2ELi32ELi2ELb0EL9Algorithm0EEvT_T0_ll_param_1];
	ld.param.u64 	%rd4, [_Z15SoftmaxWarpImplI10DirectLoadIffE11DirectStoreIffEfLi2ELi2ELi32ELi2ELb0EL9Algorithm0EEvT_T0_ll_param_1+8];
	ld.param.u64 	%rd12, [_Z15SoftmaxWarpImplI10DirectLoadIffE11DirectStoreIffEfLi2ELi2ELi32ELi2ELb0EL9Algorithm0EEvT_T0_ll_param_2];
	ld.param.u64 	%rd13, [_Z15SoftmaxWarpImplI10DirectLoadIffE11DirectStoreIffEfLi2ELi2ELi32ELi2ELb0EL9Algorithm0EEvT_T0_ll_param_3];
	setp.lt.s64 	%p1, %rd13, 65;
	@%p1 bra 	$L__BB20_2;
	mov.u64 	%rd14, $str;
	cvta.global.u64 	%rd15, %rd14;
	mov.u64 	%rd16, $str$1;
	cvta.global.u64 	%rd17, %rd16;
	mov.u64 	%rd18, __unnamed_21;
	cvta.global.u64 	%rd19, %rd18;
	{ // callseq 20, 0
	.param .b64 param0;
	st.param.b64 	[param0], %rd15;
	.param .b64 param1;
	st.param.b64 	[param1], %rd17;
	.param .b32 param2;
	st.param.b32 	[param2], 253;
	.param .b64 param3;
	st.param.b64 	[param3], %rd19;
	.param .b64 param4;
	st.param.b64 	[param4], 1;
	call.uni 
	__assertfail, 
	(
	param0, 
	param1, 
	param2, 
	param3, 
	param4
	);
	} // callseq 20
$L__BB20_2:
	mov.u32 	%r2, %ctaid.x;
	mov.u32 	%r3, %ntid.y;
	mov.u32 	%r4, %tid.y;
	mad.lo.s32 	%r5, %r2, %r3, %r4;
	mov.u32 	%r6, %nctaid.x;
	mul.lo.s32 	%r7, %r3, %r6;
	shl.b32 	%r1, %r7, 1;
	shl.b32 	%r8, %r5, 1;
	cvt.s64.s32 	%rd38, %r8;
	setp.le.s64 	%p2, %rd12, %rd38;
	@%p2 bra 	$L__BB20_5;
	cvta.to.global.u64 	%rd6, %rd1;
	cvta.to.global.u64 	%rd7, %rd3;
	mov.u32 	%r9, %tid.x;
	shl.b32 	%r10, %r9, 1;
	cvt.u64.u32 	%rd8, %r10;
	cvt.s64.s32 	%rd9, %r1;
$L__BB20_4:
	mad.lo.s64 	%rd20, %rd38, %rd2, %rd8;
	shl.b64 	%rd21, %rd20, 2;
	add.s64 	%rd22, %rd6, %rd21;
	ld.global.v2.f32 	{%f1, %f2}, [%rd22];
	max.f32 	%f3, %f1, 0fFF800000;
	max.f32 	%f4, %f3, %f2;
	add.s64 	%rd23, %rd20, %rd2;
	shr.u64 	%rd24, %rd23, 63;
	add.s64 	%rd25, %rd23, %rd24;
	shl.b64 	%rd26, %rd25, 2;
	and.b64  	%rd27, %rd26, -8;
	add.s64 	%rd28, %rd6, %rd27;
	ld.global.v2.f32 	{%f5, %f6}, [%rd28];
	max.f32 	%f7, %f5, 0fFF800000;
	max.f32 	%f8, %f7, %f6;
	mov.b32 	%r11, %f4;
	shfl.sync.bfly.b32	%r12|%p3, %r11, 16, 31, -1;
	mov.b32 	%f9, %r12;
	max.f32 	%f10, %f4, %f9;
	mov.b32 	%r13, %f10;
	shfl.sync.bfly.b32	%r14|%p4, %r13, 8, 31, -1;
	mov.b32 	%f11, %r14;
	max.f32 	%f12, %f10, %f11;
	mov.b32 	%r15, %f12;
	shfl.sync.bfly.b32	%r16|%p5, %r15, 4, 31, -1;
	mov.b32 	%f13, %r16;
	max.f32 	%f14, %f12, %f13;
	mov.b32 	%r17, %f14;
	shfl.sync.bfly.b32	%r18|%p6, %r17, 2, 31, -1;
	mov.b32 	%f15, %r18;
	max.f32 	%f16, %f14, %f15;
	mov.b32 	%r19, %f16;
	shfl.sync.bfly.b32	%r20|%p7, %r19, 1, 31, -1;
	mov.b32 	%f17, %r20;
	max.f32 	%f18, %f16, %f17;
	mov.b32 	%r21, %f8;
	shfl.sync.bfly.b32	%r22|%p8, %r21, 16, 31, -1;
	mov.b32 	%f19, %r22;
	max.f32 	%f20, %f8, %f19;
	mov.b32 	%r23, %f20;
	shfl.sync.bfly.b32	%r24|%p9, %r23, 8, 31, -1;
	mov.b32 	%f21, %r24;
	max.f32 	%f22, %f20, %f21;
	mov.b32 	%r25, %f22;
	shfl.sync.bfly.b32	%r26|%p10, %r25, 4, 31, -1;
	mov.b32 	%f23, %r26;
	max.f32 	%f24, %f22, %f23;
	mov.b32 	%r27, %f24;
	shfl.sync.bfly.b32	%r28|%p11, %r27, 2, 31, -1;
	mov.b32 	%f25, %r28;
	max.f32 	%f26, %f24, %f25;
	mov.b32 	%r29, %f26;
	shfl.sync.bfly.b32	%r30|%p12, %r29, 1, 31, -1;
	mov.b32 	%f27, %r30;
	max.f32 	%f28, %f26, %f27;
	sub.f32 	%f29, %f1, %f18;
	fma.rn.f32 	%f30, %f29, 0f3BBB989D, 0f3F000000;
	cvt.sat.f32.f32 	%f31, %f30;
	mov.f32 	%f32, 0f4B400001;
	mov.f32 	%f33, 0f437C0000;
	fma.rm.f32 	%f34, %f31, %f33, %f32;
	add.f32 	%f35, %f34, 0fCB40007F;
	neg.f32 	%f36, %f35;
	fma.rn.f32 	%f37, %f29, 0f3FB8AA3B, %f36;
	fma.rn.f32 	%f38, %f29, 0f32A57060, %f37;
	mov.b32 	%r31, %f34;
	shl.b32 	%r32, %r31, 23;
	mov.b32 	%f39, %r32;
	ex2.approx.ftz.f32 	%f40, %f38;
	mul.f32 	%f41, %f40, %f39;
	add.f32 	%f42, %f41, 0f00000000;
	sub.f32 	%f43, %f2, %f18;
	fma.rn.f32 	%f44, %f43, 0f3BBB989D, 0f3F000000;
	cvt.sat.f32.f32 	%f45, %f44;
	fma.rm.f32 	%f46, %f45, %f33, %f32;
	add.f32 	%f47, %f46, 0fCB40007F;
	neg.f32 	%f48, %f47;
	fma.rn.f32 	%f49, %f43, 0f3FB8AA3B, %f48;
	fma.rn.f32 	%f50, %f43, 0f32A57060, %f49;
	mov.b32 	%r33, %f46;
	shl.b32 	%r34, %r33, 23;
	mov.b32 	%f51, %r34;
	ex2.approx.ftz.f32 	%f52, %f50;
	mul.f32 	%f53, %f52, %f51;
	add.f32 	%f54, %f42, %f53;
	sub.f32 	%f55, %f5, %f28;
	fma.rn.f32 	%f56, %f55, 0f3BBB989D, 0f3F000000;
	cvt.sat.f32.f32 	%f57, %f56;
	fma.rm.f32 	%f58, %f57, %f33, %f32;
	add.f32 	%f59, %f58, 0fCB40007F;
	neg.f32 	%f60, %f59;
	fma.rn.f32 	%f61, %f55, 0f3FB8AA3B, %f60;
	fma.rn.f32 	%f62, %f55, 0f32A57060, %f61;
	mov.b32 	%r35, %f58;
	shl.b32 	%r36, %r35, 23;
	mov.b32 	%f63, %r36;
	ex2.approx.ftz.f32 	%f64, %f62;
	mul.f32 	%f65, %f64, %f63;
	add.f32 	%f66, %f65, 0f00000000;
	sub.f32 	%f67, %f6, %f28;
	fma.rn.f32 	%f68, %f67, 0f3BBB989D, 0f3F000000;
	cvt.sat.f32.f32 	%f69, %f68;
	fma.rm.f32 	%f70, %f69, %f33, %f32;
	add.f32 	%f71, %f70, 0fCB40007F;
	neg.f32 	%f72, %f71;
	fma.rn.f32 	%f73, %f67, 0f3FB8AA3B, %f72;
	fma.rn.f32 	%f74, %f67, 0f32A57060, %f73;
	mov.b32 	%r37, %f70;
	shl.b32 	%r38, %r37, 23;
	mov.b32 	%f75, %r38;
	ex2.approx.ftz.f32 	%f76, %f74;
	mul.f32 	%f77, %f76, %f75;
	add.f32 	%f78, %f66, %f77;
	mov.b32 	%r39, %f54;
	shfl.sync.bfly.b32	%r40|%p13, %r39, 16, 31, -1;
	mov.b32 	%f79, %r40;
	add.f32 	%f80, %f54, %f79;
	mov.b32 	%r41, %f80;
	shfl.sync.bfly.b32	%r42|%p14, %r41, 8, 31, -1;
	mov.b32 	%f81, %r42;
	add.f32 	%f82, %f80, %f81;
	mov.b32 	%r43, %f82;
	shfl.sync.bfly.b32	%r44|%p15, %r43, 4, 31, -1;
	mov.b32 	%f83, %r44;
	add.f32 	%f84, %f82, %f83;
	mov.b32 	%r45, %f84;
	shfl.sync.bfly.b32	%r46|%p16, %r45, 2, 31, -1;
	mov.b32 	%f85, %r46;
	add.f32 	%f86, %f84, %f85;
	mov.b32 	%r47, %f86;
	shfl.sync.bfly.b32	%r48|%p17, %r47, 1, 31, -1;
	mov.b32 	%f87, %r48;
	add.f32 	%f88, %f86, %f87;
	mov.b32 	%r49, %f78;
	shfl.sync.bfly.b32	%r50|%p18, %r49, 16, 31, -1;
	mov.b32 	%f89, %r50;
	add.f32 	%f90, %f78, %f89;
	mov.b32 	%r51, %f90;
	shfl.sync.bfly.b32	%r52|%p19, %r51, 8, 31, -1;
	mov.b32 	%f91, %r52;
	add.f32 	%f92, %f90, %f91;
	mov.b32 	%r53, %f92;
	shfl.sync.bfly.b32	%r54|%p20, %r53, 4, 31, -1;
	mov.b32 	%f93, %r54;
	add.f32 	%f94, %f92, %f93;
	mov.b32 	%r55, %f94;
	shfl.sync.bfly.b32	%r56|%p21, %r55, 2, 31, -1;
	mov.b32 	%f95, %r56;
	add.f32 	%f96, %f94, %f95;
	mov.b32 	%r57, %f96;
	shfl.sync.bfly.b32	%r58|%p22, %r57, 1, 31, -1;
	mov.b32 	%f97, %r58;
	add.f32 	%f98, %f96, %f97;
	div.rn.f32 	%f99, %f41, %f88;
	div.rn.f32 	%f100, %f53, %f88;
	mad.lo.s64 	%rd29, %rd38, %rd4, %rd8;
	shl.b64 	%rd30, %rd29, 2;
	add.s64 	%rd31, %rd7, %rd30;
	st.global.v2.f32 	[%rd31], {%f99, %f100};
	div.rn.f32 	%f101, %f65, %f98;
	div.rn.f32 	%f102, %f77, %f98;
	add.s64 	%rd32, %rd29, %rd4;
	shr.u64 	%rd33, %rd32, 63;
	add.s64 	%rd34, %rd32, %rd33;
	shl.b64 	%rd35, %rd34, 2;
	and.b64  	%rd36, %rd35, -8;
	add.s64 	%rd37, %rd7, %rd36;
	st.global.v2.f32 	[%rd37], {%f101, %f102};
	add.s64 	%rd38, %rd38, %rd9;
	setp.lt.s64 	%p23, %rd38, %rd12;
	@%p23 bra 	$L__BB20_4;
$L__BB20_5:
	ret;

}
	// .globl	_Z15SoftmaxWarpImplI10DirectLoadIffE11DirectStoreIffEfLi2ELi2ELi32ELi2ELb1EL9Algorithm0EEvT_T0_ll
.visible .entry _Z15SoftmaxWarpImplI10DirectLoadIffE11DirectStoreIffEfLi2ELi2ELi32ELi2ELb1EL9Algorithm0EEvT_T0_ll(
	.param .align 8 .b8 _Z15SoftmaxWarpImplI10DirectLoadIffE11DirectStoreIffEfLi2ELi2ELi32ELi2ELb1EL9Algorithm0EEvT_T0_ll_param_0[16],
	.param .align 8 .b8 _Z15SoftmaxWarpImplI10DirectLoadIffE11DirectStoreIffEfLi2ELi2ELi32ELi2ELb1EL9Algorithm0EEvT_T0_ll_param_1[16],
	.param .u64 _Z15SoftmaxWarpImplI10DirectLoadIffE11DirectStoreIffEfLi2ELi2ELi32ELi2ELb1EL9Algorithm0EEvT_T0_ll_param_2,
	.param .u64 _Z15SoftmaxWarpImplI10DirectLoadIffE11DirectStoreIffEfLi2ELi2ELi32ELi2ELb1EL9Algorithm0EEvT_T0_ll_param_3
)
{
	.reg .pred 	%p<28>;
	.reg .b32 	%r<59>;
	.reg .b32 	%f<117>;
	.reg .b64 	%rd<41>;

	ld.param.u64 	%rd2, [_Z15SoftmaxWarpImplI10DirectLoadIffE11DirectStoreIffEfLi2ELi2ELi32ELi2ELb1EL9Algorithm0EEvT_T0_ll_param_0+8];
	ld.param.u64 	%rd4, [_Z15SoftmaxWarpImplI10DirectLoadIffE11DirectStoreIffEfLi2ELi2ELi32ELi2ELb1EL9Algorithm0EEvT_T0_ll_param_1+8];
	ld.param.u64 	%rd12, [_Z15SoftmaxWarpImplI10DirectLoadIffE11DirectStoreIffEfLi2ELi2ELi32ELi2ELb1EL9Algorithm0EEvT_T0_ll_param_1];
	ld.param.u64 	%rd13, [_Z15SoftmaxWarpImplI10DirectLoadIffE11DirectStoreIffEfLi2ELi2ELi32ELi2ELb1EL9Algorithm0EEvT_T0_ll_param_0];
	ld.param.u64 	%rd10, [_Z15SoftmaxWarpImplI10DirectLoadIffE11DirectStoreIffEfLi2ELi2ELi32ELi2ELb1EL9Algorithm0EEvT_T0_ll_param_2];
	ld.param.u64 	%rd11, [_Z15SoftmaxWarpImplI10DirectLoadIffE11DirectStoreIffEfLi2ELi2ELi32ELi2ELb1EL9Algorithm0EEvT_T0_ll_param_3];
	cvta.to.global.u64 	%rd1, %rd13;
	cvta.to.global.u64 	%rd3, %rd12;
	setp.lt.s64 	%p1, %rd11, 65;
	@%p1 bra 	$L__BB21_2;
	mov.u64 	%rd14, $str;
	cvta.global.u64 	%rd15, %rd14;
	mov.u64 	%rd16, $str$1;
	cvta.global.u64 	%rd17, %rd16;
	mov.u64 	%rd18, __unnamed_22;
	cvta.global.u64 	%rd19, %rd18;
	{ // callseq 21, 0
	.param .b64 param0;
	st.param.b64 	[param0], %rd15;
	.param .b64 param1;
	st.param.b64 	[param1], %rd17;
	.param .b32 param2;
	st.param.b32 	[param2], 253;
	.param .b64 param3;
	st.param.b64 	[param3], %rd19;
	.param .b64 param4;
	st.param.b64 	[param4], 1;
	call.uni 
	__assertfail, 
	(
	param0, 
	param1, 
	param2, 
	param3, 
	param4
	);
	} // callseq 21
$L__BB21_2:
	mov.u32 	%r2, %ctaid.x;
	mov.u32 	%r3, %ntid.y;
	mov.u32 	%r4, %tid.y;
	mad.lo.s32 	%r5, %r2, %r3, %r4;
	mov.u32 	%r6, %nctaid.x;
	mul.lo.s32 	%r7, %r3, %r6;
	shl.b32 	%r1, %r7, 1;
	shl.b32 	%r8, %r5, 1;
	cvt.s64.s32 	%rd40, %r8;
	setp.le.s64 	%p2, %rd10, %rd40;
	@%p2 bra 	$L__BB21_13;
	mov.u32 	%r9, %tid.x;
	shl.b32 	%r10, %r9, 1;
	cvt.u64.u32 	%rd6, %r10;
	cvt.s64.s32 	%rd7, %r1;
$L__BB21_4:
	setp.le.s64 	%p3, %rd11, %rd6;
	mov.f32 	%f111, 0fFF800000;
	mov.f32 	%f112, %f111;
	mov.f32 	%f113, %f111;
	@%p3 bra 	$L__BB21_6;
	mad.lo.s64 	%rd20, %rd40, %rd2, %rd6;
	shl.b64 	%rd21, %rd20, 2;
	add.s64 	%rd22, %rd1, %rd21;
	ld.global.v2.f32 	{%f112, %f111}, [%rd22];
	max.f32 	%f21, %f112, 0fFF800000;
	max.f32 	%f113, %f21, %f111;
$L__BB21_6:
	setp.le.s64 	%p4, %rd11, %rd6;
	mov.f32 	%f114, 0fFF800000;
	mov.f32 	%f115, %f114;
	mov.f32 	%f116, %f114;
	@%p4 bra 	$L__BB21_8;
	mad.lo.s64 	%rd23, %rd2, %rd40, %rd2;
	add.s64 	%rd24, %rd23, %rd6;
	shr.u64 	%rd25, %rd24, 63;
	add.s64 	%rd26, %rd24, %rd25;
	shl.b64 	%rd27, %rd26, 2;
	and.b64  	%rd28, %rd27, -8;
	add.s64 	%rd29, %rd1, %rd28;
	ld.global.v2.f32 	{%f115, %f116}, [%rd29];
	max.f32 	%f23, %f115, 0fFF800000;
	max.f32 	%f114, %f23, %f116;
$L__BB21_8:
	setp.le.s64 	%p5, %rd11, %rd6;
	mov.b32 	%r11, %f113;
	shfl.sync.bfly.b32	%r12|%p6, %r11, 16, 31, -1;
	mov.b32 	%f24, %r12;
	max.f32 	%f25, %f113, %f24;
	mov.b32 	%r13, %f25;
	shfl.sync.bfly.b32	%r14|%p7, %r13, 8, 31, -1;
	mov.b32 	%f26, %r14;
	max.f32 	%f27, %f25, %f26;
	mov.b32 	%r15, %f27;
	shfl.sync.bfly.b32	%r16|%p8, %r15, 4, 31, -1;
	mov.b32 	%f28, %r16;
	max.f32 	%f29, %f27, %f28;
	mov.b32 	%r17, %f29;
	shfl.sync.bfly.b32	%r18|%p9, %r17, 2, 31, -1;
	mov.b32 	%f30, %r18;
	max.f32 	%f31, %f29, %f30;
	mov.b32 	%r19, %f31;
	shfl.sync.bfly.b32	%r20|%p10, %r19, 1, 31, -1;
	mov.b32 	%f32, %r20;
	max.f32 	%f33, %f31, %f32;
	mov.b32 	%r21, %f114;
	shfl.sync.bfly.b32	%r22|%p11, %r21, 16, 31, -1;
	mov.b32 	%f34, %r22;
	max.f32 	%f35, %f114, %f34;
	mov.b32 	%r23, %f35;
	shfl.sync.bfly.b32	%r24|%p12, %r23, 8, 31, -1;
	mov.b32 	%f36, %r24;
	max.f32 	%f37, %f35, %f36;
	mov.b32 	%r25, %f37;
	shfl.sync.bfly.b32	%r26|%p13, %r25, 4, 31, -1;
	mov.b32 	%f38, %r26;
	max.f32 	%f39, %f37, %f38;
	mov.b32 	%r27, %f39;
	shfl.sync.bfly.b32	%r28|%p14, %r27, 2, 31, -1;
	mov.b32 	%f40, %r28;
	max.f32 	%f41, %f39, %f40;
	mov.b32 	%r29, %f41;
	shfl.sync.bfly.b32	%r30|%p15, %r29, 1, 31, -1;
	mov.b32 	%f42, %r30;
	max.f32 	%f43, %f41, %f42;
	sub.f32 	%f44, %f112, %f33;
	fma.rn.f32 	%f45, %f44, 0f3BBB989D, 0f3F000000;
	cvt.sat.f32.f32 	%f46, %f45;
	mov.f32 	%f47, 0f4B400001;
	mov.f32 	%f48, 0f437C0000;
	fma.rm.f32 	%f49, %f46, %f48, %f47;
	add.f32 	%f50, %f49, 0fCB40007F;
	neg.f32 	%f51, %f50;
	fma.rn.f32 	%f52, %f44, 0f3FB8AA3B, %f51;
	fma.rn.f32 	%f53, %f44, 0f32A57060, %f52;
	mov.b32 	%r31, %f49;
	shl.b32 	%r32, %r31, 23;
	mov.b32 	%f54, %r32;
	ex2.approx.ftz.f32 	%f55, %f53;
	mul.f32 	%f56, %f55, %f54;
	add.f32 	%f57, %f56, 0f00000000;
	sub.f32 	%f58, %f111, %f33;
	fma.rn.f32 	%f59, %f58, 0f3BBB989D, 0f3F000000;
	cvt.sat.f32.f32 	%f60, %f59;
	fma.rm.f32 	%f61, %f60, %f48, %f47;
	add.f32 	%f62, %f61, 0fCB40007F;
	neg.f32 	%f63, %f62;
	fma.rn.f32 	%f64, %f58, 0f3FB8AA3B, %f63;
	fma.rn.f32 	%f65, %f58, 0f32A57060, %f64;
	mov.b32 	%r33, %f61;
	shl.b32 	%r34, %r33, 23;
	mov.b32 	%f66, %r34;
	ex2.approx.ftz.f32 	%f67, %f65;
	mul.f32 	%f68, %f67, %f66;
	add.f32 	%f69, %f57, %f68;
	sub.f32 	%f70, %f115, %f43;
	fma.rn.f32 	%f71, %f70, 0f3BBB989D, 0f3F000000;
	cvt.sat.f32.f32 	%f72, %f71;
	fma.rm.f32 	%f73, %f72, %f48, %f47;
	add.f32 	%f74, %f73, 0fCB40007F;
	neg.f32 	%f75, %f74;
	fma.rn.f32 	%f76, %f70, 0f3FB8AA3B, %f75;
	fma.rn.f32 	%f77, %f70, 0f32A57060, %f76;
	mov.b32 	%r35, %f73;
	shl.b32 	%r36, %r35, 23;
	mov.b32 	%f78, %r36;
	ex2.approx.ftz.f32 	%f79, %f77;
	mul.f32 	%f13, %f79, %f78;
	add.f32 	%f80, %f13, 0f00000000;
	sub.f32 	%f81, %f116, %f43;
	fma.rn.f32 	%f82, %f81, 0f3BBB989D, 0f3F000000;
	cvt.sat.f32.f32 	%f83, %f82;
	fma.rm.f32 	%f84, %f83, %f48, %f47;
	add.f32 	%f85, %f84, 0fCB40007F;
	neg.f32 	%f86, %f85;
	fma.rn.f32 	%f87, %f81, 0f3FB8AA3B, %f86;
	fma.rn.f32 	%f88, %f81, 0f32A57060, %f87;
	mov.b32 	%r37, %f84;
	shl.b32 	%r38, %r37, 23;
	mov.b32 	%f89, %r38;
	ex2.approx.ftz.f32 	%f90, %f88;
	mul.f32 	%f14, %f90, %f89;
	add.f32 	%f91, %f80, %f14;
	mov.b32 	%r39, %f69;
	shfl.sync.bfly.b32	%r40|%p16, %r39, 16, 31, -1;
	mov.b32 	%f92, %r40;
	add.f32 	%f93, %f69, %f92;
	mov.b32 	%r41, %f93;
	shfl.sync.bfly.b32	%r42|%p17, %r41, 8, 31, -1;
	mov.b32 	%f94, %r42;
	add.f32 	%f95, %f93, %f94;
	mov.b32 	%r43, %f95;
	shfl.sync.bfly.b32	%r44|%p18, %r43, 4, 31, -1;
	mov.b32 	%f96, %r44;
	add.f32 	%f97, %f95, %f96;
	mov.b32 	%r45, %f97;
	shfl.sync.bfly.b32	%r46|%p19, %r45, 2, 31, -1;
	mov.b32 	%f98, %r46;
	add.f32 	%f99, %f97, %f98;
	mov.b32 	%r47, %f99;
	shfl.sync.bfly.b32	%r48|%p20, %r47, 1, 31, -1;
	mov.b32 	%f100, %r48;
	add.f32 	%f101, %f99, %f100;
	mov.b32 	%r49, %f91;
	shfl.sync.bfly.b32	%r50|%p21, %r49, 16, 31, -1;
	mov.b32 	%f102, %r50;
	add.f32 	%f103, %f91, %f102;
	mov.b32 	%r51, %f103;
	shfl.sync.bfly.b32	%r52|%p22, %r51, 8, 31, -1;
	mov.b32 	%f104, %r52;
	add.f32 	%f105, %f103, %f104;
	mov.b32 	%r53, %f105;
	shfl.sync.bfly.b32	%r54|%p23, %r53, 4, 31, -1;
	mov.b32 	%f106, %r54;
	add.f32 	%f107, %f105, %f106;
	mov.b32 	%r55, %f107;
	shfl.sync.bfly.b32	%r56|%p24, %r55, 2, 31, -1;
	mov.b32 	%f108, %r56;
	add.f32 	%f109, %f107, %f108;
	mov.b32 	%r57, %f109;
	shfl.sync.bfly.b32	%r58|%p25, %r57, 1, 31, -1;
	mov.b32 	%f110, %r58;
	add.f32 	%f15, %f109, %f110;
	div.rn.f32 	%f16, %f56, %f101;
	div.rn.f32 	%f17, %f68, %f101;
	@%p5 bra 	$L__BB21_10;
	mad.lo.s64 	%rd30, %rd40, %rd4, %rd6;
	shl.b64 	%rd31, %rd30, 2;
	add.s64 	%rd32, %rd3, %rd31;
	st.global.v2.f32 	[%rd32], {%f16, %f17};
$L__BB21_10:
	setp.le.s64 	%p26, %rd11, %rd6;
	div.rn.f32 	%f18, %f13, %f15;
	div.rn.f32 	%f19, %f14, %f15;
	@%p26 bra 	$L__BB21_12;
	mad.lo.s64 	%rd33, %rd4, %rd40, %rd4;
	add.s64 	%rd34, %rd33, %rd6;
	shr.u64 	%rd35, %rd34, 63;
	add.s64 	%rd36, %rd34, %rd35;
	shl.b64 	%rd37, %rd36, 2;
	and.b64  	%rd38, %rd37, -8;
	add.s64 	%rd39, %rd3, %rd38;
	st.global.v2.f32 	[%rd39], {%f18, %f19};
$L__BB21_12:
	add.s64 	%rd40, %rd40, %rd7;
	setp.lt.s64 	%p27, %rd40, %rd10;
	@%p27 bra 	$L__BB21_4;
$L__BB21_13:
	ret;

}
	// .globl	_Z15SoftmaxWarpImplI10DirectLoadIffE11DirectStoreIffEfLi2ELi2ELi32ELi1ELb0EL9Algorithm0EEvT_T0_ll
.visible .entry _Z15SoftmaxWarpImplI10DirectLoadIffE11DirectStoreIffEfLi2ELi2ELi32ELi1ELb0EL9Algorithm0EEvT_T0_ll(
	.param .align 8 .b8 _Z15SoftmaxWarpImplI10DirectLoadIffE11DirectStoreIffEfLi2ELi2ELi32ELi1ELb0EL9Algorithm0EEvT_T0_ll_param_0[16],
	.param .align 8 .b8 _Z15SoftmaxWarpImplI10DirectLoadIffE11DirectStoreIffEfLi2ELi2ELi32ELi1ELb0EL9Algorithm0EEvT_T0_ll_param_1[16],
	.param .u64 _Z15SoftmaxWarpImplI10DirectLoadIffE11DirectStoreIffEfLi2ELi2ELi32ELi1ELb0EL9Algorithm0EEvT_T0_ll_param_2,
	.param .u64 _Z15SoftmaxWarpImplI10DirectLoadIffE11DirectStoreIffEfLi2ELi2ELi32ELi1ELb0EL9Algorithm0EEvT_T0_ll_param_3
)
{
	.reg .pred 	%p<14>;
	.reg .b32 	%r<33>;
	.reg .b32 	%f<53>;
	.reg .b64 	%rd<33>;

	ld.param.u64 	%rd1, [_Z15SoftmaxWarpImplI10DirectLoadIffE11DirectStoreIffEfLi2ELi2ELi32ELi1ELb0EL9Algorithm0EEvT_T0_ll_param_0];
	ld.param.u64 	%rd2, [_Z15SoftmaxWarpImplI10DirectLoadIffE11DirectStoreIffEfLi2ELi2ELi32ELi1ELb0EL9Algorithm0EEvT_T0_ll_param_0+8];
	ld.param.u64 	%rd3, [_Z15SoftmaxWarpImplI10DirectLoadIffE11DirectStoreIffEfLi2ELi2ELi32ELi1ELb0EL9Algorithm0EEvT_T0_ll_param_1];
	ld.param.u64 	%rd4, [_Z15SoftmaxWarpImplI10DirectLoadIffE11DirectStoreIffEfLi2ELi2ELi32ELi1ELb0EL9Algorithm0EEvT_T0_ll_param_1+8];
	ld.param.u64 	%rd12, [_Z15SoftmaxWarpImplI10DirectLoadIffE11DirectStoreIffEfLi2ELi2ELi32ELi1ELb0EL9Algorithm0EEvT_T0_ll_param_2];
	ld.param.u64 	%rd13, [_Z15SoftmaxWarpImplI10DirectLoadIffE11DirectStoreIffEfLi2ELi2ELi32ELi1ELb0EL9Algorithm0EEvT_T0_ll_param_3];
	setp.lt.s64 	%p1, %rd13, 65;
	@%p1 bra 	$L__BB22_2;
	mov.u64 	%rd14, $str;
	cvta.global.u64 	%rd15, %rd14;
	mov.u64 	%rd16, $str$1;
	cvta.global.u64 	%rd17, %rd16;
	mov.u64 	%rd18, __unnamed_23;
	cvta.global.u64 	%rd19, %rd18;
	{ // callseq 22, 0
	.param .b64 param0;
	st.param.b64 	[param0], %rd15;
	.param .b64 param1;
	st.param.b64 	[param1], %rd17;
	.param .b32 param2;
	st.param.b32 	[param2], 253;
	.param .b64 param3;
	st.param.b64 	[param3], %rd19;
	.param .b64 param4;
	st.param.b64 	[param4], 1;
	call.uni 
	__assertfail, 
	(
	param0, 
	param1, 
	param2, 
	param3, 
	param4
	);
	} // callseq 22
$L__BB22_2:
	mov.u32 	%r2, %ctaid.x;
	mov.u32 	%r3, %ntid.y;
	mov.u32 	%r4, %tid.y;
	mad.lo.s32 	%r5, %r2, %r3, %r4;
	mov.u32 	%r6, %nctaid.x;
	mul.lo.s32 	%r1, %r6, %r3;
	cvt.s64.s32 	%rd32, %r5;
	setp.le.s64 	%p2, %rd12, %rd32;
	@%p2 bra 	$L__BB22_5;
	mov.u32 	%r7, %tid.x;
	shl.b32 	%r8, %r7, 1;
	cvt.u64.u32 	%rd6, %r8;
	cvta.to.global.u64 	%rd7, %rd3;
	cvta.to.global.u64 	%rd8, %rd1;
	cvt.s64.s32 	%rd9, %r1;
$L__BB22_4:
	mad.lo.s64 	%rd20, %rd32, %rd2, %rd6;
	shr.u64 	%rd21, %rd20, 63;
	add.s64 	%rd22, %rd20, %rd21;
	shl.b64 	%rd23, %rd22, 2;
	and.b64  	%rd24, %rd23, -8;
	add.s64 	%rd25, %rd8, %rd24;
	ld.global.v2.f32 	{%f1, %f2}, [%rd25];
	max.f32 	%f3, %f1, 0fFF800000;
	max.f32 	%f4, %f3, %f2;
	mov.b32 	%r9, %f4;
	shfl.sync.bfly.b32	%r10|%p3, %r9, 16, 31, -1;
	mov.b32 	%f5, %r10;
	max.f32 	%f6, %f4, %f5;
	mov.b32 	%r11, %f6;
	shfl.sync.bfly.b32	%r12|%p4, %r11, 8, 31, -1;
	mov.b32 	%f7, %r12;
	max.f32 	%f8, %f6, %f7;
	mov.b32 	%r13, %f8;
	shfl.sync.bfly.b32	%r14|%p5, %r13, 4, 31, -1;
	mov.b32 	%f9, %r14;
	max.f32 	%f10, %f8, %f9;
	mov.b32 	%r15, %f10;
	shfl.sync.bfly.b32	%r16|%p6, %r15, 2, 31, -1;
	mov.b32 	%f11, %r16;
	max.f32 	%f12, %f10, %f11;
	mov.b32 	%r17, %f12;
	shfl.sync.bfly.b32	%r18|%p7, %r17, 1, 31, -1;
	mov.b32 	%f13, %r18;
	max.f32 	%f14, %f12, %f13;
	sub.f32 	%f15, %f1, %f14;
	fma.rn.f32 	%f16, %f15, 0f3BBB989D, 0f3F000000;
	cvt.sat.f32.f32 	%f17, %f16;
	mov.f32 	%f18, 0f4B400001;
	mov.f32 	%f19, 0f437C0000;
	fma.rm.f32 	%f20, %f17, %f19, %f18;
	add.f32 	%f21, %f20, 0fCB40007F;
	neg.f32 	%f22, %f21;
	fma.rn.f32 	%f23, %f15, 0f3FB8AA3B, %f22;
	fma.rn.f32 	%f24, %f15, 0f32A57060, %f23;
	mov.b32 	%r19, %f20;
	shl.b32 	%r20, %r19, 23;
	mov.b32 	%f25, %r20;
	ex2.approx.ftz.f32 	%f26, %f24;
	mul.f32 	%f27, %f26, %f25;
	add.f32 	%f28, %f27, 0f00000000;
	sub.f32 	%f29, %f2, %f14;
	fma.rn.f32 	%f30, %f29, 0f3BBB989D, 0f3F000000;
	cvt.sat.f32.f32 	%f31, %f30;
	fma.rm.f32 	%f32, %f31, %f19, %f18;
	add.f32 	%f33, %f32, 0fCB40007F;
	neg.f32 	%f34, %f33;
	fma.rn.f32 	%f35, %f29, 0f3FB8AA3B, %f34;
	fma.rn.f32 	%f36, %f29, 0f32A57060, %f35;
	mov.b32 	%r21, %f32;
	shl.b32 	%r22, %r21, 23;
	mov.b32 	%f37, %r22;
	ex2.approx.ftz.f32 	%f38, %f36;
	mul.f32 	%f39, %f38, %f37;
	add.f32 	%f40, %f28, %f39;
	mov.b32 	%r23, %f40;
	shfl.sync.bfly.b32	%r24|%p8, %r23, 16, 31, -1;
	mov.b32 	%f41, %r24;
	add.f32 	%f42, %f40, %f41;
	mov.b32 	%r25, %f42;
	shfl.sync.bfly.b32	%r26|%p9, %r25, 8, 31, -1;
	mov.b32 	%f43, %r26;
	add.f32 	%f44, %f42, %f43;
	mov.b32 	%r27, %f44;
	shfl.sync.bfly.b32	%r28|%p10, %r27, 4, 31, -1;
	mov.b32 	%f45, %r28;
	add.f32 	%f46, %f44, %f45;
	mov.b32 	%r29, %f46;
	shfl.sync.bfly.b32	%r30|%p11, %r29, 2, 31, -1;
	mov.b32 	%f47, %r30;
	add.f32 	%f48, %f46, %f47;
	mov.b32 	%r31, %f48;
	shfl.sync.bfly.b32	%r32|%p12, %r31, 1, 31, -1;
	mov.b32 	%f49, %r32;
	add.f32 	%f50, %f48, %f49;
	div.rn.f32 	%f51, %f27, %f50;
	div.rn.f32 	%f52, %f39, %f50;
	mad.lo.s64 	%rd26, %rd32, %rd4, %rd6;
	shr.u64 	%rd27, %rd26, 63;
	add.s64 	%rd28, %rd26, %rd27;
	shl.b64 	%rd29, %rd28, 2;
	and.b64  	%rd30, %rd29, -8;
	add.s64 	%rd31, %rd7, %rd30;
	st.global.v2.f32 	[%rd31], {%f51, %f52};
	add.s64 	%rd32, %rd32, %rd9;
	setp.lt.s64 	%p13, %rd32, %rd12;
	@%p13 bra 	$L__BB22_4;
$L__BB22_5:
	ret;

}
	// .globl	_Z15SoftmaxWarpImplI10DirectLoadIffE11DirectStoreIffEfLi2ELi2ELi32ELi1ELb1EL9Algorithm0EEvT_T0_ll
.visible .entry _Z15SoftmaxWarpImplI10DirectLoadIffE11DirectStoreIffEfLi2ELi2ELi32ELi1ELb1EL9Algorithm0EEvT_T0_ll(
	.param .align 8 .b8 _Z15SoftmaxWarpImplI10DirectLoadIffE11DirectStoreIffEfLi2ELi2ELi32ELi1ELb1EL9Algorithm0EEvT_T0_ll_param_0[16],
	.param .align 8 .b8 _Z15SoftmaxWarpImplI10DirectLoadIffE11DirectStoreIffEfLi2ELi2ELi32ELi1ELb1EL9Algorithm0EEvT_T0_ll_param_1[16],
	.param .u64 _Z15SoftmaxWarpImplI10DirectLoadIffE11DirectStoreIffEfLi2ELi2ELi32ELi1ELb1EL9Algorithm0EEvT_T0_ll_param_2,
	.param .u64 _Z15SoftmaxWarpImplI10DirectLoadIffE11DirectStoreIffEfLi2ELi2ELi32ELi1ELb1EL9Algorithm0EEvT_T0_ll_param_3
)
{
	.reg .pred 	%p<16>;
	.reg .b32 	%r<33>;
	.reg .b32 	%f<60>;
	.reg .b64 	%rd<33>;

	ld.param.u64 	%rd1, [_Z15SoftmaxWarpImplI10DirectLoadIffE11DirectStoreIffEfLi2ELi2ELi32ELi1ELb1EL9Algorithm0EEvT_T0_ll_param_0];
	ld.param.u64 	%rd2, [_Z15SoftmaxWarpImplI10DirectLoadIffE11DirectStoreIffEfLi2ELi2ELi32ELi1ELb1EL9Algorithm0EEvT_T0_ll_param_0+8];
	ld.param.u64 	%rd3, [_Z15SoftmaxWarpImplI10DirectLoadIffE11DirectStoreIffEfLi2ELi2ELi32ELi1ELb1EL9Algorithm0EEvT_T0_ll_param_1];
	ld.param.u64 	%rd4, [_Z15SoftmaxWarpImplI10DirectLoadIffE11DirectStoreIffEfLi2ELi2ELi32ELi1ELb1EL9Algorithm0EEvT_T0_ll_param_1+8];
	ld.param.u64 	%rd12, [_Z15SoftmaxWarpImplI10DirectLoadIffE11DirectStoreIffEfLi2ELi2ELi32ELi1ELb1EL9Algorithm0EEvT_T0_ll_param_2];
	ld.param.u64 	%rd13, [_Z15SoftmaxWarpImplI10DirectLoadIffE11DirectStoreIffEfLi2ELi2ELi32ELi1ELb1EL9Algorithm0EEvT_T0_ll_param_3];
	setp.lt.s64 	%p1, %rd13, 65;
	@%p1 bra 	$L__BB23_2;
	mov.u64 	%rd14, $str;
	cvta.global.u64 	%rd15, %rd14;
	mov.u64 	%rd16, $str$1;
	cvta.global.u64 	%rd17, %rd16;
	mov.u64 	%rd18, __unnamed_24;
	cvta.global.u64 	%rd19, %rd18;
	{ // callseq 23, 0
	.param .b64 param0;
	st.param.b64 	[param0], %rd15;
	.param .b64 param1;
	st.param.b64 	[param1], %rd17;
	.param .b32 param2;
	st.param.b32 	[param2], 253;
	.param .b64 param3;
	st.param.b64 	[param3], %rd19;
	.param .b64 param4;
	st.param.b64 	[param4], 1;
	call.uni 
	__assertfail, 
	(
	param0, 
	param1, 
	param2, 
	param3, 
	param4
	);
	} // callseq 23
$L__BB23_2:
	mov.u32 	%r2, %ctaid.x;
	mov.u32 	%r3, %ntid.y;
	mov.u32 	%r4, %tid.y;
	mad.lo.s32 	%r5, %r2, %r3, %r4;
	mov.u32 	%r6, %nctaid.x;
	mul.lo.s32 	%r1, %r6, %r3;
	cvt.s64.s32 	%rd32, %r5;
	setp.le.s64 	%p2, %rd12, %rd32;
	@%p2 bra 	$L__BB23_9;
	mov.u32 	%r7, %tid.x;
	shl.b32 	%r8, %r7, 1;
	cvt.u64.u32 	%rd6, %r8;
	cvta.to.global.u64 	%rd7, %rd3;
	cvta.to.global.u64 	%rd8, %rd1;
	cvt.s64.s32 	%rd9, %r1;
$L__BB23_4:
	setp.le.s64 	%p3, %rd13, %rd6;
	mov.f32 	%f57, 0fFF800000;
	mov.f32 	%f58, %f57;
	mov.f32 	%f59, %f57;
	@%p3 bra 	$L__BB23_6;
	mad.lo.s64 	%rd20, %rd32, %rd2, %rd6;
	shr.u64 	%rd21, %rd20, 63;
	add.s64 	%rd22, %rd20, %rd21;
	shl.b64 	%rd23, %rd22, 2;
	and.b64  	%rd24, %rd23, -8;
	add.s64 	%rd25, %rd8, %rd24;
	ld.global.v2.f32 	{%f58, %f57}, [%rd25];
	max.f32 	%f10, %f58, 0fFF800000;
	max.f32 	%f59, %f10, %f57;
$L__BB23_6:
	setp.le.s64 	%p4, %rd13, %rd6;
	mov.b32 	%r9, %f59;
	shfl.sync.bfly.b32	%r10|%p5, %r9, 16, 31, -1;
	mov.b32 	%f11, %r10;
	max.f32 	%f12, %f59, %f11;
	mov.b32 	%r11, %f12;
	shfl.sync.bfly.b32	%r12|%p6, %r11, 8, 31, -1;
	mov.b32 	%f13, %r12;
	max.f32 	%f14, %f12, %f13;
	mov.b32 	%r13, %f14;
	shfl.sync.bfly.b32	%r14|%p7, %r13, 4, 31, -1;
	mov.b32 	%f15, %r14;
	max.f32 	%f16, %f14, %f15;
	mov.b32 	%r15, %f16;
	shfl.sync.bfly.b32	%r16|%p8, %r15, 2, 31, -1;
	mov.b32 	%f17, %r16;
	max.f32 	%f18, %f16, %f17;
	mov.b32 	%r17, %f18;
	shfl.sync.bfly.b32	%r18|%p9, %r17, 1, 31, -1;
	mov.b32 	%f19, %r18;
	max.f32 	%f20, %f18, %f19;
	sub.f32 	%f21, %f58, %f20;
	fma.rn.f32 	%f22, %f21, 0f3BBB989D, 0f3F000000;
	cvt.sat.f32.f32 	%f23, %f22;
	mov.f32 	%f24, 0f4B400001;
	mov.f32 	%f25, 0f437C0000;
	fma.rm.f32 	%f26, %f23, %f25, %f24;
	add.f32 	%f27, %f26, 0fCB40007F;
	neg.f32 	%f28, %f27;
	fma.rn.f32 	%f29, %f21, 0f3FB8AA3B, %f28;
	fma.rn.f32 	%f30, %f21, 0f32A57060, %f29;
	mov.b32 	%r19, %f26;
	shl.b32 	%r20, %r19, 23;
	mov.b32 	%f31, %r20;
	ex2.approx.ftz.f32 	%f32, %f30;
	mul.f32 	%f33, %f32, %f31;
	add.f32 	%f34, %f33, 0f00000000;
	sub.f32 	%f35, %f57, %f20;
	fma.rn.f32 	%f36, %f35, 0f3BBB989D, 0f3F000000;
	cvt.sat.f32.f32 	%f37, %f36;
	fma.rm.f32 	%f38, %f37, %f25, %f24;
	add.f32 	%f39, %f38, 0fCB40007F;
	neg.f32 	%f40, %f39;
	fma.rn.f32 	%f41, %f35, 0f3FB8AA3B, %f40;
	fma.rn.f32 	%f42, %f35, 0f32A57060, %f41;
	mov.b32 	%r21, %f38;
	shl.b32 	%r22, %r21, 23;
	mov.b32 	%f43, %r22;
	ex2.approx.ftz.f32 	%f44, %f42;
	mul.f32 	%f45, %f44, %f43;
	add.f32 	%f46, %f34, %f45;
	mov.b32 	%r23, %f46;
	shfl.sync.bfly.b32	%r24|%p10, %r23, 16, 31, -1;
	mov.b32 	%f47, %r24;
	add.f32 	%f48, %f46, %f47;
	mov.b32 	%r25, %f48;
	shfl.sync.bfly.b32	%r26|%p11, %r25, 8, 31, -1;
	mov.b32 	%f49, %r26;
	add.f32 	%f50, %f48, %f49;
	mov.b32 	%r27, %f50;
	shfl.sync.bfly.b32	%r28|%p12, %r27, 4, 31, -1;
	mov.b32 	%f51, %r28;
	add.f32 	%f52, %f50, %f51;
	mov.b32 	%r29, %f52;
	shfl.sync.bfly.b32	%r30|%p13, %r29, 2, 31, -1;
	mov.b32 	%f53, %r30;
	add.f32 	%f54, %f52, %f53;
	mov.b32 	%r31, %f54;
	shfl.sync.bfly.b32	%r32|%p14, %r31, 1, 31, -1;
	mov.b32 	%f55, %r32;
	add.f32 	%f56, %f54, %f55;
	div.rn.f32 	%f7, %f33, %f56;
	div.rn.f32 	%f8, %f45, %f56;
	@%p4 bra 	$L__BB23_8;
	mad.lo.s64 	%rd26, %rd32, %rd4, %rd6;
	shr.u64 	%rd27, %rd26, 63;
	add.s64 	%rd28, %rd26, %rd27;
	shl.b64 	%rd29, %rd28, 2;
	and.b64  	%rd30, %rd29, -8;
	add.s64 	%rd31, %rd7, %rd30;
	st.global.v2.f32 	[%rd31], {%f7, %f8};
$L__BB23_8:
	add.s64 	%rd32, %rd32, %rd9;
	setp.lt.s64 	%p15, %rd32, %rd12;
	@%p15 bra 	$L__BB23_4;
$L__BB23_9:
	ret;

}
	// .globl	_Z15SoftmaxWarpImplI10DirectLoadIffE11DirectStoreIffEfLi2ELi4ELi32ELi1ELb0EL9Algorithm0EEvT_T0_ll
.visible .entry _Z15SoftmaxWarpImplI10DirectLoadIffE11DirectStoreIffEfLi2ELi4ELi32ELi1ELb0EL9Algorithm0EEvT_T0_ll(
	.param .align 8 .b8 _Z15SoftmaxWarpImplI10DirectLoadIffE11DirectStoreIffEfLi2ELi4ELi32ELi1ELb0EL9Algorithm0EEvT_T0_ll_param_0[16],
	.param .align 8 .b8 _Z15SoftmaxWarpImplI10DirectLoadIffE11DirectStoreIffEfLi2ELi4ELi32ELi1ELb0EL9Algorithm0EEvT_T0_ll_param_1[16],
	.param .u64 _Z15SoftmaxWarpImplI10DirectLoadIffE11DirectStoreIffEfLi2ELi4ELi32ELi1ELb0EL9Algorithm0EEvT_T0_ll_param_2,
	.param .u64 _Z15SoftmaxWarpImplI10DirectLoadIffE11DirectStoreIffEfLi2ELi4ELi32ELi1ELb0EL9Algorithm0EEvT_T0_ll_param_3
)
{
	.reg .pred 	%p<14>;
	.reg .b32 	%r<37>;
	.reg .b32 	%f<83>;
	.reg .b64 	%rd<45>;

	ld.param.u64 	%rd1, [_Z15SoftmaxWarpImplI10DirectLoadIffE11DirectStoreIffEfLi2ELi4ELi32ELi1ELb0EL9Algorithm0EEvT_T0_ll_param_0];
	ld.param.u64 	%rd2, [_Z15SoftmaxWarpImplI10DirectLoadIffE11DirectStoreIffEfLi2ELi4ELi32ELi1ELb0EL9Algorithm0EEvT_T0_ll_param_0+8];
	ld.param.u64 	%rd3, [_Z15SoftmaxWarpImplI10DirectLoadIffE11DirectStoreIffEfLi2ELi4ELi32ELi1ELb0EL9Algorithm0EEvT_T0_ll_param_1];
	ld.param.u64 	%rd4, [_Z15SoftmaxWarpImplI10DirectLoadIffE11DirectStoreIffEfLi2ELi4ELi32ELi1ELb0EL9Algorithm0EEvT_T0_ll_param_1+8];
	ld.param.u64 	%rd12, [_Z15SoftmaxWarpImplI10DirectLoadIffE11DirectStoreIffEfLi2ELi4ELi32ELi1ELb0EL9Algorithm0EEvT_T0_ll_param_2];
	ld.param.u64 	%rd13, [_Z15SoftmaxWarpImplI10DirectLoadIffE11DirectStoreIffEfLi2ELi4ELi32ELi1ELb0EL9Algorithm0EEvT_T0_ll_param_3];
	setp.lt.s64 	%p1, %rd13, 129;
	@%p1 bra 	$L__BB24_2;
	mov.u64 	%rd14, $str;
	cvta.global.u64 	%rd15, %rd14;
	mov.u64 	%rd16, $str$1;
	cvta.global.u64 	%rd17, %rd16;
	mov.u64 	%rd18, __unnamed_25;
	cvta.global.u64 	%rd19, %rd18;
	{ // callseq 24, 0
	.param .b64 param0;
	st.param.b64 	[param0], %rd15;
	.param .b64 param1;
	st.param.b64 	[param1], %rd17;
	.param .b32 param2;
	st.param.b32 	[param2], 253;
	.param .b64 param3;
	st.param.b64 	[param3], %rd19;
	.param .b64 param4;
	st.param.b64 	[param4], 1;
	call.uni 
	__assertfail, 
	(
	param0, 
	param1, 
	param2, 
	param3, 
	param4
	);
	} // callseq 24
$L__BB24_2:
	mov.u32 	%r2, %ctaid.x;
	mov.u32 	%r3, %ntid.y;
	mov.u32 	%r4, %tid.y;
	mad.lo.s32 	%r5, %r2, %r3, %r4;
	mov.u32 	%r6, %nctaid.x;
	mul.lo.s32 	%r1, %r6, %r3;
	cvt.s64.s32 	%rd44, %r5;
	setp.le.s64 	%p2, %rd12, %rd44;
	@%p2 bra 	$L__BB24_5;
	cvta.to.global.u64 	%rd6, %rd1;
	cvta.to.global.u64 	%rd7, %rd3;
	mov.u32 	%r7, %tid.x;
	shl.b32 	%r8, %r7, 1;
	cvt.u64.u32 	%rd8, %r8;
	cvt.s64.s32 	%rd9, %r1;
$L__BB24_4:
	mad.lo.s64 	%rd20, %rd44, %rd2, %rd8;
	shr.u64 	%rd21, %rd20, 63;
	add.s64 	%rd22, %rd20, %rd21;
	shl.b64 	%rd23, %rd22, 2;
	and.b64  	%rd24, %rd23, -8;
	add.s64 	%rd25, %rd6, %rd24;
	ld.global.v2.f32 	{%f1, %f2}, [%rd25];
	max.f32 	%f3, %f1, 0fFF800000;
	max.f32 	%f4, %f3, %f2;
	add.s64 	%rd26, %rd20, 64;
	shr.u64 	%rd27, %rd26, 63;
	add.s64 	%rd28, %rd26, %rd27;
	shl.b64 	%rd29, %rd28, 2;
	and.b64  	%rd30, %rd29, -8;
	add.s64 	%rd31, %rd6, %rd30;
	ld.global.v2.f32 	{%f5, %f6}, [%rd31];
	max.f32 	%f7, %f4, %f5;
	max.f32 	%f8, %f7, %f6;
	mov.b32 	%r9, %f8;
	shfl.sync.bfly.b32	%r10|%p3, %r9, 16, 31, -1;
	mov.b32 	%f9, %r10;
	max.f32 	%f10, %f8, %f9;
	mov.b32 	%r11, %f10;
	shfl.sync.bfly.b32	%r12|%p4, %r11, 8, 31, -1;
	mov.b32 	%f11, %r12;
	max.f32 	%f12, %f10, %f11;
	mov.b32 	%r13, %f12;
	shfl.sync.bfly.b32	%r14|%p5, %r13, 4, 31, -1;
	mov.b32 	%f13, %r14;
	max.f32 	%f14, %f12, %f13;
	mov.b32 	%r15, %f14;
	shfl.sync.bfly.b32	%r16|%p6, %r15, 2, 31, -1;
	mov.b32 	%f15, %r16;
	max.f32 	%f16, %f14, %f15;
	mov.b32 	%r17, %f16;
	shfl.sync.bfly.b32	%r18|%p7, %r17, 1, 31, -1;
	mov.b32 	%f17, %r18;
	max.f32 	%f18, %f16, %f17;
	sub.f32 	%f19, %f1, %f18;
	fma.rn.f32 	%f20, %f19, 0f3BBB989D, 0f3F000000;
	cvt.sat.f32.f32 	%f21, %f20;
	mov.f32 	%f22, 0f4B400001;
	mov.f32 	%f23, 0f437C0000;
	fma.rm.f32 	%f24, %f21, %f23, %f22;
	add.f32 	%f25, %f24, 0fCB40007F;
	neg.f32 	%f26, %f25;
	fma.rn.f32 	%f27, %f19, 0f3FB8AA3B, %f26;
	fma.rn.f32 	%f28, %f19, 0f32A57060, %f27;
	mov.b32 	%r19, %f24;
	shl.b32 	%r20, %r19, 23;
	mov.b32 	%f29, %r20;
	ex2.approx.ftz.f32 	%f30, %f28;
	mul.f32 	%f31, %f30, %f29;
	add.f32 	%f32, %f31, 0f00000000;
	sub.f32 	%f33, %f2, %f18;
	fma.rn.f32 	%f34, %f33, 0f3BBB989D, 0f3F000000;
	cvt.sat.f32.f32 	%f35, %f34;
	fma.rm.f32 	%f36, %f35, %f23, %f22;
	add.f32 	%f37, %f36, 0fCB40007F;
	neg.f32 	%f38, %f37;
	fma.rn.f32 	%f39, %f33, 0f3FB8AA3B, %f38;
	fma.rn.f32 	%f40, %f33, 0f32A57060, %f39;
	mov.b32 	%r21, %f36;
	shl.b32 	%r22, %r21, 23;
	mov.b32 	%f41, %r22;
	ex2.approx.ftz.f32 	%f42, %f40;
	mul.f32 	%f43, %f42, %f41;
	add.f32 	%f44, %f32, %f43;
	sub.f32 	%f45, %f5, %f18;
	fma.rn.f32 	%f46, %f45, 0f3BBB989D, 0f3F000000;
	cvt.sat.f32.f32 	%f47, %f46;
	fma.rm.f32 	%f48, %f47, %f23, %f22;
	add.f32 	%f49, %f48, 0fCB40007F;
	neg.f32 	%f50, %f49;
	fma.rn.f32 	%f51, %f45, 0f3FB8AA3B, %f50;
	fma.rn.f32 	%f52, %f45, 0f32A57060, %f51;
	mov.b32 	%r23, %f48;
	shl.b32 	%r24, %r23, 23;
	mov.b32 	%f53, %r24;
	ex2.approx.ftz.f32 	%f54, %f52;
	mul.f32 	%f55, %f54, %f53;
	add.f32 	%f56, %f44, %f55;
	sub.f32 	%f57, %f6, %f18;
	fma.rn.f32 	%f58, %f57, 0f3BBB989D, 0f3F000000;
	cvt.sat.f32.f32 	%f59, %f58;
	fma.rm.f32 	%f60, %f59, %f23, %f22;
	add.f32 	%f61, %f60, 0fCB40007F;
	neg.f32 	%f62, %f61;
	fma.rn.f32 	%f63, %f57, 0f3FB8AA3B, %f62;
	fma.rn.f32 	%f64, %f57, 0f32A57060, %f63;
	mov.b32 	%r25, %f60;
	shl.b32 	%r26, %r25, 23;
	mov.b32 	%f65, %r26;
	ex2.approx.ftz.f32 	%f66, %f64;
	mul.f32 	%f67, %f66, %f65;
	add.f32 	%f68, %f56, %f67;
	mov.b32 	%r27, %f68;
	shfl.sync.bfly.b32	%r28|%p8, %r27, 16, 31, -1;
	mov.b32 	%f69, %r28;
	add.f32 	%f70, %f68, %f69;
	mov.b32 	%r29, %f70;
	shfl.sync.bfly.b32	%r30|%p9, %r29, 8, 31, -1;
	mov.b32 	%f71, %r30;
	add.f32 	%f72, %f70, %f71;
	mov.b32 	%r31, %f72;
	shfl.sync.bfly.b32	%r32|%p10, %r31, 4, 31, -1;
	mov.b32 	%f73, %r32;
	add.f32 	%f74, %f72, %f73;
	mov.b32 	%r33, %f74;
	shfl.sync.bfly.b32	%r34|%p11, %r33, 2, 31, -1;
	mov.b32 	%f75, %r34;
	add.f32 	%f76, %f74, %f75;
	mov.b32 	%r35, %f76;
	shfl.sync.bfly.b32	%r36|%p12, %r35, 1, 31, -1;
	mov.b32 	%f77, %r36;
	add.f32 	%f78, %f76, %f77;
	div.rn.f32 	%f79, %f31, %f78;
	div.rn.f32 	%f80, %f43, %f78;
	div.rn.f32 	%f81, %f55, %f78;
	div.rn.f32 	%f82, %f67, %f78;
	mad.lo.s64 	%rd32, %rd44, %rd4, %rd8;
	shr.u64 	%rd33, %rd32, 63;
	add.s64 	%rd34, %rd32, %rd33;
	shl.b64 	%rd35, %rd34, 2;
	and.b64  	%rd36, %rd35, -8;
	add.s64 	%rd37, %rd7, %rd36;
	st.global.v2.f32 	[%rd37], {%f79, %f80};
	add.s64 	%rd38, %rd32, 64;
	shr.u64 	%rd39, %rd38, 63;
	add.s64 	%rd40, %rd38, %rd39;
	shl.b64 	%rd41, %rd40, 2;
	and.b64  	%rd42, %rd41, -8;
	add.s64 	%rd43, %rd7, %rd42;
	st.global.v2.f32 	[%rd43], {%f81, %f82};
	add.s64 	%rd44, %rd44, %rd9;
	setp.lt.s64 	%p13, %rd44, %rd12;
	@%p13 bra 	$L__BB24_4;
$L__BB24_5:
	ret;

}
	// .globl	_Z15SoftmaxWarpImplI10DirectLoadIffE11DirectStoreIffEfLi2ELi4ELi32ELi1ELb1EL9Algorithm0EEvT_T0_ll
.visible .entry _Z15SoftmaxWarpImplI10DirectLoadIffE11DirectStoreIffEfLi2ELi4ELi32ELi1ELb1EL9Algorithm0EEvT_T0_ll(
	.param .align 8 .b8 _Z15SoftmaxWarpImplI10DirectLoadIffE11DirectStoreIffEfLi2ELi4ELi32ELi1ELb1EL9Algorithm0EEvT_T0_ll_param_0[16],
	.param .align 8 .b8 _Z15SoftmaxWarpImplI10DirectLoadIffE11DirectStoreIffEfLi2ELi4ELi32ELi1ELb1EL9Algorithm0EEvT_T0_ll_param_1[16],
	.param .u64 _Z15SoftmaxWarpImplI10DirectLoadIffE11DirectStoreIffEfLi2ELi4ELi32ELi1ELb1EL9Algorithm0EEvT_T0_ll_param_2,
	.param .u64 _Z15SoftmaxWarpImplI10DirectLoadIffE11DirectStoreIffEfLi2ELi4ELi32ELi1ELb1EL9Algorithm0EEvT_T0_ll_param_3
)
{
	.reg .pred 	%p<18>;
	.reg .b32 	%r<38>;
	.reg .b32 	%f<97>;
	.reg .b64 	%rd<48>;

	ld.param.u64 	%rd2, [_Z15SoftmaxWarpImplI10DirectLoadIffE11DirectStoreIffEfLi2ELi4ELi32ELi1ELb1EL9Algorithm0EEvT_T0_ll_param_0+8];
	ld.param.u64 	%rd4, [_Z15SoftmaxWarpImplI10DirectLoadIffE11DirectStoreIffEfLi2ELi4ELi32ELi1ELb1EL9Algorithm0EEvT_T0_ll_param_1+8];
	ld.param.u64 	%rd15, [_Z15SoftmaxWarpImplI10DirectLoadIffE11DirectStoreIffEfLi2ELi4ELi32ELi1ELb1EL9Algorithm0EEvT_T0_ll_param_1];
	ld.param.u64 	%rd16, [_Z15SoftmaxWarpImplI10DirectLoadIffE11DirectStoreIffEfLi2ELi4ELi32ELi1ELb1EL9Algorithm0EEvT_T0_ll_param_0];
	ld.param.u64 	%rd13, [_Z15SoftmaxWarpImplI10DirectLoadIffE11DirectStoreIffEfLi2ELi4ELi32ELi1ELb1EL9Algorithm0EEvT_T0_ll_param_2];
	ld.param.u64 	%rd14, [_Z15SoftmaxWarpImplI10DirectLoadIffE11DirectStoreIffEfLi2ELi4ELi32ELi1ELb1EL9Algorithm0EEvT_T0_ll_param_3];
	cvta.to.global.u64 	%rd1, %rd16;
	cvta.to.global.u64 	%rd3, %rd15;
	setp.lt.s64 	%p1, %rd14, 129;
	@%p1 bra 	$L__BB25_2;
	mov.u64 	%rd17, $str;
	cvta.global.u64 	%rd18, %rd17;
	mov.u64 	%rd19, $str$1;
	cvta.global.u64 	%rd20, %rd19;
	mov.u64 	%rd21, __unnamed_26;
	cvta.global.u64 	%rd22, %rd21;
	{ // callseq 25, 0
	.param .b64 param0;
	st.param.b64 	[param0], %rd18;
	.param .b64 param1;
	st.param.b64 	[param1], %rd20;
	.param .b32 param2;
	st.param.b32 	[param2], 253;
	.param .b64 param3;
	st.param.b64 	[param3], %rd22;
	.param .b64 param4;
	st.param.b64 	[param4], 1;
	call.uni 
	__assertfail, 
	(
	param0, 
	param1, 
	param2, 
	param3, 
	param4
	);
	} // callseq 25
$L__BB25_2:
	mov.u32 	%r2, %ctaid.x;
	mov.u32 	%r3, %ntid.y;
	mov.u32 	%r4, %tid.y;
	mad.lo.s32 	%r5, %r2, %r3, %r4;
	mov.u32 	%r6, %nctaid.x;
	mul.lo.s32 	%r1, %r6, %r3;
	cvt.s64.s32 	%rd47, %r5;
	setp.le.s64 	%p2, %rd13, %rd47;
	@%p2 bra 	$L__BB25_13;
	mov.u32 	%r7, %tid.x;
	shl.b32 	%r8, %r7, 1;
	cvt.u64.u32 	%rd6, %r8;
	add.s32 	%r9, %r8, 64;
	cvt.u64.u32 	%rd7, %r9;
	cvt.s64.s32 	%rd8, %r1;
$L__BB25_4:
	setp.le.s64 	%p3, %rd14, %rd6;
	mul.lo.s64 	%rd10, %rd47, %rd2;
	mov.f32 	%f91, 0fFF800000;
	mov.f32 	%f92, %f91;
	mov.f32 	%f96, %f91;
	@%p3 bra 	$L__BB25_6;
	add.s64 	%rd23, %rd10, %rd6;
	shr.u64 	%rd24, %rd23, 63;
	add.s64 	%rd25, %rd23, %rd24;
	shl.b64 	%rd26, %rd25, 2;
	and.b64  	%rd27, %rd26, -8;
	add.s64 	%rd28, %rd1, %rd27;
	ld.global.v2.f32 	{%f92, %f91}, [%rd28];
	max.f32 	%f18, %f92, 0fFF800000;
	max.f32 	%f96, %f18, %f91;
$L__BB25_6:
	setp.le.s64 	%p4, %rd14, %rd7;
	mov.f32 	%f94, 0fFF800000;
	mov.f32 	%f95, %f94;
	@%p4 bra 	$L__BB25_8;
	add.s64 	%rd29, %rd10, %rd7;
	shr.u64 	%rd30, %rd29, 63;
	add.s64 	%rd31, %rd29, %rd30;
	shl.b64 	%rd32, %rd31, 2;
	and.b64  	%rd33, %rd32, -8;
	add.s64 	%rd34, %rd1, %rd33;
	ld.global.v2.f32 	{%f95, %f94}, [%rd34];
	max.f32 	%f20, %f96, %f95;
	max.f32 	%f96, %f20, %f94;
$L__BB25_8:
	setp.le.s64 	%p5, %rd14, %rd6;
	mov.b32 	%r10, %f96;
	shfl.sync.bfly.b32	%r11|%p6, %r10, 16, 31, -1;
	mov.b32 	%f21, %r11;
	max.f32 	%f22, %f96, %f21;
	mov.b32 	%r12, %f22;
	shfl.sync.bfly.b32	%r13|%p7, %r12, 8, 31, -1;
	mov.b32 	%f23, %r13;
	max.f32 	%f24, %f22, %f23;
	mov.b32 	%r14, %f24;
	shfl.sync.bfly.b32	%r15|%p8, %r14, 4, 31, -1;
	mov.b32 	%f25, %r15;
	max.f32 	%f26, %f24, %f25;
	mov.b32 	%r16, %f26;
	shfl.sync.bfly.b32	%r17|%p9, %r16, 2, 31, -1;
	mov.b32 	%f27, %r17;
	max.f32 	%f28, %f26, %f27;
	mov.b32 	%r18, %f28;
	shfl.sync.bfly.b32	%r19|%p10, %r18, 1, 31, -1;
	mov.b32 	%f29, %r19;
	max.f32 	%f30, %f28, %f29;
	sub.f32 	%f31, %f92, %f30;
	fma.rn.f32 	%f32, %f31, 0f3BBB989D, 0f3F000000;
	cvt.sat.f32.f32 	%f33, %f32;
	mov.f32 	%f34, 0f4B400001;
	mov.f32 	%f35, 0f437C0000;
	fma.rm.f32 	%f36, %f33, %f35, %f34;
	add.f32 	%f37, %f36, 0fCB40007F;
	neg.f32 	%f38, %f37;
	fma.rn.f32 	%f39, %f31, 0f3FB8AA3B, %f38;
	fma.rn.f32 	%f40, %f31, 0f32A57060, %f39;
	mov.b32 	%r20, %f36;
	shl.b32 	%r21, %r20, 23;
	mov.b32 	%f41, %r21;
	ex2.approx.ftz.f32 	%f42, %f40;
	mul.f32 	%f43, %f42, %f41;
	add.f32 	%f44, %f43, 0f00000000;
	sub.f32 	%f45, %f91, %f30;
	fma.rn.f32 	%f46, %f45, 0f3BBB989D, 0f3F000000;
	cvt.sat.f32.f32 	%f47, %f46;
	fma.rm.f32 	%f48, %f47, %f35, %f34;
	add.f32 	%f49, %f48, 0fCB40007F;
	neg.f32 	%f50, %f49;
	fma.rn.f32 	%f51, %f45, 0f3FB8AA3B, %f50;
	fma.rn.f32 	%f52, %f45, 0f32A57060, %f51;
	mov.b32 	%r22, %f48;
	shl.b32 	%r23, %r22, 23;
	mov.b32 	%f53, %r23;
	ex2.approx.ftz.f32 	%f54, %f52;
	mul.f32 	%f55, %f54, %f53;
	add.f32 	%f56, %f44, %f55;
	sub.f32 	%f57, %f95, %f30;
	fma.rn.f32 	%f58, %f57, 0f3BBB989D, 0f3F000000;
	cvt.sat.f32.f32 	%f59, %f58;
	fma.rm.f32 	%f60, %f59, %f35, %f34;
	add.f32 	%f61, %f60, 0fCB40007F;
	neg.f32 	%f62, %f61;
	fma.rn.f32 	%f63, %f57, 0f3FB8AA3B, %f62;
	fma.rn.f32 	%f64, %f57, 0f32A57060, %f63;
	mov.b32 	%r24, %f60;
	shl.b32 	%r25, %r24, 23;
	mov.b32 	%f65, %r25;
	ex2.approx.ftz.f32 	%f66, %f64;
	mul.f32 	%f67, %f66, %f65;
	add.f32 	%f68, %f56, %f67;
	sub.f32 	%f69, %f94, %f30;
	fma.rn.f32 	%f70, %f69, 0f3BBB989D, 0f3F000000;
	cvt.sat.f32.f32 	%f71, %f70;
	fma.rm.f32 	%f72, %f71, %f35, %f34;
	add.f32 	%f73, %f72, 0fCB40007F;
	neg.f32 	%f74, %f73;
	fma.rn.f32 	%f75, %f69, 0f3FB8AA3B, %f74;
	fma.rn.f32 	%f76, %f69, 0f32A57060, %f75;
	mov.b32 	%r26, %f72;
	shl.b32 	%r27, %r26, 23;
	mov.b32 	%f77, %r27;
	ex2.approx.ftz.f32 	%f78, %f76;
	mul.f32 	%f79, %f78, %f77;
	add.f32 	%f80, %f68, %f79;
	mov.b32 	%r28, %f80;
	shfl.sync.bfly.b32	%r29|%p11, %r28, 16, 31, -1;
	mov.b32 	%f81, %r29;
	add.f32 	%f82, %f80, %f81;
	mov.b32 	%r30, %f82;
	shfl.sync.bfly.b32	%r31|%p12, %r30, 8, 31, -1;
	mov.b32 	%f83, %r31;
	add.f32 	%f84, %f82, %f83;
	mov.b32 	%r32, %f84;
	shfl.sync.bfly.b32	%r33|%p13, %r32, 4, 31, -1;
	mov.b32 	%f85, %r33;
	add.f32 	%f86, %f84, %f85;
	mov.b32 	%r34, %f86;
	shfl.sync.bfly.b32	%r35|%p14, %r34, 2, 31, -1;
	mov.b32 	%f87, %r35;
	add.f32 	%f88, %f86, %f87;
	mov.b32 	%r36, %f88;
	shfl.sync.bfly.b32	%r37|%p15, %r36, 1, 31, -1;
	mov.b32 	%f89, %r37;
	add.f32 	%f90, %f88, %f89;
	div.rn.f32 	%f13, %f43, %f90;
	div.rn.f32 	%f14, %f55, %f90;
	div.rn.f32 	%f15, %f67, %f90;
	div.rn.f32 	%f16, %f79, %f90;
	mul.lo.s64 	%rd11, %rd47, %rd4;
	@%p5 bra 	$L__BB25_10;
	add.s64 	%rd35, %rd11, %rd6;
	shr.u64 	%rd36, %rd35, 63;
	add.s64 	%rd37, %rd35, %rd36;
	shl.b64 	%rd38, %rd37, 2;
	and.b64  	%rd39, %rd38, -8;
	add.s64 	%rd40, %rd3, %rd39;
	st.global.v2.f32 	[%rd40], {%f13, %f14};
$L__BB25_10:
	setp.le.s64 	%p16, %rd14, %rd7;
	@%p16 bra 	$L__BB25_12;
	add.s64 	%rd41, %rd11, %rd7;
	shr.u64 	%rd42, %rd41, 63;
	add.s64 	%rd43, %rd41, %rd42;
	shl.b64 	%rd44, %rd43, 2;
	and.b64  	%rd45, %rd44, -8;
	add.s64 	%rd46, %rd3, %rd45;
	st.global.v2.f32 	[%rd46], {%f15, %f16};
$L__BB25_12:
	add.s64 	%rd47, %rd47, %rd8;
	setp.lt.s64 	%p17, %rd47, %rd13;
	@%p17 bra 	$L__BB25_4;
$L__BB25_13:
	ret;

}
	// .globl	_Z15SoftmaxWarpImplI10DirectLoadIffE11DirectStoreIffEfLi2ELi6ELi32ELi1ELb0EL9Algorithm0EEvT_T0_ll
.visible .entry _Z15SoftmaxWarpImplI10DirectLoadIffE11DirectStoreIffEfLi2ELi6ELi32ELi1ELb0EL9Algorithm0EEvT_T0_ll(
	.param .align 8 .b8 _Z15SoftmaxWarpImplI10DirectLoadIffE11DirectStoreIffEfLi2ELi6ELi32ELi1ELb0EL9Algorithm0EEvT_T0_ll_param_0[16],
	.param .align 8 .b8 _Z15SoftmaxWarpImplI10DirectLoadIffE11DirectStoreIffEfLi2ELi6ELi32ELi1ELb0EL9Algorithm0EEvT_T0_ll_param_1[16],
	.param .u64 _Z15SoftmaxWarpImplI10DirectLoadIffE11DirectStoreIffEfLi2ELi6ELi32ELi1ELb0EL9Algorithm0EEvT_T0_ll_param_2,
	.param .u64 _Z15SoftmaxWarpImplI10DirectLoadIffE11DirectStoreIffEfLi2ELi6ELi32ELi1ELb0EL9Algorithm0EEvT_T0_ll_param_3
)
{
	.reg .pred 	%p<14>;
	.reg .b32 	%r<41>;
	.reg .b32 	%f<113>;
	.reg .b64 	%rd<57>;

	ld.param.u64 	%rd1, [_Z15SoftmaxWarpImplI10DirectLoadIffE11DirectStoreIffEfLi2ELi6ELi32ELi1ELb0EL9Algorithm0EEvT_T0_ll_param_0];
	ld.param.u64 	%rd2, [_Z15SoftmaxWarpImplI10DirectLoadIffE11DirectStoreIffEfLi2ELi6ELi32ELi1ELb0EL9Algorithm0EEvT_T0_ll_param_0+8];
	ld.param.u64 	%rd3, [_Z15SoftmaxWarpImplI10DirectLoadIffE11DirectStoreIffEfLi2ELi6ELi32ELi1ELb0EL9Algorithm0EEvT_T0_ll_param_1];
	ld.param.u64 	%rd4, [_Z15SoftmaxWarpImplI10DirectLoadIffE11DirectStoreIffEfLi2ELi6ELi32ELi1ELb0EL9Algorithm0EEvT_T0_ll_param_1+8];
	ld.param.u64 	%rd12, [_Z15SoftmaxWarpImplI10DirectLoadIffE11DirectStoreIffEfLi2ELi6ELi32ELi1ELb0EL9Algorithm0EEvT_T0_ll_param_2];
	ld.param.u64 	%rd13, [_Z15SoftmaxWarpImplI10DirectLoadIffE11DirectStoreIffEfLi2ELi6ELi32ELi1ELb0EL9Algorithm0EEvT_T0_ll_param_3];
	setp.lt.s64 	%p1, %rd13, 193;
	@%p1 bra 	$L__BB26_2;
	mov.u64 	%rd14, $str;
	cvta.global.u64 	%rd15, %rd14;
	mov.u64 	%rd16, $str$1;
	cvta.global.u64 	%rd17, %rd16;
	mov.u64 	%rd18, __unnamed_27;
	cvta.global.u64 	%rd19, %rd18;
	{ // callseq 26, 0
	.param .b64 param0;
	st.param.b64 	[param0], %rd15;
	.param .b64 param1;
	st.param.b64 	[param1], %rd17;
	.param .b32 param2;
	st.param.b32 	[param2], 253;
	.param .b64 param3;
	st.param.b64 	[param3], %rd19;
	.param .b64 param4;
	st.param.b64 	[param4], 1;
	call.uni 
	__assertfail, 
	(
	param0, 
	param1, 
	param2, 
	param3, 
	param4
	);
	} // callseq 26
$L__BB26_2:
	mov.u32 	%r2, %ctaid.x;
	mov.u32 	%r3, %ntid.y;
	mov.u32 	%r4, %tid.y;
	mad.lo.s32 	%r5, %r2, %r3, %r4;
	mov.u32 	%r6, %nctaid.x;
	mul.lo.s32 	%r1, %r6, %r3;
	cvt.s64.s32 	%rd56, %r5;
	setp.le.s64 	%p2, %rd12, %rd56;
	@%p2 bra 	$L__BB26_5;
	cvta.to.global.u64 	%rd6, %rd1;
	cvta.to.global.u64 	%rd7, %rd3;
	mov.u32 	%r7, %tid.x;
	shl.b32 	%r8, %r7, 1;
	cvt.u64.u32 	%rd8, %r8;
	cvt.s64.s32 	%rd9, %r1;
$L__BB26_4:
	mad.lo.s64 	%rd20, %rd56, %rd2, %rd8;
	shr.u64 	%rd21, %rd20, 63;
	add.s64 	%rd22, %rd20, %rd21;
	shl.b64 	%rd23, %rd22, 2;
	and.b64  	%rd24, %rd23, -8;
	add.s64 	%rd25, %rd6, %rd24;
	ld.global.v2.f32 	{%f1, %f2}, [%rd25];
	max.f32 	%f3, %f1, 0fFF800000;
	max.f32 	%f4, %f3, %f2;
	add.s64 	%rd26, %rd20, 64;
	shr.u64 	%rd27, %rd26, 63;
	add.s64 	%rd28, %rd26, %rd27;
	shl.b64 	%rd29, %rd28, 2;
	and.b64  	%rd30, %rd29, -8;
	add.s64 	%rd31, %rd6, %rd30;
	ld.global.v2.f32 	{%f5, %f6}, [%rd31];
	max.f32 	%f7, %f4, %f5;
	max.f32 	%f8, %f7, %f6;
	add.s64 	%rd32, %rd20, 128;
	shr.u64 	%rd33, %rd32, 63;
	add.s64 	%rd34, %rd32, %rd33;
	shl.b64 	%rd35, %rd34, 2;
	and.b64  	%rd36, %rd35, -8;
	add.s64 	%rd37, %rd6, %rd36;
	ld.global.v2.f32 	{%f9, %f10}, [%rd37];
	max.f32 	%f11, %f8, %f9;
	max.f32 	%f12, %f11, %f10;
	mov.b32 	%r9, %f12;
	shfl.sync.bfly.b32	%r10|%p3, %r9, 16, 31, -1;
	mov.b32 	%f13, %r10;
	max.f32 	%f14, %f12, %f13;
	mov.b32 	%r11, %f14;
	shfl.sync.bfly.b32	%r12|%p4, %r11, 8, 31, -1;
	mov.b32 	%f15, %r12;
	max.f32 	%f16, %f14, %f15;
	mov.b32 	%r13, %f16;
	shfl.sync.bfly.b32	%r14|%p5, %r13, 4, 31, -1;
	mov.b32 	%f17, %r14;
	max.f32 	%f18, %f16, %f17;
	mov.b32 	%r15, %f18;
	shfl.sync.bfly.b32	%r16|%p6, %r15, 2, 31, -1;
	mov.b32 	%f19, %r16;
	max.f32 	%f20, %f18, %f19;
	mov.b32 	%r17, %f20;
	shfl.sync.bfly.b32	%r18|%p7, %r17, 1, 31, -1;
	mov.b32 	%f21, %r18;
	max.f32 	%f22, %f20, %f21;
	sub.f32 	%f23, %f1, %f22;
	fma.rn.f32 	%f24, %f23, 0f3BBB989D, 0f3F000000;
	cvt.sat.f32.f32 	%f25, %f24;
	mov.f32 	%f26, 0f4B400001;
	mov.f32 	%f27, 0f437C0000;
	fma.rm.f32 	%f28, %f25, %f27, %f26;
	add.f32 	%f29, %f28, 0fCB40007F;
	neg.f32 	%f30, %f29;
	fma.rn.f32 	%f31, %f23, 0f3FB8AA3B, %f30;
	fma.rn.f32 	%f32, %f23, 0f32A57060, %f31;
	mov.b32 	%r19, %f28;
	shl.b32 	%r20, %r19, 23;
	mov.b32 	%f33, %r20;
	ex2.approx.ftz.f32 	%f34, %f32;
	mul.f32 	%f35, %f34, %f33;
	add.f32 	%f36, %f35, 0f00000000;
	sub.f32 	%f37, %f2, %f22;
	fma.rn.f32 	%f38, %f37, 0f3BBB989D, 0f3F000000;
	cvt.sat.f32.f32 	%f39, %f38;
	fma.rm.f32 	%f40, %f39, %f27, %f26;
	add.f32 	%f41, %f40, 0fCB40007F;
	neg.f32 	%f42, %f41;
	fma.rn.f32 	%f43, %f37, 0f3FB8AA3B, %f42;
	fma.rn.f32 	%f44, %f37, 0f32A57060, %f43;
	mov.b32 	%r21, %f40;
	shl.b32 	%r22, %r21, 23;
	mov.b32 	%f45, %r22;
	ex2.approx.ftz.f32 	%f46, %f44;
	mul.f32 	%f47, %f46, %f45;
	add.f32 	%f48, %f36, %f47;
	sub.f32 	%f49, %f5, %f22;
	fma.rn.f32 	%f50, %f49, 0f3BBB989D, 0f3F000000;
	cvt.sat.f32.f32 	%f51, %f50;
	fma.rm.f32 	%f52, %f51, %f27, %f26;
	add.f32 	%f53, %f52, 0fCB40007F;
	neg.f32 	%f54, %f53;
	fma.rn.f32 	%f55, %f49, 0f3FB8AA3B, %f54;
	fma.rn.f32 	%f56, %f49, 0f32A57060, %f55;
	mov.b32 	%r23, %f52;
	shl.b32 	%r24, %r23, 23;
	mov.b32 	%f57, %r24;
	ex2.approx.ftz.f32 	%f58, %f56;
	mul.f32 	%f59, %f58, %f57;
	add.f32 	%f60, %f48, %f59;
	sub.f32 	%f61, %f6, %f22;
	fma.rn.f32 	%f62, %f61, 0f3BBB989D, 0f3F000000;
	cvt.sat.f32.f32 	%f63, %f62;
	fma.rm.f32 	%f64, %f63, %f27, %f26;
	add.f32 	%f65, %f64, 0fCB40007F;
	neg.f32 	%f66, %f65;
	fma.rn.f32 	%f67, %f61, 0f3FB8AA3B, %f66;
	fma.rn.f32 	%f68, %f61, 0f32A57060, %f67;
	mov.b32 	%r25, %f64;
	shl.b32 	%r26, %r25, 23;
	mov.b32 	%f69, %r26;
	ex2.approx.ftz.f32 	%f70, %f68;
	mul.f32 	%f71, %f70, %f69;
	add.f32 	%f72, %f60, %f71;
	sub.f32 	%f73, %f9, %f22;
	fma.rn.f32 	%f74, %f73, 0f3BBB989D, 0f3F000000;
	cvt.sat.f32.f32 	%f75, %f74;
	fma.rm.f32 	%f76, %f75, %f27, %f26;
	add.f32 	%f77, %f76, 0fCB40007F;
	neg.f32 	%f78, %f77;
	fma.rn.f32 	%f79, %f73, 0f3FB8AA3B, %f78;
	fma.rn.f32 	%f80, %f73, 0f32A57060, %f79;
	mov.b32 	%r27, %f76;
	shl.b32 	%r28, %r27, 23;
	mov.b32 	%f81, %r28;
	ex2.approx.ftz.f32 	%f82, %f80;
	mul.f32 	%f83, %f82, %f81;
	add.f32 	%f84, %f72, %f83;
	sub.f32 	%f85, %f10, %f22;
	fma.rn.f32 	%f86, %f85, 0f3BBB989D, 0f3F000000;
	cvt.sat.f32.f32 	%f87, %f86;
	fma.rm.f32 	%f88, %f87, %f27, %f26;
	add.f32 	%f89, %f88, 0fCB40007F;
	neg.f32 	%f90, %f89;
	fma.rn.f32 	%f91, %f85, 0f3FB8AA3B, %f90;
	fma.rn.f32 	%f92, %f85, 0f32A57060, %f91;
	mov.b32 	%r29, %f88;
	shl.b32 	%r30, %r29, 23;
	mov.b32 	%f93, %r30;
	ex2.approx.ftz.f32 	%f94, %f92;
	mul.f32 	%f95, %f94, %f93;
	add.f32 	%f96, %f84, %f95;
	mov.b32 	%r31, %f96;
	shfl.sync.bfly.b32	%r32|%p8, %r31, 16, 31, -1;
	mov.b32 	%f97, %r32;
	add.f32 	%f98, %f96, %f97;
	mov.b32 	%r33, %f98;
	shfl.sync.bfly.b32	%r34|%p9, %r33, 8, 31, -1;
	mov.b32 	%f99, %r34;
	add.f32 	%f100, %f98, %f99;
	mov.b32 	%r35, %f100;
	shfl.sync.bfly.b32	%r36|%p10, %r35, 4, 31, -1;
	mov.b32 	%f101, %r36;
	add.f32 	%f102, %f100, %f101;
	mov.b32 	%r37, %f102;
	shfl.sync.bfly.b32	%r38|%p11, %r37, 2, 31, -1;
	mov.b32 	%f103, %r38;
	add.f32 	%f104, %f102, %f103;
	mov.b32 	%r39, %f104;
	shfl.sync.bfly.b32	%r40|%p12, %r39, 1, 31, -1;
	mov.b32 	%f105, %r40;
	add.f32 	%f106, %f104, %f105;
	div.rn.f32 	%f107, %f35, %f106;
	div.rn.f32 	%f108, %f47, %f106;
	div.rn.f32 	%f109, %f59, %f106;
	div.rn.f32 	%f110, %f71, %f106;
	div.rn.f32 	%f111, %f83, %f106;
	div.rn.f32 	%f112, %f95, %f106;
	mad.lo.s64 	%rd38, %rd56, %rd4, %rd8;
	shr.u64 	%rd39, %rd38, 63;
	add.s64 	%rd40, %rd38, %rd39;
	shl.b64 	%rd41, %rd40, 2;
	and.b64  	%rd42, %rd41, -8;
	add.s64 	%rd43, %rd7, %rd42;
	st.global.v2.f32 	[%rd43], {%f107, %f108};
	add.s64 	%rd44, %rd38, 64;
	shr.u64 	%rd45, %rd44, 63;
	add.s64 	%rd46, %rd44, %rd45;
	shl.b64 	%rd47, %rd46, 2;
	and.b64  	%rd48, %rd47, -8;
	add.s64 	%rd49, %rd7, %rd48;
	st.global.v2.f32 	[%rd49], {%f109, %f110};
	add.s64 	%rd50, %rd38, 128;
	shr.u64 	%rd51, %rd50, 63;
	add.s64 	%rd52, %rd50, %rd51;
	shl.b64 	%rd53, %rd52, 2;
	and.b64  	%rd54, %rd53, -8;
	add.s64 	%rd55, %rd7, %rd54;
	st.global.v2.f32 	[%rd55], {%f111, %f112};
	add.s64 	%rd56, %rd56, %rd9;
	setp.lt.s64 	%p13, %rd56, %rd12;
	@%p13 bra 	$L__BB26_4;
$L__BB26_5:
	ret;

}
	// .globl	_Z15SoftmaxWarpImplI10DirectLoadIffE11DirectStoreIffEfLi2ELi6ELi32ELi1ELb1EL9Algorithm0EEvT_T0_ll
.visible .entry _Z15SoftmaxWarpImplI10DirectLoadIffE11DirectStoreIffEfLi2ELi6ELi32ELi1ELb1EL9Algorithm0EEvT_T0_ll(
	.param .align 8 .b8 _Z15SoftmaxWarpImplI10DirectLoadIffE11DirectStoreIffEfLi2ELi6ELi32ELi1ELb1EL9Algorithm0EEvT_T0_ll_param_0[16],
	.param .align 8 .b8 _Z15SoftmaxWarpImplI10DirectLoadIffE11DirectStoreIffEfLi2ELi6ELi32ELi1ELb1EL9Algorithm0EEvT_T0_ll_param_1[16],
	.param .u64 _Z15SoftmaxWarpImplI10DirectLoadIffE11DirectStoreIffEfLi2ELi6ELi32ELi1ELb1EL9Algorithm0EEvT_T0_ll_param_2,
	.param .u64 _Z15SoftmaxWarpImplI10DirectLoadIffE11DirectStoreIffEfLi2ELi6ELi32ELi1ELb1EL9Algorithm0EEvT_T0_ll_param_3
)
{
	.reg .pred 	%p<20>;
	.reg .b32 	%r<43>;
	.reg .b32 	%f<134>;
	.reg .b64 	%rd<61>;

	ld.param.u64 	%rd14, [_Z15SoftmaxWarpImplI10DirectLoadIffE11DirectStoreIffEfLi2ELi6ELi32ELi1ELb1EL9Algorithm0EEvT_T0_ll_param_0+8];
	ld.param.u64 	%rd3, [_Z15SoftmaxWarpImplI10DirectLoadIffE11DirectStoreIffEfLi2ELi6ELi32ELi1ELb1EL9Algorithm0EEvT_T0_ll_param_1+8];
	ld.param.u64 	%rd17, [_Z15SoftmaxWarpImplI10DirectLoadIffE11DirectStoreIffEfLi2ELi6ELi32ELi1ELb1EL9Algorithm0EEvT_T0_ll_param_1];
	ld.param.u64 	%rd13, [_Z15SoftmaxWarpImplI10DirectLoadIffE11DirectStoreIffEfLi2ELi6ELi32ELi1ELb1EL9Algorithm0EEvT_T0_ll_param_0];
	ld.param.u64 	%rd15, [_Z15SoftmaxWarpImplI10DirectLoadIffE11DirectStoreIffEfLi2ELi6ELi32ELi1ELb1EL9Algorithm0EEvT_T0_ll_param_2];
	ld.param.u64 	%rd16, [_Z15SoftmaxWarpImplI10DirectLoadIffE11DirectStoreIffEfLi2ELi6ELi32ELi1ELb1EL9Algorithm0EEvT_T0_ll_param_3];
	cvta.to.global.u64 	%rd1, %rd13;
	cvta.to.global.u64 	%rd2, %rd17;
	setp.lt.s64 	%p1, %rd16, 193;
	@%p1 bra 	$L__BB27_2;
	mov.u64 	%rd18, $str;
	cvta.global.u64 	%rd19, %rd18;
	mov.u64 	%rd20, $str$1;
	cvta.global.u64 	%rd21, %rd20;
	mov.u64 	%rd22, __unnamed_28;
	cvta.global.u64 	%rd23, %rd22;
	{ // callseq 27, 0
	.param .b64 param0;
	st.param.b64 	[param0], %rd19;
	.param .b64 param1;
	st.param.b64 	[param1], %rd21;
	.param .b32 param2;
	st.param.b32 	[param2], 253;
	.param .b64 param3;
	st.param.b64 	[param3], %rd23;
	.param .b64 param4;
	st.param.b64 	[param4], 1;
	call.uni 
	__assertfail, 
	(
	param0, 
	param1, 
	param2, 
	param3, 
	param4
	);
	} // callseq 27
$L__BB27_2:
	mov.u32 	%r2, %ctaid.x;
	mov.u32 	%r3, %ntid.y;
	mov.u32 	%r4, %tid.y;
	mad.lo.s32 	%r5, %r2, %r3, %r4;
	mov.u32 	%r6, %nctaid.x;
	mul.lo.s32 	%r1, %r6, %r3;
	cvt.s64.s32 	%rd60, %r5;
	setp.le.s64 	%p2, %rd15, %rd60;
	@%p2 bra 	$L__BB27_17;
	mov.u32 	%r7, %tid.x;
	shl.b32 	%r8, %r7, 1;
	cvt.u64.u32 	%rd5, %r8;
	add.s32 	%r9, %r8, 64;
	cvt.u64.u32 	%rd6, %r9;
	add.s32 	%r10, %r8, 128;
	cvt.u64.u32 	%rd7, %r10;
	cvt.s64.s32 	%rd8, %r1;
$L__BB27_4:
	setp.le.s64 	%p3, %rd16, %rd5;
	mul.lo.s64 	%rd10, %rd60, %rd14;
	mov.f32 	%f125, 0fFF800000;
	mov.f32 	%f126, %f125;
	mov.f32 	%f130, %f125;
	@%p3 bra 	$L__BB27_6;
	add.s64 	%rd24, %rd10, %rd5;
	shr.u64 	%rd25, %rd24, 63;
	add.s64 	%rd26, %rd24, %rd25;
	shl.b64 	%rd27, %rd26, 2;
	and.b64  	%rd28, %rd27, -8;
	add.s64 	%rd29, %rd1, %rd28;
	ld.global.v2.f32 	{%f126, %f125}, [%rd29];
	max.f32 	%f26, %f126, 0fFF800000;
	max.f32 	%f130, %f26, %f125;
$L__BB27_6:
	setp.le.s64 	%p4, %rd16, %rd6;
	mov.f32 	%f128, 0fFF800000;
	mov.f32 	%f129, %f128;
	@%p4 bra 	$L__BB27_8;
	add.s64 	%rd30, %rd10, %rd6;
	shr.u64 	%rd31, %rd30, 63;
	add.s64 	%rd32, %rd30, %rd31;
	shl.b64 	%rd33, %rd32, 2;
	and.b64  	%rd34, %rd33, -8;
	add.s64 	%rd35, %rd1, %rd34;
	ld.global.v2.f32 	{%f129, %f128}, [%rd35];
	max.f32 	%f28, %f130, %f129;
	max.f32 	%f130, %f28, %f128;
$L__BB27_8:
	setp.le.s64 	%p5, %rd16, %rd7;
	mov.f32 	%f131, 0fFF800000;
	mov.f32 	%f132, %f131;
	@%p5 bra 	$L__BB27_10;
	add.s64 	%rd36, %rd10, %rd7;
	shr.u64 	%rd37, %rd36, 63;
	add.s64 	%rd38, %rd36, %rd37;
	shl.b64 	%rd39, %rd38, 2;
	and.b64  	%rd40, %rd39, -8;
	add.s64 	%rd41, %rd1, %rd40;
	ld.global.v2.f32 	{%f132, %f131}, [%rd41];
	max.f32 	%f30, %f130, %f132;
	max.f32 	%f130, %f30, %f131;
$L__BB27_10:
	setp.le.s64 	%p6, %rd16, %rd5;
	mov.b32 	%r11, %f130;
	shfl.sync.bfly.b32	%r12|%p7, %r11, 16, 31, -1;
	mov.b32 	%f31, %r12;
	max.f32 	%f32, %f130, %f31;
	mov.b32 	%r13, %f32;
	shfl.sync.bfly.b32	%r14|%p8, %r13, 8, 31, -1;
	mov.b32 	%f33, %r14;
	max.f32 	%f34, %f32, %f33;
	mov.b32 	%r15, %f34;
	shfl.sync.bfly.b32	%r16|%p9, %r15, 4, 31, -1;
	mov.b32 	%f35, %r16;
	max.f32 	%f36, %f34, %f35;
	mov.b32 	%r17, %f36;
	shfl.sync.bfly.b32	%r18|%p10, %r17, 2, 31, -1;
	mov.b32 	%f37, %r18;
	max.f32 	%f38, %f36, %f37;
	mov.b32 	%r19, %f38;
	shfl.sync.bfly.b32	%r20|%p11, %r19, 1, 31, -1;
	mov.b32 	%f39, %r20;
	max.f32 	%f40, %f38, %f39;
	sub.f32 	%f41, %f126, %f40;
	fma.rn.f32 	%f42, %f41, 0f3BBB989D, 0f3F000000;
	cvt.sat.f32.f32 	%f43, %f42;
	mov.f32 	%f44, 0f4B400001;
	mov.f32 	%f45, 0f437C0000;
	fma.rm.f32 	%f46, %f43, %f45, %f44;
	add.f32 	%f47, %f46, 0fCB40007F;
	neg.f32 	%f48, %f47;
	fma.rn.f32 	%f49, %f41, 0f3FB8AA3B, %f48;
	fma.rn.f32 	%f50, %f41, 0f32A57060, %f49;
	mov.b32 	%r21, %f46;
	shl.b32 	%r22, %r21, 23;
	mov.b32 	%f51, %r22;
	ex2.approx.ftz.f32 	%f52, %f50;
	mul.f32 	%f53, %f52, %f51;
	add.f32 	%f54, %f53, 0f00000000;
	sub.f32 	%f55, %f125, %f40;
	fma.rn.f32 	%f56, %f55, 0f3BBB989D, 0f3F000000;
	cvt.sat.f32.f32 	%f57, %f56;
	fma.rm.f32 	%f58, %f57, %f45, %f44;
	add.f32 	%f59, %f58, 0fCB40007F;
	neg.f32 	%f60, %f59;
	fma.rn.f32 	%f61, %f55, 0f3FB8AA3B, %f60;
	fma.rn.f32 	%f62, %f55, 0f32A57060, %f61;
	mov.b32 	%r23, %f58;
	shl.b32 	%r24, %r23, 23;
	mov.b32 	%f63, %r24;
	ex2.approx.ftz.f32 	%f64, %f62;
	mul.f32 	%f65, %f64, %f63;
	add.f32 	%f66, %f54, %f65;
	sub.f32 	%f67, %f129, %f40;
	fma.rn.f32 	%f68, %f67, 0f3BBB989D, 0f3F000000;
	cvt.sat.f32.f32 	%f69, %f68;
	fma.rm.f32 	%f70, %f69, %f45, %f44;
	add.f32 	%f71, %f70, 0fCB40007F;
	neg.f32 	%f72, %f71;
	fma.rn.f32 	%f73, %f67, 0f3FB8AA3B, %f72;
	fma.rn.f32 	%f74, %f67, 0f32A57060, %f73;
	mov.b32 	%r25, %f70;
	shl.b32 	%r26, %r25, 23;
	mov.b32 	%f75, %r26;
	ex2.approx.ftz.f32 	%f76, %f74;
	mul.f32 	%f77, %f76, %f75;
	add.f32 	%f78, %f66, %f77;
	sub.f32 	%f79, %f128, %f40;
	fma.rn.f32 	%f80, %f79, 0f3BBB989D, 0f3F000000;
	cvt.sat.f32.f32 	%f81, %f80;
	fma.rm.f32 	%f82, %f81, %f45, %f44;
	add.f32 	%f83, %f82, 0fCB40007F;
	neg.f32 	%f84, %f83;
	fma.rn.f32 	%f85, %f79, 0f3FB8AA3B, %f84;
	fma.rn.f32 	%f86, %f79, 0f32A57060, %f85;
	mov.b32 	%r27, %f82;
	shl.b32 	%r28, %r27, 23;
	mov.b32 	%f87, %r28;
	ex2.approx.ftz.f32 	%f88, %f86;
	mul.f32 	%f89, %f88, %f87;
	add.f32 	%f90, %f78, %f89;
	sub.f32 	%f91, %f132, %f40;
	fma.rn.f32 	%f92, %f91, 0f3BBB989D, 0f3F000000;
	cvt.sat.f32.f32 	%f93, %f92;
	fma.rm.f32 	%f94, %f93, %f45, %f44;
	add.f32 	%f95, %f94, 0fCB40007F;
	neg.f32 	%f96, %f95;
	fma.rn.f32 	%f97, %f91, 0f3FB8AA3B, %f96;
	fma.rn.f32 	%f98, %f91, 0f32A57060, %f97;
	mov.b32 	%r29, %f94;
	shl.b32 	%r30, %r29, 23;
	mov.b32 	%f99, %r30;
	ex2.approx.ftz.f32 	%f100, %f98;
	mul.f32 	%f101, %f100, %f99;
	add.f32 	%f102, %f90, %f101;
	sub.f32 	%f103, %f131, %f40;
	fma.rn.f32 	%f104, %f103, 0f3BBB989D, 0f3F000000;
	cvt.sat.f32.f32 	%f105, %f104;
	fma.rm.f32 	%f106, %f105, %f45, %f44;
	add.f32 	%f107, %f106, 0fCB40007F;
	neg.f32 	%f108, %f107;
	fma.rn.f32 	%f109, %f103, 0f3FB8AA3B, %f108;
	fma.rn.f32 	%f110, %f103, 0f32A57060, %f109;
	mov.b32 	%r31, %f106;
	shl.b32 	%r32, %r31, 23;
	mov.b32 	%f111, %r32;
	ex2.approx.ftz.f32 	%f112, %f110;
	mul.f32 	%f113, %f112, %f111;
	add.f32 	%f114, %f102, %f113;
	mov.b32 	%r33, %f114;
	shfl.sync.bfly.b32	%r34|%p12, %r33, 16, 31, -1;
	mov.b32 	%f115, %r34;
	add.f32 	%f116, %f114, %f115;
	mov.b32 	%r35, %f116;
	shfl.sync.bfly.b32	%r36|%p13, %r35, 8, 31, -1;
	mov.b32 	%f117, %r36;
	add.f32 	%f118, %f116, %f117;
	mov.b32 	%r37, %f118;
	shfl.sync.bfly.b32	%r38|%p14, %r37, 4, 31, -1;
	mov.b32 	%f119, %r38;
	add.f32 	%f120, %f118, %f119;
	mov.b32 	%r39, %f120;
	shfl.sync.bfly.b32	%r40|%p15, %r39, 2, 31, -1;
	mov.b32 	%f121, %r40;
	add.f32 	%f122, %f120, %f121;
	mov.b32 	%r41, %f122;
	shfl.sync.bfly.b32	%r42|%p16, %r41, 1, 31, -1;
	mov.b32 	%f123, %r42;
	add.f32 	%f124, %f122, %f123;
	div.rn.f32 	%f19, %f53, %f124;
	div.rn.f32 	%f20, %f65, %f124;
	div.rn.f32 	%f21, %f77, %f124;
	div.rn.f32 	%f22, %f89, %f124;
	div.rn.f32 	%f23, %f101, %f124;
	div.rn.f32 	%f24, %f113, %f124;
	mul.lo.s64 	%rd11, %rd60, %rd3;
	@%p6 bra 	$L__BB27_12;
	add.s64 	%rd42, %rd11, %rd5;
	shr.u64 	%rd43, %rd42, 63;
	add.s64 	%rd44, %rd42, %rd43;
	shl.b64 	%rd45, %rd44, 2;
	and.b64  	%rd46, %rd45, -8;
	add.s64 	%rd47, %rd2, %rd46;
	st.global.v2.f32 	[%rd47], {%f19, %f20};
$L__BB27_12:
	setp.le.s64 	%p17, %rd16, %rd6;
	@%p17 bra 	$L__BB27_14;
	add.s64 	%rd48, %rd11, %rd6;
	shr.u64 	%rd49, %rd48, 63;
	add.s64 	%rd50, %rd48, %rd49;
	shl.b64 	%rd51, %rd50, 2;
	and.b64  	%rd52, %rd51, -8;
	add.s64 	%rd53, %rd2, %rd52;
	st.global.v2.f32 	[%rd53], {%f21, %f22};
$L__BB27_14:
	setp.le.s64 	%p18, %rd16, %rd7;
	@%p18 bra 	$L__BB27_16;
	add.s64 	%rd54, %rd11, %rd7;
	shr.u64 	%rd55, %rd54, 63;
	add.s64 	%rd56, %rd54, %rd55;
	shl.b64 	%rd57, %rd56, 2;
	and.b64  	%rd58, %rd57, -8;
	add.s64 	%rd59, %rd2, %rd58;
	st.global.v2.f32 	[%rd59], {%f23, %f24};
$L__BB27_16:
	add.s64 	%rd60, %rd60, %rd8;
	setp.lt.s64 	%p19, %rd60, %rd15;
	@%p19 bra 	$L__BB27_4;
$L__BB27_17:
	ret;

}
	// .globl	_Z15SoftmaxWarpImplI10DirectLoadIffE11DirectStoreIffEfLi2ELi8ELi32ELi1ELb0EL9Algorithm0EEvT_T0_ll
.visible .entry _Z15SoftmaxWarpImplI10DirectLoadIffE11DirectStoreIffEfLi2ELi8ELi32ELi1ELb0EL9Algorithm0EEvT_T0_ll(
	.param .align 8 .b8 _Z15SoftmaxWarpImplI10DirectLoadIffE11DirectStoreIffEfLi2ELi8ELi32ELi1ELb0EL9Algorithm0EEvT_T0_ll_param_0[16],
	.param .align 8 .b8 _Z15SoftmaxWarpImplI10DirectLoadIffE11DirectStoreIffEfLi2ELi8ELi32ELi1ELb0EL9Algorithm0EEvT_T0_ll_param_1[16],
	.param .u64 _Z15SoftmaxWarpImplI10DirectLoadIffE11DirectStoreIffEfLi2ELi8ELi32ELi1ELb0EL9Algorithm0EEvT_T0_ll_param_2,
	.param .u64 _Z15SoftmaxWarpImplI10DirectLoadIffE11DirectStoreIffEfLi2ELi8ELi32ELi1ELb0EL9Algorithm0EEvT_T0_ll_param_3
)
{
	.reg .pred 	%p<14>;
	.reg .b32 	%r<45>;
	.reg .b32 	%f<143>;
	.reg .b64 	%rd<69>;

	ld.param.u64 	%rd1, [_Z15SoftmaxWarpImplI10DirectLoadIffE11DirectStoreIffEfLi2ELi8ELi32ELi1ELb0EL9Algorithm0EEvT_T0_ll_param_0];
	ld.param.u64 	%rd2, [_Z15SoftmaxWarpImplI10DirectLoadIffE11DirectStoreIffEfLi2ELi8ELi32ELi1ELb0EL9Algorithm0EEvT_T0_ll_param_0+8];
	ld.param.u64 	%rd3, [_Z15SoftmaxWarpImplI10DirectLoadIffE11DirectStoreIffEfLi2ELi8ELi32ELi1ELb0EL9Algorithm0EEvT_T0_ll_param_1];
	ld.param.u64 	%rd4, [_Z15SoftmaxWarpImplI10DirectLoadIffE11DirectStoreIffEfLi2ELi8ELi32ELi1ELb0EL9Algorithm0EEvT_T0_ll_param_1+8];
	ld.param.u64 	%rd12, [_Z15SoftmaxWarpImplI10DirectLoadIffE11DirectStoreIffEfLi2ELi8ELi32ELi1ELb0EL9Algorithm0EEvT_T0_ll_param_2];
	ld.param.u64 	%rd13, [_Z15SoftmaxWarpImplI10DirectLoadIffE11DirectStoreIffEfLi2ELi8ELi32ELi1ELb0EL9Algorithm0EEvT_T0_ll_param_3];
	setp.lt.s64 	%p1, %rd13, 257;
	@%p1 bra 	$L__BB28_2;
	mov.u64 	%rd14, $str;
	cvta.global.u64 	%rd15, %rd14;
	mov.u64 	%rd16, $str$1;
	cvta.global.u64 	%rd17, %rd16;
	mov.u64 	%rd18, __unnamed_29;
	cvta.global.u64 	%rd19, %rd18;
	{ // callseq 28, 0
	.param .b64 param0;
	st.param.b64 	[param0], %rd15;
	.param .b64 param1;
	st.param.b64 	[param1], %rd17;
	.param .b32 param2;
	st.param.b32 	[param2], 253;
	.param .b64 param3;
	st.param.b64 	[param3], %rd19;
	.param .b64 param4;
	st.param.b64 	[param4], 1;
	call.uni 
	__assertfail, 
	(
	param0, 
	param1, 
	param2, 
	param3, 
	param4
	);
	} // callseq 28
$L__BB28_2:
	mov.u32 	%r2, %ctaid.x;
	mov.u32 	%r3, %ntid.y;
	mov.u32 	%r4, %tid.y;
	mad.lo.s32 	%r5, %r2, %r3, %r4;
	mov.u32 	%r6, %nctaid.x;
	mul.lo.s32 	%r1, %r6, %r3;
	cvt.s64.s32 	%rd68, %r5;
	setp.le.s64 	%p2, %rd12, %rd68;
	@%p2 bra 	$L__BB28_5;
	cvta.to.global.u64 	%rd6, %rd1;
	cvta.to.global.u64 	%rd7, %rd3;
	mov.u32 	%r7, %tid.x;
	shl.b32 	%r8, %r7, 1;
	cvt.u64.u32 	%rd8, %r8;
	cvt.s64.s32 	%rd9, %r1;
$L__BB28_4:
	mad.lo.s64 	%rd20, %rd68, %rd2, %rd8;
	shr.u64 	%rd21, %rd20, 63;
	add.s64 	%rd22, %rd20, %rd21;
	shl.b64 	%rd23, %rd22, 2;
	and.b64  	%rd24, %rd23, -8;
	add.s64 	%rd25, %rd6, %rd24;
	ld.global.v2.f32 	{%f1, %f2}, [%rd25];
	max.f32 	%f3, %f1, 0fFF800000;
	max.f32 	%f4, %f3, %f2;
	add.s64 	%rd26, %rd20, 64;
	shr.u64 	%rd27, %rd26, 63;
	add.s64 	%rd28, %rd26, %rd27;
	shl.b64 	%rd29, %rd28, 2;
	and.b64  	%rd30, %rd29, -8;
	add.s64 	%rd31, %rd6, %rd30;
	ld.global.v2.f32 	{%f5, %f6}, [%rd31];
	max.f32 	%f7, %f4, %f5;
	max.f32 	%f8, %f7, %f6;
	add.s64 	%rd32, %rd20, 128;
	shr.u64 	%rd33, %rd32, 63;
	add.s64 	%rd34, %rd32, %rd33;
	shl.b64 	%rd35, %rd34, 2;
	and.b64  	%rd36, %rd35, -8;
	add.s64 	%rd37, %rd6, %rd36;
	ld.global.v2.f32 	{%f9, %f10}, [%rd37];
	max.f32 	%f11, %f8, %f9;
	max.f32 	%f12, %f11, %f10;
	add.s64 	%rd38, %rd20, 192;
	shr.u64 	%rd39, %rd38, 63;
	add.s64 	%rd40, %rd38, %rd39;
	shl.b64 	%rd41, %rd40, 2;
	and.b64  	%rd42, %rd41, -8;
	add.s64 	%rd43, %rd6, %rd42;
	ld.global.v2.f32 	{%f13, %f14}, [%rd43];
	max.f32 	%f15, %f12, %f13;
	max.f32 	%f16, %f15, %f14;
	mov.b32 	%r9, %f16;
	shfl.sync.bfly.b32	%r10|%p3, %r9, 16, 31, -1;
	mov.b32 	%f17, %r10;
	max.f32 	%f18, %f16, %f17;
	mov.b32 	%r11, %f18;
	shfl.sync.bfly.b32	%r12|%p4, %r11, 8, 31, -1;
	mov.b32 	%f19, %r12;
	max.f32 	%f20, %f18, %f19;
	mov.b32 	%r13, %f20;
	shfl.sync.bfly.b32	%r14|%p5, %r13, 4, 31, -1;
	mov.b32 	%f21, %r14;
	max.f32 	%f22, %f20, %f21;
	mov.b32 	%r15, %f22;
	shfl.sync.bfly.b32	%r16|%p6, %r15, 2, 31, -1;
	mov.b32 	%f23, %r16;
	max.f32 	%f24, %f22, %f23;
	mov.b32 	%r17, %f24;
	shfl.sync.bfly.b32	%r18|%p7, %r17, 1, 31, -1;
	mov.b32 	%f25, %r18;
	max.f32 	%f26, %f24, %f25;
	sub.f32 	%f27, %f1, %f26;
	fma.rn.f32 	%f28, %f27, 0f3BBB989D, 0f3F000000;
	cvt.sat.f32.f32 	%f29, %f28;
	mov.f32 	%f30, 0f4B400001;
	mov.f32 	%f31, 0f437C0000;
	fma.rm.f32 	%f32, %f29, %f31, %f30;
	add.f32 	%f33, %f32, 0fCB40007F;
	neg.f32 	%f34, %f33;
	fma.rn.f32 	%f35, %f27, 0f3FB8AA3B, %f34;
	fma.rn.f32 	%f36, %f27, 0f32A57060, %f35;
	mov.b32 	%r19, %f32;
	shl.b32 	%r20, %r19, 23;
	mov.b32 	%f37, %r20;
	ex2.approx.ftz.f32 	%f38, %f36;
	mul.f32 	%f39, %f38, %f37;
	add.f32 	%f40, %f39, 0f00000000;
	sub.f32 	%f41, %f2, %f26;
	fma.rn.f32 	%f42, %f41, 0f3BBB989D, 0f3F000000;
	cvt.sat.f32.f32 	%f43, %f42;
	fma.rm.f32 	%f44, %f43, %f31, %f30;
	add.f32 	%f45, %f44, 0fCB40007F;
	neg.f32 	%f46, %f45;
	fma.rn.f32 	%f47, %f41, 0f3FB8AA3B, %f46;
	fma.rn.f32 	%f48, %f41, 0f32A57060, %f47;
	mov.b32 	%r21, %f44;
	shl.b32 	%r22, %r21, 23;
	mov.b32 	%f49, %r22;
	ex2.approx.ftz.f32 	%f50, %f48;
	mul.f32 	%f51, %f50, %f49;
	add.f32 	%f52, %f40, %f51;
	sub.f32 	%f53, %f5, %f26;
	fma.rn.f32 	%f54, %f53, 0f3BBB989D, 0f3F000000;
	cvt.sat.f32.f32 	%f55, %f54;
	fma.rm.f32 	%f56, %f55, %f31, %f30;
	add.f32 	%f57, %f56, 0fCB40007F;
	neg.f32 	%f58, %f57;
	fma.rn.f32 	%f59, %f53, 0f3FB8AA3B, %f58;
	fma.rn.f32 	%f60, %f53, 0f32A57060, %f59;
	mov.b32 	%r23, %f56;
	shl.b32 	%r24, %r23, 23;
	mov.b32 	%f61, %r24;
	ex2.approx.ftz.f32 	%f62, %f60;
	mul.f32 	%f63, %f62, %f61;
	add.f32 	%f64, %f52, %f63;
	sub.f32 	%f65, %f6, %f26;
	fma.rn.f32 	%f66, %f65, 0f3BBB989D, 0f3F000000;
	cvt.sat.f32.f32 	%f67, %f66;
	fma.rm.f32 	%f68, %f67, %f31, %f30;
	add.f32 	%f69, %f68, 0fCB40007F;
	neg.f32 	%f70, %f69;
	fma.rn.f32 	%f71, %f65, 0f3FB8AA3B, %f70;
	fma.rn.f32 	%f72, %f65, 0f32A57060, %f71;
	mov.b32 	%r25, %f68;
	shl.b32 	%r26, %r25, 23;
	mov.b32 	%f73, %r26;
	ex2.approx.ftz.f32 	%f74, %f72;
	mul.f32 	%f75, %f74, %f73;
	add.f32 	%f76, %f64, %f75;
	sub.f32 	%f77, %f9, %f26;
	fma.rn.f32 	%f78, %f77, 0f3BBB989D, 0f3F000000;
	cvt.sat.f32.f32 	%f79, %f78;
	fma.rm.f32 	%f80, %f79, %f31, %f30;
	add.f32 	%f81, %f80, 0fCB40007F;
	neg.f32 	%f82, %f81;
	fma.rn.f32 	%f83, %f77, 0f3FB8AA3B, %f82;
	fma.rn.f32 	%f84, %f77, 0f32A57060, %f83;
	mov.b32 	%r27, %f80;
	shl.b32 	%r28, %r27, 23;
	mov.b32 	%f85, %r28;
	ex2.approx.ftz.f32 	%f86, %f84;
	mul.f32 	%f87, %f86, %f85;
	add.f32 	%f88, %f76, %f87;
	sub.f32 	%f89, %f10, %f26;
	fma.rn.f32 	%f90, %f89, 0f3BBB989D, 0f3F000000;
	cvt.sat.f32.f32 	%f91, %f90;
	fma.rm.f32 	%f92, %f91, %f31, %f30;
	add.f32 	%f93, %f92, 0fCB40007F;
	neg.f32 	%f94, %f93;
	fma.rn.f32 	%f95, %f89, 0f3FB8AA3B, %f94;
	fma.rn.f32 	%f96, %f89, 0f32A57060, %f95;
	mov.b32 	%r29, %f92;
	shl.b32 	%r30, %r29, 23;
	mov.b32 	%f97, %r30;
	ex2.approx.ftz.f32 	%f98, %f96;
	mul.f32 	%f99, %f98, %f97;
	add.f32 	%f100, %f88, %f99;
	sub.f32 	%f101, %f13, %f26;
	fma.rn.f32 	%f102, %f101, 0f3BBB989D, 0f3F000000;
	cvt.sat.f32.f32 	%f103, %f102;
	fma.rm.f32 	%f104, %f103, %f31, %f30;
	add.f32 	%f105, %f104, 0fCB40007F;
	neg.f32 	%f106, %f105;
	fma.rn.f32 	%f107, %f101, 0f3FB8AA3B, %f106;
	fma.rn.f32 	%f108, %f101, 0f32A57060, %f107;
	mov.b32 	%r31, %f104;
	shl.b32 	%r32, %r31, 23;
	mov.b32 	%f109, %r32;
	ex2.approx.ftz.f32 	%f110, %f108;
	mul.f32 	%f111, %f110, %f109;
	add.f32 	%f112, %f100, %f111;
	sub.f32 	%f113, %f14, %f26;
	fma.rn.f32 	%f114, %f113, 0f3BBB989D, 0f3F000000;
	cvt.sat.f32.f32 	%f115, %f114;
	fma.rm.f32 	%f116, %f115, %f31, %f30;
	add.f32 	%f117, %f116, 0fCB40007F;
	neg.f32 	%f118, %f117;
	fma.rn.f32 	%f119, %f113, 0f3FB8AA3B, %f118;
	fma.rn.f32 	%f120, %f113, 0f32A57060, %f119;
	mov.b32 	%r33, %f116;
	shl.b32 	%r34, %r33, 23;
	mov.b32 	%f121, %r34;
	ex2.approx.ftz.f32 	%f122, %f120;
	mul.f32 	%f123, %f122, %f121;
	add.f32 	%f124, %f112, %f123;
	mov.b32 	%r35, %f124;
	shfl.sync.bfly.b32	%r36|%p8, %r35, 16, 31, -1;
	mov.b32 	%f125, %r36;
	add.f32 	%f126, %f124, %f125;
	mov.b32 	%r37, %f126;
	shfl.sync.bfly.b32	%r38|%p9, %r37, 8, 31, -1;
	mov.b32 	%f127, %r38;
	add.f32 	%f128, %f126, %f127;
	mov.b32 	%r39, %f128;
	shfl.sync.bfly.b32	%r40|%p10, %r39, 4, 31, -1;
	mov.b32 	%f129, %r40;
	add.f32 	%f130, %f128, %f129;
	mov.b32 	%r41, %f130;
	shfl.sync.bfly.b32	%r42|%p11, %r41, 2, 31, -1;
	mov.b32 	%f131, %r42;
	add.f32 	%f132, %f130, %f131;
	mov.b32 	%r43, %f132;
	shfl.sync.bfly.b32	%r44|%p12, %r43, 1, 31, -1;
	mov.b32 	%f133, %r44;
	add.f32 	%f134, %f132, %f133;
	div.rn.f32 	%f135, %f39, %f134;
	div.rn.f32 	%f136, %f51, %f134;
	div.rn.f32 	%f137, %f63, %f134;
	div.rn.f32 	%f138, %f75, %f134;
	div.rn.f32 	%f139, %f87, %f134;
	div.rn.f32 	%f140, %f99, %f134;
	div.rn.f32 	%f141, %f111, %f134;
	div.rn.f32 	%f142, %f123, %f134;
	mad.lo.s64 	%rd44, %rd68, %rd4, %rd8;
	shr.u64 	%rd45, %rd44, 63;
	add.s64 	%rd46, %rd44, %rd45;
	shl.b64 	%rd47, %rd46, 2;
	and.b64  	%rd48, %rd47, -8;
	add.s64 	%rd49, %rd7, %rd48;
	st.global.v2.f32 	[%rd49], {%f135, %f136};
	add.s64 	%rd50, %rd44, 64;
	shr.u64 	%rd51, %rd50, 63;
	add.s64 	%rd52, %rd50, %rd51;
	shl.b64 	%rd53, %rd52, 2;
	and.b64  	%rd54, %rd53, -8;
	add.s64 	%rd55, %rd7, %rd54;
	st.global.v2.f32 	[%rd55], {%f137, %f138};
	add.s64 	%rd56, %rd44, 128;
	shr.u64 	%rd57, %rd56, 63;
	add.s64 	%rd58, %rd56, %rd57;
	shl.b64 	%rd59, %rd58, 2;
	and.b64  	%rd60, %rd59, -8;
	add.s64 	%rd61, %rd7, %rd60;
	st.global.v2.f32 	[%rd61], {%f139, %f140};
	add.s64 	%rd62, %rd44, 192;
	shr.u64 	%rd63, %rd62, 63;
	add.s64 	%rd64, %rd62, %rd63;
	shl.b64 	%rd65, %rd64, 2;
	and.b64  	%rd66, %rd65, -8;
	add.s64 	%rd67, %rd7, %rd66;
	st.global.v2.f32 	[%rd67], {%f141, %f142};
	add.s64 	%rd68, %rd68, %rd9;
	setp.lt.s64 	%p13, %rd68, %rd12;
	@%p13 bra 	$L__BB28_4;
$L__BB28_5:
	ret;

}
	// .globl	_Z15SoftmaxWarpImplI10DirectLoadIffE11DirectStoreIffEfLi2ELi8ELi32ELi1ELb1EL9Algorithm0EEvT_T0_ll
.visible .entry _Z15SoftmaxWarpImplI10DirectLoadIffE11DirectStoreIffEfLi2ELi8ELi32ELi1ELb1EL9Algorithm0EEvT_T0_ll(
	.param .align 8 .b8 _Z15SoftmaxWarpImplI10DirectLoadIffE11DirectStoreIffEfLi2ELi8ELi32ELi1ELb1EL9Algorithm0EEvT_T0_ll_param_0[16],
	.param .align 8 .b8 _Z15SoftmaxWarpImplI10DirectLoadIffE11DirectStoreIffEfLi2ELi8ELi32ELi1ELb1EL9Algorithm0EEvT_T0_ll_param_1[16],
	.param .u64 _Z15SoftmaxWarpImplI10DirectLoadIffE11DirectStoreIffEfLi2ELi8ELi32ELi1ELb1EL9Algorithm0EEvT_T0_ll_param_2,
	.param .u64 _Z15SoftmaxWarpImplI10DirectLoadIffE11DirectStoreIffEfLi2ELi8ELi32ELi1ELb1EL9Algorithm0EEvT_T0_ll_param_3
)
{
	.reg .pred 	%p<22>;
	.reg .b32 	%r<48>;
	.reg .b32 	%f<171>;
	.reg .b64 	%rd<77>;

	ld.param.u64 	%rd15, [_Z15SoftmaxWarpImplI10DirectLoadIffE11DirectStoreIffEfLi2ELi8ELi32ELi1ELb1EL9Algorithm0EEvT_T0_ll_param_1+8];
	ld.param.u64 	%rd13, [_Z15SoftmaxWarpImplI10DirectLoadIffE11DirectStoreIffEfLi2ELi8ELi32ELi1ELb1EL9Algorithm0EEvT_T0_ll_param_0+8];
	ld.param.u64 	%rd12, [_Z15SoftmaxWarpImplI10DirectLoadIffE11DirectStoreIffEfLi2ELi8ELi32ELi1ELb1EL9Algorithm0EEvT_T0_ll_param_0];
	ld.param.u64 	%rd14, [_Z15SoftmaxWarpImplI10DirectLoadIffE11DirectStoreIffEfLi2ELi8ELi32ELi1ELb1EL9Algorithm0EEvT_T0_ll_param_1];
	ld.param.u64 	%rd16, [_Z15SoftmaxWarpImplI10DirectLoadIffE11DirectStoreIffEfLi2ELi8ELi32ELi1ELb1EL9Algorithm0EEvT_T0_ll_param_2];
	ld.param.u64 	%rd17, [_Z15SoftmaxWarpImplI10DirectLoadIffE11DirectStoreIffEfLi2ELi8ELi32ELi1ELb1EL9Algorithm0EEvT_T0_ll_param_3];
	cvta.to.global.u64 	%rd1, %rd14;
	setp.lt.s64 	%p1, %rd17, 257;
	@%p1 bra 	$L__BB29_2;
	mov.u64 	%rd18, $str;
	cvta.global.u64 	%rd19, %rd18;
	mov.u64 	%rd20, $str$1;
	cvta.global.u64 	%rd21, %rd20;
	mov.u64 	%rd22, __unnamed_30;
	cvta.global.u64 	%rd23, %rd22;
	{ // callseq 29, 0
	.param .b64 param0;
	st.param.b64 	[param0], %rd19;
	.param .b64 param1;
	st.param.b64 	[param1], %rd21;
	.param .b32 param2;
	st.param.b32 	[param2], 253;
	.param .b64 param3;
	st.param.b64 	[param3], %rd23;
	.param .b64 param4;
	st.param.b64 	[param4], 1;
	call.uni 
	__assertfail, 
	(
	param0, 
	param1, 
	param2, 
	param3, 
	param4
	);
	} // callseq 29
$L__BB29_2:
	mov.u32 	%r2, %ctaid.x;
	mov.u32 	%r3, %ntid.y;
	mov.u32 	%r4, %tid.y;
	mad.lo.s32 	%r5, %r2, %r3, %r4;
	mov.u32 	%r6, %nctaid.x;
	mul.lo.s32 	%r1, %r6, %r3;
	cvt.s64.s32 	%rd76, %r5;
	setp.le.s64 	%p2, %rd16, %rd76;
	@%p2 bra 	$L__BB29_21;
	mov.u32 	%r7, %tid.x;
	shl.b32 	%r8, %r7, 1;
	cvt.u64.u32 	%rd3, %r8;
	add.s32 	%r9, %r8, 64;
	cvt.u64.u32 	%rd4, %r9;
	add.s32 	%r10, %r8, 128;
	cvt.u64.u32 	%rd5, %r10;
	add.s32 	%r11, %r8, 192;
	cvt.u64.u32 	%rd6, %r11;
	cvt.s64.s32 	%rd7, %r1;
$L__BB29_4:
	setp.le.s64 	%p3, %rd17, %rd3;
	mul.lo.s64 	%rd9, %rd76, %rd13;
	mov.f32 	%f159, 0fFF800000;
	mov.f32 	%f160, %f159;
	mov.f32 	%f164, %f159;
	@%p3 bra 	$L__BB29_6;
	add.s64 	%rd24, %rd9, %rd3;
	shr.u64 	%rd25, %rd24, 63;
	add.s64 	%rd26, %rd24, %rd25;
	cvta.to.global.u64 	%rd27, %rd12;
	shl.b64 	%rd28, %rd26, 2;
	and.b64  	%rd29, %rd28, -8;
	add.s64 	%rd30, %rd27, %rd29;
	ld.global.v2.f32 	{%f160, %f159}, [%rd30];
	max.f32 	%f34, %f160, 0fFF800000;
	max.f32 	%f164, %f34, %f159;
$L__BB29_6:
	setp.le.s64 	%p4, %rd17, %rd4;
	mov.f32 	%f162, 0fFF800000;
	mov.f32 	%f163, %f162;
	@%p4 bra 	$L__BB29_8;
	add.s64 	%rd31, %rd9, %rd4;
	shr.u64 	%rd32, %rd31, 63;
	add.s64 	%rd33, %rd31, %rd32;
	cvta.to.global.u64 	%rd34, %rd12;
	shl.b64 	%rd35, %rd33, 2;
	and.b64  	%rd36, %rd35, -8;
	add.s64 	%rd37, %rd34, %rd36;
	ld.global.v2.f32 	{%f163, %f162}, [%rd37];
	max.f32 	%f36, %f164, %f163;
	max.f32 	%f164, %f36, %f162;
$L__BB29_8:
	setp.le.s64 	%p5, %rd17, %rd5;
	mov.f32 	%f165, 0fFF800000;
	mov.f32 	%f166, %f165;
	@%p5 bra 	$L__BB29_10;
	add.s64 	%rd38, %rd9, %rd5;
	shr.u64 	%rd39, %rd38, 63;
	add.s64 	%rd40, %rd38, %rd39;
	cvta.to.global.u64 	%rd41, %rd12;
	shl.b64 	%rd42, %rd40, 2;
	and.b64  	%rd43, %rd42, -8;
	add.s64 	%rd44, %rd41, %rd43;
	ld.global.v2.f32 	{%f166, %f165}, [%rd44];
	max.f32 	%f38, %f164, %f166;
	max.f32 	%f164, %f38, %f165;
$L__BB29_10:
	setp.le.s64 	%p6, %rd17, %rd6;
	mov.f32 	%f168, 0fFF800000;
	mov.f32 	%f169, %f168;
	@%p6 bra 	$L__BB29_12;
	add.s64 	%rd45, %rd9, %rd6;
	shr.u64 	%rd46, %rd45, 63;
	add.s64 	%rd47, %rd45, %rd46;
	cvta.to.global.u64 	%rd48, %rd12;
	shl.b64 	%rd49, %rd47, 2;
	and.b64  	%rd50, %rd49, -8;
	add.s64 	%rd51, %rd48, %rd50;
	ld.global.v2.f32 	{%f169, %f168}, [%rd51];
	max.f32 	%f40, %f164, %f169;
	max.f32 	%f164, %f40, %f168;
$L__BB29_12:
	setp.le.s64 	%p7, %rd17, %rd3;
	mov.b32 	%r12, %f164;
	shfl.sync.bfly.b32	%r13|%p8, %r12, 16, 31, -1;
	mov.b32 	%f41, %r13;
	max.f32 	%f42, %f164, %f41;
	mov.b32 	%r14, %f42;
	shfl.sync.bfly.b32	%r15|%p9, %r14, 8, 31, -1;
	mov.b32 	%f43, %r15;
	max.f32 	%f44, %f42, %f43;
	mov.b32 	%r16, %f44;
	shfl.sync.bfly.b32	%r17|%p10, %r16, 4, 31, -1;
	mov.b32 	%f45, %r17;
	max.f32 	%f46, %f44, %f45;
	mov.b32 	%r18, %f46;
	shfl.sync.bfly.b32	%r19|%p11, %r18, 2, 31, -1;
	mov.b32 	%f47, %r19;
	max.f32 	%f48, %f46, %f47;
	mov.b32 	%r20, %f48;
	shfl.sync.bfly.b32	%r21|%p12, %r20, 1, 31, -1;
	mov.b32 	%f49, %r21;
	max.f32 	%f50, %f48, %f49;
	sub.f32 	%f51, %f160, %f50;
	fma.rn.f32 	%f52, %f51, 0f3BBB989D, 0f3F000000;
	cvt.sat.f32.f32 	%f53, %f52;
	mov.f32 	%f54, 0f4B400001;
	mov.f32 	%f55, 0f437C0000;
	fma.rm.f32 	%f56, %f53, %f55, %f54;
	add.f32 	%f57, %f56, 0fCB40007F;
	neg.f32 	%f58, %f57;
	fma.rn.f32 	%f59, %f51, 0f3FB8AA3B, %f58;
	fma.rn.f32 	%f60, %f51, 0f32A57060, %f59;
	mov.b32 	%r22, %f56;
	shl.b32 	%r23, %r22, 23;
	mov.b32 	%f61, %r23;
	ex2.approx.ftz.f32 	%f62, %f60;
	mul.f32 	%f63, %f62, %f61;
	add.f32 	%f64, %f63, 0f00000000;
	sub.f32 	%f65, %f159, %f50;
	fma.rn.f32 	%f66, %f65, 0f3BBB989D, 0f3F000000;
	cvt.sat.f32.f32 	%f67, %f66;
	fma.rm.f32 	%f68, %f67, %f55, %f54;
	add.f32 	%f69, %f68, 0fCB40007F;
	neg.f32 	%f70, %f69;
	fma.rn.f32 	%f71, %f65, 0f3FB8AA3B, %f70;
	fma.rn.f32 	%f72, %f65, 0f32A57060, %f71;
	mov.b32 	%r24, %f68;
	shl.b32 	%r25, %r24, 23;
	mov.b32 	%f73, %r25;
	ex2.approx.ftz.f32 	%f74, %f72;
	mul.f32 	%f75, %f74, %f73;
	add.f32 	%f76, %f64, %f75;
	sub.f32 	%f77, %f163, %f50;
	fma.rn.f32 	%f78, %f77, 0f3BBB989D, 0f3F000000;
	cvt.sat.f32.f32 	%f79, %f78;
	fma.rm.f32 	%f80, %f79, %f55, %f54;
	add.f32 	%f81, %f80, 0fCB40007F;
	neg.f32 	%f82, %f81;
	fma.rn.f32 	%f83, %f77, 0f3FB8AA3B, %f82;
	fma.rn.f32 	%f84, %f77, 0f32A57060, %f83;
	mov.b32 	%r26, %f80;
	shl.b32 	%r27, %r26, 23;
	mov.b32 	%f85, %r27;
	ex2.approx.ftz.f32 	%f86, %f84;
	mul.f32 	%f87, %f86, %f85;
	add.f32 	%f88, %f76, %f87;
	sub.f32 	%f89, %f162, %f50;
	fma.rn.f32 	%f90, %f89, 0f3BBB989D, 0f3F000000;
	cvt.sat.f32.f32 	%f91, %f90;
	fma.rm.f32 	%f92, %f91, %f55, %f54;
	add.f32 	%f93, %f92, 0fCB40007F;
	neg.f32 	%f94, %f93;
	fma.rn.f32 	%f95, %f89, 0f3FB8AA3B, %f94;
	fma.rn.f32 	%f96, %f89, 0f32A57060, %f95;
	mov.b32 	%r28, %f92;
	shl.b32 	%r29, %r28, 23;
	mov.b32 	%f97, %r29;
	ex2.approx.ftz.f32 	%f98, %f96;
	mul.f32 	%f99, %f98, %f97;
	add.f32 	%f100, %f88, %f99;
	sub.f32 	%f101, %f166, %f50;
	fma.rn.f32 	%f102, %f101, 0f3BBB989D, 0f3F000000;
	cvt.sat.f32.f32 	%f103, %f102;
	fma.rm.f32 	%f104, %f103, %f55, %f54;
	add.f32 	%f105, %f104, 0fCB40007F;
	neg.f32 	%f106, %f105;
	fma.rn.f32 	%f107, %f101, 0f3FB8AA3B, %f106;
	fma.rn.f32 	%f108, %f101, 0f32A57060, %f107;
	mov.b32 	%r30, %f104;
	shl.b32 	%r31, %r30, 23;
	mov.b32 	%f109, %r31;
	ex2.approx.ftz.f32 	%f110, %f108;
	mul.f32 	%f111, %f110, %f109;
	add.f32 	%f112, %f100, %f111;
	sub.f32 	%f113, %f165, %f50;
	fma.rn.f32 	%f114, %f113, 0f3BBB989D, 0f3F000000;
	cvt.sat.f32.f32 	%f115, %f114;
	fma.rm.f32 	%f116, %f115, %f55, %f54;
	add.f32 	%f117, %f116, 0fCB40007F;
	neg.f32 	%f118, %f117;
	fma.rn.f32 	%f119, %f113, 0f3FB8AA3B, %f118;
	fma.rn.f32 	%f120, %f113, 0f32A57060, %f119;
	mov.b32 	%r32, %f116;
	shl.b32 	%r33, %r32, 23;
	mov.b32 	%f121, %r33;
	ex2.approx.ftz.f32 	%f122, %f120;
	mul.f32 	%f123, %f122, %f121;
	add.f32 	%f124, %f112, %f123;
	sub.f32 	%f125, %f169, %f50;
	fma.rn.f32 	%f126, %f125, 0f3BBB989D, 0f3F000000;
	cvt.sat.f32.f32 	%f127, %f126;
	fma.rm.f32 	%f128, %f127, %f55, %f54;
	add.f32 	%f129, %f128, 0fCB40007F;
	neg.f32 	%f130, %f129;
	fma.rn.f32 	%f131, %f125, 0f3FB8AA3B, %f130;
	fma.rn.f32 	%f132, %f125, 0f32A57060, %f131;
	mov.b32 	%r34, %f128;
	shl.b32 	%r35, %r34, 23;
	mov.b32 	%f133, %r35;
	ex2.approx.ftz.f32 	%f134, %f132;
	mul.f32 	%f135, %f134, %f133;
	add.f32 	%f136, %f124, %f135;
	sub.f32 	%f137, %f168, %f50;
	fma.rn.f32 	%f138, %f137, 0f3BBB989D, 0f3F000000;
	cvt.sat.f32.f32 	%f139, %f138;
	fma.rm.f32 	%f140, %f139, %f55, %f54;
	add.f32 	%f141, %f140, 0fCB40007F;
	neg.f32 	%f142, %f141;
	fma.rn.f32 	%f143, %f137, 0f3FB8AA3B, %f142;
	fma.rn.f32 	%f144, %f137, 0f32A57060, %f143;
	mov.b32 	%r36, %f140;
	shl.b32 	%r37, %r36, 23;
	mov.b32 	%f145, %r37;
	ex2.approx.ftz.f32 	%f146, %f144;
	mul.f32 	%f147, %f146, %f145;
	add.f32 	%f148, %f136, %f147;
	mov.b32 	%r38, %f148;
	shfl.sync.bfly.b32	%r39|%p13, %r38, 16, 31, -1;
	mov.b32 	%f149, %r39;
	add.f32 	%f150, %f148, %f149;
	mov.b32 	%r40, %f150;
	shfl.sync.bfly.b32	%r41|%p14, %r40, 8, 31, -1;
	mov.b32 	%f151, %r41;
	add.f32 	%f152, %f150, %f151;
	mov.b32 	%r42, %f152;
	shfl.sync.bfly.b32	%r43|%p15, %r42, 4, 31, -1;
	mov.b32 	%f153, %r43;
	add.f32 	%f154, %f152, %f153;
	mov.b32 	%r44, %f154;
	shfl.sync.bfly.b32	%r45|%p16, %r44, 2, 31, -1;
	mov.b32 	%f155, %r45;
	add.f32 	%f156, %f154, %f155;
	mov.b32 	%r46, %f156;
	shfl.sync.bfly.b32	%r47|%p17, %r46, 1, 31, -1;
	mov.b32 	%f157, %r47;
	add.f32 	%f158, %f156, %f157;
	div.rn.f32 	%f25, %f63, %f158;
	div.rn.f32 	%f26, %f75, %f158;
	div.rn.f32 	%f27, %f87, %f158;
	div.rn.f32 	%f28, %f99, %f158;
	div.rn.f32 	%f29, %f111, %f158;
	div.rn.f32 	%f30, %f123, %f158;
	div.rn.f32 	%f31, %f135, %f158;
	div.rn.f32 	%f32, %f147, %f158;
	mul.lo.s64 	%rd10, %rd76, %rd15;
	@%p7 bra 	$L__BB29_14;
	add.s64 	%rd52, %rd10, %rd3;
	shr.u64 	%rd53, %rd52, 63;
	add.s64 	%rd54, %rd52, %rd53;
	shl.b64 	%rd55, %rd54, 2;
	and.b64  	%rd56, %rd55, -8;
	add.s64 	%rd57, %rd1, %rd56;
	st.global.v2.f32 	[%rd57], {%f25, %f26};
$L__BB29_14:
	setp.le.s64 	%p18, %rd17, %rd4;
	@%p18 bra 	$L__BB29_16;
	add.s64 	%rd58, %rd10, %rd4;
	shr.u64 	%rd59, %rd58, 63;
	add.s64 	%rd60, %rd58, %rd59;
	shl.b64 	%rd61, %rd60, 2;
	and.b64  	%rd62, %rd61, -8;
	add.s64 	%rd63, %rd1, %rd62;
	st.global.v2.f32 	[%rd63], {%f27, %f28};
$L__BB29_16:
	setp.le.s64 	%p19, %rd17, %rd5;
	@%p19 bra 	$L__BB29_18;
	add.s64 	%rd64, %rd10, %rd5;
	shr.u64 	%rd65, %rd64, 63;
	add.s64 	%rd66, %rd64, %rd65;
	shl.b64 	%rd67, %rd66, 2;
	and.b64  	%rd68, %rd67, -8;
	add.s64 	%rd69, %rd1, %rd68;
	st.global.v2.f32 	[%rd69], {%f29, %f30};
$L__BB29_18:
	setp.le.s64 	%p20, %rd17, %rd6;
	@%p20 bra 	$L__BB29_20;
	add.s64 	%rd70, %rd10, %rd6;
	shr.u64 	%rd71, %rd70, 63;
	add.s64 	%rd72, %rd70, %rd71;
	shl.b64 	%rd73, %rd72, 2;
	and.b64  	%rd74, %rd73, -8;
	add.s64 	%rd75, %rd1, %rd74;
	st.global.v2.f32 	[%rd75], {%f31, %f32};
$L__BB29_20:
	add.s64 	%rd76, %rd76, %rd7;
	setp.lt.s64 	%p21, %rd76, %rd16;
	@%p21 bra 	$L__BB29_4;
$L__BB29_21:
	ret;

}
	// .globl	_Z15SoftmaxWarpImplI10DirectLoadIffE11DirectStoreIffEfLi2ELi10ELi32ELi1ELb0EL9Algorithm0EEvT_T0_ll
.visible .entry _Z15SoftmaxWarpImplI10DirectLoadIffE11DirectStoreIffEfLi2ELi10ELi32ELi1ELb0EL9Algorithm0EEvT_T0_ll(
	.param .align 8 .b8 _Z15SoftmaxWarpImplI10DirectLoadIffE11DirectStoreIffEfLi2ELi10ELi32ELi1ELb0EL9Algorithm0EEvT_T0_ll_param_0[16],
	.param .align 8 .b8 _Z15SoftmaxWarpImplI10DirectLoadIffE11DirectStoreIffEfLi2ELi10ELi32ELi1ELb0EL9Algorithm0EEvT_T0_ll_param_1[16],
	.param .u64 _Z15SoftmaxWarpImplI10DirectLoadIffE11DirectStoreIffEfLi2ELi10ELi32ELi1ELb0EL9Algorithm0EEvT_T0_ll_param_2,
	.param .u64 _Z15SoftmaxWarpImplI10DirectLoadIffE11DirectStoreIffEfLi2ELi10ELi32ELi1ELb0EL9Algorithm0EEvT_T0_ll_param_3
)
{
	.reg .pred 	%p<14>;
	.reg .b32 	%r<49>;
	.reg .b32 	%f<173>;
	.reg .b64 	%rd<81>;

	ld.param.u64 	%rd1, [_Z15SoftmaxWarpImplI10DirectLoadIffE11DirectStoreIffEfLi2ELi10ELi32ELi1ELb0EL9Algorithm0EEvT_T0_ll_param_0];
	ld.param.u64 	%rd2, [_Z15SoftmaxWarpImplI10DirectLoadIffE11DirectStoreIffEfLi2ELi10ELi32ELi1ELb0EL9Algorithm0EEvT_T0_ll_param_0+8];
	ld.param.u64 	%rd3, [_Z15SoftmaxWarpImplI10DirectLoadIffE11DirectStoreIffEfLi2ELi10ELi32ELi1ELb0EL9Algorithm0EEvT_T0_ll_param_1];
	ld.param.u64 	%rd4, [_Z15SoftmaxWarpImplI10DirectLoadIffE11DirectStoreIffEfLi2ELi10ELi32ELi1ELb0EL9Algorithm0EEvT_T0_ll_param_1+8];
	ld.param.u64 	%rd12, [_Z15SoftmaxWarpImplI10DirectLoadIffE11DirectStoreIffEfLi2ELi10ELi32ELi1ELb0EL9Algorithm0EEvT_T0_ll_param_2];
	ld.param.u64 	%rd13, [_Z15SoftmaxWarpImplI10DirectLoadIffE11DirectStoreIffEfLi2ELi10ELi32ELi1ELb0EL9Algorithm0EEvT_T0_ll_param_3];
	setp.lt.s64 	%p1, %rd13, 321;
	@%p1 bra 	$L__BB30_2;
	mov.u64 	%rd14, $str;
	cvta.global.u64 	%rd15, %rd14;
	mov.u64 	%rd16, $str$1;
	cvta.global.u64 	%rd17, %rd16;
	mov.u64 	%rd18, __unnamed_31;
	cvta.global.u64 	%rd19, %rd18;
	{ // callseq 30, 0
	.param .b64 param0;
	st.param.b64 	[param0], %rd15;
	.param .b64 param1;
	st.param.b64 	[param1], %rd17;
	.param .b32 param2;
	st.param.b32 	[param2], 253;
	.param .b64 param3;
	st.param.b64 	[param3], %rd19;
	.param .b64 param4;
	st.param.b64 	[param4], 1;
	call.uni 
	__assertfail, 
	(
	param0, 
	param1, 
	param2, 
	param3, 
	param4
	);
	} // callseq 30
$L__BB30_2:
	mov.u32 	%r2, %ctaid.x;
	mov.u32 	%r3, %ntid.y;
	mov.u32 	%r4, %tid.y;
	mad.lo.s32 	%r5, %r2, %r3, %r4;
	mov.u32 	%r6, %nctaid.x;
	mul.lo.s32 	%r1, %r6, %r3;
	cvt.s64.s32 	%rd80, %r5;
	setp.le.s64 	%p2, %rd12, %rd80;
	@%p2 bra 	$L__BB30_5;
	cvta.to.global.u64 	%rd6, %rd1;
	cvta.to.global.u64 	%rd7, %rd3;
	mov.u32 	%r7, %tid.x;
	shl.b32 	%r8, %r7, 1;
	cvt.u64.u32 	%rd8, %r8;
	cvt.s64.s32 	%rd9, %r1;
$L__BB30_4:
	mad.lo.s64 	%rd20, %rd80, %rd2, %rd8;
	shr.u64 	%rd21, %rd20, 63;
	add.s64 	%rd22, %rd20, %rd21;
	shl.b64 	%rd23, %rd22, 2;
	and.b64  	%rd24, %rd23, -8;
	add.s64 	%rd25, %rd6, %rd24;
	ld.global.v2.f32 	{%f1, %f2}, [%rd25];
	max.f32 	%f3, %f1, 0fFF800000;
	max.f32 	%f4, %f3, %f2;
	add.s64 	%rd26, %rd20, 64;
	shr.u64 	%rd27, %rd26, 63;
	add.s64 	%rd28, %rd26, %rd27;
	shl.b64 	%rd29, %rd28, 2;
	and.b64  	%rd30, %rd29, -8;
	add.s64 	%rd31, %rd6, %rd30;
	ld.global.v2.f32 	{%f5, %f6}, [%rd31];
	max.f32 	%f7, %f4, %f5;
	max.f32 	%f8, %f7, %f6;
	add.s64 	%rd32, %rd20, 128;
	shr.u64 	%rd33, %rd32, 63;
	add.s64 	%rd34, %rd32, %rd33;
	shl.b64 	%rd35, %rd34, 2;
	and.b64  	%rd36, %rd35, -8;
	add.s64 	%rd37, %rd6, %rd36;
	ld.global.v2.f32 	{%f9, %f10}, [%rd37];
	max.f32 	%f11, %f8, %f9;
	max.f32 	%f12, %f11, %f10;
	add.s64 	%rd38, %rd20, 192;
	shr.u64 	%rd39, %rd38, 63;
	add.s64 	%rd40, %rd38, %rd39;
	shl.b64 	%rd41, %rd40, 2;
	and.b64  	%rd42, %rd41, -8;
	add.s64 	%rd43, %rd6, %rd42;
	ld.global.v2.f32 	{%f13, %f14}, [%rd43];
	max.f32 	%f15, %f12, %f13;
	max.f32 	%f16, %f15, %f14;
	add.s64 	%rd44, %rd20, 256;
	shr.u64 	%rd45, %rd44, 63;
	add.s64 	%rd46, %rd44, %rd45;
	shl.b64 	%rd47, %rd46, 2;
	and.b64  	%rd48, %rd47, -8;
	add.s64 	%rd49, %rd6, %rd48;
	ld.global.v2.f32 	{%f17, %f18}, [%rd49];
	max.f32 	%f19, %f16, %f17;
	max.f32 	%f20, %f19, %f18;
	mov.b32 	%r9, %f20;
	shfl.sync.bfly.b32	%r10|%p3, %r9, 16, 31, -1;
	mov.b32 	%f21, %r10;
	max.f32 	%f22, %f20, %f21;
	mov.b32 	%r11, %f22;
	shfl.sync.bfly.b32	%r12|%p4, %r11, 8, 31, -1;
	mov.b32 	%f23, %r12;
	max.f32 	%f24, %f22, %f23;
	mov.b32 	%r13, %f24;
	shfl.sync.bfly.b32	%r14|%p5, %r13, 4, 31, -1;
	mov.b32 	%f25, %r14;
	max.f32 	%f26, %f24, %f25;
	mov.b32 	%r15, %f26;
	shfl.sync.bfly.b32	%r16|%p6, %r15, 2, 31, -1;
	mov.b32 	%f27, %r16;
	max.f32 	%f28, %f26, %f27;
	mov.b32 	%r17, %f28;
	shfl.sync.bfly.b32	%r18|%p7, %r17, 1, 31, -1;
	mov.b32 	%f29, %r18;
	max.f32 	%f30, %f28, %f29;
	sub.f32 	%f31, %f1, %f30;
	fma.rn.f32 	%f32, %f31, 0f3BBB989D, 0f3F000000;
	cvt.sat.f32.f32 	%f33, %f32;
	mov.f32 	%f34, 0f4B400001;
	mov.f32 	%f35, 0f437C0000;
	fma.rm.f32 	%f36, %f33, %f35, %f34;
	add.f32 	%f37, %f36, 0fCB40007F;
	neg.f32 	%f38, %f37;
	fma.rn.f32 	%f39, %f31, 0f3FB8AA3B, %f38;
	fma.rn.f32 	%f40, %f31, 0f32A57060, %f39;
	mov.b32 	%r19, %f36;
	shl.b32 	%r20, %r19, 23;
	mov.b32 	%f41, %r20;
	ex2.approx.ftz.f32 	%f42, %f40;
	mul.f32 	%f43, %f42, %f41;
	add.f32 	%f44, %f43, 0f00000000;
	sub.f32 	%f45, %f2, %f30;
	fma.rn.f32 	%f46, %f45, 0f3BBB989D, 0f3F000000;
	cvt.sat.f32.f32 	%f47, %f46;
	fma.rm.f32 	%f48, %f47, %f35, %f34;
	add.f32 	%f49, %f48, 0fCB40007F;
	neg.f32 	%f50, %f49;
	fma.rn.f32 	%f51, %f45, 0f3FB8AA3B, %f50;
	fma.rn.f32 	%f52, %f45, 0f32A57060, %f51;
	mov.b32 	%r21, %f48;
	shl.b32 	%r22, %r21, 23;
	mov.b32 	%f53, %r22;
	ex2.approx.ftz.f32 	%f54, %f52;
	mul.f32 	%f55, %f54, %f53;
	add.f32 	%f56, %f44, %f55;
	sub.f32 	%f57, %f5, %f30;
	fma.rn.f32 	%f58, %f57, 0f3BBB989D, 0f3F000000;
	cvt.sat.f32.f32 	%f59, %f58;
	fma.rm.f32 	%f60, %f59, %f35, %f34;
	add.f32 	%f61, %f60, 0fCB40007F;
	neg.f32 	%f62, %f61;
	fma.rn.f32 	%f63, %f57, 0f3FB8AA3B, %f62;
	fma.rn.f32 	%f64, %f57, 0f32A57060, %f63;
	mov.b32 	%r23, %f60;
	shl.b32 	%r24, %r23, 23;
	mov.b32 	%f65, %r24;
	ex2.approx.ftz.f32 	%f66, %f64;
	mul.f32 	%f67, %f66, %f65;
	add.f32 	%f68, %f56, %f67;
	sub.f32 	%f69, %f6, %f30;
	fma.rn.f32 	%f70, %f69, 0f3BBB989D, 0f3F000000;
	cvt.sat.f32.f32 	%f71, %f70;
	fma.rm.f32 	%f72, %f71, %f35, %f34;
	add.f32 	%f73, %f72, 0fCB40007F;
	neg.f32 	%f74, %f73;
	fma.rn.f32 	%f75, %f69, 0f3FB8AA3B, %f74;
	fma.rn.f32 	%f76, %f69, 0f32A57060, %f75;
	mov.b32 	%r25, %f72;
	shl.b32 	%r26, %r25, 23;
	mov.b32 	%f77, %r26;
	ex2.approx.ftz.f32 	%f78, %f76;
	mul.f32 	%f79, %f78, %f77;
	add.f32 	%f80, %f68, %f79;
	sub.f32 	%f81, %f9, %f30;
	fma.rn.f32 	%f82, %f81, 0f3BBB989D, 0f3F000000;
	cvt.sat.f32.f32 	%f83, %f82;
	fma.rm.f32 	%f84, %f83, %f35, %f34;
	add.f32 	%f85, %f84, 0fCB40007F;
	neg.f32 	%f86, %f85;
	fma.rn.f32 	%f87, %f81, 0f3FB8AA3B, %f86;
	fma.rn.f32 	%f88, %f81, 0f32A57060, %f87;
	mov.b32 	%r27, %f84;
	shl.b32 	%r28, %r27, 23;
	mov.b32 	%f89, %r28;
	ex2.approx.ftz.f32 	%f90, %f88;
	mul.f32 	%f91, %f90, %f89;
	add.f32 	%f92, %f80, %f91;
	sub.f32 	%f93, %f10, %f30;
	fma.rn.f32 	%f94, %f93, 0f3BBB989D, 0f3F000000;
	cvt.sat.f32.f32 	%f95, %f94;
	fma.rm.f32 	%f96, %f95, %f35, %f34;
	add.f32 	%f97, %f96, 0fCB40007F;
	neg.f32 	%f98, %f97;
	fma.rn.f32 	%f99, %f93, 0f3FB8AA3B, %f98;
	fma.rn.f32 	%f100, %f93, 0f32A57060, %f99;
	mov.b32 	%r29, %f96;
	shl.b32 	%r30, %r29, 23;
	mov.b32 	%f101, %r30;
	ex2.approx.ftz.f32 	%f102, %f100;
	mul.f32 	%f103, %f102, %f101;
	add.f32 	%f104, %f92, %f103;
	sub.f32 	%f105, %f13, %f30;
	fma.rn.f32 	%f106, %f105, 0f3BBB989D, 0f3F000000;
	cvt.sat.f32.f32 	%f107, %f106;
	fma.rm.f32 	%f108, %f107, %f35, %f34;
	add.f32 	%f109, %f108, 0fCB40007F;
	neg.f32 	%f110, %f109;
	fma.rn.f32 	%f111, %f105, 0f3FB8AA3B, %f110;
	fma.rn.f32 	%f112, %f105, 0f32A57060, %f111;
	mov.b32 	%r31, %f108;
	shl.b32 	%r32, %r31, 23;
	mov.b32 	%f113, %r32;
	ex2.approx.ftz.f32 	%f114, %f112;
	mul.f32 	%f115, %f114, %f113;
	add.f32 	%f116, %f104, %f115;
	sub.f32 	%f117, %f14, %f30;
	fma.rn.f32 	%f118, %f117, 0f3BBB989D, 0f3F000000;
	cvt.sat.f32.f32 	%f119, %f118;
	fma.rm.f32 	%f120, %f119, %f35, %f34;
	add.f32 	%f121, %f120, 0fCB40007F;
	neg.f32 	%f122, %f121;
	fma.rn.f32 	%f123, %f117, 0f3FB8AA3B, %f122;
	fma.rn.f32 	%f124, %f117, 0f32A57060, %f123;
	mov.b32 	%r33, %f120;
	shl.b32 	%r34, %r33, 23;
	mov.b32 	%f125, %r34;
	ex2.approx.ftz.f32 	%f126, %f124;
	mul.f32 	%f127, %f126, %f125;
	add.f32 	%f128, %f116, %f127;
	sub.f32 	%f129, %f17, %f30;
	fma.rn.f32 	%f130, %f129, 0f3BBB989D, 0f3F000000;
	cvt.sat.f32.f32 	%f131, %f130;
	fma.rm.f32 	%f132, %f131, %f35, %f34;
	add.f32 	%f133, %f132, 0fCB40007F;
	neg.f32 	%f134, %f133;
	fma.rn.f32 	%f135, %f129, 0f3FB8AA3B, %f134;
	fma.rn.f32 	%f136, %f129, 0f32A57060, %f135;
	mov.b32 	%r35, %f132;
	shl.b32 	%r36, %r35, 23;
	mov.b32 	%f137, %r36;
	ex2.approx.ftz.f32 	%f138, %f136;
	mul.f32 	%f139, %f138, %f137;
	add.f32 	%f140, %f128, %f139;
	sub.f32 	%f141, %f18, %f30;
	fma.rn.f32 	%f142, %f141, 0f3BBB989D, 0f3F000000;
	cvt.sat.f32.f32 	%f143, %f142;
	fma.rm.f32 	%f144, %f143, %f35, %f34;
	add.f32 	%f145, %f144, 0fCB40007F;
	neg.f32 	%f146, %f145;
	fma.rn.f32 	%f147, %f141, 0f3FB8AA3B, %f146;
	fma.rn.f32 	%f148, %f141, 0f32A57060, %f147;
	mov.b32 	%r37, %f144;
	shl.b32 	%r38, %r37, 23;
	mov.b32 	%f149, %r38;
	ex2.approx.ftz.f32 	%f150, %f148;
	mul.f32 	%f151, %f150, %f149;
	add.f32 	%f152, %f140, %f151;
	mov.b32 	%r39, %f152;
	shfl.sync.bfly.b32	%r40|%p8, %r39, 16, 31, -1;
	mov.b32 	%f153, %r40;
	add.f32 	%f154, %f152, %f153;
	mov.b32 	%r41, %f154;
	shfl.sync.bfly.b32	%r42|%p9, %r41, 8, 31, -1;
	mov.b32 	%f155, %r42;
	add.f32 	%f156, %f154, %f155;
	mov.b32 	%r43, %f156;
	shfl.sync.bfly.b32	%r44|%p10, %r43, 4, 31, -1;
	mov.b32 	%f157, %r44;
	add.f32 	%f158, %f156, %f157;
	mov.b32 	%r45, %f158;
	shfl.sync.bfly.b32	%r46|%p11, %r45, 2, 31, -1;
	mov.b32 	%f159, %r46;
	add.f32 	%f160, %f158, %f159;
	mov.b32 	%r47, %f160;
	shfl.sync.bfly.b32	%r48|%p12, %r47, 1, 31, -1;
	mov.b32 	%f161, %r48;
	add.f32 	%f162, %f160, %f161;
	div.rn.f32 	%f163, %f43, %f162;
	div.rn.f32 	%f164, %f55, %f162;
	div.rn.f32 	%f165, %f67, %f162;
	div.rn.f32 	%f166, %f79, %f162;
	div.rn.f32 	%f167, %f91, %f162;
	div.rn.f32 	%f168, %f103, %f162;
	div.rn.f32 	%f169, %f115, %f162;
	div.rn.f32 	%f170, %f127, %f162;
	div.rn.f32 	%f171, %f139, %f162;
	div.rn.f32 	%f172, %f151, %f162;
	mad.lo.s64 	%rd50, %rd80, %rd4, %rd8;
	shr.u64 	%rd51, %rd50, 63;
	add.s64 	%rd52, %rd50, %rd51;
	shl.b64 	%rd53, %rd52, 2;
	and.b64  	%rd54, %rd53, -8;
	add.s64 	%rd55, %rd7, %rd54;
	st.global.v2.f32 	[%rd55], {%f163, %f164};
	add.s64 	%rd56, %rd50, 64;
	shr.u64 	%rd57, %rd56, 63;
	add.s64 	%rd58, %rd56, %rd57;
	shl.b64 	%rd59, %rd58, 2;
	and.b64  	%rd60, %rd59, -8;
	add.s64 	%rd61, %rd7, %rd60;
	st.global.v2.f32 	[%rd61], {%f165, %f166};
	add.s64 	%rd62, %rd50, 128;
	shr.u64 	%rd63, %rd62, 63;
	add.s64 	%rd64, %rd62, %rd63;
	shl.b64 	%rd65, %rd64, 2;
	and.b64  	%rd66, %rd65, -8;
	add.s64 	%rd67, %rd7, %rd66;
	st.global.v2.f32 	[%rd67], {%f167, %f168};
	add.s64 	%rd68, %rd50, 192;
	shr.u64 	%rd69, %rd68, 63;
	add.s64 	%rd70, %rd68, %rd69;
	shl.b64 	%rd71, %rd70, 2;
	and.b64  	%rd72, %rd71, -8;
	add.s64 	%rd73, %rd7, %rd72;
	st.global.v2.f32 	[%rd73], {%f169, %f170};
	add.s64 	%rd74, %rd50, 256;
	shr.u64 	%rd75, %rd74, 63;
	add.s64 	%rd76, %rd74, %rd75;
	shl.b64 	%rd77, %rd76, 2;
	and.b64  	%rd78, %rd77, -8;
	add.s64 	%rd79, %rd7, %rd78;
	st.global.v2.f32 	[%rd79], {%f171, %f172};
	add.s64 	%rd80, %rd80, %rd9;
	setp.lt.s64 	%p13, %rd80, %rd12;
	@%p13 bra 	$L__BB30_4;
$L__BB30_5:
	ret;

}
	// .globl	_Z15SoftmaxWarpImplI10DirectLoadIffE11DirectStoreIffEfLi2ELi10ELi32ELi1ELb1EL9Algorithm0EEvT_T0_ll
.visible .entry _Z15SoftmaxWarpImplI10DirectLoadIffE11DirectStoreIffEfLi2ELi10ELi32ELi1ELb1EL9Algorithm0EEvT_T0_ll(
	.param .align 8 .b8 _Z15SoftmaxWarpImplI10DirectLoadIffE11DirectStoreIffEfLi2ELi10ELi32ELi1ELb1EL9Algorithm0EEvT_T0_ll_param_0[16],
	.param .align 8 .b8 _Z15SoftmaxWarpImplI10DirectLoadIffE11DirectStoreIffEfLi2ELi10ELi32ELi1ELb1EL9Algorithm0EEvT_T0_ll_param_1[16],
	.param .u64 _Z15SoftmaxWarpImplI10DirectLoadIffE11DirectStoreIffEfLi2ELi10ELi32ELi1ELb1EL9Algorithm0EEvT_T0_ll_param_2,
	.param .u64 _Z15SoftmaxWarpImplI10DirectLoadIffE11DirectStoreIffEfLi2ELi10ELi32ELi1ELb1EL9Algorithm0EEvT_T0_ll_param_3
)
{
	.reg .pred 	%p<24>;
	.reg .b32 	%r<53>;
	.reg .b32 	%f<208>;
	.reg .b64 	%rd<87>;

	ld.param.u64 	%rd16, [_Z15SoftmaxWarpImplI10DirectLoadIffE11DirectStoreIffEfLi2ELi10ELi32ELi1ELb1EL9Algorithm0EEvT_T0_ll_param_0+8];
	ld.param.u64 	%rd3, [_Z15SoftmaxWarpImplI10DirectLoadIffE11DirectStoreIffEfLi2ELi10ELi32ELi1ELb1EL9Algorithm0EEvT_T0_ll_param_1+8];
	ld.param.u64 	%rd19, [_Z15SoftmaxWarpImplI10DirectLoadIffE11DirectStoreIffEfLi2ELi10ELi32ELi1ELb1EL9Algorithm0EEvT_T0_ll_param_1];
	ld.param.u64 	%rd15, [_Z15SoftmaxWarpImplI10DirectLoadIffE11DirectStoreIffEfLi2ELi10ELi32ELi1ELb1EL9Algorithm0EEvT_T0_ll_param_0];
	ld.param.u64 	%rd17, [_Z15SoftmaxWarpImplI10DirectLoadIffE11DirectStoreIffEfLi2ELi10ELi32ELi1ELb1EL9Algorithm0EEvT_T0_ll_param_2];
	ld.param.u64 	%rd18, [_Z15SoftmaxWarpImplI10DirectLoadIffE11DirectStoreIffEfLi2ELi10ELi32ELi1ELb1EL9Algorithm0EEvT_T0_ll_param_3];
	cvta.to.global.u64 	%rd1, %rd15;
	cvta.to.global.u64 	%rd2, %rd19;
	setp.lt.s64 	%p1, %rd18, 321;
	@%p1 bra 	$L__BB31_2;
	mov.u64 	%rd20, $str;
	cvta.global.u64 	%rd21, %rd20;
	mov.u64 	%rd22, $str$1;
	cvta.global.u64 	%rd23, %rd22;
	mov.u64 	%rd24, __unnamed_32;
	cvta.global.u64 	%rd25, %rd24;
	{ // callseq 31, 0
	.param .b64 param0;
	st.param.b64 	[param0], %rd21;
	.param .b64 param1;
	st.param.b64 	[param1], %rd23;
	.param .b32 param2;
	st.param.b32 	[param2], 253;
	.param .b64 param3;
	st.param.b64 	[param3], %rd25;
	.param .b64 param4;
	st.param.b64 	[param4], 1;
	call.uni 
	__assertfail, 
	(
	param0, 
	param1, 
	param2, 
	param3, 
	param4
	);
	} // callseq 31
$L__BB31_2:
	mov.u32 	%r2, %ctaid.x;
	mov.u32 	%r3, %ntid.y;
	mov.u32 	%r4, %tid.y;
	mad.lo.s32 	%r5, %r2, %r3, %r4;
	mov.u32 	%r6, %nctaid.x;
	mul.lo.s32 	%r1, %r6, %r3;
	cvt.s64.s32 	%rd86, %r5;
	setp.le.s64 	%p2, %rd17, %rd86;
	@%p2 bra 	$L__BB31_25;
	mov.u32 	%r7, %tid.x;
	shl.b32 	%r8, %r7, 1;
	cvt.u64.u32 	%rd5, %r8;
	add.s32 	%r9, %r8, 64;
	cvt.u64.u32 	%rd6, %r9;
	add.s32 	%r10, %r8, 128;
	cvt.u64.u32 	%rd7, %r10;
	add.s32 	%r11, %r8, 192;
	cvt.u64.u32 	%rd8, %r11;
	add.s32 	%r12, %r8, 256;
	cvt.u64.u32 	%rd9, %r12;
	cvt.s64.s32 	%rd10, %r1;
$L__BB31_4:
	setp.le.s64 	%p3, %rd18, %rd5;
	mul.lo.s64 	%rd12, %rd86, %rd16;
	mov.f32 	%f193, 0fFF800000;
	mov.f32 	%f194, %f193;
	mov.f32 	%f198, %f193;
	@%p3 bra 	$L__BB31_6;
	add.s64 	%rd26, %rd12, %rd5;
	shr.u64 	%rd27, %rd26, 63;
	add.s64 	%rd28, %rd26, %rd27;
	shl.b64 	%rd29, %rd28, 2;
	and.b64  	%rd30, %rd29, -8;
	add.s64 	%rd31, %rd1, %rd30;
	ld.global.v2.f32 	{%f194, %f193}, [%rd31];
	max.f32 	%f42, %f194, 0fFF800000;
	max.f32 	%f198, %f42, %f193;
$L__BB31_6:
	setp.le.s64 	%p4, %rd18, %rd6;
	mov.f32 	%f196, 0fFF800000;
	mov.f32 	%f197, %f196;
	@%p4 bra 	$L__BB31_8;
	add.s64 	%rd32, %rd12, %rd6;
	shr.u64 	%rd33, %rd32, 63;
	add.s64 	%rd34, %rd32, %rd33;
	shl.b64 	%rd35, %rd34, 2;
	and.b64  	%rd36, %rd35, -8;
	add.s64 	%rd37, %rd1, %rd36;
	ld.global.v2.f32 	{%f197, %f196}, [%rd37];
	max.f32 	%f44, %f198, %f197;
	max.f32 	%f198, %f44, %f196;
$L__BB31_8:
	setp.le.s64 	%p5, %rd18, %rd7;
	mov.f32 	%f199, 0fFF800000;
	mov.f32 	%f200, %f199;
	@%p5 bra 	$L__BB31_10;
	add.s64 	%rd38, %rd12, %rd7;
	shr.u64 	%rd39, %rd38, 63;
	add.s64 	%rd40, %rd38, %rd39;
	shl.b64 	%rd41, %rd40, 2;
	and.b64  	%rd42, %rd41, -8;
	add.s64 	%rd43, %rd1, %rd42;
	ld.global.v2.f32 	{%f200, %f199}, [%rd43];
	max.f32 	%f46, %f198, %f200;
	max.f32 	%f198, %f46, %f199;
$L__BB31_10:
	setp.le.s64 	%p6, %rd18, %rd8;
	mov.f32 	%f202, 0fFF800000;
	mov.f32 	%f203, %f202;
	@%p6 bra 	$L__BB31_12;
	add.s64 	%rd44, %rd12, %rd8;
	shr.u64 	%rd45, %rd44, 63;
	add.s64 	%rd46, %rd44, %rd45;
	shl.b64 	%rd47, %rd46, 2;
	and.b64  	%rd48, %rd47, -8;
	add.s64 	%rd49, %rd1, %rd48;
	ld.global.v2.f32 	{%f203, %f202}, [%rd49];
	max.f32 	%f48, %f198, %f203;
	max.f32 	%f198, %f48, %f202;
$L__BB31_12:
	setp.le.s64 	%p7, %rd18, %rd9;
	mov.f32 	%f205, 0fFF800000;
	mov.f32 	%f206, %f205;
	@%p7 bra 	$L__BB31_14;
	add.s64 	%rd50, %rd12, %rd9;
	shr.u64 	%rd51, %rd50, 63;
	add.s64 	%rd52, %rd50, %rd51;
	shl.b64 	%rd53, %rd52, 2;
	and.b64  	%rd54, %rd53, -8;
	add.s64 	%rd55, %rd1, %rd54;
	ld.global.v2.f32 	{%f206, %f205}, [%rd55];
	max.f32 	%f50, %f198, %f206;
	max.f32 	%f198, %f50, %f205;
$L__BB31_14:
	setp.le.s64 	%p8, %rd18, %rd5;
	mov.b32 	%r13, %f198;
	shfl.sync.bfly.b32	%r14|%p9, %r13, 16, 31, -1;
	mov.b32 	%f51, %r14;
	max.f32 	%f52, %f198, %f51;
	mov.b32 	%r15, %f52;
	shfl.sync.bfly.b32	%r16|%p10, %r15, 8, 31, -1;
	mov.b32 	%f53, %r16;
	max.f32 	%f54, %f52, %f53;
	mov.b32 	%r17, %f54;
	shfl.sync.bfly.b32	%r18|%p11, %r17, 4, 31, -1;
	mov.b32 	%f55, %r18;
	max.f32 	%f56, %f54, %f55;
	mov.b32 	%r19, %f56;
	shfl.sync.bfly.b32	%r20|%p12, %r19, 2, 31, -1;
	mov.b32 	%f57, %r20;
	max.f32 	%f58, %f56, %f57;
	mov.b32 	%r21, %f58;
	shfl.sync.bfly.b32	%r22|%p13, %r21, 1, 31, -1;
	mov.b32 	%f59, %r22;
	max.f32 	%f60, %f58, %f59;
	sub.f32 	%f61, %f194, %f60;
	fma.rn.f32 	%f62, %f61, 0f3BBB989D, 0f3F000000;
	cvt.sat.f32.f32 	%f63, %f62;
	mov.f32 	%f64, 0f4B400001;
	mov.f32 	%f65, 0f437C0000;
	fma.rm.f32 	%f66, %f63, %f65, %f64;
	add.f32 	%f67, %f66, 0fCB40007F;
	neg.f32 	%f68, %f67;
	fma.rn.f32 	%f69, %f61, 0f3FB8AA3B, %f68;
	fma.rn.f32 	%f70, %f61, 0f32A57060, %f69;
	mov.b32 	%r23, %f66;
	shl.b32 	%r24, %r23, 23;
	mov.b32 	%f71, %r24;
	ex2.approx.ftz.f32 	%f72, %f70;
	mul.f32 	%f73, %f72, %f71;
	add.f32 	%f74, %f73, 0f00000000;
	sub.f32 	%f75, %f193, %f60;
	fma.rn.f32 	%f76, %f75, 0f3BBB989D, 0f3F000000;
	cvt.sat.f32.f32 	%f77, %f76;
	fma.rm.f32 	%f78, %f77, %f65, %f64;
	add.f32 	%f79, %f78, 0fCB40007F;
	neg.f32 	%f80, %f79;
	fma.rn.f32 	%f81, %f75, 0f3FB8AA3B, %f80;
	fma.rn.f32 	%f82, %f75, 0f32A57060, %f81;
	mov.b32 	%r25, %f78;
	shl.b32 	%r26, %r25, 23;
	mov.b32 	%f83, %r26;
	ex2.approx.ftz.f32 	%f84, %f82;
	mul.f32 	%f85, %f84, %f83;
	add.f32 	%f86, %f74, %f85;
	sub.f32 	%f87, %f197, %f60;
	fma.rn.f32 	%f88, %f87, 0f3BBB989D, 0f3F000000;
	cvt.sat.f32.f32 	%f89, %f88;
	fma.rm.f32 	%f90, %f89, %f65, %f64;
	add.f32 	%f91, %f90, 0fCB40007F;
	neg.f32 	%f92, %f91;
	fma.rn.f32 	%f93, %f87, 0f3FB8AA3B, %f92;
	fma.rn.f32 	%f94, %f87, 0f32A57060, %f93;
	mov.b32 	%r27, %f90;
	shl.b32 	%r28, %r27, 23;
	mov.b32 	%f95, %r28;
	ex2.approx.ftz.f32 	%f96, %f94;
	mul.f32 	%f97, %f96, %f95;
	add.f32 	%f98, %f86, %f97;
	sub.f32 	%f99, %f196, %f60;
	fma.rn.f32 	%f100, %f99, 0f3BBB989D, 0f3F000000;
	cvt.sat.f32.f32 	%f101, %f100;
	fma.rm.f32 	%f102, %f101, %f65, %f64;
	add.f32 	%f103, %f102, 0fCB40007F;
	neg.f32 	%f104, %f103;
	fma.rn.f32 	%f105, %f99, 0f3FB8AA3B, %f104;
	fma.rn.f32 	%f106, %f99, 0f32A57060, %f105;
	mov.b32 	%r29, %f102;
	shl.b32 	%r30, %r29, 23;
	mov.b32 	%f107, %r30;
	ex2.approx.ftz.f32 	%f108, %f106;
	mul.f32 	%f109, %f108, %f107;
	add.f32 	%f110, %f98, %f109;
	sub.f32 	%f111, %f200, %f60;
	fma.rn.f32 	%f112, %f111, 0f3BBB989D, 0f3F000000;
	cvt.sat.f32.f32 	%f113, %f112;
	fma.rm.f32 	%f114, %f113, %f65, %f64;
	add.f32 	%f115, %f114, 0fCB40007F;
	neg.f32 	%f116, %f115;
	fma.rn.f32 	%f117, %f111, 0f3FB8AA3B, %f116;
	fma.rn.f32 	%f118, %f111, 0f32A57060, %f117;
	mov.b32 	%r31, %f114;
	shl.b32 	%r32, %r31, 23;
	mov.b32 	%f119, %r32;
	ex2.approx.ftz.f32 	%f120, %f118;
	mul.f32 	%f121, %f120, %f119;
	add.f32 	%f122, %f110, %f121;
	sub.f32 	%f123, %f199, %f60;
	fma.rn.f32 	%f124, %f123, 0f3BBB989D, 0f3F000000;
	cvt.sat.f32.f32 	%f125, %f124;
	fma.rm.f32 	%f126, %f125, %f65, %f64;
	add.f32 	%f127, %f126, 0fCB40007F;
	neg.f32 	%f128, %f127;
	fma.rn.f32 	%f129, %f123, 0f3FB8AA3B, %f128;
	fma.rn.f32 	%f130, %f123, 0f32A57060, %f129;
	mov.b32 	%r33, %f126;
	shl.b32 	%r34, %r33, 23;
	mov.b32 	%f131, %r34;
	ex2.approx.ftz.f32 	%f132, %f130;
	mul.f32 	%f133, %f132, %f131;
	add.f32 	%f134, %f122, %f133;
	sub.f32 	%f135, %f203, %f60;
	fma.rn.f32 	%f136, %f135, 0f3BBB989D, 0f3F000000;
	cvt.sat.f32.f32 	%f137, %f136;
	fma.rm.f32 	%f138, %f137, %f65, %f64;
	add.f32 	%f139, %f138, 0fCB40007F;
	neg.f32 	%f140, %f139;
	fma.rn.f32 	%f141, %f135, 0f3FB8AA3B, %f140;
	fma.rn.f32 	%f142, %f135, 0f32A57060, %f141;
	mov.b32 	%r35, %f138;
	shl.b32 	%r36, %r35, 23;
	mov.b32 	%f143, %r36;
	ex2.approx.ftz.f32 	%f144, %f142;
	mul.f32 	%f145, %f144, %f143;
	add.f32 	%f146, %f134, %f145;
	sub.f32 	%f147, %f202, %f60;
	fma.rn.f32 	%f148, %f147, 0f3BBB989D, 0f3F000000;
	cvt.sat.f32.f32 	%f149, %f148;
	fma.rm.f32 	%f150, %f149, %f65, %f64;
	add.f32 	%f151, %f150, 0fCB40007F;
	neg.f32 	%f152, %f151;
	fma.rn.f32 	%f153, %f147, 0f3FB8AA3B, %f152;
	fma.rn.f32 	%f154, %f147, 0f32A57060, %f153;
	mov.b32 	%r37, %f150;
	shl.b32 	%r38, %r37, 23;
	mov.b32 	%f155, %r38;
	ex2.approx.ftz.f32 	%f156, %f154;
	mul.f32 	%f157, %f156, %f155;
	add.f32 	%f158, %f146, %f157;
	sub.f32 	%f159, %f206, %f60;
	fma.rn.f32 	%f160, %f159, 0f3BBB989D, 0f3F000000;
	cvt.sat.f32.f32 	%f161, %f160;
	fma.rm.f32 	%f162, %f161, %f65, %f64;
	add.f32 	%f163, %f162, 0fCB40007F;
	neg.f32 	%f164, %f163;
	fma.rn.f32 	%f165, %f159, 0f3FB8AA3B, %f164;
	fma.rn.f32 	%f166, %f159, 0f32A57060, %f165;
	mov.b32 	%r39, %f162;
	shl.b32 	%r40, %r39, 23;
	mov.b32 	%f167, %r40;
	ex2.approx.ftz.f32 	%f168, %f166;
	mul.f32 	%f169, %f168, %f167;
	add.f32 	%f170, %f158, %f169;
	sub.f32 	%f171, %f205, %f60;
	fma.rn.f32 	%f172, %f171, 0f3BBB989D, 0f3F000000;
	cvt.sat.f32.f32 	%f173, %f172;
	fma.rm.f32 	%f174, %f173, %f65, %f64;
	add.f32 	%f175, %f174, 0fCB40007F;
	neg.f32 	%f176, %f175;
	fma.rn.f32 	%f177, %f171, 0f3FB8AA3B, %f176;
	fma.rn.f32 	%f178, %f171, 0f32A57060, %f177;
	mov.b32 	%r41, %f174;
	shl.b32 	%r42, %r41, 23;
	mov.b32 	%f179, %r42;
	ex2.approx.ftz.f32 	%f180, %f178;
	mul.f32 	%f181, %f180, %f179;
	add.f32 	%f182, %f170, %f181;
	mov.b32 	%r43, %f182;
	shfl.sync.bfly.b32	%r44|%p14, %r43, 16, 31, -1;
	mov.b32 	%f183, %r44;
	add.f32 	%f184, %f182, %f183;
	mov.b32 	%r45, %f184;
	shfl.sync.bfly.b32	%r46|%p15, %r45, 8, 31, -1;
	mov.b32 	%f185, %r46;
	add.f32 	%f186, %f184, %f185;
	mov.b32 	%r47, %f186;
	shfl.sync.bfly.b32	%r48|%p16, %r47, 4, 31, -1;
	mov.b32 	%f187, %r48;
	add.f32 	%f188, %f186, %f187;
	mov.b32 	%r49, %f188;
	shfl.sync.bfly.b32	%r50|%p17, %r49, 2, 31, -1;
	mov.b32 	%f189, %r50;
	add.f32 	%f190, %f188, %f189;
	mov.b32 	%r51, %f190;
	shfl.sync.bfly.b32	%r52|%p18, %r51, 1, 31, -1;
	mov.b32 	%f191, %r52;
	add.f32 	%f192, %f190, %f191;
	div.rn.f32 	%f31, %f73, %f192;
	div.rn.f32 	%f32, %f85, %f192;
	div.rn.f32 	%f33, %f97, %f192;
	div.rn.f32 	%f34, %f109, %f192;
	div.rn.f32 	%f35, %f121, %f192;
	div.rn.f32 	%f36, %f133, %f192;
	div.rn.f32 	%f37, %f145, %f192;
	div.rn.f32 	%f38, %f157, %f192;
	div.rn.f32 	%f39, %f169, %f192;
	div.rn.f32 	%f40, %f181, %f192;
	mul.lo.s64 	%rd13, %rd86, %rd3;
	@%p8 bra 	$L__BB31_16;
	add.s64 	%rd56, %rd13, %rd5;
	shr.u64 	%rd57, %rd56, 63;
	add.s64 	%rd58, %rd56, %rd57;
	shl.b64 	%rd59, %rd58, 2;
	and.b64  	%rd60, %rd59, -8;
	add.s64 	%rd61, %rd2, %rd60;
	st.global.v2.f32 	[%rd61], {%f31, %f32};
$L__BB31_16:
	setp.le.s64 	%p19, %rd18, %rd6;
	@%p19 bra 	$L__BB31_18;
	add.s64 	%rd62, %rd13, %rd6;
	shr.u64 	%rd63, %rd62, 63;
	add.s64 	%rd64, %rd62, %rd63;
	shl.b64 	%rd65, %rd64, 2;
	and.b64  	%rd66, %rd65, -8;
	add.s64 	%rd67, %rd2, %rd66;
	st.global.v2.f32 	[%rd67], {%f33, %f34};
$L__BB31_18:
	setp.le.s64 	%p20, %rd18, %rd7;
	@%p20 bra 	$L__BB31_20;
	add.s64 	%rd68, %rd13, %rd7;
	shr.u64 	%rd69, %rd68, 63;
	add.s64 	%rd70, %rd68, %rd69;
	shl.b64 	%rd71, %rd70, 2;
	and.b64  	%rd72, %rd71, -8;
	add.s64 	%rd73, %rd2, %rd72;
	st.global.v2.f32 	[%rd73], {%f35, %f36};
$L__BB31_20:
	setp.le.s64 	%p21, %rd18, %rd8;
	@%p21 bra 	$L__BB31_22;
	add.s64 	%rd74, %rd13, %rd8;
	shr.u64 	%rd75, %rd74, 63;
	add.s64 	%rd76, %rd74, %rd75;
	shl.b64 	%rd77, %rd76, 2;
	and.b64  	%rd78, %rd77, -8;
	add.s64 	%rd79, %rd2, %rd78;
	st.global.v2.f32 	[%rd79], {%f37, %f38};
$L__BB31_22:
	setp.le.s64 	%p22, %rd18, %rd9;
	@%p22 bra 	$L__BB31_24;
	add.s64 	%rd80, %rd13, %rd9;
	shr.u64 	%rd81, %rd80, 63;
	add.s64 	%rd82, %rd80, %rd81;
	shl.b64 	%rd83, %rd82, 2;
	and.b64  	%rd84, %rd83, -8;
	add.s64 	%rd85, %rd2, %rd84;
	st.global.v2.f32 	[%rd85], {%f39, %f40};
$L__BB31_24:
	add.s64 	%rd86, %rd86, %rd10;
	setp.lt.s64 	%p23, %rd86, %rd17;
	@%p23 bra 	$L__BB31_4;
$L__BB31_25:
	ret;

}
	// .globl	_Z15SoftmaxWarpImplI10DirectLoadIffE11DirectStoreIffEfLi2ELi12ELi32ELi1ELb0EL9Algorithm0EEvT_T0_ll
.visible .entry _Z15SoftmaxWarpImplI10DirectLoadIffE11DirectStoreIffEfLi2ELi12ELi32ELi1ELb0EL9Algorithm0EEvT_T0_ll(
	.param .align 8 .b8 _Z15SoftmaxWarpImplI10DirectLoadIffE11DirectStoreIffEfLi2ELi12ELi32ELi1ELb0EL9Algorithm0EEvT_T0_ll_param_0[16],
	.param .align 8 .b8 _Z15SoftmaxWarpImplI10DirectLoadIffE11DirectStoreIffEfLi2ELi12ELi32ELi1ELb0EL9Algorithm0EEvT_T0_ll_param_1[16],
	.param .u64 _Z15SoftmaxWarpImplI10DirectLoadIffE11DirectStoreIffEfLi2ELi12ELi32ELi1ELb0EL9Algorithm0EEvT_T0_ll_param_2,
	.param .u64 _Z15SoftmaxWarpImplI10DirectLoadIffE11DirectStoreIffEfLi2ELi12ELi32ELi1ELb0EL9Algorithm0EEvT_T0_ll_param_3
)
{
	.reg .pred 	%p<14>;
	.reg .b32 	%r<53>;
	.reg .b32 	%f<203>;
	.reg .b64 	%rd<94>;

	ld.param.u64 	%rd12, [_Z15SoftmaxWarpImplI10DirectLoadIffE11DirectStoreIffEfLi2ELi12ELi32ELi1ELb0EL9Algorithm0EEvT_T0_ll_param_0+8];
	ld.param.u64 	%rd11, [_Z15SoftmaxWarpImplI10DirectLoadIffE11DirectStoreIffEfLi2ELi12ELi32ELi1ELb0EL9Algorithm0EEvT_T0_ll_param_0];
	ld.param.u64 	%rd2, [_Z15SoftmaxWarpImplI10DirectLoadIffE11DirectStoreIffEfLi2ELi12ELi32ELi1ELb0EL9Algorithm0EEvT_T0_ll_param_1];
	ld.param.u64 	%rd3, [_Z15SoftmaxWarpImplI10DirectLoadIffE11DirectStoreIffEfLi2ELi12ELi32ELi1ELb0EL9Algorithm0EEvT_T0_ll_param_1+8];
	ld.param.u64 	%rd13, [_Z15SoftmaxWarpImplI10DirectLoadIffE11DirectStoreIffEfLi2ELi12ELi32ELi1ELb0EL9Algorithm0EEvT_T0_ll_param_2];
	ld.param.u64 	%rd14, [_Z15SoftmaxWarpImplI10DirectLoadIffE11DirectStoreIffEfLi2ELi12ELi32ELi1ELb0EL9Algorithm0EEvT_T0_ll_param_3];
	setp.lt.s64 	%p1, %rd14, 385;
	@%p1 bra 	$L__BB32_2;
	mov.u64 	%rd15, $str;
	cvta.global.u64 	%rd16, %rd15;
	mov.u64 	%rd17, $str$1;
	cvta.global.u64 	%rd18, %rd17;
	mov.u64 	%rd19, __unnamed_33;
	cvta.global.u64 	%rd20, %rd19;
	{ // callseq 32, 0
	.param .b64 param0;
	st.param.b64 	[param0], %rd16;
	.param .b64 param1;
	st.param.b64 	[param1], %rd18;
	.param .b32 param2;
	st.param.b32 	[param2], 253;
	.param .b64 param3;
	st.param.b64 	[param3], %rd20;
	.param .b64 param4;
	st.param.b64 	[param4], 1;
	call.uni 
	__assertfail, 
	(
	param0, 
	param1, 
	param2, 
	param3, 
	param4
	);
	} // callseq 32
$L__BB32_2:
	mov.u32 	%r2, %ctaid.x;
	mov.u32 	%r3, %ntid.y;
	mov.u32 	%r4, %tid.y;
	mad.lo.s32 	%r5, %r2, %r3, %r4;
	mov.u32 	%r6, %nctaid.x;
	mul.lo.s32 	%r1, %r6, %r3;
	cvt.s64.s32 	%rd93, %r5;
	setp.le.s64 	%p2, %rd13, %rd93;
	@%p2 bra 	$L__BB32_5;
	cvta.to.global.u64 	%rd5, %rd11;
	cvta.to.global.u64 	%rd6, %rd2;
	mov.u32 	%r7, %tid.x;
	shl.b32 	%r8, %r7, 1;
	cvt.u64.u32 	%rd7, %r8;
	cvt.s64.s32 	%rd8, %r1;
$L__BB32_4:
	mad.lo.s64 	%rd21, %rd93, %rd12, %rd7;
	shr.u64 	%rd22, %rd21, 63;
	add.s64 	%rd23, %rd21, %rd22;
	shl.b64 	%rd24, %rd23, 2;
	and.b64  	%rd25, %rd24, -8;
	add.s64 	%rd26, %rd5, %rd25;
	ld.global.v2.f32 	{%f1, %f2}, [%rd26];
	max.f32 	%f3, %f1, 0fFF800000;
	max.f32 	%f4, %f3, %f2;
	add.s64 	%rd27, %rd21, 64;
	shr.u64 	%rd28, %rd27, 63;
	add.s64 	%rd29, %rd27, %rd28;
	shl.b64 	%rd30, %rd29, 2;
	and.b64  	%rd31, %rd30, -8;
	add.s64 	%rd32, %rd5, %rd31;
	ld.global.v2.f32 	{%f5, %f6}, [%rd32];
	max.f32 	%f7, %f4, %f5;
	max.f32 	%f8, %f7, %f6;
	add.s64 	%rd33, %rd21, 128;
	shr.u64 	%rd34, %rd33, 63;
	add.s64 	%rd35, %rd33, %rd34;
	shl.b64 	%rd36, %rd35, 2;
	and.b64  	%rd37, %rd36, -8;
	add.s64 	%rd38, %rd5, %rd37;
	ld.global.v2.f32 	{%f9, %f10}, [%rd38];
	max.f32 	%f11, %f8, %f9;
	max.f32 	%f12, %f11, %f10;
	add.s64 	%rd39, %rd21, 192;
	shr.u64 	%rd40, %rd39, 63;
	add.s64 	%rd41, %rd39, %rd40;
	shl.b64 	%rd42, %rd41, 2;
	and.b64  	%rd43, %rd42, -8;
	add.s64 	%rd44, %rd5, %rd43;
	ld.global.v2.f32 	{%f13, %f14}, [%rd44];
	max.f32 	%f15, %f12, %f13;
	max.f32 	%f16, %f15, %f14;
	add.s64 	%rd45, %rd21, 256;
	shr.u64 	%rd46, %rd45, 63;
	add.s64 	%rd47, %rd45, %rd46;
	shl.b64 	%rd48, %rd47, 2;
	and.b64  	%rd49, %rd48, -8;
	add.s64 	%rd50, %rd5, %rd49;
	ld.global.v2.f32 	{%f17, %f18}, [%rd50];
	max.f32 	%f19, %f16, %f17;
	max.f32 	%f20, %f19, %f18;
	add.s64 	%rd51, %rd21, 320;
	shr.u64 	%rd52, %rd51, 63;
	add.s64 	%rd53, %rd51, %rd52;
	shl.b64 	%rd54, %rd53, 2;
	and.b64  	%rd55, %rd54, -8;
	add.s64 	%rd56, %rd5, %rd55;
	ld.global.v2.f32 	{%f21, %f22}, [%rd56];
	max.f32 	%f23, %f20, %f21;
	max.f32 	%f24, %f23, %f22;
	mov.b32 	%r9, %f24;
	shfl.sync.bfly.b32	%r10|%p3, %r9, 16, 31, -1;
	mov.b32 	%f25, %r10;
	max.f32 	%f26, %f24, %f25;
	mov.b32 	%r11, %f26;
	shfl.sync.bfly.b32	%r12|%p4, %r11, 8, 31, -1;
	mov.b32 	%f27, %r12;
	max.f32 	%f28, %f26, %f27;
	mov.b32 	%r13, %f28;
	shfl.sync.bfly.b32	%r14|%p5, %r13, 4, 31, -1;
	mov.b32 	%f29, %r14;
	max.f32 	%f30, %f28, %f29;
	mov.b32 	%r15, %f30;
	shfl.sync.bfly.b32	%r16|%p6, %r15, 2, 31, -1;
	mov.b32 	%f31, %r16;
	max.f32 	%f32, %f30, %f31;
	mov.b32 	%r17, %f32;
	shfl.sync.bfly.b32	%r18|%p7, %r17, 1, 31, -1;
	mov.b32 	%f33, %r18;
	max.f32 	%f34, %f32, %f33;
	sub.f32 	%f35, %f1, %f34;
	fma.rn.f32 	%f36, %f35, 0f3BBB989D, 0f3F000000;
	cvt.sat.f32.f32 	%f37, %f36;
	mov.f32 	%f38, 0f4B400001;
	mov.f32 	%f39, 0f437C0000;
	fma.rm.f32 	%f40, %f37, %f39, %f38;
	add.f32 	%f41, %f40, 0fCB40007F;
	neg.f32 	%f42, %f41;
	fma.rn.f32 	%f43, %f35, 0f3FB8AA3B, %f42;
	fma.rn.f32 	%f44, %f35, 0f32A57060, %f43;
	mov.b32 	%r19, %f40;
	shl.b32 	%r20, %r19, 23;
	mov.b32 	%f45, %r20;
	ex2.approx.ftz.f32 	%f46, %f44;
	mul.f32 	%f47, %f46, %f45;
	add.f32 	%f48, %f47, 0f00000000;
	sub.f32 	%f49, %f2, %f34;
	fma.rn.f32 	%f50, %f49, 0f3BBB989D, 0f3F000000;
	cvt.sat.f32.f32 	%f51, %f50;
	fma.rm.f32 	%f52, %f51, %f39, %f38;
	add.f32 	%f53, %f52, 0fCB40007F;
	neg.f32 	%f54, %f53;
	fma.rn.f32 	%f55, %f49, 0f3FB8AA3B, %f54;
	fma.rn.f32 	%f56, %f49, 0f32A57060, %f55;
	mov.b32 	%r21, %f52;
	shl.b32 	%r22, %r21, 23;
	mov.b32 	%f57, %r22;
	ex2.approx.ftz.f32 	%f58, %f56;
	mul.f32 	%f59, %f58, %f57;
	add.f32 	%f60, %f48, %f59;
	sub.f32 	%f61, %f5, %f34;
	fma.rn.f32 	%f62, %f61, 0f3BBB989D, 0f3F000000;
	cvt.sat.f32.f32 	%f63, %f62;
	fma.rm.f32 	%f64, %f63, %f39, %f38;
	add.f32 	%f65, %f64, 0fCB40007F;
	neg.f32 	%f66, %f65;
	fma.rn.f32 	%f67, %f61, 0f3FB8AA3B, %f66;
	fma.rn.f32 	%f68, %f61, 0f32A57060, %f67;
	mov.b32 	%r23, %f64;
	shl.b32 	%r24, %r23, 23;
	mov.b32 	%f69, %r24;
	ex2.approx.ftz.f32 	%f70, %f68;
	mul.f32 	%f71, %f70, %f69;
	add.f32 	%f72, %f60, %f71;
	sub.f32 	%f73, %f6, %f34;
	fma.rn.f32 	%f74, %f73, 0f3BBB989D, 0f3F000000;
	cvt.sat.f32.f32 	%f75, %f74;
	fma.rm.f32 	%f76, %f75, %f39, %f38;
	add.f32 	%f77, %f76, 0fCB40007F;
	neg.f32 	%f78, %f77;
	fma.rn.f32 	%f79, %f73, 0f3FB8AA3B, %f78;
	fma.rn.f32 	%f80, %f73, 0f32A57060, %f79;
	mov.b32 	%r25, %f76;
	shl.b32 	%r26, %r25, 23;
	mov.b32 	%f81, %r26;
	ex2.approx.ftz.f32 	%f82, %f80;
	mul.f32 	%f83, %f82, %f81;
	add.f32 	%f84, %f72, %f83;
	sub.f32 	%f85, %f9, %f34;
	fma.rn.f32 	%f86, %f85, 0f3BBB989D, 0f3F000000;
	cvt.sat.f32.f32 	%f87, %f86;
	fma.rm.f32 	%f88, %f87, %f39, %f38;
	add.f32 	%f89, %f88, 0fCB40007F;
	neg.f32 	%f90, %f89;
	fma.rn.f32 	%f91, %f85, 0f3FB8AA3B, %f90;
	fma.rn.f32 	%f92, %f85, 0f32A57060, %f91;
	mov.b32 	%r27, %f88;
	shl.b32 	%r28, %r27, 23;
	mov.b32 	%f93, %r28;
	ex2.approx.ftz.f32 	%f94, %f92;
	mul.f32 	%f95, %f94, %f93;
	add.f32 	%f96, %f84, %f95;
	sub.f32 	%f97, %f10, %f34;
	fma.rn.f32 	%f98, %f97, 0f3BBB989D, 0f3F000000;
	cvt.sat.f32.f32 	%f99, %f98;
	fma.rm.f32 	%f100, %f99, %f39, %f38;
	add.f32 	%f101, %f100, 0fCB40007F;
	neg.f32 	%f102, %f101;
	fma.rn.f32 	%f103, %f97, 0f3FB8AA3B, %f102;
	fma.rn.f32 	%f104, %f97, 0f32A57060, %f103;
	mov.b32 	%r29, %f100;
	shl.b32 	%r30, %r29, 23;
	mov.b32 	%f105, %r30;
	ex2.approx.ftz.f32 	%f106, %f104;
	mul.f32 	%f107, %f106, %f105;
	add.f32 	%f108, %f96, %f107;
	sub.f32 	%f109, %f13, %f34;
	fma.rn.f32 	%f110, %f109, 0f3BBB989D, 0f3F000000;
	cvt.sat.f32.f32 	%f111, %f110;
	fma.rm.f32 	%f112, %f111, %f39, %f38;
	add.f32 	%f113, %f112, 0fCB40007F;
	neg.f32 	%f114, %f113;
	fma.rn.f32 	%f115, %f109, 0f3FB8AA3B, %f114;
	fma.rn.f32 	%f116, %f109, 0f32A57060, %f115;
	mov.b32 	%r31, %f112;
	shl.b32 	%r32, %r31, 23;
	mov.b32 	%f117, %r32;
	ex2.approx.ftz.f32 	%f118, %f116;
	mul.f32 	%f119, %f118, %f117;
	add.f32 	%f120, %f108, %f119;
	sub.f32 	%f121, %f14, %f34;
	fma.rn.f32 	%f122, %f121, 0f3BBB989D, 0f3F000000;
	cvt.sat.f32.f32 	%f123, %f122;
	fma.rm.f32 	%f124, %f123, %f39, %f38;
	add.f32 	%f125, %f124, 0fCB40007F;
	neg.f32 	%f126, %f125;
	fma.rn.f32 	%f127, %f121, 0f3FB8AA3B, %f126;
	fma.rn.f32 	%f128, %f121, 0f32A57060, %f127;
	mov.b32 	%r33, %f124;
	shl.b32 	%r34, %r33, 23;
	mov.b32 	%f129, %r34;
	ex2.approx.ftz.f32 	%f130, %f128;
	mul.f32 	%f131, %f130, %f129;
	add.f32 	%f132, %f120, %f131;
	sub.f32 	%f133, %f17, %f34;
	fma.rn.f32 	%f134, %f133, 0f3BBB989D, 0f3F000000;
	cvt.sat.f32.f32 	%f135, %f134;
	fma.rm.f32 	%f136, %f135, %f39, %f38;
	add.f32 	%f137, %f136, 0fCB40007F;
	neg.f32 	%f138, %f137;
	fma.rn.f32 	%f139, %f133, 0f3FB8AA3B, %f138;
	fma.rn.f32 	%f140, %f133, 0f32A57060, %f139;
	mov.b32 	%r35, %f136;
	shl.b32 	%r36, %r35, 23;
	mov.b32 	%f141, %r36;
	ex2.approx.ftz.f32 	%f142, %f140;
	mul.f32 	%f143, %f142, %f141;
	add.f32 	%f144, %f132, %f143;
	sub.f32 	%f145, %f18, %f34;
	fma.rn.f32 	%f146, %f145, 0f3BBB989D, 0f3F000000;
	cvt.sat.f32.f32 	%f147, %f146;
	fma.rm.f32 	%f148, %f147, %f39, %f38;
	add.f32 	%f149, %f148, 0fCB40007F;
	neg.f32 	%f150, %f149;
	fma.rn.f32 	%f151, %f145, 0f3FB8AA3B, %f150;
	fma.rn.f32 	%f152, %f145, 0f32A57060, %f151;
	mov.b32 	%r37, %f148;
	shl.b32 	%r38, %r37, 23;
	mov.b32 	%f153, %r38;
	ex2.approx.ftz.f32 	%f154, %f152;
	mul.f32 	%f155, %f154, %f153;
	add.f32 	%f156, %f144, %f155;
	sub.f32 	%f157, %f21, %f34;
	fma.rn.f32 	%f158, %f157, 0f3BBB989D, 0f3F000000;
	cvt.sat.f32.f32 	%f159, %f158;
	fma.rm.f32 	%f160, %f159, %f39, %f38;
	add.f32 	%f161, %f160, 0fCB40007F;
	neg.f32 	%f162, %f161;
	fma.rn.f32 	%f163, %f157, 0f3FB8AA3B, %f162;
	fma.rn.f32 	%f164, %f157, 0f32A57060, %f163;
	mov.b32 	%r39, %f160;
	shl.b32 	%r40, %r39, 23;
	mov.b32 	%f165, %r40;
	ex2.approx.ftz.f32 	%f166, %f164;
	mul.f32 	%f167, %f166, %f165;
	add.f32 	%f168, %f156, %f167;
	sub.f32 	%f169, %f22, %f34;
	fma.rn.f32 	%f170, %f169, 0f3BBB989D, 0f3F000000;
	cvt.sat.f32.f32 	%f171, %f170;
	fma.rm.f32 	%f172, %f171, %f39, %f38;
	add.f32 	%f173, %f172, 0fCB40007F;
	neg.f32 	%f174, %f173;
	fma.rn.f32 	%f175, %f169, 0f3FB8AA3B, %f174;
	fma.rn.f32 	%f176, %f169, 0f32A57060, %f175;
	mov.b32 	%r41, %f172;
	shl.b32 	%r42, %r41, 23;
	mov.b32 	%f177, %r42;
	ex2.approx.ftz.f32 	%f178, %f176;
	mul.f32 	%f179, %f178, %f177;
	add.f32 	%f180, %f168, %f179;
	mov.b32 	%r43, %f180;
	shfl.sync.bfly.b32	%r44|%p8, %r43, 16, 31, -1;
	mov.b32 	%f181, %r44;
	add.f32 	%f182, %f180, %f181;
	mov.b32 	%r45, %f182;
	shfl.sync.bfly.b32	%r46|%p9, %r45, 8, 31, -1;
	mov.b32 	%f183, %r46;
	add.f32 	%f184, %f182, %f183;
	mov.b32 	%r47, %f184;
	shfl.sync.bfly.b32	%r48|%p10, %r47, 4, 31, -1;
	mov.b32 	%f185, %r48;
	add.f32 	%f186, %f184, %f185;
	mov.b32 	%r49, %f186;
	shfl.sync.bfly.b32	%r50|%p11, %r49, 2, 31, -1;
	mov.b32 	%f187, %r50;
	add.f32 	%f188, %f186, %f187;
	mov.b32 	%r51, %f188;
	shfl.sync.bfly.b32	%r52|%p12, %r51, 1, 31, -1;
	mov.b32 	%f189, %r52;
	add.f32 	%f190, %f188, %f189;
	div.rn.f32 	%f191, %f47, %f190;
	div.rn.f32 	%f192, %f59, %f190;
	div.rn.f32 	%f193, %f71, %f190;
	div.rn.f32 	%f194, %f83, %f190;
	div.rn.f32 	%f195, %f95, %f190;
	div.rn.f32 	%f196, %f107, %f190;
	div.rn.f32 	%f197, %f119, %f190;
	div.rn.f32 	%f198, %f131, %f190;
	div.rn.f32 	%f199, %f143, %f190;
	div.rn.f32 	%f200, %f155, %f190;
	div.rn.f32 	%f201, %f167, %f190;
	div.rn.f32 	%f202, %f179, %f190;
	mad.lo.s64 	%rd57, %rd93, %rd3, %rd7;
	shr.u64 	%rd58, %rd57, 63;
	add.s64 	%rd59, %rd57, %rd58;
	shl.b64 	%rd60, %rd59, 2;
	and.b64  	%rd61, %rd60, -8;
	add.s64 	%rd62, %rd6, %rd61;
	st.global.v2.f32 	[%rd62], {%f191, %f192};
	add.s64 	%rd63, %rd57, 64;
	shr.u64 	%rd64, %rd63, 63;
	add.s64 	%rd65, %rd63, %rd64;
	shl.b64 	%rd66, %rd65, 2;
	and.b64  	%rd67, %rd66, -8;
	add.s64 	%rd68, %rd6, %rd67;
	st.global.v2.f32 	[%rd68], {%f193, %f194};
	add.s64 	%rd69, %rd57, 128;
	shr.u64 	%rd70, %rd69, 63;
	add.s64 	%rd71, %rd69, %rd70;
	shl.b64 	%rd72, %rd71, 2;
	and.b64  	%rd73, %rd72, -8;
	add.s64 	%rd74, %rd6, %rd73;
	st.global.v2.f32 	[%rd74], {%f195, %f196};
	add.s64 	%rd75, %rd57, 192;
	shr.u64 	%rd76, %rd75, 63;
	add.s64 	%rd77, %rd75, %rd76;
	shl.b64 	%rd78, %rd77, 2;
	and.b64  	%rd79, %rd78, -8;
	add.s64 	%rd80, %rd6, %rd79;
	st.global.v2.f32 	[%rd80], {%f197, %f198};
	add.s64 	%rd81, %rd57, 256;
	shr.u64 	%rd82, %rd81, 63;
	add.s64 	%rd83, %rd81, %rd82;
	shl.b64 	%rd84, %rd83, 2;
	and.b64  	%rd85, %rd84, -8;
	add.s64 	%rd86, %rd6, %rd85;
	st.global.v2.f32 	[%rd86], {%f199, %f200};
	add.s64 	%rd87, %rd57, 320;
	shr.u64 	%rd88, %rd87, 63;
	add.s64 	%rd89, %rd87, %rd88;
	shl.b64 	%rd90, %rd89, 2;
	and.b64  	%rd91, %rd90, -8;
	add.s64 	%rd92, %rd6, %rd91;
	st.global.v2.f32 	[%rd92], {%f201, %f202};
	add.s64 	%rd93, %rd93, %rd8;
	setp.lt.s64 	%p13, %rd93, %rd13;
	@%p13 bra 	$L__BB32_4;
$L__BB32_5:
	ret;

}
	// .globl	_Z15SoftmaxWarpImplI10DirectLoadIffE11DirectStoreIffEfLi2ELi12ELi32ELi1ELb1EL9Algorithm0EEvT_T0_ll
.visible .entry _Z15SoftmaxWarpImplI10DirectLoadIffE11DirectStoreIffEfLi2ELi12ELi32ELi1ELb1EL9Algorithm0EEvT_T0_ll(
	.param .align 8 .b8 _Z15SoftmaxWarpImplI10DirectLoadIffE11DirectStoreIffEfLi2ELi12ELi32ELi1ELb1EL9Algorithm0EEvT_T0_ll_param_0[16],
	.param .align 8 .b8 _Z15SoftmaxWarpImplI10DirectLoadIffE11DirectStoreIffEfLi2ELi12ELi32ELi1ELb1EL9Algorithm0EEvT_T0_ll_param_1[16],
	.param .u64 _Z15SoftmaxWarpImplI10DirectLoadIffE11DirectStoreIffEfLi2ELi12ELi32ELi1ELb1EL9Algorithm0EEvT_T0_ll_param_2,
	.param .u64 _Z15SoftmaxWarpImplI10DirectLoadIffE11DirectStoreIffEfLi2ELi12ELi32ELi1ELb1EL9Algorithm0EEvT_T0_ll_param_3
)
{
	.reg .pred 	%p<26>;
	.reg .b32 	%r<58>;
	.reg .b32 	%f<245>;
	.reg .b64 	%rd<102>;

	ld.param.u64 	%rd18, [_Z15SoftmaxWarpImplI10DirectLoadIffE11DirectStoreIffEfLi2ELi12ELi32ELi1ELb1EL9Algorithm0EEvT_T0_ll_param_1+8];
	ld.param.u64 	%rd16, [_Z15SoftmaxWarpImplI10DirectLoadIffE11DirectStoreIffEfLi2ELi12ELi32ELi1ELb1EL9Algorithm0EEvT_T0_ll_param_0+8];
	ld.param.u64 	%rd17, [_Z15SoftmaxWarpImplI10DirectLoadIffE11DirectStoreIffEfLi2ELi12ELi32ELi1ELb1EL9Algorithm0EEvT_T0_ll_param_1];
	ld.param.u64 	%rd15, [_Z15SoftmaxWarpImplI10DirectLoadIffE11DirectStoreIffEfLi2ELi12ELi32ELi1ELb1EL9Algorithm0EEvT_T0_ll_param_0];
	ld.param.u64 	%rd20, [_Z15SoftmaxWarpImplI10DirectLoadIffE11DirectStoreIffEfLi2ELi12ELi32ELi1ELb1EL9Algorithm0EEvT_T0_ll_param_3];
	cvta.to.global.u64 	%rd1, %rd15;
	cvta.to.global.u64 	%rd2, %rd17;
	setp.lt.s64 	%p1, %rd20, 385;
	@%p1 bra 	$L__BB33_2;
	mov.u64 	%rd21, $str;
	cvta.global.u64 	%rd22, %rd21;
	mov.u64 	%rd23, $str$1;
	cvta.global.u64 	%rd24, %rd23;
	mov.u64 	%rd25, __unnamed_34;
	cvta.global.u64 	%rd26, %rd25;
	{ // callseq 33, 0
	.param .b64 param0;
	st.param.b64 	[param0], %rd22;
	.param .b64 param1;
	st.param.b64 	[param1], %rd24;
	.param .b32 param2;
	st.param.b32 	[param2], 253;
	.param .b64 param3;
	st.param.b64 	[param3], %rd26;
	.param .b64 param4;
	st.param.b64 	[param4], 1;
	call.uni 
	__assertfail, 
	(
	param0, 
	param1, 
	param2, 
	param3, 
	param4
	);
	} // callseq 33
$L__BB33_2:
	ld.param.u64 	%rd99, [_Z15SoftmaxWarpImplI10DirectLoadIffE11DirectStoreIffEfLi2ELi12ELi32ELi1ELb1EL9Algorithm0EEvT_T0_ll_param_2];
	mov.u32 	%r2, %ctaid.x;
	mov.u32 	%r3, %ntid.y;
	mov.u32 	%r4, %tid.y;
	mad.lo.s32 	%r5, %r2, %r3, %r4;
	mov.u32 	%r6, %nctaid.x;
	mul.lo.s32 	%r1, %r6, %r3;
	cvt.s64.s32 	%rd101, %r5;
	setp.le.s64 	%p2, %rd99, %rd101;
	@%p2 bra 	$L__BB33_29;
	mov.u32 	%r7, %tid.x;
	shl.b32 	%r8, %r7, 1;
	cvt.u64.u32 	%rd4, %r8;
	add.s32 	%r9, %r8, 64;
	cvt.u64.u32 	%rd5, %r9;
	add.s32 	%r10, %r8, 128;
	cvt.u64.u32 	%rd6, %r10;
	add.s32 	%r11, %r8, 192;
	cvt.u64.u32 	%rd7, %r11;
	add.s32 	%r12, %r8, 256;
	cvt.u64.u32 	%rd8, %r12;
	add.s32 	%r13, %r8, 320;
	cvt.u64.u32 	%rd9, %r13;
	cvt.s64.s32 	%rd10, %r1;
$L__BB33_4:
	setp.le.s64 	%p3, %rd20, %rd4;
	mul.lo.s64 	%rd12, %rd101, %rd16;
	mov.f32 	%f227, 0fFF800000;
	mov.f32 	%f228, %f227;
	mov.f32 	%f232, %f227;
	@%p3 bra 	$L__BB33_6;
	add.s64 	%rd27, %rd12, %rd4;
	shr.u64 	%rd28, %rd27, 63;
	add.s64 	%rd29, %rd27, %rd28;
	shl.b64 	%rd30, %rd29, 2;
	and.b64  	%rd31, %rd30, -8;
	add.s64 	%rd32, %rd1, %rd31;
	ld.global.v2.f32 	{%f228, %f227}, [%rd32];
	max.f32 	%f50, %f228, 0fFF800000;
	max.f32 	%f232, %f50, %f227;
$L__BB33_6:
	setp.le.s64 	%p4, %rd20, %rd5;
	mov.f32 	%f230, 0fFF800000;
	mov.f32 	%f231, %f230;
	@%p4 bra 	$L__BB33_8;
	add.s64 	%rd33, %rd12, %rd5;
	shr.u64 	%rd34, %rd33, 63;
	add.s64 	%rd35, %rd33, %rd34;
	shl.b64 	%rd36, %rd35, 2;
	and.b64  	%rd37, %rd36, -8;
	add.s64 	%rd38, %rd1, %rd37;
	ld.global.v2.f32 	{%f231, %f230}, [%rd38];
	max.f32 	%f52, %f232, %f231;
	max.f32 	%f232, %f52, %f230;
$L__BB33_8:
	setp.le.s64 	%p5, %rd20, %rd6;
	mov.f32 	%f233, 0fFF800000;
	mov.f32 	%f234, %f233;
	@%p5 bra 	$L__BB33_10;
	add.s64 	%rd39, %rd12, %rd6;
	shr.u64 	%rd40, %rd39, 63;
	add.s64 	%rd41, %rd39, %rd40;
	shl.b64 	%rd42, %rd41, 2;
	and.b64  	%rd43, %rd42, -8;
	add.s64 	%rd44, %rd1, %rd43;
	ld.global.v2.f32 	{%f234, %f233}, [%rd44];
	max.f32 	%f54, %f232, %f234;
	max.f32 	%f232, %f54, %f233;
$L__BB33_10:
	setp.le.s64 	%p6, %rd20, %rd7;
	mov.f32 	%f236, 0fFF800000;
	mov.f32 	%f237, %f236;
	@%p6 bra 	$L__BB33_12;
	add.s64 	%rd45, %rd12, %rd7;
	shr.u64 	%rd46, %rd45, 63;
	add.s64 	%rd47, %rd45, %rd46;
	shl.b64 	%rd48, %rd47, 2;
	and.b64  	%rd49, %rd48, -8;
	add.s64 	%rd50, %rd1, %rd49;
	ld.global.v2.f32 	{%f237, %f236}, [%rd50];
	max.f32 	%f56, %f232, %f237;
	max.f32 	%f232, %f56, %f236;
$L__BB33_12:
	setp.le.s64 	%p7, %rd20, %rd8;
	mov.f32 	%f239, 0fFF800000;
	mov.f32 	%f240, %f239;
	@%p7 bra 	$L__BB33_14;
	add.s64 	%rd51, %rd12, %rd8;
	shr.u64 	%rd52, %rd51, 63;
	add.s64 	%rd53, %rd51, %rd52;
	shl.b64 	%rd54, %rd53, 2;
	and.b64  	%rd55, %rd54, -8;
	add.s64 	%rd56, %rd1, %rd55;
	ld.global.v2.f32 	{%f240, %f239}, [%rd56];
	max.f32 	%f58, %f232, %f240;
	max.f32 	%f232, %f58, %f239;
$L__BB33_14:
	setp.le.s64 	%p8, %rd20, %rd9;
	mov.f32 	%f242, 0fFF800000;
	mov.f32 	%f243, %f242;
	@%p8 bra 	$L__BB33_16;
	add.s64 	%rd57, %rd12, %rd9;
	shr.u64 	%rd58, %rd57, 63;
	add.s64 	%rd59, %rd57, %rd58;
	shl.b64 	%rd60, %rd59, 2;
	and.b64  	%rd61, %rd60, -8;
	add.s64 	%rd62, %rd1, %rd61;
	ld.global.v2.f32 	{%f243, %f242}, [%rd62];
	max.f32 	%f60, %f232, %f243;
	max.f32 	%f232, %f60, %f242;
$L__BB33_16:
	setp.le.s64 	%p9, %rd20, %rd4;
	mov.b32 	%r14, %f232;
	shfl.sync.bfly.b32	%r15|%p10, %r14, 16, 31, -1;
	mov.b32 	%f61, %r15;
	max.f32 	%f62, %f232, %f61;
	mov.b32 	%r16, %f62;
	shfl.sync.bfly.b32	%r17|%p11, %r16, 8, 31, -1;
	mov.b32 	%f63, %r17;
	max.f32 	%f64, %f62, %f63;
	mov.b32 	%r18, %f64;
	shfl.sync.bfly.b32	%r19|%p12, %r18, 4, 31, -1;
	mov.b32 	%f65, %r19;
	max.f32 	%f66, %f64, %f65;
	mov.b32 	%r20, %f66;
	shfl.sync.bfly.b32	%r21|%p13, %r20, 2, 31, -1;
	mov.b32 	%f67, %r21;
	max.f32 	%f68, %f66, %f67;
	mov.b32 	%r22, %f68;
	shfl.sync.bfly.b32	%r23|%p14, %r22, 1, 31, -1;
	mov.b32 	%f69, %r23;
	max.f32 	%f70, %f68, %f69;
	sub.f32 	%f71, %f228, %f70;
	fma.rn.f32 	%f72, %f71, 0f3BBB989D, 0f3F000000;
	cvt.sat.f32.f32 	%f73, %f72;
	mov.f32 	%f74, 0f4B400001;
	mov.f32 	%f75, 0f437C0000;
	fma.rm.f32 	%f76, %f73, %f75, %f74;
	add.f32 	%f77, %f76, 0fCB40007F;
	neg.f32 	%f78, %f77;
	fma.rn.f32 	%f79, %f71, 0f3FB8AA3B, %f78;
	fma.rn.f32 	%f80, %f71, 0f32A57060, %f79;
	mov.b32 	%r24, %f76;
	shl.b32 	%r25, %r24, 23;
	mov.b32 	%f81, %r25;
	ex2.approx.ftz.f32 	%f82, %f80;
	mul.f32 	%f83, %f82, %f81;
	add.f32 	%f84, %f83, 0f00000000;
	sub.f32 	%f85, %f227, %f70;
	fma.rn.f32 	%f86, %f85, 0f3BBB989D, 0f3F000000;
	cvt.sat.f32.f32 	%f87, %f86;
	fma.rm.f32 	%f88, %f87, %f75, %f74;
	add.f32 	%f89, %f88, 0fCB40007F;
	neg.f32 	%f90, %f89;
	fma.rn.f32 	%f91, %f85, 0f3FB8AA3B, %f90;
	fma.rn.f32 	%f92, %f85, 0f32A57060, %f91;
	mov.b32 	%r26, %f88;
	shl.b32 	%r27, %r26, 23;
	mov.b32 	%f93, %r27;
	ex2.approx.ftz.f32 	%f94, %f92;
	mul.f32 	%f95, %f94, %f93;
	add.f32 	%f96, %f84, %f95;
	sub.f32 	%f97, %f231, %f70;
	fma.rn.f32 	%f98, %f97, 0f3BBB989D, 0f3F000000;
	cvt.sat.f32.f32 	%f99, %f98;
	fma.rm.f32 	%f100, %f99, %f75, %f74;
	add.f32 	%f101, %f100, 0fCB40007F;
	neg.f32 	%f102, %f101;
	fma.rn.f32 	%f103, %f97, 0f3FB8AA3B, %f102;
	fma.rn.f32 	%f104, %f97, 0f32A57060, %f103;
	mov.b32 	%r28, %f100;
	shl.b32 	%r29, %r28, 23;
	mov.b32 	%f105, %r29;
	ex2.approx.ftz.f32 	%f106, %f104;
	mul.f32 	%f107, %f106, %f105;
	add.f32 	%f108, %f96, %f107;
	sub.f32 	%f109, %f230, %f70;
	fma.rn.f32 	%f110, %f109, 0f3BBB989D, 0f3F000000;
	cvt.sat.f32.f32 	%f111, %f110;
	fma.rm.f32 	%f112, %f111, %f75, %f74;
	add.f32 	%f113, %f112, 0fCB40007F;
	neg.f32 	%f114, %f113;
	fma.rn.f32 	%f115, %f109, 0f3FB8AA3B, %f114;
	fma.rn.f32 	%f116, %f109, 0f32A57060, %f115;
	mov.b32 	%r30, %f112;
	shl.b32 	%r31, %r30, 23;
	mov.b32 	%f117, %r31;
	ex2.approx.ftz.f32 	%f118, %f116;
	mul.f32 	%f119, %f118, %f117;
	add.f32 	%f120, %f108, %f119;
	sub.f32 	%f121, %f234, %f70;
	fma.rn.f32 	%f122, %f121, 0f3BBB989D, 0f3F000000;
	cvt.sat.f32.f32 	%f123, %f122;
	fma.rm.f32 	%f124, %f123, %f75, %f74;
	add.f32 	%f125, %f124, 0fCB40007F;
	neg.f32 	%f126, %f125;
	fma.rn.f32 	%f127, %f121, 0f3FB8AA3B, %f126;
	fma.rn.f32 	%f128, %f121, 0f32A57060, %f127;
	mov.b32 	%r32, %f124;
	shl.b32 	%r33, %r32, 23;
	mov.b32 	%f129, %r33;
	ex2.approx.ftz.f32 	%f130, %f128;
	mul.f32 	%f131, %f130, %f129;
	add.f32 	%f132, %f120, %f131;
	sub.f32 	%f133, %f233, %f70;
	fma.rn.f32 	%f134, %f133, 0f3BBB989D, 0f3F000000;
	cvt.sat.f32.f32 	%f135, %f134;
	fma.rm.f32 	%f136, %f135, %f75, %f74;
	add.f32 	%f137, %f136, 0fCB40007F;
	neg.f32 	%f138, %f137;
	fma.rn.f32 	%f139, %f133, 0f3FB8AA3B, %f138;
	fma.rn.f32 	%f140, %f133, 0f32A57060, %f139;
	mov.b32 	%r34, %f136;
	shl.b32 	%r35, %r34, 23;
	mov.b32 	%f141, %r35;
	ex2.approx.ftz.f32 	%f142, %f140;
	mul.f32 	%f143, %f142, %f141;
	add.f32 	%f144, %f132, %f143;
	sub.f32 	%f145, %f237, %f70;
	fma.rn.f32 	%f146, %f145, 0f3BBB989D, 0f3F000000;
	cvt.sat.f32.f32 	%f147, %f146;
	fma.rm.f32 	%f148, %f147, %f75, %f74;
	add.f32 	%f149, %f148, 0fCB40007F;
	neg.f32 	%f150, %f149;
	fma.rn.f32 	%f151, %f145, 0f3FB8AA3B, %f150;
	fma.rn.f32 	%f152, %f145, 0f32A57060, %f151;
	mov.b32 	%r36, %f148;
	shl.b32 	%r37, %r36, 23;
	mov.b32 	%f153, %r37;
	ex2.approx.ftz.f32 	%f154, %f152;
	mul.f32 	%f155, %f154, %f153;
	add.f32 	%f156, %f144, %f155;
	sub.f32 	%f157, %f236, %f70;
	fma.rn.f32 	%f158, %f157, 0f3BBB989D, 0f3F000000;
	cvt.sat.f32.f32 	%f159, %f158;
	fma.rm.f32 	%f160, %f159, %f75, %f74;
	add.f32 	%f161, %f160, 0fCB40007F;
	neg.f32 	%f162, %f161;
	fma.rn.f32 	%f163, %f157, 0f3FB8AA3B, %f162;
	fma.rn.f32 	%f164, %f157, 0f32A57060, %f163;
	mov.b32 	%r38, %f160;
	shl.b32 	%r39, %r38, 23;
	mov.b32 	%f165, %r39;
	ex2.approx.ftz.f32 	%f166, %f164;
	mul.f32 	%f167, %f166, %f165;
	add.f32 	%f168, %f156, %f167;
	sub.f32 	%f169, %f240, %f70;
	fma.rn.f32 	%f170, %f169, 0f3BBB989D, 0f3F000000;
	cvt.sat.f32.f32 	%f171, %f170;
	fma.rm.f32 	%f172, %f171, %f75, %f74;
	add.f32 	%f173, %f172, 0fCB40007F;
	neg.f32 	%f174, %f173;
	fma.rn.f32 	%f175, %f169, 0f3FB8AA3B, %f174;
	fma.rn.f32 	%f176, %f169, 0f32A57060, %f175;
	mov.b32 	%r40, %f172;
	shl.b32 	%r41, %r40, 23;
	mov.b32 	%f177, %r41;
	ex2.approx.ftz.f32 	%f178, %f176;
	mul.f32 	%f179, %f178, %f177;
	add.f32 	%f180, %f168, %f179;
	sub.f32 	%f181, %f239, %f70;
	fma.rn.f32 	%f182, %f181, 0f3BBB989D, 0f3F000000;
	cvt.sat.f32.f32 	%f183, %f182;
	fma.rm.f32 	%f184, %f183, %f75, %f74;
	add.f32 	%f185, %f184, 0fCB40007F;
	neg.f32 	%f186, %f185;
	fma.rn.f32 	%f187, %f181, 0f3FB8AA3B, %f186;
	fma.rn.f32 	%f188, %f181, 0f32A57060, %f187;
	mov.b32 	%r42, %f184;
	shl.b32 	%r43, %r42, 23;
	mov.b32 	%f189, %r43;
	ex2.approx.ftz.f32 	%f190, %f188;
	mul.f32 	%f191, %f190, %f189;
	add.f32 	%f192, %f180, %f191;
	sub.f32 	%f193, %f243, %f70;
	fma.rn.f32 	%f194, %f193, 0f3BBB989D, 0f3F000000;
	cvt.sat.f32.f32 	%f195, %f194;
	fma.rm.f32 	%f196, %f195, %f75, %f74;
	add.f32 	%f197, %f196, 0fCB40007F;
	neg.f32 	%f198, %f197;
	fma.rn.f32 	%f199, %f193, 0f3FB8AA3B, %f198;
	fma.rn.f32 	%f200, %f193, 0f32A57060, %f199;
	mov.b32 	%r44, %f196;
	shl.b32 	%r45, %r44, 23;
	mov.b32 	%f201, %r45;
	ex2.approx.ftz.f32 	%f202, %f200;
	mul.f32 	%f203, %f202, %f201;
	add.f32 	%f204, %f192, %f203;
	sub.f32 	%f205, %f242, %f70;
	fma.rn.f32 	%f206, %f205, 0f3BBB989D, 0f3F000000;
	cvt.sat.f32.f32 	%f207, %f206;
	fma.rm.f32 	%f208, %f207, %f75, %f74;
	add.f32 	%f209, %f208, 0fCB40007F;
	neg.f32 	%f210, %f209;
	fma.rn.f32 	%f211, %f205, 0f3FB8AA3B, %f210;
	fma.rn.f32 	%f212, %f205, 0f32A57060, %f211;
	mov.b32 	%r46, %f208;
	shl.b32 	%r47, %r46, 23;
	mov.b32 	%f213, %r47;
	ex2.approx.ftz.f32 	%f214, %f212;
	mul.f32 	%f215, %f214, %f213;
	add.f32 	%f216, %f204, %f215;
	mov.b32 	%r48, %f216;
	shfl.sync.bfly.b32	%r49|%p15, %r48, 16, 31, -1;
	mov.b32 	%f217, %r49;
	add.f32 	%f218, %f216, %f217;
	mov.b32 	%r50, %f218;
	shfl.sync.bfly.b32	%r51|%p16, %r50, 8, 31, -1;
	mov.b32 	%f219, %r51;
	add.f32 	%f220, %f218, %f219;
	mov.b32 	%r52, %f220;
	shfl.sync.bfly.b32	%r53|%p17, %r52, 4, 31, -1;
	mov.b32 	%f221, %r53;
	add.f32 	%f222, %f220, %f221;
	mov.b32 	%r54, %f222;
	shfl.sync.bfly.b32	%r55|%p18, %r54, 2, 31, -1;
	mov.b32 	%f223, %r55;
	add.f32 	%f224, %f222, %f223;
	mov.b32 	%r56, %f224;
	shfl.sync.bfly.b32	%r57|%p19, %r56, 1, 31, -1;
	mov.b32 	%f225, %r57;
	add.f32 	%f226, %f224, %f225;
	div.rn.f32 	%f37, %f83, %f226;
	div.rn.f32 	%f38, %f95, %f226;
	div.rn.f32 	%f39, %f107, %f226;
	div.rn.f32 	%f40, %f119, %f226;
	div.rn.f32 	%f41, %f131, %f226;
	div.rn.f32 	%f42, %f143, %f226;
	div.rn.f32 	%f43, %f155, %f226;
	div.rn.f32 	%f44, %f167, %f226;
	div.rn.f32 	%f45, %f179, %f226;
	div.rn.f32 	%f46, %f191, %f226;
	div.rn.f32 	%f47, %f203, %f226;
	div.rn.f32 	%f48, %f215, %f226;
	mul.lo.s64 	%rd13, %rd101, %rd18;
	@%p9 bra 	$L__BB33_18;
	add.s64 	%rd63, %rd13, %rd4;
	shr.u64 	%rd64, %rd63, 63;
	add.s64 	%rd65, %rd63, %rd64;
	shl.b64 	%rd66, %rd65, 2;
	and.b64  	%rd67, %rd66, -8;
	add.s64 	%rd68, %rd2, %rd67;
	st.global.v2.f32 	[%rd68], {%f37, %f38};
$L__BB33_18:
	setp.le.s64 	%p20, %rd20, %rd5;
	@%p20 bra 	$L__BB33_20;
	add.s64 	%rd69, %rd13, %rd5;
	shr.u64 	%rd70, %rd69, 63;
	add.s64 	%rd71, %rd69, %rd70;
	shl.b64 	%rd72, %rd71, 2;
	and.b64  	%rd73, %rd72, -8;
	add.s64 	%rd74, %rd2, %rd73;
	st.global.v2.f32 	[%rd74], {%f39, %f40};
$L__BB33_20:
	setp.le.s64 	%p21, %rd20, %rd6;
	@%p21 bra 	$L__BB33_22;
	add.s64 	%rd75, %rd13, %rd6;
	shr.u64 	%rd76, %rd75, 63;
	add.s64 	%rd77, %rd75, %rd76;
	shl.b64 	%rd78, %rd77, 2;
	and.b64  	%rd79, %rd78, -8;
	add.s64 	%rd80, %rd2, %rd79;
	st.global.v2.f32 	[%rd80], {%f41, %f42};
$L__BB33_22:
	setp.le.s64 	%p22, %rd20, %rd7;
	@%p22 bra 	$L__BB33_24;
	add.s64 	%rd81, %rd13, %rd7;
	shr.u64 	%rd82, %rd81, 63;
	add.s64 	%rd83, %rd81, %rd82;
	shl.b64 	%rd84, %rd83, 2;
	and.b64  	%rd85, %rd84, -8;
	add.s64 	%rd86, %rd2, %rd85;
	st.global.v2.f32 	[%rd86], {%f43, %f44};
$L__BB33_24:
	setp.le.s64 	%p23, %rd20, %rd8;
	@%p23 bra 	$L__BB33_26;
	add.s64 	%rd87, %rd13, %rd8;
	shr.u64 	%rd88, %rd87, 63;
	add.s64 	%rd89, %rd87, %rd88;
	shl.b64 	%rd90, %rd89, 2;
	and.b64  	%rd91, %rd90, -8;
	add.s64 	%rd92, %rd2, %rd91;
	st.global.v2.f32 	[%rd92], {%f45, %f46};
$L__BB33_26:
	setp.le.s64 	%p24, %rd20, %rd9;
	@%p24 bra 	$L__BB33_28;
	add.s64 	%rd93, %rd13, %rd9;
	shr.u64 	%rd94, %rd93, 63;
	add.s64 	%rd95, %rd93, %rd94;
	shl.b64 	%rd96, %rd95, 2;
	and.b64  	%rd97, %rd96, -8;
	add.s64 	%rd98, %rd2, %rd97;
	st.global.v2.f32 	[%rd98], {%f47, %f48};
$L__BB33_28:
	ld.param.u64 	%rd100, [_Z15SoftmaxWarpImplI10DirectLoadIffE11DirectStoreIffEfLi2ELi12ELi32ELi1ELb1EL9Algorithm0EEvT_T0_ll_param_2];
	add.s64 	%rd101, %rd101, %rd10;
	setp.lt.s64 	%p25, %rd101, %rd100;
	@%p25 bra 	$L__BB33_4;
$L__BB33_29:
	ret;

}
	// .globl	_Z15SoftmaxWarpImplI10DirectLoadIffE11DirectStoreIffEfLi2ELi14ELi32ELi1ELb0EL9Algorithm0EEvT_T0_ll
.visible .entry _Z15SoftmaxWarpImplI10DirectLoadIffE11DirectStoreIffEfLi2ELi14ELi32ELi1ELb0EL9Algorithm0EEvT_T0_ll(
	.param .align 8 .b8 _Z15SoftmaxWarpImplI10DirectLoadIffE11DirectStoreIffEfLi2ELi14ELi32ELi1ELb0EL9Algorithm0EEvT_T0_ll_param_0[16],
	.param .align 8 .b8 _Z15SoftmaxWarpImplI10DirectLoadIffE11DirectStoreIffEfLi2ELi14ELi32ELi1ELb0EL9Algorithm0EEvT_T0_ll_param_1[16],
	.param .u64 _Z15SoftmaxWarpImplI10DirectLoadIffE11DirectStoreIffEfLi2ELi14ELi32ELi1ELb0EL9Algorithm0EEvT_T0_ll_param_2,
	.param .u64 _Z15SoftmaxWarpImplI10DirectLoadIffE11DirectStoreIffEfLi2ELi14ELi32ELi1ELb0EL9Algorithm0EEvT_T0_ll_param_3
)
{
	.reg .pred 	%p<14>;
	.reg .b32 	%r<57>;
	.reg .b32 	%f<233>;
	.reg .b64 	%rd<107>;

	ld.param.u64 	%rd13, [_Z15SoftmaxWarpImplI10DirectLoadIffE11DirectStoreIffEfLi2ELi14ELi32ELi1ELb0EL9Algorithm0EEvT_T0_ll_param_1+8];
	ld.param.u64 	%rd12, [_Z15SoftmaxWarpImplI10DirectLoadIffE11DirectStoreIffEfLi2ELi14ELi32ELi1ELb0EL9Algorithm0EEvT_T0_ll_param_1];
	ld.param.u64 	%rd11, [_Z15SoftmaxWarpImplI10DirectLoadIffE11DirectStoreIffEfLi2ELi14ELi32ELi1ELb0EL9Algorithm0EEvT_T0_ll_param_0+8];
	ld.param.u64 	%rd10, [_Z15SoftmaxWarpImplI10DirectLoadIffE11DirectStoreIffEfLi2ELi14ELi32ELi1ELb0EL9Algorithm0EEvT_T0_ll_param_0];
	ld.param.u64 	%rd14, [_Z15SoftmaxWarpImplI10DirectLoadIffE11DirectStoreIffEfLi2ELi14ELi32ELi1ELb0EL9Algorithm0EEvT_T0_ll_param_2];
	ld.param.u64 	%rd15, [_Z15SoftmaxWarpImplI10DirectLoadIffE11DirectStoreIffEfLi2ELi14ELi32ELi1ELb0EL9Algorithm0EEvT_T0_ll_param_3];
	setp.lt.s64 	%p1, %rd15, 449;
	@%p1 bra 	$L__BB34_2;
	mov.u64 	%rd16, $str;
	cvta.global.u64 	%rd17, %rd16;
	mov.u64 	%rd18, $str$1;
	cvta.global.u64 	%rd19, %rd18;
	mov.u64 	%rd20, __unnamed_35;
	cvta.global.u64 	%rd21, %rd20;
	{ // callseq 34, 0
	.param .b64 param0;
	st.param.b64 	[param0], %rd17;
	.param .b64 param1;
	st.param.b64 	[param1], %rd19;
	.param .b32 param2;
	st.param.b32 	[param2], 253;
	.param .b64 param3;
	st.param.b64 	[param3], %rd21;
	.param .b64 param4;
	st.param.b64 	[param4], 1;
	call.uni 
	__assertfail, 
	(
	param0, 
	param1, 
	param2, 
	param3, 
	param4
	);
	} // callseq 34
$L__BB34_2:
	mov.u32 	%r2, %ctaid.x;
	mov.u32 	%r3, %ntid.y;
	mov.u32 	%r4, %tid.y;
	mad.lo.s32 	%r5, %r2, %r3, %r4;
	mov.u32 	%r6, %nctaid.x;
	mul.lo.s32 	%r1, %r6, %r3;
	cvt.s64.s32 	%rd106, %r5;
	setp.le.s64 	%p2, %rd14, %rd106;
	@%p2 bra 	$L__BB34_5;
	cvta.to.global.u64 	%rd4, %rd10;
	cvta.to.global.u64 	%rd5, %rd12;
	mov.u32 	%r7, %tid.x;
	shl.b32 	%r8, %r7, 1;
	cvt.u64.u32 	%rd6, %r8;
	cvt.s64.s32 	%rd7, %r1;
$L__BB34_4:
	mad.lo.s64 	%rd22, %rd106, %rd11, %rd6;
	shr.u64 	%rd23, %rd22, 63;
	add.s64 	%rd24, %rd22, %rd23;
	shl.b64 	%rd25, %rd24, 2;
	and.b64  	%rd26, %rd25, -8;
	add.s64 	%rd27, %rd4, %rd26;
	ld.global.v2.f32 	{%f1, %f2}, [%rd27];
	max.f32 	%f3, %f1, 0fFF800000;
	max.f32 	%f4, %f3, %f2;
	add.s64 	%rd28, %rd22, 64;
	shr.u64 	%rd29, %rd28, 63;
	add.s64 	%rd30, %rd28, %rd29;
	shl.b64 	%rd31, %rd30, 2;
	and.b64  	%rd32, %rd31, -8;
	add.s64 	%rd33, %rd4, %rd32;
	ld.global.v2.f32 	{%f5, %f6}, [%rd33];
	max.f32 	%f7, %f4, %f5;
	max.f32 	%f8, %f7, %f6;
	add.s64 	%rd34, %rd22, 128;
	shr.u64 	%rd35, %rd34, 63;
	add.s64 	%rd36, %rd34, %rd35;
	shl.b64 	%rd37, %rd36, 2;
	and.b64  	%rd38, %rd37, -8;
	add.s64 	%rd39, %rd4, %rd38;
	ld.global.v2.f32 	{%f9, %f10}, [%rd39];
	max.f32 	%f11, %f8, %f9;
	max.f32 	%f12, %f11, %f10;
	add.s64 	%rd40, %rd22, 192;
	shr.u64 	%rd41, %rd40, 63;
	add.s64 	%rd42, %rd40, %rd41;
	shl.b64 	%rd43, %rd42, 2;
	and.b64  	%rd44, %rd43, -8;
	add.s64 	%rd45, %rd4, %rd44;
	ld.global.v2.f32 	{%f13, %f14}, [%rd45];
	max.f32 	%f15, %f12, %f13;
	max.f32 	%f16, %f15, %f14;
	add.s64 	%rd46, %rd22, 256;
	shr.u64 	%rd47, %rd46, 63;
	add.s64 	%rd48, %rd46, %rd47;
	shl.b64 	%rd49, %rd48, 2;
	and.b64  	%rd50, %rd49, -8;
	add.s64 	%rd51, %rd4, %rd50;
	ld.global.v2.f32 	{%f17, %f18}, [%rd51];
	max.f32 	%f19, %f16, %f17;
	max.f32 	%f20, %f19, %f18;
	add.s64 	%rd52, %rd22, 320;
	shr.u64 	%rd53, %rd52, 63;
	add.s64 	%rd54, %rd52, %rd53;
	shl.b64 	%rd55, %rd54, 2;
	and.b64  	%rd56, %rd55, -8;
	add.s64 	%rd57, %rd4, %rd56;
	ld.global.v2.f32 	{%f21, %f22}, [%rd57];
	max.f32 	%f23, %f20, %f21;
	max.f32 	%f24, %f23, %f22;
	add.s64 	%rd58, %rd22, 384;
	shr.u64 	%rd59, %rd58, 63;
	add.s64 	%rd60, %rd58, %rd59;
	shl.b64 	%rd61, %rd60, 2;
	and.b64  	%rd62, %rd61, -8;
	add.s64 	%rd63, %rd4, %rd62;
	ld.global.v2.f32 	{%f25, %f26}, [%rd63];
	max.f32 	%f27, %f24, %f25;
	max.f32 	%f28, %f27, %f26;
	mov.b32 	%r9, %f28;
	shfl.sync.bfly.b32	%r10|%p3, %r9, 16, 31, -1;
	mov.b32 	%f29, %r10;
	max.f32 	%f30, %f28, %f29;
	mov.b32 	%r11, %f30;
	shfl.sync.bfly.b32	%r12|%p4, %r11, 8, 31, -1;
	mov.b32 	%f31, %r12;
	max.f32 	%f32, %f30, %f31;
	mov.b32 	%r13, %f32;
	shfl.sync.bfly.b32	%r14|%p5, %r13, 4, 31, -1;
	mov.b32 	%f33, %r14;
	max.f32 	%f34, %f32, %f33;
	mov.b32 	%r15, %f34;
	shfl.sync.bfly.b32	%r16|%p6, %r15, 2, 31, -1;
	mov.b32 	%f35, %r16;
	max.f32 	%f36, %f34, %f35;
	mov.b32 	%r17, %f36;
	shfl.sync.bfly.b32	%r18|%p7, %r17, 1, 31, -1;
	mov.b32 	%f37, %r18;
	max.f32 	%f38, %f36, %f37;
	sub.f32 	%f39, %f1, %f38;
	fma.rn.f32 	%f40, %f39, 0f3BBB989D, 0f3F000000;
	cvt.sat.f32.f32 	%f41, %f40;
	mov.f32 	%f42, 0f4B400001;
	mov.f32 	%f43, 0f437C0000;
	fma.rm.f32 	%f44, %f41, %f43, %f42;
	add.f32 	%f45, %f44, 0fCB40007F;
	neg.f32 	%f46, %f45;
	fma.rn.f32 	%f47, %f39, 0f3FB8AA3B, %f46;
	fma.rn.f32 	%f48, %f39, 0f32A57060, %f47;
	mov.b32 	%r19, %f44;
	shl.b32 	%r20, %r19, 23;
	mov.b32 	%f49, %r20;
	ex2.approx.ftz.f32 	%f50, %f48;
	mul.f32 	%f51, %f50, %f49;
	add.f32 	%f52, %f51, 0f00000000;
	sub.f32 	%f53, %f2, %f38;
	fma.rn.f32 	%f54, %f53, 0f3BBB989D, 0f3F000000;
	cvt.sat.f32.f32 	%f55, %f54;
	fma.rm.f32 	%f56, %f55, %f43, %f42;
	add.f32 	%f57, %f56, 0fCB40007F;
	neg.f32 	%f58, %f57;
	fma.rn.f32 	%f59, %f53, 0f3FB8AA3B, %f58;
	fma.rn.f32 	%f60, %f53, 0f32A57060, %f59;
	mov.b32 	%r21, %f56;
	shl.b32 	%r22, %r21, 23;
	mov.b32 	%f61, %r22;
	ex2.approx.ftz.f32 	%f62, %f60;
	mul.f32 	%f63, %f62, %f61;
	add.f32 	%f64, %f52, %f63;
	sub.f32 	%f65, %f5, %f38;
	fma.rn.f32 	%f66, %f65, 0f3BBB989D, 0f3F000000;
	cvt.sat.f32.f32 	%f67, %f66;
	fma.rm.f32 	%f68, %f67, %f43, %f42;
	add.f32 	%f69, %f68, 0fCB40007F;
	neg.f32 	%f70, %f69;
	fma.rn.f32 	%f71, %f65, 0f3FB8AA3B, %f70;
	fma.rn.f32 	%f72, %f65, 0f32A57060, %f71;
	mov.b32 	%r23, %f68;
	shl.b32 	%r24, %r23, 23;
	mov.b32 	%f73, %r24;
	ex2.approx.ftz.f32 	%f74, %f72;
	mul.f32 	%f75, %f74, %f73;
	add.f32 	%f76, %f64, %f75;
	sub.f32 	%f77, %f6, %f38;
	fma.rn.f32 	%f78, %f77, 0f3BBB989D, 0f3F000000;
	cvt.sat.f32.f32 	%f79, %f78;
	fma.rm.f32 	%f80, %f79, %f43, %f42;
	add.f32 	%f81, %f80, 0fCB40007F;
	neg.f32 	%f82, %f81;
	fma.rn.f32 	%f83, %f77, 0f3FB8AA3B, %f82;
	fma.rn.f32 	%f84, %f77, 0f32A57060, %f83;
	mov.b32 	%r25, %f80;
	shl.b32 	%r26, %r25, 23;
	mov.b32 	%f85, %r26;
	ex2.approx.ftz.f32 	%f86, %f84;
	mul.f32 	%f87, %f86, %f85;
	add.f32 	%f88, %f76, %f87;
	sub.f32 	%f89, %f9, %f38;
	fma.rn.f32 	%f90, %f89, 0f3BBB989D, 0f3F000000;
	cvt.sat.f32.f32 	%f91, %f90;
	fma.rm.f32 	%f92, %f91, %f43, %f42;
	add.f32 	%f93, %f92, 0fCB40007F;
	neg.f32 	%f94, %f93;
	fma.rn.f32 	%f95, %f89, 0f3FB8AA3B, %f94;
	fma.rn.f32 	%f96, %f89, 0f32A57060, %f95;
	mov.b32 	%r27, %f92;
	shl.b32 	%r28, %r27, 23;
	mov.b32 	%f97, %r28;
	ex2.approx.ftz.f32 	%f98, %f96;
	mul.f32 	%f99, %f98, %f97;
	add.f32 	%f100, %f88, %f99;
	sub.f32 	%f101, %f10, %f38;
	fma.rn.f32 	%f102, %f101, 0f3BBB989D, 0f3F000000;
	cvt.sat.f32.f32 	%f103, %f102;
	fma.rm.f32 	%f104, %f103, %f43, %f42;
	add.f32 	%f105, %f104, 0fCB40007F;
	neg.f32 	%f106, %f105;
	fma.rn.f32 	%f107, %f101, 0f3FB8AA3B, %f106;
	fma.rn.f32 	%f108, %f101, 0f32A57060, %f107;
	mov.b32 	%r29, %f104;
	shl.b32 	%r30, %r29, 23;
	mov.b32 	%f109, %r30;
	ex2.approx.ftz.f32 	%f110, %f108;
	mul.f32 	%f111, %f110, %f109;
	add.f32 	%f112, %f100, %f111;
	sub.f32 	%f113, %f13, %f38;
	fma.rn.f32 	%f114, %f113, 0f3BBB989D, 0f3F000000;
	cvt.sat.f32.f32 	%f115, %f114;
	fma.rm.f32 	%f116, %f115, %f43, %f42;
	add.f32 	%f117, %f116, 0fCB40007F;
	neg.f32 	%f118, %f117;
	fma.rn.f32 	%f119, %f113, 0f3FB8AA3B, %f118;
	fma.rn.f32 	%f120, %f113, 0f32A57060, %f119;
	mov.b32 	%r31, %f116;
	shl.b32 	%r32, %r31, 23;
	mov.b32 	%f121, %r32;
	ex2.approx.ftz.f32 	%f122, %f120;
	mul.f32 	%f123, %f122, %f121;
	add.f32 	%f124, %f112, %f123;
	sub.f32 	%f125, %f14, %f38;
	fma.rn.f32 	%f126, %f125, 0f3BBB989D, 0f3F000000;
	cvt.sat.f32.f32 	%f127, %f126;
	fma.rm.f32 	%f128, %f127, %f43, %f42;
	add.f32 	%f129, %f128, 0fCB40007F;
	neg.f32 	%f130, %f129;
	fma.rn.f32 	%f131, %f125, 0f3FB8AA3B, %f130;
	fma.rn.f32 	%f132, %f125, 0f32A57060, %f131;
	mov.b32 	%r33, %f128;
	shl.b32 	%r34, %r33, 23;
	mov.b32 	%f133, %r34;
	ex2.approx.ftz.f32 	%f134, %f132;
	mul.f32 	%f135, %f134, %f133;
	add.f32 	%f136, %f124, %f135;
	sub.f32 	%f137, %f17, %f38;
	fma.rn.f32 	%f138, %f137, 0f3BBB989D, 0f3F000000;
	cvt.sat.f32.f32 	%f139, %f138;
	fma.rm.f32 	%f140, %f139, %f43, %f42;
	add.f32 	%f141, %f140, 0fCB40007F;
	neg.f32 	%f142, %f141;
	fma.rn.f32 	%f143, %f137, 0f3FB8AA3B, %f142;
	fma.rn.f32 	%f144, %f137, 0f32A57060, %f143;
	mov.b32 	%r35, %f140;
	shl.b32 	%r36, %r35, 23;
	mov.b32 	%f145, %r36;
	ex2.approx.ftz.f32 	%f146, %f144;
	mul.f32 	%f147, %f146, %f145;
	add.f32 	%f148, %f136, %f147;
	sub.f32 	%f149, %f18, %f38;
	fma.rn.f32 	%f150, %f149, 0f3BBB989D, 0f3F000000;
	cvt.sat.f32.f32 	%f151, %f150;
	fma.rm.f32 	%f152, %f151, %f43, %f42;
	add.f32 	%f153, %f152, 0fCB40007F;
	neg.f32 	%f154, %f153;
	fma.rn.f32 	%f155, %f149, 0f3FB8AA3B, %f154;
	fma.rn.f32 	%f156, %f149, 0f32A57060, %f155;
	mov.b32 	%r37, %f152;
	shl.b32 	%r38, %r37, 23;
	mov.b32 	%f157, %r38;
	ex2.approx.ftz.f32 	%f158, %f156;
	mul.f32 	%f159, %f158, %f157;
	add.f32 	%f160, %f148, %f159;
	sub.f32 	%f161, %f21, %f38;
	fma.rn.f32 	%f162, %f161, 0f3BBB989D, 0f3F000000;
	cvt.sat.f32.f32 	%f163, %f162;
	fma.rm.f32 	%f164, %f163, %f43, %f42;
	add.f32 	%f165, %f164, 0fCB40007F;
	neg.f32 	%f166, %f165;
	fma.rn.f32 	%f167, %f161, 0f3FB8AA3B, %f166;
	fma.rn.f32 	%f168, %f161, 0f32A57060, %f167;
	mov.b32 	%r39, %f164;
	shl.b32 	%r40, %r39, 23;
	mov.b32 	%f169, %r40;
	ex2.approx.ftz.f32 	%f170, %f168;
	mul.f32 	%f171, %f170, %f169;
	add.f32 	%f172, %f160, %f171;
	sub.f32 	%f173, %f22, %f38;
	fma.rn.f32 	%f174, %f173, 0f3BBB989D, 0f3F000000;
	cvt.sat.f32.f32 	%f175, %f174;
	fma.rm.f32 	%f176, %f175, %f43, %f42;
	add.f32 	%f177, %f176, 0fCB40007F;
	neg.f32 	%f178, %f177;
	fma.rn.f32 	%f179, %f173, 0f3FB8AA3B, %f178;
	fma.rn.f32 	%f180, %f173, 0f32A57060, %f179;
	mov.b32 	%r41, %f176;
	shl.b32 	%r42, %r41, 23;
	mov.b32 	%f181, %r42;
	ex2.approx.ftz.f32 	%f182, %f180;
	mul.f32 	%f183, %f182, %f181;
	add.f32 	%f184, %f172, %f183;
	sub.f32 	%f185, %f25, %f38;
	fma.rn.f32 	%f186, %f185, 0f3BBB989D, 0f3F000000;
	cvt.sat.f32.f32 	%f187, %f186;
	fma.rm.f32 	%f188, %f187, %f43, %f42;
	add.f32 	%f189, %f188, 0fCB40007F;
	neg.f32 	%f190, %f189;
	fma.rn.f32 	%f191, %f185, 0f3FB8AA3B, %f190;
	fma.rn.f32 	%f192, %f185, 0f32A57060, %f191;
	mov.b32 	%r43, %f188;
	shl.b32 	%r44, %r43, 23;
	mov.b32 	%f193, %r44;
	ex2.approx.ftz.f32 	%f194, %f192;
	mul.f32 	%f195, %f194, %f193;
	add.f32 	%f196, %f184, %f195;
	sub.f32 	%f197, %f26, %f38;
	fma.rn.f32 	%f198, %f197, 0f3BBB989D, 0f3F000000;
	cvt.sat.f32.f32 	%f199, %f198;
	fma.rm.f32 	%f200, %f199, %f43, %f42;
	add.f32 	%f201, %f200, 0fCB40007F;
	neg.f32 	%f202, %f201;
	fma.rn.f32 	%f203, %f197, 0f3FB8AA3B, %f202;
	fma.rn.f32 	%f204, %f197, 0f32A57060, %f203;
	mov.b32 	%r45, %f200;
	shl.b32 	%r46, %r45, 23;
	mov.b32 	%f205, %r46;
	ex2.approx.ftz.f32 	%f206, %f204;
	mul.f32 	%f207, %f206, %f205;
	add.f32 	%f208, %f196, %f207;
	mov.b32 	%r47, %f208;
	shfl.sync.bfly.b32	%r48|%p8, %r47, 16, 31, -1;
	mov.b32 	%f209, %r48;
	add.f32 	%f210, %f208, %f209;
	mov.b32 	%r49, %f210;
	shfl.sync.bfly.b32	%r50|%p9, %r49, 8, 31, -1;
	mov.b32 	%f211, %r50;
	add.f32 	%f212, %f210, %f211;
	mov.b32 	%r51, %f212;
	shfl.sync.bfly.b32	%r52|%p10, %r51, 4, 31, -1;
	mov.b32 	%f213, %r52;
	add.f32 	%f214, %f212, %f213;
	mov.b32 	%r53, %f214;
	shfl.sync.bfly.b32	%r54|%p11, %r53, 2, 31, -1;
	mov.b32 	%f215, %r54;
	add.f32 	%f216, %f214, %f215;
	mov.b32 	%r55, %f216;
	shfl.sync.bfly.b32	%r56|%p12, %r55, 1, 31, -1;
	mov.b32 	%f217, %r56;
	add.f32 	%f218, %f216, %f217;
	div.rn.f32 	%f219, %f51, %f218;
	div.rn.f32 	%f220, %f63, %f218;
	div.rn.f32 	%f221, %f75, %f218;
	div.rn.f32 	%f222, %f87, %f218;
	div.rn.f32 	%f223, %f99, %f218;
	div.rn.f32 	%f224, %f111, %f218;
	div.rn.f32 	%f225, %f123, %f218;
	div.rn.f32 	%f226, %f135, %f218;
	div.rn.f32 	%f227, %f147, %f218;
	div.rn.f32 	%f228, %f159, %f218;
	div.rn.f32 	%f229, %f171, %f218;
	div.rn.f32 	%f230, %f183, %f218;
	div.rn.f32 	%f231, %f195, %f218;
	div.rn.f32 	%f232, %f207, %f218;
	mad.lo.s64 	%rd64, %rd106, %rd13, %rd6;
	shr.u64 	%rd65, %rd64, 63;
	add.s64 	%rd66, %rd64, %rd65;
	shl.b64 	%rd67, %rd66, 2;
	and.b64  	%rd68, %rd67, -8;
	add.s64 	%rd69, %rd5, %rd68;
	st.global.v2.f32 	[%rd69], {%f219, %f220};
	add.s64 	%rd70, %rd64, 64;
	shr.u64 	%rd71, %rd70, 63;
	add.s64 	%rd72, %rd70, %rd71;
	shl.b64 	%rd73, %rd72, 2;
	and.b64  	%rd74, %rd73, -8;
	add.s64 	%rd75, %rd5, %rd74;
	st.global.v2.f32 	[%rd75], {%f221, %f222};
	add.s64 	%rd76, %rd64, 128;
	shr.u64 	%rd77, %rd76, 63;
	add.s64 	%rd78, %rd76, %rd77;
	shl.b64 	%rd79, %rd78, 2;
	and.b64  	%rd80, %rd79, -8;
	add.s64 	%rd81, %rd5, %rd80;
	st.global.v2.f32 	[%rd81], {%f223, %f224};
	add.s64 	%rd82, %rd64, 192;
	shr.u64 	%rd83, %rd82, 63;
	add.s64 	%rd84, %rd82, %rd83;
	shl.b64 	%rd85, %rd84, 2;
	and.b64  	%rd86, %rd85, -8;
	add.s64 	%rd87, %rd5, %rd86;
	st.global.v2.f32 	[%rd87], {%f225, %f226};
	add.s64 	%rd88, %rd64, 256;
	shr.u64 	%rd89, %rd88, 63;
	add.s64 	%rd90, %rd88, %rd89;
	shl.b64 	%rd91, %rd90, 2;
	and.b64  	%rd92, %rd91, -8;
	add.s64 	%rd93, %rd5, %rd92;
	st.global.v2.f32 	[%rd93], {%f227, %f228};
	add.s64 	%rd94, %rd64, 320;
	shr.u64 	%rd95, %rd94, 63;
	add.s64 	%rd96, %rd94, %rd95;
	shl.b64 	%rd97, %rd96, 2;
	and.b64  	%rd98, %rd97, -8;
	add.s64 	%rd99, %rd5, %rd98;
	st.global.v2.f32 	[%rd99], {%f229, %f230};
	add.s64 	%rd100, %rd64, 384;
	shr.u64 	%rd101, %rd100, 63;
	add.s64 	%rd102, %rd100, %rd101;
	shl.b64 	%rd103, %rd102, 2;
	and.b64  	%rd104, %rd103, -8;
	add.s64 	%rd105, %rd5, %rd104;
	st.global.v2.f32 	[%rd105], {%f231, %f232};
	add.s64 	%rd106, %rd106, %rd7;
	setp.lt.s64 	%p13, %rd106, %rd14;
	@%p13 bra 	$L__BB34_4;
$L__BB34_5:
	ret;

}
	// .globl	_Z15SoftmaxWarpImplI10DirectLoadIffE11DirectStoreIffEfLi2ELi14ELi32ELi1ELb1EL9Algorithm0EEvT_T0_ll
.visible .entry _Z15SoftmaxWarpImplI10DirectLoadIffE11DirectStoreIffEfLi2ELi14ELi32ELi1ELb1EL9Algorithm0EEvT_T0_ll(
	.param .align 8 .b8 _Z15SoftmaxWarpImplI10DirectLoadIffE11DirectStoreIffEfLi2ELi14ELi32ELi1ELb1EL9Algorithm0EEvT_T0_ll_param_0[16],
	.param .align 8 .b8 _Z15SoftmaxWarpImplI10DirectLoadIffE11DirectStoreIffEfLi2ELi14ELi32ELi1ELb1EL9Algorithm0EEvT_T0_ll_param_1[16],
	.param .u64 _Z15SoftmaxWarpImplI10DirectLoadIffE11DirectStoreIffEfLi2ELi14ELi32ELi1ELb1EL9Algorithm0EEvT_T0_ll_param_2,
	.param .u64 _Z15SoftmaxWarpImplI10DirectLoadIffE11DirectStoreIffEfLi2ELi14ELi32ELi1ELb1EL9Algorithm0EEvT_T0_ll_param_3
)
{
	.reg .pred 	%p<28>;
	.reg .b32 	%r<63>;
	.reg .b32 	%f<282>;
	.reg .b64 	%rd<113>;

	ld.param.u64 	%rd18, [_Z15SoftmaxWarpImplI10DirectLoadIffE11DirectStoreIffEfLi2ELi14ELi32ELi1ELb1EL9Algorithm0EEvT_T0_ll_param_0+8];
	ld.param.u64 	%rd3, [_Z15SoftmaxWarpImplI10DirectLoadIffE11DirectStoreIffEfLi2ELi14ELi32ELi1ELb1EL9Algorithm0EEvT_T0_ll_param_1+8];
	ld.param.u64 	%rd21, [_Z15SoftmaxWarpImplI10DirectLoadIffE11DirectStoreIffEfLi2ELi14ELi32ELi1ELb1EL9Algorithm0EEvT_T0_ll_param_1];
	ld.param.u64 	%rd17, [_Z15SoftmaxWarpImplI10DirectLoadIffE11DirectStoreIffEfLi2ELi14ELi32ELi1ELb1EL9Algorithm0EEvT_T0_ll_param_0];
	ld.param.u64 	%rd19, [_Z15SoftmaxWarpImplI10DirectLoadIffE11DirectStoreIffEfLi2ELi14ELi32ELi1ELb1EL9Algorithm0EEvT_T0_ll_param_2];
	ld.param.u64 	%rd20, [_Z15SoftmaxWarpImplI10DirectLoadIffE11DirectStoreIffEfLi2ELi14ELi32ELi1ELb1EL9Algorithm0EEvT_T0_ll_param_3];
	cvta.to.global.u64 	%rd1, %rd17;
	cvta.to.global.u64 	%rd2, %rd21;
	setp.lt.s64 	%p1, %rd20, 449;
	@%p1 bra 	$L__BB35_2;
	mov.u64 	%rd22, $str;
	cvta.global.u64 	%rd23, %rd22;
	mov.u64 	%rd24, $str$1;
	cvta.global.u64 	%rd25, %rd24;
	mov.u64 	%rd26, __unnamed_36;
	cvta.global.u64 	%rd27, %rd26;
	{ // callseq 35, 0
	.param .b64 param0;
	st.param.b64 	[param0], %rd23;
	.param .b64 param1;
	st.param.b64 	[param1], %rd25;
	.param .b32 param2;
	st.param.b32 	[param2], 253;
	.param .b64 param3;
	st.param.b64 	[param3], %rd27;
	.param .b64 param4;
	st.param.b64 	[param4], 1;
	call.uni 
	__assertfail, 
	(
	param0, 
	param1, 
	param2, 
	param3, 
	param4
	);
	} // callseq 35
$L__BB35_2:
	mov.u32 	%r2, %ctaid.x;
	mov.u32 	%r3, %ntid.y;
	mov.u32 	%r4, %tid.y;
	mad.lo.s32 	%r5, %r2, %r3, %r4;
	mov.u32 	%r6, %nctaid.x;
	mul.lo.s32 	%r1, %r6, %r3;
	cvt.s64.s32 	%rd112, %r5;
	setp.le.s64 	%p2, %rd19, %rd112;
	@%p2 bra 	$L__BB35_33;
	mov.u32 	%r7, %tid.x;
	shl.b32 	%r8, %r7, 1;
	cvt.u64.u32 	%rd5, %r8;
	add.s32 	%r9, %r8, 64;
	cvt.u64.u32 	%rd6, %r9;
	add.s32 	%r10, %r8, 128;
	cvt.u64.u32 	%rd7, %r10;
	add.s32 	%r11, %r8, 192;
	cvt.u64.u32 	%rd8, %r11;
	add.s32 	%r12, %r8, 256;
	cvt.u64.u32 	%rd9, %r12;
	add.s32 	%r13, %r8, 320;
	cvt.u64.u32 	%rd10, %r13;
	add.s32 	%r14, %r8, 384;
	cvt.u64.u32 	%rd11, %r14;
	cvt.s64.s32 	%rd12, %r1;
$L__BB35_4:
	setp.le.s64 	%p3, %rd20, %rd5;
	mul.lo.s64 	%rd14, %rd112, %rd18;
	mov.f32 	%f261, 0fFF800000;
	mov.f32 	%f262, %f261;
	mov.f32 	%f266, %f261;
	@%p3 bra 	$L__BB35_6;
	add.s64 	%rd28, %rd14, %rd5;
	shr.u64 	%rd29, %rd28, 63;
	add.s64 	%rd30, %rd28, %rd29;
	shl.b64 	%rd31, %rd30, 2;
	and.b64  	%rd32, %rd31, -8;
	add.s64 	%rd33, %rd1, %rd32;
	ld.global.v2.f32 	{%f262, %f261}, [%rd33];
	max.f32 	%f58, %f262, 0fFF800000;
	max.f32 	%f266, %f58, %f261;
$L__BB35_6:
	setp.le.s64 	%p4, %rd20, %rd6;
	mov.f32 	%f264, 0fFF800000;
	mov.f32 	%f265, %f264;
	@%p4 bra 	$L__BB35_8;
	add.s64 	%rd34, %rd14, %rd6;
	shr.u64 	%rd35, %rd34, 63;
	add.s64 	%rd36, %rd34, %rd35;
	shl.b64 	%rd37, %rd36, 2;
	and.b64  	%rd38, %rd37, -8;
	add.s64 	%rd39, %rd1, %rd38;
	ld.global.v2.f32 	{%f265, %f264}, [%rd39];
	max.f32 	%f60, %f266, %f265;
	max.f32 	%f266, %f60, %f264;
$L__BB35_8:
	setp.le.s64 	%p5, %rd20, %rd7;
	mov.f32 	%f267, 0fFF800000;
	mov.f32 	%f268, %f267;
	@%p5 bra 	$L__BB35_10;
	add.s64 	%rd40, %rd14, %rd7;
	shr.u64 	%rd41, %rd40, 63;
	add.s64 	%rd42, %rd40, %rd41;
	shl.b64 	%rd43, %rd42, 2;
	and.b64  	%rd44, %rd43, -8;
	add.s64 	%rd45, %rd1, %rd44;
	ld.global.v2.f32 	{%f268, %f267}, [%rd45];
	max.f32 	%f62, %f266, %f268;
	max.f32 	%f266, %f62, %f267;
$L__BB35_10:
	setp.le.s64 	%p6, %rd20, %rd8;
	mov.f32 	%f270, 0fFF800000;
	mov.f32 	%f271, %f270;
	@%p6 bra 	$L__BB35_12;
	add.s64 	%rd46, %rd14, %rd8;
	shr.u64 	%rd47, %rd46, 63;
	add.s64 	%rd48, %rd46, %rd47;
	shl.b64 	%rd49, %rd48, 2;
	and.b64  	%rd50, %rd49, -8;
	add.s64 	%rd51, %rd1, %rd50;
	ld.global.v2.f32 	{%f271, %f270}, [%rd51];
	max.f32 	%f64, %f266, %f271;
	max.f32 	%f266, %f64, %f270;
$L__BB35_12:
	setp.le.s64 	%p7, %rd20, %rd9;
	mov.f32 	%f273, 0fFF800000;
	mov.f32 	%f274, %f273;
	@%p7 bra 	$L__BB35_14;
	add.s64 	%rd52, %rd14, %rd9;
	shr.u64 	%rd53, %rd52, 63;
	add.s64 	%rd54, %rd52, %rd53;
	shl.b64 	%rd55, %rd54, 2;
	and.b64  	%rd56, %rd55, -8;
	add.s64 	%rd57, %rd1, %rd56;
	ld.global.v2.f32 	{%f274, %f273}, [%rd57];
	max.f32 	%f66, %f266, %f274;
	max.f32 	%f266, %f66, %f273;
$L__BB35_14:
	setp.le.s64 	%p8, %rd20, %rd10;
	mov.f32 	%f276, 0fFF800000;
	mov.f32 	%f277, %f276;
	@%p8 bra 	$L__BB35_16;
	add.s64 	%rd58, %rd14, %rd10;
	shr.u64 	%rd59, %rd58, 63;
	add.s64 	%rd60, %rd58, %rd59;
	shl.b64 	%rd61, %rd60, 2;
	and.b64  	%rd62, %rd61, -8;
	add.s64 	%rd63, %rd1, %rd62;
	ld.global.v2.f32 	{%f277, %f276}, [%rd63];
	max.f32 	%f68, %f266, %f277;
	max.f32 	%f266, %f68, %f276;
$L__BB35_16:
	setp.le.s64 	%p9, %rd20, %rd11;
	mov.f32 	%f279, 0fFF800000;
	mov.f32 	%f280, %f279;
	@%p9 bra 	$L__BB35_18;
	add.s64 	%rd64, %rd14, %rd11;
	shr.u64 	%rd65, %rd64, 63;
	add.s64 	%rd66, %rd64, %rd65;
	shl.b64 	%rd67, %rd66, 2;
	and.b64  	%rd68, %rd67, -8;
	add.s64 	%rd69, %rd1, %rd68;
	ld.global.v2.f32 	{%f280, %f279}, [%rd69];
	max.f32 	%f70, %f266, %f280;
	max.f32 	%f266, %f70, %f279;
$L__BB35_18:
	setp.le.s64 	%p10, %rd20, %rd5;
	mov.b32 	%r15, %f266;
	shfl.sync.bfly.b32	%r16|%p11, %r15, 16, 31, -1;
	mov.b32 	%f71, %r16;
	max.f32 	%f72, %f266, %f71;
	mov.b32 	%r17, %f72;
	shfl.sync.bfly.b32	%r18|%p12, %r17, 8, 31, -1;
	mov.b32 	%f73, %r18;
	max.f32 	%f74, %f72, %f73;
	mov.b32 	%r19, %f74;
	shfl.sync.bfly.b32	%r20|%p13, %r19, 4, 31, -1;
	mov.b32 	%f75, %r20;
	max.f32 	%f76, %f74, %f75;
	mov.b32 	%r21, %f76;
	shfl.sync.bfly.b32	%r22|%p14, %r21, 2, 31, -1;
	mov.b32 	%f77, %r22;
	max.f32 	%f78, %f76, %f77;
	mov.b32 	%r23, %f78;
	shfl.sync.bfly.b32	%r24|%p15, %r23, 1, 31, -1;
	mov.b32 	%f79, %r24;
	max.f32 	%f80, %f78, %f79;
	sub.f32 	%f81, %f262, %f80;
	fma.rn.f32 	%f82, %f81, 0f3BBB989D, 0f3F000000;
	cvt.sat.f32.f32 	%f83, %f82;
	mov.f32 	%f84, 0f4B400001;
	mov.f32 	%f85, 0f437C0000;
	fma.rm.f32 	%f86, %f83, %f85, %f84;
	add.f32 	%f87, %f86, 0fCB40007F;
	neg.f32 	%f88, %f87;
	fma.rn.f32 	%f89, %f81, 0f3FB8AA3B, %f88;
	fma.rn.f32 	%f90, %f81, 0f32A57060, %f89;
	mov.b32 	%r25, %f86;
	shl.b32 	%r26, %r25, 23;
	mov.b32 	%f91, %r26;
	ex2.approx.ftz.f32 	%f92, %f90;
	mul.f32 	%f93, %f92, %f91;
	add.f32 	%f94, %f93, 0f00000000;
	sub.f32 	%f95, %f261, %f80;
	fma.rn.f32 	%f96, %f95, 0f3BBB989D, 0f3F000000;
	cvt.sat.f32.f32 	%f97, %f96;
	fma.rm.f32 	%f98, %f97, %f85, %f84;
	add.f32 	%f99, %f98, 0fCB40007F;
	neg.f32 	%f100, %f99;
	fma.rn.f32 	%f101, %f95, 0f3FB8AA3B, %f100;
	fma.rn.f32 	%f102, %f95, 0f32A57060, %f101;
	mov.b32 	%r27, %f98;
	shl.b32 	%r28, %r27, 23;
	mov.b32 	%f103, %r28;
	ex2.approx.ftz.f32 	%f104, %f102;
	mul.f32 	%f105, %f104, %f103;
	add.f32 	%f106, %f94, %f105;
	sub.f32 	%f107, %f265, %f80;
	fma.rn.f32 	%f108, %f107, 0f3BBB989D, 0f3F000000;
	cvt.sat.f32.f32 	%f109, %f108;
	fma.rm.f32 	%f110, %f109, %f85, %f84;
	add.f32 	%f111, %f110, 0fCB40007F;
	neg.f32 	%f112, %f111;
	fma.rn.f32 	%f113, %f107, 0f3FB8AA3B, %f112;
	fma.rn.f32 	%f114, %f107, 0f32A57060, %f113;
	mov.b32 	%r29, %f110;
	shl.b32 	%r30, %r29, 23;
	mov.b32 	%f115, %r30;
	ex2.approx.ftz.f32 	%f116, %f114;
	mul.f32 	%f117, %f116, %f115;
	add.f32 	%f118, %f106, %f117;
	sub.f32 	%f119, %f264, %f80;
	fma.rn.f32 	%f120, %f119, 0f3BBB989D, 0f3F000000;
	cvt.sat.f32.f32 	%f121, %f120;
	fma.rm.f32 	%f122, %f121, %f85, %f84;
	add.f32 	%f123, %f122, 0fCB40007F;
	neg.f32 	%f124, %f123;
	fma.rn.f32 	%f125, %f119, 0f3FB8AA3B, %f124;
	fma.rn.f32 	%f126, %f119, 0f32A57060, %f125;
	mov.b32 	%r31, %f122;
	shl.b32 	%r32, %r31, 23;
	mov.b32 	%f127, %r32;
	ex2.approx.ftz.f32 	%f128, %f126;
	mul.f32 	%f129, %f128, %f127;
	add.f32 	%f130, %f118, %f129;
	sub.f32 	%f131, %f268, %f80;
	fma.rn.f32 	%f132, %f131, 0f3BBB989D, 0f3F000000;
	cvt.sat.f32.f32 	%f133, %f132;
	fma.rm.f32 	%f134, %f133, %f85, %f84;
	add.f32 	%f135, %f134, 0fCB40007F;
	neg.f32 	%f136, %f135;
	fma.rn.f32 	%f137, %f131, 0f3FB8AA3B, %f136;
	fma.rn.f32 	%f138, %f131, 0f32A57060, %f137;
	mov.b32 	%r33, %f134;
	shl.b32 	%r34, %r33, 23;
	mov.b32 	%f139, %r34;
	ex2.approx.ftz.f32 	%f140, %f138;
	mul.f32 	%f141, %f140, %f139;
	add.f32 	%f142, %f130, %f141;
	sub.f32 	%f143, %f267, %f80;
	fma.rn.f32 	%f144, %f143, 0f3BBB989D, 0f3F000000;
	cvt.sat.f32.f32 	%f145, %f144;
	fma.rm.f32 	%f146, %f145, %f85, %f84;
	add.f32 	%f147, %f146, 0fCB40007F;
	neg.f32 	%f148, %f147;
	fma.rn.f32 	%f149, %f143, 0f3FB8AA3B, %f148;
	fma.rn.f32 	%f150, %f143, 0f32A57060, %f149;
	mov.b32 	%r35, %f146;
	shl.b32 	%r36, %r35, 23;
	mov.b32 	%f151, %r36;
	ex2.approx.ftz.f32 	%f152, %f150;
	mul.f32 	%f153, %f152, %f151;
	add.f32 	%f154, %f142, %f153;
	sub.f32 	%f155, %f271, %f80;
	fma.rn.f32 	%f156, %f155, 0f3BBB989D, 0f3F000000;
	cvt.sat.f32.f32 	%f157, %f156;
	fma.rm.f32 	%f158, %f157, %f85, %f84;
	add.f32 	%f159, %f158, 0fCB40007F;
	neg.f32 	%f160, %f159;
	fma.rn.f32 	%f161, %f155, 0f3FB8AA3B, %f160;
	fma.rn.f32 	%f162, %f155, 0f32A57060, %f161;
	mov.b32 	%r37, %f158;
	shl.b32 	%r38, %r37, 23;
	mov.b32 	%f163, %r38;
	ex2.approx.ftz.f32 	%f164, %f162;
	mul.f32 	%f165, %f164, %f163;
	add.f32 	%f166, %f154, %f165;
	sub.f32 	%f167, %f270, %f80;
	fma.rn.f32 	%f168, %f167, 0f3BBB989D, 0f3F000000;
	cvt.sat.f32.f32 	%f169, %f168;
	fma.rm.f32 	%f170, %f169, %f85, %f84;
	add.f32 	%f171, %f170, 0fCB40007F;
	neg.f32 	%f172, %f171;
	fma.rn.f32 	%f173, %f167, 0f3FB8AA3B, %f172;
	fma.rn.f32 	%f174, %f167, 0f32A57060, %f173;
	mov.b32 	%r39, %f170;
	shl.b32 	%r40, %r39, 23;
	mov.b32 	%f175, %r40;
	ex2.approx.ftz.f32 	%f176, %f174;
	mul.f32 	%f177, %f176, %f175;
	add.f32 	%f178, %f166, %f177;
	sub.f32 	%f179, %f274, %f80;
	fma.rn.f32 	%f180, %f179, 0f3BBB989D, 0f3F000000;
	cvt.sat.f32.f32 	%f181, %f180;
	fma.rm.f32 	%f182, %f181, %f85, %f84;
	add.f32 	%f183, %f182, 0fCB40007F;
	neg.f32 	%f184, %f183;
	fma.rn.f32 	%f185, %f179, 0f3FB8AA3B, %f184;
	fma.rn.f32 	%f186, %f179, 0f32A57060, %f185;
	mov.b32 	%r41, %f182;
	shl.b32 	%r42, %r41, 23;
	mov.b32 	%f187, %r42;
	ex2.approx.ftz.f32 	%f188, %f186;
	mul.f32 	%f189, %f188, %f187;
	add.f32 	%f190, %f178, %f189;
	sub.f32 	%f191, %f273, %f80;
	fma.rn.f32 	%f192, %f191, 0f3BBB989D, 0f3F000000;
	cvt.sat.f32.f32 	%f193, %f192;
	fma.rm.f32 	%f194, %f193, %f85, %f84;
	add.f32 	%f195, %f194, 0fCB40007F;
	neg.f32 	%f196, %f195;
	fma.rn.f32 	%f197, %f191, 0f3FB8AA3B, %f196;
	fma.rn.f32 	%f198, %f191, 0f32A57060, %f197;
	mov.b32 	%r43, %f194;
	shl.b32 	%r44, %r43, 23;
	mov.b32 	%f199, %r44;
	ex2.approx.ftz.f32 	%f200, %f198;
	mul.f32 	%f201, %f200, %f199;
	add.f32 	%f202, %f190, %f201;
	sub.f32 	%f203, %f277, %f80;
	fma.rn.f32 	%f204, %f203, 0f3BBB989D, 0f3F000000;
	cvt.sat.f32.f32 	%f205, %f204;
	fma.rm.f32 	%f206, %f205, %f85, %f84;
	add.f32 	%f207, %f206, 0fCB40007F;
	neg.f32 	%f208, %f207;
	fma.rn.f32 	%f209, %f203, 0f3FB8AA3B, %f208;
	fma.rn.f32 	%f210, %f203, 0f32A57060, %f209;
	mov.b32 	%r45, %f206;
	shl.b32 	%r46, %r45, 23;
	mov.b32 	%f211, %r46;
	ex2.approx.ftz.f32 	%f212, %f210;
	mul.f32 	%f213, %f212, %f211;
	add.f32 	%f214, %f202, %f213;
	sub.f32 	%f215, %f276, %f80;
	fma.rn.f32 	%f216, %f215, 0f3BBB989D, 0f3F000000;
	cvt.sat.f32.f32 	%f217, %f216;
	fma.rm.f32 	%f218, %f217, %f85, %f84;
	add.f32 	%f219, %f218, 0fCB40007F;
	neg.f32 	%f220, %f219;
	fma.rn.f32 	%f221, %f215, 0f3FB8AA3B, %f220;
	fma.rn.f32 	%f222, %f215, 0f32A57060, %f221;
	mov.b32 	%r47, %f218;
	shl.b32 	%r48, %r47, 23;
	mov.b32 	%f223, %r48;
	ex2.approx.ftz.f32 	%f224, %f222;
	mul.f32 	%f225, %f224, %f223;
	add.f32 	%f226, %f214, %f225;
	sub.f32 	%f227, %f280, %f80;
	fma.rn.f32 	%f228, %f227, 0f3BBB989D, 0f3F000000;
	cvt.sat.f32.f32 	%f229, %f228;
	fma.rm.f32 	%f230, %f229, %f85, %f84;
	add.f32 	%f231, %f230, 0fCB40007F;
	neg.f32 	%f232, %f231;
	fma.rn.f32 	%f233, %f227, 0f3FB8AA3B, %f232;
	fma.rn.f32 	%f234, %f227, 0f32A57060, %f233;
	mov.b32 	%r49, %f230;
	shl.b32 	%r50, %r49, 23;
	mov.b32 	%f235, %r50;
	ex2.approx.ftz.f32 	%f236, %f234;
	mul.f32 	%f237, %f236, %f235;
	add.f32 	%f238, %f226, %f237;
	sub.f32 	%f239, %f279, %f80;
	fma.rn.f32 	%f240, %f239, 0f3BBB989D, 0f3F000000;
	cvt.sat.f32.f32 	%f241, %f240;
	fma.rm.f32 	%f242, %f241, %f85, %f84;
	add.f32 	%f243, %f242, 0fCB40007F;
	neg.f32 	%f244, %f243;
	fma.rn.f32 	%f245, %f239, 0f3FB8AA3B, %f244;
	fma.rn.f32 	%f246, %f239, 0f32A57060, %f245;
	mov.b32 	%r51, %f242;
	shl.b32 	%r52, %r51, 23;
	mov.b32 	%f247, %r52;
	ex2.approx.ftz.f32 	%f248, %f246;
	mul.f32 	%f249, %f248, %f247;
	add.f32 	%f250, %f238, %f249;
	mov.b32 	%r53, %f250;
	shfl.sync.bfly.b32	%r54|%p16, %r53, 16, 31, -1;
	mov.b32 	%f251, %r54;
	add.f32 	%f252, %f250, %f251;
	mov.b32 	%r55, %f252;
	shfl.sync.bfly.b32	%r56|%p17, %r55, 8, 31, -1;
	mov.b32 	%f253, %r56;
	add.f32 	%f254, %f252, %f253;
	mov.b32 	%r57, %f254;
	shfl.sync.bfly.b32	%r58|%p18, %r57, 4, 31, -1;
	mov.b32 	%f255, %r58;
	add.f32 	%f256, %f254, %f255;
	mov.b32 	%r59, %f256;
	shfl.sync.bfly.b32	%r60|%p19, %r59, 2, 31, -1;
	mov.b32 	%f257, %r60;
	add.f32 	%f258, %f256, %f257;
	mov.b32 	%r61, %f258;
	shfl.sync.bfly.b32	%r62|%p20, %r61, 1, 31, -1;
	mov.b32 	%f259, %r62;
	add.f32 	%f260, %f258, %f259;
	div.rn.f32 	%f43, %f93, %f260;
	div.rn.f32 	%f44, %f105, %f260;
	div.rn.f32 	%f45, %f117, %f260;
	div.rn.f32 	%f46, %f129, %f260;
	div.rn.f32 	%f47, %f141, %f260;
	div.rn.f32 	%f48, %f153, %f260;
	div.rn.f32 	%f49, %f165, %f260;
	div.rn.f32 	%f50, %f177, %f260;
	div.rn.f32 	%f51, %f189, %f260;
	div.rn.f32 	%f52, %f201, %f260;
	div.rn.f32 	%f53, %f213, %f260;
	div.rn.f32 	%f54, %f225, %f260;
	div.rn.f32 	%f55, %f237, %f260;
	div.rn.f32 	%f56, %f249, %f260;
	mul.lo.s64 	%rd15, %rd112, %rd3;
	@%p10 bra 	$L__BB35_20;
	add.s64 	%rd70, %rd15, %rd5;
	shr.u64 	%rd71, %rd70, 63;
	add.s64 	%rd72, %rd70, %rd71;
	shl.b64 	%rd73, %rd72, 2;
	and.b64  	%rd74, %rd73, -8;
	add.s64 	%rd75, %rd2, %rd74;
	st.global.v2.f32 	[%rd75], {%f43, %f44};
$L__BB35_20:
	setp.le.s64 	%p21, %rd20, %rd6;
	@%p21 bra 	$L__BB35_22;
	add.s64 	%rd76, %rd15, %rd6;
	shr.u64 	%rd77, %rd76, 63;
	add.s64 	%rd78, %rd76, %rd77;
	shl.b64 	%rd79, %rd78, 2;
	and.b64  	%rd80, %rd79, -8;
	add.s64 	%rd81, %rd2, %rd80;
	st.global.v2.f32 	[%rd81], {%f45, %f46};
$L__BB35_22:
	setp.le.s64 	%p22, %rd20, %rd7;
	@%p22 bra 	$L__BB35_24;
	add.s64 	%rd82, %rd15, %rd7;
	shr.u64 	%rd83, %rd82, 63;
	add.s64 	%rd84, %rd82, %rd83;
	shl.b64 	%rd85, %rd84, 2;
	and.b64  	%rd86, %rd85, -8;
	add.s64 	%rd87, %rd2, %rd86;
	st.global.v2.f32 	[%rd87], {%f47, %f48};
$L__BB35_24:
	setp.le.s64 	%p23, %rd20, %rd8;
	@%p23 bra 	$L__BB35_26;
	add.s64 	%rd88, %rd15, %rd8;
	shr.u64 	%rd89, %rd88, 63;
	add.s64 	%rd90, %rd88, %rd89;
	shl.b64 	%rd91, %rd90, 2;
	and.b64  	%rd92, %rd91, -8;
	add.s64 	%rd93, %rd2, %rd92;
	st.global.v2.f32 	[%rd93], {%f49, %f50};
$L__BB35_26:
	setp.le.s64 	%p24, %rd20, %rd9;
	@%p24 bra 	$L__BB35_28;
	add.s64 	%rd94, %rd15, %rd9;
	shr.u64 	%rd95, %rd94, 63;
	add.s64 	%rd96, %rd94, %rd95;
	shl.b64 	%rd97, %rd96, 2;
	and.b64  	%rd98, %rd97, -8;
	add.s64 	%rd99, %rd2, %rd98;
	st.global.v2.f32 	[%rd99], {%f51, %f52};
$L__BB35_28:
	setp.le.s64 	%p25, %rd20, %rd10;
	@%p25 bra 	$L__BB35_30;
	add.s64 	%rd100, %rd15, %rd10;
	shr.u64 	%rd101, %rd100, 63;
	add.s64 	%rd102, %rd100, %rd101;
	shl.b64 	%rd103, %rd102, 2;
	and.b64  	%rd104, %rd103, -8;
	add.s64 	%rd105, %rd2, %rd104;
	st.global.v2.f32 	[%rd105], {%f53, %f54};
$L__BB35_30:
	setp.le.s64 	%p26, %rd20, %rd11;
	@%p26 bra 	$L__BB35_32;
	add.s64 	%rd106, %rd15, %rd11;
	shr.u64 	%rd107, %rd106, 63;
	add.s64 	%rd108, %rd106, %rd107;
	shl.b64 	%rd109, %rd108, 2;
	and.b64  	%rd110, %rd109, -8;
	add.s64 	%rd111, %rd2, %rd110;
	st.global.v2.f32 	[%rd111], {%f55, %f56};
$L__BB35_32:
	add.s64 	%rd112, %rd112, %rd12;
	setp.lt.s64 	%p27, %rd112, %rd19;
	@%p27 bra 	$L__BB35_4;
$L__BB35_33:
	ret;

}
	// .globl	_Z15SoftmaxWarpImplI10DirectLoadIffE11DirectStoreIffEfLi2ELi16ELi32ELi1ELb0EL9Algorithm0EEvT_T0_ll
.visible .entry _Z15SoftmaxWarpImplI10DirectLoadIffE11DirectStoreIffEfLi2ELi16ELi32ELi1ELb0EL9Algorithm0EEvT_T0_ll(
	.param .align 8 .b8 _Z15SoftmaxWarpImplI10DirectLoadIffE11DirectStoreIffEfLi2ELi16ELi32ELi1ELb0EL9Algorithm0EEvT_T0_ll_param_0[16],
	.param .align 8 .b8 _Z15SoftmaxWarpImplI10DirectLoadIffE11DirectStoreIffEfLi2ELi16ELi32ELi1ELb0EL9Algorithm0EEvT_T0_ll_param_1[16],
	.param .u64 _Z15SoftmaxWarpImplI10DirectLoadIffE11DirectStoreIffEfLi2ELi16ELi32ELi1ELb0EL9Algorithm0EEvT_T0_ll_param_2,
	.param .u64 _Z15SoftmaxWarpImplI10DirectLoadIffE11DirectStoreIffEfLi2ELi16ELi32ELi1ELb0EL9Algorithm0EEvT_T0_ll_param_3
)
{
	.reg .pred 	%p<14>;
	.reg .b32 	%r<61>;
	.reg .b32 	%f<263>;
	.reg .b64 	%rd<118>;

	ld.param.u64 	%rd11, [_Z15SoftmaxWarpImplI10DirectLoadIffE11DirectStoreIffEfLi2ELi16ELi32ELi1ELb0EL9Algorithm0EEvT_T0_ll_param_1+8];
	ld.param.u64 	%rd10, [_Z15SoftmaxWarpImplI10DirectLoadIffE11DirectStoreIffEfLi2ELi16ELi32ELi1ELb0EL9Algorithm0EEvT_T0_ll_param_1];
	ld.param.u64 	%rd9, [_Z15SoftmaxWarpImplI10DirectLoadIffE11DirectStoreIffEfLi2ELi16ELi32ELi1ELb0EL9Algorithm0EEvT_T0_ll_param_0+8];
	ld.param.u64 	%rd8, [_Z15SoftmaxWarpImplI10DirectLoadIffE11DirectStoreIffEfLi2ELi16ELi32ELi1ELb0EL9Algorithm0EEvT_T0_ll_param_0];
	ld.param.u64 	%rd12, [_Z15SoftmaxWarpImplI10DirectLoadIffE11DirectStoreIffEfLi2ELi16ELi32ELi1ELb0EL9Algorithm0EEvT_T0_ll_param_2];
	ld.param.u64 	%rd13, [_Z15SoftmaxWarpImplI10DirectLoadIffE11DirectStoreIffEfLi2ELi16ELi32ELi1ELb0EL9Algorithm0EEvT_T0_ll_param_3];
	setp.lt.s64 	%p1, %rd13, 513;
	@%p1 bra 	$L__BB36_2;
	mov.u64 	%rd14, $str;
	cvta.global.u64 	%rd15, %rd14;
	mov.u64 	%rd16, $str$1;
	cvta.global.u64 	%rd17, %rd16;
	mov.u64 	%rd18, __unnamed_37;
	cvta.global.u64 	%rd19, %rd18;
	{ // callseq 36, 0
	.param .b64 param0;
	st.param.b64 	[param0], %rd15;
	.param .b64 param1;
	st.param.b64 	[param1], %rd17;
	.param .b32 param2;
	st.param.b32 	[param2], 253;
	.param .b64 param3;
	st.param.b64 	[param3], %rd19;
	.param .b64 param4;
	st.param.b64 	[param4], 1;
	call.uni 
	__assertfail, 
	(
	param0, 
	param1, 
	param2, 
	param3, 
	param4
	);
	} // callseq 36
$L__BB36_2:
	mov.u32 	%r2, %ctaid.x;
	mov.u32 	%r3, %ntid.y;
	mov.u32 	%r4, %tid.y;
	mad.lo.s32 	%r5, %r2, %r3, %r4;
	mov.u32 	%r6, %nctaid.x;
	mul.lo.s32 	%r1, %r6, %r3;
	cvt.s64.s32 	%rd117, %r5;
	setp.le.s64 	%p2, %rd12, %rd117;
	@%p2 bra 	$L__BB36_5;
	cvta.to.global.u64 	%rd3, %rd8;
	mov.u32 	%r7, %tid.x;
	shl.b32 	%r8, %r7, 1;
	cvt.u64.u32 	%rd4, %r8;
	cvt.s64.s32 	%rd5, %r1;
$L__BB36_4:
	mad.lo.s64 	%rd20, %rd117, %rd9, %rd4;
	shr.u64 	%rd21, %rd20, 63;
	add.s64 	%rd22, %rd20, %rd21;
	shl.b64 	%rd23, %rd22, 2;
	and.b64  	%rd24, %rd23, -8;
	add.s64 	%rd25, %rd3, %rd24;
	ld.global.v2.f32 	{%f1, %f2}, [%rd25];
	max.f32 	%f3, %f1, 0fFF800000;
	max.f32 	%f4, %f3, %f2;
	add.s64 	%rd26, %rd20, 64;
	shr.u64 	%rd27, %rd26, 63;
	add.s64 	%rd28, %rd26, %rd27;
	shl.b64 	%rd29, %rd28, 2;
	and.b64  	%rd30, %rd29, -8;
	add.s64 	%rd31, %rd3, %rd30;
	ld.global.v2.f32 	{%f5, %f6}, [%rd31];
	max.f32 	%f7, %f4, %f5;
	max.f32 	%f8, %f7, %f6;
	add.s64 	%rd32, %rd20, 128;
	shr.u64 	%rd33, %rd32, 63;
	add.s64 	%rd34, %rd32, %rd33;
	shl.b64 	%rd35, %rd34, 2;
	and.b64  	%rd36, %rd35, -8;
	add.s64 	%rd37, %rd3, %rd36;
	ld.global.v2.f32 	{%f9, %f10}, [%rd37];
	max.f32 	%f11, %f8, %f9;
	max.f32 	%f12, %f11, %f10;
	add.s64 	%rd38, %rd20, 192;
	shr.u64 	%rd39, %rd38, 63;
	add.s64 	%rd40, %rd38, %rd39;
	shl.b64 	%rd41, %rd40, 2;
	and.b64  	%rd42, %rd41, -8;
	add.s64 	%rd43, %rd3, %rd42;
	ld.global.v2.f32 	{%f13, %f14}, [%rd43];
	max.f32 	%f15, %f12, %f13;
	max.f32 	%f16, %f15, %f14;
	add.s64 	%rd44, %rd20, 256;
	shr.u64 	%rd45, %rd44, 63;
	add.s64 	%rd46, %rd44, %rd45;
	shl.b64 	%rd47, %rd46, 2;
	and.b64  	%rd48, %rd47, -8;
	add.s64 	%rd49, %rd3, %rd48;
	ld.global.v2.f32 	{%f17, %f18}, [%rd49];
	max.f32 	%f19, %f16, %f17;
	max.f32 	%f20, %f19, %f18;
	add.s64 	%rd50, %rd20, 320;
	shr.u64 	%rd51, %rd50, 63;
	add.s64 	%rd52, %rd50, %rd51;
	shl.b64 	%rd53, %rd52, 2;
	and.b64  	%rd54, %rd53, -8;
	add.s64 	%rd55, %rd3, %rd54;
	ld.global.v2.f32 	{%f21, %f22}, [%rd55];
	max.f32 	%f23, %f20, %f21;
	max.f32 	%f24, %f23, %f22;
	add.s64 	%rd56, %rd20, 384;
	shr.u64 	%rd57, %rd56, 63;
	add.s64 	%rd58, %rd56, %rd57;
	shl.b64 	%rd59, %rd58, 2;
	and.b64  	%rd60, %rd59, -8;
	add.s64 	%rd61, %rd3, %rd60;
	ld.global.v2.f32 	{%f25, %f26}, [%rd61];
	max.f32 	%f27, %f24, %f25;
	max.f32 	%f28, %f27, %f26;
	add.s64 	%rd62, %rd20, 448;
	shr.u64 	%rd63, %rd62, 63;
	add.s64 	%rd64, %rd62, %rd63;
	shl.b64 	%rd65, %rd64, 2;
	and.b64  	%rd66, %rd65, -8;
	add.s64 	%rd67, %rd3, %rd66;
	ld.global.v2.f32 	{%f29, %f30}, [%rd67];
	max.f32 	%f31, %f28, %f29;
	max.f32 	%f32, %f31, %f30;
	mov.b32 	%r9, %f32;
	shfl.sync.bfly.b32	%r10|%p3, %r9, 16, 31, -1;
	mov.b32 	%f33, %r10;
	max.f32 	%f34, %f32, %f33;
	mov.b32 	%r11, %f34;
	shfl.sync.bfly.b32	%r12|%p4, %r11, 8, 31, -1;
	mov.b32 	%f35, %r12;
	max.f32 	%f36, %f34, %f35;
	mov.b32 	%r13, %f36;
	shfl.sync.bfly.b32	%r14|%p5, %r13, 4, 31, -1;
	mov.b32 	%f37, %r14;
	max.f32 	%f38, %f36, %f37;
	mov.b32 	%r15, %f38;
	shfl.sync.bfly.b32	%r16|%p6, %r15, 2, 31, -1;
	mov.b32 	%f39, %r16;
	max.f32 	%f40, %f38, %f39;
	mov.b32 	%r17, %f40;
	shfl.sync.bfly.b32	%r18|%p7, %r17, 1, 31, -1;
	mov.b32 	%f41, %r18;
	max.f32 	%f42, %f40, %f41;
	sub.f32 	%f43, %f1, %f42;
	fma.rn.f32 	%f44, %f43, 0f3BBB989D, 0f3F000000;
	cvt.sat.f32.f32 	%f45, %f44;
	mov.f32 	%f46, 0f4B400001;
	mov.f32 	%f47, 0f437C0000;
	fma.rm.f32 	%f48, %f45, %f47, %f46;
	add.f32 	%f49, %f48, 0fCB40007F;
	neg.f32 	%f50, %f49;
	fma.rn.f32 	%f51, %f43, 0f3FB8AA3B, %f50;
	fma.rn.f32 	%f52, %f43, 0f32A57060, %f51;
	mov.b32 	%r19, %f48;
	shl.b32 	%r20, %r19, 23;
	mov.b32 	%f53, %r20;
	ex2.approx.ftz.f32 	%f54, %f52;
	mul.f32 	%f55, %f54, %f53;
	add.f32 	%f56, %f55, 0f00000000;
	sub.f32 	%f57, %f2, %f42;
	fma.rn.f32 	%f58, %f57, 0f3BBB989D, 0f3F000000;
	cvt.sat.f32.f32 	%f59, %f58;
	fma.rm.f32 	%f60, %f59, %f47, %f46;
	add.f32 	%f61, %f60, 0fCB40007F;
	neg.f32 	%f62, %f61;
	fma.rn.f32 	%f63, %f57, 0f3FB8AA3B, %f62;
	fma.rn.f32 	%f64, %f57, 0f32A57060, %f63;
	mov.b32 	%r21, %f60;
	shl.b32 	%r22, %r21, 23;
	mov.b32 	%f65, %r22;
	ex2.approx.ftz.f32 	%f66, %f64;
	mul.f32 	%f67, %f66, %f65;
	add.f32 	%f68, %f56, %f67;
	sub.f32 	%f69, %f5, %f42;
	fma.rn.f32 	%f70, %f69, 0f3BBB989D, 0f3F000000;
	cvt.sat.f32.f32 	%f71, %f70;
	fma.rm.f32 	%f72, %f71, %f47, %f46;
	add.f32 	%f73, %f72, 0fCB40007F;
	neg.f32 	%f74, %f73;
	fma.rn.f32 	%f75, %f69, 0f3FB8AA3B, %f74;
	fma.rn.f32 	%f76, %f69, 0f32A57060, %f75;
	mov.b32 	%r23, %f72;
	shl.b32 	%r24, %r23, 23;
	mov.b32 	%f77, %r24;
	ex2.approx.ftz.f32 	%f78, %f76;
	mul.f32 	%f79, %f78, %f77;
	add.f32 	%f80, %f68, %f79;
	sub.f32 	%f81, %f6, %f42;
	fma.rn.f32 	%f82, %f81, 0f3BBB989D, 0f3F000000;
	cvt.sat.f32.f32 	%f83, %f82;
	fma.rm.f32 	%f84, %f83, %f47, %f46;
	add.f32 	%f85, %f84, 0fCB40007F;
	neg.f32 	%f86, %f85;
	fma.rn.f32 	%f87, %f81, 0f3FB8AA3B, %f86;
	fma.rn.f32 	%f88, %f81, 0f32A57060, %f87;
	mov.b32 	%r25, %f84;
	shl.b32 	%r26, %r25, 23;
	mov.b32 	%f89, %r26;
	ex2.approx.ftz.f32 	%f90, %f88;
	mul.f32 	%f91, %f90, %f89;
	add.f32 	%f92, %f80, %f91;
	sub.f32 	%f93, %f9, %f42;
	fma.rn.f32 	%f94, %f93, 0f3BBB989D, 0f3F000000;
	cvt.sat.f32.f32 	%f95, %f94;
	fma.rm.f32 	%f96, %f95, %f47, %f46;
	add.f32 	%f97, %f96, 0fCB40007F;
	neg.f32 	%f98, %f97;
	fma.rn.f32 	%f99, %f93, 0f3FB8AA3B, %f98;
	fma.rn.f32 	%f100, %f93, 0f32A57060, %f99;
	mov.b32 	%r27, %f96;
	shl.b32 	%r28, %r27, 23;
	mov.b32 	%f101, %r28;
	ex2.approx.ftz.f32 	%f102, %f100;
	mul.f32 	%f103, %f102, %f101;
	add.f32 	%f104, %f92, %f103;
	sub.f32 	%f105, %f10, %f42;
	fma.rn.f32 	%f106, %f105, 0f3BBB989D, 0f3F000000;
	cvt.sat.f32.f32 	%f107, %f106;
	fma.rm.f32 	%f108, %f107, %f47, %f46;
	add.f32 	%f109, %f108, 0fCB40007F;
	neg.f32 	%f110, %f109;
	fma.rn.f32 	%f111, %f105, 0f3FB8AA3B, %f110;
	fma.rn.f32 	%f112, %f105, 0f32A57060, %f111;
	mov.b32 	%r29, %f108;
	shl.b32 	%r30, %r29, 23;
	mov.b32 	%f113, %r30;
	ex2.approx.ftz.f32 	%f114, %f112;
	mul.f32 	%f115, %f114, %f113;
	add.f32 	%f116, %f104, %f115;
	sub.f32 	%f117, %f13, %f42;
	fma.rn.f32 	%f118, %f117, 0f3BBB989D, 0f3F000000;
	cvt.sat.f32.f32 	%f119, %f118;
	fma.rm.f32 	%f120, %f119, %f47, %f46;
	add.f32 	%f121, %f120, 0fCB40007F;
	neg.f32 	%f122, %f121;
	fma.rn.f32 	%f123, %f117, 0f3FB8AA3B, %f122;
	fma.rn.f32 	%f124, %f117, 0f32A57060, %f123;
	mov.b32 	%r31, %f120;
	shl.b32 	%r32, %r31, 23;
	mov.b32 	%f125, %r32;
	ex2.approx.ftz.f32 	%f126, %f124;
	mul.f32 	%f127, %f126, %f125;
	add.f32 	%f128, %f116, %f127;
	sub.f32 	%f129, %f14, %f42;
	fma.rn.f32 	%f130, %f129, 0f3BBB989D, 0f3F000000;
	cvt.sat.f32.f32 	%f131, %f130;
	fma.rm.f32 	%f132, %f131, %f47, %f46;
	add.f32 	%f133, %f132, 0fCB40007F;
	neg.f32 	%f134, %f133;
	fma.rn.f32 	%f135, %f129, 0f3FB8AA3B, %f134;
	fma.rn.f32 	%f136, %f129, 0f32A57060, %f135;
	mov.b32 	%r33, %f132;
	shl.b32 	%r34, %r33, 23;
	mov.b32 	%f137, %r34;
	ex2.approx.ftz.f32 	%f138, %f136;
	mul.f32 	%f139, %f138, %f137;
	add.f32 	%f140, %f128, %f139;
	sub.f32 	%f141, %f17, %f42;
	fma.rn.f32 	%f142, %f141, 0f3BBB989D, 0f3F000000;
	cvt.sat.f32.f32 	%f143, %f142;
	fma.rm.f32 	%f144, %f143, %f47, %f46;
	add.f32 	%f145, %f144, 0fCB40007F;
	neg.f32 	%f146, %f145;
	fma.rn.f32 	%f147, %f141, 0f3FB8AA3B, %f146;
	fma.rn.f32 	%f148, %f141, 0f32A57060, %f147;
	mov.b32 	%r35, %f144;
	shl.b32 	%r36, %r35, 23;
	mov.b32 	%f149, %r36;
	ex2.approx.ftz.f32 	%f150, %f148;
	mul.f32 	%f151, %f150, %f149;
	add.f32 	%f152, %f140, %f151;
	sub.f32 	%f153, %f18, %f42;
	fma.rn.f32 	%f154, %f153, 0f3BBB989D, 0f3F000000;
	cvt.sat.f32.f32 	%f155, %f154;
	fma.rm.f32 	%f156, %f155, %f47, %f46;
	add.f32 	%f157, %f156, 0fCB40007F;
	neg.f32 	%f158, %f157;
	fma.rn.f32 	%f159, %f153, 0f3FB8AA3B, %f158;
	fma.rn.f32 	%f160, %f153, 0f32A57060, %f159;
	mov.b32 	%r37, %f156;
	shl.b32 	%r38, %r37, 23;
	mov.b32 	%f161, %r38;
	ex2.approx.ftz.f32 	%f162, %f160;
	mul.f32 	%f163, %f162, %f161;
	add.f32 	%f164, %f152, %f163;
	sub.f32 	%f165, %f21, %f42;
	fma.rn.f32 	%f166, %f165, 0f3BBB989D, 0f3F000000;
	cvt.sat.f32.f32 	%f167, %f166;
	fma.rm.f32 	%f168, %f167, %f47, %f46;
	add.f32 	%f169, %f168, 0fCB40007F;
	neg.f32 	%f170, %f169;
	fma.rn.f32 	%f171, %f165, 0f3FB8AA3B, %f170;
	fma.rn.f32 	%f172, %f165, 0f32A57060, %f171;
	mov.b32 	%r39, %f168;
	shl.b32 	%r40, %r39, 23;
	mov.b32 	%f173, %r40;
	ex2.approx.ftz.f32 	%f174, %f172;
	mul.f32 	%f175, %f174, %f173;
	add.f32 	%f176, %f164, %f175;
	sub.f32 	%f177, %f22, %f42;
	fma.rn.f32 	%f178, %f177, 0f3BBB989D, 0f3F000000;
	cvt.sat.f32.f32 	%f179, %f178;
	fma.rm.f32 	%f180, %f179, %f47, %f46;
	add.f32 	%f181, %f180, 0fCB40007F;
	neg.f32 	%f182, %f181;
	fma.rn.f32 	%f183, %f177, 0f3FB8AA3B, %f182;
	fma.rn.f32 	%f184, %f177, 0f32A57060, %f183;
	mov.b32 	%r41, %f180;
	shl.b32 	%r42, %r41, 23;
	mov.b32 	%f185, %r42;
	ex2.approx.ftz.f32 	%f186, %f184;
	mul.f32 	%f187, %f186, %f185;
	add.f32 	%f188, %f176, %f187;
	sub.f32 	%f189, %f25, %f42;
	fma.rn.f32 	%f190, %f189, 0f3BBB989D, 0f3F000000;
	cvt.sat.f32.f32 	%f191, %f190;
	fma.rm.f32 	%f192, %f191, %f47, %f46;
	add.f32 	%f193, %f192, 0fCB40007F;
	neg.f32 	%f194, %f193;
	fma.rn.f32 	%f195, %f189, 0f3FB8AA3B, %f194;
	fma.rn.f32 	%f196, %f189, 0f32A57060, %f195;
	mov.b32 	%r43, %f192;
	shl.b32 	%r44, %r43, 23;
	mov.b32 	%f197, %r44;
	ex2.approx.ftz.f32 	%f198, %f196;
	mul.f32 	%f199, %f198, %f197;
	add.f32 	%f200, %f188, %f199;
	sub.f32 	%f201, %f26, %f42;
	fma.rn.f32 	%f202, %f201, 0f3BBB989D, 0f3F000000;
	cvt.sat.f32.f32 	%f203, %f202;
	fma.rm.f32 	%f204, %f203, %f47, %f46;
	add.f32 	%f205, %f204, 0fCB40007F;
	neg.f32 	%f206, %f205;
	fma.rn.f32 	%f207, %f201, 0f3FB8AA3B, %f206;
	fma.rn.f32 	%f208, %f201, 0f32A57060, %f207;
	mov.b32 	%r45, %f204;
	shl.b32 	%r46, %r45, 23;
	mov.b32 	%f209, %r46;
	ex2.approx.ftz.f32 	%f210, %f208;
	mul.f32 	%f211, %f210, %f209;
	add.f32 	%f212, %f200, %f211;
	sub.f32 	%f213, %f29, %f42;
	fma.rn.f32 	%f214, %f213, 0f3BBB989D, 0f3F000000;
	cvt.sat.f32.f32 	%f215, %f214;
	fma.rm.f32 	%f216, %f215, %f47, %f46;
	add.f32 	%f217, %f216, 0fCB40007F;
	neg.f32 	%f218, %f217;
	fma.rn.f32 	%f219, %f213, 0f3FB8AA3B, %f218;
	fma.rn.f32 	%f220, %f213, 0f32A57060, %f219;
	mov.b32 	%r47, %f216;
	shl.b32 	%r48, %r47, 23;
	mov.b32 	%f221, %r48;
	ex2.approx.ftz.f32 	%f222, %f220;
	mul.f32 	%f223, %f222, %f221;
	add.f32 	%f224, %f212, %f223;
	sub.f32 	%f225, %f30, %f42;
	fma.rn.f32 	%f226, %f225, 0f3BBB989D, 0f3F000000;
	cvt.sat.f32.f32 	%f227, %f226;
	fma.rm.f32 	%f228, %f227, %f47, %f46;
	add.f32 	%f229, %f228, 0fCB40007F;
	neg.f32 	%f230, %f229;
	fma.rn.f32 	%f231, %f225, 0f3FB8AA3B, %f230;
	fma.rn.f32 	%f232, %f225, 0f32A57060, %f231;
	mov.b32 	%r49, %f228;
	shl.b32 	%r50, %r49, 23;
	mov.b32 	%f233, %r50;
	ex2.approx.ftz.f32 	%f234, %f232;
	mul.f32 	%f235, %f234, %f233;
	add.f32 	%f236, %f224, %f235;
	mov.b32 	%r51, %f236;
	shfl.sync.bfly.b32	%r52|%p8, %r51, 16, 31, -1;
	mov.b32 	%f237, %r52;
	add.f32 	%f238, %f236, %f237;
	mov.b32 	%r53, %f238;
	shfl.sync.bfly.b32	%r54|%p9, %r53, 8, 31, -1;
	mov.b32 	%f239, %r54;
	add.f32 	%f240, %f238, %f239;
	mov.b32 	%r55, %f240;
	shfl.sync.bfly.b32	%r56|%p10, %r55, 4, 31, -1;
	mov.b32 	%f241, %r56;
	add.f32 	%f242, %f240, %f241;
	mov.b32 	%r57, %f242;
	shfl.sync.bfly.b32	%r58|%p11, %r57, 2, 31, -1;
	mov.b32 	%f243, %r58;
	add.f32 	%f244, %f242, %f243;
	mov.b32 	%r59, %f244;
	shfl.sync.bfly.b32	%r60|%p12, %r59, 1, 31, -1;
	mov.b32 	%f245, %r60;
	add.f32 	%f246, %f244, %f245;
	div.rn.f32 	%f247, %f55, %f246;
	div.rn.f32 	%f248, %f67, %f246;
	div.rn.f32 	%f249, %f79, %f246;
	div.rn.f32 	%f250, %f91, %f246;
	div.rn.f32 	%f251, %f103, %f246;
	div.rn.f32 	%f252, %f115, %f246;
	div.rn.f32 	%f253, %f127, %f246;
	div.rn.f32 	%f254, %f139, %f246;
	div.rn.f32 	%f255, %f151, %f246;
	div.rn.f32 	%f256, %f163, %f246;
	div.rn.f32 	%f257, %f175, %f246;
	div.rn.f32 	%f258, %f187, %f246;
	div.rn.f32 	%f259, %f199, %f246;
	div.rn.f32 	%f260, %f211, %f246;
	div.rn.f32 	%f261, %f223, %f246;
	div.rn.f32 	%f262, %f235, %f246;
	mad.lo.s64 	%rd68, %rd117, %rd11, %rd4;
	shr.u64 	%rd69, %rd68, 63;
	add.s64 	%rd70, %rd68, %rd69;
	cvta.to.global.u64 	%rd71, %rd10;
	shl.b64 	%rd72, %rd70, 2;
	and.b64  	%rd73, %rd72, -8;
	add.s64 	%rd74, %rd71, %rd73;
	st.global.v2.f32 	[%rd74], {%f247, %f248};
	add.s64 	%rd75, %rd68, 64;
	shr.u64 	%rd76, %rd75, 63;
	add.s64 	%rd77, %rd75, %rd76;
	shl.b64 	%rd78, %rd77, 2;
	and.b64  	%rd79, %rd78, -8;
	add.s64 	%rd80, %rd71, %rd79;
	st.global.v2.f32 	[%rd80], {%f249, %f250};
	add.s64 	%rd81, %rd68, 128;
	shr.u64 	%rd82, %rd81, 63;
	add.s64 	%rd83, %rd81, %rd82;
	shl.b64 	%rd84, %rd83, 2;
	and.b64  	%rd85, %rd84, -8;
	add.s64 	%rd86, %rd71, %rd85;
	st.global.v2.f32 	[%rd86], {%f251, %f252};
	add.s64 	%rd87, %rd68, 192;
	shr.u64 	%rd88, %rd87, 63;
	add.s64 	%rd89, %rd87, %rd88;
	shl.b64 	%rd90, %rd89, 2;
	and.b64  	%rd91, %rd90, -8;
	add.s64 	%rd92, %rd71, %rd91;
	st.global.v2.f32 	[%rd92], {%f253, %f254};
	add.s64 	%rd93, %rd68, 256;
	shr.u64 	%rd94, %rd93, 63;
	add.s64 	%rd95, %rd93, %rd94;
	shl.b64 	%rd96, %rd95, 2;
	and.b64  	%rd97, %rd96, -8;
	add.s64 	%rd98, %rd71, %rd97;
	st.global.v2.f32 	[%rd98], {%f255, %f256};
	add.s64 	%rd99, %rd68, 320;
	shr.u64 	%rd100, %rd99, 63;
	add.s64 	%rd101, %rd99, %rd100;
	shl.b64 	%rd102, %rd101, 2;
	and.b64  	%rd103, %rd102, -8;
	add.s64 	%rd104, %rd71, %rd103;
	st.global.v2.f32 	[%rd104], {%f257, %f258};
	add.s64 	%rd105, %rd68, 384;
	shr.u64 	%rd106, %rd105, 63;
	add.s64 	%rd107, %rd105, %rd106;
	shl.b64 	%rd108, %rd107, 2;
	and.b64  	%rd109, %rd108, -8;
	add.s64 	%rd110, %rd71, %rd109;
	st.global.v2.f32 	[%rd110], {%f259, %f260};
	add.s64 	%rd111, %rd68, 448;
	shr.u64 	%rd112, %rd111, 63;
	add.s64 	%rd113, %rd111, %rd112;
	shl.b64 	%rd114, %rd113, 2;
	and.b64  	%rd115, %rd114, -8;
	add.s64 	%rd116, %rd71, %rd115;
	st.global.v2.f32 	[%rd116], {%f261, %f262};
	add.s64 	%rd117, %rd117, %rd5;
	setp.lt.s64 	%p13, %rd117, %rd12;
	@%p13 bra 	$L__BB36_4;
$L__BB36_5:
	ret;

}
	// .globl	_Z15SoftmaxWarpImplI10DirectLoadIffE11DirectStoreIffEfLi2ELi16ELi32ELi1ELb1EL9Algorithm0EEvT_T0_ll
.visible .entry _Z15SoftmaxWarpImplI10DirectLoadIffE11DirectStoreIffEfLi2ELi16ELi32ELi1ELb1EL9Algorithm0EEvT_T0_ll(
	.param .align 8 .b8 _Z15SoftmaxWarpImplI10DirectLoadIffE11DirectStoreIffEfLi2ELi16ELi32ELi1ELb1EL9Algorithm0EEvT_T0_ll_param_0[16],
	.param .align 8 .b8 _Z15SoftmaxWarpImplI10DirectLoadIffE11DirectStoreIffEfLi2ELi16ELi32ELi1ELb1EL9Algorithm0EEvT_T0_ll_param_1[16],
	.param .u64 _Z15SoftmaxWarpImplI10DirectLoadIffE11DirectStoreIffEfLi2ELi16ELi32ELi1ELb1EL9Algorithm0EEvT_T0_ll_param_2,
	.param .u64 _Z15SoftmaxWarpImplI10DirectLoadIffE11DirectStoreIffEfLi2ELi16ELi32ELi1ELb1EL9Algorithm0EEvT_T0_ll_param_3
)
{
	.reg .pred 	%p<30>;
	.reg .b32 	%r<68>;
	.reg .b32 	%f<319>;
	.reg .b64 	%rd<128>;

	ld.param.u64 	%rd20, [_Z15SoftmaxWarpImplI10DirectLoadIffE11DirectStoreIffEfLi2ELi16ELi32ELi1ELb1EL9Algorithm0EEvT_T0_ll_param_1+8];
	ld.param.u64 	%rd18, [_Z15SoftmaxWarpImplI10DirectLoadIffE11DirectStoreIffEfLi2ELi16ELi32ELi1ELb1EL9Algorithm0EEvT_T0_ll_param_0+8];
	ld.param.u64 	%rd19, [_Z15SoftmaxWarpImplI10DirectLoadIffE11DirectStoreIffEfLi2ELi16ELi32ELi1ELb1EL9Algorithm0EEvT_T0_ll_param_1];
	ld.param.u64 	%rd17, [_Z15SoftmaxWarpImplI10DirectLoadIffE11DirectStoreIffEfLi2ELi16ELi32ELi1ELb1EL9Algorithm0EEvT_T0_ll_param_0];
	ld.param.u64 	%rd22, [_Z15SoftmaxWarpImplI10DirectLoadIffE11DirectStoreIffEfLi2ELi16ELi32ELi1ELb1EL9Algorithm0EEvT_T0_ll_param_3];
	cvta.to.global.u64 	%rd1, %rd17;
	cvta.to.global.u64 	%rd2, %rd19;
	setp.lt.s64 	%p1, %rd22, 513;
	@%p1 bra 	$L__BB37_2;
	mov.u64 	%rd23, $str;
	cvta.global.u64 	%rd24, %rd23;
	mov.u64 	%rd25, $str$1;
	cvta.global.u64 	%rd26, %rd25;
	mov.u64 	%rd27, __unnamed_38;
	cvta.global.u64 	%rd28, %rd27;
	{ // callseq 37, 0
	.param .b64 param0;
	st.param.b64 	[param0], %rd24;
	.param .b64 param1;
	st.param.b64 	[param1], %rd26;
	.param .b32 param2;
	st.param.b32 	[param2], 253;
	.param .b64 param3;
	st.param.b64 	[param3], %rd28;
	.param .b64 param4;
	st.param.b64 	[param4], 1;
	call.uni 
	__assertfail, 
	(
	param0, 
	param1, 
	param2, 
	param3, 
	param4
	);
	} // callseq 37
$L__BB37_2:
	ld.param.u64 	%rd125, [_Z15SoftmaxWarpImplI10DirectLoadIffE11DirectStoreIffEfLi2ELi16ELi32ELi1ELb1EL9Algorithm0EEvT_T0_ll_param_2];
	mov.u32 	%r2, %ctaid.x;
	mov.u32 	%r3, %ntid.y;
	mov.u32 	%r4, %tid.y;
	mad.lo.s32 	%r5, %r2, %r3, %r4;
	mov.u32 	%r6, %nctaid.x;
	mul.lo.s32 	%r1, %r6, %r3;
	cvt.s64.s32 	%rd127, %r5;
	setp.le.s64 	%p2, %rd125, %rd127;
	@%p2 bra 	$L__BB37_37;
	mov.u32 	%r7, %tid.x;
	shl.b32 	%r8, %r7, 1;
	cvt.u64.u32 	%rd4, %r8;
	add.s32 	%r9, %r8, 64;
	cvt.u64.u32 	%rd5, %r9;
	add.s32 	%r10, %r8, 128;
	cvt.u64.u32 	%rd6, %r10;
	add.s32 	%r11, %r8, 192;
	cvt.u64.u32 	%rd7, %r11;
	add.s32 	%r12, %r8, 256;
	cvt.u64.u32 	%rd8, %r12;
	add.s32 	%r13, %r8, 320;
	cvt.u64.u32 	%rd9, %r13;
	add.s32 	%r14, %r8, 384;
	cvt.u64.u32 	%rd10, %r14;
	add.s32 	%r15, %r8, 448;
	cvt.u64.u32 	%rd11, %r15;
	cvt.s64.s32 	%rd12, %r1;
$L__BB37_4:
	setp.le.s64 	%p3, %rd22, %rd4;
	mul.lo.s64 	%rd14, %rd127, %rd18;
	mov.f32 	%f295, 0fFF800000;
	mov.f32 	%f296, %f295;
	mov.f32 	%f300, %f295;
	@%p3 bra 	$L__BB37_6;
	add.s64 	%rd29, %rd14, %rd4;
	shr.u64 	%rd30, %rd29, 63;
	add.s64 	%rd31, %rd29, %rd30;
	shl.b64 	%rd32, %rd31, 2;
	and.b64  	%rd33, %rd32, -8;
	add.s64 	%rd34, %rd1, %rd33;
	ld.global.v2.f32 	{%f296, %f295}, [%rd34];
	max.f32 	%f66, %f296, 0fFF800000;
	max.f32 	%f300, %f66, %f295;
$L__BB37_6:
	setp.le.s64 	%p4, %rd22, %rd5;
	mov.f32 	%f298, 0fFF800000;
	mov.f32 	%f299, %f298;
	@%p4 bra 	$L__BB37_8;
	add.s64 	%rd35, %rd14, %rd5;
	shr.u64 	%rd36, %rd35, 63;
	add.s64 	%rd37, %rd35, %rd36;
	shl.b64 	%rd38, %rd37, 2;
	and.b64  	%rd39, %rd38, -8;
	add.s64 	%rd40, %rd1, %rd39;
	ld.global.v2.f32 	{%f299, %f298}, [%rd40];
	max.f32 	%f68, %f300, %f299;
	max.f32 	%f300, %f68, %f298;
$L__BB37_8:
	setp.le.s64 	%p5, %rd22, %rd6;
	mov.f32 	%f301, 0fFF800000;
	mov.f32 	%f302, %f301;
	@%p5 bra 	$L__BB37_10;
	add.s64 	%rd41, %rd14, %rd6;
	shr.u64 	%rd42, %rd41, 63;
	add.s64 	%rd43, %rd41, %rd42;
	shl.b64 	%rd44, %rd43, 2;
	and.b64  	%rd45, %rd44, -8;
	add.s64 	%rd46, %rd1, %rd45;
	ld.global.v2.f32 	{%f302, %f301}, [%rd46];
	max.f32 	%f70, %f300, %f302;
	max.f32 	%f300, %f70, %f301;
$L__BB37_10:
	setp.le.s64 	%p6, %rd22, %rd7;
	mov.f32 	%f304, 0fFF800000;
	mov.f32 	%f305, %f304;
	@%p6 bra 	$L__BB37_12;
	add.s64 	%rd47, %rd14, %rd7;
	shr.u64 	%rd48, %rd47, 63;
	add.s64 	%rd49, %rd47, %rd48;
	shl.b64 	%rd50, %rd49, 2;
	and.b64  	%rd51, %rd50, -8;
	add.s64 	%rd52, %rd1, %rd51;
	ld.global.v2.f32 	{%f305, %f304}, [%rd52];
	max.f32 	%f72, %f300, %f305;
	max.f32 	%f300, %f72, %f304;
$L__BB37_12:
	setp.le.s64 	%p7, %rd22, %rd8;
	mov.f32 	%f307, 0fFF800000;
	mov.f32 	%f308, %f307;
	@%p7 bra 	$L__BB37_14;
	add.s64 	%rd53, %rd14, %rd8;
	shr.u64 	%rd54, %rd53, 63;
	add.s64 	%rd55, %rd53, %rd54;
	shl.b64 	%rd56, %rd55, 2;
	and.b64  	%rd57, %rd56, -8;
	add.s64 	%rd58, %rd1, %rd57;
	ld.global.v2.f32 	{%f308, %f307}, [%rd58];
	max.f32 	%f74, %f300, %f308;
	max.f32 	%f300, %f74, %f307;
$L__BB37_14:
	setp.le.s64 	%p8, %rd22, %rd9;
	mov.f32 	%f310, 0fFF800000;
	mov.f32 	%f311, %f310;
	@%p8 bra 	$L__BB37_16;
	add.s64 	%rd59, %rd14, %rd9;
	shr.u64 	%rd60, %rd59, 63;
	add.s64 	%rd61, %rd59, %rd60;
	shl.b64 	%rd62, %rd61, 2;
	and.b64  	%rd63, %rd62, -8;
	add.s64 	%rd64, %rd1, %rd63;
	ld.global.v2.f32 	{%f311, %f310}, [%rd64];
	max.f32 	%f76, %f300, %f311;
	max.f32 	%f300, %f76, %f310;
$L__BB37_16:
	setp.le.s64 	%p9, %rd22, %rd10;
	mov.f32 	%f313, 0fFF800000;
	mov.f32 	%f314, %f313;
	@%p9 bra 	$L__BB37_18;
	add.s64 	%rd65, %rd14, %rd10;
	shr.u64 	%rd66, %rd65, 63;
	add.s64 	%rd67, %rd65, %rd66;
	shl.b64 	%rd68, %rd67, 2;
	and.b64  	%rd69, %rd68, -8;
	add.s64 	%rd70, %rd1, %rd69;
	ld.global.v2.f32 	{%f314, %f313}, [%rd70];
	max.f32 	%f78, %f300, %f314;
	max.f32 	%f300, %f78, %f313;
$L__BB37_18:
	setp.le.s64 	%p10, %rd22, %rd11;
	mov.f32 	%f316, 0fFF800000;
	mov.f32 	%f317, %f316;
	@%p10 bra 	$L__BB37_20;
	add.s64 	%rd71, %rd14, %rd11;
	shr.u64 	%rd72, %rd71, 63;
	add.s64 	%rd73, %rd71, %rd72;
	shl.b64 	%rd74, %rd73, 2;
	and.b64  	%rd75, %rd74, -8;
	add.s64 	%rd76, %rd1, %rd75;
	ld.global.v2.f32 	{%f317, %f316}, [%rd76];
	max.f32 	%f80, %f300, %f317;
	max.f32 	%f300, %f80, %f316;
$L__BB37_20:
	setp.le.s64 	%p11, %rd22, %rd4;
	mov.b32 	%r16, %f300;
	shfl.sync.bfly.b32	%r17|%p12, %r16, 16, 31, -1;
	mov.b32 	%f81, %r17;
	max.f32 	%f82, %f300, %f81;
	mov.b32 	%r18, %f82;
	shfl.sync.bfly.b32	%r19|%p13, %r18, 8, 31, -1;
	mov.b32 	%f83, %r19;
	max.f32 	%f84, %f82, %f83;
	mov.b32 	%r20, %f84;
	shfl.sync.bfly.b32	%r21|%p14, %r20, 4, 31, -1;
	mov.b32 	%f85, %r21;
	max.f32 	%f86, %f84, %f85;
	mov.b32 	%r22, %f86;
	shfl.sync.bfly.b32	%r23|%p15, %r22, 2, 31, -1;
	mov.b32 	%f87, %r23;
	max.f32 	%f88, %f86, %f87;
	mov.b32 	%r24, %f88;
	shfl.sync.bfly.b32	%r25|%p16, %r24, 1, 31, -1;
	mov.b32 	%f89, %r25;
	max.f32 	%f90, %f88, %f89;
	sub.f32 	%f91, %f296, %f90;
	fma.rn.f32 	%f92, %f91, 0f3BBB989D, 0f3F000000;
	cvt.sat.f32.f32 	%f93, %f92;
	mov.f32 	%f94, 0f4B400001;
	mov.f32 	%f95, 0f437C0000;
	fma.rm.f32 	%f96, %f93, %f95, %f94;
	add.f32 	%f97, %f96, 0fCB40007F;
	neg.f32 	%f98, %f97;
	fma.rn.f32 	%f99, %f91, 0f3FB8AA3B, %f98;
	fma.rn.f32 	%f100, %f91, 0f32A57060, %f99;
	mov.b32 	%r26, %f96;
	shl.b32 	%r27, %r26, 23;
	mov.b32 	%f101, %r27;
	ex2.approx.ftz.f32 	%f102, %f100;
	mul.f32 	%f103, %f102, %f101;
	add.f32 	%f104, %f103, 0f00000000;
	sub.f32 	%f105, %f295, %f90;
	fma.rn.f32 	%f106, %f105, 0f3BBB989D, 0f3F000000;
	cvt.sat.f32.f32 	%f107, %f106;
	fma.rm.f32 	%f108, %f107, %f95, %f94;
	add.f32 	%f109, %f108, 0fCB40007F;
	neg.f32 	%f110, %f109;
	fma.rn.f32 	%f111, %f105, 0f3FB8AA3B, %f110;
	fma.rn.f32 	%f112, %f105, 0f32A57060, %f111;
	mov.b32 	%r28, %f108;
	shl.b32 	%r29, %r28, 23;
	mov.b32 	%f113, %r29;
	ex2.approx.ftz.f32 	%f114, %f112;
	mul.f32 	%f115, %f114, %f113;
	add.f32 	%f116, %f104, %f115;
	sub.f32 	%f117, %f299, %f90;
	fma.rn.f32 	%f118, %f117, 0f3BBB989D, 0f3F000000;
	cvt.sat.f32.f32 	%f119, %f118;
	fma.rm.f32 	%f120, %f119, %f95, %f94;
	add.f32 	%f121, %f120, 0fCB40007F;
	neg.f32 	%f122, %f121;
	fma.rn.f32 	%f123, %f117, 0f3FB8AA3B, %f122;
	fma.rn.f32 	%f124, %f117, 0f32A57060, %f123;
	mov.b32 	%r30, %f120;
	shl.b32 	%r31, %r30, 23;
	mov.b32 	%f125, %r31;
	ex2.approx.ftz.f32 	%f126, %f124;
	mul.f32 	%f127, %f126, %f125;
	add.f32 	%f128, %f116, %f127;
	sub.f32 	%f129, %f298, %f90;
	fma.rn.f32 	%f130, %f129, 0f3BBB989D, 0f3F000000;
	cvt.sat.f32.f32 	%f131, %f130;
	fma.rm.f32 	%f132, %f131, %f95, %f94;
	add.f32 	%f133, %f132, 0fCB40007F;
	neg.f32 	%f134, %f133;
	fma.rn.f32 	%f135, %f129, 0f3FB8AA3B, %f134;
	fma.rn.f32 	%f136, %f129, 0f32A57060, %f135;
	mov.b32 	%r32, %f132;
	shl.b32 	%r33, %r32, 23;
	mov.b32 	%f137, %r33;
	ex2.approx.ftz.f32 	%f138, %f136;
	mul.f32 	%f139, %f138, %f137;
	add.f32 	%f140, %f128, %f139;
	sub.f32 	%f141, %f302, %f90;
	fma.rn.f32 	%f142, %f141, 0f3BBB989D, 0f3F000000;
	cvt.sat.f32.f32 	%f143, %f142;
	fma.rm.f32 	%f144, %f143, %f95, %f94;
	add.f32 	%f145, %f144, 0fCB40007F;
	neg.f32 	%f146, %f145;
	fma.rn.f32 	%f147, %f141, 0f3FB8AA3B, %f146;
	fma.rn.f32 	%f148, %f141, 0f32A57060, %f147;
	mov.b32 	%r34, %f144;
	shl.b32 	%r35, %r34, 23;
	mov.b32 	%f149, %r35;
	ex2.approx.ftz.f32 	%f150, %f148;
	mul.f32 	%f151, %f150, %f149;
	add.f32 	%f152, %f140, %f151;
	sub.f32 	%f153, %f301, %f90;
	fma.rn.f32 	%f154, %f153, 0f3BBB989D, 0f3F000000;
	cvt.sat.f32.f32 	%f155, %f154;
	fma.rm.f32 	%f156, %f155, %f95, %f94;
	add.f32 	%f157, %f156, 0fCB40007F;
	neg.f32 	%f158, %f157;
	fma.rn.f32 	%f159, %f153, 0f3FB8AA3B, %f158;
	fma.rn.f32 	%f160, %f153, 0f32A57060, %f159;
	mov.b32 	%r36, %f156;
	shl.b32 	%r37, %r36, 23;
	mov.b32 	%f161, %r37;
	ex2.approx.ftz.f32 	%f162, %f160;
	mul.f32 	%f163, %f162, %f161;
	add.f32 	%f164, %f152, %f163;
	sub.f32 	%f165, %f305, %f90;
	fma.rn.f32 	%f166, %f165, 0f3BBB989D, 0f3F000000;
	cvt.sat.f32.f32 	%f167, %f166;
	fma.rm.f32 	%f168, %f167, %f95, %f94;
	add.f32 	%f169, %f168, 0fCB40007F;
	neg.f32 	%f170, %f169;
	fma.rn.f32 	%f171, %f165, 0f3FB8AA3B, %f170;
	fma.rn.f32 	%f172, %f165, 0f32A57060, %f171;
	mov.b32 	%r38, %f168;
	shl.b32 	%r39, %r38, 23;
	mov.b32 	%f173, %r39;
	ex2.approx.ftz.f32 	%f174, %f172;
	mul.f32 	%f175, %f174, %f173;
	add.f32 	%f176, %f164, %f175;
	sub.f32 	%f177, %f304, %f90;
	fma.rn.f32 	%f178, %f177, 0f3BBB989D, 0f3F000000;
	cvt.sat.f32.f32 	%f179, %f178;
	fma.rm.f32 	%f180, %f179, %f95, %f94;
	add.f32 	%f181, %f180, 0fCB40007F;
	neg.f32 	%f182, %f181;
	fma.rn.f32 	%f183, %f177, 0f3FB8AA3B, %f182;
	fma.rn.f32 	%f184, %f177, 0f32A57060, %f183;
	mov.b32 	%r40, %f180;
	shl.b32 	%r41, %r40, 23;
	mov.b32 	%f185, %r41;
	ex2.approx.ftz.f32 	%f186, %f184;
	mul.f32 	%f187, %f186, %f185;
	add.f32 	%f188, %f176, %f187;
	sub.f32 	%f189, %f308, %f90;
	fma.rn.f32 	%f190, %f189, 0f3BBB989D, 0f3F000000;
	cvt.sat.f32.f32 	%f191, %f190;
	fma.rm.f32 	%f192, %f191, %f95, %f94;
	add.f32 	%f193, %f192, 0fCB40007F;
	neg.f32 	%f194, %f193;
	fma.rn.f32 	%f195, %f189, 0f3FB8AA3B, %f194;
	fma.rn.f32 	%f196, %f189, 0f32A57060, %f195;
	mov.b32 	%r42, %f192;
	shl.b32 	%r43, %r42, 23;
	mov.b32 	%f197, %r43;
	ex2.approx.ftz.f32 	%f198, %f196;
	mul.f32 	%f199, %f198, %f197;
	add.f32 	%f200, %f188, %f199;
	sub.f32 	%f201, %f307, %f90;
	fma.rn.f32 	%f202, %f201, 0f3BBB989D, 0f3F000000;
	cvt.sat.f32.f32 	%f203, %f202;
	fma.rm.f32 	%f204, %f203, %f95, %f94;
	add.f32 	%f205, %f204, 0fCB40007F;
	neg.f32 	%f206, %f205;
	fma.rn.f32 	%f207, %f201, 0f3FB8AA3B, %f206;
	fma.rn.f32 	%f208, %f201, 0f32A57060, %f207;
	mov.b32 	%r44, %f204;
	shl.b32 	%r45, %r44, 23;
	mov.b32 	%f209, %r45;
	ex2.approx.ftz.f32 	%f210, %f208;
	mul.f32 	%f211, %f210, %f209;
	add.f32 	%f212, %f200, %f211;
	sub.f32 	%f213, %f311, %f90;
	fma.rn.f32 	%f214, %f213, 0f3BBB989D, 0f3F000000;
	cvt.sat.f32.f32 	%f215, %f214;
	fma.rm.f32 	%f216, %f215, %f95, %f94;
	add.f32 	%f217, %f216, 0fCB40007F;
	neg.f32 	%f218, %f217;
	fma.rn.f32 	%f219, %f213, 0f3FB8AA3B, %f218;
	fma.rn.f32 	%f220, %f213, 0f32A57060, %f219;
	mov.b32 	%r46, %f216;
	shl.b32 	%r47, %r46, 23;
	mov.b32 	%f221, %r47;
	ex2.approx.ftz.f32 	%f222, %f220;
	mul.f32 	%f223, %f222, %f221;
	add.f32 	%f224, %f212, %f223;
	sub.f32 	%f225, %f310, %f90;
	fma.rn.f32 	%f226, %f225, 0f3BBB989D, 0f3F000000;
	cvt.sat.f32.f32 	%f227, %f226;
	fma.rm.f32 	%f228, %f227, %f95, %f94;
	add.f32 	%f229, %f228, 0fCB40007F;
	neg.f32 	%f230, %f229;
	fma.rn.f32 	%f231, %f225, 0f3FB8AA3B, %f230;
	fma.rn.f32 	%f232, %f225, 0f32A57060, %f231;
	mov.b32 	%r48, %f228;
	shl.b32 	%r49, %r48, 23;
	mov.b32 	%f233, %r49;
	ex2.approx.ftz.f32 	%f234, %f232;
	mul.f32 	%f235, %f234, %f233;
	add.f32 	%f236, %f224, %f235;
	sub.f32 	%f237, %f314, %f90;
	fma.rn.f32 	%f238, %f237, 0f3BBB989D, 0f3F000000;
	cvt.sat.f32.f32 	%f239, %f238;
	fma.rm.f32 	%f240, %f239, %f95, %f94;
	add.f32 	%f241, %f240, 0fCB40007F;
	neg.f32 	%f242, %f241;
	fma.rn.f32 	%f243, %f237, 0f3FB8AA3B, %f242;
	fma.rn.f32 	%f244, %f237, 0f32A57060, %f243;
	mov.b32 	%r50, %f240;
	shl.b32 	%r51, %r50, 23;
	mov.b32 	%f245, %r51;
	ex2.approx.ftz.f32 	%f246, %f244;
	mul.f32 	%f247, %f246, %f245;
	add.f32 	%f248, %f236, %f247;
	sub.f32 	%f249, %f313, %f90;
	fma.rn.f32 	%f250, %f249, 0f3BBB989D, 0f3F000000;
	cvt.sat.f32.f32 	%f251, %f250;
	fma.rm.f32 	%f252, %f251, %f95, %f94;
	add.f32 	%f253, %f252, 0fCB40007F;
	neg.f32 	%f254, %f253;
	fma.rn.f32 	%f255, %f249, 0f3FB8AA3B, %f254;
	fma.rn.f32 	%f256, %f249, 0f32A57060, %f255;
	mov.b32 	%r52, %f252;
	shl.b32 	%r53, %r52, 23;
	mov.b32 	%f257, %r53;
	ex2.approx.ftz.f32 	%f258, %f256;
	mul.f32 	%f259, %f258, %f257;
	add.f32 	%f260, %f248, %f259;
	sub.f32 	%f261, %f317, %f90;
	fma.rn.f32 	%f262, %f261, 0f3BBB989D, 0f3F000000;
	cvt.sat.f32.f32 	%f263, %f262;
	fma.rm.f32 	%f264, %f263, %f95, %f94;
	add.f32 	%f265, %f264, 0fCB40007F;
	neg.f32 	%f266, %f265;
	fma.rn.f32 	%f267, %f261, 0f3FB8AA3B, %f266;
	fma.rn.f32 	%f268, %f261, 0f32A57060, %f267;
	mov.b32 	%r54, %f264;
	shl.b32 	%r55, %r54, 23;
	mov.b32 	%f269, %r55;
	ex2.approx.ftz.f32 	%f270, %f268;
	mul.f32 	%f271, %f270, %f269;
	add.f32 	%f272, %f260, %f271;
	sub.f32 	%f273, %f316, %f90;
	fma.rn.f32 	%f274, %f273, 0f3BBB989D, 0f3F000000;
	cvt.sat.f32.f32 	%f275, %f274;
	fma.rm.f32 	%f276, %f275, %f95, %f94;
	add.f32 	%f277, %f276, 0fCB40007F;
	neg.f32 	%f278, %f277;
	fma.rn.f32 	%f279, %f273, 0f3FB8AA3B, %f278;
	fma.rn.f32 	%f280, %f273, 0f32A57060, %f279;
	mov.b32 	%r56, %f276;
	shl.b32 	%r57, %r56, 23;
	mov.b32 	%f281, %r57;
	ex2.approx.ftz.f32 	%f282, %f280;
	mul.f32 	%f283, %f282, %f281;
	add.f32 	%f284, %f272, %f283;
	mov.b32 	%r58, %f284;
	shfl.sync.bfly.b32	%r59|%p17, %r58, 16, 31, -1;
	mov.b32 	%f285, %r59;
	add.f32 	%f286, %f284, %f285;
	mov.b32 	%r60, %f286;
	shfl.sync.bfly.b32	%r61|%p18, %r60, 8, 31, -1;
	mov.b32 	%f287, %r61;
	add.f32 	%f288, %f286, %f287;
	mov.b32 	%r62, %f288;
	shfl.sync.bfly.b32	%r63|%p19, %r62, 4, 31, -1;
	mov.b32 	%f289, %r63;
	add.f32 	%f290, %f288, %f289;
	mov.b32 	%r64, %f290;
	shfl.sync.bfly.b32	%r65|%p20, %r64, 2, 31, -1;
	mov.b32 	%f291, %r65;
	add.f32 	%f292, %f290, %f291;
	mov.b32 	%r66, %f292;
	shfl.sync.bfly.b32	%r67|%p21, %r66, 1, 31, -1;
	mov.b32 	%f293, %r67;
	add.f32 	%f294, %f292, %f293;
	div.rn.f32 	%f49, %f103, %f294;
	div.rn.f32 	%f50, %f115, %f294;
	div.rn.f32 	%f51, %f127, %f294;
	div.rn.f32 	%f52, %f139, %f294;
	div.rn.f32 	%f53, %f151, %f294;
	div.rn.f32 	%f54, %f163, %f294;
	div.rn.f32 	%f55, %f175, %f294;
	div.rn.f32 	%f56, %f187, %f294;
	div.rn.f32 	%f57, %f199, %f294;
	div.rn.f32 	%f58, %f211, %f294;
	div.rn.f32 	%f59, %f223, %f294;
	div.rn.f32 	%f60, %f235, %f294;
	div.rn.f32 	%f61, %f247, %f294;
	div.rn.f32 	%f62, %f259, %f294;
	div.rn.f32 	%f63, %f271, %f294;
	div.rn.f32 	%f64, %f283, %f294;
	mul.lo.s64 	%rd15, %rd127, %rd20;
	@%p11 bra 	$L__BB37_22;
	add.s64 	%rd77, %rd15, %rd4;
	shr.u64 	%rd78, %rd77, 63;
	add.s64 	%rd79, %rd77, %rd78;
	shl.b64 	%rd80, %rd79, 2;
	and.b64  	%rd81, %rd80, -8;
	add.s64 	%rd82, %rd2, %rd81;
	st.global.v2.f32 	[%rd82], {%f49, %f50};
$L__BB37_22:
	setp.le.s64 	%p22, %rd22, %rd5;
	@%p22 bra 	$L__BB37_24;
	add.s64 	%rd83, %rd15, %rd5;
	shr.u64 	%rd84, %rd83, 63;
	add.s64 	%rd85, %rd83, %rd84;
	shl.b64 	%rd86, %rd85, 2;
	and.b64  	%rd87, %rd86, -8;
	add.s64 	%rd88, %rd2, %rd87;
	st.global.v2.f32 	[%rd88], {%f51, %f52};
$L__BB37_24:
	setp.le.s64 	%p23, %rd22, %rd6;
	@%p23 bra 	$L__BB37_26;
	add.s64 	%rd89, %rd15, %rd6;
	shr.u64 	%rd90, %rd89, 63;
	add.s64 	%rd91, %rd89, %rd90;
	shl.b64 	%rd92, %rd91, 2;
	and.b64  	%rd93, %rd92, -8;
	add.s64 	%rd94, %rd2, %rd93;
	st.global.v2.f32 	[%rd94], {%f53, %f54};
$L__BB37_26:
	setp.le.s64 	%p24, %rd22, %rd7;
	@%p24 bra 	$L__BB37_28;
	add.s64 	%rd95, %rd15, %rd7;
	shr.u64 	%rd96, %rd95, 63;
	add.s64 	%rd97, %rd95, %rd96;
	shl.b64 	%rd98, %rd97, 2;
	and.b64  	%rd99, %rd98, -8;
	add.s64 	%rd100, %rd2, %rd99;
	st.global.v2.f32 	[%rd100], {%f55, %f56};
$L__BB37_28:
	setp.le.s64 	%p25, %rd22, %rd8;
	@%p25 bra 	$L__BB37_30;
	add.s64 	%rd101, %rd15, %rd8;
	shr.u64 	%rd102, %rd101, 63;
	add.s64 	%rd103, %rd101, %rd102;
	shl.b64 	%rd104, %rd103, 2;
	and.b64  	%rd105, %rd104, -8;
	add.s64 	%rd106, %rd2, %rd105;
	st.global.v2.f32 	[%rd106], {%f57, %f58};
$L__BB37_30:
	setp.le.s64 	%p26, %rd22, %rd9;
	@%p26 bra 	$L__BB37_32;
	add.s64 	%rd107, %rd15, %rd9;
	shr.u64 	%rd108, %rd107, 63;
	add.s64 	%rd109, %rd107, %rd108;
	shl.b64 	%rd110, %rd109, 2;
	and.b64  	%rd111, %rd110, -8;
	add.s64 	%rd112, %rd2, %rd111;
	st.global.v2.f32 	[%rd112], {%f59, %f60};
$L__BB37_32:
	setp.le.s64 	%p27, %rd22, %rd10;
	@%p27 bra 	$L__BB37_34;
	add.s64 	%rd113, %rd15, %rd10;
	shr.u64 	%rd114, %rd113, 63;
	add.s64 	%rd115, %rd113, %rd114;
	shl.b64 	%rd116, %rd115, 2;
	and.b64  	%rd117, %rd116, -8;
	add.s64 	%rd118, %rd2, %rd117;
	st.global.v2.f32 	[%rd118], {%f61, %f62};
$L__BB37_34:
	setp.le.s64 	%p28, %rd22, %rd11;
	@%p28 bra 	$L__BB37_36;
	add.s64 	%rd119, %rd15, %rd11;
	shr.u64 	%rd120, %rd119, 63;
	add.s64 	%rd121, %rd119, %rd120;
	shl.b64 	%rd122, %rd121, 2;
	and.b64  	%rd123, %rd122, -8;
	add.s64 	%rd124, %rd2, %rd123;
	st.global.v2.f32 	[%rd124], {%f63, %f64};
$L__BB37_36:
	ld.param.u64 	%rd126, [_Z15SoftmaxWarpImplI10DirectLoadIffE11DirectStoreIffEfLi2ELi16ELi32ELi1ELb1EL9Algorithm0EEvT_T0_ll_param_2];
	add.s64 	%rd127, %rd127, %rd12;
	setp.lt.s64 	%p29, %rd127, %rd126;
	@%p29 bra 	$L__BB37_4;
$L__BB37_37:
	ret;

}
	// .globl	_Z15SoftmaxWarpImplI10DirectLoadIffE11DirectStoreIffEfLi2ELi18ELi32ELi1ELb0EL9Algorithm0EEvT_T0_ll
.visible .entry _Z15SoftmaxWarpImplI10DirectLoadIffE11DirectStoreIffEfLi2ELi18ELi32ELi1ELb0EL9Algorithm0EEvT_T0_ll(
	.param .align 8 .b8 _Z15SoftmaxWarpImplI10DirectLoadIffE11DirectStoreIffEfLi2ELi18ELi32ELi1ELb0EL9Algorithm0EEvT_T0_ll_param_0[16],
	.param .align 8 .b8 _Z15SoftmaxWarpImplI10DirectLoadIffE11DirectStoreIffEfLi2ELi18ELi32ELi1ELb0EL9Algorithm0EEvT_T0_ll_param_1[16],
	.param .u64 _Z15SoftmaxWarpImplI10DirectLoadIffE11DirectStoreIffEfLi2ELi18ELi32ELi1ELb0EL9Algorithm0EEvT_T0_ll_param_2,
	.param .u64 _Z15SoftmaxWarpImplI10DirectLoadIffE11DirectStoreIffEfLi2ELi18ELi32ELi1ELb0EL9Algorithm0EEvT_T0_ll_param_3
)
{
	.reg .pred 	%p<14>;
	.reg .b32 	%r<65>;
	.reg .b32 	%f<293>;
	.reg .b64 	%rd<129>;

	ld.param.u64 	%rd9, [_Z15SoftmaxWarpImplI10DirectLoadIffE11DirectStoreIffEfLi2ELi18ELi32ELi1ELb0EL9Algorithm0EEvT_T0_ll_param_1+8];
	ld.param.u64 	%rd8, [_Z15SoftmaxWarpImplI10DirectLoadIffE11DirectStoreIffEfLi2ELi18ELi32ELi1ELb0EL9Algorithm0EEvT_T0_ll_param_1];
	ld.param.u64 	%rd7, [_Z15SoftmaxWarpImplI10DirectLoadIffE11DirectStoreIffEfLi2ELi18ELi32ELi1ELb0EL9Algorithm0EEvT_T0_ll_param_0+8];
	ld.param.u64 	%rd6, [_Z15SoftmaxWarpImplI10DirectLoadIffE11DirectStoreIffEfLi2ELi18ELi32ELi1ELb0EL9Algorithm0EEvT_T0_ll_param_0];
	ld.param.u64 	%rd10, [_Z15SoftmaxWarpImplI10DirectLoadIffE11DirectStoreIffEfLi2ELi18ELi32ELi1ELb0EL9Algorithm0EEvT_T0_ll_param_2];
	ld.param.u64 	%rd11, [_Z15SoftmaxWarpImplI10DirectLoadIffE11DirectStoreIffEfLi2ELi18ELi32ELi1ELb0EL9Algorithm0EEvT_T0_ll_param_3];
	setp.lt.s64 	%p1, %rd11, 577;
	@%p1 bra 	$L__BB38_2;
	mov.u64 	%rd12, $str;
	cvta.global.u64 	%rd13, %rd12;
	mov.u64 	%rd14, $str$1;
	cvta.global.u64 	%rd15, %rd14;
	mov.u64 	%rd16, __unnamed_39;
	cvta.global.u64 	%rd17, %rd16;
	{ // callseq 38, 0
	.param .b64 param0;
	st.param.b64 	[param0], %rd13;
	.param .b64 param1;
	st.param.b64 	[param1], %rd15;
	.param .b32 param2;
	st.param.b32 	[param2], 253;
	.param .b64 param3;
	st.param.b64 	[param3], %rd17;
	.param .b64 param4;
	st.param.b64 	[param4], 1;
	call.uni 
	__assertfail, 
	(
	param0, 
	param1, 
	param2, 
	param3, 
	param4
	);
	} // callseq 38
$L__BB38_2:
	mov.u32 	%r2, %ctaid.x;
	mov.u32 	%r3, %ntid.y;
	mov.u32 	%r4, %tid.y;
	mad.lo.s32 	%r5, %r2, %r3, %r4;
	mov.u32 	%r6, %nctaid.x;
	mul.lo.s32 	%r1, %r6, %r3;
	cvt.s64.s32 	%rd128, %r5;
	setp.le.s64 	%p2, %rd10, %rd128;
	@%p2 bra 	$L__BB38_5;
	mov.u32 	%r7, %tid.x;
	shl.b32 	%r8, %r7, 1;
	cvt.u64.u32 	%rd2, %r8;
	cvt.s64.s32 	%rd3, %r1;
$L__BB38_4:
	mad.lo.s64 	%rd18, %rd128, %rd7, %rd2;
	shr.u64 	%rd19, %rd18, 63;
	add.s64 	%rd20, %rd18, %rd19;
	cvta.to.global.u64 	%rd21, %rd6;
	shl.b64 	%rd22, %rd20, 2;
	and.b64  	%rd23, %rd22, -8;
	add.s64 	%rd24, %rd21, %rd23;
	ld.global.v2.f32 	{%f1, %f2}, [%rd24];
	max.f32 	%f3, %f1, 0fFF800000;
	max.f32 	%f4, %f3, %f2;
	add.s64 	%rd25, %rd18, 64;
	shr.u64 	%rd26, %rd25, 63;
	add.s64 	%rd27, %rd25, %rd26;
	shl.b64 	%rd28, %rd27, 2;
	and.b64  	%rd29, %rd28, -8;
	add.s64 	%rd30, %rd21, %rd29;
	ld.global.v2.f32 	{%f5, %f6}, [%rd30];
	max.f32 	%f7, %f4, %f5;
	max.f32 	%f8, %f7, %f6;
	add.s64 	%rd31, %rd18, 128;
	shr.u64 	%rd32, %rd31, 63;
	add.s64 	%rd33, %rd31, %rd32;
	shl.b64 	%rd34, %rd33, 2;
	and.b64  	%rd35, %rd34, -8;
	add.s64 	%rd36, %rd21, %rd35;
	ld.global.v2.f32 	{%f9, %f10}, [%rd36];
	max.f32 	%f11, %f8, %f9;
	max.f32 	%f12, %f11, %f10;
	add.s64 	%rd37, %rd18, 192;
	shr.u64 	%rd38, %rd37, 63;
	add.s64 	%rd39, %rd37, %rd38;
	shl.b64 	%rd40, %rd39, 2;
	and.b64  	%rd41, %rd40, -8;
	add.s64 	%rd42, %rd21, %rd41;
	ld.global.v2.f32 	{%f13, %f14}, [%rd42];
	max.f32 	%f15, %f12, %f13;
	max.f32 	%f16, %f15, %f14;
	add.s64 	%rd43, %rd18, 256;
	shr.u64 	%rd44, %rd43, 63;
	add.s64 	%rd45, %rd43, %rd44;
	shl.b64 	%rd46, %rd45, 2;
	and.b64  	%rd47, %rd46, -8;
	add.s64 	%rd48, %rd21, %rd47;
	ld.global.v2.f32 	{%f17, %f18}, [%rd48];
	max.f32 	%f19, %f16, %f17;
	max.f32 	%f20, %f19, %f18;
	add.s64 	%rd49, %rd18, 320;
	shr.u64 	%rd50, %rd49, 63;
	add.s64 	%rd51, %rd49, %rd50;
	shl.b64 	%rd52, %rd51, 2;
	and.b64  	%rd53, %rd52, -8;
	add.s64 	%rd54, %rd21, %rd53;
	ld.global.v2.f32 	{%f21, %f22}, [%rd54];
	max.f32 	%f23, %f20, %f21;
	max.f32 	%f24, %f23, %f22;
	add.s64 	%rd55, %rd18, 384;
	shr.u64 	%rd56, %rd55, 63;
	add.s64 	%rd57, %rd55, %rd56;
	shl.b64 	%rd58, %rd57, 2;
	and.b64  	%rd59, %rd58, -8;
	add.s64 	%rd60, %rd21, %rd59;
	ld.global.v2.f32 	{%f25, %f26}, [%rd60];
	max.f32 	%f27, %f24, %f25;
	max.f32 	%f28, %f27, %f26;
	add.s64 	%rd61, %rd18, 448;
	shr.u64 	%rd62, %rd61, 63;
	add.s64 	%rd63, %rd61, %rd62;
	shl.b64 	%rd64, %rd63, 2;
	and.b64  	%rd65, %rd64, -8;
	add.s64 	%rd66, %rd21, %rd65;
	ld.global.v2.f32 	{%f29, %f30}, [%rd66];
	max.f32 	%f31, %f28, %f29;
	max.f32 	%f32, %f31, %f30;
	add.s64 	%rd67, %rd18, 512;
	shr.u64 	%rd68, %rd67, 63;
	add.s64 	%rd69, %rd67, %rd68;
	shl.b64 	%rd70, %rd69, 2;
	and.b64  	%rd71, %rd70, -8;
	add.s64 	%rd72, %rd21, %rd71;
	ld.global.v2.f32 	{%f33, %f34}, [%rd72];
	max.f32 	%f35, %f32, %f33;
	max.f32 	%f36, %f35, %f34;
	mov.b32 	%r9, %f36;
	shfl.sync.bfly.b32	%r10|%p3, %r9, 16, 31, -1;
	mov.b32 	%f37, %r10;
	max.f32 	%f38, %f36, %f37;
	mov.b32 	%r11, %f38;
	shfl.sync.bfly.b32	%r12|%p4, %r11, 8, 31, -1;
	mov.b32 	%f39, %r12;
	max.f32 	%f40, %f38, %f39;
	mov.b32 	%r13, %f40;
	shfl.sync.bfly.b32	%r14|%p5, %r13, 4, 31, -1;
	mov.b32 	%f41, %r14;
	max.f32 	%f42, %f40, %f41;
	mov.b32 	%r15, %f42;
	shfl.sync.bfly.b32	%r16|%p6, %r15, 2, 31, -1;
	mov.b32 	%f43, %r16;
	max.f32 	%f44, %f42, %f43;
	mov.b32 	%r17, %f44;
	shfl.sync.bfly.b32	%r18|%p7, %r17, 1, 31, -1;
	mov.b32 	%f45, %r18;
	max.f32 	%f46, %f44, %f45;
	sub.f32 	%f47, %f1, %f46;
	fma.rn.f32 	%f48, %f47, 0f3BBB989D, 0f3F000000;
	cvt.sat.f32.f32 	%f49, %f48;
	mov.f32 	%f50, 0f4B400001;
	mov.f32 	%f51, 0f437C0000;
	fma.rm.f32 	%f52, %f49, %f51, %f50;
	add.f32 	%f53, %f52, 0fCB40007F;
	neg.f32 	%f54, %f53;
	fma.rn.f32 	%f55, %f47, 0f3FB8AA3B, %f54;
	fma.rn.f32 	%f56, %f47, 0f32A57060, %f55;
	mov.b32 	%r19, %f52;
	shl.b32 	%r20, %r19, 23;
	mov.b32 	%f57, %r20;
	ex2.approx.ftz.f32 	%f58, %f56;
	mul.f32 	%f59, %f58, %f57;
	add.f32 	%f60, %f59, 0f00000000;
	sub.f32 	%f61, %f2, %f46;
	fma.rn.f32 	%f62, %f61, 0f3BBB989D, 0f3F000000;
	cvt.sat.f32.f32 	%f63, %f62;
	fma.rm.f32 	%f64, %f63, %f51, %f50;
	add.f32 	%f65, %f64, 0fCB40007F;
	neg.f32 	%f66, %f65;
	fma.rn.f32 	%f67, %f61, 0f3FB8AA3B, %f66;
	fma.rn.f32 	%f68, %f61, 0f32A57060, %f67;
	mov.b32 	%r21, %f64;
	shl.b32 	%r22, %r21, 23;
	mov.b32 	%f69, %r22;
	ex2.approx.ftz.f32 	%f70, %f68;
	mul.f32 	%f71, %f70, %f69;
	add.f32 	%f72, %f60, %f71;
	sub.f32 	%f73, %f5, %f46;
	fma.rn.f32 	%f74, %f73, 0f3BBB989D, 0f3F000000;
	cvt.sat.f32.f32 	%f75, %f74;
	fma.rm.f32 	%f76, %f75, %f51, %f50;
	add.f32 	%f77, %f76, 0fCB40007F;
	neg.f32 	%f78, %f77;
	fma.rn.f32 	%f79, %f73, 0f3FB8AA3B, %f78;
	fma.rn.f32 	%f80, %f73, 0f32A57060, %f79;
	mov.b32 	%r23, %f76;
	shl.b32 	%r24, %r23, 23;
	mov.b32 	%f81, %r24;
	ex2.approx.ftz.f32 	%f82, %f80;
	mul.f32 	%f83, %f82, %f81;
	add.f32 	%f84, %f72, %f83;
	sub.f32 	%f85, %f6, %f46;
	fma.rn.f32 	%f86, %f85, 0f3BBB989D, 0f3F000000;
	cvt.sat.f32.f32 	%f87, %f86;
	fma.rm.f32 	%f88, %f87, %f51, %f50;
	add.f32 	%f89, %f88, 0fCB40007F;
	neg.f32 	%f90, %f89;
	fma.rn.f32 	%f91, %f85, 0f3FB8AA3B, %f90;
	fma.rn.f32 	%f92, %f85, 0f32A57060, %f91;
	mov.b32 	%r25, %f88;
	shl.b32 	%r26, %r25, 23;
	mov.b32 	%f93, %r26;
	ex2.approx.ftz.f32 	%f94, %f92;
	mul.f32 	%f95, %f94, %f93;
	add.f32 	%f96, %f84, %f95;
	sub.f32 	%f97, %f9, %f46;
	fma.rn.f32 	%f98, %f97, 0f3BBB989D, 0f3F000000;
	cvt.sat.f32.f32 	%f99, %f98;
	fma.rm.f32 	%f100, %f99, %f51, %f50;
	add.f32 	%f101, %f100, 0fCB40007F;
	neg.f32 	%f102, %f101;
	fma.rn.f32 	%f103, %f97, 0f3FB8AA3B, %f102;
	fma.rn.f32 	%f104, %f97, 0f32A57060, %f103;
	mov.b32 	%r27, %f100;
	shl.b32 	%r28, %r27, 23;
	mov.b32 	%f105, %r28;
	ex2.approx.ftz.f32 	%f106, %f104;
	mul.f32 	%f107, %f106, %f105;
	add.f32 	%f108, %f96, %f107;
	sub.f32 	%f109, %f10, %f46;
	fma.rn.f32 	%f110, %f109, 0f3BBB989D, 0f3F000000;
	cvt.sat.f32.f32 	%f111, %f110;
	fma.rm.f32 	%f112, %f111, %f51, %f50;
	add.f32 	%f113, %f112, 0fCB40007F;
	neg.f32 	%f114, %f113;
	fma.rn.f32 	%f115, %f109, 0f3FB8AA3B, %f114;
	fma.rn.f32 	%f116, %f109, 0f32A57060, %f115;
	mov.b32 	%r29, %f112;
	shl.b32 	%r30, %r29, 23;
	mov.b32 	%f117, %r30;
	ex2.approx.ftz.f32 	%f118, %f116;
	mul.f32 	%f119, %f118, %f117;
	add.f32 	%f120, %f108, %f119;
	sub.f32 	%f121, %f13, %f46;
	fma.rn.f32 	%f122, %f121, 0f3BBB989D, 0f3F000000;
	cvt.sat.f32.f32 	%f123, %f122;
	fma.rm.f32 	%f124, %f123, %f51, %f50;
	add.f32 	%f125, %f124, 0fCB40007F;
	neg.f32 	%f126, %f125;
	fma.rn.f32 	%f127, %f121, 0f3FB8AA3B, %f126;
	fma.rn.f32 	%f128, %f121, 0f32A57060, %f127;
	mov.b32 	%r31, %f124;
	shl.b32 	%r32, %r31, 23;
	mov.b32 	%f129, %r32;
	ex2.approx.ftz.f32 	%f130, %f128;
	mul.f32 	%f131, %f130, %f129;
	add.f32 	%f132, %f120, %f131;
	sub.f32 	%f133, %f14, %f46;
	fma.rn.f32 	%f134, %f133, 0f3BBB989D, 0f3F000000;
	cvt.sat.f32.f32 	%f135, %f134;
	fma.rm.f32 	%f136, %f135, %f51, %f50;
	add.f32 	%f137, %f136, 0fCB40007F;
	neg.f32 	%f138, %f137;
	fma.rn.f32 	%f139, %f133, 0f3FB8AA3B, %f138;
	fma.rn.f32 	%f140, %f133, 0f32A57060, %f139;
	mov.b32 	%r33, %f136;
	shl.b32 	%r34, %r33, 23;
	mov.b32 	%f141, %r34;
	ex2.approx.ftz.f32 	%f142, %f140;
	mul.f32 	%f143, %f142, %f141;
	add.f32 	%f144, %f132, %f143;
	sub.f32 	%f145, %f17, %f46;
	fma.rn.f32 	%f146, %f145, 0f3BBB989D, 0f3F000000;
	cvt.sat.f32.f32 	%f147, %f146;
	fma.rm.f32 	%f148, %f147, %f51, %f50;
	add.f32 	%f149, %f148, 0fCB40007F;
	neg.f32 	%f150, %f149;
	fma.rn.f32 	%f151, %f145, 0f3FB8AA3B, %f150;
	fma.rn.f32 	%f152, %f145, 0f32A57060, %f151;
	mov.b32 	%r35, %f148;
	shl.b32 	%r36, %r35, 23;
	mov.b32 	%f153, %r36;
	ex2.approx.ftz.f32 	%f154, %f152;
	mul.f32 	%f155, %f154, %f153;
	add.f32 	%f156, %f144, %f155;
	sub.f32 	%f157, %f18, %f46;
	fma.rn.f32 	%f158, %f157, 0f3BBB989D, 0f3F000000;
	cvt.sat.f32.f32 	%f159, %f158;
	fma.rm.f32 	%f160, %f159, %f51, %f50;
	add.f32 	%f161, %f160, 0fCB40007F;
	neg.f32 	%f162, %f161;
	fma.rn.f32 	%f163, %f157, 0f3FB8AA3B, %f162;
	fma.rn.f32 	%f164, %f157, 0f32A57060, %f163;
	mov.b32 	%r37, %f160;
	shl.b32 	%r38, %r37, 23;
	mov.b32 	%f165, %r38;
	ex2.approx.ftz.f32 	%f166, %f164;
	mul.f32 	%f167, %f166, %f165;
	add.f32 	%f168, %f156, %f167;
	sub.f32 	%f169, %f21, %f46;
	fma.rn.f32 	%f170, %f169, 0f3BBB989D, 0f3F000000;
	cvt.sat.f32.f32 	%f171, %f170;
	fma.rm.f32 	%f172, %f171, %f51, %f50;
	add.f32 	%f173, %f172, 0fCB40007F;
	neg.f32 	%f174, %f173;
	fma.rn.f32 	%f175, %f169, 0f3FB8AA3B, %f174;
	fma.rn.f32 	%f176, %f169, 0f32A57060, %f175;
	mov.b32 	%r39, %f172;
	shl.b32 	%r40, %r39, 23;
	mov.b32 	%f177, %r40;
	ex2.approx.ftz.f32 	%f178, %f176;
	mul.f32 	%f179, %f178, %f177;
	add.f32 	%f180, %f168, %f179;
	sub.f32 	%f181, %f22, %f46;
	fma.rn.f32 	%f182, %f181, 0f3BBB989D, 0f3F000000;
	cvt.sat.f32.f32 	%f183, %f182;
	fma.rm.f32 	%f184, %f183, %f51, %f50;
	add.f32 	%f185, %f184, 0fCB40007F;
	neg.f32 	%f186, %f185;
	fma.rn.f32 	%f187, %f181, 0f3FB8AA3B, %f186;
	fma.rn.f32 	%f188, %f181, 0f32A57060, %f187;
	mov.b32 	%r41, %f184;
	shl.b32 	%r42, %r41, 23;
	mov.b32 	%f189, %r42;
	ex2.approx.ftz.f32 	%f190, %f188;
	mul.f32 	%f191, %f190, %f189;
	add.f32 	%f192, %f180, %f191;
	sub.f32 	%f193, %f25, %f46;
	fma.rn.f32 	%f194, %f193, 0f3BBB989D, 0f3F000000;
	cvt.sat.f32.f32 	%f195, %f194;
	fma.rm.f32 	%f196, %f195, %f51, %f50;
	add.f32 	%f197, %f196, 0fCB40007F;
	neg.f32 	%f198, %f197;
	fma.rn.f32 	%f199, %f193, 0f3FB8AA3B, %f198;
	fma.rn.f32 	%f200, %f193, 0f32A57060, %f199;
	mov.b32 	%r43, %f196;
	shl.b32 	%r44, %r43, 23;
	mov.b32 	%f201, %r44;
	ex2.approx.ftz.f32 	%f202, %f200;
	mul.f32 	%f203, %f202, %f201;
	add.f32 	%f204, %f192, %f203;
	sub.f32 	%f205, %f26, %f46;
	fma.rn.f32 	%f206, %f205, 0f3BBB989D, 0f3F000000;
	cvt.sat.f32.f32 	%f207, %f206;
	fma.rm.f32 	%f208, %f207, %f51, %f50;
	add.f32 	%f209, %f208, 0fCB40007F;
	neg.f32 	%f210, %f209;
	fma.rn.f32 	%f211, %f205, 0f3FB8AA3B, %f210;
	fma.rn.f32 	%f212, %f205, 0f32A57060, %f211;
	mov.b32 	%r45, %f208;
	shl.b32 	%r46, %r45, 23;
	mov.b32 	%f213, %r46;
	ex2.approx.ftz.f32 	%f214, %f212;
	mul.f32 	%f215, %f214, %f213;
	add.f32 	%f216, %f204, %f215;
	sub.f32 	%f217, %f29, %f46;
	fma.rn.f32 	%f218, %f217, 0f3BBB989D, 0f3F000000;
	cvt.sat.f32.f32 	%f219, %f218;
	fma.rm.f32 	%f220, %f219, %f51, %f50;
	add.f32 	%f221, %f220, 0fCB40007F;
	neg.f32 	%f222, %f221;
	fma.rn.f32 	%f223, %f217, 0f3FB8AA3B, %f222;
	fma.rn.f32 	%f224, %f217, 0f32A57060, %f223;
	mov.b32 	%r47, %f220;
	shl.b32 	%r48, %r47, 23;
	mov.b32 	%f225, %r48;
	ex2.approx.ftz.f32 	%f226, %f224;
	mul.f32 	%f227, %f226, %f225;
	add.f32 	%f228, %f216, %f227;
	sub.f32 	%f229, %f30, %f46;
	fma.rn.f32 	%f230, %f229, 0f3BBB989D, 0f3F000000;
	cvt.sat.f32.f32 	%f231, %f230;
	fma.rm.f32 	%f232, %f231, %f51, %f50;
	add.f32 	%f233, %f232, 0fCB40007F;
	neg.f32 	%f234, %f233;
	fma.rn.f32 	%f235, %f229, 0f3FB8AA3B, %f234;
	fma.rn.f32 	%f236, %f229, 0f32A57060, %f235;
	mov.b32 	%r49, %f232;
	shl.b32 	%r50, %r49, 23;
	mov.b32 	%f237, %r50;
	ex2.approx.ftz.f32 	%f238, %f236;
	mul.f32 	%f239, %f238, %f237;
	add.f32 	%f240, %f228, %f239;
	sub.f32 	%f241, %f33, %f46;
	fma.rn.f32 	%f242, %f241, 0f3BBB989D, 0f3F000000;
	cvt.sat.f32.f32 	%f243, %f242;
	fma.rm.f32 	%f244, %f243, %f51, %f50;
	add.f32 	%f245, %f244, 0fCB40007F;
	neg.f32 	%f246, %f245;
	fma.rn.f32 	%f247, %f241, 0f3FB8AA3B, %f246;
	fma.rn.f32 	%f248, %f241, 0f32A57060, %f247;
	mov.b32 	%r51, %f244;
	shl.b32 	%r52, %r51, 23;
	mov.b32 	%f249, %r52;
	ex2.approx.ftz.f32 	%f250, %f248;
	mul.f32 	%f251, %f250, %f249;
	add.f32 	%f252, %f240, %f251;
	sub.f32 	%f253, %f34, %f46;
	fma.rn.f32 	%f254, %f253, 0f3BBB989D, 0f3F000000;
	cvt.sat.f32.f32 	%f255, %f254;
	fma.rm.f32 	%f256, %f255, %f51, %f50;
	add.f32 	%f257, %f256, 0fCB40007F;
	neg.f32 	%f258, %f257;
	fma.rn.f32 	%f259, %f253, 0f3FB8AA3B, %f258;
	fma.rn.f32 	%f260, %f253, 0f32A57060, %f259;
	mov.b32 	%r53, %f256;
	shl.b32 	%r54, %r53, 23;
	mov.b32 	%f261, %r54;
	ex2.approx.ftz.f32 	%f262, %f260;
	mul.f32 	%f263, %f262, %f261;
	add.f32 	%f264, %f252, %f263;
	mov.b32 	%r55, %f264;
	shfl.sync.bfly.b32	%r56|%p8, %r55, 16, 31, -1;
	mov.b32 	%f265, %r56;
	add.f32 	%f266, %f264, %f265;
	mov.b32 	%r57, %f266;
	shfl.sync.bfly.b32	%r58|%p9, %r57, 8, 31, -1;
	mov.b32 	%f267, %r58;
	add.f32 	%f268, %f266, %f267;
	mov.b32 	%r59, %f268;
	shfl.sync.bfly.b32	%r60|%p10, %r59, 4, 31, -1;
	mov.b32 	%f269, %r60;
	add.f32 	%f270, %f268, %f269;
	mov.b32 	%r61, %f270;
	shfl.sync.bfly.b32	%r62|%p11, %r61, 2, 31, -1;
	mov.b32 	%f271, %r62;
	add.f32 	%f272, %f270, %f271;
	mov.b32 	%r63, %f272;
	shfl.sync.bfly.b32	%r64|%p12, %r63, 1, 31, -1;
	mov.b32 	%f273, %r64;
	add.f32 	%f274, %f272, %f273;
	div.rn.f32 	%f275, %f59, %f274;
	div.rn.f32 	%f276, %f71, %f274;
	div.rn.f32 	%f277, %f83, %f274;
	div.rn.f32 	%f278, %f95, %f274;
	div.rn.f32 	%f279, %f107, %f274;
	div.rn.f32 	%f280, %f119, %f274;
	div.rn.f32 	%f281, %f131, %f274;
	div.rn.f32 	%f282, %f143, %f274;
	div.rn.f32 	%f283, %f155, %f274;
	div.rn.f32 	%f284, %f167, %f274;
	div.rn.f32 	%f285, %f179, %f274;
	div.rn.f32 	%f286, %f191, %f274;
	div.rn.f32 	%f287, %f203, %f274;
	div.rn.f32 	%f288, %f215, %f274;
	div.rn.f32 	%f289, %f227, %f274;
	div.rn.f32 	%f290, %f239, %f274;
	div.rn.f32 	%f291, %f251, %f274;
	div.rn.f32 	%f292, %f263, %f274;
	mad.lo.s64 	%rd73, %rd128, %rd9, %rd2;
	shr.u64 	%rd74, %rd73, 63;
	add.s64 	%rd75, %rd73, %rd74;
	cvta.to.global.u64 	%rd76, %rd8;
	shl.b64 	%rd77, %rd75, 2;
	and.b64  	%rd78, %rd77, -8;
	add.s64 	%rd79, %rd76, %rd78;
	st.global.v2.f32 	[%rd79], {%f275, %f276};
	add.s64 	%rd80, %rd73, 64;
	shr.u64 	%rd81, %rd80, 63;
	add.s64 	%rd82, %rd80, %rd81;
	shl.b64 	%rd83, %rd82, 2;
	and.b64  	%rd84, %rd83, -8;
	add.s64 	%rd85, %rd76, %rd84;
	st.global.v2.f32 	[%rd85], {%f277, %f278};
	add.s64 	%rd86, %rd73, 128;
	shr.u64 	%rd87, %rd86, 63;
	add.s64 	%rd88, %rd86, %rd87;
	shl.b64 	%rd89, %rd88, 2;
	and.b64  	%rd90, %rd89, -8;
	add.s64 	%rd91, %rd76, %rd90;
	st.global.v2.f32 	[%rd91], {%f279, %f280};
	add.s64 	%rd92, %rd73, 192;
	shr.u64 	%rd93, %rd92, 63;
	add.s64 	%rd94, %rd92, %rd93;
	shl.b64 	%rd95, %rd94, 2;
	and.b64  	%rd96, %rd95, -8;
	add.s64 	%rd97, %rd76, %rd96;
	st.global.v2.f32 	[%rd97], {%f281, %f282};
	add.s64 	%rd98, %rd73, 256;
	shr.u64 	%rd99, %rd98, 63;
	add.s64 	%rd100, %rd98, %rd99;
	shl.b64 	%rd101, %rd100, 2;
	and.b64  	%rd102, %rd101, -8;
	add.s64 	%rd103, %rd76, %rd102;
	st.global.v2.f32 	[%rd103], {%f283, %f284};
	add.s64 	%rd104, %rd73, 320;
	shr.u64 	%rd105, %rd104, 63;
	add.s64 	%rd106, %rd104, %rd105;
	shl.b64 	%rd107, %rd106, 2;
	and.b64  	%rd108, %rd107, -8;
	add.s64 	%rd109, %rd76, %rd108;
	st.global.v2.f32 	[%rd109], {%f285, %f286};
	add.s64 	%rd110, %rd73, 384;
	shr.u64 	%rd111, %rd110, 63;
	add.s64 	%rd112, %rd110, %rd111;
	shl.b64 	%rd113, %rd112, 2;
	and.b64  	%rd114, %rd113, -8;
	add.s64 	%rd115, %rd76, %rd114;
	st.global.v2.f32 	[%rd115], {%f287, %f288};
	add.s64 	%rd116, %rd73, 448;
	shr.u64 	%rd117, %rd116, 63;
	add.s64 	%rd118, %rd116, %rd117;
	shl.b64 	%rd119, %rd118, 2;
	and.b64  	%rd120, %rd119, -8;
	add.s64 	%rd121, %rd76, %rd120;
	st.global.v2.f32 	[%rd121], {%f289, %f290};
	add.s64 	%rd122, %rd73, 512;
	shr.u64 	%rd123, %rd122, 63;
	add.s64 	%rd124, %rd122, %rd123;
	shl.b64 	%rd125, %rd124, 2;
	and.b64  	%rd126, %rd125, -8;
	add.s64 	%rd127, %rd76, %rd126;
	st.global.v2.f32 	[%rd127], {%f291, %f292};
	add.s64 	%rd128, %rd128, %rd3;
	setp.lt.s64 	%p13, %rd128, %rd10;
	@%p13 bra 	$L__BB38_4;
$L__BB38_5:
	ret;

}
	// .globl	_Z15SoftmaxWarpImplI10DirectLoadIffE11DirectStoreIffEfLi2ELi18ELi32ELi1ELb1EL9Algorithm0EEvT_T0_ll
.visible .entry _Z15SoftmaxWarpImplI10DirectLoadIffE11DirectStoreIffEfLi2ELi18ELi32ELi1ELb1EL9Algorithm0EEvT_T0_ll(
	.param .align 8 .b8 _Z15SoftmaxWarpImplI10DirectLoadIffE11DirectStoreIffEfLi2ELi18ELi32ELi1ELb1EL9Algorithm0EEvT_T0_ll_param_0[16],
	.param .align 8 .b8 _Z15SoftmaxWarpImplI10DirectLoadIffE11DirectStoreIffEfLi2ELi18ELi32ELi1ELb1EL9Algorithm0EEvT_T0_ll_param_1[16],
	.param .u64 _Z15SoftmaxWarpImplI10DirectLoadIffE11DirectStoreIffEfLi2ELi18ELi32ELi1ELb1EL9Algorithm0EEvT_T0_ll_param_2,
	.param .u64 _Z15SoftmaxWarpImplI10DirectLoadIffE11DirectStoreIffEfLi2ELi18ELi32ELi1ELb1EL9Algorithm0EEvT_T0_ll_param_3
)
{
	.reg .pred 	%p<32>;
	.reg .b32 	%r<74>;
	.reg .b32 	%f<356>;
	.reg .b64 	%rd<144>;

	ld.param.u64 	%rd20, [_Z15SoftmaxWarpImplI10DirectLoadIffE11DirectStoreIffEfLi2ELi18ELi32ELi1ELb1EL9Algorithm0EEvT_T0_ll_param_1+8];
	ld.param.u64 	%rd18, [_Z15SoftmaxWarpImplI10DirectLoadIffE11DirectStoreIffEfLi2ELi18ELi32ELi1ELb1EL9Algorithm0EEvT_T0_ll_param_0+8];
	ld.param.u64 	%rd17, [_Z15SoftmaxWarpImplI10DirectLoadIffE11DirectStoreIffEfLi2ELi18ELi32ELi1ELb1EL9Algorithm0EEvT_T0_ll_param_0];
	ld.param.u64 	%rd19, [_Z15SoftmaxWarpImplI10DirectLoadIffE11DirectStoreIffEfLi2ELi18ELi32ELi1ELb1EL9Algorithm0EEvT_T0_ll_param_1];
	ld.param.u64 	%rd22, [_Z15SoftmaxWarpImplI10DirectLoadIffE11DirectStoreIffEfLi2ELi18ELi32ELi1ELb1EL9Algorithm0EEvT_T0_ll_param_3];
	cvta.to.global.u64 	%rd1, %rd19;
	setp.lt.s64 	%p1, %rd22, 577;
	@%p1 bra 	$L__BB39_2;
	mov.u64 	%rd23, $str;
	cvta.global.u64 	%rd24, %rd23;
	mov.u64 	%rd25, $str$1;
	cvta.global.u64 	%rd26, %rd25;
	mov.u64 	%rd27, __unnamed_40;
	cvta.global.u64 	%rd28, %rd27;
	{ // callseq 39, 0
	.param .b64 param0;
	st.param.b64 	[param0], %rd24;
	.param .b64 param1;
	st.param.b64 	[param1], %rd26;
	.param .b32 param2;
	st.param.b32 	[param2], 253;
	.param .b64 param3;
	st.param.b64 	[param3], %rd28;
	.param .b64 param4;
	st.param.b64 	[param4], 1;
	call.uni 
	__assertfail, 
	(
	param0, 
	param1, 
	param2, 
	param3, 
	param4
	);
	} // callseq 39
$L__BB39_2:
	ld.param.u64 	%rd141, [_Z15SoftmaxWarpImplI10DirectLoadIffE11DirectStoreIffEfLi2ELi18ELi32ELi1ELb1EL9Algorithm0EEvT_T0_ll_param_2];
	mov.u32 	%r1, %ctaid.x;
	mov.u32 	%r2, %ntid.y;
	mov.u32 	%r3, %tid.y;
	mad.lo.s32 	%r4, %r1, %r2, %r3;
	cvt.s64.s32 	%rd143, %r4;
	setp.le.s64 	%p2, %rd141, %rd143;
	@%p2 bra 	$L__BB39_41;
	mov.u32 	%r5, %tid.x;
	shl.b32 	%r6, %r5, 1;
	cvt.u64.u32 	%rd3, %r6;
	add.s32 	%r7, %r6, 64;
	cvt.u64.u32 	%rd4, %r7;
	add.s32 	%r8, %r6, 128;
	cvt.u64.u32 	%rd5, %r8;
	add.s32 	%r9, %r6, 192;
	cvt.u64.u32 	%rd6, %r9;
	add.s32 	%r10, %r6, 256;
	cvt.u64.u32 	%rd7, %r10;
	add.s32 	%r11, %r6, 320;
	cvt.u64.u32 	%rd8, %r11;
	add.s32 	%r12, %r6, 384;
	cvt.u64.u32 	%rd9, %r12;
	add.s32 	%r13, %r6, 448;
	cvt.u64.u32 	%rd10, %r13;
	add.s32 	%r14, %r6, 512;
	cvt.u64.u32 	%rd11, %r14;
	mov.u32 	%r71, %nctaid.x;
	mul.lo.s32 	%r73, %r71, %r2;
$L__BB39_4:
	cvta.to.global.u64 	%rd13, %rd17;
	setp.le.s64 	%p3, %rd22, %rd3;
	mul.lo.s64 	%rd14, %rd143, %rd18;
	mov.f32 	%f329, 0fFF800000;
	mov.f32 	%f330, %f329;
	mov.f32 	%f334, %f329;
	@%p3 bra 	$L__BB39_6;
	add.s64 	%rd29, %rd14, %rd3;
	shr.u64 	%rd30, %rd29, 63;
	add.s64 	%rd31, %rd29, %rd30;
	shl.b64 	%rd32, %rd31, 2;
	and.b64  	%rd33, %rd32, -8;
	add.s64 	%rd34, %rd13, %rd33;
	ld.global.v2.f32 	{%f330, %f329}, [%rd34];
	max.f32 	%f74, %f330, 0fFF800000;
	max.f32 	%f334, %f74, %f329;
$L__BB39_6:
	setp.le.s64 	%p4, %rd22, %rd4;
	mov.f32 	%f332, 0fFF800000;
	mov.f32 	%f333, %f332;
	@%p4 bra 	$L__BB39_8;
	add.s64 	%rd35, %rd14, %rd4;
	shr.u64 	%rd36, %rd35, 63;
	add.s64 	%rd37, %rd35, %rd36;
	shl.b64 	%rd38, %rd37, 2;
	and.b64  	%rd39, %rd38, -8;
	add.s64 	%rd40, %rd13, %rd39;
	ld.global.v2.f32 	{%f333, %f332}, [%rd40];
	max.f32 	%f76, %f334, %f333;
	max.f32 	%f334, %f76, %f332;
$L__BB39_8:
	setp.le.s64 	%p5, %rd22, %rd5;
	mov.f32 	%f335, 0fFF800000;
	mov.f32 	%f336, %f335;
	@%p5 bra 	$L__BB39_10;
	add.s64 	%rd41, %rd14, %rd5;
	shr.u64 	%rd42, %rd41, 63;
	add.s64 	%rd43, %rd41, %rd42;
	shl.b64 	%rd44, %rd43, 2;
	and.b64  	%rd45, %rd44, -8;
	add.s64 	%rd46, %rd13, %rd45;
	ld.global.v2.f32 	{%f336, %f335}, [%rd46];
	max.f32 	%f78, %f334, %f336;
	max.f32 	%f334, %f78, %f335;
$L__BB39_10:
	setp.le.s64 	%p6, %rd22, %rd6;
	mov.f32 	%f338, 0fFF800000;
	mov.f32 	%f339, %f338;
	@%p6 bra 	$L__BB39_12;
	add.s64 	%rd47, %rd14, %rd6;
	shr.u64 	%rd48, %rd47, 63;
	add.s64 	%rd49, %rd47, %rd48;
	shl.b64 	%rd50, %rd49, 2;
	and.b64  	%rd51, %rd50, -8;
	add.s64 	%rd52, %rd13, %rd51;
	ld.global.v2.f32 	{%f339, %f338}, [%rd52];
	max.f32 	%f80, %f334, %f339;
	max.f32 	%f334, %f80, %f338;
$L__BB39_12:
	setp.le.s64 	%p7, %rd22, %rd7;
	mov.f32 	%f341, 0fFF800000;
	mov.f32 	%f342, %f341;
	@%p7 bra 	$L__BB39_14;
	add.s64 	%rd53, %rd14, %rd7;
	shr.u64 	%rd54, %rd53, 63;
	add.s64 	%rd55, %rd53, %rd54;
	shl.b64 	%rd56, %rd55, 2;
	and.b64  	%rd57, %rd56, -8;
	add.s64 	%rd58, %rd13, %rd57;
	ld.global.v2.f32 	{%f342, %f341}, [%rd58];
	max.f32 	%f82, %f334, %f342;
	max.f32 	%f334, %f82, %f341;
$L__BB39_14:
	setp.le.s64 	%p8, %rd22, %rd8;
	mov.f32 	%f344, 0fFF800000;
	mov.f32 	%f345, %f344;
	@%p8 bra 	$L__BB39_16;
	add.s64 	%rd59, %rd14, %rd8;
	shr.u64 	%rd60, %rd59, 63;
	add.s64 	%rd61, %rd59, %rd60;
	shl.b64 	%rd62, %rd61, 2;
	and.b64  	%rd63, %rd62, -8;
	add.s64 	%rd64, %rd13, %rd63;
	ld.global.v2.f32 	{%f345, %f344}, [%rd64];
	max.f32 	%f84, %f334, %f345;
	max.f32 	%f334, %f84, %f344;
$L__BB39_16:
	setp.le.s64 	%p9, %rd22, %rd9;
	mov.f32 	%f347, 0fFF800000;
	mov.f32 	%f348, %f347;
	@%p9 bra 	$L__BB39_18;
	add.s64 	%rd65, %rd14, %rd9;
	shr.u64 	%rd66, %rd65, 63;
	add.s64 	%rd67, %rd65, %rd66;
	cvta.to.global.u64 	%rd68, %rd17;
	shl.b64 	%rd69, %rd67, 2;
	and.b64  	%rd70, %rd69, -8;
	add.s64 	%rd71, %rd68, %rd70;
	ld.global.v2.f32 	{%f348, %f347}, [%rd71];
	max.f32 	%f86, %f334, %f348;
	max.f32 	%f334, %f86, %f347;
$L__BB39_18:
	setp.le.s64 	%p10, %rd22, %rd10;
	mov.f32 	%f350, 0fFF800000;
	mov.f32 	%f351, %f350;
	@%p10 bra 	$L__BB39_20;
	add.s64 	%rd72, %rd14, %rd10;
	shr.u64 	%rd73, %rd72, 63;
	add.s64 	%rd74, %rd72, %rd73;
	cvta.to.global.u64 	%rd75, %rd17;
	shl.b64 	%rd76, %rd74, 2;
	and.b64  	%rd77, %rd76, -8;
	add.s64 	%rd78, %rd75, %rd77;
	ld.global.v2.f32 	{%f351, %f350}, [%rd78];
	max.f32 	%f88, %f334, %f351;
	max.f32 	%f334, %f88, %f350;
$L__BB39_20:
	setp.le.s64 	%p11, %rd22, %rd11;
	mov.f32 	%f353, 0fFF800000;
	mov.f32 	%f354, %f353;
	@%p11 bra 	$L__BB39_22;
	add.s64 	%rd79, %rd14, %rd11;
	shr.u64 	%rd80, %rd79, 63;
	add.s64 	%rd81, %rd79, %rd80;
	cvta.to.global.u64 	%rd82, %rd17;
	shl.b64 	%rd83, %rd81, 2;
	and.b64  	%rd84, %rd83, -8;
	add.s64 	%rd85, %rd82, %rd84;
	ld.global.v2.f32 	{%f354, %f353}, [%rd85];
	max.f32 	%f90, %f334, %f354;
	max.f32 	%f334, %f90, %f353;
$L__BB39_22:
	setp.le.s64 	%p12, %rd22, %rd3;
	mov.b32 	%r15, %f334;
	shfl.sync.bfly.b32	%r16|%p13, %r15, 16, 31, -1;
	mov.b32 	%f91, %r16;
	max.f32 	%f92, %f334, %f91;
	mov.b32 	%r17, %f92;
	shfl.sync.bfly.b32	%r18|%p14, %r17, 8, 31, -1;
	mov.b32 	%f93, %r18;
	max.f32 	%f94, %f92, %f93;
	mov.b32 	%r19, %f94;
	shfl.sync.bfly.b32	%r20|%p15, %r19, 4, 31, -1;
	mov.b32 	%f95, %r20;
	max.f32 	%f96, %f94, %f95;
	mov.b32 	%r21, %f96;
	shfl.sync.bfly.b32	%r22|%p16, %r21, 2, 31, -1;
	mov.b32 	%f97, %r22;
	max.f32 	%f98, %f96, %f97;
	mov.b32 	%r23, %f98;
	shfl.sync.bfly.b32	%r24|%p17, %r23, 1, 31, -1;
	mov.b32 	%f99, %r24;
	max.f32 	%f100, %f98, %f99;
	sub.f32 	%f101, %f330, %f100;
	fma.rn.f32 	%f102, %f101, 0f3BBB989D, 0f3F000000;
	cvt.sat.f32.f32 	%f103, %f102;
	mov.f32 	%f104, 0f4B400001;
	mov.f32 	%f105, 0f437C0000;
	fma.rm.f32 	%f106, %f103, %f105, %f104;
	add.f32 	%f107, %f106, 0fCB40007F;
	neg.f32 	%f108, %f107;
	fma.rn.f32 	%f109, %f101, 0f3FB8AA3B, %f108;
	fma.rn.f32 	%f110, %f101, 0f32A57060, %f109;
	mov.b32 	%r25, %f106;
	shl.b32 	%r26, %r25, 23;
	mov.b32 	%f111, %r26;
	ex2.approx.ftz.f32 	%f112, %f110;
	mul.f32 	%f113, %f112, %f111;
	add.f32 	%f114, %f113, 0f00000000;
	sub.f32 	%f115, %f329, %f100;
	fma.rn.f32 	%f116, %f115, 0f3BBB989D, 0f3F000000;
	cvt.sat.f32.f32 	%f117, %f116;
	fma.rm.f32 	%f118, %f117, %f105, %f104;
	add.f32 	%f119, %f118, 0fCB40007F;
	neg.f32 	%f120, %f119;
	fma.rn.f32 	%f121, %f115, 0f3FB8AA3B, %f120;
	fma.rn.f32 	%f122, %f115, 0f32A57060, %f121;
	mov.b32 	%r27, %f118;
	shl.b32 	%r28, %r27, 23;
	mov.b32 	%f123, %r28;
	ex2.approx.ftz.f32 	%f124, %f122;
	mul.f32 	%f125, %f124, %f123;
	add.f32 	%f126, %f114, %f125;
	sub.f32 	%f127, %f333, %f100;
	fma.rn.f32 	%f128, %f127, 0f3BBB989D, 0f3F000000;
	cvt.sat.f32.f32 	%f129, %f128;
	fma.rm.f32 	%f130, %f129, %f105, %f104;
	add.f32 	%f131, %f130, 0fCB40007F;
	neg.f32 	%f132, %f131;
	fma.rn.f32 	%f133, %f127, 0f3FB8AA3B, %f132;
	fma.rn.f32 	%f134, %f127, 0f32A57060, %f133;
	mov.b32 	%r29, %f130;
	shl.b32 	%r30, %r29, 23;
	mov.b32 	%f135, %r30;
	ex2.approx.ftz.f32 	%f136, %f134;
	mul.f32 	%f137, %f136, %f135;
	add.f32 	%f138, %f126, %f137;
	sub.f32 	%f139, %f332, %f100;
	fma.rn.f32 	%f140, %f139, 0f3BBB989D, 0f3F000000;
	cvt.sat.f32.f32 	%f141, %f140;
	fma.rm.f32 	%f142, %f141, %f105, %f104;
	add.f32 	%f143, %f142, 0fCB40007F;
	neg.f32 	%f144, %f143;
	fma.rn.f32 	%f145, %f139, 0f3FB8AA3B, %f144;
	fma.rn.f32 	%f146, %f139, 0f32A57060, %f145;
	mov.b32 	%r31, %f142;
	shl.b32 	%r32, %r31, 23;
	mov.b32 	%f147, %r32;
	ex2.approx.ftz.f32 	%f148, %f146;
	mul.f32 	%f149, %f148, %f147;
	add.f32 	%f150, %f138, %f149;
	sub.f32 	%f151, %f336, %f100;
	fma.rn.f32 	%f152, %f151, 0f3BBB989D, 0f3F000000;
	cvt.sat.f32.f32 	%f153, %f152;
	fma.rm.f32 	%f154, %f153, %f105, %f104;
	add.f32 	%f155, %f154, 0fCB40007F;
	neg.f32 	%f156, %f155;
	fma.rn.f32 	%f157, %f151, 0f3FB8AA3B, %f156;
	fma.rn.f32 	%f158, %f151, 0f32A57060, %f157;
	mov.b32 	%r33, %f154;
	shl.b32 	%r34, %r33, 23;
	mov.b32 	%f159, %r34;
	ex2.approx.ftz.f32 	%f160, %f158;
	mul.f32 	%f161, %f160, %f159;
	add.f32 	%f162, %f150, %f161;
	sub.f32 	%f163, %f335, %f100;
	fma.rn.f32 	%f164, %f163, 0f3BBB989D, 0f3F000000;
	cvt.sat.f32.f32 	%f165, %f164;
	fma.rm.f32 	%f166, %f165, %f105, %f104;
	add.f32 	%f167, %f166, 0fCB40007F;
	neg.f32 	%f168, %f167;
	fma.rn.f32 	%f169, %f163, 0f3FB8AA3B, %f168;
	fma.rn.f32 	%f170, %f163, 0f32A57060, %f169;
	mov.b32 	%r35, %f166;
	shl.b32 	%r36, %r35, 23;
	mov.b32 	%f171, %r36;
	ex2.approx.ftz.f32 	%f172, %f170;
	mul.f32 	%f173, %f172, %f171;
	add.f32 	%f174, %f162, %f173;
	sub.f32 	%f175, %f339, %f100;
	fma.rn.f32 	%f176, %f175, 0f3BBB989D, 0f3F000000;
	cvt.sat.f32.f32 	%f177, %f176;
	fma.rm.f32 	%f178, %f177, %f105, %f104;
	add.f32 	%f179, %f178, 0fCB40007F;
	neg.f32 	%f180, %f179;
	fma.rn.f32 	%f181, %f175, 0f3FB8AA3B, %f180;
	fma.rn.f32 	%f182, %f175, 0f32A57060, %f181;
	mov.b32 	%r37, %f178;
	shl.b32 	%r38, %r37, 23;
	mov.b32 	%f183, %r38;
	ex2.approx.ftz.f32 	%f184, %f182;
	mul.f32 	%f185, %f184, %f183;
	add.f32 	%f186, %f174, %f185;
	sub.f32 	%f187, %f338, %f100;
	fma.rn.f32 	%f188, %f187, 0f3BBB989D, 0f3F000000;
	cvt.sat.f32.f32 	%f189, %f188;
	fma.rm.f32 	%f190, %f189, %f105, %f104;
	add.f32 	%f191, %f190, 0fCB40007F;
	neg.f32 	%f192, %f191;
	fma.rn.f32 	%f193, %f187, 0f3FB8AA3B, %f192;
	fma.rn.f32 	%f194, %f187, 0f32A57060, %f193;
	mov.b32 	%r39, %f190;
	shl.b32 	%r40, %r39, 23;
	mov.b32 	%f195, %r40;
	ex2.approx.ftz.f32 	%f196, %f194;
	mul.f32 	%f197, %f196, %f195;
	add.f32 	%f198, %f186, %f197;
	sub.f32 	%f199, %f342, %f100;
	fma.rn.f32 	%f200, %f199, 0f3BBB989D, 0f3F000000;
	cvt.sat.f32.f32 	%f201, %f200;
	fma.rm.f32 	%f202, %f201, %f105, %f104;
	add.f32 	%f203, %f202, 0fCB40007F;
	neg.f32 	%f204, %f203;
	fma.rn.f32 	%f205, %f199, 0f3FB8AA3B, %f204;
	fma.rn.f32 	%f206, %f199, 0f32A57060, %f205;
	mov.b32 	%r41, %f202;
	shl.b32 	%r42, %r41, 23;
	mov.b32 	%f207, %r42;
	ex2.approx.ftz.f32 	%f208, %f206;
	mul.f32 	%f209, %f208, %f207;
	add.f32 	%f210, %f198, %f209;
	sub.f32 	%f211, %f341, %f100;
	fma.rn.f32 	%f212, %f211, 0f3BBB989D, 0f3F000000;
	cvt.sat.f32.f32 	%f213, %f212;
	fma.rm.f32 	%f214, %f213, %f105, %f104;
	add.f32 	%f215, %f214, 0fCB40007F;
	neg.f32 	%f216, %f215;
	fma.rn.f32 	%f217, %f211, 0f3FB8AA3B, %f216;
	fma.rn.f32 	%f218, %f211, 0f32A57060, %f217;
	mov.b32 	%r43, %f214;
	shl.b32 	%r44, %r43, 23;
	mov.b32 	%f219, %r44;
	ex2.approx.ftz.f32 	%f220, %f218;
	mul.f32 	%f221, %f220, %f219;
	add.f32 	%f222, %f210, %f221;
	sub.f32 	%f223, %f345, %f100;
	fma.rn.f32 	%f224, %f223, 0f3BBB989D, 0f3F000000;
	cvt.sat.f32.f32 	%f225, %f224;
	fma.rm.f32 	%f226, %f225, %f105, %f104;
	add.f32 	%f227, %f226, 0fCB40007F;
	neg.f32 	%f228, %f227;
	fma.rn.f32 	%f229, %f223, 0f3FB8AA3B, %f228;
	fma.rn.f32 	%f230, %f223, 0f32A57060, %f229;
	mov.b32 	%r45, %f226;
	shl.b32 	%r46, %r45, 23;
	mov.b32 	%f231, %r46;
	ex2.approx.ftz.f32 	%f232, %f230;
	mul.f32 	%f233, %f232, %f231;
	add.f32 	%f234, %f222, %f233;
	sub.f32 	%f235, %f344, %f100;
	fma.rn.f32 	%f236, %f235, 0f3BBB989D, 0f3F000000;
	cvt.sat.f32.f32 	%f237, %f236;
	fma.rm.f32 	%f238, %f237, %f105, %f104;
	add.f32 	%f239, %f238, 0fCB40007F;
	neg.f32 	%f240, %f239;
	fma.rn.f32 	%f241, %f235, 0f3FB8AA3B, %f240;
	fma.rn.f32 	%f242, %f235, 0f32A57060, %f241;
	mov.b32 	%r47, %f238;
	shl.b32 	%r48, %r47, 23;
	mov.b32 	%f243, %r48;
	ex2.approx.ftz.f32 	%f244, %f242;
	mul.f32 	%f245, %f244, %f243;
	add.f32 	%f246, %f234, %f245;
	sub.f32 	%f247, %f348, %f100;
	fma.rn.f32 	%f248, %f247, 0f3BBB989D, 0f3F000000;
	cvt.sat.f32.f32 	%f249, %f248;
	fma.rm.f32 	%f250, %f249, %f105, %f104;
	add.f32 	%f251, %f250, 0fCB40007F;
	neg.f32 	%f252, %f251;
	fma.rn.f32 	%f253, %f247, 0f3FB8AA3B, %f252;
	fma.rn.f32 	%f254, %f247, 0f32A57060, %f253;
	mov.b32 	%r49, %f250;
	shl.b32 	%r50, %r49, 23;
	mov.b32 	%f255, %r50;
	ex2.approx.ftz.f32 	%f256, %f254;
	mul.f32 	%f257, %f256, %f255;
	add.f32 	%f258, %f246, %f257;
	sub.f32 	%f259, %f347, %f100;
	fma.rn.f32 	%f260, %f259, 0f3BBB989D, 0f3F000000;
	cvt.sat.f32.f32 	%f261, %f260;
	fma.rm.f32 	%f262, %f261, %f105, %f104;
	add.f32 	%f263, %f262, 0fCB40007F;
	neg.f32 	%f264, %f263;
	fma.rn.f32 	%f265, %f259, 0f3FB8AA3B, %f264;
	fma.rn.f32 	%f266, %f259, 0f32A57060, %f265;
	mov.b32 	%r51, %f262;
	shl.b32 	%r52, %r51, 23;
	mov.b32 	%f267, %r52;
	ex2.approx.ftz.f32 	%f268, %f266;
	mul.f32 	%f269, %f268, %f267;
	add.f32 	%f270, %f258, %f269;
	sub.f32 	%f271, %f351, %f100;
	fma.rn.f32 	%f272, %f271, 0f3BBB989D, 0f3F000000;
	cvt.sat.f32.f32 	%f273, %f272;
	fma.rm.f32 	%f274, %f273, %f105, %f104;
	add.f32 	%f275, %f274, 0fCB40007F;
	neg.f32 	%f276, %f275;
	fma.rn.f32 	%f277, %f271, 0f3FB8AA3B, %f276;
	fma.rn.f32 	%f278, %f271, 0f32A57060, %f277;
	mov.b32 	%r53, %f274;
	shl.b32 	%r54, %r53, 23;
	mov.b32 	%f279, %r54;
	ex2.approx.ftz.f32 	%f280, %f278;
	mul.f32 	%f281, %f280, %f279;
	add.f32 	%f282, %f270, %f281;
	sub.f32 	%f283, %f350, %f100;
	fma.rn.f32 	%f284, %f283, 0f3BBB989D, 0f3F000000;
	cvt.sat.f32.f32 	%f285, %f284;
	fma.rm.f32 	%f286, %f285, %f105, %f104;
	add.f32 	%f287, %f286, 0fCB40007F;
	neg.f32 	%f288, %f287;
	fma.rn.f32 	%f289, %f283, 0f3FB8AA3B, %f288;
	fma.rn.f32 	%f290, %f283, 0f32A57060, %f289;
	mov.b32 	%r55, %f286;
	shl.b32 	%r56, %r55, 23;
	mov.b32 	%f291, %r56;
	ex2.approx.ftz.f32 	%f292, %f290;
	mul.f32 	%f293, %f292, %f291;
	add.f32 	%f294, %f282, %f293;
	sub.f32 	%f295, %f354, %f100;
	fma.rn.f32 	%f296, %f295, 0f3BBB989D, 0f3F000000;
	cvt.sat.f32.f32 	%f297, %f296;
	fma.rm.f32 	%f298, %f297, %f105, %f104;
	add.f32 	%f299, %f298, 0fCB40007F;
	neg.f32 	%f300, %f299;
	fma.rn.f32 	%f301, %f295, 0f3FB8AA3B, %f300;
	fma.rn.f32 	%f302, %f295, 0f32A57060, %f301;
	mov.b32 	%r57, %f298;
	shl.b32 	%r58, %r57, 23;
	mov.b32 	%f303, %r58;
	ex2.approx.ftz.f32 	%f304, %f302;
	mul.f32 	%f305, %f304, %f303;
	add.f32 	%f306, %f294, %f305;
	sub.f32 	%f307, %f353, %f100;
	fma.rn.f32 	%f308, %f307, 0f3BBB989D, 0f3F000000;
	cvt.sat.f32.f32 	%f309, %f308;
	fma.rm.f32 	%f310, %f309, %f105, %f104;
	add.f32 	%f311, %f310, 0fCB40007F;
	neg.f32 	%f312, %f311;
	fma.rn.f32 	%f313, %f307, 0f3FB8AA3B, %f312;
	fma.rn.f32 	%f314, %f307, 0f32A57060, %f313;
	mov.b32 	%r59, %f310;
	shl.b32 	%r60, %r59, 23;
	mov.b32 	%f315, %r60;
	ex2.approx.ftz.f32 	%f316, %f314;
	mul.f32 	%f317, %f316, %f315;
	add.f32 	%f318, %f306, %f317;
	mov.b32 	%r61, %f318;
	shfl.sync.bfly.b32	%r62|%p18, %r61, 16, 31, -1;
	mov.b32 	%f319, %r62;
	add.f32 	%f320, %f318, %f319;
	mov.b32 	%r63, %f320;
	shfl.sync.bfly.b32	%r64|%p19, %r63, 8, 31, -1;
	mov.b32 	%f321, %r64;
	add.f32 	%f322, %f320, %f321;
	mov.b32 	%r65, %f322;
	shfl.sync.bfly.b32	%r66|%p20, %r65, 4, 31, -1;
	mov.b32 	%f323, %r66;
	add.f32 	%f324, %f322, %f323;
	mov.b32 	%r67, %f324;
	shfl.sync.bfly.b32	%r68|%p21, %r67, 2, 31, -1;
	mov.b32 	%f325, %r68;
	add.f32 	%f326, %f324, %f325;
	mov.b32 	%r69, %f326;
	shfl.sync.bfly.b32	%r70|%p22, %r69, 1, 31, -1;
	mov.b32 	%f327, %r70;
	add.f32 	%f328, %f326, %f327;
	div.rn.f32 	%f55, %f113, %f328;
	div.rn.f32 	%f56, %f125, %f328;
	div.rn.f32 	%f57, %f137, %f328;
	div.rn.f32 	%f58, %f149, %f328;
	div.rn.f32 	%f59, %f161, %f328;
	div.rn.f32 	%f60, %f173, %f328;
	div.rn.f32 	%f61, %f185, %f328;
	div.rn.f32 	%f62, %f197, %f328;
	div.rn.f32 	%f63, %f209, %f328;
	div.rn.f32 	%f64, %f221, %f328;
	div.rn.f32 	%f65, %f233, %f328;
	div.rn.f32 	%f66, %f245, %f328;
	div.rn.f32 	%f67, %f257, %f328;
	div.rn.f32 	%f68, %f269, %f328;
	div.rn.f32 	%f69, %f281, %f328;
	div.rn.f32 	%f70, %f293, %f328;
	div.rn.f32 	%f71, %f305, %f328;
	div.rn.f32 	%f72, %f317, %f328;
	mul.lo.s64 	%rd15, %rd143, %rd20;
	@%p12 bra 	$L__BB39_24;
	add.s64 	%rd86, %rd15, %rd3;
	shr.u64 	%rd87, %rd86, 63;
	add.s64 	%rd88, %rd86, %rd87;
	shl.b64 	%rd89, %rd88, 2;
	and.b64  	%rd90, %rd89, -8;
	add.s64 	%rd91, %rd1, %rd90;
	st.global.v2.f32 	[%rd91], {%f55, %f56};
$L__BB39_24:
	setp.le.s64 	%p23, %rd22, %rd4;
	@%p23 bra 	$L__BB39_26;
	add.s64 	%rd92, %rd15, %rd4;
	shr.u64 	%rd93, %rd92, 63;
	add.s64 	%rd94, %rd92, %rd93;
	shl.b64 	%rd95, %rd94, 2;
	and.b64  	%rd96, %rd95, -8;
	add.s64 	%rd97, %rd1, %rd96;
	st.global.v2.f32 	[%rd97], {%f57, %f58};
$L__BB39_26:
	setp.le.s64 	%p24, %rd22, %rd5;
	@%p24 bra 	$L__BB39_28;
	add.s64 	%rd98, %rd15, %rd5;
	shr.u64 	%rd99, %rd98, 63;
	add.s64 	%rd100, %rd98, %rd99;
	shl.b64 	%rd101, %rd100, 2;
	and.b64  	%rd102, %rd101, -8;
	add.s64 	%rd103, %rd1, %rd102;
	st.global.v2.f32 	[%rd103], {%f59, %f60};
$L__BB39_28:
	setp.le.s64 	%p25, %rd22, %rd6;
	@%p25 bra 	$L__BB39_30;
	add.s64 	%rd104, %rd15, %rd6;
	shr.u64 	%rd105, %rd104, 63;
	add.s64 	%rd106, %rd104, %rd105;
	shl.b64 	%rd107, %rd106, 2;
	and.b64  	%rd108, %rd107, -8;
	add.s64 	%rd109, %rd1, %rd108;
	st.global.v2.f32 	[%rd109], {%f61, %f62};
$L__BB39_30:
	setp.le.s64 	%p26, %rd22, %rd7;
	@%p26 bra 	$L__BB39_32;
	add.s64 	%rd110, %rd15, %rd7;
	shr.u64 	%rd111, %rd110, 63;
	add.s64 	%rd112, %rd110, %rd111;
	shl.b64 	%rd113, %rd112, 2;
	and.b64  	%rd114, %rd113, -8;
	add.s64 	%rd115, %rd1, %rd114;
	st.global.v2.f32 	[%rd115], {%f63, %f64};
$L__BB39_32:
	setp.le.s64 	%p27, %rd22, %rd8;
	@%p27 bra 	$L__BB39_34;
	add.s64 	%rd116, %rd15, %rd8;
	shr.u64 	%rd117, %rd116, 63;
	add.s64 	%rd118, %rd116, %rd117;
	shl.b64 	%rd119, %rd118, 2;
	and.b64  	%rd120, %rd119, -8;
	add.s64 	%rd121, %rd1, %rd120;
	st.global.v2.f32 	[%rd121], {%f65, %f66};
$L__BB39_34:
	setp.le.s64 	%p28, %rd22, %rd9;
	@%p28 bra 	$L__BB39_36;
	add.s64 	%rd122, %rd15, %rd9;
	shr.u64 	%rd123, %rd122, 63;
	add.s64 	%rd124, %rd122, %rd123;
	shl.b64 	%rd125, %rd124, 2;
	and.b64  	%rd126, %rd125, -8;
	add.s64 	%rd127, %rd1, %rd126;
	st.global.v2.f32 	[%rd127], {%f67, %f68};
$L__BB39_36:
	setp.le.s64 	%p29, %rd22, %rd10;
	@%p29 bra 	$L__BB39_38;
	add.s64 	%rd128, %rd15, %rd10;
	shr.u64 	%rd129, %rd128, 63;
	add.s64 	%rd130, %rd128, %rd129;
	shl.b64 	%rd131, %rd130, 2;
	and.b64  	%rd132, %rd131, -8;
	add.s64 	%rd133, %rd1, %rd132;
	st.global.v2.f32 	[%rd133], {%f69, %f70};
$L__BB39_38:
	setp.le.s64 	%p30, %rd22, %rd11;
	@%p30 bra 	$L__BB39_40;
	add.s64 	%rd134, %rd15, %rd11;
	shr.u64 	%rd135, %rd134, 63;
	add.s64 	%rd136, %rd134, %rd135;
	shl.b64 	%rd137, %rd136, 2;
	and.b64  	%rd138, %rd137, -8;
	add.s64 	%rd139, %rd1, %rd138;
	st.global.v2.f32 	[%rd139], {%f71, %f72};
$L__BB39_40:
	ld.param.u64 	%rd142, [_Z15SoftmaxWarpImplI10DirectLoadIffE11DirectStoreIffEfLi2ELi18ELi32ELi1ELb1EL9Algorithm0EEvT_T0_ll_param_2];
	cvt.s64.s32 	%rd140, %r73;
	add.s64 	%rd143, %rd143, %rd140;
	setp.lt.s64 	%p31, %rd143, %rd142;
	@%p31 bra 	$L__BB39_4;
$L__BB39_41:
	ret;

}
	// .globl	_Z15SoftmaxWarpImplI10DirectLoadIffE11DirectStoreIffEfLi2ELi20ELi32ELi1ELb0EL9Algorithm0EEvT_T0_ll
.visible .entry _Z15SoftmaxWarpImplI10DirectLoadIffE11DirectStoreIffEfLi2ELi20ELi32ELi1ELb0EL9Algorithm0EEvT_T0_ll(
	.param .align 8 .b8 _Z15SoftmaxWarpImplI10DirectLoadIffE11DirectStoreIffEfLi2ELi20ELi32ELi1ELb0EL9Algorithm0EEvT_T0_ll_param_0[16],
	.param .align 8 .b8 _Z15SoftmaxWarpImplI10DirectLoadIffE11DirectStoreIffEfLi2ELi20ELi32ELi1ELb0EL9Algorithm0EEvT_T0_ll_param_1[16],
	.param .u64 _Z15SoftmaxWarpImplI10DirectLoadIffE11DirectStoreIffEfLi2ELi20ELi32ELi1ELb0EL9Algorithm0EEvT_T0_ll_param_2,
	.param .u64 _Z15SoftmaxWarpImplI10DirectLoadIffE11DirectStoreIffEfLi2ELi20ELi32ELi1ELb0EL9Algorithm0EEvT_T0_ll_param_3
)
{
	.reg .pred 	%p<14>;
	.reg .b32 	%r<69>;
	.reg .b32 	%f<323>;
	.reg .b64 	%rd<142>;

	ld.param.u64 	%rd12, [_Z15SoftmaxWarpImplI10DirectLoadIffE11DirectStoreIffEfLi2ELi20ELi32ELi1ELb0EL9Algorithm0EEvT_T0_ll_param_0+8];
	ld.param.u64 	%rd11, [_Z15SoftmaxWarpImplI10DirectLoadIffE11DirectStoreIffEfLi2ELi20ELi32ELi1ELb0EL9Algorithm0EEvT_T0_ll_param_0];
	ld.param.u64 	%rd2, [_Z15SoftmaxWarpImplI10DirectLoadIffE11DirectStoreIffEfLi2ELi20ELi32ELi1ELb0EL9Algorithm0EEvT_T0_ll_param_1];
	ld.param.u64 	%rd3, [_Z15SoftmaxWarpImplI10DirectLoadIffE11DirectStoreIffEfLi2ELi20ELi32ELi1ELb0EL9Algorithm0EEvT_T0_ll_param_1+8];
	ld.param.u64 	%rd13, [_Z15SoftmaxWarpImplI10DirectLoadIffE11DirectStoreIffEfLi2ELi20ELi32ELi1ELb0EL9Algorithm0EEvT_T0_ll_param_2];
	ld.param.u64 	%rd14, [_Z15SoftmaxWarpImplI10DirectLoadIffE11DirectStoreIffEfLi2ELi20ELi32ELi1ELb0EL9Algorithm0EEvT_T0_ll_param_3];
	setp.lt.s64 	%p1, %rd14, 641;
	@%p1 bra 	$L__BB40_2;
	mov.u64 	%rd15, $str;
	cvta.global.u64 	%rd16, %rd15;
	mov.u64 	%rd17, $str$1;
	cvta.global.u64 	%rd18, %rd17;
	mov.u64 	%rd19, __unnamed_41;
	cvta.global.u64 	%rd20, %rd19;
	{ // callseq 40, 0
	.param .b64 param0;
	st.param.b64 	[param0], %rd16;
	.param .b64 param1;
	st.param.b64 	[param1], %rd18;
	.param .b32 param2;
	st.param.b32 	[param2], 253;
	.param .b64 param3;
	st.param.b64 	[param3], %rd20;
	.param .b64 param4;
	st.param.b64 	[param4], 1;
	call.uni 
	__assertfail, 
	(
	param0, 
	param1, 
	param2, 
	param3, 
	param4
	);
	} // callseq 40
$L__BB40_2:
	mov.u32 	%r2, %ctaid.x;
	mov.u32 	%r3, %ntid.y;
	mov.u32 	%r4, %tid.y;
	mad.lo.s32 	%r5, %r2, %r3, %r4;
	mov.u32 	%r6, %nctaid.x;
	mul.lo.s32 	%r1, %r6, %r3;
	cvt.s64.s32 	%rd141, %r5;
	setp.le.s64 	%p2, %rd13, %rd141;
	@%p2 bra 	$L__BB40_5;
	cvta.to.global.u64 	%rd5, %rd11;
	cvta.to.global.u64 	%rd6, %rd2;
	mov.u32 	%r7, %tid.x;
	shl.b32 	%r8, %r7, 1;
	cvt.u64.u32 	%rd7, %r8;
	cvt.s64.s32 	%rd8, %r1;
$L__BB40_4:
	mad.lo.s64 	%rd21, %rd141, %rd12, %rd7;
	shr.u64 	%rd22, %rd21, 63;
	add.s64 	%rd23, %rd21, %rd22;
	shl.b64 	%rd24, %rd23, 2;
	and.b64  	%rd25, %rd24, -8;
	add.s64 	%rd26, %rd5, %rd25;
	ld.global.v2.f32 	{%f1, %f2}, [%rd26];
	max.f32 	%f3, %f1, 0fFF800000;
	max.f32 	%f4, %f3, %f2;
	add.s64 	%rd27, %rd21, 64;
	shr.u64 	%rd28, %rd27, 63;
	add.s64 	%rd29, %rd27, %rd28;
	shl.b64 	%rd30, %rd29, 2;
	and.b64  	%rd31, %rd30, -8;
	add.s64 	%rd32, %rd5, %rd31;
	ld.global.v2.f32 	{%f5, %f6}, [%rd32];
	max.f32 	%f7, %f4, %f5;
	max.f32 	%f8, %f7, %f6;
	add.s64 	%rd33, %rd21, 128;
	shr.u64 	%rd34, %rd33, 63;
	add.s64 	%rd35, %rd33, %rd34;
	shl.b64 	%rd36, %rd35, 2;
	and.b64  	%rd37, %rd36, -8;
	add.s64 	%rd38, %rd5, %rd37;
	ld.global.v2.f32 	{%f9, %f10}, [%rd38];
	max.f32 	%f11, %f8, %f9;
	max.f32 	%f12, %f11, %f10;
	add.s64 	%rd39, %rd21, 192;
	shr.u64 	%rd40, %rd39, 63;
	add.s64 	%rd41, %rd39, %rd40;
	shl.b64 	%rd42, %rd41, 2;
	and.b64  	%rd43, %rd42, -8;
	add.s64 	%rd44, %rd5, %rd43;
	ld.global.v2.f32 	{%f13, %f14}, [%rd44];
	max.f32 	%f15, %f12, %f13;
	max.f32 	%f16, %f15, %f14;
	add.s64 	%rd45, %rd21, 256;
	shr.u64 	%rd46, %rd45, 63;
	add.s64 	%rd47, %rd45, %rd46;
	shl.b64 	%rd48, %rd47, 2;
	and.b64  	%rd49, %rd48, -8;
	add.s64 	%rd50, %rd5, %rd49;
	ld.global.v2.f32 	{%f17, %f18}, [%rd50];
	max.f32 	%f19, %f16, %f17;
	max.f32 	%f20, %f19, %f18;
	add.s64 	%rd51, %rd21, 320;
	shr.u64 	%rd52, %rd51, 63;
	add.s64 	%rd53, %rd51, %rd52;
	shl.b64 	%rd54, %rd53, 2;
	and.b64  	%rd55, %rd54, -8;
	add.s64 	%rd56, %rd5, %rd55;
	ld.global.v2.f32 	{%f21, %f22}, [%rd56];
	max.f32 	%f23, %f20, %f21;
	max.f32 	%f24, %f23, %f22;
	add.s64 	%rd57, %rd21, 384;
	shr.u64 	%rd58, %rd57, 63;
	add.s64 	%rd59, %rd57, %rd58;
	shl.b64 	%rd60, %rd59, 2;
	and.b64  	%rd61, %rd60, -8;
	add.s64 	%rd62, %rd5, %rd61;
	ld.global.v2.f32 	{%f25, %f26}, [%rd62];
	max.f32 	%f27, %f24, %f25;
	max.f32 	%f28, %f27, %f26;
	add.s64 	%rd63, %rd21, 448;
	shr.u64 	%rd64, %rd63, 63;
	add.s64 	%rd65, %rd63, %rd64;
	shl.b64 	%rd66, %rd65, 2;
	and.b64  	%rd67, %rd66, -8;
	add.s64 	%rd68, %rd5, %rd67;
	ld.global.v2.f32 	{%f29, %f30}, [%rd68];
	max.f32 	%f31, %f28, %f29;
	max.f32 	%f32, %f31, %f30;
	add.s64 	%rd69, %rd21, 512;
	shr.u64 	%rd70, %rd69, 63;
	add.s64 	%rd71, %rd69, %rd70;
	shl.b64 	%rd72, %rd71, 2;
	and.b64  	%rd73, %rd72, -8;
	add.s64 	%rd74, %rd5, %rd73;
	ld.global.v2.f32 	{%f33, %f34}, [%rd74];
	max.f32 	%f35, %f32, %f33;
	max.f32 	%f36, %f35, %f34;
	add.s64 	%rd75, %rd21, 576;
	shr.u64 	%rd76, %rd75, 63;
	add.s64 	%rd77, %rd75, %rd76;
	shl.b64 	%rd78, %rd77, 2;
	and.b64  	%rd79, %rd78, -8;
	add.s64 	%rd80, %rd5, %rd79;
	ld.global.v2.f32 	{%f37, %f38}, [%rd80];
	max.f32 	%f39, %f36, %f37;
	max.f32 	%f40, %f39, %f38;
	mov.b32 	%r9, %f40;
	shfl.sync.bfly.b32	%r10|%p3, %r9, 16, 31, -1;
	mov.b32 	%f41, %r10;
	max.f32 	%f42, %f40, %f41;
	mov.b32 	%r11, %f42;
	shfl.sync.bfly.b32	%r12|%p4, %r11, 8, 31, -1;
	mov.b32 	%f43, %r12;
	max.f32 	%f44, %f42, %f43;
	mov.b32 	%r13, %f44;
	shfl.sync.bfly.b32	%r14|%p5, %r13, 4, 31, -1;
	mov.b32 	%f45, %r14;
	max.f32 	%f46, %f44, %f45;
	mov.b32 	%r15, %f46;
	shfl.sync.bfly.b32	%r16|%p6, %r15, 2, 31, -1;
	mov.b32 	%f47, %r16;
	max.f32 	%f48, %f46, %f47;
	mov.b32 	%r17, %f48;
	shfl.sync.bfly.b32	%r18|%p7, %r17, 1, 31, -1;
	mov.b32 	%f49, %r18;
	max.f32 	%f50, %f48, %f49;
	sub.f32 	%f51, %f1, %f50;
	fma.rn.f32 	%f52, %f51, 0f3BBB989D, 0f3F000000;
	cvt.sat.f32.f32 	%f53, %f52;
	mov.f32 	%f54, 0f4B400001;
	mov.f32 	%f55, 0f437C0000;
	fma.rm.f32 	%f56, %f53, %f55, %f54;
	add.f32 	%f57, %f56, 0fCB40007F;
	neg.f32 	%f58, %f57;
	fma.rn.f32 	%f59, %f51, 0f3FB8AA3B, %f58;
	fma.rn.f32 	%f60, %f51, 0f32A57060, %f59;
	mov.b32 	%r19, %f56;
	shl.b32 	%r20, %r19, 23;
	mov.b32 	%f61, %r20;
	ex2.approx.ftz.f32 	%f62, %f60;
	mul.f32 	%f63, %f62, %f61;
	add.f32 	%f64, %f63, 0f00000000;
	sub.f32 	%f65, %f2, %f50;
	fma.rn.f32 	%f66, %f65, 0f3BBB989D, 0f3F000000;
	cvt.sat.f32.f32 	%f67, %f66;
	fma.rm.f32 	%f68, %f67, %f55, %f54;
	add.f32 	%f69, %f68, 0fCB40007F;
	neg.f32 	%f70, %f69;
	fma.rn.f32 	%f71, %f65, 0f3FB8AA3B, %f70;
	fma.rn.f32 	%f72, %f65, 0f32A57060, %f71;
	mov.b32 	%r21, %f68;
	shl.b32 	%r22, %r21, 23;
	mov.b32 	%f73, %r22;
	ex2.approx.ftz.f32 	%f74, %f72;
	mul.f32 	%f75, %f74, %f73;
	add.f32 	%f76, %f64, %f75;
	sub.f32 	%f77, %f5, %f50;
	fma.rn.f32 	%f78, %f77, 0f3BBB989D, 0f3F000000;
	cvt.sat.f32.f32 	%f79, %f78;
	fma.rm.f32 	%f80, %f79, %f55, %f54;
	add.f32 	%f81, %f80, 0fCB40007F;
	neg.f32 	%f82, %f81;
	fma.rn.f32 	%f83, %f77, 0f3FB8AA3B, %f82;
	fma.rn.f32 	%f84, %f77, 0f32A57060, %f83;
	mov.b32 	%r23, %f80;
	shl.b32 	%r24, %r23, 23;
	mov.b32 	%f85, %r24;
	ex2.approx.ftz.f32 	%f86, %f84;
	mul.f32 	%f87, %f86, %f85;
	add.f32 	%f88, %f76, %f87;
	sub.f32 	%f89, %f6, %f50;
	fma.rn.f32 	%f90, %f89, 0f3BBB989D, 0f3F000000;
	cvt.sat.f32.f32 	%f91, %f90;
	fma.rm.f32 	%f92, %f91, %f55, %f54;
	add.f32 	%f93, %f92, 0fCB40007F;
	neg.f32 	%f94, %f93;
	fma.rn.f32 	%f95, %f89, 0f3FB8AA3B, %f94;
	fma.rn.f32 	%f96, %f89, 0f32A57060, %f95;
	mov.b32 	%r25, %f92;
	shl.b32 	%r26, %r25, 23;
	mov.b32 	%f97, %r26;
	ex2.approx.ftz.f32 	%f98, %f96;
	mul.f32 	%f99, %f98, %f97;
	add.f32 	%f100, %f88, %f99;
	sub.f32 	%f101, %f9, %f50;
	fma.rn.f32 	%f102, %f101, 0f3BBB989D, 0f3F000000;
	cvt.sat.f32.f32 	%f103, %f102;
	fma.rm.f32 	%f104, %f103, %f55, %f54;
	add.f32 	%f105, %f104, 0fCB40007F;
	neg.f32 	%f106, %f105;
	fma.rn.f32 	%f107, %f101, 0f3FB8AA3B, %f106;
	fma.rn.f32 	%f108, %f101, 0f32A57060, %f107;
	mov.b32 	%r27, %f104;
	shl.b32 	%r28, %r27, 23;
	mov.b32 	%f109, %r28;
	ex2.approx.ftz.f32 	%f110, %f108;
	mul.f32 	%f111, %f110, %f109;
	add.f32 	%f112, %f100, %f111;
	sub.f32 	%f113, %f10, %f50;
	fma.rn.f32 	%f114, %f113, 0f3BBB989D, 0f3F000000;
	cvt.sat.f32.f32 	%f115, %f114;
	fma.rm.f32 	%f116, %f115, %f55, %f54;
	add.f32 	%f117, %f116, 0fCB40007F;
	neg.f32 	%f118, %f117;
	fma.rn.f32 	%f119, %f113, 0f3FB8AA3B, %f118;
	fma.rn.f32 	%f120, %f113, 0f32A57060, %f119;
	mov.b32 	%r29, %f116;
	shl.b32 	%r30, %r29, 23;
	mov.b32 	%f121, %r30;
	ex2.approx.ftz.f32 	%f122, %f120;
	mul.f32 	%f123, %f122, %f121;
	add.f32 	%f124, %f112, %f123;
	sub.f32 	%f125, %f13, %f50;
	fma.rn.f32 	%f126, %f125, 0f3BBB989D, 0f3F000000;
	cvt.sat.f32.f32 	%f127, %f126;
	fma.rm.f32 	%f128, %f127, %f55, %f54;
	add.f32 	%f129, %f128, 0fCB40007F;
	neg.f32 	%f130, %f129;
	fma.rn.f32 	%f131, %f125, 0f3FB8AA3B, %f130;
	fma.rn.f32 	%f132, %f125, 0f32A57060, %f131;
	mov.b32 	%r31, %f128;
	shl.b32 	%r32, %r31, 23;
	mov.b32 	%f133, %r32;
	ex2.approx.ftz.f32 	%f134, %f132;
	mul.f32 	%f135, %f134, %f133;
	add.f32 	%f136, %f124, %f135;
	sub.f32 	%f137, %f14, %f50;
	fma.rn.f32 	%f138, %f137, 0f3BBB989D, 0f3F000000;
	cvt.sat.f32.f32 	%f139, %f138;
	fma.rm.f32 	%f140, %f139, %f55, %f54;
	add.f32 	%f141, %f140, 0fCB40007F;
	neg.f32 	%f142, %f141;
	fma.rn.f32 	%f143, %f137, 0f3FB8AA3B, %f142;
	fma.rn.f32 	%f144, %f137, 0f32A57060, %f143;
	mov.b32 	%r33, %f140;
	shl.b32 	%r34, %r33, 23;
	mov.b32 	%f145, %r34;
	ex2.approx.ftz.f32 	%f146, %f144;
	mul.f32 	%f147, %f146, %f145;
	add.f32 	%f148, %f136, %f147;
	sub.f32 	%f149, %f17, %f50;
	fma.rn.f32 	%f150, %f149, 0f3BBB989D, 0f3F000000;
	cvt.sat.f32.f32 	%f151, %f150;
	fma.rm.f32 	%f152, %f151, %f55, %f54;
	add.f32 	%f153, %f152, 0fCB40007F;
	neg.f32 	%f154, %f153;
	fma.rn.f32 	%f155, %f149, 0f3FB8AA3B, %f154;
	fma.rn.f32 	%f156, %f149, 0f32A57060, %f155;
	mov.b32 	%r35, %f152;
	shl.b32 	%r36, %r35, 23;
	mov.b32 	%f157, %r36;
	ex2.approx.ftz.f32 	%f158, %f156;
	mul.f32 	%f159, %f158, %f157;
	add.f32 	%f160, %f148, %f159;
	sub.f32 	%f161, %f18, %f50;
	fma.rn.f32 	%f162, %f161, 0f3BBB989D, 0f3F000000;
	cvt.sat.f32.f32 	%f163, %f162;
	fma.rm.f32 	%f164, %f163, %f55, %f54;
	add.f32 	%f165, %f164, 0fCB40007F;
	neg.f32 	%f166, %f165;
	fma.rn.f32 	%f167, %f161, 0f3FB8AA3B, %f166;
	fma.rn.f32 	%f168, %f161, 0f32A57060, %f167;
	mov.b32 	%r37, %f164;
	shl.b32 	%r38, %r37, 23;
	mov.b32 	%f169, %r38;
	ex2.approx.ftz.f32 	%f170, %f168;
	mul.f32 	%f171, %f170, %f169;
	add.f32 	%f172, %f160, %f171;
	sub.f32 	%f173, %f21, %f50;
	fma.rn.f32 	%f174, %f173, 0f3BBB989D, 0f3F000000;
	cvt.sat.f32.f32 	%f175, %f174;
	fma.rm.f32 	%f176, %f175, %f55, %f54;
	add.f32 	%f177, %f176, 0fCB40007F;
	neg.f32 	%f178, %f177;
	fma.rn.f32 	%f179, %f173, 0f3FB8AA3B, %f178;
	fma.rn.f32 	%f180, %f173, 0f32A57060, %f179;
	mov.b32 	%r39, %f176;
	shl.b32 	%r40, %r39, 23;
	mov.b32 	%f181, %r40;
	ex2.approx.ftz.f32 	%f182, %f180;
	mul.f32 	%f183, %f182, %f181;
	add.f32 	%f184, %f172, %f183;
	sub.f32 	%f185, %f22, %f50;
	fma.rn.f32 	%f186, %f185, 0f3BBB989D, 0f3F000000;
	cvt.sat.f32.f32 	%f187, %f186;
	fma.rm.f32 	%f188, %f187, %f55, %f54;
	add.f32 	%f189, %f188, 0fCB40007F;
	neg.f32 	%f190, %f189;
	fma.rn.f32 	%f191, %f185, 0f3FB8AA3B, %f190;
	fma.rn.f32 	%f192, %f185, 0f32A57060, %f191;
	mov.b32 	%r41, %f188;
	shl.b32 	%r42, %r41, 23;
	mov.b32 	%f193, %r42;
	ex2.approx.ftz.f32 	%f194, %f192;
	mul.f32 	%f195, %f194, %f193;
	add.f32 	%f196, %f184, %f195;
	sub.f32 	%f197, %f25, %f50;
	fma.rn.f32 	%f198, %f197, 0f3BBB989D, 0f3F000000;
	cvt.sat.f32.f32 	%f199, %f198;
	fma.rm.f32 	%f200, %f199, %f55, %f54;
	add.f32 	%f201, %f200, 0fCB40007F;
	neg.f32 	%f202, %f201;
	fma.rn.f32 	%f203, %f197, 0f3FB8AA3B, %f202;
	fma.rn.f32 	%f204, %f197, 0f32A57060, %f203;
	mov.b32 	%r43, %f200;
	shl.b32 	%r44, %r43, 23;
	mov.b32 	%f205, %r44;
	ex2.approx.ftz.f32 	%f206, %f204;
	mul.f32 	%f207, %f206, %f205;
	add.f32 	%f208, %f196, %f207;
	sub.f32 	%f209, %f26, %f50;
	fma.rn.f32 	%f210, %f209, 0f3BBB989D, 0f3F000000;
	cvt.sat.f32.f32 	%f211, %f210;
	fma.rm.f32 	%f212, %f211, %f55, %f54;
	add.f32 	%f213, %f212, 0fCB40007F;
	neg.f32 	%f214, %f213;
	fma.rn.f32 	%f215, %f209, 0f3FB8AA3B, %f214;
	fma.rn.f32 	%f216, %f209, 0f32A57060, %f215;
	mov.b32 	%r45, %f212;
	shl.b32 	%r46, %r45, 23;
	mov.b32 	%f217, %r46;
	ex2.approx.ftz.f32 	%f218, %f216;
	mul.f32 	%f219, %f218, %f217;
	add.f32 	%f220, %f208, %f219;
	sub.f32 	%f221, %f29, %f50;
	fma.rn.f32 	%f222, %f221, 0f3BBB989D, 0f3F000000;
	cvt.sat.f32.f32 	%f223, %f222;
	fma.rm.f32 	%f224, %f223, %f55, %f54;
	add.f32 	%f225, %f224, 0fCB40007F;
	neg.f32 	%f226, %f225;
	fma.rn.f32 	%f227, %f221, 0f3FB8AA3B, %f226;
	fma.rn.f32 	%f228, %f221, 0f32A57060, %f227;
	mov.b32 	%r47, %f224;
	shl.b32 	%r48, %r47, 23;
	mov.b32 	%f229, %r48;
	ex2.approx.ftz.f32 	%f230, %f228;
	mul.f32 	%f231, %f230, %f229;
	add.f32 	%f232, %f220, %f231;
	sub.f32 	%f233, %f30, %f50;
	fma.rn.f32 	%f234, %f233, 0f3BBB989D, 0f3F000000;
	cvt.sat.f32.f32 	%f235, %f234;
	fma.rm.f32 	%f236, %f235, %f55, %f54;
	add.f32 	%f237, %f236, 0fCB40007F;
	neg.f32 	%f238, %f237;
	fma.rn.f32 	%f239, %f233, 0f3FB8AA3B, %f238;
	fma.rn.f32 	%f240, %f233, 0f32A57060, %f239;
	mov.b32 	%r49, %f236;
	shl.b32 	%r50, %r49, 23;
	mov.b32 	%f241, %r50;
	ex2.approx.ftz.f32 	%f242, %f240;
	mul.f32 	%f243, %f242, %f241;
	add.f32 	%f244, %f232, %f243;
	sub.f32 	%f245, %f33, %f50;
	fma.rn.f32 	%f246, %f245, 0f3BBB989D, 0f3F000000;
	cvt.sat.f32.f32 	%f247, %f246;
	fma.rm.f32 	%f248, %f247, %f55, %f54;
	add.f32 	%f249, %f248, 0fCB40007F;
	neg.f32 	%f250, %f249;
	fma.rn.f32 	%f251, %f245, 0f3FB8AA3B, %f250;
	fma.rn.f32 	%f252, %f245, 0f32A57060, %f251;
	mov.b32 	%r51, %f248;
	shl.b32 	%r52, %r51, 23;
	mov.b32 	%f253, %r52;
	ex2.approx.ftz.f32 	%f254, %f252;
	mul.f32 	%f255, %f254, %f253;
	add.f32 	%f256, %f244, %f255;
	sub.f32 	%f257, %f34, %f50;
	fma.rn.f32 	%f258, %f257, 0f3BBB989D, 0f3F000000;
	cvt.sat.f32.f32 	%f259, %f258;
	fma.rm.f32 	%f260, %f259, %f55, %f54;
	add.f32 	%f261, %f260, 0fCB40007F;
	neg.f32 	%f262, %f261;
	fma.rn.f32 	%f263, %f257, 0f3FB8AA3B, %f262;
	fma.rn.f32 	%f264, %f257, 0f32A57060, %f263;
	mov.b32 	%r53, %f260;
	shl.b32 	%r54, %r53, 23;
	mov.b32 	%f265, %r54;
	ex2.approx.ftz.f32 	%f266, %f264;
	mul.f32 	%f267, %f266, %f265;
	add.f32 	%f268, %f256, %f267;
	sub.f32 	%f269, %f37, %f50;
	fma.rn.f32 	%f270, %f269, 0f3BBB989D, 0f3F000000;
	cvt.sat.f32.f32 	%f271, %f270;
	fma.rm.f32 	%f272, %f271, %f55, %f54;
	add.f32 	%f273, %f272, 0fCB40007F;
	neg.f32 	%f274, %f273;
	fma.rn.f32 	%f275, %f269, 0f3FB8AA3B, %f274;
	fma.rn.f32 	%f276, %f269, 0f32A57060, %f275;
	mov.b32 	%r55, %f272;
	shl.b32 	%r56, %r55, 23;
	mov.b32 	%f277, %r56;
	ex2.approx.ftz.f32 	%f278, %f276;
	mul.f32 	%f279, %f278, %f277;
	add.f32 	%f280, %f268, %f279;
	sub.f32 	%f281, %f38, %f50;
	fma.rn.f32 	%f282, %f281, 0f3BBB989D, 0f3F000000;
	cvt.sat.f32.f32 	%f283, %f282;
	fma.rm.f32 	%f284, %f283, %f55, %f54;
	add.f32 	%f285, %f284, 0fCB40007F;
	neg.f32 	%f286, %f285;
	fma.rn.f32 	%f287, %f281, 0f3FB8AA3B, %f286;
	fma.rn.f32 	%f288, %f281, 0f32A57060, %f287;
	mov.b32 	%r57, %f284;
	shl.b32 	%r58, %r57, 23;
	mov.b32 	%f289, %r58;
	ex2.approx.ftz.f32 	%f290, %f288;
	mul.f32 	%f291, %f290, %f289;
	add.f32 	%f292, %f280, %f291;
	mov.b32 	%r59, %f292;
	shfl.sync.bfly.b32	%r60|%p8, %r59, 16, 31, -1;
	mov.b32 	%f293, %r60;
	add.f32 	%f294, %f292, %f293;
	mov.b32 	%r61, %f294;
	shfl.sync.bfly.b32	%r62|%p9, %r61, 8, 31, -1;
	mov.b32 	%f295, %r62;
	add.f32 	%f296, %f294, %f295;
	mov.b32 	%r63, %f296;
	shfl.sync.bfly.b32	%r64|%p10, %r63, 4, 31, -1;
	mov.b32 	%f297, %r64;
	add.f32 	%f298, %f296, %f297;
	mov.b32 	%r65, %f298;
	shfl.sync.bfly.b32	%r66|%p11, %r65, 2, 31, -1;
	mov.b32 	%f299, %r66;
	add.f32 	%f300, %f298, %f299;
	mov.b32 	%r67, %f300;
	shfl.sync.bfly.b32	%r68|%p12, %r67, 1, 31, -1;
	mov.b32 	%f301, %r68;
	add.f32 	%f302, %f300, %f301;
	div.rn.f32 	%f303, %f63, %f302;
	div.rn.f32 	%f304, %f75, %f302;
	div.rn.f32 	%f305, %f87, %f302;
	div.rn.f32 	%f306, %f99, %f302;
	div.rn.f32 	%f307, %f111, %f302;
	div.rn.f32 	%f308, %f123, %f302;
	div.rn.f32 	%f309, %f135, %f302;
	div.rn.f32 	%f310, %f147, %f302;
	div.rn.f32 	%f311, %f159, %f302;
	div.rn.f32 	%f312, %f171, %f302;
	div.rn.f32 	%f313, %f183, %f302;
	div.rn.f32 	%f314, %f195, %f302;
	div.rn.f32 	%f315, %f207, %f302;
	div.rn.f32 	%f316, %f219, %f302;
	div.rn.f32 	%f317, %f231, %f302;
	div.rn.f32 	%f318, %f243, %f302;
	div.rn.f32 	%f319, %f255, %f302;
	div.rn.f32 	%f320, %f267, %f302;
	div.rn.f32 	%f321, %f279, %f302;
	div.rn.f32 	%f322, %f291, %f302;
	mad.lo.s64 	%rd81, %rd141, %rd3, %rd7;
	shr.u64 	%rd82, %rd81, 63;
	add.s64 	%rd83, %rd81, %rd82;
	shl.b64 	%rd84, %rd83, 2;
	and.b64  	%rd85, %rd84, -8;
	add.s64 	%rd86, %rd6, %rd85;
	st.global.v2.f32 	[%rd86], {%f303, %f304};
	add.s64 	%rd87, %rd81, 64;
	shr.u64 	%rd88, %rd87, 63;
	add.s64 	%rd89, %rd87, %rd88;
	shl.b64 	%rd90, %rd89, 2;
	and.b64  	%rd91, %rd90, -8;
	add.s64 	%rd92, %rd6, %rd91;
	st.global.v2.f32 	[%rd92], {%f305, %f306};
	add.s64 	%rd93, %rd81, 128;
	shr.u64 	%rd94, %rd93, 63;
	add.s64 	%rd95, %rd93, %rd94;
	shl.b64 	%rd96, %rd95, 2;
	and.b64  	%rd97, %rd96, -8;
	add.s64 	%rd98, %rd6, %rd97;
	st.global.v2.f32 	[%rd98], {%f307, %f308};
	add.s64 	%rd99, %rd81, 192;
	shr.u64 	%rd100, %rd99, 63;
	add.s64 	%rd101, %rd99, %rd100;
	shl.b64 	%rd102, %rd101, 2;
	and.b64  	%rd103, %rd102, -8;
	add.s64 	%rd104, %rd6, %rd103;
	st.global.v2.f32 	[%rd104], {%f309, %f310};
	add.s64 	%rd105, %rd81, 256;
	shr.u64 	%rd106, %rd105, 63;
	add.s64 	%rd107, %rd105, %rd106;
	shl.b64 	%rd108, %rd107, 2;
	and.b64  	%rd109, %rd108, -8;
	add.s64 	%rd110, %rd6, %rd109;
	st.global.v2.f32 	[%rd110], {%f311, %f312};
	add.s64 	%rd111, %rd81, 320;
	shr.u64 	%rd112, %rd111, 63;
	add.s64 	%rd113, %rd111, %rd112;
	shl.b64 	%rd114, %rd113, 2;
	and.b64  	%rd115, %rd114, -8;
	add.s64 	%rd116, %rd6, %rd115;
	st.global.v2.f32 	[%rd116], {%f313, %f314};
	add.s64 	%rd117, %rd81, 384;
	shr.u64 	%rd118, %rd117, 63;
	add.s64 	%rd119, %rd117, %rd118;
	shl.b64 	%rd120, %rd119, 2;
	and.b64  	%rd121, %rd120, -8;
	add.s64 	%rd122, %rd6, %rd121;
	st.global.v2.f32 	[%rd122], {%f315, %f316};
	add.s64 	%rd123, %rd81, 448;
	shr.u64 	%rd124, %rd123, 63;
	add.s64 	%rd125, %rd123, %rd124;
	shl.b64 	%rd126, %rd125, 2;
	and.b64  	%rd127, %rd126, -8;
	add.s64 	%rd128, %rd6, %rd127;
	st.global.v2.f32 	[%rd128], {%f317, %f318};
	add.s64 	%rd129, %rd81, 512;
	shr.u64 	%rd130, %rd129, 63;
	add.s64 	%rd131, %rd129, %rd130;
	shl.b64 	%rd132, %rd131, 2;
	and.b64  	%rd133, %rd132, -8;
	add.s64 	%rd134, %rd6, %rd133;
	st.global.v2.f32 	[%rd134], {%f319, %f320};
	add.s64 	%rd135, %rd81, 576;
	shr.u64 	%rd136, %rd135, 63;
	add.s64 	%rd137, %rd135, %rd136;
	shl.b64 	%rd138, %rd137, 2;
	and.b64  	%rd139, %rd138, -8;
	add.s64 	%rd140, %rd6, %rd139;
	st.global.v2.f32 	[%rd140], {%f321, %f322};
	add.s64 	%rd141, %rd141, %rd8;
	setp.lt.s64 	%p13, %rd141, %rd13;
	@%p13 bra 	$L__BB40_4;
$L__BB40_5:
	ret;

}
	// .globl	_Z15SoftmaxWarpImplI10DirectLoadIffE11DirectStoreIffEfLi2ELi20ELi32ELi1ELb1EL9Algorithm0EEvT_T0_ll
.visible .entry _Z15SoftmaxWarpImplI10DirectLoadIffE11DirectStoreIffEfLi2ELi20ELi32ELi1ELb1EL9Algorithm0EEvT_T0_ll(
	.param .align 8 .b8 _Z15SoftmaxWarpImplI10DirectLoadIffE11DirectStoreIffEfLi2ELi20ELi32ELi1ELb1EL9Algorithm0EEvT_T0_ll_param_0[16],
	.param .align 8 .b8 _Z15SoftmaxWarpImplI10DirectLoadIffE11DirectStoreIffEfLi2ELi20ELi32ELi1ELb1EL9Algorithm0EEvT_T0_ll_param_1[16],
	.param .u64 _Z15SoftmaxWarpImplI10DirectLoadIffE11DirectStoreIffEfLi2ELi20ELi32ELi1ELb1EL9Algorithm0EEvT_T0_ll_param_2,
	.param .u64 _Z15SoftmaxWarpImplI10DirectLoadIffE11DirectStoreIffEfLi2ELi20ELi32ELi1ELb1EL9Algorithm0EEvT_T0_ll_param_3
)
{
	.reg .pred 	%p<34>;
	.reg .b32 	%r<85>;
	.reg .b32 	%f<393>;
	.reg .b64 	%rd<166>;

	ld.param.u64 	%rd21, [_Z15SoftmaxWarpImplI10DirectLoadIffE11DirectStoreIffEfLi2ELi20ELi32ELi1ELb1EL9Algorithm0EEvT_T0_ll_param_1+8];
	ld.param.u64 	%rd20, [_Z15SoftmaxWarpImplI10DirectLoadIffE11DirectStoreIffEfLi2ELi20ELi32ELi1ELb1EL9Algorithm0EEvT_T0_ll_param_1];
	ld.param.u64 	%rd19, [_Z15SoftmaxWarpImplI10DirectLoadIffE11DirectStoreIffEfLi2ELi20ELi32ELi1ELb1EL9Algorithm0EEvT_T0_ll_param_0+8];
	ld.param.u64 	%rd18, [_Z15SoftmaxWarpImplI10DirectLoadIffE11DirectStoreIffEfLi2ELi20ELi32ELi1ELb1EL9Algorithm0EEvT_T0_ll_param_0];
	ld.param.u64 	%rd23, [_Z15SoftmaxWarpImplI10DirectLoadIffE11DirectStoreIffEfLi2ELi20ELi32ELi1ELb1EL9Algorithm0EEvT_T0_ll_param_3];
	setp.lt.s64 	%p1, %rd23, 641;
	@%p1 bra 	$L__BB41_2;
	mov.u64 	%rd24, $str;
	cvta.global.u64 	%rd25, %rd24;
	mov.u64 	%rd26, $str$1;
	cvta.global.u64 	%rd27, %rd26;
	mov.u64 	%rd28, __unnamed_42;
	cvta.global.u64 	%rd29, %rd28;
	{ // callseq 41, 0
	.param .b64 param0;
	st.param.b64 	[param0], %rd25;
	.param .b64 param1;
	st.param.b64 	[param1], %rd27;
	.param .b32 param2;
	st.param.b32 	[param2], 253;
	.param .b64 param3;
	st.param.b64 	[param3], %rd29;
	.param .b64 param4;
	st.param.b64 	[param4], 1;
	call.uni 
	__assertfail, 
	(
	param0, 
	param1, 
	param2, 
	param3, 
	param4
	);
	} // callseq 41
$L__BB41_2:
	ld.param.u64 	%rd163, [_Z15SoftmaxWarpImplI10DirectLoadIffE11DirectStoreIffEfLi2ELi20ELi32ELi1ELb1EL9Algorithm0EEvT_T0_ll_param_2];
	mov.u32 	%r1, %ctaid.x;
	mov.u32 	%r2, %ntid.y;
	mov.u32 	%r3, %tid.y;
	mad.lo.s32 	%r4, %r1, %r2, %r3;
	cvt.s64.s32 	%rd165, %r4;
	setp.le.s64 	%p2, %rd163, %rd165;
	@%p2 bra 	$L__BB41_45;
	mov.u32 	%r5, %tid.x;
	shl.b32 	%r6, %r5, 1;
	add.s32 	%r7, %r6, 64;
	cvt.u64.u32 	%rd2, %r7;
	add.s32 	%r8, %r6, 128;
	cvt.u64.u32 	%rd3, %r8;
	add.s32 	%r9, %r6, 192;
	cvt.u64.u32 	%rd4, %r9;
	add.s32 	%r10, %r6, 256;
	cvt.u64.u32 	%rd5, %r10;
	add.s32 	%r11, %r6, 320;
	cvt.u64.u32 	%rd6, %r11;
	add.s32 	%r12, %r6, 384;
	cvt.u64.u32 	%rd7, %r12;
	add.s32 	%r13, %r6, 448;
	cvt.u64.u32 	%rd8, %r13;
	add.s32 	%r14, %r6, 512;
	cvt.u64.u32 	%rd9, %r14;
	add.s32 	%r15, %r6, 576;
	cvt.u64.u32 	%rd10, %r15;
	mov.u32 	%r82, %nctaid.x;
	mul.lo.s32 	%r84, %r82, %r2;
$L__BB41_4:
	cvta.to.global.u64 	%rd12, %rd18;
	cvt.u64.u32 	%rd13, %r6;
	setp.le.s64 	%p3, %rd23, %rd13;
	mul.lo.s64 	%rd14, %rd165, %rd19;
	mov.f32 	%f363, 0fFF800000;
	mov.f32 	%f364, %f363;
	mov.f32 	%f368, %f363;
	@%p3 bra 	$L__BB41_6;
	add.s64 	%rd30, %rd14, %rd13;
	shr.u64 	%rd31, %rd30, 63;
	add.s64 	%rd32, %rd30, %rd31;
	shl.b64 	%rd33, %rd32, 2;
	and.b64  	%rd34, %rd33, -8;
	add.s64 	%rd35, %rd12, %rd34;
	ld.global.v2.f32 	{%f364, %f363}, [%rd35];
	max.f32 	%f82, %f364, 0fFF800000;
	max.f32 	%f368, %f82, %f363;
$L__BB41_6:
	setp.le.s64 	%p4, %rd23, %rd2;
	mov.f32 	%f366, 0fFF800000;
	mov.f32 	%f367, %f366;
	@%p4 bra 	$L__BB41_8;
	add.s64 	%rd36, %rd14, %rd2;
	shr.u64 	%rd37, %rd36, 63;
	add.s64 	%rd38, %rd36, %rd37;
	shl.b64 	%rd39, %rd38, 2;
	and.b64  	%rd40, %rd39, -8;
	add.s64 	%rd41, %rd12, %rd40;
	ld.global.v2.f32 	{%f367, %f366}, [%rd41];
	max.f32 	%f84, %f368, %f367;
	max.f32 	%f368, %f84, %f366;
$L__BB41_8:
	setp.le.s64 	%p5, %rd23, %rd3;
	mov.f32 	%f369, 0fFF800000;
	mov.f32 	%f370, %f369;
	@%p5 bra 	$L__BB41_10;
	add.s64 	%rd42, %rd14, %rd3;
	shr.u64 	%rd43, %rd42, 63;
	add.s64 	%rd44, %rd42, %rd43;
	shl.b64 	%rd45, %rd44, 2;
	and.b64  	%rd46, %rd45, -8;
	add.s64 	%rd47, %rd12, %rd46;
	ld.global.v2.f32 	{%f370, %f369}, [%rd47];
	max.f32 	%f86, %f368, %f370;
	max.f32 	%f368, %f86, %f369;
$L__BB41_10:
	setp.le.s64 	%p6, %rd23, %rd4;
	mov.f32 	%f372, 0fFF800000;
	mov.f32 	%f373, %f372;
	@%p6 bra 	$L__BB41_12;
	add.s64 	%rd48, %rd14, %rd4;
	shr.u64 	%rd49, %rd48, 63;
	add.s64 	%rd50, %rd48, %rd49;
	shl.b64 	%rd51, %rd50, 2;
	and.b64  	%rd52, %rd51, -8;
	add.s64 	%rd53, %rd12, %rd52;
	ld.global.v2.f32 	{%f373, %f372}, [%rd53];
	max.f32 	%f88, %f368, %f373;
	max.f32 	%f368, %f88, %f372;
$L__BB41_12:
	setp.le.s64 	%p7, %rd23, %rd5;
	mov.f32 	%f375, 0fFF800000;
	mov.f32 	%f376, %f375;
	@%p7 bra 	$L__BB41_14;
	add.s64 	%rd54, %rd14, %rd5;
	shr.u64 	%rd55, %rd54, 63;
	add.s64 	%rd56, %rd54, %rd55;
	shl.b64 	%rd57, %rd56, 2;
	and.b64  	%rd58, %rd57, -8;
	add.s64 	%rd59, %rd12, %rd58;
	ld.global.v2.f32 	{%f376, %f375}, [%rd59];
	max.f32 	%f90, %f368, %f376;
	max.f32 	%f368, %f90, %f375;
$L__BB41_14:
	setp.le.s64 	%p8, %rd23, %rd6;
	mov.f32 	%f378, 0fFF800000;
	mov.f32 	%f379, %f378;
	@%p8 bra 	$L__BB41_16;
	add.s64 	%rd60, %rd14, %rd6;
	shr.u64 	%rd61, %rd60, 63;
	add.s64 	%rd62, %rd60, %rd61;
	cvta.to.global.u64 	%rd63, %rd18;
	shl.b64 	%rd64, %rd62, 2;
	and.b64  	%rd65, %rd64, -8;
	add.s64 	%rd66, %rd63, %rd65;
	ld.global.v2.f32 	{%f379, %f378}, [%rd66];
	max.f32 	%f92, %f368, %f379;
	max.f32 	%f368, %f92, %f378;
$L__BB41_16:
	setp.le.s64 	%p9, %rd23, %rd7;
	mov.f32 	%f381, 0fFF800000;
	mov.f32 	%f382, %f381;
	@%p9 bra 	$L__BB41_18;
	add.s64 	%rd67, %rd14, %rd7;
	shr.u64 	%rd68, %rd67, 63;
	add.s64 	%rd69, %rd67, %rd68;
	cvta.to.global.u64 	%rd70, %rd18;
	shl.b64 	%rd71, %rd69, 2;
	and.b64  	%rd72, %rd71, -8;
	add.s64 	%rd73, %rd70, %rd72;
	ld.global.v2.f32 	{%f382, %f381}, [%rd73];
	max.f32 	%f94, %f368, %f382;
	max.f32 	%f368, %f94, %f381;
$L__BB41_18:
	setp.le.s64 	%p10, %rd23, %rd8;
	mov.f32 	%f384, 0fFF800000;
	mov.f32 	%f385, %f384;
	@%p10 bra 	$L__BB41_20;
	mad.lo.s64 	%rd74, %rd165, %rd19, %rd8;
	shr.u64 	%rd75, %rd74, 63;
	add.s64 	%rd76, %rd74, %rd75;
	cvta.to.global.u64 	%rd77, %rd18;
	shl.b64 	%rd78, %rd76, 2;
	and.b64  	%rd79, %rd78, -8;
	add.s64 	%rd80, %rd77, %rd79;
	ld.global.v2.f32 	{%f385, %f384}, [%rd80];
	max.f32 	%f96, %f368, %f385;
	max.f32 	%f368, %f96, %f384;
$L__BB41_20:
	setp.le.s64 	%p11, %rd23, %rd9;
	mov.f32 	%f387, 0fFF800000;
	mov.f32 	%f388, %f387;
	@%p11 bra 	$L__BB41_22;
	mad.lo.s64 	%rd81, %rd165, %rd19, %rd9;
	shr.u64 	%rd82, %rd81, 63;
	add.s64 	%rd83, %rd81, %rd82;
	cvta.to.global.u64 	%rd84, %rd18;
	shl.b64 	%rd85, %rd83, 2;
	and.b64  	%rd86, %rd85, -8;
	add.s64 	%rd87, %rd84, %rd86;
	ld.global.v2.f32 	{%f388, %f387}, [%rd87];
	max.f32 	%f98, %f368, %f388;
	max.f32 	%f368, %f98, %f387;
$L__BB41_22:
	setp.le.s64 	%p12, %rd23, %rd10;
	mov.f32 	%f390, 0fFF800000;
	mov.f32 	%f391, %f390;
	@%p12 bra 	$L__BB41_24;
	mad.lo.s64 	%rd88, %rd165, %rd19, %rd10;
	shr.u64 	%rd89, %rd88, 63;
	add.s64 	%rd90, %rd88, %rd89;
	cvta.to.global.u64 	%rd91, %rd18;
	shl.b64 	%rd92, %rd90, 2;
	and.b64  	%rd93, %rd92, -8;
	add.s64 	%rd94, %rd91, %rd93;
	ld.global.v2.f32 	{%f391, %f390}, [%rd94];
	max.f32 	%f100, %f368, %f391;
	max.f32 	%f368, %f100, %f390;
$L__BB41_24:
	cvt.u64.u32 	%rd95, %r6;
	setp.le.s64 	%p13, %rd23, %rd95;
	mov.b32 	%r20, %f368;
	shfl.sync.bfly.b32	%r21|%p14, %r20, 16, 31, -1;
	mov.b32 	%f101, %r21;
	max.f32 	%f102, %f368, %f101;
	mov.b32 	%r22, %f102;
	shfl.sync.bfly.b32	%r23|%p15, %r22, 8, 31, -1;
	mov.b32 	%f103, %r23;
	max.f32 	%f104, %f102, %f103;
	mov.b32 	%r24, %f104;
	shfl.sync.bfly.b32	%r25|%p16, %r24, 4, 31, -1;
	mov.b32 	%f105, %r25;
	max.f32 	%f106, %f104, %f105;
	mov.b32 	%r26, %f106;
	shfl.sync.bfly.b32	%r27|%p17, %r26, 2, 31, -1;
	mov.b32 	%f107, %r27;
	max.f32 	%f108, %f106, %f107;
	mov.b32 	%r28, %f108;
	shfl.sync.bfly.b32	%r29|%p18, %r28, 1, 31, -1;
	mov.b32 	%f109, %r29;
	max.f32 	%f110, %f108, %f109;
	sub.f32 	%f111, %f364, %f110;
	fma.rn.f32 	%f112, %f111, 0f3BBB989D, 0f3F000000;
	cvt.sat.f32.f32 	%f113, %f112;
	mov.f32 	%f114, 0f4B400001;
	mov.f32 	%f115, 0f437C0000;
	fma.rm.f32 	%f116, %f113, %f115, %f114;
	add.f32 	%f117, %f116, 0fCB40007F;
	neg.f32 	%f118, %f117;
	fma.rn.f32 	%f119, %f111, 0f3FB8AA3B, %f118;
	fma.rn.f32 	%f120, %f111, 0f32A57060, %f119;
	mov.b32 	%r30, %f116;
	shl.b32 	%r31, %r30, 23;
	mov.b32 	%f121, %r31;
	ex2.approx.ftz.f32 	%f122, %f120;
	mul.f32 	%f123, %f122, %f121;
	add.f32 	%f124, %f123, 0f00000000;
	sub.f32 	%f125, %f363, %f110;
	fma.rn.f32 	%f126, %f125, 0f3BBB989D, 0f3F000000;
	cvt.sat.f32.f32 	%f127, %f126;
	fma.rm.f32 	%f128, %f127, %f115, %f114;
	add.f32 	%f129, %f128, 0fCB40007F;
	neg.f32 	%f130, %f129;
	fma.rn.f32 	%f131, %f125, 0f3FB8AA3B, %f130;
	fma.rn.f32 	%f132, %f125, 0f32A57060, %f131;
	mov.b32 	%r32, %f128;
	shl.b32 	%r33, %r32, 23;
	mov.b32 	%f133, %r33;
	ex2.approx.ftz.f32 	%f134, %f132;
	mul.f32 	%f135, %f134, %f133;
	add.f32 	%f136, %f124, %f135;
	sub.f32 	%f137, %f367, %f110;
	fma.rn.f32 	%f138, %f137, 0f3BBB989D, 0f3F000000;
	cvt.sat.f32.f32 	%f139, %f138;
	fma.rm.f32 	%f140, %f139, %f115, %f114;
	add.f32 	%f141, %f140, 0fCB40007F;
	neg.f32 	%f142, %f141;
	fma.rn.f32 	%f143, %f137, 0f3FB8AA3B, %f142;
	fma.rn.f32 	%f144, %f137, 0f32A57060, %f143;
	mov.b32 	%r34, %f140;
	shl.b32 	%r35, %r34, 23;
	mov.b32 	%f145, %r35;
	ex2.approx.ftz.f32 	%f146, %f144;
	mul.f32 	%f147, %f146, %f145;
	add.f32 	%f148, %f136, %f147;
	sub.f32 	%f149, %f366, %f110;
	fma.rn.f32 	%f150, %f149, 0f3BBB989D, 0f3F000000;
	cvt.sat.f32.f32 	%f151, %f150;
	fma.rm.f32 	%f152, %f151, %f115, %f114;
	add.f32 	%f153, %f152, 0fCB40007F;
	neg.f32 	%f154, %f153;
	fma.rn.f32 	%f155, %f149, 0f3FB8AA3B, %f154;
	fma.rn.f32 	%f156, %f149, 0f32A57060, %f155;
	mov.b32 	%r36, %f152;
	shl.b32 	%r37, %r36, 23;
	mov.b32 	%f157, %r37;
	ex2.approx.ftz.f32 	%f158, %f156;
	mul.f32 	%f159, %f158, %f157;
	add.f32 	%f160, %f148, %f159;
	sub.f32 	%f161, %f370, %f110;
	fma.rn.f32 	%f162, %f161, 0f3BBB989D, 0f3F000000;
	cvt.sat.f32.f32 	%f163, %f162;
	fma.rm.f32 	%f164, %f163, %f115, %f114;
	add.f32 	%f165, %f164, 0fCB40007F;
	neg.f32 	%f166, %f165;
	fma.rn.f32 	%f167, %f161, 0f3FB8AA3B, %f166;
	fma.rn.f32 	%f168, %f161, 0f32A57060, %f167;
	mov.b32 	%r38, %f164;
	shl.b32 	%r39, %r38, 23;
	mov.b32 	%f169, %r39;
	ex2.approx.ftz.f32 	%f170, %f168;
	mul.f32 	%f171, %f170, %f169;
	add.f32 	%f172, %f160, %f171;
	sub.f32 	%f173, %f369, %f110;
	fma.rn.f32 	%f174, %f173, 0f3BBB989D, 0f3F000000;
	cvt.sat.f32.f32 	%f175, %f174;
	fma.rm.f32 	%f176, %f175, %f115, %f114;
	add.f32 	%f177, %f176, 0fCB40007F;
	neg.f32 	%f178, %f177;
	fma.rn.f32 	%f179, %f173, 0f3FB8AA3B, %f178;
	fma.rn.f32 	%f180, %f173, 0f32A57060, %f179;
	mov.b32 	%r40, %f176;
	shl.b32 	%r41, %r40, 23;
	mov.b32 	%f181, %r41;
	ex2.approx.ftz.f32 	%f182, %f180;
	mul.f32 	%f183, %f182, %f181;
	add.f32 	%f184, %f172, %f183;
	sub.f32 	%f185, %f373, %f110;
	fma.rn.f32 	%f186, %f185, 0f3BBB989D, 0f3F000000;
	cvt.sat.f32.f32 	%f187, %f186;
	fma.rm.f32 	%f188, %f187, %f115, %f114;
	add.f32 	%f189, %f188, 0fCB40007F;
	neg.f32 	%f190, %f189;
	fma.rn.f32 	%f191, %f185, 0f3FB8AA3B, %f190;
	fma.rn.f32 	%f192, %f185, 0f32A57060, %f191;
	mov.b32 	%r42, %f188;
	shl.b32 	%r43, %r42, 23;
	mov.b32 	%f193, %r43;
	ex2.approx.ftz.f32 	%f194, %f192;
	mul.f32 	%f195, %f194, %f193;
	add.f32 	%f196, %f184, %f195;
	sub.f32 	%f197, %f372, %f110;
	fma.rn.f32 	%f198, %f197, 0f3BBB989D, 0f3F000000;
	cvt.sat.f32.f32 	%f199, %f198;
	fma.rm.f32 	%f200, %f199, %f115, %f114;
	add.f32 	%f201, %f200, 0fCB40007F;
	neg.f32 	%f202, %f201;
	fma.rn.f32 	%f203, %f197, 0f3FB8AA3B, %f202;
	fma.rn.f32 	%f204, %f197, 0f32A57060, %f203;
	mov.b32 	%r44, %f200;
	shl.b32 	%r45, %r44, 23;
	mov.b32 	%f205, %r45;
	ex2.approx.ftz.f32 	%f206, %f204;
	mul.f32 	%f207, %f206, %f205;
	add.f32 	%f208, %f196, %f207;
	sub.f32 	%f209, %f376, %f110;
	fma.rn.f32 	%f210, %f209, 0f3BBB989D, 0f3F000000;
	cvt.sat.f32.f32 	%f211, %f210;
	fma.rm.f32 	%f212, %f211, %f115, %f114;
	add.f32 	%f213, %f212, 0fCB40007F;
	neg.f32 	%f214, %f213;
	fma.rn.f32 	%f215, %f209, 0f3FB8AA3B, %f214;
	fma.rn.f32 	%f216, %f209, 0f32A57060, %f215;
	mov.b32 	%r46, %f212;
	shl.b32 	%r47, %r46, 23;
	mov.b32 	%f217, %r47;
	ex2.approx.ftz.f32 	%f218, %f216;
	mul.f32 	%f219, %f218, %f217;
	add.f32 	%f220, %f208, %f219;
	sub.f32 	%f221, %f375, %f110;
	fma.rn.f32 	%f222, %f221, 0f3BBB989D, 0f3F000000;
	cvt.sat.f32.f32 	%f223, %f222;
	fma.rm.f32 	%f224, %f223, %f115, %f114;
	add.f32 	%f225, %f224, 0fCB40007F;
	neg.f32 	%f226, %f225;
	fma.rn.f32 	%f227, %f221, 0f3FB8AA3B, %f226;
	fma.rn.f32 	%f228, %f221, 0f32A57060, %f227;
	mov.b32 	%r48, %f224;
	shl.b32 	%r49, %r48, 23;
	mov.b32 	%f229, %r49;
	ex2.approx.ftz.f32 	%f230, %f228;
	mul.f32 	%f231, %f230, %f229;
	add.f32 	%f232, %f220, %f231;
	sub.f32 	%f233, %f379, %f110;
	fma.rn.f32 	%f234, %f233, 0f3BBB989D, 0f3F000000;
	cvt.sat.f32.f32 	%f235, %f234;
	fma.rm.f32 	%f236, %f235, %f115, %f114;
	add.f32 	%f237, %f236, 0fCB40007F;
	neg.f32 	%f238, %f237;
	fma.rn.f32 	%f239, %f233, 0f3FB8AA3B, %f238;
	fma.rn.f32 	%f240, %f233, 0f32A57060, %f239;
	mov.b32 	%r50, %f236;
	shl.b32 	%r51, %r50, 23;
	mov.b32 	%f241, %r51;
	ex2.approx.ftz.f32 	%f242, %f240;
	mul.f32 	%f243, %f242, %f241;
	add.f32 	%f244, %f232, %f243;
	sub.f32 	%f245, %f378, %f110;
	fma.rn.f32 	%f246, %f245, 0f3BBB989D, 0f3F000000;
	cvt.sat.f32.f32 	%f247, %f246;
	fma.rm.f32 	%f248, %f247, %f115, %f114;
	add.f32 	%f249, %f248, 0fCB40007F;
	neg.f32 	%f250, %f249;
	fma.rn.f32 	%f251, %f245, 0f3FB8AA3B, %f250;
	fma.rn.f32 	%f252, %f245, 0f32A57060, %f251;
	mov.b32 	%r52, %f248;
	shl.b32 	%r53, %r52, 23;
	mov.b32 	%f253, %r53;
	ex2.approx.ftz.f32 	%f254, %f252;
	mul.f32 	%f255, %f254, %f253;
	add.f32 	%f256, %f244, %f255;
	sub.f32 	%f257, %f382, %f110;
	fma.rn.f32 	%f258, %f257, 0f3BBB989D, 0f3F000000;
	cvt.sat.f32.f32 	%f259, %f258;
	fma.rm.f32 	%f260, %f259, %f115, %f114;
	add.f32 	%f261, %f260, 0fCB40007F;
	neg.f32 	%f262, %f261;
	fma.rn.f32 	%f263, %f257, 0f3FB8AA3B, %f262;
	fma.rn.f32 	%f264, %f257, 0f32A57060, %f263;
	mov.b32 	%r54, %f260;
	shl.b32 	%r55, %r54, 23;
	mov.b32 	%f265, %r55;
	ex2.approx.ftz.f32 	%f266, %f264;
	mul.f32 	%f267, %f266, %f265;
	add.f32 	%f268, %f256, %f267;
	sub.f32 	%f269, %f381, %f110;
	fma.rn.f32 	%f270, %f269, 0f3BBB989D, 0f3F000000;
	cvt.sat.f32.f32 	%f271, %f270;
	fma.rm.f32 	%f272, %f271, %f115, %f114;
	add.f32 	%f273, %f272, 0fCB40007F;
	neg.f32 	%f274, %f273;
	fma.rn.f32 	%f275, %f269, 0f3FB8AA3B, %f274;
	fma.rn.f32 	%f276, %f269, 0f32A57060, %f275;
	mov.b32 	%r56, %f272;
	shl.b32 	%r57, %r56, 23;
	mov.b32 	%f277, %r57;
	ex2.approx.ftz.f32 	%f278, %f276;
	mul.f32 	%f279, %f278, %f277;
	add.f32 	%f280, %f268, %f279;
	sub.f32 	%f281, %f385, %f110;
	fma.rn.f32 	%f282, %f281, 0f3BBB989D, 0f3F000000;
	cvt.sat.f32.f32 	%f283, %f282;
	fma.rm.f32 	%f284, %f283, %f115, %f114;
	add.f32 	%f285, %f284, 0fCB40007F;
	neg.f32 	%f286, %f285;
	fma.rn.f32 	%f287, %f281, 0f3FB8AA3B, %f286;
	fma.rn.f32 	%f288, %f281, 0f32A57060, %f287;
	mov.b32 	%r58, %f284;
	shl.b32 	%r59, %r58, 23;
	mov.b32 	%f289, %r59;
	ex2.approx.ftz.f32 	%f290, %f288;
	mul.f32 	%f291, %f290, %f289;
	add.f32 	%f292, %f280, %f291;
	sub.f32 	%f293, %f384, %f110;
	fma.rn.f32 	%f294, %f293, 0f3BBB989D, 0f3F000000;
	cvt.sat.f32.f32 	%f295, %f294;
	fma.rm.f32 	%f296, %f295, %f115, %f114;
	add.f32 	%f297, %f296, 0fCB40007F;
	neg.f32 	%f298, %f297;
	fma.rn.f32 	%f299, %f293, 0f3FB8AA3B, %f298;
	fma.rn.f32 	%f300, %f293, 0f32A57060, %f299;
	mov.b32 	%r60, %f296;
	shl.b32 	%r61, %r60, 23;
	mov.b32 	%f301, %r61;
	ex2.approx.ftz.f32 	%f302, %f300;
	mul.f32 	%f303, %f302, %f301;
	add.f32 	%f304, %f292, %f303;
	sub.f32 	%f305, %f388, %f110;
	fma.rn.f32 	%f306, %f305, 0f3BBB989D, 0f3F000000;
	cvt.sat.f32.f32 	%f307, %f306;
	fma.rm.f32 	%f308, %f307, %f115, %f114;
	add.f32 	%f309, %f308, 0fCB40007F;
	neg.f32 	%f310, %f309;
	fma.rn.f32 	%f311, %f305, 0f3FB8AA3B, %f310;
	fma.rn.f32 	%f312, %f305, 0f32A57060, %f311;
	mov.b32 	%r62, %f308;
	shl.b32 	%r63, %r62, 23;
	mov.b32 	%f313, %r63;
	ex2.approx.ftz.f32 	%f314, %f312;
	mul.f32 	%f315, %f314, %f313;
	add.f32 	%f316, %f304, %f315;
	sub.f32 	%f317, %f387, %f110;
	fma.rn.f32 	%f318, %f317, 0f3BBB989D, 0f3F000000;
	cvt.sat.f32.f32 	%f319, %f318;
	fma.rm.f32 	%f320, %f319, %f115, %f114;
	add.f32 	%f321, %f320, 0fCB40007F;
	neg.f32 	%f322, %f321;
	fma.rn.f32 	%f323, %f317, 0f3FB8AA3B, %f322;
	fma.rn.f32 	%f324, %f317, 0f32A57060, %f323;
	mov.b32 	%r64, %f320;
	shl.b32 	%r65, %r64, 23;
	mov.b32 	%f325, %r65;
	ex2.approx.ftz.f32 	%f326, %f324;
	mul.f32 	%f327, %f326, %f325;
	add.f32 	%f328, %f316, %f327;
	sub.f32 	%f329, %f391, %f110;
	fma.rn.f32 	%f330, %f329, 0f3BBB989D, 0f3F000000;
	cvt.sat.f32.f32 	%f331, %f330;
	fma.rm.f32 	%f332, %f331, %f115, %f114;
	add.f32 	%f333, %f332, 0fCB40007F;
	neg.f32 	%f334, %f333;
	fma.rn.f32 	%f335, %f329, 0f3FB8AA3B, %f334;
	fma.rn.f32 	%f336, %f329, 0f32A57060, %f335;
	mov.b32 	%r66, %f332;
	shl.b32 	%r67, %r66, 23;
	mov.b32 	%f337, %r67;
	ex2.approx.ftz.f32 	%f338, %f336;
	mul.f32 	%f339, %f338, %f337;
	add.f32 	%f340, %f328, %f339;
	sub.f32 	%f341, %f390, %f110;
	fma.rn.f32 	%f342, %f341, 0f3BBB989D, 0f3F000000;
	cvt.sat.f32.f32 	%f343, %f342;
	fma.rm.f32 	%f344, %f343, %f115, %f114;
	add.f32 	%f345, %f344, 0fCB40007F;
	neg.f32 	%f346, %f345;
	fma.rn.f32 	%f347, %f341, 0f3FB8AA3B, %f346;
	fma.rn.f32 	%f348, %f341, 0f32A57060, %f347;
	mov.b32 	%r68, %f344;
	shl.b32 	%r69, %r68, 23;
	mov.b32 	%f349, %r69;
	ex2.approx.ftz.f32 	%f350, %f348;
	mul.f32 	%f351, %f350, %f349;
	add.f32 	%f352, %f340, %f351;
	mov.b32 	%r70, %f352;
	shfl.sync.bfly.b32	%r71|%p19, %r70, 16, 31, -1;
	mov.b32 	%f353, %r71;
	add.f32 	%f354, %f352, %f353;
	mov.b32 	%r72, %f354;
	shfl.sync.bfly.b32	%r73|%p20, %r72, 8, 31, -1;
	mov.b32 	%f355, %r73;
	add.f32 	%f356, %f354, %f355;
	mov.b32 	%r74, %f356;
	shfl.sync.bfly.b32	%r75|%p21, %r74, 4, 31, -1;
	mov.b32 	%f357, %r75;
	add.f32 	%f358, %f356, %f357;
	mov.b32 	%r76, %f358;
	shfl.sync.bfly.b32	%r77|%p22, %r76, 2, 31, -1;
	mov.b32 	%f359, %r77;
	add.f32 	%f360, %f358, %f359;
	mov.b32 	%r78, %f360;
	shfl.sync.bfly.b32	%r79|%p23, %r78, 1, 31, -1;
	mov.b32 	%f361, %r79;
	add.f32 	%f362, %f360, %f361;
	div.rn.f32 	%f61, %f123, %f362;
	div.rn.f32 	%f62, %f135, %f362;
	div.rn.f32 	%f63, %f147, %f362;
	div.rn.f32 	%f64, %f159, %f362;
	div.rn.f32 	%f65, %f171, %f362;
	div.rn.f32 	%f66, %f183, %f362;
	div.rn.f32 	%f67, %f195, %f362;
	div.rn.f32 	%f68, %f207, %f362;
	div.rn.f32 	%f69, %f219, %f362;
	div.rn.f32 	%f70, %f231, %f362;
	div.rn.f32 	%f71, %f243, %f362;
	div.rn.f32 	%f72, %f255, %f362;
	div.rn.f32 	%f73, %f267, %f362;
	div.rn.f32 	%f74, %f279, %f362;
	div.rn.f32 	%f75, %f291, %f362;
	div.rn.f32 	%f76, %f303, %f362;
	div.rn.f32 	%f77, %f315, %f362;
	div.rn.f32 	%f78, %f327, %f362;
	div.rn.f32 	%f79, %f339, %f362;
	div.rn.f32 	%f80, %f351, %f362;
	@%p13 bra 	$L__BB41_26;
	cvt.u64.u32 	%rd96, %r6;
	mad.lo.s64 	%rd97, %rd165, %rd21, %rd96;
	shr.u64 	%rd98, %rd97, 63;
	add.s64 	%rd99, %rd97, %rd98;
	cvta.to.global.u64 	%rd100, %rd20;
	shl.b64 	%rd101, %rd99, 2;
	and.b64  	%rd102, %rd101, -8;
	add.s64 	%rd103, %rd100, %rd102;
	st.global.v2.f32 	[%rd103], {%f61, %f62};
$L__BB41_26:
	setp.le.s64 	%p24, %rd23, %rd2;
	@%p24 bra 	$L__BB41_28;
	mad.lo.s64 	%rd104, %rd165, %rd21, %rd2;
	shr.u64 	%rd105, %rd104, 63;
	add.s64 	%rd106, %rd104, %rd105;
	cvta.to.global.u64 	%rd107, %rd20;
	shl.b64 	%rd108, %rd106, 2;
	and.b64  	%rd109, %rd108, -8;
	add.s64 	%rd110, %rd107, %rd109;
	st.global.v2.f32 	[%rd110], {%f63, %f64};
$L__BB41_28:
	setp.le.s64 	%p25, %rd23, %rd3;
	@%p25 bra 	$L__BB41_30;
	mad.lo.s64 	%rd111, %rd165, %rd21, %rd3;
	shr.u64 	%rd112, %rd111, 63;
	add.s64 	%rd113, %rd111, %rd112;
	cvta.to.global.u64 	%rd114, %rd20;
	shl.b64 	%rd115, %rd113, 2;
	and.b64  	%rd116, %rd115, -8;
	add.s64 	%rd117, %rd114, %rd116;
	st.global.v2.f32 	[%rd117], {%f65, %f66};
$L__BB41_30:
	setp.le.s64 	%p26, %rd23, %rd4;
	@%p26 bra 	$L__BB41_32;
	mad.lo.s64 	%rd118, %rd165, %rd21, %rd4;
	shr.u64 	%rd119, %rd118, 63;
	add.s64 	%rd120, %rd118, %rd119;
	cvta.to.global.u64 	%rd121, %rd20;
	shl.b64 	%rd122, %rd120, 2;
	and.b64  	%rd123, %rd122, -8;
	add.s64 	%rd124, %rd121, %rd123;
	st.global.v2.f32 	[%rd124], {%f67, %f68};
$L__BB41_32:
	mul.lo.s64 	%rd15, %rd165, %rd21;
	setp.le.s64 	%p27, %rd23, %rd5;
	@%p27 bra 	$L__BB41_34;
	add.s64 	%rd125, %rd15, %rd5;
	shr.u64 	%rd126, %rd125, 63;
	add.s64 	%rd127, %rd125, %rd126;
	cvta.to.global.u64 	%rd128, %rd20;
	shl.b64 	%rd129, %rd127, 2;
	and.b64  	%rd130, %rd129, -8;
	add.s64 	%rd131, %rd128, %rd130;
	st.global.v2.f32 	[%rd131], {%f69, %f70};
$L__BB41_34:
	cvta.to.global.u64 	%rd16, %rd20;
	setp.le.s64 	%p28, %rd23, %rd6;
	@%p28 bra 	$L__BB41_36;
	add.s64 	%rd132, %rd15, %rd6;
	shr.u64 	%rd133, %rd132, 63;
	add.s64 	%rd134, %rd132, %rd133;
	shl.b64 	%rd135, %rd134, 2;
	and.b64  	%rd136, %rd135, -8;
	add.s64 	%rd137, %rd16, %rd136;
	st.global.v2.f32 	[%rd137], {%f71, %f72};
$L__BB41_36:
	setp.le.s64 	%p29, %rd23, %rd7;
	@%p29 bra 	$L__BB41_38;
	add.s64 	%rd138, %rd15, %rd7;
	shr.u64 	%rd139, %rd138, 63;
	add.s64 	%rd140, %rd138, %rd139;
	shl.b64 	%rd141, %rd140, 2;
	and.b64  	%rd142, %rd141, -8;
	add.s64 	%rd143, %rd16, %rd142;
	st.global.v2.f32 	[%rd143], {%f73, %f74};
$L__BB41_38:
	setp.le.s64 	%p30, %rd23, %rd8;
	@%p30 bra 	$L__BB41_40;
	add.s64 	%rd144, %rd15, %rd8;
	shr.u64 	%rd145, %rd144, 63;
	add.s64 	%rd146, %rd144, %rd145;
	shl.b64 	%rd147, %rd146, 2;
	and.b64  	%rd148, %rd147, -8;
	add.s64 	%rd149, %rd16, %rd148;
	st.global.v2.f32 	[%rd149], {%f75, %f76};
$L__BB41_40:
	setp.le.s64 	%p31, %rd23, %rd9;
	@%p31 bra 	$L__BB41_42;
	add.s64 	%rd150, %rd15, %rd9;
	shr.u64 	%rd151, %rd150, 63;
	add.s64 	%rd152, %rd150, %rd151;
	shl.b64 	%rd153, %rd152, 2;
	and.b64  	%rd154, %rd153, -8;
	add.s64 	%rd155, %rd16, %rd154;
	st.global.v2.f32 	[%rd155], {%f77, %f78};
$L__BB41_42:
	setp.le.s64 	%p32, %rd23, %rd10;
	@%p32 bra 	$L__BB41_44;
	add.s64 	%rd156, %rd15, %rd10;
	shr.u64 	%rd157, %rd156, 63;
	add.s64 	%rd158, %rd156, %rd157;
	shl.b64 	%rd159, %rd158, 2;
	and.b64  	%rd160, %rd159, -8;
	add.s64 	%rd161, %rd16, %rd160;
	st.global.v2.f32 	[%rd161], {%f79, %f80};
$L__BB41_44:
	ld.param.u64 	%rd164, [_Z15SoftmaxWarpImplI10DirectLoadIffE11DirectStoreIffEfLi2ELi20ELi32ELi1ELb1EL9Algorithm0EEvT_T0_ll_param_2];
	cvt.s64.s32 	%rd162, %r84;
	add.s64 	%rd165, %rd165, %rd162;
	setp.lt.s64 	%p33, %rd165, %rd164;
	@%p33 bra 	$L__BB41_4;
$L__BB41_45:
	ret;

}
	// .globl	_Z15SoftmaxWarpImplI10DirectLoadIffE11DirectStoreIffEfLi2ELi22ELi32ELi1ELb0EL9Algorithm0EEvT_T0_ll
.visible .entry _Z15SoftmaxWarpImplI10DirectLoadIffE11DirectStoreIffEfLi2ELi22ELi32ELi1ELb0EL9Algorithm0EEvT_T0_ll(
	.param .align 8 .b8 _Z15SoftmaxWarpImplI10DirectLoadIffE11DirectStoreIffEfLi2ELi22ELi32ELi1ELb0EL9Algorithm0EEvT_T0_ll_param_0[16],
	.param .align 8 .b8 _Z15SoftmaxWarpImplI10DirectLoadIffE11DirectStoreIffEfLi2ELi22ELi32ELi1ELb0EL9Algorithm0EEvT_T0_ll_param_1[16],
	.param .u64 _Z15SoftmaxWarpImplI10DirectLoadIffE11DirectStoreIffEfLi2ELi22ELi32ELi1ELb0EL9Algorithm0EEvT_T0_ll_param_2,
	.param .u64 _Z15SoftmaxWarpImplI10DirectLoadIffE11DirectStoreIffEfLi2ELi22ELi32ELi1ELb0EL9Algorithm0EEvT_T0_ll_param_3
)
{
	.reg .pred 	%p<14>;
	.reg .b32 	%r<73>;
	.reg .b32 	%f<353>;
	.reg .b64 	%rd<155>;

	ld.param.u64 	%rd13, [_Z15SoftmaxWarpImplI10DirectLoadIffE11DirectStoreIffEfLi2ELi22ELi32ELi1ELb0EL9Algorithm0EEvT_T0_ll_param_1+8];
	ld.param.u64 	%rd12, [_Z15SoftmaxWarpImplI10DirectLoadIffE11DirectStoreIffEfLi2ELi22ELi32ELi1ELb0EL9Algorithm0EEvT_T0_ll_param_1];
	ld.param.u64 	%rd11, [_Z15SoftmaxWarpImplI10DirectLoadIffE11DirectStoreIffEfLi2ELi22ELi32ELi1ELb0EL9Algorithm0EEvT_T0_ll_param_0+8];
	ld.param.u64 	%rd10, [_Z15SoftmaxWarpImplI10DirectLoadIffE11DirectStoreIffEfLi2ELi22ELi32ELi1ELb0EL9Algorithm0EEvT_T0_ll_param_0];
	ld.param.u64 	%rd14, [_Z15SoftmaxWarpImplI10DirectLoadIffE11DirectStoreIffEfLi2ELi22ELi32ELi1ELb0EL9Algorithm0EEvT_T0_ll_param_2];
	ld.param.u64 	%rd15, [_Z15SoftmaxWarpImplI10DirectLoadIffE11DirectStoreIffEfLi2ELi22ELi32ELi1ELb0EL9Algorithm0EEvT_T0_ll_param_3];
	setp.lt.s64 	%p1, %rd15, 705;
	@%p1 bra 	$L__BB42_2;
	mov.u64 	%rd16, $str;
	cvta.global.u64 	%rd17, %rd16;
	mov.u64 	%rd18, $str$1;
	cvta.global.u64 	%rd19, %rd18;
	mov.u64 	%rd20, __unnamed_43;
	cvta.global.u64 	%rd21, %rd20;
	{ // callseq 42, 0
	.param .b64 param0;
	st.param.b64 	[param0], %rd17;
	.param .b64 param1;
	st.param.b64 	[param1], %rd19;
	.param .b32 param2;
	st.param.b32 	[param2], 253;
	.param .b64 param3;
	st.param.b64 	[param3], %rd21;
	.param .b64 param4;
	st.param.b64 	[param4], 1;
	call.uni 
	__assertfail, 
	(
	param0, 
	param1, 
	param2, 
	param3, 
	param4
	);
	} // callseq 42
$L__BB42_2:
	mov.u32 	%r2, %ctaid.x;
	mov.u32 	%r3, %ntid.y;
	mov.u32 	%r4, %tid.y;
	mad.lo.s32 	%r5, %r2, %r3, %r4;
	mov.u32 	%r6, %nctaid.x;
	mul.lo.s32 	%r1, %r6, %r3;
	cvt.s64.s32 	%rd154, %r5;
	setp.le.s64 	%p2, %rd14, %rd154;
	@%p2 bra 	$L__BB42_5;
	cvta.to.global.u64 	%rd4, %rd10;
	cvta.to.global.u64 	%rd5, %rd12;
	mov.u32 	%r7, %tid.x;
	shl.b32 	%r8, %r7, 1;
	cvt.u64.u32 	%rd6, %r8;
	cvt.s64.s32 	%rd7, %r1;
$L__BB42_4:
	mad.lo.s64 	%rd22, %rd154, %rd11, %rd6;
	shr.u64 	%rd23, %rd22, 63;
	add.s64 	%rd24, %rd22, %rd23;
	shl.b64 	%rd25, %rd24, 2;
	and.b64  	%rd26, %rd25, -8;
	add.s64 	%rd27, %rd4, %rd26;
	ld.global.v2.f32 	{%f1, %f2}, [%rd27];
	max.f32 	%f3, %f1, 0fFF800000;
	max.f32 	%f4, %f3, %f2;
	add.s64 	%rd28, %rd22, 64;
	shr.u64 	%rd29, %rd28, 63;
	add.s64 	%rd30, %rd28, %rd29;
	shl.b64 	%rd31, %rd30, 2;
	and.b64  	%rd32, %rd31, -8;
	add.s64 	%rd33, %rd4, %rd32;
	ld.global.v2.f32 	{%f5, %f6}, [%rd33];
	max.f32 	%f7, %f4, %f5;
	max.f32 	%f8, %f7, %f6;
	add.s64 	%rd34, %rd22, 128;
	shr.u64 	%rd35, %rd34, 63;
	add.s64 	%rd36, %rd34, %rd35;
	shl.b64 	%rd37, %rd36, 2;
	and.b64  	%rd38, %rd37, -8;
	add.s64 	%rd39, %rd4, %rd38;
	ld.global.v2.f32 	{%f9, %f10}, [%rd39];
	max.f32 	%f11, %f8, %f9;
	max.f32 	%f12, %f11, %f10;
	add.s64 	%rd40, %rd22, 192;
	shr.u64 	%rd41, %rd40, 63;
	add.s64 	%rd42, %rd40, %rd41;
	shl.b64 	%rd43, %rd42, 2;
	and.b64  	%rd44, %rd43, -8;
	add.s64 	%rd45, %rd4, %rd44;
	ld.global.v2.f32 	{%f13, %f14}, [%rd45];
	max.f32 	%f15, %f12, %f13;
	max.f32 	%f16, %f15, %f14;
	add.s64 	%rd46, %rd22, 256;
	shr.u64 	%rd47, %rd46, 63;
	add.s64 	%rd48, %rd46, %rd47;
	shl.b64 	%rd49, %rd48, 2;
	and.b64  	%rd50, %rd49, -8;
	add.s64 	%rd51, %rd4, %rd50;
	ld.global.v2.f32 	{%f17, %f18}, [%rd51];
	max.f32 	%f19, %f16, %f17;
	max.f32 	%f20, %f19, %f18;
	add.s64 	%rd52, %rd22, 320;
	shr.u64 	%rd53, %rd52, 63;
	add.s64 	%rd54, %rd52, %rd53;
	shl.b64 	%rd55, %rd54, 2;
	and.b64  	%rd56, %rd55, -8;
	add.s64 	%rd57, %rd4, %rd56;
	ld.global.v2.f32 	{%f21, %f22}, [%rd57];
	max.f32 	%f23, %f20, %f21;
	max.f32 	%f24, %f23, %f22;
	add.s64 	%rd58, %rd22, 384;
	shr.u64 	%rd59, %rd58, 63;
	add.s64 	%rd60, %rd58, %rd59;
	shl.b64 	%rd61, %rd60, 2;
	and.b64  	%rd62, %rd61, -8;
	add.s64 	%rd63, %rd4, %rd62;
	ld.global.v2.f32 	{%f25, %f26}, [%rd63];
	max.f32 	%f27, %f24, %f25;
	max.f32 	%f28, %f27, %f26;
	add.s64 	%rd64, %rd22, 448;
	shr.u64 	%rd65, %rd64, 63;
	add.s64 	%rd66, %rd64, %rd65;
	shl.b64 	%rd67, %rd66, 2;
	and.b64  	%rd68, %rd67, -8;
	add.s64 	%rd69, %rd4, %rd68;
	ld.global.v2.f32 	{%f29, %f30}, [%rd69];
	max.f32 	%f31, %f28, %f29;
	max.f32 	%f32, %f31, %f30;
	add.s64 	%rd70, %rd22, 512;
	shr.u64 	%rd71, %rd70, 63;
	add.s64 	%rd72, %rd70, %rd71;
	shl.b64 	%rd73, %rd72, 2;
	and.b64  	%rd74, %rd73, -8;
	add.s64 	%rd75, %rd4, %rd74;
	ld.global.v2.f32 	{%f33, %f34}, [%rd75];
	max.f32 	%f35, %f32, %f33;
	max.f32 	%f36, %f35, %f34;
	add.s64 	%rd76, %rd22, 576;
	shr.u64 	%rd77, %rd76, 63;
	add.s64 	%rd78, %rd76, %rd77;
	shl.b64 	%rd79, %rd78, 2;
	and.b64  	%rd80, %rd79, -8;
	add.s64 	%rd81, %rd4, %rd80;
	ld.global.v2.f32 	{%f37, %f38}, [%rd81];
	max.f32 	%f39, %f36, %f37;
	max.f32 	%f40, %f39, %f38;
	add.s64 	%rd82, %rd22, 640;
	shr.u64 	%rd83, %rd82, 63;
	add.s64 	%rd84, %rd82, %rd83;
	shl.b64 	%rd85, %rd84, 2;
	and.b64  	%rd86, %rd85, -8;
	add.s64 	%rd87, %rd4, %rd86;
	ld.global.v2.f32 	{%f41, %f42}, [%rd87];
	max.f32 	%f43, %f40, %f41;
	max.f32 	%f44, %f43, %f42;
	mov.b32 	%r9, %f44;
	shfl.sync.bfly.b32	%r10|%p3, %r9, 16, 31, -1;
	mov.b32 	%f45, %r10;
	max.f32 	%f46, %f44, %f45;
	mov.b32 	%r11, %f46;
	shfl.sync.bfly.b32	%r12|%p4, %r11, 8, 31, -1;
	mov.b32 	%f47, %r12;
	max.f32 	%f48, %f46, %f47;
	mov.b32 	%r13, %f48;
	shfl.sync.bfly.b32	%r14|%p5, %r13, 4, 31, -1;
	mov.b32 	%f49, %r14;
	max.f32 	%f50, %f48, %f49;
	mov.b32 	%r15, %f50;
	shfl.sync.bfly.b32	%r16|%p6, %r15, 2, 31, -1;
	mov.b32 	%f51, %r16;
	max.f32 	%f52, %f50, %f51;
	mov.b32 	%r17, %f52;
	shfl.sync.bfly.b32	%r18|%p7, %r17, 1, 31, -1;
	mov.b32 	%f53, %r18;
	max.f32 	%f54, %f52, %f53;
	sub.f32 	%f55, %f1, %f54;
	fma.rn.f32 	%f56, %f55, 0f3BBB989D, 0f3F000000;
	cvt.sat.f32.f32 	%f57, %f56;
	mov.f32 	%f58, 0f4B400001;
	mov.f32 	%f59, 0f437C0000;
	fma.rm.f32 	%f60, %f57, %f59, %f58;
	add.f32 	%f61, %f60, 0fCB40007F;
	neg.f32 	%f62, %f61;
	fma.rn.f32 	%f63, %f55, 0f3FB8AA3B, %f62;
	fma.rn.f32 	%f64, %f55, 0f32A57060, %f63;
	mov.b32 	%r19, %f60;
	shl.b32 	%r20, %r19, 23;
	mov.b32 	%f65, %r20;
	ex2.approx.ftz.f32 	%f66, %f64;
	mul.f32 	%f67, %f66, %f65;
	add.f32 	%f68, %f67, 0f00000000;
	sub.f32 	%f69, %f2, %f54;
	fma.rn.f32 	%f70, %f69, 0f3BBB989D, 0f3F000000;
	cvt.sat.f32.f32 	%f71, %f70;
	fma.rm.f32 	%f72, %f71, %f59, %f58;
	add.f32 	%f73, %f72, 0fCB40007F;
	neg.f32 	%f74, %f73;
	fma.rn.f32 	%f75, %f69, 0f3FB8AA3B, %f74;
	fma.rn.f32 	%f76, %f69, 0f32A57060, %f75;
	mov.b32 	%r21, %f72;
	shl.b32 	%r22, %r21, 23;
	mov.b32 	%f77, %r22;
	ex2.approx.ftz.f32 	%f78, %f76;
	mul.f32 	%f79, %f78, %f77;
	add.f32 	%f80, %f68, %f79;
	sub.f32 	%f81, %f5, %f54;
	fma.rn.f32 	%f82, %f81, 0f3BBB989D, 0f3F000000;
	cvt.sat.f32.f32 	%f83, %f82;
	fma.rm.f32 	%f84, %f83, %f59, %f58;
	add.f32 	%f85, %f84, 0fCB40007F;
	neg.f32 	%f86, %f85;
	fma.rn.f32 	%f87, %f81, 0f3FB8AA3B, %f86;
	fma.rn.f32 	%f88, %f81, 0f32A57060, %f87;
	mov.b32 	%r23, %f84;
	shl.b32 	%r24, %r23, 23;
	mov.b32 	%f89, %r24;
	ex2.approx.ftz.f32 	%f90, %f88;
	mul.f32 	%f91, %f90, %f89;
	add.f32 	%f92, %f80, %f91;
	sub.f32 	%f93, %f6, %f54;
	fma.rn.f32 	%f94, %f93, 0f3BBB989D, 0f3F000000;
	cvt.sat.f32.f32 	%f95, %f94;
	fma.rm.f32 	%f96, %f95, %f59, %f58;
	add.f32 	%f97, %f96, 0fCB40007F;
	neg.f32 	%f98, %f97;
	fma.rn.f32 	%f99, %f93, 0f3FB8AA3B, %f98;
	fma.rn.f32 	%f100, %f93, 0f32A57060, %f99;
	mov.b32 	%r25, %f96;
	shl.b32 	%r26, %r25, 23;
	mov.b32 	%f101, %r26;
	ex2.approx.ftz.f32 	%f102, %f100;
	mul.f32 	%f103, %f102, %f101;
	add.f32 	%f104, %f92, %f103;
	sub.f32 	%f105, %f9, %f54;
	fma.rn.f32 	%f106, %f105, 0f3BBB989D, 0f3F000000;
	cvt.sat.f32.f32 	%f107, %f106;
	fma.rm.f32 	%f108, %f107, %f59, %f58;
	add.f32 	%f109, %f108, 0fCB40007F;
	neg.f32 	%f110, %f109;
	fma.rn.f32 	%f111, %f105, 0f3FB8AA3B, %f110;
	fma.rn.f32 	%f112, %f105, 0f32A57060, %f111;
	mov.b32 	%r27, %f108;
	shl.b32 	%r28, %r27, 23;
	mov.b32 	%f113, %r28;
	ex2.approx.ftz.f32 	%f114, %f112;
	mul.f32 	%f115, %f114, %f113;
	add.f32 	%f116, %f104, %f115;
	sub.f32 	%f117, %f10, %f54;
	fma.rn.f32 	%f118, %f117, 0f3BBB989D, 0f3F000000;
	cvt.sat.f32.f32 	%f119, %f118;
	fma.rm.f32 	%f120, %f119, %f59, %f58;
	add.f32 	%f121, %f120, 0fCB40007F;
	neg.f32 	%f122, %f121;
	fma.rn.f32 	%f123, %f117, 0f3FB8AA3B, %f122;
	fma.rn.f32 	%f124, %f117, 0f32A57060, %f123;
	mov.b32 	%r29, %f120;
	shl.b32 	%r30, %r29, 23;
	mov.b32 	%f125, %r30;
	ex2.approx.ftz.f32 	%f126, %f124;
	mul.f32 	%f127, %f126, %f125;
	add.f32 	%f128, %f116, %f127;
	sub.f32 	%f129, %f13, %f54;
	fma.rn.f32 	%f130, %f129, 0f3BBB989D, 0f3F000000;
	cvt.sat.f32.f32 	%f131, %f130;
	fma.rm.f32 	%f132, %f131, %f59, %f58;
	add.f32 	%f133, %f132, 0fCB40007F;
	neg.f32 	%f134, %f133;
	fma.rn.f32 	%f135, %f129, 0f3FB8AA3B, %f134;
	fma.rn.f32 	%f136, %f129, 0f32A57060, %f135;
	mov.b32 	%r31, %f132;
	shl.b32 	%r32, %r31, 23;
	mov.b32 	%f137, %r32;
	ex2.approx.ftz.f32 	%f138, %f136;
	mul.f32 	%f139, %f138, %f137;
	add.f32 	%f140, %f128, %f139;
	sub.f32 	%f141, %f14, %f54;
	fma.rn.f32 	%f142, %f141, 0f3BBB989D, 0f3F000000;
	cvt.sat.f32.f32 	%f143, %f142;
	fma.rm.f32 	%f144, %f143, %f59, %f58;
	add.f32 	%f145, %f144, 0fCB40007F;
	neg.f32 	%f146, %f145;
	fma.rn.f32 	%f147, %f141, 0f3FB8AA3B, %f146;
	fma.rn.f32 	%f148, %f141, 0f32A57060, %f147;
	mov.b32 	%r33, %f144;
	shl.b32 	%r34, %r33, 23;
	mov.b32 	%f149, %r34;
	ex2.approx.ftz.f32 	%f150, %f148;
	mul.f32 	%f151, %f150, %f149;
	add.f32 	%f152, %f140, %f151;
	sub.f32 	%f153, %f17, %f54;
	fma.rn.f32 	%f154, %f153, 0f3BBB989D, 0f3F000000;
	cvt.sat.f32.f32 	%f155, %f154;
	fma.rm.f32 	%f156, %f155, %f59, %f58;
	add.f32 	%f157, %f156, 0fCB40007F;
	neg.f32 	%f158, %f157;
	fma.rn.f32 	%f159, %f153, 0f3FB8AA3B, %f158;
	fma.rn.f32 	%f160, %f153, 0f32A57060, %f159;
	mov.b32 	%r35, %f156;
	shl.b32 	%r36, %r35, 23;
	mov.b32 	%f161, %r36;
	ex2.approx.ftz.f32 	%f162, %f160;
	mul.f32 	%f163, %f162, %f161;
	add.f32 	%f164, %f152, %f163;
	sub.f32 	%f165, %f18, %f54;
	fma.rn.f32 	%f166, %f165, 0f3BBB989D, 0f3F000000;
	cvt.sat.f32.f32 	%f167, %f166;
	fma.rm.f32 	%f168, %f167, %f59, %f58;
	add.f32 	%f169, %f168, 0fCB40007F;
	neg.f32 	%f170, %f169;
	fma.rn.f32 	%f171, %f165, 0f3FB8AA3B, %f170;
	fma.rn.f32 	%f172, %f165, 0f32A57060, %f171;
	mov.b32 	%r37, %f168;
	shl.b32 	%r38, %r37, 23;
	mov.b32 	%f173, %r38;
	ex2.approx.ftz.f32 	%f174, %f172;
	mul.f32 	%f175, %f174, %f173;
	add.f32 	%f176, %f164, %f175;
	sub.f32 	%f177, %f21, %f54;
	fma.rn.f32 	%f178, %f177, 0f3BBB989D, 0f3F000000;
	cvt.sat.f32.f32 	%f179, %f178;
	fma.rm.f32 	%f180, %f179, %f59, %f58;
	add.f32 	%f181, %f180, 0fCB40007F;
	neg.f32 	%f182, %f181;
	fma.rn.f32 	%f183, %f177, 0f3FB8AA3B, %f182;
	fma.rn.f32 	%f184, %f177, 0f32A57060, %f183;
	mov.b32 	%r39, %f180;
	shl.b32 	%r40, %r39, 23;
	mov.b32 	%f185, %r40;
	ex2.approx.ftz.f32 	%f186, %f184;
	mul.f32 	%f187, %f186, %f185;
	add.f32 	%f188, %f176, %f187;
	sub.f32 	%f189, %f22, %f54;
	fma.rn.f32 	%f190, %f189, 0f3BBB989D, 0f3F000000;
	cvt.sat.f32.f32 	%f191, %f190;
	fma.rm.f32 	%f192, %f191, %f59, %f58;
	add.f32 	%f193, %f192, 0fCB40007F;
	neg.f32 	%f194, %f193;
	fma.rn.f32 	%f195, %f189, 0f3FB8AA3B, %f194;
	fma.rn.f32 	%f196, %f189, 0f32A57060, %f195;
	mov.b32 	%r41, %f192;
	shl.b32 	%r42, %r41, 23;
	mov.b32 	%f197, %r42;
	ex2.approx.ftz.f32 	%f198, %f196;
	mul.f32 	%f199, %f198, %f197;
	add.f32 	%f200, %f188, %f199;
	sub.f32 	%f201, %f25, %f54;
	fma.rn.f32 	%f202, %f201, 0f3BBB989D, 0f3F000000;
	cvt.sat.f32.f32 	%f203, %f202;
	fma.rm.f32 	%f204, %f203, %f59, %f58;
	add.f32 	%f205, %f204, 0fCB40007F;
	neg.f32 	%f206, %f205;
	fma.rn.f32 	%f207, %f201, 0f3FB8AA3B, %f206;
	fma.rn.f32 	%f208, %f201, 0f32A57060, %f207;
	mov.b32 	%r43, %f204;
	shl.b32 	%r44, %r43, 23;
	mov.b32 	%f209, %r44;
	ex2.approx.ftz.f32 	%f210, %f208;
	mul.f32 	%f211, %f210, %f209;
	add.f32 	%f212, %f200, %f211;
	sub.f32 	%f213, %f26, %f54;
	fma.rn.f32 	%f214, %f213, 0f3BBB989D, 0f3F000000;
	cvt.sat.f32.f32 	%f215, %f214;
	fma.rm.f32 	%f216, %f215, %f59, %f58;
	add.f32 	%f217, %f216, 0fCB40007F;
	neg.f32 	%f218, %f217;
	fma.rn.f32 	%f219, %f213, 0f3FB8AA3B, %f218;
	fma.rn.f32 	%f220, %f213, 0f32A57060, %f219;
	mov.b32 	%r45, %f216;
	shl.b32 	%r46, %r45, 23;
	mov.b32 	%f221, %r46;
	ex2.approx.ftz.f32 	%f222, %f220;
	mul.f32 	%f223, %f222, %f221;
	add.f32 	%f224, %f212, %f223;
	sub.f32 	%f225, %f29, %f54;
	fma.rn.f32 	%f226, %f225, 0f3BBB989D, 0f3F000000;
	cvt.sat.f32.f32 	%f227, %f226;
	fma.rm.f32 	%f228, %f227, %f59, %f58;
	add.f32 	%f229, %f228, 0fCB40007F;
	neg.f32 	%f230, %f229;
	fma.rn.f32 	%f231, %f225, 0f3FB8AA3B, %f230;
	fma.rn.f32 	%f232, %f225, 0f32A57060, %f231;
	mov.b32 	%r47, %f228;
	shl.b32 	%r48, %r47, 23;
	mov.b32 	%f233, %r48;
	ex2.approx.ftz.f32 	%f234, %f232;
	mul.f32 	%f235, %f234, %f233;
	add.f32 	%f236, %f224, %f235;
	sub.f32 	%f237, %f30, %f54;
	fma.rn.f32 	%f238, %f237, 0f3BBB989D, 0f3F000000;
	cvt.sat.f32.f32 	%f239, %f238;
	fma.rm.f32 	%f240, %f239, %f59, %f58;
	add.f32 	%f241, %f240, 0fCB40007F;
	neg.f32 	%f242, %f241;
	fma.rn.f32 	%f243, %f237, 0f3FB8AA3B, %f242;
	fma.rn.f32 	%f244, %f237, 0f32A57060, %f243;
	mov.b32 	%r49, %f240;
	shl.b32 	%r50, %r49, 23;
	mov.b32 	%f245, %r50;
	ex2.approx.ftz.f32 	%f246, %f244;
	mul.f32 	%f247, %f246, %f245;
	add.f32 	%f248, %f236, %f247;
	sub.f32 	%f249, %f33, %f54;
	fma.rn.f32 	%f250, %f249, 0f3BBB989D, 0f3F000000;
	cvt.sat.f32.f32 	%f251, %f250;
	fma.rm.f32 	%f252, %f251, %f59, %f58;
	add.f32 	%f253, %f252, 0fCB40007F;
	neg.f32 	%f254, %f253;
	fma.rn.f32 	%f255, %f249, 0f3FB8AA3B, %f254;
	fma.rn.f32 	%f256, %f249, 0f32A57060, %f255;
	mov.b32 	%r51, %f252;
	shl.b32 	%r52, %r51, 23;
	mov.b32 	%f257, %r52;
	ex2.approx.ftz.f32 	%f258, %f256;
	mul.f32 	%f259, %f258, %f257;
	add.f32 	%f260, %f248, %f259;
	sub.f32 	%f261, %f34, %f54;
	fma.rn.f32 	%f262, %f261, 0f3BBB989D, 0f3F000000;
	cvt.sat.f32.f32 	%f263, %f262;
	fma.rm.f32 	%f264, %f263, %f59, %f58;
	add.f32 	%f265, %f264, 0fCB40007F;
	neg.f32 	%f266, %f265;
	fma.rn.f32 	%f267, %f261, 0f3FB8AA3B, %f266;
	fma.rn.f32 	%f268, %f261, 0f32A57060, %f267;
	mov.b32 	%r53, %f264;
	shl.b32 	%r54, %r53, 23;
	mov.b32 	%f269, %r54;
	ex2.approx.ftz.f32 	%f270, %f268;
	mul.f32 	%f271, %f270, %f269;
	add.f32 	%f272, %f260, %f271;
	sub.f32 	%f273, %f37, %f54;
	fma.rn.f32 	%f274, %f273, 0f3BBB989D, 0f3F000000;
	cvt.sat.f32.f32 	%f275, %f274;
	fma.rm.f32 	%f276, %f275, %f59, %f58;
	add.f32 	%f277, %f276, 0fCB40007F;
	neg.f32 	%f278, %f277;
	fma.rn.f32 	%f279, %f273, 0f3FB8AA3B, %f278;
	fma.rn.f32 	%f280, %f273, 0f32A57060, %f279;
	mov.b32 	%r55, %f276;
	shl.b32 	%r56, %r55, 23;
	mov.b32 	%f281, %r56;
	ex2.approx.ftz.f32 	%f282, %f280;
	mul.f32 	%f283, %f282, %f281;
	add.f32 	%f284, %f272, %f283;
	sub.f32 	%f285, %f38, %f54;
	fma.rn.f32 	%f286, %f285, 0f3BBB989D, 0f3F000000;
	cvt.sat.f32.f32 	%f287, %f286;
	fma.rm.f32 	%f288, %f287, %f59, %f58;
	add.f32 	%f289, %f288, 0fCB40007F;
	neg.f32 	%f290, %f289;
	fma.rn.f32 	%f291, %f285, 0f3FB8AA3B, %f290;
	fma.rn.f32 	%f292, %f285, 0f32A57060, %f291;
	mov.b32 	%r57, %f288;
	shl.b32 	%r58, %r57, 23;
	mov.b32 	%f293, %r58;
	ex2.approx.ftz.f32 	%f294, %f292;
	mul.f32 	%f295, %f294, %f293;
	add.f32 	%f296, %f284, %f295;
	sub.f32 	%f297, %f41, %f54;
	fma.rn.f32 	%f298, %f297, 0f3BBB989D, 0f3F000000;
	cvt.sat.f32.f32 	%f299, %f298;
	fma.rm.f32 	%f300, %f299, %f59, %f58;
	add.f32 	%f301, %f300, 0fCB40007F;
	neg.f32 	%f302, %f301;
	fma.rn.f32 	%f303, %f297, 0f3FB8AA3B, %f302;
	fma.rn.f32 	%f304, %f297, 0f32A57060, %f303;
	mov.b32 	%r59, %f300;
	shl.b32 	%r60, %r59, 23;
	mov.b32 	%f305, %r60;
	ex2.approx.ftz.f32 	%f306, %f304;
	mul.f32 	%f307, %f306, %f305;
	add.f32 	%f308, %f296, %f307;
	sub.f32 	%f309, %f42, %f54;
	fma.rn.f32 	%f310, %f309, 0f3BBB989D, 0f3F000000;
	cvt.sat.f32.f32 	%f311, %f310;
	fma.rm.f32 	%f312, %f311, %f59, %f58;
	add.f32 	%f313, %f312, 0fCB40007F;
	neg.f32 	%f314, %f313;
	fma.rn.f32 	%f315, %f309, 0f3FB8AA3B, %f314;
	fma.rn.f32 	%f316, %f309, 0f32A57060, %f315;
	mov.b32 	%r61, %f312;
	shl.b32 	%r62, %r61, 23;
	mov.b32 	%f317, %r62;
	ex2.approx.ftz.f32 	%f318, %f316;
	mul.f32 	%f319, %f318, %f317;
	add.f32 	%f320, %f308, %f319;
	mov.b32 	%r63, %f320;
	shfl.sync.bfly.b32	%r64|%p8, %r63, 16, 31, -1;
	mov.b32 	%f321, %r64;
	add.f32 	%f322, %f320, %f321;
	mov.b32 	%r65, %f322;
	shfl.sync.bfly.b32	%r66|%p9, %r65, 8, 31, -1;
	mov.b32 	%f323, %r66;
	add.f32 	%f324, %f322, %f323;
	mov.b32 	%r67, %f324;
	shfl.sync.bfly.b32	%r68|%p10, %r67, 4, 31, -1;
	mov.b32 	%f325, %r68;
	add.f32 	%f326, %f324, %f325;
	mov.b32 	%r69, %f326;
	shfl.sync.bfly.b32	%r70|%p11, %r69, 2, 31, -1;
	mov.b32 	%f327, %r70;
	add.f32 	%f328, %f326, %f327;
	mov.b32 	%r71, %f328;
	shfl.sync.bfly.b32	%r72|%p12, %r71, 1, 31, -1;
	mov.b32 	%f329, %r72;
	add.f32 	%f330, %f328, %f329;
	div.rn.f32 	%f331, %f67, %f330;
	div.rn.f32 	%f332, %f79, %f330;
	div.rn.f32 	%f333, %f91, %f330;
	div.rn.f32 	%f334, %f103, %f330;
	div.rn.f32 	%f335, %f115, %f330;
	div.rn.f32 	%f336, %f127, %f330;
	div.rn.f32 	%f337, %f139, %f330;
	div.rn.f32 	%f338, %f151, %f330;
	div.rn.f32 	%f339, %f163, %f330;
	div.rn.f32 	%f340, %f175, %f330;
	div.rn.f32 	%f341, %f187, %f330;
	div.rn.f32 	%f342, %f199, %f330;
	div.rn.f32 	%f343, %f211, %f330;
	div.rn.f32 	%f344, %f223, %f330;
	div.rn.f32 	%f345, %f235, %f330;
	div.rn.f32 	%f346, %f247, %f330;
	div.rn.f32 	%f347, %f259, %f330;
	div.rn.f32 	%f348, %f271, %f330;
	div.rn.f32 	%f349, %f283, %f330;
	div.rn.f32 	%f350, %f295, %f330;
	div.rn.f32 	%f351, %f307, %f330;
	div.rn.f32 	%f352, %f319, %f330;
	mad.lo.s64 	%rd88, %rd154, %rd13, %rd6;
	shr.u64 	%rd89, %rd88, 63;
	add.s64 	%rd90, %rd88, %rd89;
	shl.b64 	%rd91, %rd90, 2;
	and.b64  	%rd92, %rd91, -8;
	add.s64 	%rd93, %rd5, %rd92;
	st.global.v2.f32 	[%rd93], {%f331, %f332};
	add.s64 	%rd94, %rd88, 64;
	shr.u64 	%rd95, %rd94, 63;
	add.s64 	%rd96, %rd94, %rd95;
	shl.b64 	%rd97, %rd96, 2;
	and.b64  	%rd98, %rd97, -8;
	add.s64 	%rd99, %rd5, %rd98;
	st.global.v2.f32 	[%rd99], {%f333, %f334};
	add.s64 	%rd100, %rd88, 128;
	shr.u64 	%rd101, %rd100, 63;
	add.s64 	%rd102, %rd100, %rd101;
	shl.b64 	%rd103, %rd102, 2;
	and.b64  	%rd104, %rd103, -8;
	add.s64 	%rd105, %rd5, %rd104;
	st.global.v2.f32 	[%rd105], {%f335, %f336};
	add.s64 	%rd106, %rd88, 192;
	shr.u64 	%rd107, %rd106, 63;
	add.s64 	%rd108, %rd106, %rd107;
	shl.b64 	%rd109, %rd108, 2;
	and.b64  	%rd110, %rd109, -8;
	add.s64 	%rd111, %rd5, %rd110;
	st.global.v2.f32 	[%rd111], {%f337, %f338};
	add.s64 	%rd112, %rd88, 256;
	shr.u64 	%rd113, %rd112, 63;
	add.s64 	%rd114, %rd112, %rd113;
	shl.b64 	%rd115, %rd114, 2;
	and.b64  	%rd116, %rd115, -8;
	add.s64 	%rd117, %rd5, %rd116;
	st.global.v2.f32 	[%rd117], {%f339, %f340};
	add.s64 	%rd118, %rd88, 320;
	shr.u64 	%rd119, %rd118, 63;
	add.s64 	%rd120, %rd118, %rd119;
	shl.b64 	%rd121, %rd120, 2;
	and.b64  	%rd122, %rd121, -8;
	add.s64 	%rd123, %rd5, %rd122;
	st.global.v2.f32 	[%rd123], {%f341, %f342};
	add.s64 	%rd124, %rd88, 384;
	shr.u64 	%rd125, %rd124, 63;
	add.s64 	%rd126, %rd124, %rd125;
	shl.b64 	%rd127, %rd126, 2;
	and.b64  	%rd128, %rd127, -8;
	add.s64 	%rd129, %rd5, %rd128;
	st.global.v2.f32 	[%rd129], {%f343, %f344};
	add.s64 	%rd130, %rd88, 448;
	shr.u64 	%rd131, %rd130, 63;
	add.s64 	%rd132, %rd130, %rd131;
	shl.b64 	%rd133, %rd132, 2;
	and.b64  	%rd134, %rd133, -8;
	add.s64 	%rd135, %rd5, %rd134;
	st.global.v2.f32 	[%rd135], {%f345, %f346};
	add.s64 	%rd136, %rd88, 512;
	shr.u64 	%rd137, %rd136, 63;
	add.s64 	%rd138, %rd136, %rd137;
	shl.b64 	%rd139, %rd138, 2;
	and.b64  	%rd140, %rd139, -8;
	add.s64 	%rd141, %rd5, %rd140;
	st.global.v2.f32 	[%rd141], {%f347, %f348};
	add.s64 	%rd142, %rd88, 576;
	shr.u64 	%rd143, %rd142, 63;
	add.s64 	%rd144, %rd142, %rd143;
	shl.b64 	%rd145, %rd144, 2;
	and.b64  	%rd146, %rd145, -8;
	add.s64 	%rd147, %rd5, %rd146;
	st.global.v2.f32 	[%rd147], {%f349, %f350};
	add.s64 	%rd148, %rd88, 640;
	shr.u64 	%rd149, %rd148, 63;
	add.s64 	%rd150, %rd148, %rd149;
	shl.b64 	%rd151, %rd150, 2;
	and.b64  	%rd152, %rd151, -8;
	add.s64 	%rd153, %rd5, %rd152;
	st.global.v2.f32 	[%rd153], {%f351, %f352};
	add.s64 	%rd154, %rd154, %rd7;
	setp.lt.s64 	%p13, %rd154, %rd14;
	@%p13 bra 	$L__BB42_4;
$L__BB42_5:
	ret;

}
	// .globl	_Z15SoftmaxWarpImplI10DirectLoadIffE11DirectStoreIffEfLi2ELi22ELi32ELi1ELb1EL9Algorithm0EEvT_T0_ll
.visible .entry _Z15SoftmaxWarpImplI10DirectLoadIffE11DirectStoreIffEfLi2ELi22ELi32ELi1ELb1EL9Algorithm0EEvT_T0_ll(
	.param .align 8 .b8 _Z15SoftmaxWarpImplI10DirectLoadIffE11DirectStoreIffEfLi2ELi22ELi32ELi1ELb1EL9Algorithm0EEvT_T0_ll_param_0[16],
	.param .align 8 .b8 _Z15SoftmaxWarpImplI10DirectLoadIffE11DirectStoreIffEfLi2ELi22ELi32ELi1ELb1EL9Algorithm0EEvT_T0_ll_param_1[16],
	.param .u64 _Z15SoftmaxWarpImplI10DirectLoadIffE11DirectStoreIffEfLi2ELi22ELi32ELi1ELb1EL9Algorithm0EEvT_T0_ll_param_2,
	.param .u64 _Z15SoftmaxWarpImplI10DirectLoadIffE11DirectStoreIffEfLi2ELi22ELi32ELi1ELb1EL9Algorithm0EEvT_T0_ll_param_3
)
{
	.reg .pred 	%p<36>;
	.reg .b32 	%r<83>;
	.reg .b32 	%f<430>;
	.reg .b64 	%rd<165>;

	ld.param.u64 	%rd22, [_Z15SoftmaxWarpImplI10DirectLoadIffE11DirectStoreIffEfLi2ELi22ELi32ELi1ELb1EL9Algorithm0EEvT_T0_ll_param_0+8];
	ld.param.u64 	%rd3, [_Z15SoftmaxWarpImplI10DirectLoadIffE11DirectStoreIffEfLi2ELi22ELi32ELi1ELb1EL9Algorithm0EEvT_T0_ll_param_1+8];
	ld.param.u64 	%rd25, [_Z15SoftmaxWarpImplI10DirectLoadIffE11DirectStoreIffEfLi2ELi22ELi32ELi1ELb1EL9Algorithm0EEvT_T0_ll_param_1];
	ld.param.u64 	%rd21, [_Z15SoftmaxWarpImplI10DirectLoadIffE11DirectStoreIffEfLi2ELi22ELi32ELi1ELb1EL9Algorithm0EEvT_T0_ll_param_0];
	ld.param.u64 	%rd23, [_Z15SoftmaxWarpImplI10DirectLoadIffE11DirectStoreIffEfLi2ELi22ELi32ELi1ELb1EL9Algorithm0EEvT_T0_ll_param_2];
	ld.param.u64 	%rd24, [_Z15SoftmaxWarpImplI10DirectLoadIffE11DirectStoreIffEfLi2ELi22ELi32ELi1ELb1EL9Algorithm0EEvT_T0_ll_param_3];
	cvta.to.global.u64 	%rd1, %rd21;
	cvta.to.global.u64 	%rd2, %rd25;
	setp.lt.s64 	%p1, %rd24, 705;
	@%p1 bra 	$L__BB43_2;
	mov.u64 	%rd26, $str;
	cvta.global.u64 	%rd27, %rd26;
	mov.u64 	%rd28, $str$1;
	cvta.global.u64 	%rd29, %rd28;
	mov.u64 	%rd30, __unnamed_44;
	cvta.global.u64 	%rd31, %rd30;
	{ // callseq 43, 0
	.param .b64 param0;
	st.param.b64 	[param0], %rd27;
	.param .b64 param1;
	st.param.b64 	[param1], %rd29;
	.param .b32 param2;
	st.param.b32 	[param2], 253;
	.param .b64 param3;
	st.param.b64 	[param3], %rd31;
	.param .b64 param4;
	st.param.b64 	[param4], 1;
	call.uni 
	__assertfail, 
	(
	param0, 
	param1, 
	param2, 
	param3, 
	param4
	);
	} // callseq 43
$L__BB43_2:
	mov.u32 	%r2, %ctaid.x;
	mov.u32 	%r3, %ntid.y;
	mov.u32 	%r4, %tid.y;
	mad.lo.s32 	%r5, %r2, %r3, %r4;
	mov.u32 	%r6, %nctaid.x;
	mul.lo.s32 	%r1, %r6, %r3;
	cvt.s64.s32 	%rd164, %r5;
	setp.le.s64 	%p2, %rd23, %rd164;
	@%p2 bra 	$L__BB43_49;
	mov.u32 	%r7, %tid.x;
	shl.b32 	%r8, %r7, 1;
	cvt.u64.u32 	%rd5, %r8;
	add.s32 	%r9, %r8, 64;
	cvt.u64.u32 	%rd6, %r9;
	add.s32 	%r10, %r8, 128;
	cvt.u64.u32 	%rd7, %r10;
	add.s32 	%r11, %r8, 192;
	cvt.u64.u32 	%rd8, %r11;
	add.s32 	%r12, %r8, 256;
	cvt.u64.u32 	%rd9, %r12;
	add.s32 	%r13, %r8, 320;
	cvt.u64.u32 	%rd10, %r13;
	add.s32 	%r14, %r8, 384;
	cvt.u64.u32 	%rd11, %r14;
	add.s32 	%r15, %r8, 448;
	cvt.u64.u32 	%rd12, %r15;
	add.s32 	%r16, %r8, 512;
	cvt.u64.u32 	%rd13, %r16;
	add.s32 	%r17, %r8, 576;
	cvt.u64.u32 	%rd14, %r17;
	add.s32 	%r18, %r8, 640;
	cvt.u64.u32 	%rd15, %r18;
	cvt.s64.s32 	%rd16, %r1;
$L__BB43_4:
	setp.le.s64 	%p3, %rd24, %rd5;
	mul.lo.s64 	%rd18, %rd164, %rd22;
	mov.f32 	%f397, 0fFF800000;
	mov.f32 	%f398, %f397;
	mov.f32 	%f402, %f397;
	@%p3 bra 	$L__BB43_6;
	add.s64 	%rd32, %rd18, %rd5;
	shr.u64 	%rd33, %rd32, 63;
	add.s64 	%rd34, %rd32, %rd33;
	shl.b64 	%rd35, %rd34, 2;
	and.b64  	%rd36, %rd35, -8;
	add.s64 	%rd37, %rd1, %rd36;
	ld.global.v2.f32 	{%f398, %f397}, [%rd37];
	max.f32 	%f90, %f398, 0fFF800000;
	max.f32 	%f402, %f90, %f397;
$L__BB43_6:
	setp.le.s64 	%p4, %rd24, %rd6;
	mov.f32 	%f400, 0fFF800000;
	mov.f32 	%f401, %f400;
	@%p4 bra 	$L__BB43_8;
	add.s64 	%rd38, %rd18, %rd6;
	shr.u64 	%rd39, %rd38, 63;
	add.s64 	%rd40, %rd38, %rd39;
	shl.b64 	%rd41, %rd40, 2;
	and.b64  	%rd42, %rd41, -8;
	add.s64 	%rd43, %rd1, %rd42;
	ld.global.v2.f32 	{%f401, %f400}, [%rd43];
	max.f32 	%f92, %f402, %f401;
	max.f32 	%f402, %f92, %f400;
$L__BB43_8:
	setp.le.s64 	%p5, %rd24, %rd7;
	mov.f32 	%f403, 0fFF800000;
	mov.f32 	%f404, %f403;
	@%p5 bra 	$L__BB43_10;
	add.s64 	%rd44, %rd18, %rd7;
	shr.u64 	%rd45, %rd44, 63;
	add.s64 	%rd46, %rd44, %rd45;
	shl.b64 	%rd47, %rd46, 2;
	and.b64  	%rd48, %rd47, -8;
	add.s64 	%rd49, %rd1, %rd48;
	ld.global.v2.f32 	{%f404, %f403}, [%rd49];
	max.f32 	%f94, %f402, %f404;
	max.f32 	%f402, %f94, %f403;
$L__BB43_10:
	setp.le.s64 	%p6, %rd24, %rd8;
	mov.f32 	%f406, 0fFF800000;
	mov.f32 	%f407, %f406;
	@%p6 bra 	$L__BB43_12;
	add.s64 	%rd50, %rd18, %rd8;
	shr.u64 	%rd51, %rd50, 63;
	add.s64 	%rd52, %rd50, %rd51;
	shl.b64 	%rd53, %rd52, 2;
	and.b64  	%rd54, %rd53, -8;
	add.s64 	%rd55, %rd1, %rd54;
	ld.global.v2.f32 	{%f407, %f406}, [%rd55];
	max.f32 	%f96, %f402, %f407;
	max.f32 	%f402, %f96, %f406;
$L__BB43_12:
	setp.le.s64 	%p7, %rd24, %rd9;
	mov.f32 	%f409, 0fFF800000;
	mov.f32 	%f410, %f409;
	@%p7 bra 	$L__BB43_14;
	add.s64 	%rd56, %rd18, %rd9;
	shr.u64 	%rd57, %rd56, 63;
	add.s64 	%rd58, %rd56, %rd57;
	shl.b64 	%rd59, %rd58, 2;
	and.b64  	%rd60, %rd59, -8;
	add.s64 	%rd61, %rd1, %rd60;
	ld.global.v2.f32 	{%f410, %f409}, [%rd61];
	max.f32 	%f98, %f402, %f410;
	max.f32 	%f402, %f98, %f409;
$L__BB43_14:
	setp.le.s64 	%p8, %rd24, %rd10;
	mov.f32 	%f412, 0fFF800000;
	mov.f32 	%f413, %f412;
	@%p8 bra 	$L__BB43_16;
	add.s64 	%rd62, %rd18, %rd10;
	shr.u64 	%rd63, %rd62, 63;
	add.s64 	%rd64, %rd62, %rd63;
	shl.b64 	%rd65, %rd64, 2;
	and.b64  	%rd66, %rd65, -8;
	add.s64 	%rd67, %rd1, %rd66;
	ld.global.v2.f32 	{%f413, %f412}, [%rd67];
	max.f32 	%f100, %f402, %f413;
	max.f32 	%f402, %f100, %f412;
$L__BB43_16:
	setp.le.s64 	%p9, %rd24, %rd11;
	mov.f32 	%f415, 0fFF800000;
	mov.f32 	%f416, %f415;
	@%p9 bra 	$L__BB43_18;
	add.s64 	%rd68, %rd18, %rd11;
	shr.u64 	%rd69, %rd68, 63;
	add.s64 	%rd70, %rd68, %rd69;
	shl.b64 	%rd71, %rd70, 2;
	and.b64  	%rd72, %rd71, -8;
	add.s64 	%rd73, %rd1, %rd72;
	ld.global.v2.f32 	{%f416, %f415}, [%rd73];
	max.f32 	%f102, %f402, %f416;
	max.f32 	%f402, %f102, %f415;
$L__BB43_18:
	setp.le.s64 	%p10, %rd24, %rd12;
	mov.f32 	%f418, 0fFF800000;
	mov.f32 	%f419, %f418;
	@%p10 bra 	$L__BB43_20;
	add.s64 	%rd74, %rd18, %rd12;
	shr.u64 	%rd75, %rd74, 63;
	add.s64 	%rd76, %rd74, %rd75;
	shl.b64 	%rd77, %rd76, 2;
	and.b64  	%rd78, %rd77, -8;
	add.s64 	%rd79, %rd1, %rd78;
	ld.global.v2.f32 	{%f419, %f418}, [%rd79];
	max.f32 	%f104, %f402, %f419;
	max.f32 	%f402, %f104, %f418;
$L__BB43_20:
	setp.le.s64 	%p11, %rd24, %rd13;
	mov.f32 	%f421, 0fFF800000;
	mov.f32 	%f422, %f421;
	@%p11 bra 	$L__BB43_22;
	add.s64 	%rd80, %rd18, %rd13;
	shr.u64 	%rd81, %rd80, 63;
	add.s64 	%rd82, %rd80, %rd81;
	shl.b64 	%rd83, %rd82, 2;
	and.b64  	%rd84, %rd83, -8;
	add.s64 	%rd85, %rd1, %rd84;
	ld.global.v2.f32 	{%f422, %f421}, [%rd85];
	max.f32 	%f106, %f402, %f422;
	max.f32 	%f402, %f106, %f421;
$L__BB43_22:
	setp.le.s64 	%p12, %rd24, %rd14;
	mov.f32 	%f424, 0fFF800000;
	mov.f32 	%f425, %f424;
	@%p12 bra 	$L__BB43_24;
	add.s64 	%rd86, %rd18, %rd14;
	shr.u64 	%rd87, %rd86, 63;
	add.s64 	%rd88, %rd86, %rd87;
	shl.b64 	%rd89, %rd88, 2;
	and.b64  	%rd90, %rd89, -8;
	add.s64 	%rd91, %rd1, %rd90;
	ld.global.v2.f32 	{%f425, %f424}, [%rd91];
	max.f32 	%f108, %f402, %f425;
	max.f32 	%f402, %f108, %f424;
$L__BB43_24:
	setp.le.s64 	%p13, %rd24, %rd15;
	mov.f32 	%f427, 0fFF800000;
	mov.f32 	%f428, %f427;
	@%p13 bra 	$L__BB43_26;
	add.s64 	%rd92, %rd18, %rd15;
	shr.u64 	%rd93, %rd92, 63;
	add.s64 	%rd94, %rd92, %rd93;
	shl.b64 	%rd95, %rd94, 2;
	and.b64  	%rd96, %rd95, -8;
	add.s64 	%rd97, %rd1, %rd96;
	ld.global.v2.f32 	{%f428, %f427}, [%rd97];
	max.f32 	%f110, %f402, %f428;
	max.f32 	%f402, %f110, %f427;
$L__BB43_26:
	setp.le.s64 	%p14, %rd24, %rd5;
	mov.b32 	%r19, %f402;
	shfl.sync.bfly.b32	%r20|%p15, %r19, 16, 31, -1;
	mov.b32 	%f111, %r20;
	max.f32 	%f112, %f402, %f111;
	mov.b32 	%r21, %f112;
	shfl.sync.bfly.b32	%r22|%p16, %r21, 8, 31, -1;
	mov.b32 	%f113, %r22;
	max.f32 	%f114, %f112, %f113;
	mov.b32 	%r23, %f114;
	shfl.sync.bfly.b32	%r24|%p17, %r23, 4, 31, -1;
	mov.b32 	%f115, %r24;
	max.f32 	%f116, %f114, %f115;
	mov.b32 	%r25, %f116;
	shfl.sync.bfly.b32	%r26|%p18, %r25, 2, 31, -1;
	mov.b32 	%f117, %r26;
	max.f32 	%f118, %f116, %f117;
	mov.b32 	%r27, %f118;
	shfl.sync.bfly.b32	%r28|%p19, %r27, 1, 31, -1;
	mov.b32 	%f119, %r28;
	max.f32 	%f120, %f118, %f119;
	sub.f32 	%f121, %f398, %f120;
	fma.rn.f32 	%f122, %f121, 0f3BBB989D, 0f3F000000;
	cvt.sat.f32.f32 	%f123, %f122;
	mov.f32 	%f124, 0f4B400001;
	mov.f32 	%f125, 0f437C0000;
	fma.rm.f32 	%f126, %f123, %f125, %f124;
	add.f32 	%f127, %f126, 0fCB40007F;
	neg.f32 	%f128, %f127;
	fma.rn.f32 	%f129, %f121, 0f3FB8AA3B, %f128;
	fma.rn.f32 	%f130, %f121, 0f32A57060, %f129;
	mov.b32 	%r29, %f126;
	shl.b32 	%r30, %r29, 23;
	mov.b32 	%f131, %r30;
	ex2.approx.ftz.f32 	%f132, %f130;
	mul.f32 	%f133, %f132, %f131;
	add.f32 	%f134, %f133, 0f00000000;
	sub.f32 	%f135, %f397, %f120;
	fma.rn.f32 	%f136, %f135, 0f3BBB989D, 0f3F000000;
	cvt.sat.f32.f32 	%f137, %f136;
	fma.rm.f32 	%f138, %f137, %f125, %f124;
	add.f32 	%f139, %f138, 0fCB40007F;
	neg.f32 	%f140, %f139;
	fma.rn.f32 	%f141, %f135, 0f3FB8AA3B, %f140;
	fma.rn.f32 	%f142, %f135, 0f32A57060, %f141;
	mov.b32 	%r31, %f138;
	shl.b32 	%r32, %r31, 23;
	mov.b32 	%f143, %r32;
	ex2.approx.ftz.f32 	%f144, %f142;
	mul.f32 	%f145, %f144, %f143;
	add.f32 	%f146, %f134, %f145;
	sub.f32 	%f147, %f401, %f120;
	fma.rn.f32 	%f148, %f147, 0f3BBB989D, 0f3F000000;
	cvt.sat.f32.f32 	%f149, %f148;
	fma.rm.f32 	%f150, %f149, %f125, %f124;
	add.f32 	%f151, %f150, 0fCB40007F;
	neg.f32 	%f152, %f151;
	fma.rn.f32 	%f153, %f147, 0f3FB8AA3B, %f152;
	fma.rn.f32 	%f154, %f147, 0f32A57060, %f153;
	mov.b32 	%r33, %f150;
	shl.b32 	%r34, %r33, 23;
	mov.b32 	%f155, %r34;
	ex2.approx.ftz.f32 	%f156, %f154;
	mul.f32 	%f157, %f156, %f155;
	add.f32 	%f158, %f146, %f157;
	sub.f32 	%f159, %f400, %f120;
	fma.rn.f32 	%f160, %f159, 0f3BBB989D, 0f3F000000;
	cvt.sat.f32.f32 	%f161, %f160;
	fma.rm.f32 	%f162, %f161, %f125, %f124;
	add.f32 	%f163, %f162, 0fCB40007F;
	neg.f32 	%f164, %f163;
	fma.rn.f32 	%f165, %f159, 0f3FB8AA3B, %f164;
	fma.rn.f32 	%f166, %f159, 0f32A57060, %f165;
	mov.b32 	%r35, %f162;
	shl.b32 	%r36, %r35, 23;
	mov.b32 	%f167, %r36;
	ex2.approx.ftz.f32 	%f168, %f166;
	mul.f32 	%f169, %f168, %f167;
	add.f32 	%f170, %f158, %f169;
	sub.f32 	%f171, %f404, %f120;
	fma.rn.f32 	%f172, %f171, 0f3BBB989D, 0f3F000000;
	cvt.sat.f32.f32 	%f173, %f172;
	fma.rm.f32 	%f174, %f173, %f125, %f124;
	add.f32 	%f175, %f174, 0fCB40007F;
	neg.f32 	%f176, %f175;
	fma.rn.f32 	%f177, %f171, 0f3FB8AA3B, %f176;
	fma.rn.f32 	%f178, %f171, 0f32A57060, %f177;
	mov.b32 	%r37, %f174;
	shl.b32 	%r38, %r37, 23;
	mov.b32 	%f179, %r38;
	ex2.approx.ftz.f32 	%f180, %f178;
	mul.f32 	%f181, %f180, %f179;
	add.f32 	%f182, %f170, %f181;
	sub.f32 	%f183, %f403, %f120;
	fma.rn.f32 	%f184, %f183, 0f3BBB989D, 0f3F000000;
	cvt.sat.f32.f32 	%f185, %f184;
	fma.rm.f32 	%f186, %f185, %f125, %f124;
	add.f32 	%f187, %f186, 0fCB40007F;
	neg.f32 	%f188, %f187;
	fma.rn.f32 	%f189, %f183, 0f3FB8AA3B, %f188;
	fma.rn.f32 	%f190, %f183, 0f32A57060, %f189;
	mov.b32 	%r39, %f186;
	shl.b32 	%r40, %r39, 23;
	mov.b32 	%f191, %r40;
	ex2.approx.ftz.f32 	%f192, %f190;
	mul.f32 	%f193, %f192, %f191;
	add.f32 	%f194, %f182, %f193;
	sub.f32 	%f195, %f407, %f120;
	fma.rn.f32 	%f196, %f195, 0f3BBB989D, 0f3F000000;
	cvt.sat.f32.f32 	%f197, %f196;
	fma.rm.f32 	%f198, %f197, %f125, %f124;
	add.f32 	%f199, %f198, 0fCB40007F;
	neg.f32 	%f200, %f199;
	fma.rn.f32 	%f201, %f195, 0f3FB8AA3B, %f200;
	fma.rn.f32 	%f202, %f195, 0f32A57060, %f201;
	mov.b32 	%r41, %f198;
	shl.b32 	%r42, %r41, 23;
	mov.b32 	%f203, %r42;
	ex2.approx.ftz.f32 	%f204, %f202;
	mul.f32 	%f205, %f204, %f203;
	add.f32 	%f206, %f194, %f205;
	sub.f32 	%f207, %f406, %f120;
	fma.rn.f32 	%f208, %f207, 0f3BBB989D, 0f3F000000;
	cvt.sat.f32.f32 	%f209, %f208;
	fma.rm.f32 	%f210, %f209, %f125, %f124;
	add.f32 	%f211, %f210, 0fCB40007F;
	neg.f32 	%f212, %f211;
	fma.rn.f32 	%f213, %f207, 0f3FB8AA3B, %f212;
	fma.rn.f32 	%f214, %f207, 0f32A57060, %f213;
	mov.b32 	%r43, %f210;
	shl.b32 	%r44, %r43, 23;
	mov.b32 	%f215, %r44;
	ex2.approx.ftz.f32 	%f216, %f214;
	mul.f32 	%f217, %f216, %f215;
	add.f32 	%f218, %f206, %f217;
	sub.f32 	%f219, %f410, %f120;
	fma.rn.f32 	%f220, %f219, 0f3BBB989D, 0f3F000000;
	cvt.sat.f32.f32 	%f221, %f220;
	fma.rm.f32 	%f222, %f221, %f125, %f124;
	add.f32 	%f223, %f222, 0fCB40007F;
	neg.f32 	%f224, %f223;
	fma.rn.f32 	%f225, %f219, 0f3FB8AA3B, %f224;
	fma.rn.f32 	%f226, %f219, 0f32A57060, %f225;
	mov.b32 	%r45, %f222;
	shl.b32 	%r46, %r45, 23;
	mov.b32 	%f227, %r46;
	ex2.approx.ftz.f32 	%f228, %f226;
	mul.f32 	%f229, %f228, %f227;
	add.f32 	%f230, %f218, %f229;
	sub.f32 	%f231, %f409, %f120;
	fma.rn.f32 	%f232, %f231, 0f3BBB989D, 0f3F000000;
	cvt.sat.f32.f32 	%f233, %f232;
	fma.rm.f32 	%f234, %f233, %f125, %f124;
	add.f32 	%f235, %f234, 0fCB40007F;
	neg.f32 	%f236, %f235;
	fma.rn.f32 	%f237, %f231, 0f3FB8AA3B, %f236;
	fma.rn.f32 	%f238, %f231, 0f32A57060, %f237;
	mov.b32 	%r47, %f234;
	shl.b32 	%r48, %r47, 23;
	mov.b32 	%f239, %r48;
	ex2.approx.ftz.f32 	%f240, %f238;
	mul.f32 	%f241, %f240, %f239;
	add.f32 	%f242, %f230, %f241;
	sub.f32 	%f243, %f413, %f120;
	fma.rn.f32 	%f244, %f243, 0f3BBB989D, 0f3F000000;
	cvt.sat.f32.f32 	%f245, %f244;
	fma.rm.f32 	%f246, %f245, %f125, %f124;
	add.f32 	%f247, %f246, 0fCB40007F;
	neg.f32 	%f248, %f247;
	fma.rn.f32 	%f249, %f243, 0f3FB8AA3B, %f248;
	fma.rn.f32 	%f250, %f243, 0f32A57060, %f249;
	mov.b32 	%r49, %f246;
	shl.b32 	%r50, %r49, 23;
	mov.b32 	%f251, %r50;
	ex2.approx.ftz.f32 	%f252, %f250;
	mul.f32 	%f253, %f252, %f251;
	add.f32 	%f254, %f242, %f253;
	sub.f32 	%f255, %f412, %f120;
	fma.rn.f32 	%f256, %f255, 0f3BBB989D, 0f3F000000;
	cvt.sat.f32.f32 	%f257, %f256;
	fma.rm.f32 	%f258, %f257, %f125, %f124;
	add.f32 	%f259, %f258, 0fCB40007F;
	neg.f32 	%f260, %f259;
	fma.rn.f32 	%f261, %f255, 0f3FB8AA3B, %f260;
	fma.rn.f32 	%f262, %f255, 0f32A57060, %f261;
	mov.b32 	%r51, %f258;
	shl.b32 	%r52, %r51, 23;
	mov.b32 	%f263, %r52;
	ex2.approx.ftz.f32 	%f264, %f262;
	mul.f32 	%f265, %f264, %f263;
	add.f32 	%f266, %f254, %f265;
	sub.f32 	%f267, %f416, %f120;
	fma.rn.f32 	%f268, %f267, 0f3BBB989D, 0f3F000000;
	cvt.sat.f32.f32 	%f269, %f268;
	fma.rm.f32 	%f270, %f269, %f125, %f124;
	add.f32 	%f271, %f270, 0fCB40007F;
	neg.f32 	%f272, %f271;
	fma.rn.f32 	%f273, %f267, 0f3FB8AA3B, %f272;
	fma.rn.f32 	%f274, %f267, 0f32A57060, %f273;
	mov.b32 	%r53, %f270;
	shl.b32 	%r54, %r53, 23;
	mov.b32 	%f275, %r54;
	ex2.approx.ftz.f32 	%f276, %f274;
	mul.f32 	%f277, %f276, %f275;
	add.f32 	%f278, %f266, %f277;
	sub.f32 	%f279, %f415, %f120;
	fma.rn.f32 	%f280, %f279, 0f3BBB989D, 0f3F000000;
	cvt.sat.f32.f32 	%f281, %f280;
	fma.rm.f32 	%f282, %f281, %f125, %f124;
	add.f32 	%f283, %f282, 0fCB40007F;
	neg.f32 	%f284, %f283;
	fma.rn.f32 	%f285, %f279, 0f3FB8AA3B, %f284;
	fma.rn.f32 	%f286, %f279, 0f32A57060, %f285;
	mov.b32 	%r55, %f282;
	shl.b32 	%r56, %r55, 23;
	mov.b32 	%f287, %r56;
	ex2.approx.ftz.f32 	%f288, %f286;
	mul.f32 	%f289, %f288, %f287;
	add.f32 	%f290, %f278, %f289;
	sub.f32 	%f291, %f419, %f120;
	fma.rn.f32 	%f292, %f291, 0f3BBB989D, 0f3F000000;
	cvt.sat.f32.f32 	%f293, %f292;
	fma.rm.f32 	%f294, %f293, %f125, %f124;
	add.f32 	%f295, %f294, 0fCB40007F;
	neg.f32 	%f296, %f295;
	fma.rn.f32 	%f297, %f291, 0f3FB8AA3B, %f296;
	fma.rn.f32 	%f298, %f291, 0f32A57060, %f297;
	mov.b32 	%r57, %f294;
	shl.b32 	%r58, %r57, 23;
	mov.b32 	%f299, %r58;
	ex2.approx.ftz.f32 	%f300, %f298;
	mul.f32 	%f301, %f300, %f299;
	add.f32 	%f302, %f290, %f301;
	sub.f32 	%f303, %f418, %f120;
	fma.rn.f32 	%f304, %f303, 0f3BBB989D, 0f3F000000;
	cvt.sat.f32.f32 	%f305, %f304;
	fma.rm.f32 	%f306, %f305, %f125, %f124;
	add.f32 	%f307, %f306, 0fCB40007F;
	neg.f32 	%f308, %f307;
	fma.rn.f32 	%f309, %f303, 0f3FB8AA3B, %f308;
	fma.rn.f32 	%f310, %f303, 0f32A57060, %f309;
	mov.b32 	%r59, %f306;
	shl.b32 	%r60, %r59, 23;
	mov.b32 	%f311, %r60;
	ex2.approx.ftz.f32 	%f312, %f310;
	mul.f32 	%f313, %f312, %f311;
	add.f32 	%f314, %f302, %f313;
	sub.f32 	%f315, %f422, %f120;
	fma.rn.f32 	%f316, %f315, 0f3BBB989D, 0f3F000000;
	cvt.sat.f32.f32 	%f317, %f316;
	fma.rm.f32 	%f318, %f317, %f125, %f124;
	add.f32 	%f319, %f318, 0fCB40007F;
	neg.f32 	%f320, %f319;
	fma.rn.f32 	%f321, %f315, 0f3FB8AA3B, %f320;
	fma.rn.f32 	%f322, %f315, 0f32A57060, %f321;
	mov.b32 	%r61, %f318;
	shl.b32 	%r62, %r61, 23;
	mov.b32 	%f323, %r62;
	ex2.approx.ftz.f32 	%f324, %f322;
	mul.f32 	%f325, %f324, %f323;
	add.f32 	%f326, %f314, %f325;
	sub.f32 	%f327, %f421, %f120;
	fma.rn.f32 	%f328, %f327, 0f3BBB989D, 0f3F000000;
	cvt.sat.f32.f32 	%f329, %f328;
	fma.rm.f32 	%f330, %f329, %f125, %f124;
	add.f32 	%f331, %f330, 0fCB40007F;
	neg.f32 	%f332, %f331;
	fma.rn.f32 	%f333, %f327, 0f3FB8AA3B, %f332;
	fma.rn.f32 	%f334, %f327, 0f32A57060, %f333;
	mov.b32 	%r63, %f330;
	shl.b32 	%r64, %r63, 23;
	mov.b32 	%f335, %r64;
	ex2.approx.ftz.f32 	%f336, %f334;
	mul.f32 	%f337, %f336, %f335;
	add.f32 	%f338, %f326, %f337;
	sub.f32 	%f339, %f425, %f120;
	fma.rn.f32 	%f340, %f339, 0f3BBB989D, 0f3F000000;
	cvt.sat.f32.f32 	%f341, %f340;
	fma.rm.f32 	%f342, %f341, %f125, %f124;
	add.f32 	%f343, %f342, 0fCB40007F;
	neg.f32 	%f344, %f343;
	fma.rn.f32 	%f345, %f339, 0f3FB8AA3B, %f344;
	fma.rn.f32 	%f346, %f339, 0f32A57060, %f345;
	mov.b32 	%r65, %f342;
	shl.b32 	%r66, %r65, 23;
	mov.b32 	%f347, %r66;
	ex2.approx.ftz.f32 	%f348, %f346;
	mul.f32 	%f349, %f348, %f347;
	add.f32 	%f350, %f338, %f349;
	sub.f32 	%f351, %f424, %f120;
	fma.rn.f32 	%f352, %f351, 0f3BBB989D, 0f3F000000;
	cvt.sat.f32.f32 	%f353, %f352;
	fma.rm.f32 	%f354, %f353, %f125, %f124;
	add.f32 	%f355, %f354, 0fCB40007F;
	neg.f32 	%f356, %f355;
	fma.rn.f32 	%f357, %f351, 0f3FB8AA3B, %f356;
	fma.rn.f32 	%f358, %f351, 0f32A57060, %f357;
	mov.b32 	%r67, %f354;
	shl.b32 	%r68, %r67, 23;
	mov.b32 	%f359, %r68;
	ex2.approx.ftz.f32 	%f360, %f358;
	mul.f32 	%f361, %f360, %f359;
	add.f32 	%f362, %f350, %f361;
	sub.f32 	%f363, %f428, %f120;
	fma.rn.f32 	%f364, %f363, 0f3BBB989D, 0f3F000000;
	cvt.sat.f32.f32 	%f365, %f364;
	fma.rm.f32 	%f366, %f365, %f125, %f124;
	add.f32 	%f367, %f366, 0fCB40007F;
	neg.f32 	%f368, %f367;
	fma.rn.f32 	%f369, %f363, 0f3FB8AA3B, %f368;
	fma.rn.f32 	%f370, %f363, 0f32A57060, %f369;
	mov.b32 	%r69, %f366;
	shl.b32 	%r70, %r69, 23;
	mov.b32 	%f371, %r70;
	ex2.approx.ftz.f32 	%f372, %f370;
	mul.f32 	%f373, %f372, %f371;
	add.f32 	%f374, %f362, %f373;
	sub.f32 	%f375, %f427, %f120;
	fma.rn.f32 	%f376, %f375, 0f3BBB989D, 0f3F000000;
	cvt.sat.f32.f32 	%f377, %f376;
	fma.rm.f32 	%f378, %f377, %f125, %f124;
	add.f32 	%f379, %f378, 0fCB40007F;
	neg.f32 	%f380, %f379;
	fma.rn.f32 	%f381, %f375, 0f3FB8AA3B, %f380;
	fma.rn.f32 	%f382, %f375, 0f32A57060, %f381;
	mov.b32 	%r71, %f378;
	shl.b32 	%r72, %r71, 23;
	mov.b32 	%f383, %r72;
	ex2.approx.ftz.f32 	%f384, %f382;
	mul.f32 	%f385, %f384, %f383;
	add.f32 	%f386, %f374, %f385;
	mov.b32 	%r73, %f386;
	shfl.sync.bfly.b32	%r74|%p20, %r73, 16, 31, -1;
	mov.b32 	%f387, %r74;
	add.f32 	%f388, %f386, %f387;
	mov.b32 	%r75, %f388;
	shfl.sync.bfly.b32	%r76|%p21, %r75, 8, 31, -1;
	mov.b32 	%f389, %r76;
	add.f32 	%f390, %f388, %f389;
	mov.b32 	%r77, %f390;
	shfl.sync.bfly.b32	%r78|%p22, %r77, 4, 31, -1;
	mov.b32 	%f391, %r78;
	add.f32 	%f392, %f390, %f391;
	mov.b32 	%r79, %f392;
	shfl.sync.bfly.b32	%r80|%p23, %r79, 2, 31, -1;
	mov.b32 	%f393, %r80;
	add.f32 	%f394, %f392, %f393;
	mov.b32 	%r81, %f394;
	shfl.sync.bfly.b32	%r82|%p24, %r81, 1, 31, -1;
	mov.b32 	%f395, %r82;
	add.f32 	%f396, %f394, %f395;
	div.rn.f32 	%f67, %f133, %f396;
	div.rn.f32 	%f68, %f145, %f396;
	div.rn.f32 	%f69, %f157, %f396;
	div.rn.f32 	%f70, %f169, %f396;
	div.rn.f32 	%f71, %f181, %f396;
	div.rn.f32 	%f72, %f193, %f396;
	div.rn.f32 	%f73, %f205, %f396;
	div.rn.f32 	%f74, %f217, %f396;
	div.rn.f32 	%f75, %f229, %f396;
	div.rn.f32 	%f76, %f241, %f396;
	div.rn.f32 	%f77, %f253, %f396;
	div.rn.f32 	%f78, %f265, %f396;
	div.rn.f32 	%f79, %f277, %f396;
	div.rn.f32 	%f80, %f289, %f396;
	div.rn.f32 	%f81, %f301, %f396;
	div.rn.f32 	%f82, %f313, %f396;
	div.rn.f32 	%f83, %f325, %f396;
	div.rn.f32 	%f84, %f337, %f396;
	div.rn.f32 	%f85, %f349, %f396;
	div.rn.f32 	%f86, %f361, %f396;
	div.rn.f32 	%f87, %f373, %f396;
	div.rn.f32 	%f88, %f385, %f396;
	mul.lo.s64 	%rd19, %rd164, %rd3;
	@%p14 bra 	$L__BB43_28;
	add.s64 	%rd98, %rd19, %rd5;
	shr.u64 	%rd99, %rd98, 63;
	add.s64 	%rd100, %rd98, %rd99;
	shl.b64 	%rd101, %rd100, 2;
	and.b64  	%rd102, %rd101, -8;
	add.s64 	%rd103, %rd2, %rd102;
	st.global.v2.f32 	[%rd103], {%f67, %f68};
$L__BB43_28:
	setp.le.s64 	%p25, %rd24, %rd6;
	@%p25 bra 	$L__BB43_30;
	add.s64 	%rd104, %rd19, %rd6;
	shr.u64 	%rd105, %rd104, 63;
	add.s64 	%rd106, %rd104, %rd105;
	shl.b64 	%rd107, %rd106, 2;
	and.b64  	%rd108, %rd107, -8;
	add.s64 	%rd109, %rd2, %rd108;
	st.global.v2.f32 	[%rd109], {%f69, %f70};
$L__BB43_30:
	setp.le.s64 	%p26, %rd24, %rd7;
	@%p26 bra 	$L__BB43_32;
	add.s64 	%rd110, %rd19, %rd7;
	shr.u64 	%rd111, %rd110, 63;
	add.s64 	%rd112, %rd110, %rd111;
	shl.b64 	%rd113, %rd112, 2;
	and.b64  	%rd114, %rd113, -8;
	add.s64 	%rd115, %rd2, %rd114;
	st.global.v2.f32 	[%rd115], {%f71, %f72};
$L__BB43_32:
	setp.le.s64 	%p27, %rd24, %rd8;
	@%p27 bra 	$L__BB43_34;
	add.s64 	%rd116, %rd19, %rd8;
	shr.u64 	%rd117, %rd116, 63;
	add.s64 	%rd118, %rd116, %rd117;
	shl.b64 	%rd119, %rd118, 2;
	and.b64  	%rd120, %rd119, -8;
	add.s64 	%rd121, %rd2, %rd120;
	st.global.v2.f32 	[%rd121], {%f73, %f74};
$L__BB43_34:
	setp.le.s64 	%p28, %rd24, %rd9;
	@%p28 bra 	$L__BB43_36;
	add.s64 	%rd122, %rd19, %rd9;
	shr.u64 	%rd123, %rd122, 63;
	add.s64 	%rd124, %rd122, %rd123;
	shl.b64 	%rd125, %rd124, 2;
	and.b64  	%rd126, %rd125, -8;
	add.s64 	%rd127, %rd2, %rd126;
	st.global.v2.f32 	[%rd127], {%f75, %f76};
$L__BB43_36:
	setp.le.s64 	%p29, %rd24, %rd10;
	@%p29 bra 	$L__BB43_38;
	add.s64 	%rd128, %rd19, %rd10;
	shr.u64 	%rd129, %rd128, 63;
	add.s64 	%rd130, %rd128, %rd129;
	shl.b64 	%rd131, %rd130, 2;
	and.b64  	%rd132, %rd131, -8;
	add.s64 	%rd133, %rd2, %rd132;
	st.global.v2.f32 	[%rd133], {%f77, %f78};
$L__BB43_38:
	setp.le.s64 	%p30, %rd24, %rd11;
	@%p30 bra 	$L__BB43_40;
	add.s64 	%rd134, %rd19, %rd11;
	shr.u64 	%rd135, %rd134, 63;
	add.s64 	%rd136, %rd134, %rd135;
	shl.b64 	%rd137, %rd136, 2;
	and.b64  	%rd138, %rd137, -8;
	add.s64 	%rd139, %rd2, %rd138;
	st.global.v2.f32 	[%rd139], {%f79, %f80};
$L__BB43_40:
	setp.le.s64 	%p31, %rd24, %rd12;
	@%p31 bra 	$L__BB43_42;
	add.s64 	%rd140, %rd19, %rd12;
	shr.u64 	%rd141, %rd140, 63;
	add.s64 	%rd142, %rd140, %rd141;
	shl.b64 	%rd143, %rd142, 2;
	and.b64  	%rd144, %rd143, -8;
	add.s64 	%rd145, %rd2, %rd144;
	st.global.v2.f32 	[%rd145], {%f81, %f82};
$L__BB43_42:
	setp.le.s64 	%p32, %rd24, %rd13;
	@%p32 bra 	$L__BB43_44;
	add.s64 	%rd146, %rd19, %rd13;
	shr.u64 	%rd147, %rd146, 63;
	add.s64 	%rd148, %rd146, %rd147;
	shl.b64 	%rd149, %rd148, 2;
	and.b64  	%rd150, %rd149, -8;
	add.s64 	%rd151, %rd2, %rd150;
	st.global.v2.f32 	[%rd151], {%f83, %f84};
$L__BB43_44:
	setp.le.s64 	%p33, %rd24, %rd14;
	@%p33 bra 	$L__BB43_46;
	add.s64 	%rd152, %rd19, %rd14;
	shr.u64 	%rd153, %rd152, 63;
	add.s64 	%rd154, %rd152, %rd153;
	shl.b64 	%rd155, %rd154, 2;
	and.b64  	%rd156, %rd155, -8;
	add.s64 	%rd157, %rd2, %rd156;
	st.global.v2.f32 	[%rd157], {%f85, %f86};
$L__BB43_46:
	setp.le.s64 	%p34, %rd24, %rd15;
	@%p34 bra 	$L__BB43_48;
	add.s64 	%rd158, %rd19, %rd15;
	shr.u64 	%rd159, %rd158, 63;
	add.s64 	%rd160, %rd158, %rd159;
	shl.b64 	%rd161, %rd160, 2;
	and.b64  	%rd162, %rd161, -8;
	add.s64 	%rd163, %rd2, %rd162;
	st.global.v2.f32 	[%rd163], {%f87, %f88};
$L__BB43_48:
	add.s64 	%rd164, %rd164, %rd16;
	setp.lt.s64 	%p35, %rd164, %rd23;
	@%p35 bra 	$L__BB43_4;
$L__BB43_49:
	ret;

}
	// .globl	_Z15SoftmaxWarpImplI10DirectLoadIffE11DirectStoreIffEfLi2ELi24ELi32ELi1ELb0EL9Algorithm0EEvT_T0_ll
.visible .entry _Z15SoftmaxWarpImplI10DirectLoadIffE11DirectStoreIffEfLi2ELi24ELi32ELi1ELb0EL9Algorithm0EEvT_T0_ll(
	.param .align 8 .b8 _Z15SoftmaxWarpImplI10DirectLoadIffE11DirectStoreIffEfLi2ELi24ELi32ELi1ELb0EL9Algorithm0EEvT_T0_ll_param_0[16],
	.param .align 8 .b8 _Z15SoftmaxWarpImplI10DirectLoadIffE11DirectStoreIffEfLi2ELi24ELi32ELi1ELb0EL9Algorithm0EEvT_T0_ll_param_1[16],
	.param .u64 _Z15SoftmaxWarpImplI10DirectLoadIffE11DirectStoreIffEfLi2ELi24ELi32ELi1ELb0EL9Algorithm0EEvT_T0_ll_param_2,
	.param .u64 _Z15SoftmaxWarpImplI10DirectLoadIffE11DirectStoreIffEfLi2ELi24ELi32ELi1ELb0EL9Algorithm0EEvT_T0_ll_param_3
)
{
	.reg .pred 	%p<14>;
	.reg .b32 	%r<77>;
	.reg .b32 	%f<383>;
	.reg .b64 	%rd<166>;

	ld.param.u64 	%rd11, [_Z15SoftmaxWarpImplI10DirectLoadIffE11DirectStoreIffEfLi2ELi24ELi32ELi1ELb0EL9Algorithm0EEvT_T0_ll_param_1+8];
	ld.param.u64 	%rd10, [_Z15SoftmaxWarpImplI10DirectLoadIffE11DirectStoreIffEfLi2ELi24ELi32ELi1ELb0EL9Algorithm0EEvT_T0_ll_param_1];
	ld.param.u64 	%rd9, [_Z15SoftmaxWarpImplI10DirectLoadIffE11DirectStoreIffEfLi2ELi24ELi32ELi1ELb0EL9Algorithm0EEvT_T0_ll_param_0+8];
	ld.param.u64 	%rd8, [_Z15SoftmaxWarpImplI10DirectLoadIffE11DirectStoreIffEfLi2ELi24ELi32ELi1ELb0EL9Algorithm0EEvT_T0_ll_param_0];
	ld.param.u64 	%rd12, [_Z15SoftmaxWarpImplI10DirectLoadIffE11DirectStoreIffEfLi2ELi24ELi32ELi1ELb0EL9Algorithm0EEvT_T0_ll_param_2];
	ld.param.u64 	%rd13, [_Z15SoftmaxWarpImplI10DirectLoadIffE11DirectStoreIffEfLi2ELi24ELi32ELi1ELb0EL9Algorithm0EEvT_T0_ll_param_3];
	setp.lt.s64 	%p1, %rd13, 769;
	@%p1 bra 	$L__BB44_2;
	mov.u64 	%rd14, $str;
	cvta.global.u64 	%rd15, %rd14;
	mov.u64 	%rd16, $str$1;
	cvta.global.u64 	%rd17, %rd16;
	mov.u64 	%rd18, __unnamed_45;
	cvta.global.u64 	%rd19, %rd18;
	{ // callseq 44, 0
	.param .b64 param0;
	st.param.b64 	[param0], %rd15;
	.param .b64 param1;
	st.param.b64 	[param1], %rd17;
	.param .b32 param2;
	st.param.b32 	[param2], 253;
	.param .b64 param3;
	st.param.b64 	[param3], %rd19;
	.param .b64 param4;
	st.param.b64 	[param4], 1;
	call.uni 
	__assertfail, 
	(
	param0, 
	param1, 
	param2, 
	param3, 
	param4
	);
	} // callseq 44
$L__BB44_2:
	mov.u32 	%r2, %ctaid.x;
	mov.u32 	%r3, %ntid.y;
	mov.u32 	%r4, %tid.y;
	mad.lo.s32 	%r5, %r2, %r3, %r4;
	mov.u32 	%r6, %nctaid.x;
	mul.lo.s32 	%r1, %r6, %r3;
	cvt.s64.s32 	%rd165, %r5;
	setp.le.s64 	%p2, %rd12, %rd165;
	@%p2 bra 	$L__BB44_5;
	cvta.to.global.u64 	%rd3, %rd8;
	mov.u32 	%r7, %tid.x;
	shl.b32 	%r8, %r7, 1;
	cvt.u64.u32 	%rd4, %r8;
	cvt.s64.s32 	%rd5, %r1;
$L__BB44_4:
	mad.lo.s64 	%rd20, %rd165, %rd9, %rd4;
	shr.u64 	%rd21, %rd20, 63;
	add.s64 	%rd22, %rd20, %rd21;
	shl.b64 	%rd23, %rd22, 2;
	and.b64  	%rd24, %rd23, -8;
	add.s64 	%rd25, %rd3, %rd24;
	ld.global.v2.f32 	{%f1, %f2}, [%rd25];
	max.f32 	%f3, %f1, 0fFF800000;
	max.f32 	%f4, %f3, %f2;
	add.s64 	%rd26, %rd20, 64;
	shr.u64 	%rd27, %rd26, 63;
	add.s64 	%rd28, %rd26, %rd27;
	shl.b64 	%rd29, %rd28, 2;
	and.b64  	%rd30, %rd29, -8;
	add.s64 	%rd31, %rd3, %rd30;
	ld.global.v2.f32 	{%f5, %f6}, [%rd31];
	max.f32 	%f7, %f4, %f5;
	max.f32 	%f8, %f7, %f6;
	add.s64 	%rd32, %rd20, 128;
	shr.u64 	%rd33, %rd32, 63;
	add.s64 	%rd34, %rd32, %rd33;
	shl.b64 	%rd35, %rd34, 2;
	and.b64  	%rd36, %rd35, -8;
	add.s64 	%rd37, %rd3, %rd36;
	ld.global.v2.f32 	{%f9, %f10}, [%rd37];
	max.f32 	%f11, %f8, %f9;
	max.f32 	%f12, %f11, %f10;
	add.s64 	%rd38, %rd20, 192;
	shr.u64 	%rd39, %rd38, 63;
	add.s64 	%rd40, %rd38, %rd39;
	shl.b64 	%rd41, %rd40, 2;
	and.b64  	%rd42, %rd41, -8;
	add.s64 	%rd43, %rd3, %rd42;
	ld.global.v2.f32 	{%f13, %f14}, [%rd43];
	max.f32 	%f15, %f12, %f13;
	max.f32 	%f16, %f15, %f14;
	add.s64 	%rd44, %rd20, 256;
	shr.u64 	%rd45, %rd44, 63;
	add.s64 	%rd46, %rd44, %rd45;
	shl.b64 	%rd47, %rd46, 2;
	and.b64  	%rd48, %rd47, -8;
	add.s64 	%rd49, %rd3, %rd48;
	ld.global.v2.f32 	{%f17, %f18}, [%rd49];
	max.f32 	%f19, %f16, %f17;
	max.f32 	%f20, %f19, %f18;
	add.s64 	%rd50, %rd20, 320;
	shr.u64 	%rd51, %rd50, 63;
	add.s64 	%rd52, %rd50, %rd51;
	shl.b64 	%rd53, %rd52, 2;
	and.b64  	%rd54, %rd53, -8;
	add.s64 	%rd55, %rd3, %rd54;
	ld.global.v2.f32 	{%f21, %f22}, [%rd55];
	max.f32 	%f23, %f20, %f21;
	max.f32 	%f24, %f23, %f22;
	add.s64 	%rd56, %rd20, 384;
	shr.u64 	%rd57, %rd56, 63;
	add.s64 	%rd58, %rd56, %rd57;
	shl.b64 	%rd59, %rd58, 2;
	and.b64  	%rd60, %rd59, -8;
	add.s64 	%rd61, %rd3, %rd60;
	ld.global.v2.f32 	{%f25, %f26}, [%rd61];
	max.f32 	%f27, %f24, %f25;
	max.f32 	%f28, %f27, %f26;
	add.s64 	%rd62, %rd20, 448;
	shr.u64 	%rd63, %rd62, 63;
	add.s64 	%rd64, %rd62, %rd63;
	shl.b64 	%rd65, %rd64, 2;
	and.b64  	%rd66, %rd65, -8;
	add.s64 	%rd67, %rd3, %rd66;
	ld.global.v2.f32 	{%f29, %f30}, [%rd67];
	max.f32 	%f31, %f28, %f29;
	max.f32 	%f32, %f31, %f30;
	add.s64 	%rd68, %rd20, 512;
	shr.u64 	%rd69, %rd68, 63;
	add.s64 	%rd70, %rd68, %rd69;
	shl.b64 	%rd71, %rd70, 2;
	and.b64  	%rd72, %rd71, -8;
	add.s64 	%rd73, %rd3, %rd72;
	ld.global.v2.f32 	{%f33, %f34}, [%rd73];
	max.f32 	%f35, %f32, %f33;
	max.f32 	%f36, %f35, %f34;
	add.s64 	%rd74, %rd20, 576;
	shr.u64 	%rd75, %rd74, 63;
	add.s64 	%rd76, %rd74, %rd75;
	shl.b64 	%rd77, %rd76, 2;
	and.b64  	%rd78, %rd77, -8;
	add.s64 	%rd79, %rd3, %rd78;
	ld.global.v2.f32 	{%f37, %f38}, [%rd79];
	max.f32 	%f39, %f36, %f37;
	max.f32 	%f40, %f39, %f38;
	add.s64 	%rd80, %rd20, 640;
	shr.u64 	%rd81, %rd80, 63;
	add.s64 	%rd82, %rd80, %rd81;
	shl.b64 	%rd83, %rd82, 2;
	and.b64  	%rd84, %rd83, -8;
	add.s64 	%rd85, %rd3, %rd84;
	ld.global.v2.f32 	{%f41, %f42}, [%rd85];
	max.f32 	%f43, %f40, %f41;
	max.f32 	%f44, %f43, %f42;
	add.s64 	%rd86, %rd20, 704;
	shr.u64 	%rd87, %rd86, 63;
	add.s64 	%rd88, %rd86, %rd87;
	shl.b64 	%rd89, %rd88, 2;
	and.b64  	%rd90, %rd89, -8;
	add.s64 	%rd91, %rd3, %rd90;
	ld.global.v2.f32 	{%f45, %f46}, [%rd91];
	max.f32 	%f47, %f44, %f45;
	max.f32 	%f48, %f47, %f46;
	mov.b32 	%r9, %f48;
	shfl.sync.bfly.b32	%r10|%p3, %r9, 16, 31, -1;
	mov.b32 	%f49, %r10;
	max.f32 	%f50, %f48, %f49;
	mov.b32 	%r11, %f50;
	shfl.sync.bfly.b32	%r12|%p4, %r11, 8, 31, -1;
	mov.b32 	%f51, %r12;
	max.f32 	%f52, %f50, %f51;
	mov.b32 	%r13, %f52;
	shfl.sync.bfly.b32	%r14|%p5, %r13, 4, 31, -1;
	mov.b32 	%f53, %r14;
	max.f32 	%f54, %f52, %f53;
	mov.b32 	%r15, %f54;
	shfl.sync.bfly.b32	%r16|%p6, %r15, 2, 31, -1;
	mov.b32 	%f55, %r16;
	max.f32 	%f56, %f54, %f55;
	mov.b32 	%r17, %f56;
	shfl.sync.bfly.b32	%r18|%p7, %r17, 1, 31, -1;
	mov.b32 	%f57, %r18;
	max.f32 	%f58, %f56, %f57;
	sub.f32 	%f59, %f1, %f58;
	fma.rn.f32 	%f60, %f59, 0f3BBB989D, 0f3F000000;
	cvt.sat.f32.f32 	%f61, %f60;
	mov.f32 	%f62, 0f4B400001;
	mov.f32 	%f63, 0f437C0000;
	fma.rm.f32 	%f64, %f61, %f63, %f62;
	add.f32 	%f65, %f64, 0fCB40007F;
	neg.f32 	%f66, %f65;
	fma.rn.f32 	%f67, %f59, 0f3FB8AA3B, %f66;
	fma.rn.f32 	%f68, %f59, 0f32A57060, %f67;
	mov.b32 	%r19, %f64;
	shl.b32 	%r20, %r19, 23;
	mov.b32 	%f69, %r20;
	ex2.approx.ftz.f32 	%f70, %f68;
	mul.f32 	%f71, %f70, %f69;
	add.f32 	%f72, %f71, 0f00000000;
	sub.f32 	%f73, %f2, %f58;
	fma.rn.f32 	%f74, %f73, 0f3BBB989D, 0f3F000000;
	cvt.sat.f32.f32 	%f75, %f74;
	fma.rm.f32 	%f76, %f75, %f63, %f62;
	add.f32 	%f77, %f76, 0fCB40007F;
	neg.f32 	%f78, %f77;
	fma.rn.f32 	%f79, %f73, 0f3FB8AA3B, %f78;
	fma.rn.f32 	%f80, %f73, 0f32A57060, %f79;
	mov.b32 	%r21, %f76;
	shl.b32 	%r22, %r21, 23;
	mov.b32 	%f81, %r22;
	ex2.approx.ftz.f32 	%f82, %f80;
	mul.f32 	%f83, %f82, %f81;
	add.f32 	%f84, %f72, %f83;
	sub.f32 	%f85, %f5, %f58;
	fma.rn.f32 	%f86, %f85, 0f3BBB989D, 0f3F000000;
	cvt.sat.f32.f32 	%f87, %f86;
	fma.rm.f32 	%f88, %f87, %f63, %f62;
	add.f32 	%f89, %f88, 0fCB40007F;
	neg.f32 	%f90, %f89;
	fma.rn.f32 	%f91, %f85, 0f3FB8AA3B, %f90;
	fma.rn.f32 	%f92, %f85, 0f32A57060, %f91;
	mov.b32 	%r23, %f88;
	shl.b32 	%r24, %r23, 23;
	mov.b32 	%f93, %r24;
	ex2.approx.ftz.f32 	%f94, %f92;
	mul.f32 	%f95, %f94, %f93;
	add.f32 	%f96, %f84, %f95;
	sub.f32 	%f97, %f6, %f58;
	fma.rn.f32 	%f98, %f97, 0f3BBB989D, 0f3F000000;
	cvt.sat.f32.f32 	%f99, %f98;
	fma.rm.f32 	%f100, %f99, %f63, %f62;
	add.f32 	%f101, %f100, 0fCB40007F;
	neg.f32 	%f102, %f101;
	fma.rn.f32 	%f103, %f97, 0f3FB8AA3B, %f102;
	fma.rn.f32 	%f104, %f97, 0f32A57060, %f103;
	mov.b32 	%r25, %f100;
	shl.b32 	%r26, %r25, 23;
	mov.b32 	%f105, %r26;
	ex2.approx.ftz.f32 	%f106, %f104;
	mul.f32 	%f107, %f106, %f105;
	add.f32 	%f108, %f96, %f107;
	sub.f32 	%f109, %f9, %f58;
	fma.rn.f32 	%f110, %f109, 0f3BBB989D, 0f3F000000;
	cvt.sat.f32.f32 	%f111, %f110;
	fma.rm.f32 	%f112, %f111, %f63, %f62;
	add.f32 	%f113, %f112, 0fCB40007F;
	neg.f32 	%f114, %f113;
	fma.rn.f32 	%f115, %f109, 0f3FB8AA3B, %f114;
	fma.rn.f32 	%f116, %f109, 0f32A57060, %f115;
	mov.b32 	%r27, %f112;
	shl.b32 	%r28, %r27, 23;
	mov.b32 	%f117, %r28;
	ex2.approx.ftz.f32 	%f118, %f116;
	mul.f32 	%f119, %f118, %f117;
	add.f32 	%f120, %f108, %f119;
	sub.f32 	%f121, %f10, %f58;
	fma.rn.f32 	%f122, %f121, 0f3BBB989D, 0f3F000000;
	cvt.sat.f32.f32 	%f123, %f122;
	fma.rm.f32 	%f124, %f123, %f63, %f62;
	add.f32 	%f125, %f124, 0fCB40007F;
	neg.f32 	%f126, %f125;
	fma.rn.f32 	%f127, %f121, 0f3FB8AA3B, %f126;
	fma.rn.f32 	%f128, %f121, 0f32A57060, %f127;
	mov.b32 	%r29, %f124;
	shl.b32 	%r30, %r29, 23;
	mov.b32 	%f129, %r30;
	ex2.approx.ftz.f32 	%f130, %f128;
	mul.f32 	%f131, %f130, %f129;
	add.f32 	%f132, %f120, %f131;
	sub.f32 	%f133, %f13, %f58;
	fma.rn.f32 	%f134, %f133, 0f3BBB989D, 0f3F000000;
	cvt.sat.f32.f32 	%f135, %f134;
	fma.rm.f32 	%f136, %f135, %f63, %f62;
	add.f32 	%f137, %f136, 0fCB40007F;
	neg.f32 	%f138, %f137;
	fma.rn.f32 	%f139, %f133, 0f3FB8AA3B, %f138;
	fma.rn.f32 	%f140, %f133, 0f32A57060, %f139;
	mov.b32 	%r31, %f136;
	shl.b32 	%r32, %r31, 23;
	mov.b32 	%f141, %r32;
	ex2.approx.ftz.f32 	%f142, %f140;
	mul.f32 	%f143, %f142, %f141;
	add.f32 	%f144, %f132, %f143;
	sub.f32 	%f145, %f14, %f58;
	fma.rn.f32 	%f146, %f145, 0f3BBB989D, 0f3F000000;
	cvt.sat.f32.f32 	%f147, %f146;
	fma.rm.f32 	%f148, %f147, %f63, %f62;
	add.f32 	%f149, %f148, 0fCB40007F;
	neg.f32 	%f150, %f149;
	fma.rn.f32 	%f151, %f145, 0f3FB8AA3B, %f150;
	fma.rn.f32 	%f152, %f145, 0f32A57060, %f151;
	mov.b32 	%r33, %f148;
	shl.b32 	%r34, %r33, 23;
	mov.b32 	%f153, %r34;
	ex2.approx.ftz.f32 	%f154, %f152;
	mul.f32 	%f155, %f154, %f153;
	add.f32 	%f156, %f144, %f155;
	sub.f32 	%f157, %f17, %f58;
	fma.rn.f32 	%f158, %f157, 0f3BBB989D, 0f3F000000;
	cvt.sat.f32.f32 	%f159, %f158;
	fma.rm.f32 	%f160, %f159, %f63, %f62;
	add.f32 	%f161, %f160, 0fCB40007F;
	neg.f32 	%f162, %f161;
	fma.rn.f32 	%f163, %f157, 0f3FB8AA3B, %f162;
	fma.rn.f32 	%f164, %f157, 0f32A57060, %f163;
	mov.b32 	%r35, %f160;
	shl.b32 	%r36, %r35, 23;
	mov.b32 	%f165, %r36;
	ex2.approx.ftz.f32 	%f166, %f164;
	mul.f32 	%f167, %f166, %f165;
	add.f32 	%f168, %f156, %f167;
	sub.f32 	%f169, %f18, %f58;
	fma.rn.f32 	%f170, %f169, 0f3BBB989D, 0f3F000000;
	cvt.sat.f32.f32 	%f171, %f170;
	fma.rm.f32 	%f172, %f171, %f63, %f62;
	add.f32 	%f173, %f172, 0fCB40007F;
	neg.f32 	%f174, %f173;
	fma.rn.f32 	%f175, %f169, 0f3FB8AA3B, %f174;
	fma.rn.f32 	%f176, %f169, 0f32A57060, %f175;
	mov.b32 	%r37, %f172;
	shl.b32 	%r38, %r37, 23;
	mov.b32 	%f177, %r38;
	ex2.approx.ftz.f32 	%f178, %f176;
	mul.f32 	%f179, %f178, %f177;
	add.f32 	%f180, %f168, %f179;
	sub.f32 	%f181, %f21, %f58;
	fma.rn.f32 	%f182, %f181, 0f3BBB989D, 0f3F000000;
	cvt.sat.f32.f32 	%f183, %f182;
	fma.rm.f32 	%f184, %f183, %f63, %f62;
	add.f32 	%f185, %f184, 0fCB40007F;
	neg.f32 	%f186, %f185;
	fma.rn.f32 	%f187, %f181, 0f3FB8AA3B, %f186;
	fma.rn.f32 	%f188, %f181, 0f32A57060, %f187;
	mov.b32 	%r39, %f184;
	shl.b32 	%r40, %r39, 23;
	mov.b32 	%f189, %r40;
	ex2.approx.ftz.f32 	%f190, %f188;
	mul.f32 	%f191, %f190, %f189;
	add.f32 	%f192, %f180, %f191;
	sub.f32 	%f193, %f22, %f58;
	fma.rn.f32 	%f194, %f193, 0f3BBB989D, 0f3F000000;
	cvt.sat.f32.f32 	%f195, %f194;
	fma.rm.f32 	%f196, %f195, %f63, %f62;
	add.f32 	%f197, %f196, 0fCB40007F;
	neg.f32 	%f198, %f197;
	fma.rn.f32 	%f199, %f193, 0f3FB8AA3B, %f198;
	fma.rn.f32 	%f200, %f193, 0f32A57060, %f199;
	mov.b32 	%r41, %f196;
	shl.b32 	%r42, %r41, 23;
	mov.b32 	%f201, %r42;
	ex2.approx.ftz.f32 	%f202, %f200;
	mul.f32 	%f203, %f202, %f201;
	add.f32 	%f204, %f192, %f203;
	sub.f32 	%f205, %f25, %f58;
	fma.rn.f32 	%f206, %f205, 0f3BBB989D, 0f3F000000;
	cvt.sat.f32.f32 	%f207, %f206;
	fma.rm.f32 	%f208, %f207, %f63, %f62;
	add.f32 	%f209, %f208, 0fCB40007F;
	neg.f32 	%f210, %f209;
	fma.rn.f32 	%f211, %f205, 0f3FB8AA3B, %f210;
	fma.rn.f32 	%f212, %f205, 0f32A57060, %f211;
	mov.b32 	%r43, %f208;
	shl.b32 	%r44, %r43, 23;
	mov.b32 	%f213, %r44;
	ex2.approx.ftz.f32 	%f214, %f212;
	mul.f32 	%f215, %f214, %f213;
	add.f32 	%f216, %f204, %f215;
	sub.f32 	%f217, %f26, %f58;
	fma.rn.f32 	%f218, %f217, 0f3BBB989D, 0f3F000000;
	cvt.sat.f32.f32 	%f219, %f218;
	fma.rm.f32 	%f220, %f219, %f63, %f62;
	add.f32 	%f221, %f220, 0fCB40007F;
	neg.f32 	%f222, %f221;
	fma.rn.f32 	%f223, %f217, 0f3FB8AA3B, %f222;
	fma.rn.f32 	%f224, %f217, 0f32A57060, %f223;
	mov.b32 	%r45, %f220;
	shl.b32 	%r46, %r45, 23;
	mov.b32 	%f225, %r46;
	ex2.approx.ftz.f32 	%f226, %f224;
	mul.f32 	%f227, %f226, %f225;
	add.f32 	%f228, %f216, %f227;
	sub.f32 	%f229, %f29, %f58;
	fma.rn.f32 	%f230, %f229, 0f3BBB989D, 0f3F000000;
	cvt.sat.f32.f32 	%f231, %f230;
	fma.rm.f32 	%f232, %f231, %f63, %f62;
	add.f32 	%f233, %f232, 0fCB40007F;
	neg.f32 	%f234, %f233;
	fma.rn.f32 	%f235, %f229, 0f3FB8AA3B, %f234;
	fma.rn.f32 	%f236, %f229, 0f32A57060, %f235;
	mov.b32 	%r47, %f232;
	shl.b32 	%r48, %r47, 23;
	mov.b32 	%f237, %r48;
	ex2.approx.ftz.f32 	%f238, %f236;
	mul.f32 	%f239, %f238, %f237;
	add.f32 	%f240, %f228, %f239;
	sub.f32 	%f241, %f30, %f58;
	fma.rn.f32 	%f242, %f241, 0f3BBB989D, 0f3F000000;
	cvt.sat.f32.f32 	%f243, %f242;
	fma.rm.f32 	%f244, %f243, %f63, %f62;
	add.f32 	%f245, %f244, 0fCB40007F;
	neg.f32 	%f246, %f245;
	fma.rn.f32 	%f247, %f241, 0f3FB8AA3B, %f246;
	fma.rn.f32 	%f248, %f241, 0f32A57060, %f247;
	mov.b32 	%r49, %f244;
	shl.b32 	%r50, %r49, 23;
	mov.b32 	%f249, %r50;
	ex2.approx.ftz.f32 	%f250, %f248;
	mul.f32 	%f251, %f250, %f249;
	add.f32 	%f252, %f240, %f251;
	sub.f32 	%f253, %f33, %f58;
	fma.rn.f32 	%f254, %f253, 0f3BBB989D, 0f3F000000;
	cvt.sat.f32.f32 	%f255, %f254;
	fma.rm.f32 	%f256, %f255, %f63, %f62;
	add.f32 	%f257, %f256, 0fCB40007F;
	neg.f32 	%f258, %f257;
	fma.rn.f32 	%f259, %f253, 0f3FB8AA3B, %f258;
	fma.rn.f32 	%f260, %f253, 0f32A57060, %f259;
	mov.b32 	%r51, %f256;
	shl.b32 	%r52, %r51, 23;
	mov.b32 	%f261, %r52;
	ex2.approx.ftz.f32 	%f262, %f260;
	mul.f32 	%f263, %f262, %f261;
	add.f32 	%f264, %f252, %f263;
	sub.f32 	%f265, %f34, %f58;
	fma.rn.f32 	%f266, %f265, 0f3BBB989D, 0f3F000000;
	cvt.sat.f32.f32 	%f267, %f266;
	fma.rm.f32 	%f268, %f267, %f63, %f62;
	add.f32 	%f269, %f268, 0fCB40007F;
	neg.f32 	%f270, %f269;
	fma.rn.f32 	%f271, %f265, 0f3FB8AA3B, %f270;
	fma.rn.f32 	%f272, %f265, 0f32A57060, %f271;
	mov.b32 	%r53, %f268;
	shl.b32 	%r54, %r53, 23;
	mov.b32 	%f273, %r54;
	ex2.approx.ftz.f32 	%f274, %f272;
	mul.f32 	%f275, %f274, %f273;
	add.f32 	%f276, %f264, %f275;
	sub.f32 	%f277, %f37, %f58;
	fma.rn.f32 	%f278, %f277, 0f3BBB989D, 0f3F000000;
	cvt.sat.f32.f32 	%f279, %f278;
	fma.rm.f32 	%f280, %f279, %f63, %f62;
	add.f32 	%f281, %f280, 0fCB40007F;
	neg.f32 	%f282, %f281;
	fma.rn.f32 	%f283, %f277, 0f3FB8AA3B, %f282;
	fma.rn.f32 	%f284, %f277, 0f32A57060, %f283;
	mov.b32 	%r55, %f280;
	shl.b32 	%r56, %r55, 23;
	mov.b32 	%f285, %r56;
	ex2.approx.ftz.f32 	%f286, %f284;
	mul.f32 	%f287, %f286, %f285;
	add.f32 	%f288, %f276, %f287;
	sub.f32 	%f289, %f38, %f58;
	fma.rn.f32 	%f290, %f289, 0f3BBB989D, 0f3F000000;
	cvt.sat.f32.f32 	%f291, %f290;
	fma.rm.f32 	%f292, %f291, %f63, %f62;
	add.f32 	%f293, %f292, 0fCB40007F;
	neg.f32 	%f294, %f293;
	fma.rn.f32 	%f295, %f289, 0f3FB8AA3B, %f294;
	fma.rn.f32 	%f296, %f289, 0f32A57060, %f295;
	mov.b32 	%r57, %f292;
	shl.b32 	%r58, %r57, 23;
	mov.b32 	%f297, %r58;
	ex2.approx.ftz.f32 	%f298, %f296;
	mul.f32 	%f299, %f298, %f297;
	add.f32 	%f300, %f288, %f299;
	sub.f32 	%f301, %f41, %f58;
	fma.rn.f32 	%f302, %f301, 0f3BBB989D, 0f3F000000;
	cvt.sat.f32.f32 	%f303, %f302;
	fma.rm.f32 	%f304, %f303, %f63, %f62;
	add.f32 	%f305, %f304, 0fCB40007F;
	neg.f32 	%f306, %f305;
	fma.rn.f32 	%f307, %f301, 0f3FB8AA3B, %f306;
	fma.rn.f32 	%f308, %f301, 0f32A57060, %f307;
	mov.b32 	%r59, %f304;
	shl.b32 	%r60, %r59, 23;
	mov.b32 	%f309, %r60;
	ex2.approx.ftz.f32 	%f310, %f308;
	mul.f32 	%f311, %f310, %f309;
	add.f32 	%f312, %f300, %f311;
	sub.f32 	%f313, %f42, %f58;
	fma.rn.f32 	%f314, %f313, 0f3BBB989D, 0f3F000000;
	cvt.sat.f32.f32 	%f315, %f314;
	fma.rm.f32 	%f316, %f315, %f63, %f62;
	add.f32 	%f317, %f316, 0fCB40007F;
	neg.f32 	%f318, %f317;
	fma.rn.f32 	%f319, %f313, 0f3FB8AA3B, %f318;
	fma.rn.f32 	%f320, %f313, 0f32A57060, %f319;
	mov.b32 	%r61, %f316;
	shl.b32 	%r62, %r61, 23;
	mov.b32 	%f321, %r62;
	ex2.approx.ftz.f32 	%f322, %f320;
	mul.f32 	%f323, %f322, %f321;
	add.f32 	%f324, %f312, %f323;
	sub.f32 	%f325, %f45, %f58;
	fma.rn.f32 	%f326, %f325, 0f3BBB989D, 0f3F000000;
	cvt.sat.f32.f32 	%f327, %f326;
	fma.rm.f32 	%f328, %f327, %f63, %f62;
	add.f32 	%f329, %f328, 0fCB40007F;
	neg.f32 	%f330, %f329;
	fma.rn.f32 	%f331, %f325, 0f3FB8AA3B, %f330;
	fma.rn.f32 	%f332, %f325, 0f32A57060, %f331;
	mov.b32 	%r63, %f328;
	shl.b32 	%r64, %r63, 23;
	mov.b32 	%f333, %r64;
	ex2.approx.ftz.f32 	%f334, %f332;
	mul.f32 	%f335, %f334, %f333;
	add.f32 	%f336, %f324, %f335;
	sub.f32 	%f337, %f46, %f58;
	fma.rn.f32 	%f338, %f337, 0f3BBB989D, 0f3F000000;
	cvt.sat.f32.f32 	%f339, %f338;
	fma.rm.f32 	%f340, %f339, %f63, %f62;
	add.f32 	%f341, %f340, 0fCB40007F;
	neg.f32 	%f342, %f341;
	fma.rn.f32 	%f343, %f337, 0f3FB8AA3B, %f342;
	fma.rn.f32 	%f344, %f337, 0f32A57060, %f343;
	mov.b32 	%r65, %f340;
	shl.b32 	%r66, %r65, 23;
	mov.b32 	%f345, %r66;
	ex2.approx.ftz.f32 	%f346, %f344;
	mul.f32 	%f347, %f346, %f345;
	add.f32 	%f348, %f336, %f347;
	mov.b32 	%r67, %f348;
	shfl.sync.bfly.b32	%r68|%p8, %r67, 16, 31, -1;
	mov.b32 	%f349, %r68;
	add.f32 	%f350, %f348, %f349;
	mov.b32 	%r69, %f350;
	shfl.sync.bfly.b32	%r70|%p9, %r69, 8, 31, -1;
	mov.b32 	%f351, %r70;
	add.f32 	%f352, %f350, %f351;
	mov.b32 	%r71, %f352;
	shfl.sync.bfly.b32	%r72|%p10, %r71, 4, 31, -1;
	mov.b32 	%f353, %r72;
	add.f32 	%f354, %f352, %f353;
	mov.b32 	%r73, %f354;
	shfl.sync.bfly.b32	%r74|%p11, %r73, 2, 31, -1;
	mov.b32 	%f355, %r74;
	add.f32 	%f356, %f354, %f355;
	mov.b32 	%r75, %f356;
	shfl.sync.bfly.b32	%r76|%p12, %r75, 1, 31, -1;
	mov.b32 	%f357, %r76;
	add.f32 	%f358, %f356, %f357;
	div.rn.f32 	%f359, %f71, %f358;
	div.rn.f32 	%f360, %f83, %f358;
	div.rn.f32 	%f361, %f95, %f358;
	div.rn.f32 	%f362, %f107, %f358;
	div.rn.f32 	%f363, %f119, %f358;
	div.rn.f32 	%f364, %f131, %f358;
	div.rn.f32 	%f365, %f143, %f358;
	div.rn.f32 	%f366, %f155, %f358;
	div.rn.f32 	%f367, %f167, %f358;
	div.rn.f32 	%f368, %f179, %f358;
	div.rn.f32 	%f369, %f191, %f358;
	div.rn.f32 	%f370, %f203, %f358;
	div.rn.f32 	%f371, %f215, %f358;
	div.rn.f32 	%f372, %f227, %f358;
	div.rn.f32 	%f373, %f239, %f358;
	div.rn.f32 	%f374, %f251, %f358;
	div.rn.f32 	%f375, %f263, %f358;
	div.rn.f32 	%f376, %f275, %f358;
	div.rn.f32 	%f377, %f287, %f358;
	div.rn.f32 	%f378, %f299, %f358;
	div.rn.f32 	%f379, %f311, %f358;
	div.rn.f32 	%f380, %f323, %f358;
	div.rn.f32 	%f381, %f335, %f358;
	div.rn.f32 	%f382, %f347, %f358;
	mad.lo.s64 	%rd92, %rd165, %rd11, %rd4;
	shr.u64 	%rd93, %rd92, 63;
	add.s64 	%rd94, %rd92, %rd93;
	cvta.to.global.u64 	%rd95, %rd10;
	shl.b64 	%rd96, %rd94, 2;
	and.b64  	%rd97, %rd96, -8;
	add.s64 	%rd98, %rd95, %rd97;
	st.global.v2.f32 	[%rd98], {%f359, %f360};
	add.s64 	%rd99, %rd92, 64;
	shr.u64 	%rd100, %rd99, 63;
	add.s64 	%rd101, %rd99, %rd100;
	shl.b64 	%rd102, %rd101, 2;
	and.b64  	%rd103, %rd102, -8;
	add.s64 	%rd104, %rd95, %rd103;
	st.global.v2.f32 	[%rd104], {%f361, %f362};
	add.s64 	%rd105, %rd92, 128;
	shr.u64 	%rd106, %rd105, 63;
	add.s64 	%rd107, %rd105, %rd106;
	shl.b64 	%rd108, %rd107, 2;
	and.b64  	%rd109, %rd108, -8;
	add.s64 	%rd110, %rd95, %rd109;
	st.global.v2.f32 	[%rd110], {%f363, %f364};
	add.s64 	%rd111, %rd92, 192;
	shr.u64 	%rd112, %rd111, 63;
	add.s64 	%rd113, %rd111, %rd112;
	shl.b64 	%rd114, %rd113, 2;
	and.b64  	%rd115, %rd114, -8;
	add.s64 	%rd116, %rd95, %rd115;
	st.global.v2.f32 	[%rd116], {%f365, %f366};
	add.s64 	%rd117, %rd92, 256;
	shr.u64 	%rd118, %rd117, 63;
	add.s64 	%rd119, %rd117, %rd118;
	shl.b64 	%rd120, %rd119, 2;
	and.b64  	%rd121, %rd120, -8;
	add.s64 	%rd122, %rd95, %rd121;
	st.global.v2.f32 	[%rd122], {%f367, %f368};
	add.s64 	%rd123, %rd92, 320;
	shr.u64 	%rd124, %rd123, 63;
	add.s64 	%rd125, %rd123, %rd124;
	shl.b64 	%rd126, %rd125, 2;
	and.b64  	%rd127, %rd126, -8;
	add.s64 	%rd128, %rd95, %rd127;
	st.global.v2.f32 	[%rd128], {%f369, %f370};
	add.s64 	%rd129, %rd92, 384;
	shr.u64 	%rd130, %rd129, 63;
	add.s64 	%rd131, %rd129, %rd130;
	shl.b64 	%rd132, %rd131, 2;
	and.b64  	%rd133, %rd132, -8;
	add.s64 	%rd134, %rd95, %rd133;
	st.global.v2.f32 	[%rd134], {%f371, %f372};
	add.s64 	%rd135, %rd92, 448;
	shr.u64 	%rd136, %rd135, 63;
	add.s64 	%rd137, %rd135, %rd136;
	shl.b64 	%rd138, %rd137, 2;
	and.b64  	%rd139, %rd138, -8;
	add.s64 	%rd140, %rd95, %rd139;
	st.global.v2.f32 	[%rd140], {%f373, %f374};
	add.s64 	%rd141, %rd92, 512;
	shr.u64 	%rd142, %rd141, 63;
	add.s64 	%rd143, %rd141, %rd142;
	shl.b64 	%rd144, %rd143, 2;
	and.b64  	%rd145, %rd144, -8;
	add.s64 	%rd146, %rd95, %rd145;
	st.global.v2.f32 	[%rd146], {%f375, %f376};
	add.s64 	%rd147, %rd92, 576;
	shr.u64 	%rd148, %rd147, 63;
	add.s64 	%rd149, %rd147, %rd148;
	shl.b64 	%rd150, %rd149, 2;
	and.b64  	%rd151, %rd150, -8;
	add.s64 	%rd152, %rd95, %rd151;
	st.global.v2.f32 	[%rd152], {%f377, %f378};
	add.s64 	%rd153, %rd92, 640;
	shr.u64 	%rd154, %rd153, 63;
	add.s64 	%rd155, %rd153, %rd154;
	shl.b64 	%rd156, %rd155, 2;
	and.b64  	%rd157, %rd156, -8;
	add.s64 	%rd158, %rd95, %rd157;
	st.global.v2.f32 	[%rd158], {%f379, %f380};
	add.s64 	%rd159, %rd92, 704;
	shr.u64 	%rd160, %rd159, 63;
	add.s64 	%rd161, %rd159, %rd160;
	shl.b64 	%rd162, %rd161, 2;
	and.b64  	%rd163, %rd162, -8;
	add.s64 	%rd164, %rd95, %rd163;
	st.global.v2.f32 	[%rd164], {%f381, %f382};
	add.s64 	%rd165, %rd165, %rd5;
	setp.lt.s64 	%p13, %rd165, %rd12;
	@%p13 bra 	$L__BB44_4;
$L__BB44_5:
	ret;

}
	// .globl	_Z15SoftmaxWarpImplI10DirectLoadIffE11DirectStoreIffEfLi2ELi24ELi32ELi1ELb1EL9Algorithm0EEvT_T0_ll
.visible .entry _Z15SoftmaxWarpImplI10DirectLoadIffE11DirectStoreIffEfLi2ELi24ELi32ELi1ELb1EL9Algorithm0EEvT_T0_ll(
	.param .align 8 .b8 _Z15SoftmaxWarpImplI10DirectLoadIffE11DirectStoreIffEfLi2ELi24ELi32ELi1ELb1EL9Algorithm0EEvT_T0_ll_param_0[16],
	.param .align 8 .b8 _Z15SoftmaxWarpImplI10DirectLoadIffE11DirectStoreIffEfLi2ELi24ELi32ELi1ELb1EL9Algorithm0EEvT_T0_ll_param_1[16],
	.param .u64 _Z15SoftmaxWarpImplI10DirectLoadIffE11DirectStoreIffEfLi2ELi24ELi32ELi1ELb1EL9Algorithm0EEvT_T0_ll_param_2,
	.param .u64 _Z15SoftmaxWarpImplI10DirectLoadIffE11DirectStoreIffEfLi2ELi24ELi32ELi1ELb1EL9Algorithm0EEvT_T0_ll_param_3
)
{
	.reg .pred 	%p<38>;
	.reg .b32 	%r<88>;
	.reg .b32 	%f<467>;
	.reg .b64 	%rd<180>;

	ld.param.u64 	%rd24, [_Z15SoftmaxWarpImplI10DirectLoadIffE11DirectStoreIffEfLi2ELi24ELi32ELi1ELb1EL9Algorithm0EEvT_T0_ll_param_1+8];
	ld.param.u64 	%rd22, [_Z15SoftmaxWarpImplI10DirectLoadIffE11DirectStoreIffEfLi2ELi24ELi32ELi1ELb1EL9Algorithm0EEvT_T0_ll_param_0+8];
	ld.param.u64 	%rd23, [_Z15SoftmaxWarpImplI10DirectLoadIffE11DirectStoreIffEfLi2ELi24ELi32ELi1ELb1EL9Algorithm0EEvT_T0_ll_param_1];
	ld.param.u64 	%rd21, [_Z15SoftmaxWarpImplI10DirectLoadIffE11DirectStoreIffEfLi2ELi24ELi32ELi1ELb1EL9Algorithm0EEvT_T0_ll_param_0];
	ld.param.u64 	%rd26, [_Z15SoftmaxWarpImplI10DirectLoadIffE11DirectStoreIffEfLi2ELi24ELi32ELi1ELb1EL9Algorithm0EEvT_T0_ll_param_3];
	cvta.to.global.u64 	%rd1, %rd21;
	cvta.to.global.u64 	%rd2, %rd23;
	setp.lt.s64 	%p1, %rd26, 769;
	@%p1 bra 	$L__BB45_2;
	mov.u64 	%rd27, $str;
	cvta.global.u64 	%rd28, %rd27;
	mov.u64 	%rd29, $str$1;
	cvta.global.u64 	%rd30, %rd29;
	mov.u64 	%rd31, __unnamed_46;
	cvta.global.u64 	%rd32, %rd31;
	{ // callseq 45, 0
	.param .b64 param0;
	st.param.b64 	[param0], %rd28;
	.param .b64 param1;
	st.param.b64 	[param1], %rd30;
	.param .b32 param2;
	st.param.b32 	[param2], 253;
	.param .b64 param3;
	st.param.b64 	[param3], %rd32;
	.param .b64 param4;
	st.param.b64 	[param4], 1;
	call.uni 
	__assertfail, 
	(
	param0, 
	param1, 
	param2, 
	param3, 
	param4
	);
	} // callseq 45
$L__BB45_2:
	ld.param.u64 	%rd177, [_Z15SoftmaxWarpImplI10DirectLoadIffE11DirectStoreIffEfLi2ELi24ELi32ELi1ELb1EL9Algorithm0EEvT_T0_ll_param_2];
	mov.u32 	%r2, %ctaid.x;
	mov.u32 	%r3, %ntid.y;
	mov.u32 	%r4, %tid.y;
	mad.lo.s32 	%r5, %r2, %r3, %r4;
	mov.u32 	%r6, %nctaid.x;
	mul.lo.s32 	%r1, %r6, %r3;
	cvt.s64.s32 	%rd179, %r5;
	setp.le.s64 	%p2, %rd177, %rd179;
	@%p2 bra 	$L__BB45_53;
	mov.u32 	%r7, %tid.x;
	shl.b32 	%r8, %r7, 1;
	cvt.u64.u32 	%rd4, %r8;
	add.s32 	%r9, %r8, 64;
	cvt.u64.u32 	%rd5, %r9;
	add.s32 	%r10, %r8, 128;
	cvt.u64.u32 	%rd6, %r10;
	add.s32 	%r11, %r8, 192;
	cvt.u64.u32 	%rd7, %r11;
	add.s32 	%r12, %r8, 256;
	cvt.u64.u32 	%rd8, %r12;
	add.s32 	%r13, %r8, 320;
	cvt.u64.u32 	%rd9, %r13;
	add.s32 	%r14, %r8, 384;
	cvt.u64.u32 	%rd10, %r14;
	add.s32 	%r15, %r8, 448;
	cvt.u64.u32 	%rd11, %r15;
	add.s32 	%r16, %r8, 512;
	cvt.u64.u32 	%rd12, %r16;
	add.s32 	%r17, %r8, 576;
	cvt.u64.u32 	%rd13, %r17;
	add.s32 	%r18, %r8, 640;
	cvt.u64.u32 	%rd14, %r18;
	add.s32 	%r19, %r8, 704;
	cvt.u64.u32 	%rd15, %r19;
	cvt.s64.s32 	%rd16, %r1;
$L__BB45_4:
	setp.le.s64 	%p3, %rd26, %rd4;
	mul.lo.s64 	%rd18, %rd179, %rd22;
	mov.f32 	%f431, 0fFF800000;
	mov.f32 	%f432, %f431;
	mov.f32 	%f436, %f431;
	@%p3 bra 	$L__BB45_6;
	add.s64 	%rd33, %rd18, %rd4;
	shr.u64 	%rd34, %rd33, 63;
	add.s64 	%rd35, %rd33, %rd34;
	shl.b64 	%rd36, %rd35, 2;
	and.b64  	%rd37, %rd36, -8;
	add.s64 	%rd38, %rd1, %rd37;
	ld.global.v2.f32 	{%f432, %f431}, [%rd38];
	max.f32 	%f98, %f432, 0fFF800000;
	max.f32 	%f436, %f98, %f431;
$L__BB45_6:
	setp.le.s64 	%p4, %rd26, %rd5;
	mov.f32 	%f434, 0fFF800000;
	mov.f32 	%f435, %f434;
	@%p4 bra 	$L__BB45_8;
	add.s64 	%rd39, %rd18, %rd5;
	shr.u64 	%rd40, %rd39, 63;
	add.s64 	%rd41, %rd39, %rd40;
	shl.b64 	%rd42, %rd41, 2;
	and.b64  	%rd43, %rd42, -8;
	add.s64 	%rd44, %rd1, %rd43;
	ld.global.v2.f32 	{%f435, %f434}, [%rd44];
	max.f32 	%f100, %f436, %f435;
	max.f32 	%f436, %f100, %f434;
$L__BB45_8:
	setp.le.s64 	%p5, %rd26, %rd6;
	mov.f32 	%f437, 0fFF800000;
	mov.f32 	%f438, %f437;
	@%p5 bra 	$L__BB45_10;
	add.s64 	%rd45, %rd18, %rd6;
	shr.u64 	%rd46, %rd45, 63;
	add.s64 	%rd47, %rd45, %rd46;
	shl.b64 	%rd48, %rd47, 2;
	and.b64  	%rd49, %rd48, -8;
	add.s64 	%rd50, %rd1, %rd49;
	ld.global.v2.f32 	{%f438, %f437}, [%rd50];
	max.f32 	%f102, %f436, %f438;
	max.f32 	%f436, %f102, %f437;
$L__BB45_10:
	setp.le.s64 	%p6, %rd26, %rd7;
	mov.f32 	%f440, 0fFF800000;
	mov.f32 	%f441, %f440;
	@%p6 bra 	$L__BB45_12;
	add.s64 	%rd51, %rd18, %rd7;
	shr.u64 	%rd52, %rd51, 63;
	add.s64 	%rd53, %rd51, %rd52;
	shl.b64 	%rd54, %rd53, 2;
	and.b64  	%rd55, %rd54, -8;
	add.s64 	%rd56, %rd1, %rd55;
	ld.global.v2.f32 	{%f441, %f440}, [%rd56];
	max.f32 	%f104, %f436, %f441;
	max.f32 	%f436, %f104, %f440;
$L__BB45_12:
	setp.le.s64 	%p7, %rd26, %rd8;
	mov.f32 	%f443, 0fFF800000;
	mov.f32 	%f444, %f443;
	@%p7 bra 	$L__BB45_14;
	add.s64 	%rd57, %rd18, %rd8;
	shr.u64 	%rd58, %rd57, 63;
	add.s64 	%rd59, %rd57, %rd58;
	shl.b64 	%rd60, %rd59, 2;
	and.b64  	%rd61, %rd60, -8;
	add.s64 	%rd62, %rd1, %rd61;
	ld.global.v2.f32 	{%f444, %f443}, [%rd62];
	max.f32 	%f106, %f436, %f444;
	max.f32 	%f436, %f106, %f443;
$L__BB45_14:
	setp.le.s64 	%p8, %rd26, %rd9;
	mov.f32 	%f446, 0fFF800000;
	mov.f32 	%f447, %f446;
	@%p8 bra 	$L__BB45_16;
	add.s64 	%rd63, %rd18, %rd9;
	shr.u64 	%rd64, %rd63, 63;
	add.s64 	%rd65, %rd63, %rd64;
	shl.b64 	%rd66, %rd65, 2;
	and.b64  	%rd67, %rd66, -8;
	add.s64 	%rd68, %rd1, %rd67;
	ld.global.v2.f32 	{%f447, %f446}, [%rd68];
	max.f32 	%f108, %f436, %f447;
	max.f32 	%f436, %f108, %f446;
$L__BB45_16:
	setp.le.s64 	%p9, %rd26, %rd10;
	mov.f32 	%f449, 0fFF800000;
	mov.f32 	%f450, %f449;
	@%p9 bra 	$L__BB45_18;
	add.s64 	%rd69, %rd18, %rd10;
	shr.u64 	%rd70, %rd69, 63;
	add.s64 	%rd71, %rd69, %rd70;
	shl.b64 	%rd72, %rd71, 2;
	and.b64  	%rd73, %rd72, -8;
	add.s64 	%rd74, %rd1, %rd73;
	ld.global.v2.f32 	{%f450, %f449}, [%rd74];
	max.f32 	%f110, %f436, %f450;
	max.f32 	%f436, %f110, %f449;
$L__BB45_18:
	setp.le.s64 	%p10, %rd26, %rd11;
	mov.f32 	%f452, 0fFF800000;
	mov.f32 	%f453, %f452;
	@%p10 bra 	$L__BB45_20;
	add.s64 	%rd75, %rd18, %rd11;
	shr.u64 	%rd76, %rd75, 63;
	add.s64 	%rd77, %rd75, %rd76;
	shl.b64 	%rd78, %rd77, 2;
	and.b64  	%rd79, %rd78, -8;
	add.s64 	%rd80, %rd1, %rd79;
	ld.global.v2.f32 	{%f453, %f452}, [%rd80];
	max.f32 	%f112, %f436, %f453;
	max.f32 	%f436, %f112, %f452;
$L__BB45_20:
	setp.le.s64 	%p11, %rd26, %rd12;
	mov.f32 	%f455, 0fFF800000;
	mov.f32 	%f456, %f455;
	@%p11 bra 	$L__BB45_22;
	add.s64 	%rd81, %rd18, %rd12;
	shr.u64 	%rd82, %rd81, 63;
	add.s64 	%rd83, %rd81, %rd82;
	shl.b64 	%rd84, %rd83, 2;
	and.b64  	%rd85, %rd84, -8;
	add.s64 	%rd86, %rd1, %rd85;
	ld.global.v2.f32 	{%f456, %f455}, [%rd86];
	max.f32 	%f114, %f436, %f456;
	max.f32 	%f436, %f114, %f455;
$L__BB45_22:
	setp.le.s64 	%p12, %rd26, %rd13;
	mov.f32 	%f458, 0fFF800000;
	mov.f32 	%f459, %f458;
	@%p12 bra 	$L__BB45_24;
	add.s64 	%rd87, %rd18, %rd13;
	shr.u64 	%rd88, %rd87, 63;
	add.s64 	%rd89, %rd87, %rd88;
	shl.b64 	%rd90, %rd89, 2;
	and.b64  	%rd91, %rd90, -8;
	add.s64 	%rd92, %rd1, %rd91;
	ld.global.v2.f32 	{%f459, %f458}, [%rd92];
	max.f32 	%f116, %f436, %f459;
	max.f32 	%f436, %f116, %f458;
$L__BB45_24:
	setp.le.s64 	%p13, %rd26, %rd14;
	mov.f32 	%f461, 0fFF800000;
	mov.f32 	%f462, %f461;
	@%p13 bra 	$L__BB45_26;
	add.s64 	%rd93, %rd18, %rd14;
	shr.u64 	%rd94, %rd93, 63;
	add.s64 	%rd95, %rd93, %rd94;
	shl.b64 	%rd96, %rd95, 2;
	and.b64  	%rd97, %rd96, -8;
	add.s64 	%rd98, %rd1, %rd97;
	ld.global.v2.f32 	{%f462, %f461}, [%rd98];
	max.f32 	%f118, %f436, %f462;
	max.f32 	%f436, %f118, %f461;
$L__BB45_26:
	setp.le.s64 	%p14, %rd26, %rd15;
	mov.f32 	%f464, 0fFF800000;
	mov.f32 	%f465, %f464;
	@%p14 bra 	$L__BB45_28;
	add.s64 	%rd99, %rd18, %rd15;
	shr.u64 	%rd100, %rd99, 63;
	add.s64 	%rd101, %rd99, %rd100;
	shl.b64 	%rd102, %rd101, 2;
	and.b64  	%rd103, %rd102, -8;
	add.s64 	%rd104, %rd1, %rd103;
	ld.global.v2.f32 	{%f465, %f464}, [%rd104];
	max.f32 	%f120, %f436, %f465;
	max.f32 	%f436, %f120, %f464;
$L__BB45_28:
	setp.le.s64 	%p15, %rd26, %rd4;
	mov.b32 	%r20, %f436;
	shfl.sync.bfly.b32	%r21|%p16, %r20, 16, 31, -1;
	mov.b32 	%f121, %r21;
	max.f32 	%f122, %f436, %f121;
	mov.b32 	%r22, %f122;
	shfl.sync.bfly.b32	%r23|%p17, %r22, 8, 31, -1;
	mov.b32 	%f123, %r23;
	max.f32 	%f124, %f122, %f123;
	mov.b32 	%r24, %f124;
	shfl.sync.bfly.b32	%r25|%p18, %r24, 4, 31, -1;
	mov.b32 	%f125, %r25;
	max.f32 	%f126, %f124, %f125;
	mov.b32 	%r26, %f126;
	shfl.sync.bfly.b32	%r27|%p19, %r26, 2, 31, -1;
	mov.b32 	%f127, %r27;
	max.f32 	%f128, %f126, %f127;
	mov.b32 	%r28, %f128;
	shfl.sync.bfly.b32	%r29|%p20, %r28, 1, 31, -1;
	mov.b32 	%f129, %r29;
	max.f32 	%f130, %f128, %f129;
	sub.f32 	%f131, %f432, %f130;
	fma.rn.f32 	%f132, %f131, 0f3BBB989D, 0f3F000000;
	cvt.sat.f32.f32 	%f133, %f132;
	mov.f32 	%f134, 0f4B400001;
	mov.f32 	%f135, 0f437C0000;
	fma.rm.f32 	%f136, %f133, %f135, %f134;
	add.f32 	%f137, %f136, 0fCB40007F;
	neg.f32 	%f138, %f137;
	fma.rn.f32 	%f139, %f131, 0f3FB8AA3B, %f138;
	fma.rn.f32 	%f140, %f131, 0f32A57060, %f139;
	mov.b32 	%r30, %f136;
	shl.b32 	%r31, %r30, 23;
	mov.b32 	%f141, %r31;
	ex2.approx.ftz.f32 	%f142, %f140;
	mul.f32 	%f143, %f142, %f141;
	add.f32 	%f144, %f143, 0f00000000;
	sub.f32 	%f145, %f431, %f130;
	fma.rn.f32 	%f146, %f145, 0f3BBB989D, 0f3F000000;
	cvt.sat.f32.f32 	%f147, %f146;
	fma.rm.f32 	%f148, %f147, %f135, %f134;
	add.f32 	%f149, %f148, 0fCB40007F;
	neg.f32 	%f150, %f149;
	fma.rn.f32 	%f151, %f145, 0f3FB8AA3B, %f150;
	fma.rn.f32 	%f152, %f145, 0f32A57060, %f151;
	mov.b32 	%r32, %f148;
	shl.b32 	%r33, %r32, 23;
	mov.b32 	%f153, %r33;
	ex2.approx.ftz.f32 	%f154, %f152;
	mul.f32 	%f155, %f154, %f153;
	add.f32 	%f156, %f144, %f155;
	sub.f32 	%f157, %f435, %f130;
	fma.rn.f32 	%f158, %f157, 0f3BBB989D, 0f3F000000;
	cvt.sat.f32.f32 	%f159, %f158;
	fma.rm.f32 	%f160, %f159, %f135, %f134;
	add.f32 	%f161, %f160, 0fCB40007F;
	neg.f32 	%f162, %f161;
	fma.rn.f32 	%f163, %f157, 0f3FB8AA3B, %f162;
	fma.rn.f32 	%f164, %f157, 0f32A57060, %f163;
	mov.b32 	%r34, %f160;
	shl.b32 	%r35, %r34, 23;
	mov.b32 	%f165, %r35;
	ex2.approx.ftz.f32 	%f166, %f164;
	mul.f32 	%f167, %f166, %f165;
	add.f32 	%f168, %f156, %f167;
	sub.f32 	%f169, %f434, %f130;
	fma.rn.f32 	%f170, %f169, 0f3BBB989D, 0f3F000000;
	cvt.sat.f32.f32 	%f171, %f170;
	fma.rm.f32 	%f172, %f171, %f135, %f134;
	add.f32 	%f173, %f172, 0fCB40007F;
	neg.f32 	%f174, %f173;
	fma.rn.f32 	%f175, %f169, 0f3FB8AA3B, %f174;
	fma.rn.f32 	%f176, %f169, 0f32A57060, %f175;
	mov.b32 	%r36, %f172;
	shl.b32 	%r37, %r36, 23;
	mov.b32 	%f177, %r37;
	ex2.approx.ftz.f32 	%f178, %f176;
	mul.f32 	%f179, %f178, %f177;
	add.f32 	%f180, %f168, %f179;
	sub.f32 	%f181, %f438, %f130;
	fma.rn.f32 	%f182, %f181, 0f3BBB989D, 0f3F000000;
	cvt.sat.f32.f32 	%f183, %f182;
	fma.rm.f32 	%f184, %f183, %f135, %f134;
	add.f32 	%f185, %f184, 0fCB40007F;
	neg.f32 	%f186, %f185;
	fma.rn.f32 	%f187, %f181, 0f3FB8AA3B, %f186;
	fma.rn.f32 	%f188, %f181, 0f32A57060, %f187;
	mov.b32 	%r38, %f184;
	shl.b32 	%r39, %r38, 23;
	mov.b32 	%f189, %r39;
	ex2.approx.ftz.f32 	%f190, %f188;
	mul.f32 	%f191, %f190, %f189;
	add.f32 	%f192, %f180, %f191;
	sub.f32 	%f193, %f437, %f130;
	fma.rn.f32 	%f194, %f193, 0f3BBB989D, 0f3F000000;
	cvt.sat.f32.f32 	%f195, %f194;
	fma.rm.f32 	%f196, %f195, %f135, %f134;
	add.f32 	%f197, %f196, 0fCB40007F;
	neg.f32 	%f198, %f197;
	fma.rn.f32 	%f199, %f193, 0f3FB8AA3B, %f198;
	fma.rn.f32 	%f200, %f193, 0f32A57060, %f199;
	mov.b32 	%r40, %f196;
	shl.b32 	%r41, %r40, 23;
	mov.b32 	%f201, %r41;
	ex2.approx.ftz.f32 	%f202, %f200;
	mul.f32 	%f203, %f202, %f201;
	add.f32 	%f204, %f192, %f203;
	sub.f32 	%f205, %f441, %f130;
	fma.rn.f32 	%f206, %f205, 0f3BBB989D, 0f3F000000;
	cvt.sat.f32.f32 	%f207, %f206;
	fma.rm.f32 	%f208, %f207, %f135, %f134;
	add.f32 	%f209, %f208, 0fCB40007F;
	neg.f32 	%f210, %f209;
	fma.rn.f32 	%f211, %f205, 0f3FB8AA3B, %f210;
	fma.rn.f32 	%f212, %f205, 0f32A57060, %f211;
	mov.b32 	%r42, %f208;
	shl.b32 	%r43, %r42, 23;
	mov.b32 	%f213, %r43;
	ex2.approx.ftz.f32 	%f214, %f212;
	mul.f32 	%f215, %f214, %f213;
	add.f32 	%f216, %f204, %f215;
	sub.f32 	%f217, %f440, %f130;
	fma.rn.f32 	%f218, %f217, 0f3BBB989D, 0f3F000000;
	cvt.sat.f32.f32 	%f219, %f218;
	fma.rm.f32 	%f220, %f219, %f135, %f134;
	add.f32 	%f221, %f220, 0fCB40007F;
	neg.f32 	%f222, %f221;
	fma.rn.f32 	%f223, %f217, 0f3FB8AA3B, %f222;
	fma.rn.f32 	%f224, %f217, 0f32A57060, %f223;
	mov.b32 	%r44, %f220;
	shl.b32 	%r45, %r44, 23;
	mov.b32 	%f225, %r45;
	ex2.approx.ftz.f32 	%f226, %f224;
	mul.f32 	%f227, %f226, %f225;
	add.f32 	%f228, %f216, %f227;
	sub.f32 	%f229, %f444, %f130;
	fma.rn.f32 	%f230, %f229, 0f3BBB989D, 0f3F000000;
	cvt.sat.f32.f32 	%f231, %f230;
	fma.rm.f32 	%f232, %f231, %f135, %f134;
	add.f32 	%f233, %f232, 0fCB40007F;
	neg.f32 	%f234, %f233;
	fma.rn.f32 	%f235, %f229, 0f3FB8AA3B, %f234;
	fma.rn.f32 	%f236, %f229, 0f32A57060, %f235;
	mov.b32 	%r46, %f232;
	shl.b32 	%r47, %r46, 23;
	mov.b32 	%f237, %r47;
	ex2.approx.ftz.f32 	%f238, %f236;
	mul.f32 	%f239, %f238, %f237;
	add.f32 	%f240, %f228, %f239;
	sub.f32 	%f241, %f443, %f130;
	fma.rn.f32 	%f242, %f241, 0f3BBB989D, 0f3F000000;
	cvt.sat.f32.f32 	%f243, %f242;
	fma.rm.f32 	%f244, %f243, %f135, %f134;
	add.f32 	%f245, %f244, 0fCB40007F;
	neg.f32 	%f246, %f245;
	fma.rn.f32 	%f247, %f241, 0f3FB8AA3B, %f246;
	fma.rn.f32 	%f248, %f241, 0f32A57060, %f247;
	mov.b32 	%r48, %f244;
	shl.b32 	%r49, %r48, 23;
	mov.b32 	%f249, %r49;
	ex2.approx.ftz.f32 	%f250, %f248;
	mul.f32 	%f251, %f250, %f249;
	add.f32 	%f252, %f240, %f251;
	sub.f32 	%f253, %f447, %f130;
	fma.rn.f32 	%f254, %f253, 0f3BBB989D, 0f3F000000;
	cvt.sat.f32.f32 	%f255, %f254;
	fma.rm.f32 	%f256, %f255, %f135, %f134;
	add.f32 	%f257, %f256, 0fCB40007F;
	neg.f32 	%f258, %f257;
	fma.rn.f32 	%f259, %f253, 0f3FB8AA3B, %f258;
	fma.rn.f32 	%f260, %f253, 0f32A57060, %f259;
	mov.b32 	%r50, %f256;
	shl.b32 	%r51, %r50, 23;
	mov.b32 	%f261, %r51;
	ex2.approx.ftz.f32 	%f262, %f260;
	mul.f32 	%f263, %f262, %f261;
	add.f32 	%f264, %f252, %f263;
	sub.f32 	%f265, %f446, %f130;
	fma.rn.f32 	%f266, %f265, 0f3BBB989D, 0f3F000000;
	cvt.sat.f32.f32 	%f267, %f266;
	fma.rm.f32 	%f268, %f267, %f135, %f134;
	add.f32 	%f269, %f268, 0fCB40007F;
	neg.f32 	%f270, %f269;
	fma.rn.f32 	%f271, %f265, 0f3FB8AA3B, %f270;
	fma.rn.f32 	%f272, %f265, 0f32A57060, %f271;
	mov.b32 	%r52, %f268;
	shl.b32 	%r53, %r52, 23;
	mov.b32 	%f273, %r53;
	ex2.approx.ftz.f32 	%f274, %f272;
	mul.f32 	%f275, %f274, %f273;
	add.f32 	%f276, %f264, %f275;
	sub.f32 	%f277, %f450, %f130;
	fma.rn.f32 	%f278, %f277, 0f3BBB989D, 0f3F000000;
	cvt.sat.f32.f32 	%f279, %f278;
	fma.rm.f32 	%f280, %f279, %f135, %f134;
	add.f32 	%f281, %f280, 0fCB40007F;
	neg.f32 	%f282, %f281;
	fma.rn.f32 	%f283, %f277, 0f3FB8AA3B, %f282;
	fma.rn.f32 	%f284, %f277, 0f32A57060, %f283;
	mov.b32 	%r54, %f280;
	shl.b32 	%r55, %r54, 23;
	mov.b32 	%f285, %r55;
	ex2.approx.ftz.f32 	%f286, %f284;
	mul.f32 	%f287, %f286, %f285;
	add.f32 	%f288, %f276, %f287;
	sub.f32 	%f289, %f449, %f130;
	fma.rn.f32 	%f290, %f289, 0f3BBB989D, 0f3F000000;
	cvt.sat.f32.f32 	%f291, %f290;
	fma.rm.f32 	%f292, %f291, %f135, %f134;
	add.f32 	%f293, %f292, 0fCB40007F;
	neg.f32 	%f294, %f293;
	fma.rn.f32 	%f295, %f289, 0f3FB8AA3B, %f294;
	fma.rn.f32 	%f296, %f289, 0f32A57060, %f295;
	mov.b32 	%r56, %f292;
	shl.b32 	%r57, %r56, 23;
	mov.b32 	%f297, %r57;
	ex2.approx.ftz.f32 	%f298, %f296;
	mul.f32 	%f299, %f298, %f297;
	add.f32 	%f300, %f288, %f299;
	sub.f32 	%f301, %f453, %f130;
	fma.rn.f32 	%f302, %f301, 0f3BBB989D, 0f3F000000;
	cvt.sat.f32.f32 	%f303, %f302;
	fma.rm.f32 	%f304, %f303, %f135, %f134;
	add.f32 	%f305, %f304, 0fCB40007F;
	neg.f32 	%f306, %f305;
	fma.rn.f32 	%f307, %f301, 0f3FB8AA3B, %f306;
	fma.rn.f32 	%f308, %f301, 0f32A57060, %f307;
	mov.b32 	%r58, %f304;
	shl.b32 	%r59, %r58, 23;
	mov.b32 	%f309, %r59;
	ex2.approx.ftz.f32 	%f310, %f308;
	mul.f32 	%f311, %f310, %f309;
	add.f32 	%f312, %f300, %f311;
	sub.f32 	%f313, %f452, %f130;
	fma.rn.f32 	%f314, %f313, 0f3BBB989D, 0f3F000000;
	cvt.sat.f32.f32 	%f315, %f314;
	fma.rm.f32 	%f316, %f315, %f135, %f134;
	add.f32 	%f317, %f316, 0fCB40007F;
	neg.f32 	%f318, %f317;
	fma.rn.f32 	%f319, %f313, 0f3FB8AA3B, %f318;
	fma.rn.f32 	%f320, %f313, 0f32A57060, %f319;
	mov.b32 	%r60, %f316;
	shl.b32 	%r61, %r60, 23;
	mov.b32 	%f321, %r61;
	ex2.approx.ftz.f32 	%f322, %f320;
	mul.f32 	%f323, %f322, %f321;
	add.f32 	%f324, %f312, %f323;
	sub.f32 	%f325, %f456, %f130;
	fma.rn.f32 	%f326, %f325, 0f3BBB989D, 0f3F000000;
	cvt.sat.f32.f32 	%f327, %f326;
	fma.rm.f32 	%f328, %f327, %f135, %f134;
	add.f32 	%f329, %f328, 0fCB40007F;
	neg.f32 	%f330, %f329;
	fma.rn.f32 	%f331, %f325, 0f3FB8AA3B, %f330;
	fma.rn.f32 	%f332, %f325, 0f32A57060, %f331;
	mov.b32 	%r62, %f328;
	shl.b32 	%r63, %r62, 23;
	mov.b32 	%f333, %r63;
	ex2.approx.ftz.f32 	%f334, %f332;
	mul.f32 	%f335, %f334, %f333;
	add.f32 	%f336, %f324, %f335;
	sub.f32 	%f337, %f455, %f130;
	fma.rn.f32 	%f338, %f337, 0f3BBB989D, 0f3F000000;
	cvt.sat.f32.f32 	%f339, %f338;
	fma.rm.f32 	%f340, %f339, %f135, %f134;
	add.f32 	%f341, %f340, 0fCB40007F;
	neg.f32 	%f342, %f341;
	fma.rn.f32 	%f343, %f337, 0f3FB8AA3B, %f342;
	fma.rn.f32 	%f344, %f337, 0f32A57060, %f343;
	mov.b32 	%r64, %f340;
	shl.b32 	%r65, %r64, 23;
	mov.b32 	%f345, %r65;
	ex2.approx.ftz.f32 	%f346, %f344;
	mul.f32 	%f347, %f346, %f345;
	add.f32 	%f348, %f336, %f347;
	sub.f32 	%f349, %f459, %f130;
	fma.rn.f32 	%f350, %f349, 0f3BBB989D, 0f3F000000;
	cvt.sat.f32.f32 	%f351, %f350;
	fma.rm.f32 	%f352, %f351, %f135, %f134;
	add.f32 	%f353, %f352, 0fCB40007F;
	neg.f32 	%f354, %f353;
	fma.rn.f32 	%f355, %f349, 0f3FB8AA3B, %f354;
	fma.rn.f32 	%f356, %f349, 0f32A57060, %f355;
	mov.b32 	%r66, %f352;
	shl.b32 	%r67, %r66, 23;
	mov.b32 	%f357, %r67;
	ex2.approx.ftz.f32 	%f358, %f356;
	mul.f32 	%f359, %f358, %f357;
	add.f32 	%f360, %f348, %f359;
	sub.f32 	%f361, %f458, %f130;
	fma.rn.f32 	%f362, %f361, 0f3BBB989D, 0f3F000000;
	cvt.sat.f32.f32 	%f363, %f362;
	fma.rm.f32 	%f364, %f363, %f135, %f134;
	add.f32 	%f365, %f364, 0fCB40007F;
	neg.f32 	%f366, %f365;
	fma.rn.f32 	%f367, %f361, 0f3FB8AA3B, %f366;
	fma.rn.f32 	%f368, %f361, 0f32A57060, %f367;
	mov.b32 	%r68, %f364;
	shl.b32 	%r69, %r68, 23;
	mov.b32 	%f369, %r69;
	ex2.approx.ftz.f32 	%f370, %f368;
	mul.f32 	%f371, %f370, %f369;
	add.f32 	%f372, %f360, %f371;
	sub.f32 	%f373, %f462, %f130;
	fma.rn.f32 	%f374, %f373, 0f3BBB989D, 0f3F000000;
	cvt.sat.f32.f32 	%f375, %f374;
	fma.rm.f32 	%f376, %f375, %f135, %f134;
	add.f32 	%f377, %f376, 0fCB40007F;
	neg.f32 	%f378, %f377;
	fma.rn.f32 	%f379, %f373, 0f3FB8AA3B, %f378;
	fma.rn.f32 	%f380, %f373, 0f32A57060, %f379;
	mov.b32 	%r70, %f376;
	shl.b32 	%r71, %r70, 23;
	mov.b32 	%f381, %r71;
	ex2.approx.ftz.f32 	%f382, %f380;
	mul.f32 	%f383, %f382, %f381;
	add.f32 	%f384, %f372, %f383;
	sub.f32 	%f385, %f461, %f130;
	fma.rn.f32 	%f386, %f385, 0f3BBB989D, 0f3F000000;
	cvt.sat.f32.f32 	%f387, %f386;
	fma.rm.f32 	%f388, %f387, %f135, %f134;
	add.f32 	%f389, %f388, 0fCB40007F;
	neg.f32 	%f390, %f389;
	fma.rn.f32 	%f391, %f385, 0f3FB8AA3B, %f390;
	fma.rn.f32 	%f392, %f385, 0f32A57060, %f391;
	mov.b32 	%r72, %f388;
	shl.b32 	%r73, %r72, 23;
	mov.b32 	%f393, %r73;
	ex2.approx.ftz.f32 	%f394, %f392;
	mul.f32 	%f395, %f394, %f393;
	add.f32 	%f396, %f384, %f395;
	sub.f32 	%f397, %f465, %f130;
	fma.rn.f32 	%f398, %f397, 0f3BBB989D, 0f3F000000;
	cvt.sat.f32.f32 	%f399, %f398;
	fma.rm.f32 	%f400, %f399, %f135, %f134;
	add.f32 	%f401, %f400, 0fCB40007F;
	neg.f32 	%f402, %f401;
	fma.rn.f32 	%f403, %f397, 0f3FB8AA3B, %f402;
	fma.rn.f32 	%f404, %f397, 0f32A57060, %f403;
	mov.b32 	%r74, %f400;
	shl.b32 	%r75, %r74, 23;
	mov.b32 	%f405, %r75;
	ex2.approx.ftz.f32 	%f406, %f404;
	mul.f32 	%f407, %f406, %f405;
	add.f32 	%f408, %f396, %f407;
	sub.f32 	%f409, %f464, %f130;
	fma.rn.f32 	%f410, %f409, 0f3BBB989D, 0f3F000000;
	cvt.sat.f32.f32 	%f411, %f410;
	fma.rm.f32 	%f412, %f411, %f135, %f134;
	add.f32 	%f413, %f412, 0fCB40007F;
	neg.f32 	%f414, %f413;
	fma.rn.f32 	%f415, %f409, 0f3FB8AA3B, %f414;
	fma.rn.f32 	%f416, %f409, 0f32A57060, %f415;
	mov.b32 	%r76, %f412;
	shl.b32 	%r77, %r76, 23;
	mov.b32 	%f417, %r77;
	ex2.approx.ftz.f32 	%f418, %f416;
	mul.f32 	%f419, %f418, %f417;
	add.f32 	%f420, %f408, %f419;
	mov.b32 	%r78, %f420;
	shfl.sync.bfly.b32	%r79|%p21, %r78, 16, 31, -1;
	mov.b32 	%f421, %r79;
	add.f32 	%f422, %f420, %f421;
	mov.b32 	%r80, %f422;
	shfl.sync.bfly.b32	%r81|%p22, %r80, 8, 31, -1;
	mov.b32 	%f423, %r81;
	add.f32 	%f424, %f422, %f423;
	mov.b32 	%r82, %f424;
	shfl.sync.bfly.b32	%r83|%p23, %r82, 4, 31, -1;
	mov.b32 	%f425, %r83;
	add.f32 	%f426, %f424, %f425;
	mov.b32 	%r84, %f426;
	shfl.sync.bfly.b32	%r85|%p24, %r84, 2, 31, -1;
	mov.b32 	%f427, %r85;
	add.f32 	%f428, %f426, %f427;
	mov.b32 	%r86, %f428;
	shfl.sync.bfly.b32	%r87|%p25, %r86, 1, 31, -1;
	mov.b32 	%f429, %r87;
	add.f32 	%f430, %f428, %f429;
	div.rn.f32 	%f73, %f143, %f430;
	div.rn.f32 	%f74, %f155, %f430;
	div.rn.f32 	%f75, %f167, %f430;
	div.rn.f32 	%f76, %f179, %f430;
	div.rn.f32 	%f77, %f191, %f430;
	div.rn.f32 	%f78, %f203, %f430;
	div.rn.f32 	%f79, %f215, %f430;
	div.rn.f32 	%f80, %f227, %f430;
	div.rn.f32 	%f81, %f239, %f430;
	div.rn.f32 	%f82, %f251, %f430;
	div.rn.f32 	%f83, %f263, %f430;
	div.rn.f32 	%f84, %f275, %f430;
	div.rn.f32 	%f85, %f287, %f430;
	div.rn.f32 	%f86, %f299, %f430;
	div.rn.f32 	%f87, %f311, %f430;
	div.rn.f32 	%f88, %f323, %f430;
	div.rn.f32 	%f89, %f335, %f430;
	div.rn.f32 	%f90, %f347, %f430;
	div.rn.f32 	%f91, %f359, %f430;
	div.rn.f32 	%f92, %f371, %f430;
	div.rn.f32 	%f93, %f383, %f430;
	div.rn.f32 	%f94, %f395, %f430;
	div.rn.f32 	%f95, %f407, %f430;
	div.rn.f32 	%f96, %f419, %f430;
	mul.lo.s64 	%rd19, %rd179, %rd24;
	@%p15 bra 	$L__BB45_30;
	add.s64 	%rd105, %rd19, %rd4;
	shr.u64 	%rd106, %rd105, 63;
	add.s64 	%rd107, %rd105, %rd106;
	shl.b64 	%rd108, %rd107, 2;
	and.b64  	%rd109, %rd108, -8;
	add.s64 	%rd110, %rd2, %rd109;
	st.global.v2.f32 	[%rd110], {%f73, %f74};
$L__BB45_30:
	setp.le.s64 	%p26, %rd26, %rd5;
	@%p26 bra 	$L__BB45_32;
	add.s64 	%rd111, %rd19, %rd5;
	shr.u64 	%rd112, %rd111, 63;
	add.s64 	%rd113, %rd111, %rd112;
	shl.b64 	%rd114, %rd113, 2;
	and.b64  	%rd115, %rd114, -8;
	add.s64 	%rd116, %rd2, %rd115;
	st.global.v2.f32 	[%rd116], {%f75, %f76};
$L__BB45_32:
	setp.le.s64 	%p27, %rd26, %rd6;
	@%p27 bra 	$L__BB45_34;
	add.s64 	%rd117, %rd19, %rd6;
	shr.u64 	%rd118, %rd117, 63;
	add.s64 	%rd119, %rd117, %rd118;
	shl.b64 	%rd120, %rd119, 2;
	and.b64  	%rd121, %rd120, -8;
	add.s64 	%rd122, %rd2, %rd121;
	st.global.v2.f32 	[%rd122], {%f77, %f78};
$L__BB45_34:
	setp.le.s64 	%p28, %rd26, %rd7;
	@%p28 bra 	$L__BB45_36;
	add.s64 	%rd123, %rd19, %rd7;
	shr.u64 	%rd124, %rd123, 63;
	add.s64 	%rd125, %rd123, %rd124;
	shl.b64 	%rd126, %rd125, 2;
	and.b64  	%rd127, %rd126, -8;
	add.s64 	%rd128, %rd2, %rd127;
	st.global.v2.f32 	[%rd128], {%f79, %f80};
$L__BB45_36:
	setp.le.s64 	%p29, %rd26, %rd8;
	@%p29 bra 	$L__BB45_38;
	add.s64 	%rd129, %rd19, %rd8;
	shr.u64 	%rd130, %rd129, 63;
	add.s64 	%rd131, %rd129, %rd130;
	shl.b64 	%rd132, %rd131, 2;
	and.b64  	%rd133, %rd132, -8;
	add.s64 	%rd134, %rd2, %rd133;
	st.global.v2.f32 	[%rd134], {%f81, %f82};
$L__BB45_38:
	setp.le.s64 	%p30, %rd26, %rd9;
	@%p30 bra 	$L__BB45_40;
	add.s64 	%rd135, %rd19, %rd9;
	shr.u64 	%rd136, %rd135, 63;
	add.s64 	%rd137, %rd135, %rd136;
	shl.b64 	%rd138, %rd137, 2;
	and.b64  	%rd139, %rd138, -8;
	add.s64 	%rd140, %rd2, %rd139;
	st.global.v2.f32 	[%rd140], {%f83, %f84};
$L__BB45_40:
	setp.le.s64 	%p31, %rd26, %rd10;
	@%p31 bra 	$L__BB45_42;
	add.s64 	%rd141, %rd19, %rd10;
	shr.u64 	%rd142, %rd141, 63;
	add.s64 	%rd143, %rd141, %rd142;
	shl.b64 	%rd144, %rd143, 2;
	and.b64  	%rd145, %rd144, -8;
	add.s64 	%rd146, %rd2, %rd145;
	st.global.v2.f32 	[%rd146], {%f85, %f86};
$L__BB45_42:
	setp.le.s64 	%p32, %rd26, %rd11;
	@%p32 bra 	$L__BB45_44;
	add.s64 	%rd147, %rd19, %rd11;
	shr.u64 	%rd148, %rd147, 63;
	add.s64 	%rd149, %rd147, %rd148;
	shl.b64 	%rd150, %rd149, 2;
	and.b64  	%rd151, %rd150, -8;
	add.s64 	%rd152, %rd2, %rd151;
	st.global.v2.f32 	[%rd152], {%f87, %f88};
$L__BB45_44:
	setp.le.s64 	%p33, %rd26, %rd12;
	@%p33 bra 	$L__BB45_46;
	add.s64 	%rd153, %rd19, %rd12;
	shr.u64 	%rd154, %rd153, 63;
	add.s64 	%rd155, %rd153, %rd154;
	shl.b64 	%rd156, %rd155, 2;
	and.b64  	%rd157, %rd156, -8;
	add.s64 	%rd158, %rd2, %rd157;
	st.global.v2.f32 	[%rd158], {%f89, %f90};
$L__BB45_46:
	setp.le.s64 	%p34, %rd26, %rd13;
	@%p34 bra 	$L__BB45_48;
	add.s64 	%rd159, %rd19, %rd13;
	shr.u64 	%rd160, %rd159, 63;
	add.s64 	%rd161, %rd159, %rd160;
	shl.b64 	%rd162, %rd161, 2;
	and.b64  	%rd163, %rd162, -8;
	add.s64 	%rd164, %rd2, %rd163;
	st.global.v2.f32 	[%rd164], {%f91, %f92};
$L__BB45_48:
	setp.le.s64 	%p35, %rd26, %rd14;
	@%p35 bra 	$L__BB45_50;
	add.s64 	%rd165, %rd19, %rd14;
	shr.u64 	%rd166, %rd165, 63;
	add.s64 	%rd167, %rd165, %rd166;
	shl.b64 	%rd168, %rd167, 2;
	and.b64  	%rd169, %rd168, -8;
	add.s64 	%rd170, %rd2, %rd169;
	st.global.v2.f32 	[%rd170], {%f93, %f94};
$L__BB45_50:
	setp.le.s64 	%p36, %rd26, %rd15;
	@%p36 bra 	$L__BB45_52;
	add.s64 	%rd171, %rd19, %rd15;
	shr.u64 	%rd172, %rd171, 63;
	add.s64 	%rd173, %rd171, %rd172;
	shl.b64 	%rd174, %rd173, 2;
	and.b64  	%rd175, %rd174, -8;
	add.s64 	%rd176, %rd2, %rd175;
	st.global.v2.f32 	[%rd176], {%f95, %f96};
$L__BB45_52:
	ld.param.u64 	%rd178, [_Z15SoftmaxWarpImplI10DirectLoadIffE11DirectStoreIffEfLi2ELi24ELi32ELi1ELb1EL9Algorithm0EEvT_T0_ll_param_2];
	add.s64 	%rd179, %rd179, %rd16;
	setp.lt.s64 	%p37, %rd179, %rd178;
	@%p37 bra 	$L__BB45_4;
$L__BB45_53:
	ret;

}
	// .globl	_Z15SoftmaxWarpImplI10DirectLoadIffE11DirectStoreIffEfLi2ELi26ELi32ELi1ELb0EL9Algorithm0EEvT_T0_ll
.visible .entry _Z15SoftmaxWarpImplI10DirectLoadIffE11DirectStoreIffEfLi2ELi26ELi32ELi1ELb0EL9Algorithm0EEvT_T0_ll(
	.param .align 8 .b8 _Z15SoftmaxWarpImplI10DirectLoadIffE11DirectStoreIffEfLi2ELi26ELi32ELi1ELb0EL9Algorithm0EEvT_T0_ll_param_0[16],
	.param .align 8 .b8 _Z15SoftmaxWarpImplI10DirectLoadIffE11DirectStoreIffEfLi2ELi26ELi32ELi1ELb0EL9Algorithm0EEvT_T0_ll_param_1[16],
	.param .u64 _Z15SoftmaxWarpImplI10DirectLoadIffE11DirectStoreIffEfLi2ELi26ELi32ELi1ELb0EL9Algorithm0EEvT_T0_ll_param_2,
	.param .u64 _Z15SoftmaxWarpImplI10DirectLoadIffE11DirectStoreIffEfLi2ELi26ELi32ELi1ELb0EL9Algorithm0EEvT_T0_ll_param_3
)
{
	.reg .pred 	%p<14>;
	.reg .b32 	%r<81>;
	.reg .b32 	%f<413>;
	.reg .b64 	%rd<177>;

	ld.param.u64 	%rd9, [_Z15SoftmaxWarpImplI10DirectLoadIffE11DirectStoreIffEfLi2ELi26ELi32ELi1ELb0EL9Algorithm0EEvT_T0_ll_param_1+8];
	ld.param.u64 	%rd8, [_Z15SoftmaxWarpImplI10DirectLoadIffE11DirectStoreIffEfLi2ELi26ELi32ELi1ELb0EL9Algorithm0EEvT_T0_ll_param_1];
	ld.param.u64 	%rd7, [_Z15SoftmaxWarpImplI10DirectLoadIffE11DirectStoreIffEfLi2ELi26ELi32ELi1ELb0EL9Algorithm0EEvT_T0_ll_param_0+8];
	ld.param.u64 	%rd6, [_Z15SoftmaxWarpImplI10DirectLoadIffE11DirectStoreIffEfLi2ELi26ELi32ELi1ELb0EL9Algorithm0EEvT_T0_ll_param_0];
	ld.param.u64 	%rd10, [_Z15SoftmaxWarpImplI10DirectLoadIffE11DirectStoreIffEfLi2ELi26ELi32ELi1ELb0EL9Algorithm0EEvT_T0_ll_param_2];
	ld.param.u64 	%rd11, [_Z15SoftmaxWarpImplI10DirectLoadIffE11DirectStoreIffEfLi2ELi26ELi32ELi1ELb0EL9Algorithm0EEvT_T0_ll_param_3];
	setp.lt.s64 	%p1, %rd11, 833;
	@%p1 bra 	$L__BB46_2;
	mov.u64 	%rd12, $str;
	cvta.global.u64 	%rd13, %rd12;
	mov.u64 	%rd14, $str$1;
	cvta.global.u64 	%rd15, %rd14;
	mov.u64 	%rd16, __unnamed_47;
	cvta.global.u64 	%rd17, %rd16;
	{ // callseq 46, 0
	.param .b64 param0;
	st.param.b64 	[param0], %rd13;
	.param .b64 param1;
	st.param.b64 	[param1], %rd15;
	.param .b32 param2;
	st.param.b32 	[param2], 253;
	.param .b64 param3;
	st.param.b64 	[param3], %rd17;
	.param .b64 param4;
	st.param.b64 	[param4], 1;
	call.uni 
	__assertfail, 
	(
	param0, 
	param1, 
	param2, 
	param3, 
	param4
	);
	} // callseq 46
$L__BB46_2:
	mov.u32 	%r2, %ctaid.x;
	mov.u32 	%r3, %ntid.y;
	mov.u32 	%r4, %tid.y;
	mad.lo.s32 	%r5, %r2, %r3, %r4;
	mov.u32 	%r6, %nctaid.x;
	mul.lo.s32 	%r1, %r6, %r3;
	cvt.s64.s32 	%rd176, %r5;
	setp.le.s64 	%p2, %rd10, %rd176;
	@%p2 bra 	$L__BB46_5;
	mov.u32 	%r7, %tid.x;
	shl.b32 	%r8, %r7, 1;
	cvt.u64.u32 	%rd2, %r8;
	cvt.s64.s32 	%rd3, %r1;
$L__BB46_4:
	mad.lo.s64 	%rd18, %rd176, %rd7, %rd2;
	shr.u64 	%rd19, %rd18, 63;
	add.s64 	%rd20, %rd18, %rd19;
	cvta.to.global.u64 	%rd21, %rd6;
	shl.b64 	%rd22, %rd20, 2;
	and.b64  	%rd23, %rd22, -8;
	add.s64 	%rd24, %rd21, %rd23;
	ld.global.v2.f32 	{%f1, %f2}, [%rd24];
	max.f32 	%f3, %f1, 0fFF800000;
	max.f32 	%f4, %f3, %f2;
	add.s64 	%rd25, %rd18, 64;
	shr.u64 	%rd26, %rd25, 63;
	add.s64 	%rd27, %rd25, %rd26;
	shl.b64 	%rd28, %rd27, 2;
	and.b64  	%rd29, %rd28, -8;
	add.s64 	%rd30, %rd21, %rd29;
	ld.global.v2.f32 	{%f5, %f6}, [%rd30];
	max.f32 	%f7, %f4, %f5;
	max.f32 	%f8, %f7, %f6;
	add.s64 	%rd31, %rd18, 128;
	shr.u64 	%rd32, %rd31, 63;
	add.s64 	%rd33, %rd31, %rd32;
	shl.b64 	%rd34, %rd33, 2;
	and.b64  	%rd35, %rd34, -8;
	add.s64 	%rd36, %rd21, %rd35;
	ld.global.v2.f32 	{%f9, %f10}, [%rd36];
	max.f32 	%f11, %f8, %f9;
	max.f32 	%f12, %f11, %f10;
	add.s64 	%rd37, %rd18, 192;
	shr.u64 	%rd38, %rd37, 63;
	add.s64 	%rd39, %rd37, %rd38;
	shl.b64 	%rd40, %rd39, 2;
	and.b64  	%rd41, %rd40, -8;
	add.s64 	%rd42, %rd21, %rd41;
	ld.global.v2.f32 	{%f13, %f14}, [%rd42];
	max.f32 	%f15, %f12, %f13;
	max.f32 	%f16, %f15, %f14;
	add.s64 	%rd43, %rd18, 256;
	shr.u64 	%rd44, %rd43, 63;
	add.s64 	%rd45, %rd43, %rd44;
	shl.b64 	%rd46, %rd45, 2;
	and.b64  	%rd47, %rd46, -8;
	add.s64 	%rd48, %rd21, %rd47;
	ld.global.v2.f32 	{%f17, %f18}, [%rd48];
	max.f32 	%f19, %f16, %f17;
	max.f32 	%f20, %f19, %f18;
	add.s64 	%rd49, %rd18, 320;
	shr.u64 	%rd50, %rd49, 63;
	add.s64 	%rd51, %rd49, %rd50;
	shl.b64 	%rd52, %rd51, 2;
	and.b64  	%rd53, %rd52, -8;
	add.s64 	%rd54, %rd21, %rd53;
	ld.global.v2.f32 	{%f21, %f22}, [%rd54];
	max.f32 	%f23, %f20, %f21;
	max.f32 	%f24, %f23, %f22;
	add.s64 	%rd55, %rd18, 384;
	shr.u64 	%rd56, %rd55, 63;
	add.s64 	%rd57, %rd55, %rd56;
	shl.b64 	%rd58, %rd57, 2;
	and.b64  	%rd59, %rd58, -8;
	add.s64 	%rd60, %rd21, %rd59;
	ld.global.v2.f32 	{%f25, %f26}, [%rd60];
	max.f32 	%f27, %f24, %f25;
	max.f32 	%f28, %f27, %f26;
	add.s64 	%rd61, %rd18, 448;
	shr.u64 	%rd62, %rd61, 63;
	add.s64 	%rd63, %rd61, %rd62;
	shl.b64 	%rd64, %rd63, 2;
	and.b64  	%rd65, %rd64, -8;
	add.s64 	%rd66, %rd21, %rd65;
	ld.global.v2.f32 	{%f29, %f30}, [%rd66];
	max.f32 	%f31, %f28, %f29;
	max.f32 	%f32, %f31, %f30;
	add.s64 	%rd67, %rd18, 512;
	shr.u64 	%rd68, %rd67, 63;
	add.s64 	%rd69, %rd67, %rd68;
	shl.b64 	%rd70, %rd69, 2;
	and.b64  	%rd71, %rd70, -8;
	add.s64 	%rd72, %rd21, %rd71;
	ld.global.v2.f32 	{%f33, %f34}, [%rd72];
	max.f32 	%f35, %f32, %f33;
	max.f32 	%f36, %f35, %f34;
	add.s64 	%rd73, %rd18, 576;
	shr.u64 	%rd74, %rd73, 63;
	add.s64 	%rd75, %rd73, %rd74;
	shl.b64 	%rd76, %rd75, 2;
	and.b64  	%rd77, %rd76, -8;
	add.s64 	%rd78, %rd21, %rd77;
	ld.global.v2.f32 	{%f37, %f38}, [%rd78];
	max.f32 	%f39, %f36, %f37;
	max.f32 	%f40, %f39, %f38;
	add.s64 	%rd79, %rd18, 640;
	shr.u64 	%rd80, %rd79, 63;
	add.s64 	%rd81, %rd79, %rd80;
	shl.b64 	%rd82, %rd81, 2;
	and.b64  	%rd83, %rd82, -8;
	add.s64 	%rd84, %rd21, %rd83;
	ld.global.v2.f32 	{%f41, %f42}, [%rd84];
	max.f32 	%f43, %f40, %f41;
	max.f32 	%f44, %f43, %f42;
	add.s64 	%rd85, %rd18, 704;
	shr.u64 	%rd86, %rd85, 63;
	add.s64 	%rd87, %rd85, %rd86;
	shl.b64 	%rd88, %rd87, 2;
	and.b64  	%rd89, %rd88, -8;
	add.s64 	%rd90, %rd21, %rd89;
	ld.global.v2.f32 	{%f45, %f46}, [%rd90];
	max.f32 	%f47, %f44, %f45;
	max.f32 	%f48, %f47, %f46;
	add.s64 	%rd91, %rd18, 768;
	shr.u64 	%rd92, %rd91, 63;
	add.s64 	%rd93, %rd91, %rd92;
	shl.b64 	%rd94, %rd93, 2;
	and.b64  	%rd95, %rd94, -8;
	add.s64 	%rd96, %rd21, %rd95;
	ld.global.v2.f32 	{%f49, %f50}, [%rd96];
	max.f32 	%f51, %f48, %f49;
	max.f32 	%f52, %f51, %f50;
	mov.b32 	%r9, %f52;
	shfl.sync.bfly.b32	%r10|%p3, %r9, 16, 31, -1;
	mov.b32 	%f53, %r10;
	max.f32 	%f54, %f52, %f53;
	mov.b32 	%r11, %f54;
	shfl.sync.bfly.b32	%r12|%p4, %r11, 8, 31, -1;
	mov.b32 	%f55, %r12;
	max.f32 	%f56, %f54, %f55;
	mov.b32 	%r13, %f56;
	shfl.sync.bfly.b32	%r14|%p5, %r13, 4, 31, -1;
	mov.b32 	%f57, %r14;
	max.f32 	%f58, %f56, %f57;
	mov.b32 	%r15, %f58;
	shfl.sync.bfly.b32	%r16|%p6, %r15, 2, 31, -1;
	mov.b32 	%f59, %r16;
	max.f32 	%f60, %f58, %f59;
	mov.b32 	%r17, %f60;
	shfl.sync.bfly.b32	%r18|%p7, %r17, 1, 31, -1;
	mov.b32 	%f61, %r18;
	max.f32 	%f62, %f60, %f61;
	sub.f32 	%f63, %f1, %f62;
	fma.rn.f32 	%f64, %f63, 0f3BBB989D, 0f3F000000;
	cvt.sat.f32.f32 	%f65, %f64;
	mov.f32 	%f66, 0f4B400001;
	mov.f32 	%f67, 0f437C0000;
	fma.rm.f32 	%f68, %f65, %f67, %f66;
	add.f32 	%f69, %f68, 0fCB40007F;
	neg.f32 	%f70, %f69;
	fma.rn.f32 	%f71, %f63, 0f3FB8AA3B, %f70;
	fma.rn.f32 	%f72, %f63, 0f32A57060, %f71;
	mov.b32 	%r19, %f68;
	shl.b32 	%r20, %r19, 23;
	mov.b32 	%f73, %r20;
	ex2.approx.ftz.f32 	%f74, %f72;
	mul.f32 	%f75, %f74, %f73;
	add.f32 	%f76, %f75, 0f00000000;
	sub.f32 	%f77, %f2, %f62;
	fma.rn.f32 	%f78, %f77, 0f3BBB989D, 0f3F000000;
	cvt.sat.f32.f32 	%f79, %f78;
	fma.rm.f32 	%f80, %f79, %f67, %f66;
	add.f32 	%f81, %f80, 0fCB40007F;
	neg.f32 	%f82, %f81;
	fma.rn.f32 	%f83, %f77, 0f3FB8AA3B, %f82;
	fma.rn.f32 	%f84, %f77, 0f32A57060, %f83;
	mov.b32 	%r21, %f80;
	shl.b32 	%r22, %r21, 23;
	mov.b32 	%f85, %r22;
	ex2.approx.ftz.f32 	%f86, %f84;
	mul.f32 	%f87, %f86, %f85;
	add.f32 	%f88, %f76, %f87;
	sub.f32 	%f89, %f5, %f62;
	fma.rn.f32 	%f90, %f89, 0f3BBB989D, 0f3F000000;
	cvt.sat.f32.f32 	%f91, %f90;
	fma.rm.f32 	%f92, %f91, %f67, %f66;
	add.f32 	%f93, %f92, 0fCB40007F;
	neg.f32 	%f94, %f93;
	fma.rn.f32 	%f95, %f89, 0f3FB8AA3B, %f94;
	fma.rn.f32 	%f96, %f89, 0f32A57060, %f95;
	mov.b32 	%r23, %f92;
	shl.b32 	%r24, %r23, 23;
	mov.b32 	%f97, %r24;
	ex2.approx.ftz.f32 	%f98, %f96;
	mul.f32 	%f99, %f98, %f97;
	add.f32 	%f100, %f88, %f99;
	sub.f32 	%f101, %f6, %f62;
	fma.rn.f32 	%f102, %f101, 0f3BBB989D, 0f3F000000;
	cvt.sat.f32.f32 	%f103, %f102;
	fma.rm.f32 	%f104, %f103, %f67, %f66;
	add.f32 	%f105, %f104, 0fCB40007F;
	neg.f32 	%f106, %f105;
	fma.rn.f32 	%f107, %f101, 0f3FB8AA3B, %f106;
	fma.rn.f32 	%f108, %f101, 0f32A57060, %f107;
	mov.b32 	%r25, %f104;
	shl.b32 	%r26, %r25, 23;
	mov.b32 	%f109, %r26;
	ex2.approx.ftz.f32 	%f110, %f108;
	mul.f32 	%f111, %f110, %f109;
	add.f32 	%f112, %f100, %f111;
	sub.f32 	%f113, %f9, %f62;
	fma.rn.f32 	%f114, %f113, 0f3BBB989D, 0f3F000000;
	cvt.sat.f32.f32 	%f115, %f114;
	fma.rm.f32 	%f116, %f115, %f67, %f66;
	add.f32 	%f117, %f116, 0fCB40007F;
	neg.f32 	%f118, %f117;
	fma.rn.f32 	%f119, %f113, 0f3FB8AA3B, %f118;
	fma.rn.f32 	%f120, %f113, 0f32A57060, %f119;
	mov.b32 	%r27, %f116;
	shl.b32 	%r28, %r27, 23;
	mov.b32 	%f121, %r28;
	ex2.approx.ftz.f32 	%f122, %f120;
	mul.f32 	%f123, %f122, %f121;
	add.f32 	%f124, %f112, %f123;
	sub.f32 	%f125, %f10, %f62;
	fma.rn.f32 	%f126, %f125, 0f3BBB989D, 0f3F000000;
	cvt.sat.f32.f32 	%f127, %f126;
	fma.rm.f32 	%f128, %f127, %f67, %f66;
	add.f32 	%f129, %f128, 0fCB40007F;
	neg.f32 	%f130, %f129;
	fma.rn.f32 	%f131, %f125, 0f3FB8AA3B, %f130;
	fma.rn.f32 	%f132, %f125, 0f32A57060, %f131;
	mov.b32 	%r29, %f128;
	shl.b32 	%r30, %r29, 23;
	mov.b32 	%f133, %r30;
	ex2.approx.ftz.f32 	%f134, %f132;
	mul.f32 	%f135, %f134, %f133;
	add.f32 	%f136, %f124, %f135;
	sub.f32 	%f137, %f13, %f62;
	fma.rn.f32 	%f138, %f137, 0f3BBB989D, 0f3F000000;
	cvt.sat.f32.f32 	%f139, %f138;
	fma.rm.f32 	%f140, %f139, %f67, %f66;
	add.f32 	%f141, %f140, 0fCB40007F;
	neg.f32 	%f142, %f141;
	fma.rn.f32 	%f143, %f137, 0f3FB8AA3B, %f142;
	fma.rn.f32 	%f144, %f137, 0f32A57060, %f143;
	mov.b32 	%r31, %f140;
	shl.b32 	%r32, %r31, 23;
	mov.b32 	%f145, %r32;
	ex2.approx.ftz.f32 	%f146, %f144;
	mul.f32 	%f147, %f146, %f145;
	add.f32 	%f148, %f136, %f147;
	sub.f32 	%f149, %f14, %f62;
	fma.rn.f32 	%f150, %f149, 0f3BBB989D, 0f3F000000;
	cvt.sat.f32.f32 	%f151, %f150;
	fma.rm.f32 	%f152, %f151, %f67, %f66;
	add.f32 	%f153, %f152, 0fCB40007F;
	neg.f32 	%f154, %f153;
	fma.rn.f32 	%f155, %f149, 0f3FB8AA3B, %f154;
	fma.rn.f32 	%f156, %f149, 0f32A57060, %f155;
	mov.b32 	%r33, %f152;
	shl.b32 	%r34, %r33, 23;
	mov.b32 	%f157, %r34;
	ex2.approx.ftz.f32 	%f158, %f156;
	mul.f32 	%f159, %f158, %f157;
	add.f32 	%f160, %f148, %f159;
	sub.f32 	%f161, %f17, %f62;
	fma.rn.f32 	%f162, %f161, 0f3BBB989D, 0f3F000000;
	cvt.sat.f32.f32 	%f163, %f162;
	fma.rm.f32 	%f164, %f163, %f67, %f66;
	add.f32 	%f165, %f164, 0fCB40007F;
	neg.f32 	%f166, %f165;
	fma.rn.f32 	%f167, %f161, 0f3FB8AA3B, %f166;
	fma.rn.f32 	%f168, %f161, 0f32A57060, %f167;
	mov.b32 	%r35, %f164;
	shl.b32 	%r36, %r35, 23;
	mov.b32 	%f169, %r36;
	ex2.approx.ftz.f32 	%f170, %f168;
	mul.f32 	%f171, %f170, %f169;
	add.f32 	%f172, %f160, %f171;
	sub.f32 	%f173, %f18, %f62;
	fma.rn.f32 	%f174, %f173, 0f3BBB989D, 0f3F000000;
	cvt.sat.f32.f32 	%f175, %f174;
	fma.rm.f32 	%f176, %f175, %f67, %f66;
	add.f32 	%f177, %f176, 0fCB40007F;
	neg.f32 	%f178, %f177;
	fma.rn.f32 	%f179, %f173, 0f3FB8AA3B, %f178;
	fma.rn.f32 	%f180, %f173, 0f32A57060, %f179;
	mov.b32 	%r37, %f176;
	shl.b32 	%r38, %r37, 23;
	mov.b32 	%f181, %r38;
	ex2.approx.ftz.f32 	%f182, %f180;
	mul.f32 	%f183, %f182, %f181;
	add.f32 	%f184, %f172, %f183;
	sub.f32 	%f185, %f21, %f62;
	fma.rn.f32 	%f186, %f185, 0f3BBB989D, 0f3F000000;
	cvt.sat.f32.f32 	%f187, %f186;
	fma.rm.f32 	%f188, %f187, %f67, %f66;
	add.f32 	%f189, %f188, 0fCB40007F;
	neg.f32 	%f190, %f189;
	fma.rn.f32 	%f191, %f185, 0f3FB8AA3B, %f190;
	fma.rn.f32 	%f192, %f185, 0f32A57060, %f191;
	mov.b32 	%r39, %f188;
	shl.b32 	%r40, %r39, 23;
	mov.b32 	%f193, %r40;
	ex2.approx.ftz.f32 	%f194, %f192;
	mul.f32 	%f195, %f194, %f193;
	add.f32 	%f196, %f184, %f195;
	sub.f32 	%f197, %f22, %f62;
	fma.rn.f32 	%f198, %f197, 0f3BBB989D, 0f3F000000;
	cvt.sat.f32.f32 	%f199, %f198;
	fma.rm.f32 	%f200, %f199, %f67, %f66;
	add.f32 	%f201, %f200, 0fCB40007F;
	neg.f32 	%f202, %f201;
	fma.rn.f32 	%f203, %f197, 0f3FB8AA3B, %f202;
	fma.rn.f32 	%f204, %f197, 0f32A57060, %f203;
	mov.b32 	%r41, %f200;
	shl.b32 	%r42, %r41, 23;
	mov.b32 	%f205, %r42;
	ex2.approx.ftz.f32 	%f206, %f204;
	mul.f32 	%f207, %f206, %f205;
	add.f32 	%f208, %f196, %f207;
	sub.f32 	%f209, %f25, %f62;
	fma.rn.f32 	%f210, %f209, 0f3BBB989D, 0f3F000000;
	cvt.sat.f32.f32 	%f211, %f210;
	fma.rm.f32 	%f212, %f211, %f67, %f66;
	add.f32 	%f213, %f212, 0fCB40007F;
	neg.f32 	%f214, %f213;
	fma.rn.f32 	%f215, %f209, 0f3FB8AA3B, %f214;
	fma.rn.f32 	%f216, %f209, 0f32A57060, %f215;
	mov.b32 	%r43, %f212;
	shl.b32 	%r44, %r43, 23;
	mov.b32 	%f217, %r44;
	ex2.approx.ftz.f32 	%f218, %f216;
	mul.f32 	%f219, %f218, %f217;
	add.f32 	%f220, %f208, %f219;
	sub.f32 	%f221, %f26, %f62;
	fma.rn.f32 	%f222, %f221, 0f3BBB989D, 0f3F000000;
	cvt.sat.f32.f32 	%f223, %f222;
	fma.rm.f32 	%f224, %f223, %f67, %f66;
	add.f32 	%f225, %f224, 0fCB40007F;
	neg.f32 	%f226, %f225;
	fma.rn.f32 	%f227, %f221, 0f3FB8AA3B, %f226;
	fma.rn.f32 	%f228, %f221, 0f32A57060, %f227;
	mov.b32 	%r45, %f224;
	shl.b32 	%r46, %r45, 23;
	mov.b32 	%f229, %r46;
	ex2.approx.ftz.f32 	%f230, %f228;
	mul.f32 	%f231, %f230, %f229;
	add.f32 	%f232, %f220, %f231;
	sub.f32 	%f233, %f29, %f62;
	fma.rn.f32 	%f234, %f233, 0f3BBB989D, 0f3F000000;
	cvt.sat.f32.f32 	%f235, %f234;
	fma.rm.f32 	%f236, %f235, %f67, %f66;
	add.f32 	%f237, %f236, 0fCB40007F;
	neg.f32 	%f238, %f237;
	fma.rn.f32 	%f239, %f233, 0f3FB8AA3B, %f238;
	fma.rn.f32 	%f240, %f233, 0f32A57060, %f239;
	mov.b32 	%r47, %f236;
	shl.b32 	%r48, %r47, 23;
	mov.b32 	%f241, %r48;
	ex2.approx.ftz.f32 	%f242, %f240;
	mul.f32 	%f243, %f242, %f241;
	add.f32 	%f244, %f232, %f243;
	sub.f32 	%f245, %f30, %f62;
	fma.rn.f32 	%f246, %f245, 0f3BBB989D, 0f3F000000;
	cvt.sat.f32.f32 	%f247, %f246;
	fma.rm.f32 	%f248, %f247, %f67, %f66;
	add.f32 	%f249, %f248, 0fCB40007F;
	neg.f32 	%f250, %f249;
	fma.rn.f32 	%f251, %f245, 0f3FB8AA3B, %f250;
	fma.rn.f32 	%f252, %f245, 0f32A57060, %f251;
	mov.b32 	%r49, %f248;
	shl.b32 	%r50, %r49, 23;
	mov.b32 	%f253, %r50;
	ex2.approx.ftz.f32 	%f254, %f252;
	mul.f32 	%f255, %f254, %f253;
	add.f32 	%f256, %f244, %f255;
	sub.f32 	%f257, %f33, %f62;
	fma.rn.f32 	%f258, %f257, 0f3BBB989D, 0f3F000000;
	cvt.sat.f32.f32 	%f259, %f258;
	fma.rm.f32 	%f260, %f259, %f67, %f66;
	add.f32 	%f261, %f260, 0fCB40007F;
	neg.f32 	%f262, %f261;
	fma.rn.f32 	%f263, %f257, 0f3FB8AA3B, %f262;
	fma.rn.f32 	%f264, %f257, 0f32A57060, %f263;
	mov.b32 	%r51, %f260;
	shl.b32 	%r52, %r51, 23;
	mov.b32 	%f265, %r52;
	ex2.approx.ftz.f32 	%f266, %f264;
	mul.f32 	%f267, %f266, %f265;
	add.f32 	%f268, %f256, %f267;
	sub.f32 	%f269, %f34, %f62;
	fma.rn.f32 	%f270, %f269, 0f3BBB989D, 0f3F000000;
	cvt.sat.f32.f32 	%f271, %f270;
	fma.rm.f32 	%f272, %f271, %f67, %f66;
	add.f32 	%f273, %f272, 0fCB40007F;
	neg.f32 	%f274, %f273;
	fma.rn.f32 	%f275, %f269, 0f3FB8AA3B, %f274;
	fma.rn.f32 	%f276, %f269, 0f32A57060, %f275;
	mov.b32 	%r53, %f272;
	shl.b32 	%r54, %r53, 23;
	mov.b32 	%f277, %r54;
	ex2.approx.ftz.f32 	%f278, %f276;
	mul.f32 	%f279, %f278, %f277;
	add.f32 	%f280, %f268, %f279;
	sub.f32 	%f281, %f37, %f62;
	fma.rn.f32 	%f282, %f281, 0f3BBB989D, 0f3F000000;
	cvt.sat.f32.f32 	%f283, %f282;
	fma.rm.f32 	%f284, %f283, %f67, %f66;
	add.f32 	%f285, %f284, 0fCB40007F;
	neg.f32 	%f286, %f285;
	fma.rn.f32 	%f287, %f281, 0f3FB8AA3B, %f286;
	fma.rn.f32 	%f288, %f281, 0f32A57060, %f287;
	mov.b32 	%r55, %f284;
	shl.b32 	%r56, %r55, 23;
	mov.b32 	%f289, %r56;
	ex2.approx.ftz.f32 	%f290, %f288;
	mul.f32 	%f291, %f290, %f289;
	add.f32 	%f292, %f280, %f291;
	sub.f32 	%f293, %f38, %f62;
	fma.rn.f32 	%f294, %f293, 0f3BBB989D, 0f3F000000;
	cvt.sat.f32.f32 	%f295, %f294;
	fma.rm.f32 	%f296, %f295, %f67, %f66;
	add.f32 	%f297, %f296, 0fCB40007F;
	neg.f32 	%f298, %f297;
	fma.rn.f32 	%f299, %f293, 0f3FB8AA3B, %f298;
	fma.rn.f32 	%f300, %f293, 0f32A57060, %f299;
	mov.b32 	%r57, %f296;
	shl.b32 	%r58, %r57, 23;
	mov.b32 	%f301, %r58;
	ex2.approx.ftz.f32 	%f302, %f300;
	mul.f32 	%f303, %f302, %f301;
	add.f32 	%f304, %f292, %f303;
	sub.f32 	%f305, %f41, %f62;
	fma.rn.f32 	%f306, %f305, 0f3BBB989D, 0f3F000000;
	cvt.sat.f32.f32 	%f307, %f306;
	fma.rm.f32 	%f308, %f307, %f67, %f66;
	add.f32 	%f309, %f308, 0fCB40007F;
	neg.f32 	%f310, %f309;
	fma.rn.f32 	%f311, %f305, 0f3FB8AA3B, %f310;
	fma.rn.f32 	%f312, %f305, 0f32A57060, %f311;
	mov.b32 	%r59, %f308;
	shl.b32 	%r60, %r59, 23;
	mov.b32 	%f313, %r60;
	ex2.approx.ftz.f32 	%f314, %f312;
	mul.f32 	%f315, %f314, %f313;
	add.f32 	%f316, %f304, %f315;
	sub.f32 	%f317, %f42, %f62;
	fma.rn.f32 	%f318, %f317, 0f3BBB989D, 0f3F000000;
	cvt.sat.f32.f32 	%f319, %f318;
	fma.rm.f32 	%f320, %f319, %f67, %f66;
	add.f32 	%f321, %f320, 0fCB40007F;
	neg.f32 	%f322, %f321;
	fma.rn.f32 	%f323, %f317, 0f3FB8AA3B, %f322;
	fma.rn.f32 	%f324, %f317, 0f32A57060, %f323;
	mov.b32 	%r61, %f320;
	shl.b32 	%r62, %r61, 23;
	mov.b32 	%f325, %r62;
	ex2.approx.ftz.f32 	%f326, %f324;
	mul.f32 	%f327, %f326, %f325;
	add.f32 	%f328, %f316, %f327;
	sub.f32 	%f329, %f45, %f62;
	fma.rn.f32 	%f330, %f329, 0f3BBB989D, 0f3F000000;
	cvt.sat.f32.f32 	%f331, %f330;
	fma.rm.f32 	%f332, %f331, %f67, %f66;
	add.f32 	%f333, %f332, 0fCB40007F;
	neg.f32 	%f334, %f333;
	fma.rn.f32 	%f335, %f329, 0f3FB8AA3B, %f334;
	fma.rn.f32 	%f336, %f329, 0f32A57060, %f335;
	mov.b32 	%r63, %f332;
	shl.b32 	%r64, %r63, 23;
	mov.b32 	%f337, %r64;
	ex2.approx.ftz.f32 	%f338, %f336;
	mul.f32 	%f339, %f338, %f337;
	add.f32 	%f340, %f328, %f339;
	sub.f32 	%f341, %f46, %f62;
	fma.rn.f32 	%f342, %f341, 0f3BBB989D, 0f3F000000;
	cvt.sat.f32.f32 	%f343, %f342;
	fma.rm.f32 	%f344, %f343, %f67, %f66;
	add.f32 	%f345, %f344, 0fCB40007F;
	neg.f32 	%f346, %f345;
	fma.rn.f32 	%f347, %f341, 0f3FB8AA3B, %f346;
	fma.rn.f32 	%f348, %f341, 0f32A57060, %f347;
	mov.b32 	%r65, %f344;
	shl.b32 	%r66, %r65, 23;
	mov.b32 	%f349, %r66;
	ex2.approx.ftz.f32 	%f350, %f348;
	mul.f32 	%f351, %f350, %f349;
	add.f32 	%f352, %f340, %f351;
	sub.f32 	%f353, %f49, %f62;
	fma.rn.f32 	%f354, %f353, 0f3BBB989D, 0f3F000000;
	cvt.sat.f32.f32 	%f355, %f354;
	fma.rm.f32 	%f356, %f355, %f67, %f66;
	add.f32 	%f357, %f356, 0fCB40007F;
	neg.f32 	%f358, %f357;
	fma.rn.f32 	%f359, %f353, 0f3FB8AA3B, %f358;
	fma.rn.f32 	%f360, %f353, 0f32A57060, %f359;
	mov.b32 	%r67, %f356;
	shl.b32 	%r68, %r67, 23;
	mov.b32 	%f361, %r68;
	ex2.approx.ftz.f32 	%f362, %f360;
	mul.f32 	%f363, %f362, %f361;
	add.f32 	%f364, %f352, %f363;
	sub.f32 	%f365, %f50, %f62;
	fma.rn.f32 	%f366, %f365, 0f3BBB989D, 0f3F000000;
	cvt.sat.f32.f32 	%f367, %f366;
	fma.rm.f32 	%f368, %f367, %f67, %f66;
	add.f32 	%f369, %f368, 0fCB40007F;
	neg.f32 	%f370, %f369;
	fma.rn.f32 	%f371, %f365, 0f3FB8AA3B, %f370;
	fma.rn.f32 	%f372, %f365, 0f32A57060, %f371;
	mov.b32 	%r69, %f368;
	shl.b32 	%r70, %r69, 23;
	mov.b32 	%f373, %r70;
	ex2.approx.ftz.f32 	%f374, %f372;
	mul.f32 	%f375, %f374, %f373;
	add.f32 	%f376, %f364, %f375;
	mov.b32 	%r71, %f376;
	shfl.sync.bfly.b32	%r72|%p8, %r71, 16, 31, -1;
	mov.b32 	%f377, %r72;
	add.f32 	%f378, %f376, %f377;
	mov.b32 	%r73, %f378;
	shfl.sync.bfly.b32	%r74|%p9, %r73, 8, 31, -1;
	mov.b32 	%f379, %r74;
	add.f32 	%f380, %f378, %f379;
	mov.b32 	%r75, %f380;
	shfl.sync.bfly.b32	%r76|%p10, %r75, 4, 31, -1;
	mov.b32 	%f381, %r76;
	add.f32 	%f382, %f380, %f381;
	mov.b32 	%r77, %f382;
	shfl.sync.bfly.b32	%r78|%p11, %r77, 2, 31, -1;
	mov.b32 	%f383, %r78;
	add.f32 	%f384, %f382, %f383;
	mov.b32 	%r79, %f384;
	shfl.sync.bfly.b32	%r80|%p12, %r79, 1, 31, -1;
	mov.b32 	%f385, %r80;
	add.f32 	%f386, %f384, %f385;
	div.rn.f32 	%f387, %f75, %f386;
	div.rn.f32 	%f388, %f87, %f386;
	div.rn.f32 	%f389, %f99, %f386;
	div.rn.f32 	%f390, %f111, %f386;
	div.rn.f32 	%f391, %f123, %f386;
	div.rn.f32 	%f392, %f135, %f386;
	div.rn.f32 	%f393, %f147, %f386;
	div.rn.f32 	%f394, %f159, %f386;
	div.rn.f32 	%f395, %f171, %f386;
	div.rn.f32 	%f396, %f183, %f386;
	div.rn.f32 	%f397, %f195, %f386;
	div.rn.f32 	%f398, %f207, %f386;
	div.rn.f32 	%f399, %f219, %f386;
	div.rn.f32 	%f400, %f231, %f386;
	div.rn.f32 	%f401, %f243, %f386;
	div.rn.f32 	%f402, %f255, %f386;
	div.rn.f32 	%f403, %f267, %f386;
	div.rn.f32 	%f404, %f279, %f386;
	div.rn.f32 	%f405, %f291, %f386;
	div.rn.f32 	%f406, %f303, %f386;
	div.rn.f32 	%f407, %f315, %f386;
	div.rn.f32 	%f408, %f327, %f386;
	div.rn.f32 	%f409, %f339, %f386;
	div.rn.f32 	%f410, %f351, %f386;
	div.rn.f32 	%f411, %f363, %f386;
	div.rn.f32 	%f412, %f375, %f386;
	mad.lo.s64 	%rd97, %rd176, %rd9, %rd2;
	shr.u64 	%rd98, %rd97, 63;
	add.s64 	%rd99, %rd97, %rd98;
	cvta.to.global.u64 	%rd100, %rd8;
	shl.b64 	%rd101, %rd99, 2;
	and.b64  	%rd102, %rd101, -8;
	add.s64 	%rd103, %rd100, %rd102;
	st.global.v2.f32 	[%rd103], {%f387, %f388};
	add.s64 	%rd104, %rd97, 64;
	shr.u64 	%rd105, %rd104, 63;
	add.s64 	%rd106, %rd104, %rd105;
	shl.b64 	%rd107, %rd106, 2;
	and.b64  	%rd108, %rd107, -8;
	add.s64 	%rd109, %rd100, %rd108;
	st.global.v2.f32 	[%rd109], {%f389, %f390};
	add.s64 	%rd110, %rd97, 128;
	shr.u64 	%rd111, %rd110, 63;
	add.s64 	%rd112, %rd110, %rd111;
	shl.b64 	%rd113, %rd112, 2;
	and.b64  	%rd114, %rd113, -8;
	add.s64 	%rd115, %rd100, %rd114;
	st.global.v2.f32 	[%rd115], {%f391, %f392};
	add.s64 	%rd116, %rd97, 192;
	shr.u64 	%rd117, %rd116, 63;
	add.s64 	%rd118, %rd116, %rd117;
	shl.b64 	%rd119, %rd118, 2;
	and.b64  	%rd120, %rd119, -8;
	add.s64 	%rd121, %rd100, %rd120;
	st.global.v2.f32 	[%rd121], {%f393, %f394};
	add.s64 	%rd122, %rd97, 256;
	shr.u64 	%rd123, %rd122, 63;
	add.s64 	%rd124, %rd122, %rd123;
	shl.b64 	%rd125, %rd124, 2;
	and.b64  	%rd126, %rd125, -8;
	add.s64 	%rd127, %rd100, %rd126;
	st.global.v2.f32 	[%rd127], {%f395, %f396};
	add.s64 	%rd128, %rd97, 320;
	shr.u64 	%rd129, %rd128, 63;
	add.s64 	%rd130, %rd128, %rd129;
	shl.b64 	%rd131, %rd130, 2;
	and.b64  	%rd132, %rd131, -8;
	add.s64 	%rd133, %rd100, %rd132;
	st.global.v2.f32 	[%rd133], {%f397, %f398};
	add.s64 	%rd134, %rd97, 384;
	shr.u64 	%rd135, %rd134, 63;
	add.s64 	%rd136, %rd134, %rd135;
	shl.b64 	%rd137, %rd136, 2;
	and.b64  	%rd138, %rd137, -8;
	add.s64 	%rd139, %rd100, %rd138;
	st.global.v2.f32 	[%rd139], {%f399, %f400};
	add.s64 	%rd140, %rd97, 448;
	shr.u64 	%rd141, %rd140, 63;
	add.s64 	%rd142, %rd140, %rd141;
	shl.b64 	%rd143, %rd142, 2;
	and.b64  	%rd144, %rd143, -8;
	add.s64 	%rd145, %rd100, %rd144;
	st.global.v2.f32 	[%rd145], {%f401, %f402};
	add.s64 	%rd146, %rd97, 512;
	shr.u64 	%rd147, %rd146, 63;
	add.s64 	%rd148, %rd146, %rd147;
	shl.b64 	%rd149, %rd148, 2;
	and.b64  	%rd150, %rd149, -8;
	add.s64 	%rd151, %rd100, %rd150;
	st.global.v2.f32 	[%rd151], {%f403, %f404};
	add.s64 	%rd152, %rd97, 576;
	shr.u64 	%rd153, %rd152, 63;
	add.s64 	%rd154, %rd152, %rd153;
	shl.b64 	%rd155, %rd154, 2;
	and.b64  	%rd156, %rd155, -8;
	add.s64 	%rd157, %rd100, %rd156;
	st.global.v2.f32 	[%rd157], {%f405, %f406};
	add.s64 	%rd158, %rd97, 640;
	shr.u64 	%rd159, %rd158, 63;
	add.s64 	%rd160, %rd158, %rd159;
	shl.b64 	%rd161, %rd160, 2;
	and.b64  	%rd162, %rd161, -8;
	add.s64 	%rd163, %rd100, %rd162;
	st.global.v2.f32 	[%rd163], {%f407, %f408};
	add.s64 	%rd164, %rd97, 704;
	shr.u64 	%rd165, %rd164, 63;
	add.s64 	%rd166, %rd164, %rd165;
	shl.b64 	%rd167, %rd166, 2;
	and.b64  	%rd168, %rd167, -8;
	add.s64 	%rd169, %rd100, %rd168;
	st.global.v2.f32 	[%rd169], {%f409, %f410};
	add.s64 	%rd170, %rd97, 768;
	shr.u64 	%rd171, %rd170, 63;
	add.s64 	%rd172, %rd170, %rd171;
	shl.b64 	%rd173, %rd172, 2;
	and.b64  	%rd174, %rd173, -8;
	add.s64 	%rd175, %rd100, %rd174;
	st.global.v2.f32 	[%rd175], {%f411, %f412};
	add.s64 	%rd176, %rd176, %rd3;
	setp.lt.s64 	%p13, %rd176, %rd10;
	@%p13 bra 	$L__BB46_4;
$L__BB46_5:
	ret;

}
	// .globl	_Z15SoftmaxWarpImplI10DirectLoadIffE11DirectStoreIffEfLi2ELi26ELi32ELi1ELb1EL9Algorithm0EEvT_T0_ll
.visible .entry _Z15SoftmaxWarpImplI10DirectLoadIffE11DirectStoreIffEfLi2ELi26ELi32ELi1ELb1EL9Algorithm0EEvT_T0_ll(
	.param .align 8 .b8 _Z15SoftmaxWarpImplI10DirectLoadIffE11DirectStoreIffEfLi2ELi26ELi32ELi1ELb1EL9Algorithm0EEvT_T0_ll_param_0[16],
	.param .align 8 .b8 _Z15SoftmaxWarpImplI10DirectLoadIffE11DirectStoreIffEfLi2ELi26ELi32ELi1ELb1EL9Algorithm0EEvT_T0_ll_param_1[16],
	.param .u64 _Z15SoftmaxWarpImplI10DirectLoadIffE11DirectStoreIffEfLi2ELi26ELi32ELi1ELb1EL9Algorithm0EEvT_T0_ll_param_2,
	.param .u64 _Z15SoftmaxWarpImplI10DirectLoadIffE11DirectStoreIffEfLi2ELi26ELi32ELi1ELb1EL9Algorithm0EEvT_T0_ll_param_3
)
{
	.reg .pred 	%p<40>;
	.reg .b32 	%r<94>;
	.reg .b32 	%f<504>;
	.reg .b64 	%rd<197>;

	ld.param.u64 	%rd24, [_Z15SoftmaxWarpImplI10DirectLoadIffE11DirectStoreIffEfLi2ELi26ELi32ELi1ELb1EL9Algorithm0EEvT_T0_ll_param_1+8];
	ld.param.u64 	%rd22, [_Z15SoftmaxWarpImplI10DirectLoadIffE11DirectStoreIffEfLi2ELi26ELi32ELi1ELb1EL9Algorithm0EEvT_T0_ll_param_0+8];
	ld.param.u64 	%rd21, [_Z15SoftmaxWarpImplI10DirectLoadIffE11DirectStoreIffEfLi2ELi26ELi32ELi1ELb1EL9Algorithm0EEvT_T0_ll_param_0];
	ld.param.u64 	%rd23, [_Z15SoftmaxWarpImplI10DirectLoadIffE11DirectStoreIffEfLi2ELi26ELi32ELi1ELb1EL9Algorithm0EEvT_T0_ll_param_1];
	ld.param.u64 	%rd26, [_Z15SoftmaxWarpImplI10DirectLoadIffE11DirectStoreIffEfLi2ELi26ELi32ELi1ELb1EL9Algorithm0EEvT_T0_ll_param_3];
	cvta.to.global.u64 	%rd1, %rd23;
	setp.lt.s64 	%p1, %rd26, 833;
	@%p1 bra 	$L__BB47_2;
	mov.u64 	%rd27, $str;
	cvta.global.u64 	%rd28, %rd27;
	mov.u64 	%rd29, $str$1;
	cvta.global.u64 	%rd30, %rd29;
	mov.u64 	%rd31, __unnamed_48;
	cvta.global.u64 	%rd32, %rd31;
	{ // callseq 47, 0
	.param .b64 param0;
	st.param.b64 	[param0], %rd28;
	.param .b64 param1;
	st.param.b64 	[param1], %rd30;
	.param .b32 param2;
	st.param.b32 	[param2], 253;
	.param .b64 param3;
	st.param.b64 	[param3], %rd32;
	.param .b64 param4;
	st.param.b64 	[param4], 1;
	call.uni 
	__assertfail, 
	(
	param0, 
	param1, 
	param2, 
	param3, 
	param4
	);
	} // callseq 47
$L__BB47_2:
	ld.param.u64 	%rd194, [_Z15SoftmaxWarpImplI10DirectLoadIffE11DirectStoreIffEfLi2ELi26ELi32ELi1ELb1EL9Algorithm0EEvT_T0_ll_param_2];
	mov.u32 	%r1, %ctaid.x;
	mov.u32 	%r2, %ntid.y;
	mov.u32 	%r3, %tid.y;
	mad.lo.s32 	%r4, %r1, %r2, %r3;
	cvt.s64.s32 	%rd196, %r4;
	setp.le.s64 	%p2, %rd194, %rd196;
	@%p2 bra 	$L__BB47_57;
	mov.u32 	%r5, %tid.x;
	shl.b32 	%r6, %r5, 1;
	cvt.u64.u32 	%rd3, %r6;
	add.s32 	%r7, %r6, 64;
	cvt.u64.u32 	%rd4, %r7;
	add.s32 	%r8, %r6, 128;
	cvt.u64.u32 	%rd5, %r8;
	add.s32 	%r9, %r6, 192;
	cvt.u64.u32 	%rd6, %r9;
	add.s32 	%r10, %r6, 256;
	cvt.u64.u32 	%rd7, %r10;
	add.s32 	%r11, %r6, 320;
	cvt.u64.u32 	%rd8, %r11;
	add.s32 	%r12, %r6, 384;
	cvt.u64.u32 	%rd9, %r12;
	add.s32 	%r13, %r6, 448;
	cvt.u64.u32 	%rd10, %r13;
	add.s32 	%r14, %r6, 512;
	cvt.u64.u32 	%rd11, %r14;
	add.s32 	%r15, %r6, 576;
	cvt.u64.u32 	%rd12, %r15;
	add.s32 	%r16, %r6, 640;
	cvt.u64.u32 	%rd13, %r16;
	add.s32 	%r17, %r6, 704;
	cvt.u64.u32 	%rd14, %r17;
	add.s32 	%r18, %r6, 768;
	cvt.u64.u32 	%rd15, %r18;
	mov.u32 	%r91, %nctaid.x;
	mul.lo.s32 	%r93, %r91, %r2;
$L__BB47_4:
	cvta.to.global.u64 	%rd17, %rd21;
	setp.le.s64 	%p3, %rd26, %rd3;
	mul.lo.s64 	%rd18, %rd196, %rd22;
	mov.f32 	%f465, 0fFF800000;
	mov.f32 	%f466, %f465;
	mov.f32 	%f470, %f465;
	@%p3 bra 	$L__BB47_6;
	add.s64 	%rd33, %rd18, %rd3;
	shr.u64 	%rd34, %rd33, 63;
	add.s64 	%rd35, %rd33, %rd34;
	shl.b64 	%rd36, %rd35, 2;
	and.b64  	%rd37, %rd36, -8;
	add.s64 	%rd38, %rd17, %rd37;
	ld.global.v2.f32 	{%f466, %f465}, [%rd38];
	max.f32 	%f106, %f466, 0fFF800000;
	max.f32 	%f470, %f106, %f465;
$L__BB47_6:
	setp.le.s64 	%p4, %rd26, %rd4;
	mov.f32 	%f468, 0fFF800000;
	mov.f32 	%f469, %f468;
	@%p4 bra 	$L__BB47_8;
	add.s64 	%rd39, %rd18, %rd4;
	shr.u64 	%rd40, %rd39, 63;
	add.s64 	%rd41, %rd39, %rd40;
	shl.b64 	%rd42, %rd41, 2;
	and.b64  	%rd43, %rd42, -8;
	add.s64 	%rd44, %rd17, %rd43;
	ld.global.v2.f32 	{%f469, %f468}, [%rd44];
	max.f32 	%f108, %f470, %f469;
	max.f32 	%f470, %f108, %f468;
$L__BB47_8:
	setp.le.s64 	%p5, %rd26, %rd5;
	mov.f32 	%f471, 0fFF800000;
	mov.f32 	%f472, %f471;
	@%p5 bra 	$L__BB47_10;
	add.s64 	%rd45, %rd18, %rd5;
	shr.u64 	%rd46, %rd45, 63;
	add.s64 	%rd47, %rd45, %rd46;
	shl.b64 	%rd48, %rd47, 2;
	and.b64  	%rd49, %rd48, -8;
	add.s64 	%rd50, %rd17, %rd49;
	ld.global.v2.f32 	{%f472, %f471}, [%rd50];
	max.f32 	%f110, %f470, %f472;
	max.f32 	%f470, %f110, %f471;
$L__BB47_10:
	setp.le.s64 	%p6, %rd26, %rd6;
	mov.f32 	%f474, 0fFF800000;
	mov.f32 	%f475, %f474;
	@%p6 bra 	$L__BB47_12;
	add.s64 	%rd51, %rd18, %rd6;
	shr.u64 	%rd52, %rd51, 63;
	add.s64 	%rd53, %rd51, %rd52;
	shl.b64 	%rd54, %rd53, 2;
	and.b64  	%rd55, %rd54, -8;
	add.s64 	%rd56, %rd17, %rd55;
	ld.global.v2.f32 	{%f475, %f474}, [%rd56];
	max.f32 	%f112, %f470, %f475;
	max.f32 	%f470, %f112, %f474;
$L__BB47_12:
	setp.le.s64 	%p7, %rd26, %rd7;
	mov.f32 	%f477, 0fFF800000;
	mov.f32 	%f478, %f477;
	@%p7 bra 	$L__BB47_14;
	add.s64 	%rd57, %rd18, %rd7;
	shr.u64 	%rd58, %rd57, 63;
	add.s64 	%rd59, %rd57, %rd58;
	shl.b64 	%rd60, %rd59, 2;
	and.b64  	%rd61, %rd60, -8;
	add.s64 	%rd62, %rd17, %rd61;
	ld.global.v2.f32 	{%f478, %f477}, [%rd62];
	max.f32 	%f114, %f470, %f478;
	max.f32 	%f470, %f114, %f477;
$L__BB47_14:
	setp.le.s64 	%p8, %rd26, %rd8;
	mov.f32 	%f480, 0fFF800000;
	mov.f32 	%f481, %f480;
	@%p8 bra 	$L__BB47_16;
	add.s64 	%rd63, %rd18, %rd8;
	shr.u64 	%rd64, %rd63, 63;
	add.s64 	%rd65, %rd63, %rd64;
	shl.b64 	%rd66, %rd65, 2;
	and.b64  	%rd67, %rd66, -8;
	add.s64 	%rd68, %rd17, %rd67;
	ld.global.v2.f32 	{%f481, %f480}, [%rd68];
	max.f32 	%f116, %f470, %f481;
	max.f32 	%f470, %f116, %f480;
$L__BB47_16:
	setp.le.s64 	%p9, %rd26, %rd9;
	mov.f32 	%f483, 0fFF800000;
	mov.f32 	%f484, %f483;
	@%p9 bra 	$L__BB47_18;
	add.s64 	%rd69, %rd18, %rd9;
	shr.u64 	%rd70, %rd69, 63;
	add.s64 	%rd71, %rd69, %rd70;
	shl.b64 	%rd72, %rd71, 2;
	and.b64  	%rd73, %rd72, -8;
	add.s64 	%rd74, %rd17, %rd73;
	ld.global.v2.f32 	{%f484, %f483}, [%rd74];
	max.f32 	%f118, %f470, %f484;
	max.f32 	%f470, %f118, %f483;
$L__BB47_18:
	setp.le.s64 	%p10, %rd26, %rd10;
	mov.f32 	%f486, 0fFF800000;
	mov.f32 	%f487, %f486;
	@%p10 bra 	$L__BB47_20;
	add.s64 	%rd75, %rd18, %rd10;
	shr.u64 	%rd76, %rd75, 63;
	add.s64 	%rd77, %rd75, %rd76;
	shl.b64 	%rd78, %rd77, 2;
	and.b64  	%rd79, %rd78, -8;
	add.s64 	%rd80, %rd17, %rd79;
	ld.global.v2.f32 	{%f487, %f486}, [%rd80];
	max.f32 	%f120, %f470, %f487;
	max.f32 	%f470, %f120, %f486;
$L__BB47_20:
	setp.le.s64 	%p11, %rd26, %rd11;
	mov.f32 	%f489, 0fFF800000;
	mov.f32 	%f490, %f489;
	@%p11 bra 	$L__BB47_22;
	add.s64 	%rd81, %rd18, %rd11;
	shr.u64 	%rd82, %rd81, 63;
	add.s64 	%rd83, %rd81, %rd82;
	shl.b64 	%rd84, %rd83, 2;
	and.b64  	%rd85, %rd84, -8;
	add.s64 	%rd86, %rd17, %rd85;
	ld.global.v2.f32 	{%f490, %f489}, [%rd86];
	max.f32 	%f122, %f470, %f490;
	max.f32 	%f470, %f122, %f489;
$L__BB47_22:
	setp.le.s64 	%p12, %rd26, %rd12;
	mov.f32 	%f492, 0fFF800000;
	mov.f32 	%f493, %f492;
	@%p12 bra 	$L__BB47_24;
	add.s64 	%rd87, %rd18, %rd12;
	shr.u64 	%rd88, %rd87, 63;
	add.s64 	%rd89, %rd87, %rd88;
	cvta.to.global.u64 	%rd90, %rd21;
	shl.b64 	%rd91, %rd89, 2;
	and.b64  	%rd92, %rd91, -8;
	add.s64 	%rd93, %rd90, %rd92;
	ld.global.v2.f32 	{%f493, %f492}, [%rd93];
	max.f32 	%f124, %f470, %f493;
	max.f32 	%f470, %f124, %f492;
$L__BB47_24:
	setp.le.s64 	%p13, %rd26, %rd13;
	mov.f32 	%f495, 0fFF800000;
	mov.f32 	%f496, %f495;
	@%p13 bra 	$L__BB47_26;
	add.s64 	%rd94, %rd18, %rd13;
	shr.u64 	%rd95, %rd94, 63;
	add.s64 	%rd96, %rd94, %rd95;
	cvta.to.global.u64 	%rd97, %rd21;
	shl.b64 	%rd98, %rd96, 2;
	and.b64  	%rd99, %rd98, -8;
	add.s64 	%rd100, %rd97, %rd99;
	ld.global.v2.f32 	{%f496, %f495}, [%rd100];
	max.f32 	%f126, %f470, %f496;
	max.f32 	%f470, %f126, %f495;
$L__BB47_26:
	setp.le.s64 	%p14, %rd26, %rd14;
	mov.f32 	%f498, 0fFF800000;
	mov.f32 	%f499, %f498;
	@%p14 bra 	$L__BB47_28;
	add.s64 	%rd101, %rd18, %rd14;
	shr.u64 	%rd102, %rd101, 63;
	add.s64 	%rd103, %rd101, %rd102;
	cvta.to.global.u64 	%rd104, %rd21;
	shl.b64 	%rd105, %rd103, 2;
	and.b64  	%rd106, %rd105, -8;
	add.s64 	%rd107, %rd104, %rd106;
	ld.global.v2.f32 	{%f499, %f498}, [%rd107];
	max.f32 	%f128, %f470, %f499;
	max.f32 	%f470, %f128, %f498;
$L__BB47_28:
	setp.le.s64 	%p15, %rd26, %rd15;
	mov.f32 	%f501, 0fFF800000;
	mov.f32 	%f502, %f501;
	@%p15 bra 	$L__BB47_30;
	add.s64 	%rd108, %rd18, %rd15;
	shr.u64 	%rd109, %rd108, 63;
	add.s64 	%rd110, %rd108, %rd109;
	cvta.to.global.u64 	%rd111, %rd21;
	shl.b64 	%rd112, %rd110, 2;
	and.b64  	%rd113, %rd112, -8;
	add.s64 	%rd114, %rd111, %rd113;
	ld.global.v2.f32 	{%f502, %f501}, [%rd114];
	max.f32 	%f130, %f470, %f502;
	max.f32 	%f470, %f130, %f501;
$L__BB47_30:
	setp.le.s64 	%p16, %rd26, %rd3;
	mov.b32 	%r19, %f470;
	shfl.sync.bfly.b32	%r20|%p17, %r19, 16, 31, -1;
	mov.b32 	%f131, %r20;
	max.f32 	%f132, %f470, %f131;
	mov.b32 	%r21, %f132;
	shfl.sync.bfly.b32	%r22|%p18, %r21, 8, 31, -1;
	mov.b32 	%f133, %r22;
	max.f32 	%f134, %f132, %f133;
	mov.b32 	%r23, %f134;
	shfl.sync.bfly.b32	%r24|%p19, %r23, 4, 31, -1;
	mov.b32 	%f135, %r24;
	max.f32 	%f136, %f134, %f135;
	mov.b32 	%r25, %f136;
	shfl.sync.bfly.b32	%r26|%p20, %r25, 2, 31, -1;
	mov.b32 	%f137, %r26;
	max.f32 	%f138, %f136, %f137;
	mov.b32 	%r27, %f138;
	shfl.sync.bfly.b32	%r28|%p21, %r27, 1, 31, -1;
	mov.b32 	%f139, %r28;
	max.f32 	%f140, %f138, %f139;
	sub.f32 	%f141, %f466, %f140;
	fma.rn.f32 	%f142, %f141, 0f3BBB989D, 0f3F000000;
	cvt.sat.f32.f32 	%f143, %f142;
	mov.f32 	%f144, 0f4B400001;
	mov.f32 	%f145, 0f437C0000;
	fma.rm.f32 	%f146, %f143, %f145, %f144;
	add.f32 	%f147, %f146, 0fCB40007F;
	neg.f32 	%f148, %f147;
	fma.rn.f32 	%f149, %f141, 0f3FB8AA3B, %f148;
	fma.rn.f32 	%f150, %f141, 0f32A57060, %f149;
	mov.b32 	%r29, %f146;
	shl.b32 	%r30, %r29, 23;
	mov.b32 	%f151, %r30;
	ex2.approx.ftz.f32 	%f152, %f150;
	mul.f32 	%f153, %f152, %f151;
	add.f32 	%f154, %f153, 0f00000000;
	sub.f32 	%f155, %f465, %f140;
	fma.rn.f32 	%f156, %f155, 0f3BBB989D, 0f3F000000;
	cvt.sat.f32.f32 	%f157, %f156;
	fma.rm.f32 	%f158, %f157, %f145, %f144;
	add.f32 	%f159, %f158, 0fCB40007F;
	neg.f32 	%f160, %f159;
	fma.rn.f32 	%f161, %f155, 0f3FB8AA3B, %f160;
	fma.rn.f32 	%f162, %f155, 0f32A57060, %f161;
	mov.b32 	%r31, %f158;
	shl.b32 	%r32, %r31, 23;
	mov.b32 	%f163, %r32;
	ex2.approx.ftz.f32 	%f164, %f162;
	mul.f32 	%f165, %f164, %f163;
	add.f32 	%f166, %f154, %f165;
	sub.f32 	%f167, %f469, %f140;
	fma.rn.f32 	%f168, %f167, 0f3BBB989D, 0f3F000000;
	cvt.sat.f32.f32 	%f169, %f168;
	fma.rm.f32 	%f170, %f169, %f145, %f144;
	add.f32 	%f171, %f170, 0fCB40007F;
	neg.f32 	%f172, %f171;
	fma.rn.f32 	%f173, %f167, 0f3FB8AA3B, %f172;
	fma.rn.f32 	%f174, %f167, 0f32A57060, %f173;
	mov.b32 	%r33, %f170;
	shl.b32 	%r34, %r33, 23;
	mov.b32 	%f175, %r34;
	ex2.approx.ftz.f32 	%f176, %f174;
	mul.f32 	%f177, %f176, %f175;
	add.f32 	%f178, %f166, %f177;
	sub.f32 	%f179, %f468, %f140;
	fma.rn.f32 	%f180, %f179, 0f3BBB989D, 0f3F000000;
	cvt.sat.f32.f32 	%f181, %f180;
	fma.rm.f32 	%f182, %f181, %f145, %f144;
	add.f32 	%f183, %f182, 0fCB40007F;
	neg.f32 	%f184, %f183;
	fma.rn.f32 	%f185, %f179, 0f3FB8AA3B, %f184;
	fma.rn.f32 	%f186, %f179, 0f32A57060, %f185;
	mov.b32 	%r35, %f182;
	shl.b32 	%r36, %r35, 23;
	mov.b32 	%f187, %r36;
	ex2.approx.ftz.f32 	%f188, %f186;
	mul.f32 	%f189, %f188, %f187;
	add.f32 	%f190, %f178, %f189;
	sub.f32 	%f191, %f472, %f140;
	fma.rn.f32 	%f192, %f191, 0f3BBB989D, 0f3F000000;
	cvt.sat.f32.f32 	%f193, %f192;
	fma.rm.f32 	%f194, %f193, %f145, %f144;
	add.f32 	%f195, %f194, 0fCB40007F;
	neg.f32 	%f196, %f195;
	fma.rn.f32 	%f197, %f191, 0f3FB8AA3B, %f196;
	fma.rn.f32 	%f198, %f191, 0f32A57060, %f197;
	mov.b32 	%r37, %f194;
	shl.b32 	%r38, %r37, 23;
	mov.b32 	%f199, %r38;
	ex2.approx.ftz.f32 	%f200, %f198;
	mul.f32 	%f201, %f200, %f199;
	add.f32 	%f202, %f190, %f201;
	sub.f32 	%f203, %f471, %f140;
	fma.rn.f32 	%f204, %f203, 0f3BBB989D, 0f3F000000;
	cvt.sat.f32.f32 	%f205, %f204;
	fma.rm.f32 	%f206, %f205, %f145, %f144;
	add.f32 	%f207, %f206, 0fCB40007F;
	neg.f32 	%f208, %f207;
	fma.rn.f32 	%f209, %f203, 0f3FB8AA3B, %f208;
	fma.rn.f32 	%f210, %f203, 0f32A57060, %f209;
	mov.b32 	%r39, %f206;
	shl.b32 	%r40, %r39, 23;
	mov.b32 	%f211, %r40;
	ex2.approx.ftz.f32 	%f212, %f210;
	mul.f32 	%f213, %f212, %f211;
	add.f32 	%f214, %f202, %f213;
	sub.f32 	%f215, %f475, %f140;
	fma.rn.f32 	%f216, %f215, 0f3BBB989D, 0f3F000000;
	cvt.sat.f32.f32 	%f217, %f216;
	fma.rm.f32 	%f218, %f217, %f145, %f144;
	add.f32 	%f219, %f218, 0fCB40007F;
	neg.f32 	%f220, %f219;
	fma.rn.f32 	%f221, %f215, 0f3FB8AA3B, %f220;
	fma.rn.f32 	%f222, %f215, 0f32A57060, %f221;
	mov.b32 	%r41, %f218;
	shl.b32 	%r42, %r41, 23;
	mov.b32 	%f223, %r42;
	ex2.approx.ftz.f32 	%f224, %f222;
	mul.f32 	%f225, %f224, %f223;
	add.f32 	%f226, %f214, %f225;
	sub.f32 	%f227, %f474, %f140;
	fma.rn.f32 	%f228, %f227, 0f3BBB989D, 0f3F000000;
	cvt.sat.f32.f32 	%f229, %f228;
	fma.rm.f32 	%f230, %f229, %f145, %f144;
	add.f32 	%f231, %f230, 0fCB40007F;
	neg.f32 	%f232, %f231;
	fma.rn.f32 	%f233, %f227, 0f3FB8AA3B, %f232;
	fma.rn.f32 	%f234, %f227, 0f32A57060, %f233;
	mov.b32 	%r43, %f230;
	shl.b32 	%r44, %r43, 23;
	mov.b32 	%f235, %r44;
	ex2.approx.ftz.f32 	%f236, %f234;
	mul.f32 	%f237, %f236, %f235;
	add.f32 	%f238, %f226, %f237;
	sub.f32 	%f239, %f478, %f140;
	fma.rn.f32 	%f240, %f239, 0f3BBB989D, 0f3F000000;
	cvt.sat.f32.f32 	%f241, %f240;
	fma.rm.f32 	%f242, %f241, %f145, %f144;
	add.f32 	%f243, %f242, 0fCB40007F;
	neg.f32 	%f244, %f243;
	fma.rn.f32 	%f245, %f239, 0f3FB8AA3B, %f244;
	fma.rn.f32 	%f246, %f239, 0f32A57060, %f245;
	mov.b32 	%r45, %f242;
	shl.b32 	%r46, %r45, 23;
	mov.b32 	%f247, %r46;
	ex2.approx.ftz.f32 	%f248, %f246;
	mul.f32 	%f249, %f248, %f247;
	add.f32 	%f250, %f238, %f249;
	sub.f32 	%f251, %f477, %f140;
	fma.rn.f32 	%f252, %f251, 0f3BBB989D, 0f3F000000;
	cvt.sat.f32.f32 	%f253, %f252;
	fma.rm.f32 	%f254, %f253, %f145, %f144;
	add.f32 	%f255, %f254, 0fCB40007F;
	neg.f32 	%f256, %f255;
	fma.rn.f32 	%f257, %f251, 0f3FB8AA3B, %f256;
	fma.rn.f32 	%f258, %f251, 0f32A57060, %f257;
	mov.b32 	%r47, %f254;
	shl.b32 	%r48, %r47, 23;
	mov.b32 	%f259, %r48;
	ex2.approx.ftz.f32 	%f260, %f258;
	mul.f32 	%f261, %f260, %f259;
	add.f32 	%f262, %f250, %f261;
	sub.f32 	%f263, %f481, %f140;
	fma.rn.f32 	%f264, %f263, 0f3BBB989D, 0f3F000000;
	cvt.sat.f32.f32 	%f265, %f264;
	fma.rm.f32 	%f266, %f265, %f145, %f144;
	add.f32 	%f267, %f266, 0fCB40007F;
	neg.f32 	%f268, %f267;
	fma.rn.f32 	%f269, %f263, 0f3FB8AA3B, %f268;
	fma.rn.f32 	%f270, %f263, 0f32A57060, %f269;
	mov.b32 	%r49, %f266;
	shl.b32 	%r50, %r49, 23;
	mov.b32 	%f271, %r50;
	ex2.approx.ftz.f32 	%f272, %f270;
	mul.f32 	%f273, %f272, %f271;
	add.f32 	%f274, %f262, %f273;
	sub.f32 	%f275, %f480, %f140;
	fma.rn.f32 	%f276, %f275, 0f3BBB989D, 0f3F000000;
	cvt.sat.f32.f32 	%f277, %f276;
	fma.rm.f32 	%f278, %f277, %f145, %f144;
	add.f32 	%f279, %f278, 0fCB40007F;
	neg.f32 	%f280, %f279;
	fma.rn.f32 	%f281, %f275, 0f3FB8AA3B, %f280;
	fma.rn.f32 	%f282, %f275, 0f32A57060, %f281;
	mov.b32 	%r51, %f278;
	shl.b32 	%r52, %r51, 23;
	mov.b32 	%f283, %r52;
	ex2.approx.ftz.f32 	%f284, %f282;
	mul.f32 	%f285, %f284, %f283;
	add.f32 	%f286, %f274, %f285;
	sub.f32 	%f287, %f484, %f140;
	fma.rn.f32 	%f288, %f287, 0f3BBB989D, 0f3F000000;
	cvt.sat.f32.f32 	%f289, %f288;
	fma.rm.f32 	%f290, %f289, %f145, %f144;
	add.f32 	%f291, %f290, 0fCB40007F;
	neg.f32 	%f292, %f291;
	fma.rn.f32 	%f293, %f287, 0f3FB8AA3B, %f292;
	fma.rn.f32 	%f294, %f287, 0f32A57060, %f293;
	mov.b32 	%r53, %f290;
	shl.b32 	%r54, %r53, 23;
	mov.b32 	%f295, %r54;
	ex2.approx.ftz.f32 	%f296, %f294;
	mul.f32 	%f297, %f296, %f295;
	add.f32 	%f298, %f286, %f297;
	sub.f32 	%f299, %f483, %f140;
	fma.rn.f32 	%f300, %f299, 0f3BBB989D, 0f3F000000;
	cvt.sat.f32.f32 	%f301, %f300;
	fma.rm.f32 	%f302, %f301, %f145, %f144;
	add.f32 	%f303, %f302, 0fCB40007F;
	neg.f32 	%f304, %f303;
	fma.rn.f32 	%f305, %f299, 0f3FB8AA3B, %f304;
	fma.rn.f32 	%f306, %f299, 0f32A57060, %f305;
	mov.b32 	%r55, %f302;
	shl.b32 	%r56, %r55, 23;
	mov.b32 	%f307, %r56;
	ex2.approx.ftz.f32 	%f308, %f306;
	mul.f32 	%f309, %f308, %f307;
	add.f32 	%f310, %f298, %f309;
	sub.f32 	%f311, %f487, %f140;
	fma.rn.f32 	%f312, %f311, 0f3BBB989D, 0f3F000000;
	cvt.sat.f32.f32 	%f313, %f312;
	fma.rm.f32 	%f314, %f313, %f145, %f144;
	add.f32 	%f315, %f314, 0fCB40007F;
	neg.f32 	%f316, %f315;
	fma.rn.f32 	%f317, %f311, 0f3FB8AA3B, %f316;
	fma.rn.f32 	%f318, %f311, 0f32A57060, %f317;
	mov.b32 	%r57, %f314;
	shl.b32 	%r58, %r57, 23;
	mov.b32 	%f319, %r58;
	ex2.approx.ftz.f32 	%f320, %f318;
	mul.f32 	%f321, %f320, %f319;
	add.f32 	%f322, %f310, %f321;
	sub.f32 	%f323, %f486, %f140;
	fma.rn.f32 	%f324, %f323, 0f3BBB989D, 0f3F000000;
	cvt.sat.f32.f32 	%f325, %f324;
	fma.rm.f32 	%f326, %f325, %f145, %f144;
	add.f32 	%f327, %f326, 0fCB40007F;
	neg.f32 	%f328, %f327;
	fma.rn.f32 	%f329, %f323, 0f3FB8AA3B, %f328;
	fma.rn.f32 	%f330, %f323, 0f32A57060, %f329;
	mov.b32 	%r59, %f326;
	shl.b32 	%r60, %r59, 23;
	mov.b32 	%f331, %r60;
	ex2.approx.ftz.f32 	%f332, %f330;
	mul.f32 	%f333, %f332, %f331;
	add.f32 	%f334, %f322, %f333;
	sub.f32 	%f335, %f490, %f140;
	fma.rn.f32 	%f336, %f335, 0f3BBB989D, 0f3F000000;
	cvt.sat.f32.f32 	%f337, %f336;
	fma.rm.f32 	%f338, %f337, %f145, %f144;
	add.f32 	%f339, %f338, 0fCB40007F;
	neg.f32 	%f340, %f339;
	fma.rn.f32 	%f341, %f335, 0f3FB8AA3B, %f340;
	fma.rn.f32 	%f342, %f335, 0f32A57060, %f341;
	mov.b32 	%r61, %f338;
	shl.b32 	%r62, %r61, 23;
	mov.b32 	%f343, %r62;
	ex2.approx.ftz.f32 	%f344, %f342;
	mul.f32 	%f345, %f344, %f343;
	add.f32 	%f346, %f334, %f345;
	sub.f32 	%f347, %f489, %f140;
	fma.rn.f32 	%f348, %f347, 0f3BBB989D, 0f3F000000;
	cvt.sat.f32.f32 	%f349, %f348;
	fma.rm.f32 	%f350, %f349, %f145, %f144;
	add.f32 	%f351, %f350, 0fCB40007F;
	neg.f32 	%f352, %f351;
	fma.rn.f32 	%f353, %f347, 0f3FB8AA3B, %f352;
	fma.rn.f32 	%f354, %f347, 0f32A57060, %f353;
	mov.b32 	%r63, %f350;
	shl.b32 	%r64, %r63, 23;
	mov.b32 	%f355, %r64;
	ex2.approx.ftz.f32 	%f356, %f354;
	mul.f32 	%f357, %f356, %f355;
	add.f32 	%f358, %f346, %f357;
	sub.f32 	%f359, %f493, %f140;
	fma.rn.f32 	%f360, %f359, 0f3BBB989D, 0f3F000000;
	cvt.sat.f32.f32 	%f361, %f360;
	fma.rm.f32 	%f362, %f361, %f145, %f144;
	add.f32 	%f363, %f362, 0fCB40007F;
	neg.f32 	%f364, %f363;
	fma.rn.f32 	%f365, %f359, 0f3FB8AA3B, %f364;
	fma.rn.f32 	%f366, %f359, 0f32A57060, %f365;
	mov.b32 	%r65, %f362;
	shl.b32 	%r66, %r65, 23;
	mov.b32 	%f367, %r66;
	ex2.approx.ftz.f32 	%f368, %f366;
	mul.f32 	%f369, %f368, %f367;
	add.f32 	%f370, %f358, %f369;
	sub.f32 	%f371, %f492, %f140;
	fma.rn.f32 	%f372, %f371, 0f3BBB989D, 0f3F000000;
	cvt.sat.f32.f32 	%f373, %f372;
	fma.rm.f32 	%f374, %f373, %f145, %f144;
	add.f32 	%f375, %f374, 0fCB40007F;
	neg.f32 	%f376, %f375;
	fma.rn.f32 	%f377, %f371, 0f3FB8AA3B, %f376;
	fma.rn.f32 	%f378, %f371, 0f32A57060, %f377;
	mov.b32 	%r67, %f374;
	shl.b32 	%r68, %r67, 23;
	mov.b32 	%f379, %r68;
	ex2.approx.ftz.f32 	%f380, %f378;
	mul.f32 	%f381, %f380, %f379;
	add.f32 	%f382, %f370, %f381;
	sub.f32 	%f383, %f496, %f140;
	fma.rn.f32 	%f384, %f383, 0f3BBB989D, 0f3F000000;
	cvt.sat.f32.f32 	%f385, %f384;
	fma.rm.f32 	%f386, %f385, %f145, %f144;
	add.f32 	%f387, %f386, 0fCB40007F;
	neg.f32 	%f388, %f387;
	fma.rn.f32 	%f389, %f383, 0f3FB8AA3B, %f388;
	fma.rn.f32 	%f390, %f383, 0f32A57060, %f389;
	mov.b32 	%r69, %f386;
	shl.b32 	%r70, %r69, 23;
	mov.b32 	%f391, %r70;
	ex2.approx.ftz.f32 	%f392, %f390;
	mul.f32 	%f393, %f392, %f391;
	add.f32 	%f394, %f382, %f393;
	sub.f32 	%f395, %f495, %f140;
	fma.rn.f32 	%f396, %f395, 0f3BBB989D, 0f3F000000;
	cvt.sat.f32.f32 	%f397, %f396;
	fma.rm.f32 	%f398, %f397, %f145, %f144;
	add.f32 	%f399, %f398, 0fCB40007F;
	neg.f32 	%f400, %f399;
	fma.rn.f32 	%f401, %f395, 0f3FB8AA3B, %f400;
	fma.rn.f32 	%f402, %f395, 0f32A57060, %f401;
	mov.b32 	%r71, %f398;
	shl.b32 	%r72, %r71, 23;
	mov.b32 	%f403, %r72;
	ex2.approx.ftz.f32 	%f404, %f402;
	mul.f32 	%f405, %f404, %f403;
	add.f32 	%f406, %f394, %f405;
	sub.f32 	%f407, %f499, %f140;
	fma.rn.f32 	%f408, %f407, 0f3BBB989D, 0f3F000000;
	cvt.sat.f32.f32 	%f409, %f408;
	fma.rm.f32 	%f410, %f409, %f145, %f144;
	add.f32 	%f411, %f410, 0fCB40007F;
	neg.f32 	%f412, %f411;
	fma.rn.f32 	%f413, %f407, 0f3FB8AA3B, %f412;
	fma.rn.f32 	%f414, %f407, 0f32A57060, %f413;
	mov.b32 	%r73, %f410;
	shl.b32 	%r74, %r73, 23;
	mov.b32 	%f415, %r74;
	ex2.approx.ftz.f32 	%f416, %f414;
	mul.f32 	%f417, %f416, %f415;
	add.f32 	%f418, %f406, %f417;
	sub.f32 	%f419, %f498, %f140;
	fma.rn.f32 	%f420, %f419, 0f3BBB989D, 0f3F000000;
	cvt.sat.f32.f32 	%f421, %f420;
	fma.rm.f32 	%f422, %f421, %f145, %f144;
	add.f32 	%f423, %f422, 0fCB40007F;
	neg.f32 	%f424, %f423;
	fma.rn.f32 	%f425, %f419, 0f3FB8AA3B, %f424;
	fma.rn.f32 	%f426, %f419, 0f32A57060, %f425;
	mov.b32 	%r75, %f422;
	shl.b32 	%r76, %r75, 23;
	mov.b32 	%f427, %r76;
	ex2.approx.ftz.f32 	%f428, %f426;
	mul.f32 	%f429, %f428, %f427;
	add.f32 	%f430, %f418, %f429;
	sub.f32 	%f431, %f502, %f140;
	fma.rn.f32 	%f432, %f431, 0f3BBB989D, 0f3F000000;
	cvt.sat.f32.f32 	%f433, %f432;
	fma.rm.f32 	%f434, %f433, %f145, %f144;
	add.f32 	%f435, %f434, 0fCB40007F;
	neg.f32 	%f436, %f435;
	fma.rn.f32 	%f437, %f431, 0f3FB8AA3B, %f436;
	fma.rn.f32 	%f438, %f431, 0f32A57060, %f437;
	mov.b32 	%r77, %f434;
	shl.b32 	%r78, %r77, 23;
	mov.b32 	%f439, %r78;
	ex2.approx.ftz.f32 	%f440, %f438;
	mul.f32 	%f441, %f440, %f439;
	add.f32 	%f442, %f430, %f441;
	sub.f32 	%f443, %f501, %f140;
	fma.rn.f32 	%f444, %f443, 0f3BBB989D, 0f3F000000;
	cvt.sat.f32.f32 	%f445, %f444;
	fma.rm.f32 	%f446, %f445, %f145, %f144;
	add.f32 	%f447, %f446, 0fCB40007F;
	neg.f32 	%f448, %f447;
	fma.rn.f32 	%f449, %f443, 0f3FB8AA3B, %f448;
	fma.rn.f32 	%f450, %f443, 0f32A57060, %f449;
	mov.b32 	%r79, %f446;
	shl.b32 	%r80, %r79, 23;
	mov.b32 	%f451, %r80;
	ex2.approx.ftz.f32 	%f452, %f450;
	mul.f32 	%f453, %f452, %f451;
	add.f32 	%f454, %f442, %f453;
	mov.b32 	%r81, %f454;
	shfl.sync.bfly.b32	%r82|%p22, %r81, 16, 31, -1;
	mov.b32 	%f455, %r82;
	add.f32 	%f456, %f454, %f455;
	mov.b32 	%r83, %f456;
	shfl.sync.bfly.b32	%r84|%p23, %r83, 8, 31, -1;
	mov.b32 	%f457, %r84;
	add.f32 	%f458, %f456, %f457;
	mov.b32 	%r85, %f458;
	shfl.sync.bfly.b32	%r86|%p24, %r85, 4, 31, -1;
	mov.b32 	%f459, %r86;
	add.f32 	%f460, %f458, %f459;
	mov.b32 	%r87, %f460;
	shfl.sync.bfly.b32	%r88|%p25, %r87, 2, 31, -1;
	mov.b32 	%f461, %r88;
	add.f32 	%f462, %f460, %f461;
	mov.b32 	%r89, %f462;
	shfl.sync.bfly.b32	%r90|%p26, %r89, 1, 31, -1;
	mov.b32 	%f463, %r90;
	add.f32 	%f464, %f462, %f463;
	div.rn.f32 	%f79, %f153, %f464;
	div.rn.f32 	%f80, %f165, %f464;
	div.rn.f32 	%f81, %f177, %f464;
	div.rn.f32 	%f82, %f189, %f464;
	div.rn.f32 	%f83, %f201, %f464;
	div.rn.f32 	%f84, %f213, %f464;
	div.rn.f32 	%f85, %f225, %f464;
	div.rn.f32 	%f86, %f237, %f464;
	div.rn.f32 	%f87, %f249, %f464;
	div.rn.f32 	%f88, %f261, %f464;
	div.rn.f32 	%f89, %f273, %f464;
	div.rn.f32 	%f90, %f285, %f464;
	div.rn.f32 	%f91, %f297, %f464;
	div.rn.f32 	%f92, %f309, %f464;
	div.rn.f32 	%f93, %f321, %f464;
	div.rn.f32 	%f94, %f333, %f464;
	div.rn.f32 	%f95, %f345, %f464;
	div.rn.f32 	%f96, %f357, %f464;
	div.rn.f32 	%f97, %f369, %f464;
	div.rn.f32 	%f98, %f381, %f464;
	div.rn.f32 	%f99, %f393, %f464;
	div.rn.f32 	%f100, %f405, %f464;
	div.rn.f32 	%f101, %f417, %f464;
	div.rn.f32 	%f102, %f429, %f464;
	div.rn.f32 	%f103, %f441, %f464;
	div.rn.f32 	%f104, %f453, %f464;
	mul.lo.s64 	%rd19, %rd196, %rd24;
	@%p16 bra 	$L__BB47_32;
	add.s64 	%rd115, %rd19, %rd3;
	shr.u64 	%rd116, %rd115, 63;
	add.s64 	%rd117, %rd115, %rd116;
	shl.b64 	%rd118, %rd117, 2;
	and.b64  	%rd119, %rd118, -8;
	add.s64 	%rd120, %rd1, %rd119;
	st.global.v2.f32 	[%rd120], {%f79, %f80};
$L__BB47_32:
	setp.le.s64 	%p27, %rd26, %rd4;
	@%p27 bra 	$L__BB47_34;
	add.s64 	%rd121, %rd19, %rd4;
	shr.u64 	%rd122, %rd121, 63;
	add.s64 	%rd123, %rd121, %rd122;
	shl.b64 	%rd124, %rd123, 2;
	and.b64  	%rd125, %rd124, -8;
	add.s64 	%rd126, %rd1, %rd125;
	st.global.v2.f32 	[%rd126], {%f81, %f82};
$L__BB47_34:
	setp.le.s64 	%p28, %rd26, %rd5;
	@%p28 bra 	$L__BB47_36;
	add.s64 	%rd127, %rd19, %rd5;
	shr.u64 	%rd128, %rd127, 63;
	add.s64 	%rd129, %rd127, %rd128;
	shl.b64 	%rd130, %rd129, 2;
	and.b64  	%rd131, %rd130, -8;
	add.s64 	%rd132, %rd1, %rd131;
	st.global.v2.f32 	[%rd132], {%f83, %f84};
$L__BB47_36:
	setp.le.s64 	%p29, %rd26, %rd6;
	@%p29 bra 	$L__BB47_38;
	add.s64 	%rd133, %rd19, %rd6;
	shr.u64 	%rd134, %rd133, 63;
	add.s64 	%rd135, %rd133, %rd134;
	shl.b64 	%rd136, %rd135, 2;
	and.b64  	%rd137, %rd136, -8;
	add.s64 	%rd138, %rd1, %rd137;
	st.global.v2.f32 	[%rd138], {%f85, %f86};
$L__BB47_38:
	setp.le.s64 	%p30, %rd26, %rd7;
	@%p30 bra 	$L__BB47_40;
	add.s64 	%rd139, %rd19, %rd7;
	shr.u64 	%rd140, %rd139, 63;
	add.s64 	%rd141, %rd139, %rd140;
	shl.b64 	%rd142, %rd141, 2;
	and.b64  	%rd143, %rd142, -8;
	add.s64 	%rd144, %rd1, %rd143;
	st.global.v2.f32 	[%rd144], {%f87, %f88};
$L__BB47_40:
	setp.le.s64 	%p31, %rd26, %rd8;
	@%p31 bra 	$L__BB47_42;
	add.s64 	%rd145, %rd19, %rd8;
	shr.u64 	%rd146, %rd145, 63;
	add.s64 	%rd147, %rd145, %rd146;
	shl.b64 	%rd148, %rd147, 2;
	and.b64  	%rd149, %rd148, -8;
	add.s64 	%rd150, %rd1, %rd149;
	st.global.v2.f32 	[%rd150], {%f89, %f90};
$L__BB47_42:
	setp.le.s64 	%p32, %rd26, %rd9;
	@%p32 bra 	$L__BB47_44;
	add.s64 	%rd151, %rd19, %rd9;
	shr.u64 	%rd152, %rd151, 63;
	add.s64 	%rd153, %rd151, %rd152;
	shl.b64 	%rd154, %rd153, 2;
	and.b64  	%rd155, %rd154, -8;
	add.s64 	%rd156, %rd1, %rd155;
	st.global.v2.f32 	[%rd156], {%f91, %f92};
$L__BB47_44:
	setp.le.s64 	%p33, %rd26, %rd10;
	@%p33 bra 	$L__BB47_46;
	add.s64 	%rd157, %rd19, %rd10;
	shr.u64 	%rd158, %rd157, 63;
	add.s64 	%rd159, %rd157, %rd158;
	shl.b64 	%rd160, %rd159, 2;
	and.b64  	%rd161, %rd160, -8;
	add.s64 	%rd162, %rd1, %rd161;
	st.global.v2.f32 	[%rd162], {%f93, %f94};
$L__BB47_46:
	setp.le.s64 	%p34, %rd26, %rd11;
	@%p34 bra 	$L__BB47_48;
	add.s64 	%rd163, %rd19, %rd11;
	shr.u64 	%rd164, %rd163, 63;
	add.s64 	%rd165, %rd163, %rd164;
	shl.b64 	%rd166, %rd165, 2;
	and.b64  	%rd167, %rd166, -8;
	add.s64 	%rd168, %rd1, %rd167;
	st.global.v2.f32 	[%rd168], {%f95, %f96};
$L__BB47_48:
	setp.le.s64 	%p35, %rd26, %rd12;
	@%p35 bra 	$L__BB47_50;
	add.s64 	%rd169, %rd19, %rd12;
	shr.u64 	%rd170, %rd169, 63;
	add.s64 	%rd171, %rd169, %rd170;
	shl.b64 	%rd172, %rd171, 2;
	and.b64  	%rd173, %rd172, -8;
	add.s64 	%rd174, %rd1, %rd173;
	st.global.v2.f32 	[%rd174], {%f97, %f98};
$L__BB47_50:
	setp.le.s64 	%p36, %rd26, %rd13;
	@%p36 bra 	$L__BB47_52;
	add.s64 	%rd175, %rd19, %rd13;
	shr.u64 	%rd176, %rd175, 63;
	add.s64 	%rd177, %rd175, %rd176;
	shl.b64 	%rd178, %rd177, 2;
	and.b64  	%rd179, %rd178, -8;
	add.s64 	%rd180, %rd1, %rd179;
	st.global.v2.f32 	[%rd180], {%f99, %f100};
$L__BB47_52:
	setp.le.s64 	%p37, %rd26, %rd14;
	@%p37 bra 	$L__BB47_54;
	add.s64 	%rd181, %rd19, %rd14;
	shr.u64 	%rd182, %rd181, 63;
	add.s64 	%rd183, %rd181, %rd182;
	shl.b64 	%rd184, %rd183, 2;
	and.b64  	%rd185, %rd184, -8;
	add.s64 	%rd186, %rd1, %rd185;
	st.global.v2.f32 	[%rd186], {%f101, %f102};
$L__BB47_54:
	setp.le.s64 	%p38, %rd26, %rd15;
	@%p38 bra 	$L__BB47_56;
	add.s64 	%rd187, %rd19, %rd15;
	shr.u64 	%rd188, %rd187, 63;
	add.s64 	%rd189, %rd187, %rd188;
	shl.b64 	%rd190, %rd189, 2;
	and.b64  	%rd191, %rd190, -8;
	add.s64 	%rd192, %rd1, %rd191;
	st.global.v2.f32 	[%rd192], {%f103, %f104};
$L__BB47_56:
	ld.param.u64 	%rd195, [_Z15SoftmaxWarpImplI10DirectLoadIffE11DirectStoreIffEfLi2ELi26ELi32ELi1ELb1EL9Algorithm0EEvT_T0_ll_param_2];
	cvt.s64.s32 	%rd193, %r93;
	add.s64 	%rd196, %rd196, %rd193;
	setp.lt.s64 	%p39, %rd196, %rd195;
	@%p39 bra 	$L__BB47_4;
$L__BB47_57:
	ret;

}
	// .globl	_Z15SoftmaxWarpImplI10DirectLoadIffE11DirectStoreIffEfLi2ELi28ELi32ELi1ELb0EL9Algorithm0EEvT_T0_ll
.visible .entry _Z15SoftmaxWarpImplI10DirectLoadIffE11DirectStoreIffEfLi2ELi28ELi32ELi1ELb0EL9Algorithm0EEvT_T0_ll(
	.param .align 8 .b8 _Z15SoftmaxWarpImplI10DirectLoadIffE11DirectStoreIffEfLi2ELi28ELi32ELi1ELb0EL9Algorithm0EEvT_T0_ll_param_0[16],
	.param .align 8 .b8 _Z15SoftmaxWarpImplI10DirectLoadIffE11DirectStoreIffEfLi2ELi28ELi32ELi1ELb0EL9Algorithm0EEvT_T0_ll_param_1[16],
	.param .u64 _Z15SoftmaxWarpImplI10DirectLoadIffE11DirectStoreIffEfLi2ELi28ELi32ELi1ELb0EL9Algorithm0EEvT_T0_ll_param_2,
	.param .u64 _Z15SoftmaxWarpImplI10DirectLoadIffE11DirectStoreIffEfLi2ELi28ELi32ELi1ELb0EL9Algorithm0EEvT_T0_ll_param_3
)
{
	.reg .pred 	%p<14>;
	.reg .b32 	%r<85>;
	.reg .b32 	%f<443>;
	.reg .b64 	%rd<190>;

	ld.param.u64 	%rd12, [_Z15SoftmaxWarpImplI10DirectLoadIffE11DirectStoreIffEfLi2ELi28ELi32ELi1ELb0EL9Algorithm0EEvT_T0_ll_param_0+8];
	ld.param.u64 	%rd11, [_Z15SoftmaxWarpImplI10DirectLoadIffE11DirectStoreIffEfLi2ELi28ELi32ELi1ELb0EL9Algorithm0EEvT_T0_ll_param_0];
	ld.param.u64 	%rd2, [_Z15SoftmaxWarpImplI10DirectLoadIffE11DirectStoreIffEfLi2ELi28ELi32ELi1ELb0EL9Algorithm0EEvT_T0_ll_param_1];
	ld.param.u64 	%rd3, [_Z15SoftmaxWarpImplI10DirectLoadIffE11DirectStoreIffEfLi2ELi28ELi32ELi1ELb0EL9Algorithm0EEvT_T0_ll_param_1+8];
	ld.param.u64 	%rd13, [_Z15SoftmaxWarpImplI10DirectLoadIffE11DirectStoreIffEfLi2ELi28ELi32ELi1ELb0EL9Algorithm0EEvT_T0_ll_param_2];
	ld.param.u64 	%rd14, [_Z15SoftmaxWarpImplI10DirectLoadIffE11DirectStoreIffEfLi2ELi28ELi32ELi1ELb0EL9Algorithm0EEvT_T0_ll_param_3];
	setp.lt.s64 	%p1, %rd14, 897;
	@%p1 bra 	$L__BB48_2;
	mov.u64 	%rd15, $str;
	cvta.global.u64 	%rd16, %rd15;
	mov.u64 	%rd17, $str$1;
	cvta.global.u64 	%rd18, %rd17;
	mov.u64 	%rd19, __unnamed_49;
	cvta.global.u64 	%rd20, %rd19;
	{ // callseq 48, 0
	.param .b64 param0;
	st.param.b64 	[param0], %rd16;
	.param .b64 param1;
	st.param.b64 	[param1], %rd18;
	.param .b32 param2;
	st.param.b32 	[param2], 253;
	.param .b64 param3;
	st.param.b64 	[param3], %rd20;
	.param .b64 param4;
	st.param.b64 	[param4], 1;
	call.uni 
	__assertfail, 
	(
	param0, 
	param1, 
	param2, 
	param3, 
	param4
	);
	} // callseq 48
$L__BB48_2:
	mov.u32 	%r2, %ctaid.x;
	mov.u32 	%r3, %ntid.y;
	mov.u32 	%r4, %tid.y;
	mad.lo.s32 	%r5, %r2, %r3, %r4;
	mov.u32 	%r6, %nctaid.x;
	mul.lo.s32 	%r1, %r6, %r3;
	cvt.s64.s32 	%rd189, %r5;
	setp.le.s64 	%p2, %rd13, %rd189;
	@%p2 bra 	$L__BB48_5;
	cvta.to.global.u64 	%rd5, %rd11;
	cvta.to.global.u64 	%rd6, %rd2;
	mov.u32 	%r7, %tid.x;
	shl.b32 	%r8, %r7, 1;
	cvt.u64.u32 	%rd7, %r8;
	cvt.s64.s32 	%rd8, %r1;
$L__BB48_4:
	mad.lo.s64 	%rd21, %rd189, %rd12, %rd7;
	shr.u64 	%rd22, %rd21, 63;
	add.s64 	%rd23, %rd21, %rd22;
	shl.b64 	%rd24, %rd23, 2;
	and.b64  	%rd25, %rd24, -8;
	add.s64 	%rd26, %rd5, %rd25;
	ld.global.v2.f32 	{%f1, %f2}, [%rd26];
	max.f32 	%f3, %f1, 0fFF800000;
	max.f32 	%f4, %f3, %f2;
	add.s64 	%rd27, %rd21, 64;
	shr.u64 	%rd28, %rd27, 63;
	add.s64 	%rd29, %rd27, %rd28;
	shl.b64 	%rd30, %rd29, 2;
	and.b64  	%rd31, %rd30, -8;
	add.s64 	%rd32, %rd5, %rd31;
	ld.global.v2.f32 	{%f5, %f6}, [%rd32];
	max.f32 	%f7, %f4, %f5;
	max.f32 	%f8, %f7, %f6;
	add.s64 	%rd33, %rd21, 128;
	shr.u64 	%rd34, %rd33, 63;
	add.s64 	%rd35, %rd33, %rd34;
	shl.b64 	%rd36, %rd35, 2;
	and.b64  	%rd37, %rd36, -8;
	add.s64 	%rd38, %rd5, %rd37;
	ld.global.v2.f32 	{%f9, %f10}, [%rd38];
	max.f32 	%f11, %f8, %f9;
	max.f32 	%f12, %f11, %f10;
	add.s64 	%rd39, %rd21, 192;
	shr.u64 	%rd40, %rd39, 63;
	add.s64 	%rd41, %rd39, %rd40;
	shl.b64 	%rd42, %rd41, 2;
	and.b64  	%rd43, %rd42, -8;
	add.s64 	%rd44, %rd5, %rd43;
	ld.global.v2.f32 	{%f13, %f14}, [%rd44];
	max.f32 	%f15, %f12, %f13;
	max.f32 	%f16, %f15, %f14;
	add.s64 	%rd45, %rd21, 256;
	shr.u64 	%rd46, %rd45, 63;
	add.s64 	%rd47, %rd45, %rd46;
	shl.b64 	%rd48, %rd47, 2;
	and.b64  	%rd49, %rd48, -8;
	add.s64 	%rd50, %rd5, %rd49;
	ld.global.v2.f32 	{%f17, %f18}, [%rd50];
	max.f32 	%f19, %f16, %f17;
	max.f32 	%f20, %f19, %f18;
	add.s64 	%rd51, %rd21, 320;
	shr.u64 	%rd52, %rd51, 63;
	add.s64 	%rd53, %rd51, %rd52;
	shl.b64 	%rd54, %rd53, 2;
	and.b64  	%rd55, %rd54, -8;
	add.s64 	%rd56, %rd5, %rd55;
	ld.global.v2.f32 	{%f21, %f22}, [%rd56];
	max.f32 	%f23, %f20, %f21;
	max.f32 	%f24, %f23, %f22;
	add.s64 	%rd57, %rd21, 384;
	shr.u64 	%rd58, %rd57, 63;
	add.s64 	%rd59, %rd57, %rd58;
	shl.b64 	%rd60, %rd59, 2;
	and.b64  	%rd61, %rd60, -8;
	add.s64 	%rd62, %rd5, %rd61;
	ld.global.v2.f32 	{%f25, %f26}, [%rd62];
	max.f32 	%f27, %f24, %f25;
	max.f32 	%f28, %f27, %f26;
	add.s64 	%rd63, %rd21, 448;
	shr.u64 	%rd64, %rd63, 63;
	add.s64 	%rd65, %rd63, %rd64;
	shl.b64 	%rd66, %rd65, 2;
	and.b64  	%rd67, %rd66, -8;
	add.s64 	%rd68, %rd5, %rd67;
	ld.global.v2.f32 	{%f29, %f30}, [%rd68];
	max.f32 	%f31, %f28, %f29;
	max.f32 	%f32, %f31, %f30;
	add.s64 	%rd69, %rd21, 512;
	shr.u64 	%rd70, %rd69, 63;
	add.s64 	%rd71, %rd69, %rd70;
	shl.b64 	%rd72, %rd71, 2;
	and.b64  	%rd73, %rd72, -8;
	add.s64 	%rd74, %rd5, %rd73;
	ld.global.v2.f32 	{%f33, %f34}, [%rd74];
	max.f32 	%f35, %f32, %f33;
	max.f32 	%f36, %f35, %f34;
	add.s64 	%rd75, %rd21, 576;
	shr.u64 	%rd76, %rd75, 63;
	add.s64 	%rd77, %rd75, %rd76;
	shl.b64 	%rd78, %rd77, 2;
	and.b64  	%rd79, %rd78, -8;
	add.s64 	%rd80, %rd5, %rd79;
	ld.global.v2.f32 	{%f37, %f38}, [%rd80];
	max.f32 	%f39, %f36, %f37;
	max.f32 	%f40, %f39, %f38;
	add.s64 	%rd81, %rd21, 640;
	shr.u64 	%rd82, %rd81, 63;
	add.s64 	%rd83, %rd81, %rd82;
	shl.b64 	%rd84, %rd83, 2;
	and.b64  	%rd85, %rd84, -8;
	add.s64 	%rd86, %rd5, %rd85;
	ld.global.v2.f32 	{%f41, %f42}, [%rd86];
	max.f32 	%f43, %f40, %f41;
	max.f32 	%f44, %f43, %f42;
	add.s64 	%rd87, %rd21, 704;
	shr.u64 	%rd88, %rd87, 63;
	add.s64 	%rd89, %rd87, %rd88;
	shl.b64 	%rd90, %rd89, 2;
	and.b64  	%rd91, %rd90, -8;
	add.s64 	%rd92, %rd5, %rd91;
	ld.global.v2.f32 	{%f45, %f46}, [%rd92];
	max.f32 	%f47, %f44, %f45;
	max.f32 	%f48, %f47, %f46;
	add.s64 	%rd93, %rd21, 768;
	shr.u64 	%rd94, %rd93, 63;
	add.s64 	%rd95, %rd93, %rd94;
	shl.b64 	%rd96, %rd95, 2;
	and.b64  	%rd97, %rd96, -8;
	add.s64 	%rd98, %rd5, %rd97;
	ld.global.v2.f32 	{%f49, %f50}, [%rd98];
	max.f32 	%f51, %f48, %f49;
	max.f32 	%f52, %f51, %f50;
	add.s64 	%rd99, %rd21, 832;
	shr.u64 	%rd100, %rd99, 63;
	add.s64 	%rd101, %rd99, %rd100;
	shl.b64 	%rd102, %rd101, 2;
	and.b64  	%rd103, %rd102, -8;
	add.s64 	%rd104, %rd5, %rd103;
	ld.global.v2.f32 	{%f53, %f54}, [%rd104];
	max.f32 	%f55, %f52, %f53;
	max.f32 	%f56, %f55, %f54;
	mov.b32 	%r9, %f56;
	shfl.sync.bfly.b32	%r10|%p3, %r9, 16, 31, -1;
	mov.b32 	%f57, %r10;
	max.f32 	%f58, %f56, %f57;
	mov.b32 	%r11, %f58;
	shfl.sync.bfly.b32	%r12|%p4, %r11, 8, 31, -1;
	mov.b32 	%f59, %r12;
	max.f32 	%f60, %f58, %f59;
	mov.b32 	%r13, %f60;
	shfl.sync.bfly.b32	%r14|%p5, %r13, 4, 31, -1;
	mov.b32 	%f61, %r14;
	max.f32 	%f62, %f60, %f61;
	mov.b32 	%r15, %f62;
	shfl.sync.bfly.b32	%r16|%p6, %r15, 2, 31, -1;
	mov.b32 	%f63, %r16;
	max.f32 	%f64, %f62, %f63;
	mov.b32 	%r17, %f64;
	shfl.sync.bfly.b32	%r18|%p7, %r17, 1, 31, -1;
	mov.b32 	%f65, %r18;
	max.f32 	%f66, %f64, %f65;
	sub.f32 	%f67, %f1, %f66;
	fma.rn.f32 	%f68, %f67, 0f3BBB989D, 0f3F000000;
	cvt.sat.f32.f32 	%f69, %f68;
	mov.f32 	%f70, 0f4B400001;
	mov.f32 	%f71, 0f437C0000;
	fma.rm.f32 	%f72, %f69, %f71, %f70;
	add.f32 	%f73, %f72, 0fCB40007F;
	neg.f32 	%f74, %f73;
	fma.rn.f32 	%f75, %f67, 0f3FB8AA3B, %f74;
	fma.rn.f32 	%f76, %f67, 0f32A57060, %f75;
	mov.b32 	%r19, %f72;
	shl.b32 	%r20, %r19, 23;
	mov.b32 	%f77, %r20;
	ex2.approx.ftz.f32 	%f78, %f76;
	mul.f32 	%f79, %f78, %f77;
	add.f32 	%f80, %f79, 0f00000000;
	sub.f32 	%f81, %f2, %f66;
	fma.rn.f32 	%f82, %f81, 0f3BBB989D, 0f3F000000;
	cvt.sat.f32.f32 	%f83, %f82;
	fma.rm.f32 	%f84, %f83, %f71, %f70;
	add.f32 	%f85, %f84, 0fCB40007F;
	neg.f32 	%f86, %f85;
	fma.rn.f32 	%f87, %f81, 0f3FB8AA3B, %f86;
	fma.rn.f32 	%f88, %f81, 0f32A57060, %f87;
	mov.b32 	%r21, %f84;
	shl.b32 	%r22, %r21, 23;
	mov.b32 	%f89, %r22;
	ex2.approx.ftz.f32 	%f90, %f88;
	mul.f32 	%f91, %f90, %f89;
	add.f32 	%f92, %f80, %f91;
	sub.f32 	%f93, %f5, %f66;
	fma.rn.f32 	%f94, %f93, 0f3BBB989D, 0f3F000000;
	cvt.sat.f32.f32 	%f95, %f94;
	fma.rm.f32 	%f96, %f95, %f71, %f70;
	add.f32 	%f97, %f96, 0fCB40007F;
	neg.f32 	%f98, %f97;
	fma.rn.f32 	%f99, %f93, 0f3FB8AA3B, %f98;
	fma.rn.f32 	%f100, %f93, 0f32A57060, %f99;
	mov.b32 	%r23, %f96;
	shl.b32 	%r24, %r23, 23;
	mov.b32 	%f101, %r24;
	ex2.approx.ftz.f32 	%f102, %f100;
	mul.f32 	%f103, %f102, %f101;
	add.f32 	%f104, %f92, %f103;
	sub.f32 	%f105, %f6, %f66;
	fma.rn.f32 	%f106, %f105, 0f3BBB989D, 0f3F000000;
	cvt.sat.f32.f32 	%f107, %f106;
	fma.rm.f32 	%f108, %f107, %f71, %f70;
	add.f32 	%f109, %f108, 0fCB40007F;
	neg.f32 	%f110, %f109;
	fma.rn.f32 	%f111, %f105, 0f3FB8AA3B, %f110;
	fma.rn.f32 	%f112, %f105, 0f32A57060, %f111;
	mov.b32 	%r25, %f108;
	shl.b32 	%r26, %r25, 23;
	mov.b32 	%f113, %r26;
	ex2.approx.ftz.f32 	%f114, %f112;
	mul.f32 	%f115, %f114, %f113;
	add.f32 	%f116, %f104, %f115;
	sub.f32 	%f117, %f9, %f66;
	fma.rn.f32 	%f118, %f117, 0f3BBB989D, 0f3F000000;
	cvt.sat.f32.f32 	%f119, %f118;
	fma.rm.f32 	%f120, %f119, %f71, %f70;
	add.f32 	%f121, %f120, 0fCB40007F;
	neg.f32 	%f122, %f121;
	fma.rn.f32 	%f123, %f117, 0f3FB8AA3B, %f122;
	fma.rn.f32 	%f124, %f117, 0f32A57060, %f123;
	mov.b32 	%r27, %f120;
	shl.b32 	%r28, %r27, 23;
	mov.b32 	%f125, %r28;
	ex2.approx.ftz.f32 	%f126, %f124;
	mul.f32 	%f127, %f126, %f125;
	add.f32 	%f128, %f116, %f127;
	sub.f32 	%f129, %f10, %f66;
	fma.rn.f32 	%f130, %f129, 0f3BBB989D, 0f3F000000;
	cvt.sat.f32.f32 	%f131, %f130;
	fma.rm.f32 	%f132, %f131, %f71, %f70;
	add.f32 	%f133, %f132, 0fCB40007F;
	neg.f32 	%f134, %f133;
	fma.rn.f32 	%f135, %f129, 0f3FB8AA3B, %f134;
	fma.rn.f32 	%f136, %f129, 0f32A57060, %f135;
	mov.b32 	%r29, %f132;
	shl.b32 	%r30, %r29, 23;
	mov.b32 	%f137, %r30;
	ex2.approx.ftz.f32 	%f138, %f136;
	mul.f32 	%f139, %f138, %f137;
	add.f32 	%f140, %f128, %f139;
	sub.f32 	%f141, %f13, %f66;
	fma.rn.f32 	%f142, %f141, 0f3BBB989D, 0f3F000000;
	cvt.sat.f32.f32 	%f143, %f142;
	fma.rm.f32 	%f144, %f143, %f71, %f70;
	add.f32 	%f145, %f144, 0fCB40007F;
	neg.f32 	%f146, %f145;
	fma.rn.f32 	%f147, %f141, 0f3FB8AA3B, %f146;
	fma.rn.f32 	%f148, %f141, 0f32A57060, %f147;
	mov.b32 	%r31, %f144;
	shl.b32 	%r32, %r31, 23;
	mov.b32 	%f149, %r32;
	ex2.approx.ftz.f32 	%f150, %f148;
	mul.f32 	%f151, %f150, %f149;
	add.f32 	%f152, %f140, %f151;
	sub.f32 	%f153, %f14, %f66;
	fma.rn.f32 	%f154, %f153, 0f3BBB989D, 0f3F000000;
	cvt.sat.f32.f32 	%f155, %f154;
	fma.rm.f32 	%f156, %f155, %f71, %f70;
	add.f32 	%f157, %f156, 0fCB40007F;
	neg.f32 	%f158, %f157;
	fma.rn.f32 	%f159, %f153, 0f3FB8AA3B, %f158;
	fma.rn.f32 	%f160, %f153, 0f32A57060, %f159;
	mov.b32 	%r33, %f156;
	shl.b32 	%r34, %r33, 23;
	mov.b32 	%f161, %r34;
	ex2.approx.ftz.f32 	%f162, %f160;
	mul.f32 	%f163, %f162, %f161;
	add.f32 	%f164, %f152, %f163;
	sub.f32 	%f165, %f17, %f66;
	fma.rn.f32 	%f166, %f165, 0f3BBB989D, 0f3F000000;
	cvt.sat.f32.f32 	%f167, %f166;
	fma.rm.f32 	%f168, %f167, %f71, %f70;
	add.f32 	%f169, %f168, 0fCB40007F;
	neg.f32 	%f170, %f169;
	fma.rn.f32 	%f171, %f165, 0f3FB8AA3B, %f170;
	fma.rn.f32 	%f172, %f165, 0f32A57060, %f171;
	mov.b32 	%r35, %f168;
	shl.b32 	%r36, %r35, 23;
	mov.b32 	%f173, %r36;
	ex2.approx.ftz.f32 	%f174, %f172;
	mul.f32 	%f175, %f174, %f173;
	add.f32 	%f176, %f164, %f175;
	sub.f32 	%f177, %f18, %f66;
	fma.rn.f32 	%f178, %f177, 0f3BBB989D, 0f3F000000;
	cvt.sat.f32.f32 	%f179, %f178;
	fma.rm.f32 	%f180, %f179, %f71, %f70;
	add.f32 	%f181, %f180, 0fCB40007F;
	neg.f32 	%f182, %f181;
	fma.rn.f32 	%f183, %f177, 0f3FB8AA3B, %f182;
	fma.rn.f32 	%f184, %f177, 0f32A57060, %f183;
	mov.b32 	%r37, %f180;
	shl.b32 	%r38, %r37, 23;
	mov.b32 	%f185, %r38;
	ex2.approx.ftz.f32 	%f186, %f184;
	mul.f32 	%f187, %f186, %f185;
	add.f32 	%f188, %f176, %f187;
	sub.f32 	%f189, %f21, %f66;
	fma.rn.f32 	%f190, %f189, 0f3BBB989D, 0f3F000000;
	cvt.sat.f32.f32 	%f191, %f190;
	fma.rm.f32 	%f192, %f191, %f71, %f70;
	add.f32 	%f193, %f192, 0fCB40007F;
	neg.f32 	%f194, %f193;
	fma.rn.f32 	%f195, %f189, 0f3FB8AA3B, %f194;
	fma.rn.f32 	%f196, %f189, 0f32A57060, %f195;
	mov.b32 	%r39, %f192;
	shl.b32 	%r40, %r39, 23;
	mov.b32 	%f197, %r40;
	ex2.approx.ftz.f32 	%f198, %f196;
	mul.f32 	%f199, %f198, %f197;
	add.f32 	%f200, %f188, %f199;
	sub.f32 	%f201, %f22, %f66;
	fma.rn.f32 	%f202, %f201, 0f3BBB989D, 0f3F000000;
	cvt.sat.f32.f32 	%f203, %f202;
	fma.rm.f32 	%f204, %f203, %f71, %f70;
	add.f32 	%f205, %f204, 0fCB40007F;
	neg.f32 	%f206, %f205;
	fma.rn.f32 	%f207, %f201, 0f3FB8AA3B, %f206;
	fma.rn.f32 	%f208, %f201, 0f32A57060, %f207;
	mov.b32 	%r41, %f204;
	shl.b32 	%r42, %r41, 23;
	mov.b32 	%f209, %r42;
	ex2.approx.ftz.f32 	%f210, %f208;
	mul.f32 	%f211, %f210, %f209;
	add.f32 	%f212, %f200, %f211;
	sub.f32 	%f213, %f25, %f66;
	fma.rn.f32 	%f214, %f213, 0f3BBB989D, 0f3F000000;
	cvt.sat.f32.f32 	%f215, %f214;
	fma.rm.f32 	%f216, %f215, %f71, %f70;
	add.f32 	%f217, %f216, 0fCB40007F;
	neg.f32 	%f218, %f217;
	fma.rn.f32 	%f219, %f213, 0f3FB8AA3B, %f218;
	fma.rn.f32 	%f220, %f213, 0f32A57060, %f219;
	mov.b32 	%r43, %f216;
	shl.b32 	%r44, %r43, 23;
	mov.b32 	%f221, %r44;
	ex2.approx.ftz.f32 	%f222, %f220;
	mul.f32 	%f223, %f222, %f221;
	add.f32 	%f224, %f212, %f223;
	sub.f32 	%f225, %f26, %f66;
	fma.rn.f32 	%f226, %f225, 0f3BBB989D, 0f3F000000;
	cvt.sat.f32.f32 	%f227, %f226;
	fma.rm.f32 	%f228, %f227, %f71, %f70;
	add.f32 	%f229, %f228, 0fCB40007F;
	neg.f32 	%f230, %f229;
	fma.rn.f32 	%f231, %f225, 0f3FB8AA3B, %f230;
	fma.rn.f32 	%f232, %f225, 0f32A57060, %f231;
	mov.b32 	%r45, %f228;
	shl.b32 	%r46, %r45, 23;
	mov.b32 	%f233, %r46;
	ex2.approx.ftz.f32 	%f234, %f232;
	mul.f32 	%f235, %f234, %f233;
	add.f32 	%f236, %f224, %f235;
	sub.f32 	%f237, %f29, %f66;
	fma.rn.f32 	%f238, %f237, 0f3BBB989D, 0f3F000000;
	cvt.sat.f32.f32 	%f239, %f238;
	fma.rm.f32 	%f240, %f239, %f71, %f70;
	add.f32 	%f241, %f240, 0fCB40007F;
	neg.f32 	%f242, %f241;
	fma.rn.f32 	%f243, %f237, 0f3FB8AA3B, %f242;
	fma.rn.f32 	%f244, %f237, 0f32A57060, %f243;
	mov.b32 	%r47, %f240;
	shl.b32 	%r48, %r47, 23;
	mov.b32 	%f245, %r48;
	ex2.approx.ftz.f32 	%f246, %f244;
	mul.f32 	%f247, %f246, %f245;
	add.f32 	%f248, %f236, %f247;
	sub.f32 	%f249, %f30, %f66;
	fma.rn.f32 	%f250, %f249, 0f3BBB989D, 0f3F000000;
	cvt.sat.f32.f32 	%f251, %f250;
	fma.rm.f32 	%f252, %f251, %f71, %f70;
	add.f32 	%f253, %f252, 0fCB40007F;
	neg.f32 	%f254, %f253;
	fma.rn.f32 	%f255, %f249, 0f3FB8AA3B, %f254;
	fma.rn.f32 	%f256, %f249, 0f32A57060, %f255;
	mov.b32 	%r49, %f252;
	shl.b32 	%r50, %r49, 23;
	mov.b32 	%f257, %r50;
	ex2.approx.ftz.f32 	%f258, %f256;
	mul.f32 	%f259, %f258, %f257;
	add.f32 	%f260, %f248, %f259;
	sub.f32 	%f261, %f33, %f66;
	fma.rn.f32 	%f262, %f261, 0f3BBB989D, 0f3F000000;
	cvt.sat.f32.f32 	%f263, %f262;
	fma.rm.f32 	%f264, %f263, %f71, %f70;
	add.f32 	%f265, %f264, 0fCB40007F;
	neg.f32 	%f266, %f265;
	fma.rn.f32 	%f267, %f261, 0f3FB8AA3B, %f266;
	fma.rn.f32 	%f268, %f261, 0f32A57060, %f267;
	mov.b32 	%r51, %f264;
	shl.b32 	%r52, %r51, 23;
	mov.b32 	%f269, %r52;
	ex2.approx.ftz.f32 	%f270, %f268;
	mul.f32 	%f271, %f270, %f269;
	add.f32 	%f272, %f260, %f271;
	sub.f32 	%f273, %f34, %f66;
	fma.rn.f32 	%f274, %f273, 0f3BBB989D, 0f3F000000;
	cvt.sat.f32.f32 	%f275, %f274;
	fma.rm.f32 	%f276, %f275, %f71, %f70;
	add.f32 	%f277, %f276, 0fCB40007F;
	neg.f32 	%f278, %f277;
	fma.rn.f32 	%f279, %f273, 0f3FB8AA3B, %f278;
	fma.rn.f32 	%f280, %f273, 0f32A57060, %f279;
	mov.b32 	%r53, %f276;
	shl.b32 	%r54, %r53, 23;
	mov.b32 	%f281, %r54;
	ex2.approx.ftz.f32 	%f282, %f280;
	mul.f32 	%f283, %f282, %f281;
	add.f32 	%f284, %f272, %f283;
	sub.f32 	%f285, %f37, %f66;
	fma.rn.f32 	%f286, %f285, 0f3BBB989D, 0f3F000000;
	cvt.sat.f32.f32 	%f287, %f286;
	fma.rm.f32 	%f288, %f287, %f71, %f70;
	add.f32 	%f289, %f288, 0fCB40007F;
	neg.f32 	%f290, %f289;
	fma.rn.f32 	%f291, %f285, 0f3FB8AA3B, %f290;
	fma.rn.f32 	%f292, %f285, 0f32A57060, %f291;
	mov.b32 	%r55, %f288;
	shl.b32 	%r56, %r55, 23;
	mov.b32 	%f293, %r56;
	ex2.approx.ftz.f32 	%f294, %f292;
	mul.f32 	%f295, %f294, %f293;
	add.f32 	%f296, %f284, %f295;
	sub.f32 	%f297, %f38, %f66;
	fma.rn.f32 	%f298, %f297, 0f3BBB989D, 0f3F000000;
	cvt.sat.f32.f32 	%f299, %f298;
	fma.rm.f32 	%f300, %f299, %f71, %f70;
	add.f32 	%f301, %f300, 0fCB40007F;
	neg.f32 	%f302, %f301;
	fma.rn.f32 	%f303, %f297, 0f3FB8AA3B, %f302;
	fma.rn.f32 	%f304, %f297, 0f32A57060, %f303;
	mov.b32 	%r57, %f300;
	shl.b32 	%r58, %r57, 23;
	mov.b32 	%f305, %r58;
	ex2.approx.ftz.f32 	%f306, %f304;
	mul.f32 	%f307, %f306, %f305;
	add.f32 	%f308, %f296, %f307;
	sub.f32 	%f309, %f41, %f66;
	fma.rn.f32 	%f310, %f309, 0f3BBB989D, 0f3F000000;
	cvt.sat.f32.f32 	%f311, %f310;
	fma.rm.f32 	%f312, %f311, %f71, %f70;
	add.f32 	%f313, %f312, 0fCB40007F;
	neg.f32 	%f314, %f313;
	fma.rn.f32 	%f315, %f309, 0f3FB8AA3B, %f314;
	fma.rn.f32 	%f316, %f309, 0f32A57060, %f315;
	mov.b32 	%r59, %f312;
	shl.b32 	%r60, %r59, 23;
	mov.b32 	%f317, %r60;
	ex2.approx.ftz.f32 	%f318, %f316;
	mul.f32 	%f319, %f318, %f317;
	add.f32 	%f320, %f308, %f319;
	sub.f32 	%f321, %f42, %f66;
	fma.rn.f32 	%f322, %f321, 0f3BBB989D, 0f3F000000;
	cvt.sat.f32.f32 	%f323, %f322;
	fma.rm.f32 	%f324, %f323, %f71, %f70;
	add.f32 	%f325, %f324, 0fCB40007F;
	neg.f32 	%f326, %f325;
	fma.rn.f32 	%f327, %f321, 0f3FB8AA3B, %f326;
	fma.rn.f32 	%f328, %f321, 0f32A57060, %f327;
	mov.b32 	%r61, %f324;
	shl.b32 	%r62, %r61, 23;
	mov.b32 	%f329, %r62;
	ex2.approx.ftz.f32 	%f330, %f328;
	mul.f32 	%f331, %f330, %f329;
	add.f32 	%f332, %f320, %f331;
	sub.f32 	%f333, %f45, %f66;
	fma.rn.f32 	%f334, %f333, 0f3BBB989D, 0f3F000000;
	cvt.sat.f32.f32 	%f335, %f334;
	fma.rm.f32 	%f336, %f335, %f71, %f70;
	add.f32 	%f337, %f336, 0fCB40007F;
	neg.f32 	%f338, %f337;
	fma.rn.f32 	%f339, %f333, 0f3FB8AA3B, %f338;
	fma.rn.f32 	%f340, %f333, 0f32A57060, %f339;
	mov.b32 	%r63, %f336;
	shl.b32 	%r64, %r63, 23;
	mov.b32 	%f341, %r64;
	ex2.approx.ftz.f32 	%f342, %f340;
	mul.f32 	%f343, %f342, %f341;
	add.f32 	%f344, %f332, %f343;
	sub.f32 	%f345, %f46, %f66;
	fma.rn.f32 	%f346, %f345, 0f3BBB989D, 0f3F000000;
	cvt.sat.f32.f32 	%f347, %f346;
	fma.rm.f32 	%f348, %f347, %f71, %f70;
	add.f32 	%f349, %f348, 0fCB40007F;
	neg.f32 	%f350, %f349;
	fma.rn.f32 	%f351, %f345, 0f3FB8AA3B, %f350;
	fma.rn.f32 	%f352, %f345, 0f32A57060, %f351;
	mov.b32 	%r65, %f348;
	shl.b32 	%r66, %r65, 23;
	mov.b32 	%f353, %r66;
	ex2.approx.ftz.f32 	%f354, %f352;
	mul.f32 	%f355, %f354, %f353;
	add.f32 	%f356, %f344, %f355;
	sub.f32 	%f357, %f49, %f66;
	fma.rn.f32 	%f358, %f357, 0f3BBB989D, 0f3F000000;
	cvt.sat.f32.f32 	%f359, %f358;
	fma.rm.f32 	%f360, %f359, %f71, %f70;
	add.f32 	%f361, %f360, 0fCB40007F;
	neg.f32 	%f362, %f361;
	fma.rn.f32 	%f363, %f357, 0f3FB8AA3B, %f362;
	fma.rn.f32 	%f364, %f357, 0f32A57060, %f363;
	mov.b32 	%r67, %f360;
	shl.b32 	%r68, %r67, 23;
	mov.b32 	%f365, %r68;
	ex2.approx.ftz.f32 	%f366, %f364;
	mul.f32 	%f367, %f366, %f365;
	add.f32 	%f368, %f356, %f367;
	sub.f32 	%f369, %f50, %f66;
	fma.rn.f32 	%f370, %f369, 0f3BBB989D, 0f3F000000;
	cvt.sat.f32.f32 	%f371, %f370;
	fma.rm.f32 	%f372, %f371, %f71, %f70;
	add.f32 	%f373, %f372, 0fCB40007F;
	neg.f32 	%f374, %f373;
	fma.rn.f32 	%f375, %f369, 0f3FB8AA3B, %f374;
	fma.rn.f32 	%f376, %f369, 0f32A57060, %f375;
	mov.b32 	%r69, %f372;
	shl.b32 	%r70, %r69, 23;
	mov.b32 	%f377, %r70;
	ex2.approx.ftz.f32 	%f378, %f376;
	mul.f32 	%f379, %f378, %f377;
	add.f32 	%f380, %f368, %f379;
	sub.f32 	%f381, %f53, %f66;
	fma.rn.f32 	%f382, %f381, 0f3BBB989D, 0f3F000000;
	cvt.sat.f32.f32 	%f383, %f382;
	fma.rm.f32 	%f384, %f383, %f71, %f70;
	add.f32 	%f385, %f384, 0fCB40007F;
	neg.f32 	%f386, %f385;
	fma.rn.f32 	%f387, %f381, 0f3FB8AA3B, %f386;
	fma.rn.f32 	%f388, %f381, 0f32A57060, %f387;
	mov.b32 	%r71, %f384;
	shl.b32 	%r72, %r71, 23;
	mov.b32 	%f389, %r72;
	ex2.approx.ftz.f32 	%f390, %f388;
	mul.f32 	%f391, %f390, %f389;
	add.f32 	%f392, %f380, %f391;
	sub.f32 	%f393, %f54, %f66;
	fma.rn.f32 	%f394, %f393, 0f3BBB989D, 0f3F000000;
	cvt.sat.f32.f32 	%f395, %f394;
	fma.rm.f32 	%f396, %f395, %f71, %f70;
	add.f32 	%f397, %f396, 0fCB40007F;
	neg.f32 	%f398, %f397;
	fma.rn.f32 	%f399, %f393, 0f3FB8AA3B, %f398;
	fma.rn.f32 	%f400, %f393, 0f32A57060, %f399;
	mov.b32 	%r73, %f396;
	shl.b32 	%r74, %r73, 23;
	mov.b32 	%f401, %r74;
	ex2.approx.ftz.f32 	%f402, %f400;
	mul.f32 	%f403, %f402, %f401;
	add.f32 	%f404, %f392, %f403;
	mov.b32 	%r75, %f404;
	shfl.sync.bfly.b32	%r76|%p8, %r75, 16, 31, -1;
	mov.b32 	%f405, %r76;
	add.f32 	%f406, %f404, %f405;
	mov.b32 	%r77, %f406;
	shfl.sync.bfly.b32	%r78|%p9, %r77, 8, 31, -1;
	mov.b32 	%f407, %r78;
	add.f32 	%f408, %f406, %f407;
	mov.b32 	%r79, %f408;
	shfl.sync.bfly.b32	%r80|%p10, %r79, 4, 31, -1;
	mov.b32 	%f409, %r80;
	add.f32 	%f410, %f408, %f409;
	mov.b32 	%r81, %f410;
	shfl.sync.bfly.b32	%r82|%p11, %r81, 2, 31, -1;
	mov.b32 	%f411, %r82;
	add.f32 	%f412, %f410, %f411;
	mov.b32 	%r83, %f412;
	shfl.sync.bfly.b32	%r84|%p12, %r83, 1, 31, -1;
	mov.b32 	%f413, %r84;
	add.f32 	%f414, %f412, %f413;
	div.rn.f32 	%f415, %f79, %f414;
	div.rn.f32 	%f416, %f91, %f414;
	div.rn.f32 	%f417, %f103, %f414;
	div.rn.f32 	%f418, %f115, %f414;
	div.rn.f32 	%f419, %f127, %f414;
	div.rn.f32 	%f420, %f139, %f414;
	div.rn.f32 	%f421, %f151, %f414;
	div.rn.f32 	%f422, %f163, %f414;
	div.rn.f32 	%f423, %f175, %f414;
	div.rn.f32 	%f424, %f187, %f414;
	div.rn.f32 	%f425, %f199, %f414;
	div.rn.f32 	%f426, %f211, %f414;
	div.rn.f32 	%f427, %f223, %f414;
	div.rn.f32 	%f428, %f235, %f414;
	div.rn.f32 	%f429, %f247, %f414;
	div.rn.f32 	%f430, %f259, %f414;
	div.rn.f32 	%f431, %f271, %f414;
	div.rn.f32 	%f432, %f283, %f414;
	div.rn.f32 	%f433, %f295, %f414;
	div.rn.f32 	%f434, %f307, %f414;
	div.rn.f32 	%f435, %f319, %f414;
	div.rn.f32 	%f436, %f331, %f414;
	div.rn.f32 	%f437, %f343, %f414;
	div.rn.f32 	%f438, %f355, %f414;
	div.rn.f32 	%f439, %f367, %f414;
	div.rn.f32 	%f440, %f379, %f414;
	div.rn.f32 	%f441, %f391, %f414;
	div.rn.f32 	%f442, %f403, %f414;
	mad.lo.s64 	%rd105, %rd189, %rd3, %rd7;
	shr.u64 	%rd106, %rd105, 63;
	add.s64 	%rd107, %rd105, %rd106;
	shl.b64 	%rd108, %rd107, 2;
	and.b64  	%rd109, %rd108, -8;
	add.s64 	%rd110, %rd6, %rd109;
	st.global.v2.f32 	[%rd110], {%f415, %f416};
	add.s64 	%rd111, %rd105, 64;
	shr.u64 	%rd112, %rd111, 63;
	add.s64 	%rd113, %rd111, %rd112;
	shl.b64 	%rd114, %rd113, 2;
	and.b64  	%rd115, %rd114, -8;
	add.s64 	%rd116, %rd6, %rd115;
	st.global.v2.f32 	[%rd116], {%f417, %f418};
	add.s64 	%rd117, %rd105, 128;
	shr.u64 	%rd118, %rd117, 63;
	add.s64 	%rd119, %rd117, %rd118;
	shl.b64 	%rd120, %rd119, 2;
	and.b64  	%rd121, %rd120, -8;
	add.s64 	%rd122, %rd6, %rd121;
	st.global.v2.f32 	[%rd122], {%f419, %f420};
	add.s64 	%rd123, %rd105, 192;
	shr.u64 	%rd124, %rd123, 63;
	add.s64 	%rd125, %rd123, %rd124;
	shl.b64 	%rd126, %rd125, 2;
	and.b64  	%rd127, %rd126, -8;
	add.s64 	%rd128, %rd6, %rd127;
	st.global.v2.f32 	[%rd128], {%f421, %f422};
	add.s64 	%rd129, %rd105, 256;
	shr.u64 	%rd130, %rd129, 63;
	add.s64 	%rd131, %rd129, %rd130;
	shl.b64 	%rd132, %rd131, 2;
	and.b64  	%rd133, %rd132, -8;
	add.s64 	%rd134, %rd6, %rd133;
	st.global.v2.f32 	[%rd134], {%f423, %f424};
	add.s64 	%rd135, %rd105, 320;
	shr.u64 	%rd136, %rd135, 63;
	add.s64 	%rd137, %rd135, %rd136;
	shl.b64 	%rd138, %rd137, 2;
	and.b64  	%rd139, %rd138, -8;
	add.s64 	%rd140, %rd6, %rd139;
	st.global.v2.f32 	[%rd140], {%f425, %f426};
	add.s64 	%rd141, %rd105, 384;
	shr.u64 	%rd142, %rd141, 63;
	add.s64 	%rd143, %rd141, %rd142;
	shl.b64 	%rd144, %rd143, 2;
	and.b64  	%rd145, %rd144, -8;
	add.s64 	%rd146, %rd6, %rd145;
	st.global.v2.f32 	[%rd146], {%f427, %f428};
	add.s64 	%rd147, %rd105, 448;
	shr.u64 	%rd148, %rd147, 63;
	add.s64 	%rd149, %rd147, %rd148;
	shl.b64 	%rd150, %rd149, 2;
	and.b64  	%rd151, %rd150, -8;
	add.s64 	%rd152, %rd6, %rd151;
	st.global.v2.f32 	[%rd152], {%f429, %f430};
	add.s64 	%rd153, %rd105, 512;
	shr.u64 	%rd154, %rd153, 63;
	add.s64 	%rd155, %rd153, %rd154;
	shl.b64 	%rd156, %rd155, 2;
	and.b64  	%rd157, %rd156, -8;
	add.s64 	%rd158, %rd6, %rd157;
	st.global.v2.f32 	[%rd158], {%f431, %f432};
	add.s64 	%rd159, %rd105, 576;
	shr.u64 	%rd160, %rd159, 63;
	add.s64 	%rd161, %rd159, %rd160;
	shl.b64 	%rd162, %rd161, 2;
	and.b64  	%rd163, %rd162, -8;
	add.s64 	%rd164, %rd6, %rd163;
	st.global.v2.f32 	[%rd164], {%f433, %f434};
	add.s64 	%rd165, %rd105, 640;
	shr.u64 	%rd166, %rd165, 63;
	add.s64 	%rd167, %rd165, %rd166;
	shl.b64 	%rd168, %rd167, 2;
	and.b64  	%rd169, %rd168, -8;
	add.s64 	%rd170, %rd6, %rd169;
	st.global.v2.f32 	[%rd170], {%f435, %f436};
	add.s64 	%rd171, %rd105, 704;
	shr.u64 	%rd172, %rd171, 63;
	add.s64 	%rd173, %rd171, %rd172;
	shl.b64 	%rd174, %rd173, 2;
	and.b64  	%rd175, %rd174, -8;
	add.s64 	%rd176, %rd6, %rd175;
	st.global.v2.f32 	[%rd176], {%f437, %f438};
	add.s64 	%rd177, %rd105, 768;
	shr.u64 	%rd178, %rd177, 63;
	add.s64 	%rd179, %rd177, %rd178;
	shl.b64 	%rd180, %rd179, 2;
	and.b64  	%rd181, %rd180, -8;
	add.s64 	%rd182, %rd6, %rd181;
	st.global.v2.f32 	[%rd182], {%f439, %f440};
	add.s64 	%rd183, %rd105, 832;
	shr.u64 	%rd184, %rd183, 63;
	add.s64 	%rd185, %rd183, %rd184;
	shl.b64 	%rd186, %rd185, 2;
	and.b64  	%rd187, %rd186, -8;
	add.s64 	%rd188, %rd6, %rd187;
	st.global.v2.f32 	[%rd188], {%f441, %f442};
	add.s64 	%rd189, %rd189, %rd8;
	setp.lt.s64 	%p13, %rd189, %rd13;
	@%p13 bra 	$L__BB48_4;
$L__BB48_5:
	ret;

}
	// .globl	_Z15SoftmaxWarpImplI10DirectLoadIffE11DirectStoreIffEfLi2ELi28ELi32ELi1ELb1EL9Algorithm0EEvT_T0_ll
.visible .entry _Z15SoftmaxWarpImplI10DirectLoadIffE11DirectStoreIffEfLi2ELi28ELi32ELi1ELb1EL9Algorithm0EEvT_T0_ll(
	.param .align 8 .b8 _Z15SoftmaxWarpImplI10DirectLoadIffE11DirectStoreIffEfLi2ELi28ELi32ELi1ELb1EL9Algorithm0EEvT_T0_ll_param_0[16],
	.param .align 8 .b8 _Z15SoftmaxWarpImplI10DirectLoadIffE11DirectStoreIffEfLi2ELi28ELi32ELi1ELb1EL9Algorithm0EEvT_T0_ll_param_1[16],
	.param .u64 _Z15SoftmaxWarpImplI10DirectLoadIffE11DirectStoreIffEfLi2ELi28ELi32ELi1ELb1EL9Algorithm0EEvT_T0_ll_param_2,
	.param .u64 _Z15SoftmaxWarpImplI10DirectLoadIffE11DirectStoreIffEfLi2ELi28ELi32ELi1ELb1EL9Algorithm0EEvT_T0_ll_param_3
)
{
	.reg .pred 	%p<42>;
	.reg .b32 	%r<105>;
	.reg .b32 	%f<541>;
	.reg .b64 	%rd<218>;

	ld.param.u64 	%rd25, [_Z15SoftmaxWarpImplI10DirectLoadIffE11DirectStoreIffEfLi2ELi28ELi32ELi1ELb1EL9Algorithm0EEvT_T0_ll_param_1+8];
	ld.param.u64 	%rd24, [_Z15SoftmaxWarpImplI10DirectLoadIffE11DirectStoreIffEfLi2ELi28ELi32ELi1ELb1EL9Algorithm0EEvT_T0_ll_param_1];
	ld.param.u64 	%rd23, [_Z15SoftmaxWarpImplI10DirectLoadIffE11DirectStoreIffEfLi2ELi28ELi32ELi1ELb1EL9Algorithm0EEvT_T0_ll_param_0+8];
	ld.param.u64 	%rd22, [_Z15SoftmaxWarpImplI10DirectLoadIffE11DirectStoreIffEfLi2ELi28ELi32ELi1ELb1EL9Algorithm0EEvT_T0_ll_param_0];
	ld.param.u64 	%rd27, [_Z15SoftmaxWarpImplI10DirectLoadIffE11DirectStoreIffEfLi2ELi28ELi32ELi1ELb1EL9Algorithm0EEvT_T0_ll_param_3];
	setp.lt.s64 	%p1, %rd27, 897;
	@%p1 bra 	$L__BB49_2;
	mov.u64 	%rd28, $str;
	cvta.global.u64 	%rd29, %rd28;
	mov.u64 	%rd30, $str$1;
	cvta.global.u64 	%rd31, %rd30;
	mov.u64 	%rd32, __unnamed_50;
	cvta.global.u64 	%rd33, %rd32;
	{ // callseq 49, 0
	.param .b64 param0;
	st.param.b64 	[param0], %rd29;
	.param .b64 param1;
	st.param.b64 	[param1], %rd31;
	.param .b32 param2;
	st.param.b32 	[param2], 253;
	.param .b64 param3;
	st.param.b64 	[param3], %rd33;
	.param .b64 param4;
	st.param.b64 	[param4], 1;
	call.uni 
	__assertfail, 
	(
	param0, 
	param1, 
	param2, 
	param3, 
	param4
	);
	} // callseq 49
$L__BB49_2:
	ld.param.u64 	%rd215, [_Z15SoftmaxWarpImplI10DirectLoadIffE11DirectStoreIffEfLi2ELi28ELi32ELi1ELb1EL9Algorithm0EEvT_T0_ll_param_2];
	mov.u32 	%r1, %ctaid.x;
	mov.u32 	%r2, %ntid.y;
	mov.u32 	%r3, %tid.y;
	mad.lo.s32 	%r4, %r1, %r2, %r3;
	cvt.s64.s32 	%rd217, %r4;
	setp.le.s64 	%p2, %rd215, %rd217;
	@%p2 bra 	$L__BB49_61;
	mov.u32 	%r5, %tid.x;
	shl.b32 	%r6, %r5, 1;
	add.s32 	%r7, %r6, 64;
	cvt.u64.u32 	%rd2, %r7;
	add.s32 	%r8, %r6, 128;
	cvt.u64.u32 	%rd3, %r8;
	add.s32 	%r9, %r6, 192;
	cvt.u64.u32 	%rd4, %r9;
	add.s32 	%r10, %r6, 256;
	cvt.u64.u32 	%rd5, %r10;
	add.s32 	%r11, %r6, 320;
	cvt.u64.u32 	%rd6, %r11;
	add.s32 	%r12, %r6, 384;
	cvt.u64.u32 	%rd7, %r12;
	add.s32 	%r13, %r6, 448;
	cvt.u64.u32 	%rd8, %r13;
	add.s32 	%r14, %r6, 512;
	cvt.u64.u32 	%rd9, %r14;
	add.s32 	%r15, %r6, 576;
	cvt.u64.u32 	%rd10, %r15;
	add.s32 	%r16, %r6, 640;
	cvt.u64.u32 	%rd11, %r16;
	add.s32 	%r17, %r6, 704;
	cvt.u64.u32 	%rd12, %r17;
	add.s32 	%r18, %r6, 768;
	cvt.u64.u32 	%rd13, %r18;
	add.s32 	%r19, %r6, 832;
	cvt.u64.u32 	%rd14, %r19;
	mov.u32 	%r102, %nctaid.x;
	mul.lo.s32 	%r104, %r102, %r2;
$L__BB49_4:
	cvta.to.global.u64 	%rd16, %rd22;
	cvt.u64.u32 	%rd17, %r6;
	setp.le.s64 	%p3, %rd27, %rd17;
	mul.lo.s64 	%rd18, %rd217, %rd23;
	mov.f32 	%f499, 0fFF800000;
	mov.f32 	%f500, %f499;
	mov.f32 	%f504, %f499;
	@%p3 bra 	$L__BB49_6;
	add.s64 	%rd34, %rd18, %rd17;
	shr.u64 	%rd35, %rd34, 63;
	add.s64 	%rd36, %rd34, %rd35;
	shl.b64 	%rd37, %rd36, 2;
	and.b64  	%rd38, %rd37, -8;
	add.s64 	%rd39, %rd16, %rd38;
	ld.global.v2.f32 	{%f500, %f499}, [%rd39];
	max.f32 	%f114, %f500, 0fFF800000;
	max.f32 	%f504, %f114, %f499;
$L__BB49_6:
	setp.le.s64 	%p4, %rd27, %rd2;
	mov.f32 	%f502, 0fFF800000;
	mov.f32 	%f503, %f502;
	@%p4 bra 	$L__BB49_8;
	add.s64 	%rd40, %rd18, %rd2;
	shr.u64 	%rd41, %rd40, 63;
	add.s64 	%rd42, %rd40, %rd41;
	shl.b64 	%rd43, %rd42, 2;
	and.b64  	%rd44, %rd43, -8;
	add.s64 	%rd45, %rd16, %rd44;
	ld.global.v2.f32 	{%f503, %f502}, [%rd45];
	max.f32 	%f116, %f504, %f503;
	max.f32 	%f504, %f116, %f502;
$L__BB49_8:
	setp.le.s64 	%p5, %rd27, %rd3;
	mov.f32 	%f505, 0fFF800000;
	mov.f32 	%f506, %f505;
	@%p5 bra 	$L__BB49_10;
	add.s64 	%rd46, %rd18, %rd3;
	shr.u64 	%rd47, %rd46, 63;
	add.s64 	%rd48, %rd46, %rd47;
	shl.b64 	%rd49, %rd48, 2;
	and.b64  	%rd50, %rd49, -8;
	add.s64 	%rd51, %rd16, %rd50;
	ld.global.v2.f32 	{%f506, %f505}, [%rd51];
	max.f32 	%f118, %f504, %f506;
	max.f32 	%f504, %f118, %f505;
$L__BB49_10:
	setp.le.s64 	%p6, %rd27, %rd4;
	mov.f32 	%f508, 0fFF800000;
	mov.f32 	%f509, %f508;
	@%p6 bra 	$L__BB49_12;
	add.s64 	%rd52, %rd18, %rd4;
	shr.u64 	%rd53, %rd52, 63;
	add.s64 	%rd54, %rd52, %rd53;
	shl.b64 	%rd55, %rd54, 2;
	and.b64  	%rd56, %rd55, -8;
	add.s64 	%rd57, %rd16, %rd56;
	ld.global.v2.f32 	{%f509, %f508}, [%rd57];
	max.f32 	%f120, %f504, %f509;
	max.f32 	%f504, %f120, %f508;
$L__BB49_12:
	setp.le.s64 	%p7, %rd27, %rd5;
	mov.f32 	%f511, 0fFF800000;
	mov.f32 	%f512, %f511;
	@%p7 bra 	$L__BB49_14;
	add.s64 	%rd58, %rd18, %rd5;
	shr.u64 	%rd59, %rd58, 63;
	add.s64 	%rd60, %rd58, %rd59;
	shl.b64 	%rd61, %rd60, 2;
	and.b64  	%rd62, %rd61, -8;
	add.s64 	%rd63, %rd16, %rd62;
	ld.global.v2.f32 	{%f512, %f511}, [%rd63];
	max.f32 	%f122, %f504, %f512;
	max.f32 	%f504, %f122, %f511;
$L__BB49_14:
	setp.le.s64 	%p8, %rd27, %rd6;
	mov.f32 	%f514, 0fFF800000;
	mov.f32 	%f515, %f514;
	@%p8 bra 	$L__BB49_16;
	add.s64 	%rd64, %rd18, %rd6;
	shr.u64 	%rd65, %rd64, 63;
	add.s64 	%rd66, %rd64, %rd65;
	shl.b64 	%rd67, %rd66, 2;
	and.b64  	%rd68, %rd67, -8;
	add.s64 	%rd69, %rd16, %rd68;
	ld.global.v2.f32 	{%f515, %f514}, [%rd69];
	max.f32 	%f124, %f504, %f515;
	max.f32 	%f504, %f124, %f514;
$L__BB49_16:
	setp.le.s64 	%p9, %rd27, %rd7;
	mov.f32 	%f517, 0fFF800000;
	mov.f32 	%f518, %f517;
	@%p9 bra 	$L__BB49_18;
	add.s64 	%rd70, %rd18, %rd7;
	shr.u64 	%rd71, %rd70, 63;
	add.s64 	%rd72, %rd70, %rd71;
	shl.b64 	%rd73, %rd72, 2;
	and.b64  	%rd74, %rd73, -8;
	add.s64 	%rd75, %rd16, %rd74;
	ld.global.v2.f32 	{%f518, %f517}, [%rd75];
	max.f32 	%f126, %f504, %f518;
	max.f32 	%f504, %f126, %f517;
$L__BB49_18:
	setp.le.s64 	%p10, %rd27, %rd8;
	mov.f32 	%f520, 0fFF800000;
	mov.f32 	%f521, %f520;
	@%p10 bra 	$L__BB49_20;
	add.s64 	%rd76, %rd18, %rd8;
	shr.u64 	%rd77, %rd76, 63;
	add.s64 	%rd78, %rd76, %rd77;
	shl.b64 	%rd79, %rd78, 2;
	and.b64  	%rd80, %rd79, -8;
	add.s64 	%rd81, %rd16, %rd80;
	ld.global.v2.f32 	{%f521, %f520}, [%rd81];
	max.f32 	%f128, %f504, %f521;
	max.f32 	%f504, %f128, %f520;
$L__BB49_20:
	setp.le.s64 	%p11, %rd27, %rd9;
	mov.f32 	%f523, 0fFF800000;
	mov.f32 	%f524, %f523;
	@%p11 bra 	$L__BB49_22;
	add.s64 	%rd82, %rd18, %rd9;
	shr.u64 	%rd83, %rd82, 63;
	add.s64 	%rd84, %rd82, %rd83;
	shl.b64 	%rd85, %rd84, 2;
	and.b64  	%rd86, %rd85, -8;
	add.s64 	%rd87, %rd16, %rd86;
	ld.global.v2.f32 	{%f524, %f523}, [%rd87];
	max.f32 	%f130, %f504, %f524;
	max.f32 	%f504, %f130, %f523;
$L__BB49_22:
	setp.le.s64 	%p12, %rd27, %rd10;
	mov.f32 	%f526, 0fFF800000;
	mov.f32 	%f527, %f526;
	@%p12 bra 	$L__BB49_24;
	add.s64 	%rd88, %rd18, %rd10;
	shr.u64 	%rd89, %rd88, 63;
	add.s64 	%rd90, %rd88, %rd89;
	cvta.to.global.u64 	%rd91, %rd22;
	shl.b64 	%rd92, %rd90, 2;
	and.b64  	%rd93, %rd92, -8;
	add.s64 	%rd94, %rd91, %rd93;
	ld.global.v2.f32 	{%f527, %f526}, [%rd94];
	max.f32 	%f132, %f504, %f527;
	max.f32 	%f504, %f132, %f526;
$L__BB49_24:
	setp.le.s64 	%p13, %rd27, %rd11;
	mov.f32 	%f529, 0fFF800000;
	mov.f32 	%f530, %f529;
	@%p13 bra 	$L__BB49_26;
	add.s64 	%rd95, %rd18, %rd11;
	shr.u64 	%rd96, %rd95, 63;
	add.s64 	%rd97, %rd95, %rd96;
	cvta.to.global.u64 	%rd98, %rd22;
	shl.b64 	%rd99, %rd97, 2;
	and.b64  	%rd100, %rd99, -8;
	add.s64 	%rd101, %rd98, %rd100;
	ld.global.v2.f32 	{%f530, %f529}, [%rd101];
	max.f32 	%f134, %f504, %f530;
	max.f32 	%f504, %f134, %f529;
$L__BB49_26:
	setp.le.s64 	%p14, %rd27, %rd12;
	mov.f32 	%f532, 0fFF800000;
	mov.f32 	%f533, %f532;
	@%p14 bra 	$L__BB49_28;
	add.s64 	%rd102, %rd18, %rd12;
	shr.u64 	%rd103, %rd102, 63;
	add.s64 	%rd104, %rd102, %rd103;
	cvta.to.global.u64 	%rd105, %rd22;
	shl.b64 	%rd106, %rd104, 2;
	and.b64  	%rd107, %rd106, -8;
	add.s64 	%rd108, %rd105, %rd107;
	ld.global.v2.f32 	{%f533, %f532}, [%rd108];
	max.f32 	%f136, %f504, %f533;
	max.f32 	%f504, %f136, %f532;
$L__BB49_28:
	setp.le.s64 	%p15, %rd27, %rd13;
	mov.f32 	%f535, 0fFF800000;
	mov.f32 	%f536, %f535;
	@%p15 bra 	$L__BB49_30;
	add.s64 	%rd109, %rd18, %rd13;
	shr.u64 	%rd110, %rd109, 63;
	add.s64 	%rd111, %rd109, %rd110;
	cvta.to.global.u64 	%rd112, %rd22;
	shl.b64 	%rd113, %rd111, 2;
	and.b64  	%rd114, %rd113, -8;
	add.s64 	%rd115, %rd112, %rd114;
	ld.global.v2.f32 	{%f536, %f535}, [%rd115];
	max.f32 	%f138, %f504, %f536;
	max.f32 	%f504, %f138, %f535;
$L__BB49_30:
	setp.le.s64 	%p16, %rd27, %rd14;
	mov.f32 	%f538, 0fFF800000;
	mov.f32 	%f539, %f538;
	@%p16 bra 	$L__BB49_32;
	add.s64 	%rd116, %rd18, %rd14;
	shr.u64 	%rd117, %rd116, 63;
	add.s64 	%rd118, %rd116, %rd117;
	cvta.to.global.u64 	%rd119, %rd22;
	shl.b64 	%rd120, %rd118, 2;
	and.b64  	%rd121, %rd120, -8;
	add.s64 	%rd122, %rd119, %rd121;
	ld.global.v2.f32 	{%f539, %f538}, [%rd122];
	max.f32 	%f140, %f504, %f539;
	max.f32 	%f504, %f140, %f538;
$L__BB49_32:
	cvt.u64.u32 	%rd123, %r6;
	setp.le.s64 	%p17, %rd27, %rd123;
	mov.b32 	%r24, %f504;
	shfl.sync.bfly.b32	%r25|%p18, %r24, 16, 31, -1;
	mov.b32 	%f141, %r25;
	max.f32 	%f142, %f504, %f141;
	mov.b32 	%r26, %f142;
	shfl.sync.bfly.b32	%r27|%p19, %r26, 8, 31, -1;
	mov.b32 	%f143, %r27;
	max.f32 	%f144, %f142, %f143;
	mov.b32 	%r28, %f144;
	shfl.sync.bfly.b32	%r29|%p20, %r28, 4, 31, -1;
	mov.b32 	%f145, %r29;
	max.f32 	%f146, %f144, %f145;
	mov.b32 	%r30, %f146;
	shfl.sync.bfly.b32	%r31|%p21, %r30, 2, 31, -1;
	mov.b32 	%f147, %r31;
	max.f32 	%f148, %f146, %f147;
	mov.b32 	%r32, %f148;
	shfl.sync.bfly.b32	%r33|%p22, %r32, 1, 31, -1;
	mov.b32 	%f149, %r33;
	max.f32 	%f150, %f148, %f149;
	sub.f32 	%f151, %f500, %f150;
	fma.rn.f32 	%f152, %f151, 0f3BBB989D, 0f3F000000;
	cvt.sat.f32.f32 	%f153, %f152;
	mov.f32 	%f154, 0f4B400001;
	mov.f32 	%f155, 0f437C0000;
	fma.rm.f32 	%f156, %f153, %f155, %f154;
	add.f32 	%f157, %f156, 0fCB40007F;
	neg.f32 	%f158, %f157;
	fma.rn.f32 	%f159, %f151, 0f3FB8AA3B, %f158;
	fma.rn.f32 	%f160, %f151, 0f32A57060, %f159;
	mov.b32 	%r34, %f156;
	shl.b32 	%r35, %r34, 23;
	mov.b32 	%f161, %r35;
	ex2.approx.ftz.f32 	%f162, %f160;
	mul.f32 	%f163, %f162, %f161;
	add.f32 	%f164, %f163, 0f00000000;
	sub.f32 	%f165, %f499, %f150;
	fma.rn.f32 	%f166, %f165, 0f3BBB989D, 0f3F000000;
	cvt.sat.f32.f32 	%f167, %f166;
	fma.rm.f32 	%f168, %f167, %f155, %f154;
	add.f32 	%f169, %f168, 0fCB40007F;
	neg.f32 	%f170, %f169;
	fma.rn.f32 	%f171, %f165, 0f3FB8AA3B, %f170;
	fma.rn.f32 	%f172, %f165, 0f32A57060, %f171;
	mov.b32 	%r36, %f168;
	shl.b32 	%r37, %r36, 23;
	mov.b32 	%f173, %r37;
	ex2.approx.ftz.f32 	%f174, %f172;
	mul.f32 	%f175, %f174, %f173;
	add.f32 	%f176, %f164, %f175;
	sub.f32 	%f177, %f503, %f150;
	fma.rn.f32 	%f178, %f177, 0f3BBB989D, 0f3F000000;
	cvt.sat.f32.f32 	%f179, %f178;
	fma.rm.f32 	%f180, %f179, %f155, %f154;
	add.f32 	%f181, %f180, 0fCB40007F;
	neg.f32 	%f182, %f181;
	fma.rn.f32 	%f183, %f177, 0f3FB8AA3B, %f182;
	fma.rn.f32 	%f184, %f177, 0f32A57060, %f183;
	mov.b32 	%r38, %f180;
	shl.b32 	%r39, %r38, 23;
	mov.b32 	%f185, %r39;
	ex2.approx.ftz.f32 	%f186, %f184;
	mul.f32 	%f187, %f186, %f185;
	add.f32 	%f188, %f176, %f187;
	sub.f32 	%f189, %f502, %f150;
	fma.rn.f32 	%f190, %f189, 0f3BBB989D, 0f3F000000;
	cvt.sat.f32.f32 	%f191, %f190;
	fma.rm.f32 	%f192, %f191, %f155, %f154;
	add.f32 	%f193, %f192, 0fCB40007F;
	neg.f32 	%f194, %f193;
	fma.rn.f32 	%f195, %f189, 0f3FB8AA3B, %f194;
	fma.rn.f32 	%f196, %f189, 0f32A57060, %f195;
	mov.b32 	%r40, %f192;
	shl.b32 	%r41, %r40, 23;
	mov.b32 	%f197, %r41;
	ex2.approx.ftz.f32 	%f198, %f196;
	mul.f32 	%f199, %f198, %f197;
	add.f32 	%f200, %f188, %f199;
	sub.f32 	%f201, %f506, %f150;
	fma.rn.f32 	%f202, %f201, 0f3BBB989D, 0f3F000000;
	cvt.sat.f32.f32 	%f203, %f202;
	fma.rm.f32 	%f204, %f203, %f155, %f154;
	add.f32 	%f205, %f204, 0fCB40007F;
	neg.f32 	%f206, %f205;
	fma.rn.f32 	%f207, %f201, 0f3FB8AA3B, %f206;
	fma.rn.f32 	%f208, %f201, 0f32A57060, %f207;
	mov.b32 	%r42, %f204;
	shl.b32 	%r43, %r42, 23;
	mov.b32 	%f209, %r43;
	ex2.approx.ftz.f32 	%f210, %f208;
	mul.f32 	%f211, %f210, %f209;
	add.f32 	%f212, %f200, %f211;
	sub.f32 	%f213, %f505, %f150;
	fma.rn.f32 	%f214, %f213, 0f3BBB989D, 0f3F000000;
	cvt.sat.f32.f32 	%f215, %f214;
	fma.rm.f32 	%f216, %f215, %f155, %f154;
	add.f32 	%f217, %f216, 0fCB40007F;
	neg.f32 	%f218, %f217;
	fma.rn.f32 	%f219, %f213, 0f3FB8AA3B, %f218;
	fma.rn.f32 	%f220, %f213, 0f32A57060, %f219;
	mov.b32 	%r44, %f216;
	shl.b32 	%r45, %r44, 23;
	mov.b32 	%f221, %r45;
	ex2.approx.ftz.f32 	%f222, %f220;
	mul.f32 	%f223, %f222, %f221;
	add.f32 	%f224, %f212, %f223;
	sub.f32 	%f225, %f509, %f150;
	fma.rn.f32 	%f226, %f225, 0f3BBB989D, 0f3F000000;
	cvt.sat.f32.f32 	%f227, %f226;
	fma.rm.f32 	%f228, %f227, %f155, %f154;
	add.f32 	%f229, %f228, 0fCB40007F;
	neg.f32 	%f230, %f229;
	fma.rn.f32 	%f231, %f225, 0f3FB8AA3B, %f230;
	fma.rn.f32 	%f232, %f225, 0f32A57060, %f231;
	mov.b32 	%r46, %f228;
	shl.b32 	%r47, %r46, 23;
	mov.b32 	%f233, %r47;
	ex2.approx.ftz.f32 	%f234, %f232;
	mul.f32 	%f235, %f234, %f233;
	add.f32 	%f236, %f224, %f235;
	sub.f32 	%f237, %f508, %f150;
	fma.rn.f32 	%f238, %f237, 0f3BBB989D, 0f3F000000;
	cvt.sat.f32.f32 	%f239, %f238;
	fma.rm.f32 	%f240, %f239, %f155, %f154;
	add.f32 	%f241, %f240, 0fCB40007F;
	neg.f32 	%f242, %f241;
	fma.rn.f32 	%f243, %f237, 0f3FB8AA3B, %f242;
	fma.rn.f32 	%f244, %f237, 0f32A57060, %f243;
	mov.b32 	%r48, %f240;
	shl.b32 	%r49, %r48, 23;
	mov.b32 	%f245, %r49;
	ex2.approx.ftz.f32 	%f246, %f244;
	mul.f32 	%f247, %f246, %f245;
	add.f32 	%f248, %f236, %f247;
	sub.f32 	%f249, %f512, %f150;
	fma.rn.f32 	%f250, %f249, 0f3BBB989D, 0f3F000000;
	cvt.sat.f32.f32 	%f251, %f250;
	fma.rm.f32 	%f252, %f251, %f155, %f154;
	add.f32 	%f253, %f252, 0fCB40007F;
	neg.f32 	%f254, %f253;
	fma.rn.f32 	%f255, %f249, 0f3FB8AA3B, %f254;
	fma.rn.f32 	%f256, %f249, 0f32A57060, %f255;
	mov.b32 	%r50, %f252;
	shl.b32 	%r51, %r50, 23;
	mov.b32 	%f257, %r51;
	ex2.approx.ftz.f32 	%f258, %f256;
	mul.f32 	%f259, %f258, %f257;
	add.f32 	%f260, %f248, %f259;
	sub.f32 	%f261, %f511, %f150;
	fma.rn.f32 	%f262, %f261, 0f3BBB989D, 0f3F000000;
	cvt.sat.f32.f32 	%f263, %f262;
	fma.rm.f32 	%f264, %f263, %f155, %f154;
	add.f32 	%f265, %f264, 0fCB40007F;
	neg.f32 	%f266, %f265;
	fma.rn.f32 	%f267, %f261, 0f3FB8AA3B, %f266;
	fma.rn.f32 	%f268, %f261, 0f32A57060, %f267;
	mov.b32 	%r52, %f264;
	shl.b32 	%r53, %r52, 23;
	mov.b32 	%f269, %r53;
	ex2.approx.ftz.f32 	%f270, %f268;
	mul.f32 	%f271, %f270, %f269;
	add.f32 	%f272, %f260, %f271;
	sub.f32 	%f273, %f515, %f150;
	fma.rn.f32 	%f274, %f273, 0f3BBB989D, 0f3F000000;
	cvt.sat.f32.f32 	%f275, %f274;
	fma.rm.f32 	%f276, %f275, %f155, %f154;
	add.f32 	%f277, %f276, 0fCB40007F;
	neg.f32 	%f278, %f277;
	fma.rn.f32 	%f279, %f273, 0f3FB8AA3B, %f278;
	fma.rn.f32 	%f280, %f273, 0f32A57060, %f279;
	mov.b32 	%r54, %f276;
	shl.b32 	%r55, %r54, 23;
	mov.b32 	%f281, %r55;
	ex2.approx.ftz.f32 	%f282, %f280;
	mul.f32 	%f283, %f282, %f281;
	add.f32 	%f284, %f272, %f283;
	sub.f32 	%f285, %f514, %f150;
	fma.rn.f32 	%f286, %f285, 0f3BBB989D, 0f3F000000;
	cvt.sat.f32.f32 	%f287, %f286;
	fma.rm.f32 	%f288, %f287, %f155, %f154;
	add.f32 	%f289, %f288, 0fCB40007F;
	neg.f32 	%f290, %f289;
	fma.rn.f32 	%f291, %f285, 0f3FB8AA3B, %f290;
	fma.rn.f32 	%f292, %f285, 0f32A57060, %f291;
	mov.b32 	%r56, %f288;
	shl.b32 	%r57, %r56, 23;
	mov.b32 	%f293, %r57;
	ex2.approx.ftz.f32 	%f294, %f292;
	mul.f32 	%f295, %f294, %f293;
	add.f32 	%f296, %f284, %f295;
	sub.f32 	%f297, %f518, %f150;
	fma.rn.f32 	%f298, %f297, 0f3BBB989D, 0f3F000000;
	cvt.sat.f32.f32 	%f299, %f298;
	fma.rm.f32 	%f300, %f299, %f155, %f154;
	add.f32 	%f301, %f300, 0fCB40007F;
	neg.f32 	%f302, %f301;
	fma.rn.f32 	%f303, %f297, 0f3FB8AA3B, %f302;
	fma.rn.f32 	%f304, %f297, 0f32A57060, %f303;
	mov.b32 	%r58, %f300;
	shl.b32 	%r59, %r58, 23;
	mov.b32 	%f305, %r59;
	ex2.approx.ftz.f32 	%f306, %f304;
	mul.f32 	%f307, %f306, %f305;
	add.f32 	%f308, %f296, %f307;
	sub.f32 	%f309, %f517, %f150;
	fma.rn.f32 	%f310, %f309, 0f3BBB989D, 0f3F000000;
	cvt.sat.f32.f32 	%f311, %f310;
	fma.rm.f32 	%f312, %f311, %f155, %f154;
	add.f32 	%f313, %f312, 0fCB40007F;
	neg.f32 	%f314, %f313;
	fma.rn.f32 	%f315, %f309, 0f3FB8AA3B, %f314;
	fma.rn.f32 	%f316, %f309, 0f32A57060, %f315;
	mov.b32 	%r60, %f312;
	shl.b32 	%r61, %r60, 23;
	mov.b32 	%f317, %r61;
	ex2.approx.ftz.f32 	%f318, %f316;
	mul.f32 	%f319, %f318, %f317;
	add.f32 	%f320, %f308, %f319;
	sub.f32 	%f321, %f521, %f150;
	fma.rn.f32 	%f322, %f321, 0f3BBB989D, 0f3F000000;
	cvt.sat.f32.f32 	%f323, %f322;
	fma.rm.f32 	%f324, %f323, %f155, %f154;
	add.f32 	%f325, %f324, 0fCB40007F;
	neg.f32 	%f326, %f325;
	fma.rn.f32 	%f327, %f321, 0f3FB8AA3B, %f326;
	fma.rn.f32 	%f328, %f321, 0f32A57060, %f327;
	mov.b32 	%r62, %f324;
	shl.b32 	%r63, %r62, 23;
	mov.b32 	%f329, %r63;
	ex2.approx.ftz.f32 	%f330, %f328;
	mul.f32 	%f331, %f330, %f329;
	add.f32 	%f332, %f320, %f331;
	sub.f32 	%f333, %f520, %f150;
	fma.rn.f32 	%f334, %f333, 0f3BBB989D, 0f3F000000;
	cvt.sat.f32.f32 	%f335, %f334;
	fma.rm.f32 	%f336, %f335, %f155, %f154;
	add.f32 	%f337, %f336, 0fCB40007F;
	neg.f32 	%f338, %f337;
	fma.rn.f32 	%f339, %f333, 0f3FB8AA3B, %f338;
	fma.rn.f32 	%f340, %f333, 0f32A57060, %f339;
	mov.b32 	%r64, %f336;
	shl.b32 	%r65, %r64, 23;
	mov.b32 	%f341, %r65;
	ex2.approx.ftz.f32 	%f342, %f340;
	mul.f32 	%f343, %f342, %f341;
	add.f32 	%f344, %f332, %f343;
	sub.f32 	%f345, %f524, %f150;
	fma.rn.f32 	%f346, %f345, 0f3BBB989D, 0f3F000000;
	cvt.sat.f32.f32 	%f347, %f346;
	fma.rm.f32 	%f348, %f347, %f155, %f154;
	add.f32 	%f349, %f348, 0fCB40007F;
	neg.f32 	%f350, %f349;
	fma.rn.f32 	%f351, %f345, 0f3FB8AA3B, %f350;
	fma.rn.f32 	%f352, %f345, 0f32A57060, %f351;
	mov.b32 	%r66, %f348;
	shl.b32 	%r67, %r66, 23;
	mov.b32 	%f353, %r67;
	ex2.approx.ftz.f32 	%f354, %f352;
	mul.f32 	%f355, %f354, %f353;
	add.f32 	%f356, %f344, %f355;
	sub.f32 	%f357, %f523, %f150;
	fma.rn.f32 	%f358, %f357, 0f3BBB989D, 0f3F000000;
	cvt.sat.f32.f32 	%f359, %f358;
	fma.rm.f32 	%f360, %f359, %f155, %f154;
	add.f32 	%f361, %f360, 0fCB40007F;
	neg.f32 	%f362, %f361;
	fma.rn.f32 	%f363, %f357, 0f3FB8AA3B, %f362;
	fma.rn.f32 	%f364, %f357, 0f32A57060, %f363;
	mov.b32 	%r68, %f360;
	shl.b32 	%r69, %r68, 23;
	mov.b32 	%f365, %r69;
	ex2.approx.ftz.f32 	%f366, %f364;
	mul.f32 	%f367, %f366, %f365;
	add.f32 	%f368, %f356, %f367;
	sub.f32 	%f369, %f527, %f150;
	fma.rn.f32 	%f370, %f369, 0f3BBB989D, 0f3F000000;
	cvt.sat.f32.f32 	%f371, %f370;
	fma.rm.f32 	%f372, %f371, %f155, %f154;
	add.f32 	%f373, %f372, 0fCB40007F;
	neg.f32 	%f374, %f373;
	fma.rn.f32 	%f375, %f369, 0f3FB8AA3B, %f374;
	fma.rn.f32 	%f376, %f369, 0f32A57060, %f375;
	mov.b32 	%r70, %f372;
	shl.b32 	%r71, %r70, 23;
	mov.b32 	%f377, %r71;
	ex2.approx.ftz.f32 	%f378, %f376;
	mul.f32 	%f379, %f378, %f377;
	add.f32 	%f380, %f368, %f379;
	sub.f32 	%f381, %f526, %f150;
	fma.rn.f32 	%f382, %f381, 0f3BBB989D, 0f3F000000;
	cvt.sat.f32.f32 	%f383, %f382;
	fma.rm.f32 	%f384, %f383, %f155, %f154;
	add.f32 	%f385, %f384, 0fCB40007F;
	neg.f32 	%f386, %f385;
	fma.rn.f32 	%f387, %f381, 0f3FB8AA3B, %f386;
	fma.rn.f32 	%f388, %f381, 0f32A57060, %f387;
	mov.b32 	%r72, %f384;
	shl.b32 	%r73, %r72, 23;
	mov.b32 	%f389, %r73;
	ex2.approx.ftz.f32 	%f390, %f388;
	mul.f32 	%f391, %f390, %f389;
	add.f32 	%f392, %f380, %f391;
	sub.f32 	%f393, %f530, %f150;
	fma.rn.f32 	%f394, %f393, 0f3BBB989D, 0f3F000000;
	cvt.sat.f32.f32 	%f395, %f394;
	fma.rm.f32 	%f396, %f395, %f155, %f154;
	add.f32 	%f397, %f396, 0fCB40007F;
	neg.f32 	%f398, %f397;
	fma.rn.f32 	%f399, %f393, 0f3FB8AA3B, %f398;
	fma.rn.f32 	%f400, %f393, 0f32A57060, %f399;
	mov.b32 	%r74, %f396;
	shl.b32 	%r75, %r74, 23;
	mov.b32 	%f401, %r75;
	ex2.approx.ftz.f32 	%f402, %f400;
	mul.f32 	%f403, %f402, %f401;
	add.f32 	%f404, %f392, %f403;
	sub.f32 	%f405, %f529, %f150;
	fma.rn.f32 	%f406, %f405, 0f3BBB989D, 0f3F000000;
	cvt.sat.f32.f32 	%f407, %f406;
	fma.rm.f32 	%f408, %f407, %f155, %f154;
	add.f32 	%f409, %f408, 0fCB40007F;
	neg.f32 	%f410, %f409;
	fma.rn.f32 	%f411, %f405, 0f3FB8AA3B, %f410;
	fma.rn.f32 	%f412, %f405, 0f32A57060, %f411;
	mov.b32 	%r76, %f408;
	shl.b32 	%r77, %r76, 23;
	mov.b32 	%f413, %r77;
	ex2.approx.ftz.f32 	%f414, %f412;
	mul.f32 	%f415, %f414, %f413;
	add.f32 	%f416, %f404, %f415;
	sub.f32 	%f417, %f533, %f150;
	fma.rn.f32 	%f418, %f417, 0f3BBB989D, 0f3F000000;
	cvt.sat.f32.f32 	%f419, %f418;
	fma.rm.f32 	%f420, %f419, %f155, %f154;
	add.f32 	%f421, %f420, 0fCB40007F;
	neg.f32 	%f422, %f421;
	fma.rn.f32 	%f423, %f417, 0f3FB8AA3B, %f422;
	fma.rn.f32 	%f424, %f417, 0f32A57060, %f423;
	mov.b32 	%r78, %f420;
	shl.b32 	%r79, %r78, 23;
	mov.b32 	%f425, %r79;
	ex2.approx.ftz.f32 	%f426, %f424;
	mul.f32 	%f427, %f426, %f425;
	add.f32 	%f428, %f416, %f427;
	sub.f32 	%f429, %f532, %f150;
	fma.rn.f32 	%f430, %f429, 0f3BBB989D, 0f3F000000;
	cvt.sat.f32.f32 	%f431, %f430;
	fma.rm.f32 	%f432, %f431, %f155, %f154;
	add.f32 	%f433, %f432, 0fCB40007F;
	neg.f32 	%f434, %f433;
	fma.rn.f32 	%f435, %f429, 0f3FB8AA3B, %f434;
	fma.rn.f32 	%f436, %f429, 0f32A57060, %f435;
	mov.b32 	%r80, %f432;
	shl.b32 	%r81, %r80, 23;
	mov.b32 	%f437, %r81;
	ex2.approx.ftz.f32 	%f438, %f436;
	mul.f32 	%f439, %f438, %f437;
	add.f32 	%f440, %f428, %f439;
	sub.f32 	%f441, %f536, %f150;
	fma.rn.f32 	%f442, %f441, 0f3BBB989D, 0f3F000000;
	cvt.sat.f32.f32 	%f443, %f442;
	fma.rm.f32 	%f444, %f443, %f155, %f154;
	add.f32 	%f445, %f444, 0fCB40007F;
	neg.f32 	%f446, %f445;
	fma.rn.f32 	%f447, %f441, 0f3FB8AA3B, %f446;
	fma.rn.f32 	%f448, %f441, 0f32A57060, %f447;
	mov.b32 	%r82, %f444;
	shl.b32 	%r83, %r82, 23;
	mov.b32 	%f449, %r83;
	ex2.approx.ftz.f32 	%f450, %f448;
	mul.f32 	%f451, %f450, %f449;
	add.f32 	%f452, %f440, %f451;
	sub.f32 	%f453, %f535, %f150;
	fma.rn.f32 	%f454, %f453, 0f3BBB989D, 0f3F000000;
	cvt.sat.f32.f32 	%f455, %f454;
	fma.rm.f32 	%f456, %f455, %f155, %f154;
	add.f32 	%f457, %f456, 0fCB40007F;
	neg.f32 	%f458, %f457;
	fma.rn.f32 	%f459, %f453, 0f3FB8AA3B, %f458;
	fma.rn.f32 	%f460, %f453, 0f32A57060, %f459;
	mov.b32 	%r84, %f456;
	shl.b32 	%r85, %r84, 23;
	mov.b32 	%f461, %r85;
	ex2.approx.ftz.f32 	%f462, %f460;
	mul.f32 	%f463, %f462, %f461;
	add.f32 	%f464, %f452, %f463;
	sub.f32 	%f465, %f539, %f150;
	fma.rn.f32 	%f466, %f465, 0f3BBB989D, 0f3F000000;
	cvt.sat.f32.f32 	%f467, %f466;
	fma.rm.f32 	%f468, %f467, %f155, %f154;
	add.f32 	%f469, %f468, 0fCB40007F;
	neg.f32 	%f470, %f469;
	fma.rn.f32 	%f471, %f465, 0f3FB8AA3B, %f470;
	fma.rn.f32 	%f472, %f465, 0f32A57060, %f471;
	mov.b32 	%r86, %f468;
	shl.b32 	%r87, %r86, 23;
	mov.b32 	%f473, %r87;
	ex2.approx.ftz.f32 	%f474, %f472;
	mul.f32 	%f475, %f474, %f473;
	add.f32 	%f476, %f464, %f475;
	sub.f32 	%f477, %f538, %f150;
	fma.rn.f32 	%f478, %f477, 0f3BBB989D, 0f3F000000;
	cvt.sat.f32.f32 	%f479, %f478;
	fma.rm.f32 	%f480, %f479, %f155, %f154;
	add.f32 	%f481, %f480, 0fCB40007F;
	neg.f32 	%f482, %f481;
	fma.rn.f32 	%f483, %f477, 0f3FB8AA3B, %f482;
	fma.rn.f32 	%f484, %f477, 0f32A57060, %f483;
	mov.b32 	%r88, %f480;
	shl.b32 	%r89, %r88, 23;
	mov.b32 	%f485, %r89;
	ex2.approx.ftz.f32 	%f486, %f484;
	mul.f32 	%f487, %f486, %f485;
	add.f32 	%f488, %f476, %f487;
	mov.b32 	%r90, %f488;
	shfl.sync.bfly.b32	%r91|%p23, %r90, 16, 31, -1;
	mov.b32 	%f489, %r91;
	add.f32 	%f490, %f488, %f489;
	mov.b32 	%r92, %f490;
	shfl.sync.bfly.b32	%r93|%p24, %r92, 8, 31, -1;
	mov.b32 	%f491, %r93;
	add.f32 	%f492, %f490, %f491;
	mov.b32 	%r94, %f492;
	shfl.sync.bfly.b32	%r95|%p25, %r94, 4, 31, -1;
	mov.b32 	%f493, %r95;
	add.f32 	%f494, %f492, %f493;
	mov.b32 	%r96, %f494;
	shfl.sync.bfly.b32	%r97|%p26, %r96, 2, 31, -1;
	mov.b32 	%f495, %r97;
	add.f32 	%f496, %f494, %f495;
	mov.b32 	%r98, %f496;
	shfl.sync.bfly.b32	%r99|%p27, %r98, 1, 31, -1;
	mov.b32 	%f497, %r99;
	add.f32 	%f498, %f496, %f497;
	div.rn.f32 	%f85, %f163, %f498;
	div.rn.f32 	%f86, %f175, %f498;
	div.rn.f32 	%f87, %f187, %f498;
	div.rn.f32 	%f88, %f199, %f498;
	div.rn.f32 	%f89, %f211, %f498;
	div.rn.f32 	%f90, %f223, %f498;
	div.rn.f32 	%f91, %f235, %f498;
	div.rn.f32 	%f92, %f247, %f498;
	div.rn.f32 	%f93, %f259, %f498;
	div.rn.f32 	%f94, %f271, %f498;
	div.rn.f32 	%f95, %f283, %f498;
	div.rn.f32 	%f96, %f295, %f498;
	div.rn.f32 	%f97, %f307, %f498;
	div.rn.f32 	%f98, %f319, %f498;
	div.rn.f32 	%f99, %f331, %f498;
	div.rn.f32 	%f100, %f343, %f498;
	div.rn.f32 	%f101, %f355, %f498;
	div.rn.f32 	%f102, %f367, %f498;
	div.rn.f32 	%f103, %f379, %f498;
	div.rn.f32 	%f104, %f391, %f498;
	div.rn.f32 	%f105, %f403, %f498;
	div.rn.f32 	%f106, %f415, %f498;
	div.rn.f32 	%f107, %f427, %f498;
	div.rn.f32 	%f108, %f439, %f498;
	div.rn.f32 	%f109, %f451, %f498;
	div.rn.f32 	%f110, %f463, %f498;
	div.rn.f32 	%f111, %f475, %f498;
	div.rn.f32 	%f112, %f487, %f498;
	mul.lo.s64 	%rd19, %rd217, %rd25;
	@%p17 bra 	$L__BB49_34;
	cvt.u64.u32 	%rd124, %r6;
	add.s64 	%rd125, %rd19, %rd124;
	shr.u64 	%rd126, %rd125, 63;
	add.s64 	%rd127, %rd125, %rd126;
	cvta.to.global.u64 	%rd128, %rd24;
	shl.b64 	%rd129, %rd127, 2;
	and.b64  	%rd130, %rd129, -8;
	add.s64 	%rd131, %rd128, %rd130;
	st.global.v2.f32 	[%rd131], {%f85, %f86};
$L__BB49_34:
	setp.le.s64 	%p28, %rd27, %rd2;
	@%p28 bra 	$L__BB49_36;
	add.s64 	%rd132, %rd19, %rd2;
	shr.u64 	%rd133, %rd132, 63;
	add.s64 	%rd134, %rd132, %rd133;
	cvta.to.global.u64 	%rd135, %rd24;
	shl.b64 	%rd136, %rd134, 2;
	and.b64  	%rd137, %rd136, -8;
	add.s64 	%rd138, %rd135, %rd137;
	st.global.v2.f32 	[%rd138], {%f87, %f88};
$L__BB49_36:
	setp.le.s64 	%p29, %rd27, %rd3;
	@%p29 bra 	$L__BB49_38;
	add.s64 	%rd139, %rd19, %rd3;
	shr.u64 	%rd140, %rd139, 63;
	add.s64 	%rd141, %rd139, %rd140;
	cvta.to.global.u64 	%rd142, %rd24;
	shl.b64 	%rd143, %rd141, 2;
	and.b64  	%rd144, %rd143, -8;
	add.s64 	%rd145, %rd142, %rd144;
	st.global.v2.f32 	[%rd145], {%f89, %f90};
$L__BB49_38:
	setp.le.s64 	%p30, %rd27, %rd4;
	@%p30 bra 	$L__BB49_40;
	add.s64 	%rd146, %rd19, %rd4;
	shr.u64 	%rd147, %rd146, 63;
	add.s64 	%rd148, %rd146, %rd147;
	cvta.to.global.u64 	%rd149, %rd24;
	shl.b64 	%rd150, %rd148, 2;
	and.b64  	%rd151, %rd150, -8;
	add.s64 	%rd152, %rd149, %rd151;
	st.global.v2.f32 	[%rd152], {%f91, %f92};
$L__BB49_40:
	setp.le.s64 	%p31, %rd27, %rd5;
	@%p31 bra 	$L__BB49_42;
	add.s64 	%rd153, %rd19, %rd5;
	shr.u64 	%rd154, %rd153, 63;
	add.s64 	%rd155, %rd153, %rd154;
	cvta.to.global.u64 	%rd156, %rd24;
	shl.b64 	%rd157, %rd155, 2;
	and.b64  	%rd158, %rd157, -8;
	add.s64 	%rd159, %rd156, %rd158;
	st.global.v2.f32 	[%rd159], {%f93, %f94};
$L__BB49_42:
	cvta.to.global.u64 	%rd20, %rd24;
	setp.le.s64 	%p32, %rd27, %rd6;
	@%p32 bra 	$L__BB49_44;
	add.s64 	%rd160, %rd19, %rd6;
	shr.u64 	%rd161, %rd160, 63;
	add.s64 	%rd162, %rd160, %rd161;
	shl.b64 	%rd163, %rd162, 2;
	and.b64  	%rd164, %rd163, -8;
	add.s64 	%rd165, %rd20, %rd164;
	st.global.v2.f32 	[%rd165], {%f95, %f96};
$L__BB49_44:
	setp.le.s64 	%p33, %rd27, %rd7;
	@%p33 bra 	$L__BB49_46;
	add.s64 	%rd166, %rd19, %rd7;
	shr.u64 	%rd167, %rd166, 63;
	add.s64 	%rd168, %rd166, %rd167;
	shl.b64 	%rd169, %rd168, 2;
	and.b64  	%rd170, %rd169, -8;
	add.s64 	%rd171, %rd20, %rd170;
	st.global.v2.f32 	[%rd171], {%f97, %f98};
$L__BB49_46:
	setp.le.s64 	%p34, %rd27, %rd8;
	@%p34 bra 	$L__BB49_48;
	add.s64 	%rd172, %rd19, %rd8;
	shr.u64 	%rd173, %rd172, 63;
	add.s64 	%rd174, %rd172, %rd173;
	shl.b64 	%rd175, %rd174, 2;
	and.b64  	%rd176, %rd175, -8;
	add.s64 	%rd177, %rd20, %rd176;
	st.global.v2.f32 	[%rd177], {%f99, %f100};
$L__BB49_48:
	setp.le.s64 	%p35, %rd27, %rd9;
	@%p35 bra 	$L__BB49_50;
	add.s64 	%rd178, %rd19, %rd9;
	shr.u64 	%rd179, %rd178, 63;
	add.s64 	%rd180, %rd178, %rd179;
	shl.b64 	%rd181, %rd180, 2;
	and.b64  	%rd182, %rd181, -8;
	add.s64 	%rd183, %rd20, %rd182;
	st.global.v2.f32 	[%rd183], {%f101, %f102};
$L__BB49_50:
	setp.le.s64 	%p36, %rd27, %rd10;
	@%p36 bra 	$L__BB49_52;
	add.s64 	%rd184, %rd19, %rd10;
	shr.u64 	%rd185, %rd184, 63;
	add.s64 	%rd186, %rd184, %rd185;
	shl.b64 	%rd187, %rd186, 2;
	and.b64  	%rd188, %rd187, -8;
	add.s64 	%rd189, %rd20, %rd188;
	st.global.v2.f32 	[%rd189], {%f103, %f104};
$L__BB49_52:
	setp.le.s64 	%p37, %rd27, %rd11;
	@%p37 bra 	$L__BB49_54;
	add.s64 	%rd190, %rd19, %rd11;
	shr.u64 	%rd191, %rd190, 63;
	add.s64 	%rd192, %rd190, %rd191;
	shl.b64 	%rd193, %rd192, 2;
	and.b64  	%rd194, %rd193, -8;
	add.s64 	%rd195, %rd20, %rd194;
	st.global.v2.f32 	[%rd195], {%f105, %f106};
$L__BB49_54:
	setp.le.s64 	%p38, %rd27, %rd12;
	@%p38 bra 	$L__BB49_56;
	add.s64 	%rd196, %rd19, %rd12;
	shr.u64 	%rd197, %rd196, 63;
	add.s64 	%rd198, %rd196, %rd197;
	shl.b64 	%rd199, %rd198, 2;
	and.b64  	%rd200, %rd199, -8;
	add.s64 	%rd201, %rd20, %rd200;
	st.global.v2.f32 	[%rd201], {%f107, %f108};
$L__BB49_56:
	setp.le.s64 	%p39, %rd27, %rd13;
	@%p39 bra 	$L__BB49_58;
	add.s64 	%rd202, %rd19, %rd13;
	shr.u64 	%rd203, %rd202, 63;
	add.s64 	%rd204, %rd202, %rd203;
	shl.b64 	%rd205, %rd204, 2;
	and.b64  	%rd206, %rd205, -8;
	add.s64 	%rd207, %rd20, %rd206;
	st.global.v2.f32 	[%rd207], {%f109, %f110};
$L__BB49_58:
	setp.le.s64 	%p40, %rd27, %rd14;
	@%p40 bra 	$L__BB49_60;
	add.s64 	%rd208, %rd19, %rd14;
	shr.u64 	%rd209, %rd208, 63;
	add.s64 	%rd210, %rd208, %rd209;
	shl.b64 	%rd211, %rd210, 2;
	and.b64  	%rd212, %rd211, -8;
	add.s64 	%rd213, %rd20, %rd212;
	st.global.v2.f32 	[%rd213], {%f111, %f112};
$L__BB49_60:
	ld.param.u64 	%rd216, [_Z15SoftmaxWarpImplI10DirectLoadIffE11DirectStoreIffEfLi2ELi28ELi32ELi1ELb1EL9Algorithm0EEvT_T0_ll_param_2];
	cvt.s64.s32 	%rd214, %r104;
	add.s64 	%rd217, %rd217, %rd214;
	setp.lt.s64 	%p41, %rd217, %rd216;
	@%p41 bra 	$L__BB49_4;
$L__BB49_61:
	ret;

}
	// .globl	_Z15SoftmaxWarpImplI10DirectLoadIffE11DirectStoreIffEfLi2ELi30ELi32ELi1ELb0EL9Algorithm0EEvT_T0_ll
.visible .entry _Z15SoftmaxWarpImplI10DirectLoadIffE11DirectStoreIffEfLi2ELi30ELi32ELi1ELb0EL9Algorithm0EEvT_T0_ll(
	.param .align 8 .b8 _Z15SoftmaxWarpImplI10DirectLoadIffE11DirectStoreIffEfLi2ELi30ELi32ELi1ELb0EL9Algorithm0EEvT_T0_ll_param_0[16],
	.param .align 8 .b8 _Z15SoftmaxWarpImplI10DirectLoadIffE11DirectStoreIffEfLi2ELi30ELi32ELi1ELb0EL9Algorithm0EEvT_T0_ll_param_1[16],
	.param .u64 _Z15SoftmaxWarpImplI10DirectLoadIffE11DirectStoreIffEfLi2ELi30ELi32ELi1ELb0EL9Algorithm0EEvT_T0_ll_param_2,
	.param .u64 _Z15SoftmaxWarpImplI10DirectLoadIffE11DirectStoreIffEfLi2ELi30ELi32ELi1ELb0EL9Algorithm0EEvT_T0_ll_param_3
)
{
	.reg .pred 	%p<14>;
	.reg .b32 	%r<89>;
	.reg .b32 	%f<473>;
	.reg .b64 	%rd<203>;

	ld.param.u64 	%rd13, [_Z15SoftmaxWarpImplI10DirectLoadIffE11DirectStoreIffEfLi2ELi30ELi32ELi1ELb0EL9Algorithm0EEvT_T0_ll_param_1+8];
	ld.param.u64 	%rd12, [_Z15SoftmaxWarpImplI10DirectLoadIffE11DirectStoreIffEfLi2ELi30ELi32ELi1ELb0EL9Algorithm0EEvT_T0_ll_param_1];
	ld.param.u64 	%rd11, [_Z15SoftmaxWarpImplI10DirectLoadIffE11DirectStoreIffEfLi2ELi30ELi32ELi1ELb0EL9Algorithm0EEvT_T0_ll_param_0+8];
	ld.param.u64 	%rd10, [_Z15SoftmaxWarpImplI10DirectLoadIffE11DirectStoreIffEfLi2ELi30ELi32ELi1ELb0EL9Algorithm0EEvT_T0_ll_param_0];
	ld.param.u64 	%rd14, [_Z15SoftmaxWarpImplI10DirectLoadIffE11DirectStoreIffEfLi2ELi30ELi32ELi1ELb0EL9Algorithm0EEvT_T0_ll_param_2];
	ld.param.u64 	%rd15, [_Z15SoftmaxWarpImplI10DirectLoadIffE11DirectStoreIffEfLi2ELi30ELi32ELi1ELb0EL9Algorithm0EEvT_T0_ll_param_3];
	setp.lt.s64 	%p1, %rd15, 961;
	@%p1 bra 	$L__BB50_2;
	mov.u64 	%rd16, $str;
	cvta.global.u64 	%rd17, %rd16;
	mov.u64 	%rd18, $str$1;
	cvta.global.u64 	%rd19, %rd18;
	mov.u64 	%rd20, __unnamed_51;
	cvta.global.u64 	%rd21, %rd20;
	{ // callseq 50, 0
	.param .b64 param0;
	st.param.b64 	[param0], %rd17;
	.param .b64 param1;
	st.param.b64 	[param1], %rd19;
	.param .b32 param2;
	st.param.b32 	[param2], 253;
	.param .b64 param3;
	st.param.b64 	[param3], %rd21;
	.param .b64 param4;
	st.param.b64 	[param4], 1;
	call.uni 
	__assertfail, 
	(
	param0, 
	param1, 
	param2, 
	param3, 
	param4
	);
	} // callseq 50
$L__BB50_2:
	mov.u32 	%r2, %ctaid.x;
	mov.u32 	%r3, %ntid.y;
	mov.u32 	%r4, %tid.y;
	mad.lo.s32 	%r5, %r2, %r3, %r4;
	mov.u32 	%r6, %nctaid.x;
	mul.lo.s32 	%r1, %r6, %r3;
	cvt.s64.s32 	%rd202, %r5;
	setp.le.s64 	%p2, %rd14, %rd202;
	@%p2 bra 	$L__BB50_5;
	cvta.to.global.u64 	%rd4, %rd10;
	cvta.to.global.u64 	%rd5, %rd12;
	mov.u32 	%r7, %tid.x;
	shl.b32 	%r8, %r7, 1;
	cvt.u64.u32 	%rd6, %r8;
	cvt.s64.s32 	%rd7, %r1;
$L__BB50_4:
	mad.lo.s64 	%rd22, %rd202, %rd11, %rd6;
	shr.u64 	%rd23, %rd22, 63;
	add.s64 	%rd24, %rd22, %rd23;
	shl.b64 	%rd25, %rd24, 2;
	and.b64  	%rd26, %rd25, -8;
	add.s64 	%rd27, %rd4, %rd26;
	ld.global.v2.f32 	{%f1, %f2}, [%rd27];
	max.f32 	%f3, %f1, 0fFF800000;
	max.f32 	%f4, %f3, %f2;
	add.s64 	%rd28, %rd22, 64;
	shr.u64 	%rd29, %rd28, 63;
	add.s64 	%rd30, %rd28, %rd29;
	shl.b64 	%rd31, %rd30, 2;
	and.b64  	%rd32, %rd31, -8;
	add.s64 	%rd33, %rd4, %rd32;
	ld.global.v2.f32 	{%f5, %f6}, [%rd33];
	max.f32 	%f7, %f4, %f5;
	max.f32 	%f8, %f7, %f6;
	add.s64 	%rd34, %rd22, 128;
	shr.u64 	%rd35, %rd34, 63;
	add.s64 	%rd36, %rd34, %rd35;
	shl.b64 	%rd37, %rd36, 2;
	and.b64  	%rd38, %rd37, -8;
	add.s64 	%rd39, %rd4, %rd38;
	ld.global.v2.f32 	{%f9, %f10}, [%rd39];
	max.f32 	%f11, %f8, %f9;
	max.f32 	%f12, %f11, %f10;
	add.s64 	%rd40, %rd22, 192;
	shr.u64 	%rd41, %rd40, 63;
	add.s64 	%rd42, %rd40, %rd41;
	shl.b64 	%rd43, %rd42, 2;
	and.b64  	%rd44, %rd43, -8;
	add.s64 	%rd45, %rd4, %rd44;
	ld.global.v2.f32 	{%f13, %f14}, [%rd45];
	max.f32 	%f15, %f12, %f13;
	max.f32 	%f16, %f15, %f14;
	add.s64 	%rd46, %rd22, 256;
	shr.u64 	%rd47, %rd46, 63;
	add.s64 	%rd48, %rd46, %rd47;
	shl.b64 	%rd49, %rd48, 2;
	and.b64  	%rd50, %rd49, -8;
	add.s64 	%rd51, %rd4, %rd50;
	ld.global.v2.f32 	{%f17, %f18}, [%rd51];
	max.f32 	%f19, %f16, %f17;
	max.f32 	%f20, %f19, %f18;
	add.s64 	%rd52, %rd22, 320;
	shr.u64 	%rd53, %rd52, 63;
	add.s64 	%rd54, %rd52, %rd53;
	shl.b64 	%rd55, %rd54, 2;
	and.b64  	%rd56, %rd55, -8;
	add.s64 	%rd57, %rd4, %rd56;
	ld.global.v2.f32 	{%f21, %f22}, [%rd57];
	max.f32 	%f23, %f20, %f21;
	max.f32 	%f24, %f23, %f22;
	add.s64 	%rd58, %rd22, 384;
	shr.u64 	%rd59, %rd58, 63;
	add.s64 	%rd60, %rd58, %rd59;
	shl.b64 	%rd61, %rd60, 2;
	and.b64  	%rd62, %rd61, -8;
	add.s64 	%rd63, %rd4, %rd62;
	ld.global.v2.f32 	{%f25, %f26}, [%rd63];
	max.f32 	%f27, %f24, %f25;
	max.f32 	%f28, %f27, %f26;
	add.s64 	%rd64, %rd22, 448;
	shr.u64 	%rd65, %rd64, 63;
	add.s64 	%rd66, %rd64, %rd65;
	shl.b64 	%rd67, %rd66, 2;
	and.b64  	%rd68, %rd67, -8;
	add.s64 	%rd69, %rd4, %rd68;
	ld.global.v2.f32 	{%f29, %f30}, [%rd69];
	max.f32 	%f31, %f28, %f29;
	max.f32 	%f32, %f31, %f30;
	add.s64 	%rd70, %rd22, 512;
	shr.u64 	%rd71, %rd70, 63;
	add.s64 	%rd72, %rd70, %rd71;
	shl.b64 	%rd73, %rd72, 2;
	and.b64  	%rd74, %rd73, -8;
	add.s64 	%rd75, %rd4, %rd74;
	ld.global.v2.f32 	{%f33, %f34}, [%rd75];
	max.f32 	%f35, %f32, %f33;
	max.f32 	%f36, %f35, %f34;
	add.s64 	%rd76, %rd22, 576;
	shr.u64 	%rd77, %rd76, 63;
	add.s64 	%rd78, %rd76, %rd77;
	shl.b64 	%rd79, %rd78, 2;
	and.b64  	%rd80, %rd79, -8;
	add.s64 	%rd81, %rd4, %rd80;
	ld.global.v2.f32 	{%f37, %f38}, [%rd81];
	max.f32 	%f39, %f36, %f37;
	max.f32 	%f40, %f39, %f38;
	add.s64 	%rd82, %rd22, 640;
	shr.u64 	%rd83, %rd82, 63;
	add.s64 	%rd84, %rd82, %rd83;
	shl.b64 	%rd85, %rd84, 2;
	and.b64  	%rd86, %rd85, -8;
	add.s64 	%rd87, %rd4, %rd86;
	ld.global.v2.f32 	{%f41, %f42}, [%rd87];
	max.f32 	%f43, %f40, %f41;
	max.f32 	%f44, %f43, %f42;
	add.s64 	%rd88, %rd22, 704;
	shr.u64 	%rd89, %rd88, 63;
	add.s64 	%rd90, %rd88, %rd89;
	shl.b64 	%rd91, %rd90, 2;
	and.b64  	%rd92, %rd91, -8;
	add.s64 	%rd93, %rd4, %rd92;
	ld.global.v2.f32 	{%f45, %f46}, [%rd93];
	max.f32 	%f47, %f44, %f45;
	max.f32 	%f48, %f47, %f46;
	add.s64 	%rd94, %rd22, 768;
	shr.u64 	%rd95, %rd94, 63;
	add.s64 	%rd96, %rd94, %rd95;
	shl.b64 	%rd97, %rd96, 2;
	and.b64  	%rd98, %rd97, -8;
	add.s64 	%rd99, %rd4, %rd98;
	ld.global.v2.f32 	{%f49, %f50}, [%rd99];
	max.f32 	%f51, %f48, %f49;
	max.f32 	%f52, %f51, %f50;
	add.s64 	%rd100, %rd22, 832;
	shr.u64 	%rd101, %rd100, 63;
	add.s64 	%rd102, %rd100, %rd101;
	shl.b64 	%rd103, %rd102, 2;
	and.b64  	%rd104, %rd103, -8;
	add.s64 	%rd105, %rd4, %rd104;
	ld.global.v2.f32 	{%f53, %f54}, [%rd105];
	max.f32 	%f55, %f52, %f53;
	max.f32 	%f56, %f55, %f54;
	add.s64 	%rd106, %rd22, 896;
	shr.u64 	%rd107, %rd106, 63;
	add.s64 	%rd108, %rd106, %rd107;
	shl.b64 	%rd109, %rd108, 2;
	and.b64  	%rd110, %rd109, -8;
	add.s64 	%rd111, %rd4, %rd110;
	ld.global.v2.f32 	{%f57, %f58}, [%rd111];
	max.f32 	%f59, %f56, %f57;
	max.f32 	%f60, %f59, %f58;
	mov.b32 	%r9, %f60;
	shfl.sync.bfly.b32	%r10|%p3, %r9, 16, 31, -1;
	mov.b32 	%f61, %r10;
	max.f32 	%f62, %f60, %f61;
	mov.b32 	%r11, %f62;
	shfl.sync.bfly.b32	%r12|%p4, %r11, 8, 31, -1;
	mov.b32 	%f63, %r12;
	max.f32 	%f64, %f62, %f63;
	mov.b32 	%r13, %f64;
	shfl.sync.bfly.b32	%r14|%p5, %r13, 4, 31, -1;
	mov.b32 	%f65, %r14;
	max.f32 	%f66, %f64, %f65;
	mov.b32 	%r15, %f66;
	shfl.sync.bfly.b32	%r16|%p6, %r15, 2, 31, -1;
	mov.b32 	%f67, %r16;
	max.f32 	%f68, %f66, %f67;
	mov.b32 	%r17, %f68;
	shfl.sync.bfly.b32	%r18|%p7, %r17, 1, 31, -1;
	mov.b32 	%f69, %r18;
	max.f32 	%f70, %f68, %f69;
	sub.f32 	%f71, %f1, %f70;
	fma.rn.f32 	%f72, %f71, 0f3BBB989D, 0f3F000000;
	cvt.sat.f32.f32 	%f73, %f72;
	mov.f32 	%f74, 0f4B400001;
	mov.f32 	%f75, 0f437C0000;
	fma.rm.f32 	%f76, %f73, %f75, %f74;
	add.f32 	%f77, %f76, 0fCB40007F;
	neg.f32 	%f78, %f77;
	fma.rn.f32 	%f79, %f71, 0f3FB8AA3B, %f78;
	fma.rn.f32 	%f80, %f71, 0f32A57060, %f79;
	mov.b32 	%r19, %f76;
	shl.b32 	%r20, %r19, 23;
	mov.b32 	%f81, %r20;
	ex2.approx.ftz.f32 	%f82, %f80;
	mul.f32 	%f83, %f82, %f81;
	add.f32 	%f84, %f83, 0f00000000;
	sub.f32 	%f85, %f2, %f70;
	fma.rn.f32 	%f86, %f85, 0f3BBB989D, 0f3F000000;
	cvt.sat.f32.f32 	%f87, %f86;
	fma.rm.f32 	%f88, %f87, %f75, %f74;
	add.f32 	%f89, %f88, 0fCB40007F;
	neg.f32 	%f90, %f89;
	fma.rn.f32 	%f91, %f85, 0f3FB8AA3B, %f90;
	fma.rn.f32 	%f92, %f85, 0f32A57060, %f91;
	mov.b32 	%r21, %f88;
	shl.b32 	%r22, %r21, 23;
	mov.b32 	%f93, %r22;
	ex2.approx.ftz.f32 	%f94, %f92;
	mul.f32 	%f95, %f94, %f93;
	add.f32 	%f96, %f84, %f95;
	sub.f32 	%f97, %f5, %f70;
	fma.rn.f32 	%f98, %f97, 0f3BBB989D, 0f3F000000;
	cvt.sat.f32.f32 	%f99, %f98;
	fma.rm.f32 	%f100, %f99, %f75, %f74;
	add.f32 	%f101, %f100, 0fCB40007F;
	neg.f32 	%f102, %f101;
	fma.rn.f32 	%f103, %f97, 0f3FB8AA3B, %f102;
	fma.rn.f32 	%f104, %f97, 0f32A57060, %f103;
	mov.b32 	%r23, %f100;
	shl.b32 	%r24, %r23, 23;
	mov.b32 	%f105, %r24;
	ex2.approx.ftz.f32 	%f106, %f104;
	mul.f32 	%f107, %f106, %f105;
	add.f32 	%f108, %f96, %f107;
	sub.f32 	%f109, %f6, %f70;
	fma.rn.f32 	%f110, %f109, 0f3BBB989D, 0f3F000000;
	cvt.sat.f32.f32 	%f111, %f110;
	fma.rm.f32 	%f112, %f111, %f75, %f74;
	add.f32 	%f113, %f112, 0fCB40007F;
	neg.f32 	%f114, %f113;
	fma.rn.f32 	%f115, %f109, 0f3FB8AA3B, %f114;
	fma.rn.f32 	%f116, %f109, 0f32A57060, %f115;
	mov.b32 	%r25, %f112;
	shl.b32 	%r26, %r25, 23;
	mov.b32 	%f117, %r26;
	ex2.approx.ftz.f32 	%f118, %f116;
	mul.f32 	%f119, %f118, %f117;
	add.f32 	%f120, %f108, %f119;
	sub.f32 	%f121, %f9, %f70;
	fma.rn.f32 	%f122, %f121, 0f3BBB989D, 0f3F000000;
	cvt.sat.f32.f32 	%f123, %f122;
	fma.rm.f32 	%f124, %f123, %f75, %f74;
	add.f32 	%f125, %f124, 0fCB40007F;
	neg.f32 	%f126, %f125;
	fma.rn.f32 	%f127, %f121, 0f3FB8AA3B, %f126;
	fma.rn.f32 	%f128, %f121, 0f32A57060, %f127;
	mov.b32 	%r27, %f124;
	shl.b32 	%r28, %r27, 23;
	mov.b32 	%f129, %r28;
	ex2.approx.ftz.f32 	%f130, %f128;
	mul.f32 	%f131, %f130, %f129;
	add.f32 	%f132, %f120, %f131;
	sub.f32 	%f133, %f10, %f70;
	fma.rn.f32 	%f134, %f133, 0f3BBB989D, 0f3F000000;
	cvt.sat.f32.f32 	%f135, %f134;
	fma.rm.f32 	%f136, %f135, %f75, %f74;
	add.f32 	%f137, %f136, 0fCB40007F;
	neg.f32 	%f138, %f137;
	fma.rn.f32 	%f139, %f133, 0f3FB8AA3B, %f138;
	fma.rn.f32 	%f140, %f133, 0f32A57060, %f139;
	mov.b32 	%r29, %f136;
	shl.b32 	%r30, %r29, 23;
	mov.b32 	%f141, %r30;
	ex2.approx.ftz.f32 	%f142, %f140;
	mul.f32 	%f143, %f142, %f141;
	add.f32 	%f144, %f132, %f143;
	sub.f32 	%f145, %f13, %f70;
	fma.rn.f32 	%f146, %f145, 0f3BBB989D, 0f3F000000;
	cvt.sat.f32.f32 	%f147, %f146;
	fma.rm.f32 	%f148, %f147, %f75, %f74;
	add.f32 	%f149, %f148, 0fCB40007F;
	neg.f32 	%f150, %f149;
	fma.rn.f32 	%f151, %f145, 0f3FB8AA3B, %f150;
	fma.rn.f32 	%f152, %f145, 0f32A57060, %f151;
	mov.b32 	%r31, %f148;
	shl.b32 	%r32, %r31, 23;
	mov.b32 	%f153, %r32;
	ex2.approx.ftz.f32 	%f154, %f152;
	mul.f32 	%f155, %f154, %f153;
	add.f32 	%f156, %f144, %f155;
	sub.f32 	%f157, %f14, %f70;
	fma.rn.f32 	%f158, %f157, 0f3BBB989D, 0f3F000000;
	cvt.sat.f32.f32 	%f159, %f158;
	fma.rm.f32 	%f160, %f159, %f75, %f74;
	add.f32 	%f161, %f160, 0fCB40007F;
	neg.f32 	%f162, %f161;
	fma.rn.f32 	%f163, %f157, 0f3FB8AA3B, %f162;
	fma.rn.f32 	%f164, %f157, 0f32A57060, %f163;
	mov.b32 	%r33, %f160;
	shl.b32 	%r34, %r33, 23;
	mov.b32 	%f165, %r34;
	ex2.approx.ftz.f32 	%f166, %f164;
	mul.f32 	%f167, %f166, %f165;
	add.f32 	%f168, %f156, %f167;
	sub.f32 	%f169, %f17, %f70;
	fma.rn.f32 	%f170, %f169, 0f3BBB989D, 0f3F000000;
	cvt.sat.f32.f32 	%f171, %f170;
	fma.rm.f32 	%f172, %f171, %f75, %f74;
	add.f32 	%f173, %f172, 0fCB40007F;
	neg.f32 	%f174, %f173;
	fma.rn.f32 	%f175, %f169, 0f3FB8AA3B, %f174;
	fma.rn.f32 	%f176, %f169, 0f32A57060, %f175;
	mov.b32 	%r35, %f172;
	shl.b32 	%r36, %r35, 23;
	mov.b32 	%f177, %r36;
	ex2.approx.ftz.f32 	%f178, %f176;
	mul.f32 	%f179, %f178, %f177;
	add.f32 	%f180, %f168, %f179;
	sub.f32 	%f181, %f18, %f70;
	fma.rn.f32 	%f182, %f181, 0f3BBB989D, 0f3F000000;
	cvt.sat.f32.f32 	%f183, %f182;
	fma.rm.f32 	%f184, %f183, %f75, %f74;
	add.f32 	%f185, %f184, 0fCB40007F;
	neg.f32 	%f186, %f185;
	fma.rn.f32 	%f187, %f181, 0f3FB8AA3B, %f186;
	fma.rn.f32 	%f188, %f181, 0f32A57060, %f187;
	mov.b32 	%r37, %f184;
	shl.b32 	%r38, %r37, 23;
	mov.b32 	%f189, %r38;
	ex2.approx.ftz.f32 	%f190, %f188;
	mul.f32 	%f191, %f190, %f189;
	add.f32 	%f192, %f180, %f191;
	sub.f32 	%f193, %f21, %f70;
	fma.rn.f32 	%f194, %f193, 0f3BBB989D, 0f3F000000;
	cvt.sat.f32.f32 	%f195, %f194;
	fma.rm.f32 	%f196, %f195, %f75, %f74;
	add.f32 	%f197, %f196, 0fCB40007F;
	neg.f32 	%f198, %f197;
	fma.rn.f32 	%f199, %f193, 0f3FB8AA3B, %f198;
	fma.rn.f32 	%f200, %f193, 0f32A57060, %f199;
	mov.b32 	%r39, %f196;
	shl.b32 	%r40, %r39, 23;
	mov.b32 	%f201, %r40;
	ex2.approx.ftz.f32 	%f202, %f200;
	mul.f32 	%f203, %f202, %f201;
	add.f32 	%f204, %f192, %f203;
	sub.f32 	%f205, %f22, %f70;
	fma.rn.f32 	%f206, %f205, 0f3BBB989D, 0f3F000000;
	cvt.sat.f32.f32 	%f207, %f206;
	fma.rm.f32 	%f208, %f207, %f75, %f74;
	add.f32 	%f209, %f208, 0fCB40007F;
	neg.f32 	%f210, %f209;
	fma.rn.f32 	%f211, %f205, 0f3FB8AA3B, %f210;
	fma.rn.f32 	%f212, %f205, 0f32A57060, %f211;
	mov.b32 	%r41, %f208;
	shl.b32 	%r42, %r41, 23;
	mov.b32 	%f213, %r42;
	ex2.approx.ftz.f32 	%f214, %f212;
	mul.f32 	%f215, %f214, %f213;
	add.f32 	%f216, %f204, %f215;
	sub.f32 	%f217, %f25, %f70;
	fma.rn.f32 	%f218, %f217, 0f3BBB989D, 0f3F000000;
	cvt.sat.f32.f32 	%f219, %f218;
	fma.rm.f32 	%f220, %f219, %f75, %f74;
	add.f32 	%f221, %f220, 0fCB40007F;
	neg.f32 	%f222, %f221;
	fma.rn.f32 	%f223, %f217, 0f3FB8AA3B, %f222;
	fma.rn.f32 	%f224, %f217, 0f32A57060, %f223;
	mov.b32 	%r43, %f220;
	shl.b32 	%r44, %r43, 23;
	mov.b32 	%f225, %r44;
	ex2.approx.ftz.f32 	%f226, %f224;
	mul.f32 	%f227, %f226, %f225;
	add.f32 	%f228, %f216, %f227;
	sub.f32 	%f229, %f26, %f70;
	fma.rn.f32 	%f230, %f229, 0f3BBB989D, 0f3F000000;
	cvt.sat.f32.f32 	%f231, %f230;
	fma.rm.f32 	%f232, %f231, %f75, %f74;
	add.f32 	%f233, %f232, 0fCB40007F;
	neg.f32 	%f234, %f233;
	fma.rn.f32 	%f235, %f229, 0f3FB8AA3B, %f234;
	fma.rn.f32 	%f236, %f229, 0f32A57060, %f235;
	mov.b32 	%r45, %f232;
	shl.b32 	%r46, %r45, 23;
	mov.b32 	%f237, %r46;
	ex2.approx.ftz.f32 	%f238, %f236;
	mul.f32 	%f239, %f238, %f237;
	add.f32 	%f240, %f228, %f239;
	sub.f32 	%f241, %f29, %f70;
	fma.rn.f32 	%f242, %f241, 0f3BBB989D, 0f3F000000;
	cvt.sat.f32.f32 	%f243, %f242;
	fma.rm.f32 	%f244, %f243, %f75, %f74;
	add.f32 	%f245, %f244, 0fCB40007F;
	neg.f32 	%f246, %f245;
	fma.rn.f32 	%f247, %f241, 0f3FB8AA3B, %f246;
	fma.rn.f32 	%f248, %f241, 0f32A57060, %f247;
	mov.b32 	%r47, %f244;
	shl.b32 	%r48, %r47, 23;
	mov.b32 	%f249, %r48;
	ex2.approx.ftz.f32 	%f250, %f248;
	mul.f32 	%f251, %f250, %f249;
	add.f32 	%f252, %f240, %f251;
	sub.f32 	%f253, %f30, %f70;
	fma.rn.f32 	%f254, %f253, 0f3BBB989D, 0f3F000000;
	cvt.sat.f32.f32 	%f255, %f254;
	fma.rm.f32 	%f256, %f255, %f75, %f74;
	add.f32 	%f257, %f256, 0fCB40007F;
	neg.f32 	%f258, %f257;
	fma.rn.f32 	%f259, %f253, 0f3FB8AA3B, %f258;
	fma.rn.f32 	%f260, %f253, 0f32A57060, %f259;
	mov.b32 	%r49, %f256;
	shl.b32 	%r50, %r49, 23;
	mov.b32 	%f261, %r50;
	ex2.approx.ftz.f32 	%f262, %f260;
	mul.f32 	%f263, %f262, %f261;
	add.f32 	%f264, %f252, %f263;
	sub.f32 	%f265, %f33, %f70;
	fma.rn.f32 	%f266, %f265, 0f3BBB989D, 0f3F000000;
	cvt.sat.f32.f32 	%f267, %f266;
	fma.rm.f32 	%f268, %f267, %f75, %f74;
	add.f32 	%f269, %f268, 0fCB40007F;
	neg.f32 	%f270, %f269;
	fma.rn.f32 	%f271, %f265, 0f3FB8AA3B, %f270;
	fma.rn.f32 	%f272, %f265, 0f32A57060, %f271;
	mov.b32 	%r51, %f268;
	shl.b32 	%r52, %r51, 23;
	mov.b32 	%f273, %r52;
	ex2.approx.ftz.f32 	%f274, %f272;
	mul.f32 	%f275, %f274, %f273;
	add.f32 	%f276, %f264, %f275;
	sub.f32 	%f277, %f34, %f70;
	fma.rn.f32 	%f278, %f277, 0f3BBB989D, 0f3F000000;
	cvt.sat.f32.f32 	%f279, %f278;
	fma.rm.f32 	%f280, %f279, %f75, %f74;
	add.f32 	%f281, %f280, 0fCB40007F;
	neg.f32 	%f282, %f281;
	fma.rn.f32 	%f283, %f277, 0f3FB8AA3B, %f282;
	fma.rn.f32 	%f284, %f277, 0f32A57060, %f283;
	mov.b32 	%r53, %f280;
	shl.b32 	%r54, %r53, 23;
	mov.b32 	%f285, %r54;
	ex2.approx.ftz.f32 	%f286, %f284;
	mul.f32 	%f287, %f286, %f285;
	add.f32 	%f288, %f276, %f287;
	sub.f32 	%f289, %f37, %f70;
	fma.rn.f32 	%f290, %f289, 0f3BBB989D, 0f3F000000;
	cvt.sat.f32.f32 	%f291, %f290;
	fma.rm.f32 	%f292, %f291, %f75, %f74;
	add.f32 	%f293, %f292, 0fCB40007F;
	neg.f32 	%f294, %f293;
	fma.rn.f32 	%f295, %f289, 0f3FB8AA3B, %f294;
	fma.rn.f32 	%f296, %f289, 0f32A57060, %f295;
	mov.b32 	%r55, %f292;
	shl.b32 	%r56, %r55, 23;
	mov.b32 	%f297, %r56;
	ex2.approx.ftz.f32 	%f298, %f296;
	mul.f32 	%f299, %f298, %f297;
	add.f32 	%f300, %f288, %f299;
	sub.f32 	%f301, %f38, %f70;
	fma.rn.f32 	%f302, %f301, 0f3BBB989D, 0f3F000000;
	cvt.sat.f32.f32 	%f303, %f302;
	fma.rm.f32 	%f304, %f303, %f75, %f74;
	add.f32 	%f305, %f304, 0fCB40007F;
	neg.f32 	%f306, %f305;
	fma.rn.f32 	%f307, %f301, 0f3FB8AA3B, %f306;
	fma.rn.f32 	%f308, %f301, 0f32A57060, %f307;
	mov.b32 	%r57, %f304;
	shl.b32 	%r58, %r57, 23;
	mov.b32 	%f309, %r58;
	ex2.approx.ftz.f32 	%f310, %f308;
	mul.f32 	%f311, %f310, %f309;
	add.f32 	%f312, %f300, %f311;
	sub.f32 	%f313, %f41, %f70;
	fma.rn.f32 	%f314, %f313, 0f3BBB989D, 0f3F000000;
	cvt.sat.f32.f32 	%f315, %f314;
	fma.rm.f32 	%f316, %f315, %f75, %f74;
	add.f32 	%f317, %f316, 0fCB40007F;
	neg.f32 	%f318, %f317;
	fma.rn.f32 	%f319, %f313, 0f3FB8AA3B, %f318;
	fma.rn.f32 	%f320, %f313, 0f32A57060, %f319;
	mov.b32 	%r59, %f316;
	shl.b32 	%r60, %r59, 23;
	mov.b32 	%f321, %r60;
	ex2.approx.ftz.f32 	%f322, %f320;
	mul.f32 	%f323, %f322, %f321;
	add.f32 	%f324, %f312, %f323;
	sub.f32 	%f325, %f42, %f70;
	fma.rn.f32 	%f326, %f325, 0f3BBB989D, 0f3F000000;
	cvt.sat.f32.f32 	%f327, %f326;
	fma.rm.f32 	%f328, %f327, %f75, %f74;
	add.f32 	%f329, %f328, 0fCB40007F;
	neg.f32 	%f330, %f329;
	fma.rn.f32 	%f331, %f325, 0f3FB8AA3B, %f330;
	fma.rn.f32 	%f332, %f325, 0f32A57060, %f331;
	mov.b32 	%r61, %f328;
	shl.b32 	%r62, %r61, 23;
	mov.b32 	%f333, %r62;
	ex2.approx.ftz.f32 	%f334, %f332;
	mul.f32 	%f335, %f334, %f333;
	add.f32 	%f336, %f324, %f335;
	sub.f32 	%f337, %f45, %f70;
	fma.rn.f32 	%f338, %f337, 0f3BBB989D, 0f3F000000;
	cvt.sat.f32.f32 	%f339, %f338;
	fma.rm.f32 	%f340, %f339, %f75, %f74;
	add.f32 	%f341, %f340, 0fCB40007F;
	neg.f32 	%f342, %f341;
	fma.rn.f32 	%f343, %f337, 0f3FB8AA3B, %f342;
	fma.rn.f32 	%f344, %f337, 0f32A57060, %f343;
	mov.b32 	%r63, %f340;
	shl.b32 	%r64, %r63, 23;
	mov.b32 	%f345, %r64;
	ex2.approx.ftz.f32 	%f346, %f344;
	mul.f32 	%f347, %f346, %f345;
	add.f32 	%f348, %f336, %f347;
	sub.f32 	%f349, %f46, %f70;
	fma.rn.f32 	%f350, %f349, 0f3BBB989D, 0f3F000000;
	cvt.sat.f32.f32 	%f351, %f350;
	fma.rm.f32 	%f352, %f351, %f75, %f74;
	add.f32 	%f353, %f352, 0fCB40007F;
	neg.f32 	%f354, %f353;
	fma.rn.f32 	%f355, %f349, 0f3FB8AA3B, %f354;
	fma.rn.f32 	%f356, %f349, 0f32A57060, %f355;
	mov.b32 	%r65, %f352;
	shl.b32 	%r66, %r65, 23;
	mov.b32 	%f357, %r66;
	ex2.approx.ftz.f32 	%f358, %f356;
	mul.f32 	%f359, %f358, %f357;
	add.f32 	%f360, %f348, %f359;
	sub.f32 	%f361, %f49, %f70;
	fma.rn.f32 	%f362, %f361, 0f3BBB989D, 0f3F000000;
	cvt.sat.f32.f32 	%f363, %f362;
	fma.rm.f32 	%f364, %f363, %f75, %f74;
	add.f32 	%f365, %f364, 0fCB40007F;
	neg.f32 	%f366, %f365;
	fma.rn.f32 	%f367, %f361, 0f3FB8AA3B, %f366;
	fma.rn.f32 	%f368, %f361, 0f32A57060, %f367;
	mov.b32 	%r67, %f364;
	shl.b32 	%r68, %r67, 23;
	mov.b32 	%f369, %r68;
	ex2.approx.ftz.f32 	%f370, %f368;
	mul.f32 	%f371, %f370, %f369;
	add.f32 	%f372, %f360, %f371;
	sub.f32 	%f373, %f50, %f70;
	fma.rn.f32 	%f374, %f373, 0f3BBB989D, 0f3F000000;
	cvt.sat.f32.f32 	%f375, %f374;
	fma.rm.f32 	%f376, %f375, %f75, %f74;
	add.f32 	%f377, %f376, 0fCB40007F;
	neg.f32 	%f378, %f377;
	fma.rn.f32 	%f379, %f373, 0f3FB8AA3B, %f378;
	fma.rn.f32 	%f380, %f373, 0f32A57060, %f379;
	mov.b32 	%r69, %f376;
	shl.b32 	%r70, %r69, 23;
	mov.b32 	%f381, %r70;
	ex2.approx.ftz.f32 	%f382, %f380;
	mul.f32 	%f383, %f382, %f381;
	add.f32 	%f384, %f372, %f383;
	sub.f32 	%f385, %f53, %f70;
	fma.rn.f32 	%f386, %f385, 0f3BBB989D, 0f3F000000;
	cvt.sat.f32.f32 	%f387, %f386;
	fma.rm.f32 	%f388, %f387, %f75, %f74;
	add.f32 	%f389, %f388, 0fCB40007F;
	neg.f32 	%f390, %f389;
	fma.rn.f32 	%f391, %f385, 0f3FB8AA3B, %f390;
	fma.rn.f32 	%f392, %f385, 0f32A57060, %f391;
	mov.b32 	%r71, %f388;
	shl.b32 	%r72, %r71, 23;
	mov.b32 	%f393, %r72;
	ex2.approx.ftz.f32 	%f394, %f392;
	mul.f32 	%f395, %f394, %f393;
	add.f32 	%f396, %f384, %f395;
	sub.f32 	%f397, %f54, %f70;
	fma.rn.f32 	%f398, %f397, 0f3BBB989D, 0f3F000000;
	cvt.sat.f32.f32 	%f399, %f398;
	fma.rm.f32 	%f400, %f399, %f75, %f74;
	add.f32 	%f401, %f400, 0fCB40007F;
	neg.f32 	%f402, %f401;
	fma.rn.f32 	%f403, %f397, 0f3FB8AA3B, %f402;
	fma.rn.f32 	%f404, %f397, 0f32A57060, %f403;
	mov.b32 	%r73, %f400;
	shl.b32 	%r74, %r73, 23;
	mov.b32 	%f405, %r74;
	ex2.approx.ftz.f32 	%f406, %f404;
	mul.f32 	%f407, %f406, %f405;
	add.f32 	%f408, %f396, %f407;
	sub.f32 	%f409, %f57, %f70;
	fma.rn.f32 	%f410, %f409, 0f3BBB989D, 0f3F000000;
	cvt.sat.f32.f32 	%f411, %f410;
	fma.rm.f32 	%f412, %f411, %f75, %f74;
	add.f32 	%f413, %f412, 0fCB40007F;
	neg.f32 	%f414, %f413;
	fma.rn.f32 	%f415, %f409, 0f3FB8AA3B, %f414;
	fma.rn.f32 	%f416, %f409, 0f32A57060, %f415;
	mov.b32 	%r75, %f412;
	shl.b32 	%r76, %r75, 23;
	mov.b32 	%f417, %r76;
	ex2.approx.ftz.f32 	%f418, %f416;
	mul.f32 	%f419, %f418, %f417;
	add.f32 	%f420, %f408, %f419;
	sub.f32 	%f421, %f58, %f70;
	fma.rn.f32 	%f422, %f421, 0f3BBB989D, 0f3F000000;
	cvt.sat.f32.f32 	%f423, %f422;
	fma.rm.f32 	%f424, %f423, %f75, %f74;
	add.f32 	%f425, %f424, 0fCB40007F;
	neg.f32 	%f426, %f425;
	fma.rn.f32 	%f427, %f421, 0f3FB8AA3B, %f426;
	fma.rn.f32 	%f428, %f421, 0f32A57060, %f427;
	mov.b32 	%r77, %f424;
	shl.b32 	%r78, %r77, 23;
	mov.b32 	%f429, %r78;
	ex2.approx.ftz.f32 	%f430, %f428;
	mul.f32 	%f431, %f430, %f429;
	add.f32 	%f432, %f420, %f431;
	mov.b32 	%r79, %f432;
	shfl.sync.bfly.b32	%r80|%p8, %r79, 16, 31, -1;
	mov.b32 	%f433, %r80;
	add.f32 	%f434, %f432, %f433;
	mov.b32 	%r81, %f434;
	shfl.sync.bfly.b32	%r82|%p9, %r81, 8, 31, -1;
	mov.b32 	%f435, %r82;
	add.f32 	%f436, %f434, %f435;
	mov.b32 	%r83, %f436;
	shfl.sync.bfly.b32	%r84|%p10, %r83, 4, 31, -1;
	mov.b32 	%f437, %r84;
	add.f32 	%f438, %f436, %f437;
	mov.b32 	%r85, %f438;
	shfl.sync.bfly.b32	%r86|%p11, %r85, 2, 31, -1;
	mov.b32 	%f439, %r86;
	add.f32 	%f440, %f438, %f439;
	mov.b32 	%r87, %f440;
	shfl.sync.bfly.b32	%r88|%p12, %r87, 1, 31, -1;
	mov.b32 	%f441, %r88;
	add.f32 	%f442, %f440, %f441;
	div.rn.f32 	%f443, %f83, %f442;
	div.rn.f32 	%f444, %f95, %f442;
	div.rn.f32 	%f445, %f107, %f442;
	div.rn.f32 	%f446, %f119, %f442;
	div.rn.f32 	%f447, %f131, %f442;
	div.rn.f32 	%f448, %f143, %f442;
	div.rn.f32 	%f449, %f155, %f442;
	div.rn.f32 	%f450, %f167, %f442;
	div.rn.f32 	%f451, %f179, %f442;
	div.rn.f32 	%f452, %f191, %f442;
	div.rn.f32 	%f453, %f203, %f442;
	div.rn.f32 	%f454, %f215, %f442;
	div.rn.f32 	%f455, %f227, %f442;
	div.rn.f32 	%f456, %f239, %f442;
	div.rn.f32 	%f457, %f251, %f442;
	div.rn.f32 	%f458, %f263, %f442;
	div.rn.f32 	%f459, %f275, %f442;
	div.rn.f32 	%f460, %f287, %f442;
	div.rn.f32 	%f461, %f299, %f442;
	div.rn.f32 	%f462, %f311, %f442;
	div.rn.f32 	%f463, %f323, %f442;
	div.rn.f32 	%f464, %f335, %f442;
	div.rn.f32 	%f465, %f347, %f442;
	div.rn.f32 	%f466, %f359, %f442;
	div.rn.f32 	%f467, %f371, %f442;
	div.rn.f32 	%f468, %f383, %f442;
	div.rn.f32 	%f469, %f395, %f442;
	div.rn.f32 	%f470, %f407, %f442;
	div.rn.f32 	%f471, %f419, %f442;
	div.rn.f32 	%f472, %f431, %f442;
	mad.lo.s64 	%rd112, %rd202, %rd13, %rd6;
	shr.u64 	%rd113, %rd112, 63;
	add.s64 	%rd114, %rd112, %rd113;
	shl.b64 	%rd115, %rd114, 2;
	and.b64  	%rd116, %rd115, -8;
	add.s64 	%rd117, %rd5, %rd116;
	st.global.v2.f32 	[%rd117], {%f443, %f444};
	add.s64 	%rd118, %rd112, 64;
	shr.u64 	%rd119, %rd118, 63;
	add.s64 	%rd120, %rd118, %rd119;
	shl.b64 	%rd121, %rd120, 2;
	and.b64  	%rd122, %rd121, -8;
	add.s64 	%rd123, %rd5, %rd122;
	st.global.v2.f32 	[%rd123], {%f445, %f446};
	add.s64 	%rd124, %rd112, 128;
	shr.u64 	%rd125, %rd124, 63;
	add.s64 	%rd126, %rd124, %rd125;
	shl.b64 	%rd127, %rd126, 2;
	and.b64  	%rd128, %rd127, -8;
	add.s64 	%rd129, %rd5, %rd128;
	st.global.v2.f32 	[%rd129], {%f447, %f448};
	add.s64 	%rd130, %rd112, 192;
	shr.u64 	%rd131, %rd130, 63;
	add.s64 	%rd132, %rd130, %rd131;
	shl.b64 	%rd133, %rd132, 2;
	and.b64  	%rd134, %rd133, -8;
	add.s64 	%rd135, %rd5, %rd134;
	st.global.v2.f32 	[%rd135], {%f449, %f450};
	add.s64 	%rd136, %rd112, 256;
	shr.u64 	%rd137, %rd136, 63;
	add.s64 	%rd138, %rd136, %rd137;
	shl.b64 	%rd139, %rd138, 2;
	and.b64  	%rd140, %rd139, -8;
	add.s64 	%rd141, %rd5, %rd140;
	st.global.v2.f32 	[%rd141], {%f451, %f452};
	add.s64 	%rd142, %rd112, 320;
	shr.u64 	%rd143, %rd142, 63;
	add.s64 	%rd144, %rd142, %rd143;
	shl.b64 	%rd145, %rd144, 2;
	and.b64  	%rd146, %rd145, -8;
	add.s64 	%rd147, %rd5, %rd146;
	st.global.v2.f32 	[%rd147], {%f453, %f454};
	add.s64 	%rd148, %rd112, 384;
	shr.u64 	%rd149, %rd148, 63;
	add.s64 	%rd150, %rd148, %rd149;
	shl.b64 	%rd151, %rd150, 2;
	and.b64  	%rd152, %rd151, -8;
	add.s64 	%rd153, %rd5, %rd152;
	st.global.v2.f32 	[%rd153], {%f455, %f456};
	add.s64 	%rd154, %rd112, 448;
	shr.u64 	%rd155, %rd154, 63;
	add.s64 	%rd156, %rd154, %rd155;
	shl.b64 	%rd157, %rd156, 2;
	and.b64  	%rd158, %rd157, -8;
	add.s64 	%rd159, %rd5, %rd158;
	st.global.v2.f32 	[%rd159], {%f457, %f458};
	add.s64 	%rd160, %rd112, 512;
	shr.u64 	%rd161, %rd160, 63;
	add.s64 	%rd162, %rd160, %rd161;
	shl.b64 	%rd163, %rd162, 2;
	and.b64  	%rd164, %rd163, -8;
	add.s64 	%rd165, %rd5, %rd164;
	st.global.v2.f32 	[%rd165], {%f459, %f460};
	add.s64 	%rd166, %rd112, 576;
	shr.u64 	%rd167, %rd166, 63;
	add.s64 	%rd168, %rd166, %rd167;
	shl.b64 	%rd169, %rd168, 2;
	and.b64  	%rd170, %rd169, -8;
	add.s64 	%rd171, %rd5, %rd170;
	st.global.v2.f32 	[%rd171], {%f461, %f462};
	add.s64 	%rd172, %rd112, 640;
	shr.u64 	%rd173, %rd172, 63;
	add.s64 	%rd174, %rd172, %rd173;
	shl.b64 	%rd175, %rd174, 2;
	and.b64  	%rd176, %rd175, -8;
	add.s64 	%rd177, %rd5, %rd176;
	st.global.v2.f32 	[%rd177], {%f463, %f464};
	add.s64 	%rd178, %rd112, 704;
	shr.u64 	%rd179, %rd178, 63;
	add.s64 	%rd180, %rd178, %rd179;
	shl.b64 	%rd181, %rd180, 2;
	and.b64  	%rd182, %rd181, -8;
	add.s64 	%rd183, %rd5, %rd182;
	st.global.v2.f32 	[%rd183], {%f465, %f466};
	add.s64 	%rd184, %rd112, 768;
	shr.u64 	%rd185, %rd184, 63;
	add.s64 	%rd186, %rd184, %rd185;
	shl.b64 	%rd187, %rd186, 2;
	and.b64  	%rd188, %rd187, -8;
	add.s64 	%rd189, %rd5, %rd188;
	st.global.v2.f32 	[%rd189], {%f467, %f468};
	add.s64 	%rd190, %rd112, 832;
	shr.u64 	%rd191, %rd190, 63;
	add.s64 	%rd192, %rd190, %rd191;
	shl.b64 	%rd193, %rd192, 2;
	and.b64  	%rd194, %rd193, -8;
	add.s64 	%rd195, %rd5, %rd194;
	st.global.v2.f32 	[%rd195], {%f469, %f470};
	add.s64 	%rd196, %rd112, 896;
	shr.u64 	%rd197, %rd196, 63;
	add.s64 	%rd198, %rd196, %rd197;
	shl.b64 	%rd199, %rd198, 2;
	and.b64  	%rd200, %rd199, -8;
	add.s64 	%rd201, %rd5, %rd200;
	st.global.v2.f32 	[%rd201], {%f471, %f472};
	add.s64 	%rd202, %rd202, %rd7;
	setp.lt.s64 	%p13, %rd202, %rd14;
	@%p13 bra 	$L__BB50_4;
$L__BB50_5:
	ret;

}
	// .globl	_Z15SoftmaxWarpImplI10DirectLoadIffE11DirectStoreIffEfLi2ELi30ELi32ELi1ELb1EL9Algorithm0EEvT_T0_ll
.visible .entry _Z15SoftmaxWarpImplI10DirectLoadIffE11DirectStoreIffEfLi2ELi30ELi32ELi1ELb1EL9Algorithm0EEvT_T0_ll(
	.param .align 8 .b8 _Z15SoftmaxWarpImplI10DirectLoadIffE11DirectStoreIffEfLi2ELi30ELi32ELi1ELb1EL9Algorithm0EEvT_T0_ll_param_0[16],
	.param .align 8 .b8 _Z15SoftmaxWarpImplI10DirectLoadIffE11DirectStoreIffEfLi2ELi30ELi32ELi1ELb1EL9Algorithm0EEvT_T0_ll_param_1[16],
	.param .u64 _Z15SoftmaxWarpImplI10DirectLoadIffE11DirectStoreIffEfLi2ELi30ELi32ELi1ELb1EL9Algorithm0EEvT_T0_ll_param_2,
	.param .u64 _Z15SoftmaxWarpImplI10DirectLoadIffE11DirectStoreIffEfLi2ELi30ELi32ELi1ELb1EL9Algorithm0EEvT_T0_ll_param_3
)
{
	.reg .pred 	%p<44>;
	.reg .b32 	%r<103>;
	.reg .b32 	%f<578>;
	.reg .b64 	%rd<217>;

	ld.param.u64 	%rd26, [_Z15SoftmaxWarpImplI10DirectLoadIffE11DirectStoreIffEfLi2ELi30ELi32ELi1ELb1EL9Algorithm0EEvT_T0_ll_param_0+8];
	ld.param.u64 	%rd3, [_Z15SoftmaxWarpImplI10DirectLoadIffE11DirectStoreIffEfLi2ELi30ELi32ELi1ELb1EL9Algorithm0EEvT_T0_ll_param_1+8];
	ld.param.u64 	%rd29, [_Z15SoftmaxWarpImplI10DirectLoadIffE11DirectStoreIffEfLi2ELi30ELi32ELi1ELb1EL9Algorithm0EEvT_T0_ll_param_1];
	ld.param.u64 	%rd25, [_Z15SoftmaxWarpImplI10DirectLoadIffE11DirectStoreIffEfLi2ELi30ELi32ELi1ELb1EL9Algorithm0EEvT_T0_ll_param_0];
	ld.param.u64 	%rd27, [_Z15SoftmaxWarpImplI10DirectLoadIffE11DirectStoreIffEfLi2ELi30ELi32ELi1ELb1EL9Algorithm0EEvT_T0_ll_param_2];
	ld.param.u64 	%rd28, [_Z15SoftmaxWarpImplI10DirectLoadIffE11DirectStoreIffEfLi2ELi30ELi32ELi1ELb1EL9Algorithm0EEvT_T0_ll_param_3];
	cvta.to.global.u64 	%rd1, %rd25;
	cvta.to.global.u64 	%rd2, %rd29;
	setp.lt.s64 	%p1, %rd28, 961;
	@%p1 bra 	$L__BB51_2;
	mov.u64 	%rd30, $str;
	cvta.global.u64 	%rd31, %rd30;
	mov.u64 	%rd32, $str$1;
	cvta.global.u64 	%rd33, %rd32;
	mov.u64 	%rd34, __unnamed_52;
	cvta.global.u64 	%rd35, %rd34;
	{ // callseq 51, 0
	.param .b64 param0;
	st.param.b64 	[param0], %rd31;
	.param .b64 param1;
	st.param.b64 	[param1], %rd33;
	.param .b32 param2;
	st.param.b32 	[param2], 253;
	.param .b64 param3;
	st.param.b64 	[param3], %rd35;
	.param .b64 param4;
	st.param.b64 	[param4], 1;
	call.uni 
	__assertfail, 
	(
	param0, 
	param1, 
	param2, 
	param3, 
	param4
	);
	} // callseq 51
$L__BB51_2:
	mov.u32 	%r2, %ctaid.x;
	mov.u32 	%r3, %ntid.y;
	mov.u32 	%r4, %tid.y;
	mad.lo.s32 	%r5, %r2, %r3, %r4;
	mov.u32 	%r6, %nctaid.x;
	mul.lo.s32 	%r1, %r6, %r3;
	cvt.s64.s32 	%rd216, %r5;
	setp.le.s64 	%p2, %rd27, %rd216;
	@%p2 bra 	$L__BB51_65;
	mov.u32 	%r7, %tid.x;
	shl.b32 	%r8, %r7, 1;
	cvt.u64.u32 	%rd5, %r8;
	add.s32 	%r9, %r8, 64;
	cvt.u64.u32 	%rd6, %r9;
	add.s32 	%r10, %r8, 128;
	cvt.u64.u32 	%rd7, %r10;
	add.s32 	%r11, %r8, 192;
	cvt.u64.u32 	%rd8, %r11;
	add.s32 	%r12, %r8, 256;
	cvt.u64.u32 	%rd9, %r12;
	add.s32 	%r13, %r8, 320;
	cvt.u64.u32 	%rd10, %r13;
	add.s32 	%r14, %r8, 384;
	cvt.u64.u32 	%rd11, %r14;
	add.s32 	%r15, %r8, 448;
	cvt.u64.u32 	%rd12, %r15;
	add.s32 	%r16, %r8, 512;
	cvt.u64.u32 	%rd13, %r16;
	add.s32 	%r17, %r8, 576;
	cvt.u64.u32 	%rd14, %r17;
	add.s32 	%r18, %r8, 640;
	cvt.u64.u32 	%rd15, %r18;
	add.s32 	%r19, %r8, 704;
	cvt.u64.u32 	%rd16, %r19;
	add.s32 	%r20, %r8, 768;
	cvt.u64.u32 	%rd17, %r20;
	add.s32 	%r21, %r8, 832;
	cvt.u64.u32 	%rd18, %r21;
	add.s32 	%r22, %r8, 896;
	cvt.u64.u32 	%rd19, %r22;
	cvt.s64.s32 	%rd20, %r1;
$L__BB51_4:
	setp.le.s64 	%p3, %rd28, %rd5;
	mul.lo.s64 	%rd22, %rd216, %rd26;
	mov.f32 	%f533, 0fFF800000;
	mov.f32 	%f534, %f533;
	mov.f32 	%f538, %f533;
	@%p3 bra 	$L__BB51_6;
	add.s64 	%rd36, %rd22, %rd5;
	shr.u64 	%rd37, %rd36, 63;
	add.s64 	%rd38, %rd36, %rd37;
	shl.b64 	%rd39, %rd38, 2;
	and.b64  	%rd40, %rd39, -8;
	add.s64 	%rd41, %rd1, %rd40;
	ld.global.v2.f32 	{%f534, %f533}, [%rd41];
	max.f32 	%f122, %f534, 0fFF800000;
	max.f32 	%f538, %f122, %f533;
$L__BB51_6:
	setp.le.s64 	%p4, %rd28, %rd6;
	mov.f32 	%f536, 0fFF800000;
	mov.f32 	%f537, %f536;
	@%p4 bra 	$L__BB51_8;
	add.s64 	%rd42, %rd22, %rd6;
	shr.u64 	%rd43, %rd42, 63;
	add.s64 	%rd44, %rd42, %rd43;
	shl.b64 	%rd45, %rd44, 2;
	and.b64  	%rd46, %rd45, -8;
	add.s64 	%rd47, %rd1, %rd46;
	ld.global.v2.f32 	{%f537, %f536}, [%rd47];
	max.f32 	%f124, %f538, %f537;
	max.f32 	%f538, %f124, %f536;
$L__BB51_8:
	setp.le.s64 	%p5, %rd28, %rd7;
	mov.f32 	%f539, 0fFF800000;
	mov.f32 	%f540, %f539;
	@%p5 bra 	$L__BB51_10;
	add.s64 	%rd48, %rd22, %rd7;
	shr.u64 	%rd49, %rd48, 63;
	add.s64 	%rd50, %rd48, %rd49;
	shl.b64 	%rd51, %rd50, 2;
	and.b64  	%rd52, %rd51, -8;
	add.s64 	%rd53, %rd1, %rd52;
	ld.global.v2.f32 	{%f540, %f539}, [%rd53];
	max.f32 	%f126, %f538, %f540;
	max.f32 	%f538, %f126, %f539;
$L__BB51_10:
	setp.le.s64 	%p6, %rd28, %rd8;
	mov.f32 	%f542, 0fFF800000;
	mov.f32 	%f543, %f542;
	@%p6 bra 	$L__BB51_12;
	add.s64 	%rd54, %rd22, %rd8;
	shr.u64 	%rd55, %rd54, 63;
	add.s64 	%rd56, %rd54, %rd55;
	shl.b64 	%rd57, %rd56, 2;
	and.b64  	%rd58, %rd57, -8;
	add.s64 	%rd59, %rd1, %rd58;
	ld.global.v2.f32 	{%f543, %f542}, [%rd59];
	max.f32 	%f128, %f538, %f543;
	max.f32 	%f538, %f128, %f542;
$L__BB51_12:
	setp.le.s64 	%p7, %rd28, %rd9;
	mov.f32 	%f545, 0fFF800000;
	mov.f32 	%f546, %f545;
	@%p7 bra 	$L__BB51_14;
	add.s64 	%rd60, %rd22, %rd9;
	shr.u64 	%rd61, %rd60, 63;
	add.s64 	%rd62, %rd60, %rd61;
	shl.b64 	%rd63, %rd62, 2;
	and.b64  	%rd64, %rd63, -8;
	add.s64 	%rd65, %rd1, %rd64;
	ld.global.v2.f32 	{%f546, %f545}, [%rd65];
	max.f32 	%f130, %f538, %f546;
	max.f32 	%f538, %f130, %f545;
$L__BB51_14:
	setp.le.s64 	%p8, %rd28, %rd10;
	mov.f32 	%f548, 0fFF800000;
	mov.f32 	%f549, %f548;
	@%p8 bra 	$L__BB51_16;
	add.s64 	%rd66, %rd22, %rd10;
	shr.u64 	%rd67, %rd66, 63;
	add.s64 	%rd68, %rd66, %rd67;
	shl.b64 	%rd69, %rd68, 2;
	and.b64  	%rd70, %rd69, -8;
	add.s64 	%rd71, %rd1, %rd70;
	ld.global.v2.f32 	{%f549, %f548}, [%rd71];
	max.f32 	%f132, %f538, %f549;
	max.f32 	%f538, %f132, %f548;
$L__BB51_16:
	setp.le.s64 	%p9, %rd28, %rd11;
	mov.f32 	%f551, 0fFF800000;
	mov.f32 	%f552, %f551;
	@%p9 bra 	$L__BB51_18;
	add.s64 	%rd72, %rd22, %rd11;
	shr.u64 	%rd73, %rd72, 63;
	add.s64 	%rd74, %rd72, %rd73;
	shl.b64 	%rd75, %rd74, 2;
	and.b64  	%rd76, %rd75, -8;
	add.s64 	%rd77, %rd1, %rd76;
	ld.global.v2.f32 	{%f552, %f551}, [%rd77];
	max.f32 	%f134, %f538, %f552;
	max.f32 	%f538, %f134, %f551;
$L__BB51_18:
	setp.le.s64 	%p10, %rd28, %rd12;
	mov.f32 	%f554, 0fFF800000;
	mov.f32 	%f555, %f554;
	@%p10 bra 	$L__BB51_20;
	add.s64 	%rd78, %rd22, %rd12;
	shr.u64 	%rd79, %rd78, 63;
	add.s64 	%rd80, %rd78, %rd79;
	shl.b64 	%rd81, %rd80, 2;
	and.b64  	%rd82, %rd81, -8;
	add.s64 	%rd83, %rd1, %rd82;
	ld.global.v2.f32 	{%f555, %f554}, [%rd83];
	max.f32 	%f136, %f538, %f555;
	max.f32 	%f538, %f136, %f554;
$L__BB51_20:
	setp.le.s64 	%p11, %rd28, %rd13;
	mov.f32 	%f557, 0fFF800000;
	mov.f32 	%f558, %f557;
	@%p11 bra 	$L__BB51_22;
	add.s64 	%rd84, %rd22, %rd13;
	shr.u64 	%rd85, %rd84, 63;
	add.s64 	%rd86, %rd84, %rd85;
	shl.b64 	%rd87, %rd86, 2;
	and.b64  	%rd88, %rd87, -8;
	add.s64 	%rd89, %rd1, %rd88;
	ld.global.v2.f32 	{%f558, %f557}, [%rd89];
	max.f32 	%f138, %f538, %f558;
	max.f32 	%f538, %f138, %f557;
$L__BB51_22:
	setp.le.s64 	%p12, %rd28, %rd14;
	mov.f32 	%f560, 0fFF800000;
	mov.f32 	%f561, %f560;
	@%p12 bra 	$L__BB51_24;
	add.s64 	%rd90, %rd22, %rd14;
	shr.u64 	%rd91, %rd90, 63;
	add.s64 	%rd92, %rd90, %rd91;
	shl.b64 	%rd93, %rd92, 2;
	and.b64  	%rd94, %rd93, -8;
	add.s64 	%rd95, %rd1, %rd94;
	ld.global.v2.f32 	{%f561, %f560}, [%rd95];
	max.f32 	%f140, %f538, %f561;
	max.f32 	%f538, %f140, %f560;
$L__BB51_24:
	setp.le.s64 	%p13, %rd28, %rd15;
	mov.f32 	%f563, 0fFF800000;
	mov.f32 	%f564, %f563;
	@%p13 bra 	$L__BB51_26;
	add.s64 	%rd96, %rd22, %rd15;
	shr.u64 	%rd97, %rd96, 63;
	add.s64 	%rd98, %rd96, %rd97;
	shl.b64 	%rd99, %rd98, 2;
	and.b64  	%rd100, %rd99, -8;
	add.s64 	%rd101, %rd1, %rd100;
	ld.global.v2.f32 	{%f564, %f563}, [%rd101];
	max.f32 	%f142, %f538, %f564;
	max.f32 	%f538, %f142, %f563;
$L__BB51_26:
	setp.le.s64 	%p14, %rd28, %rd16;
	mov.f32 	%f566, 0fFF800000;
	mov.f32 	%f567, %f566;
	@%p14 bra 	$L__BB51_28;
	add.s64 	%rd102, %rd22, %rd16;
	shr.u64 	%rd103, %rd102, 63;
	add.s64 	%rd104, %rd102, %rd103;
	shl.b64 	%rd105, %rd104, 2;
	and.b64  	%rd106, %rd105, -8;
	add.s64 	%rd107, %rd1, %rd106;
	ld.global.v2.f32 	{%f567, %f566}, [%rd107];
	max.f32 	%f144, %f538, %f567;
	max.f32 	%f538, %f144, %f566;
$L__BB51_28:
	setp.le.s64 	%p15, %rd28, %rd17;
	mov.f32 	%f569, 0fFF800000;
	mov.f32 	%f570, %f569;
	@%p15 bra 	$L__BB51_30;
	add.s64 	%rd108, %rd22, %rd17;
	shr.u64 	%rd109, %rd108, 63;
	add.s64 	%rd110, %rd108, %rd109;
	shl.b64 	%rd111, %rd110, 2;
	and.b64  	%rd112, %rd111, -8;
	add.s64 	%rd113, %rd1, %rd112;
	ld.global.v2.f32 	{%f570, %f569}, [%rd113];
	max.f32 	%f146, %f538, %f570;
	max.f32 	%f538, %f146, %f569;
$L__BB51_30:
	setp.le.s64 	%p16, %rd28, %rd18;
	mov.f32 	%f572, 0fFF800000;
	mov.f32 	%f573, %f572;
	@%p16 bra 	$L__BB51_32;
	add.s64 	%rd114, %rd22, %rd18;
	shr.u64 	%rd115, %rd114, 63;
	add.s64 	%rd116, %rd114, %rd115;
	shl.b64 	%rd117, %rd116, 2;
	and.b64  	%rd118, %rd117, -8;
	add.s64 	%rd119, %rd1, %rd118;
	ld.global.v2.f32 	{%f573, %f572}, [%rd119];
	max.f32 	%f148, %f538, %f573;
	max.f32 	%f538, %f148, %f572;
$L__BB51_32:
	setp.le.s64 	%p17, %rd28, %rd19;
	mov.f32 	%f575, 0fFF800000;
	mov.f32 	%f576, %f575;
	@%p17 bra 	$L__BB51_34;
	add.s64 	%rd120, %rd22, %rd19;
	shr.u64 	%rd121, %rd120, 63;
	add.s64 	%rd122, %rd120, %rd121;
	shl.b64 	%rd123, %rd122, 2;
	and.b64  	%rd124, %rd123, -8;
	add.s64 	%rd125, %rd1, %rd124;
	ld.global.v2.f32 	{%f576, %f575}, [%rd125];
	max.f32 	%f150, %f538, %f576;
	max.f32 	%f538, %f150, %f575;
$L__BB51_34:
	setp.le.s64 	%p18, %rd28, %rd5;
	mov.b32 	%r23, %f538;
	shfl.sync.bfly.b32	%r24|%p19, %r23, 16, 31, -1;
	mov.b32 	%f151, %r24;
	max.f32 	%f152, %f538, %f151;
	mov.b32 	%r25, %f152;
	shfl.sync.bfly.b32	%r26|%p20, %r25, 8, 31, -1;
	mov.b32 	%f153, %r26;
	max.f32 	%f154, %f152, %f153;
	mov.b32 	%r27, %f154;
	shfl.sync.bfly.b32	%r28|%p21, %r27, 4, 31, -1;
	mov.b32 	%f155, %r28;
	max.f32 	%f156, %f154, %f155;
	mov.b32 	%r29, %f156;
	shfl.sync.bfly.b32	%r30|%p22, %r29, 2, 31, -1;
	mov.b32 	%f157, %r30;
	max.f32 	%f158, %f156, %f157;
	mov.b32 	%r31, %f158;
	shfl.sync.bfly.b32	%r32|%p23, %r31, 1, 31, -1;
	mov.b32 	%f159, %r32;
	max.f32 	%f160, %f158, %f159;
	sub.f32 	%f161, %f534, %f160;
	fma.rn.f32 	%f162, %f161, 0f3BBB989D, 0f3F000000;
	cvt.sat.f32.f32 	%f163, %f162;
	mov.f32 	%f164, 0f4B400001;
	mov.f32 	%f165, 0f437C0000;
	fma.rm.f32 	%f166, %f163, %f165, %f164;
	add.f32 	%f167, %f166, 0fCB40007F;
	neg.f32 	%f168, %f167;
	fma.rn.f32 	%f169, %f161, 0f3FB8AA3B, %f168;
	fma.rn.f32 	%f170, %f161, 0f32A57060, %f169;
	mov.b32 	%r33, %f166;
	shl.b32 	%r34, %r33, 23;
	mov.b32 	%f171, %r34;
	ex2.approx.ftz.f32 	%f172, %f170;
	mul.f32 	%f173, %f172, %f171;
	add.f32 	%f174, %f173, 0f00000000;
	sub.f32 	%f175, %f533, %f160;
	fma.rn.f32 	%f176, %f175, 0f3BBB989D, 0f3F000000;
	cvt.sat.f32.f32 	%f177, %f176;
	fma.rm.f32 	%f178, %f177, %f165, %f164;
	add.f32 	%f179, %f178, 0fCB40007F;
	neg.f32 	%f180, %f179;
	fma.rn.f32 	%f181, %f175, 0f3FB8AA3B, %f180;
	fma.rn.f32 	%f182, %f175, 0f32A57060, %f181;
	mov.b32 	%r35, %f178;
	shl.b32 	%r36, %r35, 23;
	mov.b32 	%f183, %r36;
	ex2.approx.ftz.f32 	%f184, %f182;
	mul.f32 	%f185, %f184, %f183;
	add.f32 	%f186, %f174, %f185;
	sub.f32 	%f187, %f537, %f160;
	fma.rn.f32 	%f188, %f187, 0f3BBB989D, 0f3F000000;
	cvt.sat.f32.f32 	%f189, %f188;
	fma.rm.f32 	%f190, %f189, %f165, %f164;
	add.f32 	%f191, %f190, 0fCB40007F;
	neg.f32 	%f192, %f191;
	fma.rn.f32 	%f193, %f187, 0f3FB8AA3B, %f192;
	fma.rn.f32 	%f194, %f187, 0f32A57060, %f193;
	mov.b32 	%r37, %f190;
	shl.b32 	%r38, %r37, 23;
	mov.b32 	%f195, %r38;
	ex2.approx.ftz.f32 	%f196, %f194;
	mul.f32 	%f197, %f196, %f195;
	add.f32 	%f198, %f186, %f197;
	sub.f32 	%f199, %f536, %f160;
	fma.rn.f32 	%f200, %f199, 0f3BBB989D, 0f3F000000;
	cvt.sat.f32.f32 	%f201, %f200;
	fma.rm.f32 	%f202, %f201, %f165, %f164;
	add.f32 	%f203, %f202, 0fCB40007F;
	neg.f32 	%f204, %f203;
	fma.rn.f32 	%f205, %f199, 0f3FB8AA3B, %f204;
	fma.rn.f32 	%f206, %f199, 0f32A57060, %f205;
	mov.b32 	%r39, %f202;
	shl.b32 	%r40, %r39, 23;
	mov.b32 	%f207, %r40;
	ex2.approx.ftz.f32 	%f208, %f206;
	mul.f32 	%f209, %f208, %f207;
	add.f32 	%f210, %f198, %f209;
	sub.f32 	%f211, %f540, %f160;
	fma.rn.f32 	%f212, %f211, 0f3BBB989D, 0f3F000000;
	cvt.sat.f32.f32 	%f213, %f212;
	fma.rm.f32 	%f214, %f213, %f165, %f164;
	add.f32 	%f215, %f214, 0fCB40007F;
	neg.f32 	%f216, %f215;
	fma.rn.f32 	%f217, %f211, 0f3FB8AA3B, %f216;
	fma.rn.f32 	%f218, %f211, 0f32A57060, %f217;
	mov.b32 	%r41, %f214;
	shl.b32 	%r42, %r41, 23;
	mov.b32 	%f219, %r42;
	ex2.approx.ftz.f32 	%f220, %f218;
	mul.f32 	%f221, %f220, %f219;
	add.f32 	%f222, %f210, %f221;
	sub.f32 	%f223, %f539, %f160;
	fma.rn.f32 	%f224, %f223, 0f3BBB989D, 0f3F000000;
	cvt.sat.f32.f32 	%f225, %f224;
	fma.rm.f32 	%f226, %f225, %f165, %f164;
	add.f32 	%f227, %f226, 0fCB40007F;
	neg.f32 	%f228, %f227;
	fma.rn.f32 	%f229, %f223, 0f3FB8AA3B, %f228;
	fma.rn.f32 	%f230, %f223, 0f32A57060, %f229;
	mov.b32 	%r43, %f226;
	shl.b32 	%r44, %r43, 23;
	mov.b32 	%f231, %r44;
	ex2.approx.ftz.f32 	%f232, %f230;
	mul.f32 	%f233, %f232, %f231;
	add.f32 	%f234, %f222, %f233;
	sub.f32 	%f235, %f543, %f160;
	fma.rn.f32 	%f236, %f235, 0f3BBB989D, 0f3F000000;
	cvt.sat.f32.f32 	%f237, %f236;
	fma.rm.f32 	%f238, %f237, %f165, %f164;
	add.f32 	%f239, %f238, 0fCB40007F;
	neg.f32 	%f240, %f239;
	fma.rn.f32 	%f241, %f235, 0f3FB8AA3B, %f240;
	fma.rn.f32 	%f242, %f235, 0f32A57060, %f241;
	mov.b32 	%r45, %f238;
	shl.b32 	%r46, %r45, 23;
	mov.b32 	%f243, %r46;
	ex2.approx.ftz.f32 	%f244, %f242;
	mul.f32 	%f245, %f244, %f243;
	add.f32 	%f246, %f234, %f245;
	sub.f32 	%f247, %f542, %f160;
	fma.rn.f32 	%f248, %f247, 0f3BBB989D, 0f3F000000;
	cvt.sat.f32.f32 	%f249, %f248;
	fma.rm.f32 	%f250, %f249, %f165, %f164;
	add.f32 	%f251, %f250, 0fCB40007F;
	neg.f32 	%f252, %f251;
	fma.rn.f32 	%f253, %f247, 0f3FB8AA3B, %f252;
	fma.rn.f32 	%f254, %f247, 0f32A57060, %f253;
	mov.b32 	%r47, %f250;
	shl.b32 	%r48, %r47, 23;
	mov.b32 	%f255, %r48;
	ex2.approx.ftz.f32 	%f256, %f254;
	mul.f32 	%f257, %f256, %f255;
	add.f32 	%f258, %f246, %f257;
	sub.f32 	%f259, %f546, %f160;
	fma.rn.f32 	%f260, %f259, 0f3BBB989D, 0f3F000000;
	cvt.sat.f32.f32 	%f261, %f260;
	fma.rm.f32 	%f262, %f261, %f165, %f164;
	add.f32 	%f263, %f262, 0fCB40007F;
	neg.f32 	%f264, %f263;
	fma.rn.f32 	%f265, %f259, 0f3FB8AA3B, %f264;
	fma.rn.f32 	%f266, %f259, 0f32A57060, %f265;
	mov.b32 	%r49, %f262;
	shl.b32 	%r50, %r49, 23;
	mov.b32 	%f267, %r50;
	ex2.approx.ftz.f32 	%f268, %f266;
	mul.f32 	%f269, %f268, %f267;
	add.f32 	%f270, %f258, %f269;
	sub.f32 	%f271, %f545, %f160;
	fma.rn.f32 	%f272, %f271, 0f3BBB989D, 0f3F000000;
	cvt.sat.f32.f32 	%f273, %f272;
	fma.rm.f32 	%f274, %f273, %f165, %f164;
	add.f32 	%f275, %f274, 0fCB40007F;
	neg.f32 	%f276, %f275;
	fma.rn.f32 	%f277, %f271, 0f3FB8AA3B, %f276;
	fma.rn.f32 	%f278, %f271, 0f32A57060, %f277;
	mov.b32 	%r51, %f274;
	shl.b32 	%r52, %r51, 23;
	mov.b32 	%f279, %r52;
	ex2.approx.ftz.f32 	%f280, %f278;
	mul.f32 	%f281, %f280, %f279;
	add.f32 	%f282, %f270, %f281;
	sub.f32 	%f283, %f549, %f160;
	fma.rn.f32 	%f284, %f283, 0f3BBB989D, 0f3F000000;
	cvt.sat.f32.f32 	%f285, %f284;
	fma.rm.f32 	%f286, %f285, %f165, %f164;
	add.f32 	%f287, %f286, 0fCB40007F;
	neg.f32 	%f288, %f287;
	fma.rn.f32 	%f289, %f283, 0f3FB8AA3B, %f288;
	fma.rn.f32 	%f290, %f283, 0f32A57060, %f289;
	mov.b32 	%r53, %f286;
	shl.b32 	%r54, %r53, 23;
	mov.b32 	%f291, %r54;
	ex2.approx.ftz.f32 	%f292, %f290;
	mul.f32 	%f293, %f292, %f291;
	add.f32 	%f294, %f282, %f293;
	sub.f32 	%f295, %f548, %f160;
	fma.rn.f32 	%f296, %f295, 0f3BBB989D, 0f3F000000;
	cvt.sat.f32.f32 	%f297, %f296;
	fma.rm.f32 	%f298, %f297, %f165, %f164;
	add.f32 	%f299, %f298, 0fCB40007F;
	neg.f32 	%f300, %f299;
	fma.rn.f32 	%f301, %f295, 0f3FB8AA3B, %f300;
	fma.rn.f32 	%f302, %f295, 0f32A57060, %f301;
	mov.b32 	%r55, %f298;
	shl.b32 	%r56, %r55, 23;
	mov.b32 	%f303, %r56;
	ex2.approx.ftz.f32 	%f304, %f302;
	mul.f32 	%f305, %f304, %f303;
	add.f32 	%f306, %f294, %f305;
	sub.f32 	%f307, %f552, %f160;
	fma.rn.f32 	%f308, %f307, 0f3BBB989D, 0f3F000000;
	cvt.sat.f32.f32 	%f309, %f308;
	fma.rm.f32 	%f310, %f309, %f165, %f164;
	add.f32 	%f311, %f310, 0fCB40007F;
	neg.f32 	%f312, %f311;
	fma.rn.f32 	%f313, %f307, 0f3FB8AA3B, %f312;
	fma.rn.f32 	%f314, %f307, 0f32A57060, %f313;
	mov.b32 	%r57, %f310;
	shl.b32 	%r58, %r57, 23;
	mov.b32 	%f315, %r58;
	ex2.approx.ftz.f32 	%f316, %f314;
	mul.f32 	%f317, %f316, %f315;
	add.f32 	%f318, %f306, %f317;
	sub.f32 	%f319, %f551, %f160;
	fma.rn.f32 	%f320, %f319, 0f3BBB989D, 0f3F000000;
	cvt.sat.f32.f32 	%f321, %f320;
	fma.rm.f32 	%f322, %f321, %f165, %f164;
	add.f32 	%f323, %f322, 0fCB40007F;
	neg.f32 	%f324, %f323;
	fma.rn.f32 	%f325, %f319, 0f3FB8AA3B, %f324;
	fma.rn.f32 	%f326, %f319, 0f32A57060, %f325;
	mov.b32 	%r59, %f322;
	shl.b32 	%r60, %r59, 23;
	mov.b32 	%f327, %r60;
	ex2.approx.ftz.f32 	%f328, %f326;
	mul.f32 	%f329, %f328, %f327;
	add.f32 	%f330, %f318, %f329;
	sub.f32 	%f331, %f555, %f160;
	fma.rn.f32 	%f332, %f331, 0f3BBB989D, 0f3F000000;
	cvt.sat.f32.f32 	%f333, %f332;
	fma.rm.f32 	%f334, %f333, %f165, %f164;
	add.f32 	%f335, %f334, 0fCB40007F;
	neg.f32 	%f336, %f335;
	fma.rn.f32 	%f337, %f331, 0f3FB8AA3B, %f336;
	fma.rn.f32 	%f338, %f331, 0f32A57060, %f337;
	mov.b32 	%r61, %f334;
	shl.b32 	%r62, %r61, 23;
	mov.b32 	%f339, %r62;
	ex2.approx.ftz.f32 	%f340, %f338;
	mul.f32 	%f341, %f340, %f339;
	add.f32 	%f342, %f330, %f341;
	sub.f32 	%f343, %f554, %f160;
	fma.rn.f32 	%f344, %f343, 0f3BBB989D, 0f3F000000;
	cvt.sat.f32.f32 	%f345, %f344;
	fma.rm.f32 	%f346, %f345, %f165, %f164;
	add.f32 	%f347, %f346, 0fCB40007F;
	neg.f32 	%f348, %f347;
	fma.rn.f32 	%f349, %f343, 0f3FB8AA3B, %f348;
	fma.rn.f32 	%f350, %f343, 0f32A57060, %f349;
	mov.b32 	%r63, %f346;
	shl.b32 	%r64, %r63, 23;
	mov.b32 	%f351, %r64;
	ex2.approx.ftz.f32 	%f352, %f350;
	mul.f32 	%f353, %f352, %f351;
	add.f32 	%f354, %f342, %f353;
	sub.f32 	%f355, %f558, %f160;
	fma.rn.f32 	%f356, %f355, 0f3BBB989D, 0f3F000000;
	cvt.sat.f32.f32 	%f357, %f356;
	fma.rm.f32 	%f358, %f357, %f165, %f164;
	add.f32 	%f359, %f358, 0fCB40007F;
	neg.f32 	%f360, %f359;
	fma.rn.f32 	%f361, %f355, 0f3FB8AA3B, %f360;
	fma.rn.f32 	%f362, %f355, 0f32A57060, %f361;
	mov.b32 	%r65, %f358;
	shl.b32 	%r66, %r65, 23;
	mov.b32 	%f363, %r66;
	ex2.approx.ftz.f32 	%f364, %f362;
	mul.f32 	%f365, %f364, %f363;
	add.f32 	%f366, %f354, %f365;
	sub.f32 	%f367, %f557, %f160;
	fma.rn.f32 	%f368, %f367, 0f3BBB989D, 0f3F000000;
	cvt.sat.f32.f32 	%f369, %f368;
	fma.rm.f32 	%f370, %f369, %f165, %f164;
	add.f32 	%f371, %f370, 0fCB40007F;
	neg.f32 	%f372, %f371;
	fma.rn.f32 	%f373, %f367, 0f3FB8AA3B, %f372;
	fma.rn.f32 	%f374, %f367, 0f32A57060, %f373;
	mov.b32 	%r67, %f370;
	shl.b32 	%r68, %r67, 23;
	mov.b32 	%f375, %r68;
	ex2.approx.ftz.f32 	%f376, %f374;
	mul.f32 	%f377, %f376, %f375;
	add.f32 	%f378, %f366, %f377;
	sub.f32 	%f379, %f561, %f160;
	fma.rn.f32 	%f380, %f379, 0f3BBB989D, 0f3F000000;
	cvt.sat.f32.f32 	%f381, %f380;
	fma.rm.f32 	%f382, %f381, %f165, %f164;
	add.f32 	%f383, %f382, 0fCB40007F;
	neg.f32 	%f384, %f383;
	fma.rn.f32 	%f385, %f379, 0f3FB8AA3B, %f384;
	fma.rn.f32 	%f386, %f379, 0f32A57060, %f385;
	mov.b32 	%r69, %f382;
	shl.b32 	%r70, %r69, 23;
	mov.b32 	%f387, %r70;
	ex2.approx.ftz.f32 	%f388, %f386;
	mul.f32 	%f389, %f388, %f387;
	add.f32 	%f390, %f378, %f389;
	sub.f32 	%f391, %f560, %f160;
	fma.rn.f32 	%f392, %f391, 0f3BBB989D, 0f3F000000;
	cvt.sat.f32.f32 	%f393, %f392;
	fma.rm.f32 	%f394, %f393, %f165, %f164;
	add.f32 	%f395, %f394, 0fCB40007F;
	neg.f32 	%f396, %f395;
	fma.rn.f32 	%f397, %f391, 0f3FB8AA3B, %f396;
	fma.rn.f32 	%f398, %f391, 0f32A57060, %f397;
	mov.b32 	%r71, %f394;
	shl.b32 	%r72, %r71, 23;
	mov.b32 	%f399, %r72;
	ex2.approx.ftz.f32 	%f400, %f398;
	mul.f32 	%f401, %f400, %f399;
	add.f32 	%f402, %f390, %f401;
	sub.f32 	%f403, %f564, %f160;
	fma.rn.f32 	%f404, %f403, 0f3BBB989D, 0f3F000000;
	cvt.sat.f32.f32 	%f405, %f404;
	fma.rm.f32 	%f406, %f405, %f165, %f164;
	add.f32 	%f407, %f406, 0fCB40007F;
	neg.f32 	%f408, %f407;
	fma.rn.f32 	%f409, %f403, 0f3FB8AA3B, %f408;
	fma.rn.f32 	%f410, %f403, 0f32A57060, %f409;
	mov.b32 	%r73, %f406;
	shl.b32 	%r74, %r73, 23;
	mov.b32 	%f411, %r74;
	ex2.approx.ftz.f32 	%f412, %f410;
	mul.f32 	%f413, %f412, %f411;
	add.f32 	%f414, %f402, %f413;
	sub.f32 	%f415, %f563, %f160;
	fma.rn.f32 	%f416, %f415, 0f3BBB989D, 0f3F000000;
	cvt.sat.f32.f32 	%f417, %f416;
	fma.rm.f32 	%f418, %f417, %f165, %f164;
	add.f32 	%f419, %f418, 0fCB40007F;
	neg.f32 	%f420, %f419;
	fma.rn.f32 	%f421, %f415, 0f3FB8AA3B, %f420;
	fma.rn.f32 	%f422, %f415, 0f32A57060, %f421;
	mov.b32 	%r75, %f418;
	shl.b32 	%r76, %r75, 23;
	mov.b32 	%f423, %r76;
	ex2.approx.ftz.f32 	%f424, %f422;
	mul.f32 	%f425, %f424, %f423;
	add.f32 	%f426, %f414, %f425;
	sub.f32 	%f427, %f567, %f160;
	fma.rn.f32 	%f428, %f427, 0f3BBB989D, 0f3F000000;
	cvt.sat.f32.f32 	%f429, %f428;
	fma.rm.f32 	%f430, %f429, %f165, %f164;
	add.f32 	%f431, %f430, 0fCB40007F;
	neg.f32 	%f432, %f431;
	fma.rn.f32 	%f433, %f427, 0f3FB8AA3B, %f432;
	fma.rn.f32 	%f434, %f427, 0f32A57060, %f433;
	mov.b32 	%r77, %f430;
	shl.b32 	%r78, %r77, 23;
	mov.b32 	%f435, %r78;
	ex2.approx.ftz.f32 	%f436, %f434;
	mul.f32 	%f437, %f436, %f435;
	add.f32 	%f438, %f426, %f437;
	sub.f32 	%f439, %f566, %f160;
	fma.rn.f32 	%f440, %f439, 0f3BBB989D, 0f3F000000;
	cvt.sat.f32.f32 	%f441, %f440;
	fma.rm.f32 	%f442, %f441, %f165, %f164;
	add.f32 	%f443, %f442, 0fCB40007F;
	neg.f32 	%f444, %f443;
	fma.rn.f32 	%f445, %f439, 0f3FB8AA3B, %f444;
	fma.rn.f32 	%f446, %f439, 0f32A57060, %f445;
	mov.b32 	%r79, %f442;
	shl.b32 	%r80, %r79, 23;
	mov.b32 	%f447, %r80;
	ex2.approx.ftz.f32 	%f448, %f446;
	mul.f32 	%f449, %f448, %f447;
	add.f32 	%f450, %f438, %f449;
	sub.f32 	%f451, %f570, %f160;
	fma.rn.f32 	%f452, %f451, 0f3BBB989D, 0f3F000000;
	cvt.sat.f32.f32 	%f453, %f452;
	fma.rm.f32 	%f454, %f453, %f165, %f164;
	add.f32 	%f455, %f454, 0fCB40007F;
	neg.f32 	%f456, %f455;
	fma.rn.f32 	%f457, %f451, 0f3FB8AA3B, %f456;
	fma.rn.f32 	%f458, %f451, 0f32A57060, %f457;
	mov.b32 	%r81, %f454;
	shl.b32 	%r82, %r81, 23;
	mov.b32 	%f459, %r82;
	ex2.approx.ftz.f32 	%f460, %f458;
	mul.f32 	%f461, %f460, %f459;
	add.f32 	%f462, %f450, %f461;
	sub.f32 	%f463, %f569, %f160;
	fma.rn.f32 	%f464, %f463, 0f3BBB989D, 0f3F000000;
	cvt.sat.f32.f32 	%f465, %f464;
	fma.rm.f32 	%f466, %f465, %f165, %f164;
	add.f32 	%f467, %f466, 0fCB40007F;
	neg.f32 	%f468, %f467;
	fma.rn.f32 	%f469, %f463, 0f3FB8AA3B, %f468;
	fma.rn.f32 	%f470, %f463, 0f32A57060, %f469;
	mov.b32 	%r83, %f466;
	shl.b32 	%r84, %r83, 23;
	mov.b32 	%f471, %r84;
	ex2.approx.ftz.f32 	%f472, %f470;
	mul.f32 	%f473, %f472, %f471;
	add.f32 	%f474, %f462, %f473;
	sub.f32 	%f475, %f573, %f160;
	fma.rn.f32 	%f476, %f475, 0f3BBB989D, 0f3F000000;
	cvt.sat.f32.f32 	%f477, %f476;
	fma.rm.f32 	%f478, %f477, %f165, %f164;
	add.f32 	%f479, %f478, 0fCB40007F;
	neg.f32 	%f480, %f479;
	fma.rn.f32 	%f481, %f475, 0f3FB8AA3B, %f480;
	fma.rn.f32 	%f482, %f475, 0f32A57060, %f481;
	mov.b32 	%r85, %f478;
	shl.b32 	%r86, %r85, 23;
	mov.b32 	%f483, %r86;
	ex2.approx.ftz.f32 	%f484, %f482;
	mul.f32 	%f485, %f484, %f483;
	add.f32 	%f486, %f474, %f485;
	sub.f32 	%f487, %f572, %f160;
	fma.rn.f32 	%f488, %f487, 0f3BBB989D, 0f3F000000;
	cvt.sat.f32.f32 	%f489, %f488;
	fma.rm.f32 	%f490, %f489, %f165, %f164;
	add.f32 	%f491, %f490, 0fCB40007F;
	neg.f32 	%f492, %f491;
	fma.rn.f32 	%f493, %f487, 0f3FB8AA3B, %f492;
	fma.rn.f32 	%f494, %f487, 0f32A57060, %f493;
	mov.b32 	%r87, %f490;
	shl.b32 	%r88, %r87, 23;
	mov.b32 	%f495, %r88;
	ex2.approx.ftz.f32 	%f496, %f494;
	mul.f32 	%f497, %f496, %f495;
	add.f32 	%f498, %f486, %f497;
	sub.f32 	%f499, %f576, %f160;
	fma.rn.f32 	%f500, %f499, 0f3BBB989D, 0f3F000000;
	cvt.sat.f32.f32 	%f501, %f500;
	fma.rm.f32 	%f502, %f501, %f165, %f164;
	add.f32 	%f503, %f502, 0fCB40007F;
	neg.f32 	%f504, %f503;
	fma.rn.f32 	%f505, %f499, 0f3FB8AA3B, %f504;
	fma.rn.f32 	%f506, %f499, 0f32A57060, %f505;
	mov.b32 	%r89, %f502;
	shl.b32 	%r90, %r89, 23;
	mov.b32 	%f507, %r90;
	ex2.approx.ftz.f32 	%f508, %f506;
	mul.f32 	%f509, %f508, %f507;
	add.f32 	%f510, %f498, %f509;
	sub.f32 	%f511, %f575, %f160;
	fma.rn.f32 	%f512, %f511, 0f3BBB989D, 0f3F000000;
	cvt.sat.f32.f32 	%f513, %f512;
	fma.rm.f32 	%f514, %f513, %f165, %f164;
	add.f32 	%f515, %f514, 0fCB40007F;
	neg.f32 	%f516, %f515;
	fma.rn.f32 	%f517, %f511, 0f3FB8AA3B, %f516;
	fma.rn.f32 	%f518, %f511, 0f32A57060, %f517;
	mov.b32 	%r91, %f514;
	shl.b32 	%r92, %r91, 23;
	mov.b32 	%f519, %r92;
	ex2.approx.ftz.f32 	%f520, %f518;
	mul.f32 	%f521, %f520, %f519;
	add.f32 	%f522, %f510, %f521;
	mov.b32 	%r93, %f522;
	shfl.sync.bfly.b32	%r94|%p24, %r93, 16, 31, -1;
	mov.b32 	%f523, %r94;
	add.f32 	%f524, %f522, %f523;
	mov.b32 	%r95, %f524;
	shfl.sync.bfly.b32	%r96|%p25, %r95, 8, 31, -1;
	mov.b32 	%f525, %r96;
	add.f32 	%f526, %f524, %f525;
	mov.b32 	%r97, %f526;
	shfl.sync.bfly.b32	%r98|%p26, %r97, 4, 31, -1;
	mov.b32 	%f527, %r98;
	add.f32 	%f528, %f526, %f527;
	mov.b32 	%r99, %f528;
	shfl.sync.bfly.b32	%r100|%p27, %r99, 2, 31, -1;
	mov.b32 	%f529, %r100;
	add.f32 	%f530, %f528, %f529;
	mov.b32 	%r101, %f530;
	shfl.sync.bfly.b32	%r102|%p28, %r101, 1, 31, -1;
	mov.b32 	%f531, %r102;
	add.f32 	%f532, %f530, %f531;
	div.rn.f32 	%f91, %f173, %f532;
	div.rn.f32 	%f92, %f185, %f532;
	div.rn.f32 	%f93, %f197, %f532;
	div.rn.f32 	%f94, %f209, %f532;
	div.rn.f32 	%f95, %f221, %f532;
	div.rn.f32 	%f96, %f233, %f532;
	div.rn.f32 	%f97, %f245, %f532;
	div.rn.f32 	%f98, %f257, %f532;
	div.rn.f32 	%f99, %f269, %f532;
	div.rn.f32 	%f100, %f281, %f532;
	div.rn.f32 	%f101, %f293, %f532;
	div.rn.f32 	%f102, %f305, %f532;
	div.rn.f32 	%f103, %f317, %f532;
	div.rn.f32 	%f104, %f329, %f532;
	div.rn.f32 	%f105, %f341, %f532;
	div.rn.f32 	%f106, %f353, %f532;
	div.rn.f32 	%f107, %f365, %f532;
	div.rn.f32 	%f108, %f377, %f532;
	div.rn.f32 	%f109, %f389, %f532;
	div.rn.f32 	%f110, %f401, %f532;
	div.rn.f32 	%f111, %f413, %f532;
	div.rn.f32 	%f112, %f425, %f532;
	div.rn.f32 	%f113, %f437, %f532;
	div.rn.f32 	%f114, %f449, %f532;
	div.rn.f32 	%f115, %f461, %f532;
	div.rn.f32 	%f116, %f473, %f532;
	div.rn.f32 	%f117, %f485, %f532;
	div.rn.f32 	%f118, %f497, %f532;
	div.rn.f32 	%f119, %f509, %f532;
	div.rn.f32 	%f120, %f521, %f532;
	mul.lo.s64 	%rd23, %rd216, %rd3;
	@%p18 bra 	$L__BB51_36;
	add.s64 	%rd126, %rd23, %rd5;
	shr.u64 	%rd127, %rd126, 63;
	add.s64 	%rd128, %rd126, %rd127;
	shl.b64 	%rd129, %rd128, 2;
	and.b64  	%rd130, %rd129, -8;
	add.s64 	%rd131, %rd2, %rd130;
	st.global.v2.f32 	[%rd131], {%f91, %f92};
$L__BB51_36:
	setp.le.s64 	%p29, %rd28, %rd6;
	@%p29 bra 	$L__BB51_38;
	add.s64 	%rd132, %rd23, %rd6;
	shr.u64 	%rd133, %rd132, 63;
	add.s64 	%rd134, %rd132, %rd133;
	shl.b64 	%rd135, %rd134, 2;
	and.b64  	%rd136, %rd135, -8;
	add.s64 	%rd137, %rd2, %rd136;
	st.global.v2.f32 	[%rd137], {%f93, %f94};
$L__BB51_38:
	setp.le.s64 	%p30, %rd28, %rd7;
	@%p30 bra 	$L__BB51_40;
	add.s64 	%rd138, %rd23, %rd7;
	shr.u64 	%rd139, %rd138, 63;
	add.s64 	%rd140, %rd138, %rd139;
	shl.b64 	%rd141, %rd140, 2;
	and.b64  	%rd142, %rd141, -8;
	add.s64 	%rd143, %rd2, %rd142;
	st.global.v2.f32 	[%rd143], {%f95, %f96};
$L__BB51_40:
	setp.le.s64 	%p31, %rd28, %rd8;
	@%p31 bra 	$L__BB51_42;
	add.s64 	%rd144, %rd23, %rd8;
	shr.u64 	%rd145, %rd144, 63;
	add.s64 	%rd146, %rd144, %rd145;
	shl.b64 	%rd147, %rd146, 2;
	and.b64  	%rd148, %rd147, -8;
	add.s64 	%rd149, %rd2, %rd148;
	st.global.v2.f32 	[%rd149], {%f97, %f98};
$L__BB51_42:
	setp.le.s64 	%p32, %rd28, %rd9;
	@%p32 bra 	$L__BB51_44;
	add.s64 	%rd150, %rd23, %rd9;
	shr.u64 	%rd151, %rd150, 63;
	add.s64 	%rd152, %rd150, %rd151;
	shl.b64 	%rd153, %rd152, 2;
	and.b64  	%rd154, %rd153, -8;
	add.s64 	%rd155, %rd2, %rd154;
	st.global.v2.f32 	[%rd155], {%f99, %f100};
$L__BB51_44:
	setp.le.s64 	%p33, %rd28, %rd10;
	@%p33 bra 	$L__BB51_46;
	add.s64 	%rd156, %rd23, %rd10;
	shr.u64 	%rd157, %rd156, 63;
	add.s64 	%rd158, %rd156, %rd157;
	shl.b64 	%rd159, %rd158, 2;
	and.b64  	%rd160, %rd159, -8;
	add.s64 	%rd161, %rd2, %rd160;
	st.global.v2.f32 	[%rd161], {%f101, %f102};
$L__BB51_46:
	setp.le.s64 	%p34, %rd28, %rd11;
	@%p34 bra 	$L__BB51_48;
	add.s64 	%rd162, %rd23, %rd11;
	shr.u64 	%rd163, %rd162, 63;
	add.s64 	%rd164, %rd162, %rd163;
	shl.b64 	%rd165, %rd164, 2;
	and.b64  	%rd166, %rd165, -8;
	add.s64 	%rd167, %rd2, %rd166;
	st.global.v2.f32 	[%rd167], {%f103, %f104};
$L__BB51_48:
	setp.le.s64 	%p35, %rd28, %rd12;
	@%p35 bra 	$L__BB51_50;
	add.s64 	%rd168, %rd23, %rd12;
	shr.u64 	%rd169, %rd168, 63;
	add.s64 	%rd170, %rd168, %rd169;
	shl.b64 	%rd171, %rd170, 2;
	and.b64  	%rd172, %rd171, -8;
	add.s64 	%rd173, %rd2, %rd172;
	st.global.v2.f32 	[%rd173], {%f105, %f106};
$L__BB51_50:
	setp.le.s64 	%p36, %rd28, %rd13;
	@%p36 bra 	$L__BB51_52;
	add.s64 	%rd174, %rd23, %rd13;
	shr.u64 	%rd175, %rd174, 63;
	add.s64 	%rd176, %rd174, %rd175;
	shl.b64 	%rd177, %rd176, 2;
	and.b64  	%rd178, %rd177, -8;
	add.s64 	%rd179, %rd2, %rd178;
	st.global.v2.f32 	[%rd179], {%f107, %f108};
$L__BB51_52:
	setp.le.s64 	%p37, %rd28, %rd14;
	@%p37 bra 	$L__BB51_54;
	add.s64 	%rd180, %rd23, %rd14;
	shr.u64 	%rd181, %rd180, 63;
	add.s64 	%rd182, %rd180, %rd181;
	shl.b64 	%rd183, %rd182, 2;
	and.b64  	%rd184, %rd183, -8;
	add.s64 	%rd185, %rd2, %rd184;
	st.global.v2.f32 	[%rd185], {%f109, %f110};
$L__BB51_54:
	setp.le.s64 	%p38, %rd28, %rd15;
	@%p38 bra 	$L__BB51_56;
	add.s64 	%rd186, %rd23, %rd15;
	shr.u64 	%rd187, %rd186, 63;
	add.s64 	%rd188, %rd186, %rd187;
	shl.b64 	%rd189, %rd188, 2;
	and.b64  	%rd190, %rd189, -8;
	add.s64 	%rd191, %rd2, %rd190;
	st.global.v2.f32 	[%rd191], {%f111, %f112};
$L__BB51_56:
	setp.le.s64 	%p39, %rd28, %rd16;
	@%p39 bra 	$L__BB51_58;
	add.s64 	%rd192, %rd23, %rd16;
	shr.u64 	%rd193, %rd192, 63;
	add.s64 	%rd194, %rd192, %rd193;
	shl.b64 	%rd195, %rd194, 2;
	and.b64  	%rd196, %rd195, -8;
	add.s64 	%rd197, %rd2, %rd196;
	st.global.v2.f32 	[%rd197], {%f113, %f114};
$L__BB51_58:
	setp.le.s64 	%p40, %rd28, %rd17;
	@%p40 bra 	$L__BB51_60;
	add.s64 	%rd198, %rd23, %rd17;
	shr.u64 	%rd199, %rd198, 63;
	add.s64 	%rd200, %rd198, %rd199;
	shl.b64 	%rd201, %rd200, 2;
	and.b64  	%rd202, %rd201, -8;
	add.s64 	%rd203, %rd2, %rd202;
	st.global.v2.f32 	[%rd203], {%f115, %f116};
$L__BB51_60:
	setp.le.s64 	%p41, %rd28, %rd18;
	@%p41 bra 	$L__BB51_62;
	add.s64 	%rd204, %rd23, %rd18;
	shr.u64 	%rd205, %rd204, 63;
	add.s64 	%rd206, %rd204, %rd205;
	shl.b64 	%rd207, %rd206, 2;
	and.b64  	%rd208, %rd207, -8;
	add.s64 	%rd209, %rd2, %rd208;
	st.global.v2.f32 	[%rd209], {%f117, %f118};
$L__BB51_62:
	setp.le.s64 	%p42, %rd28, %rd19;
	@%p42 bra 	$L__BB51_64;
	add.s64 	%rd210, %rd23, %rd19;
	shr.u64 	%rd211, %rd210, 63;
	add.s64 	%rd212, %rd210, %rd211;
	shl.b64 	%rd213, %rd212, 2;
	and.b64  	%rd214, %rd213, -8;
	add.s64 	%rd215, %rd2, %rd214;
	st.global.v2.f32 	[%rd215], {%f119, %f120};
$L__BB51_64:
	add.s64 	%rd216, %rd216, %rd20;
	setp.lt.s64 	%p43, %rd216, %rd27;
	@%p43 bra 	$L__BB51_4;
$L__BB51_65:
	ret;

}
	// .globl	_Z15SoftmaxWarpImplI10DirectLoadIffE11DirectStoreIffEfLi2ELi32ELi32ELi1ELb0EL9Algorithm0EEvT_T0_ll
.visible .entry _Z15SoftmaxWarpImplI10DirectLoadIffE11DirectStoreIffEfLi2ELi32ELi32ELi1ELb0EL9Algorithm0EEvT_T0_ll(
	.param .align 8 .b8 _Z15SoftmaxWarpImplI10DirectLoadIffE11DirectStoreIffEfLi2ELi32ELi32ELi1ELb0EL9Algorithm0EEvT_T0_ll_param_0[16],
	.param .align 8 .b8 _Z15SoftmaxWarpImplI10DirectLoadIffE11DirectStoreIffEfLi2ELi32ELi32ELi1ELb0EL9Algorithm0EEvT_T0_ll_param_1[16],
	.param .u64 _Z15SoftmaxWarpImplI10DirectLoadIffE11DirectStoreIffEfLi2ELi32ELi32ELi1ELb0EL9Algorithm0EEvT_T0_ll_param_2,
	.param .u64 _Z15SoftmaxWarpImplI10DirectLoadIffE11DirectStoreIffEfLi2ELi32ELi32ELi1ELb0EL9Algorithm0EEvT_T0_ll_param_3
)
{
	.reg .pred 	%p<14>;
	.reg .b32 	%r<93>;
	.reg .b32 	%f<503>;
	.reg .b64 	%rd<214>;

	ld.param.u64 	%rd11, [_Z15SoftmaxWarpImplI10DirectLoadIffE11DirectStoreIffEfLi2ELi32ELi32ELi1ELb0EL9Algorithm0EEvT_T0_ll_param_1+8];
	ld.param.u64 	%rd10, [_Z15SoftmaxWarpImplI10DirectLoadIffE11DirectStoreIffEfLi2ELi32ELi32ELi1ELb0EL9Algorithm0EEvT_T0_ll_param_1];
	ld.param.u64 	%rd9, [_Z15SoftmaxWarpImplI10DirectLoadIffE11DirectStoreIffEfLi2ELi32ELi32ELi1ELb0EL9Algorithm0EEvT_T0_ll_param_0+8];
	ld.param.u64 	%rd8, [_Z15SoftmaxWarpImplI10DirectLoadIffE11DirectStoreIffEfLi2ELi32ELi32ELi1ELb0EL9Algorithm0EEvT_T0_ll_param_0];
	ld.param.u64 	%rd12, [_Z15SoftmaxWarpImplI10DirectLoadIffE11DirectStoreIffEfLi2ELi32ELi32ELi1ELb0EL9Algorithm0EEvT_T0_ll_param_2];
	ld.param.u64 	%rd13, [_Z15SoftmaxWarpImplI10DirectLoadIffE11DirectStoreIffEfLi2ELi32ELi32ELi1ELb0EL9Algorithm0EEvT_T0_ll_param_3];
	setp.lt.s64 	%p1, %rd13, 1025;
	@%p1 bra 	$L__BB52_2;
	mov.u64 	%rd14, $str;
	cvta.global.u64 	%rd15, %rd14;
	mov.u64 	%rd16, $str$1;
	cvta.global.u64 	%rd17, %rd16;
	mov.u64 	%rd18, __unnamed_53;
	cvta.global.u64 	%rd19, %rd18;
	{ // callseq 52, 0
	.param .b64 param0;
	st.param.b64 	[param0], %rd15;
	.param .b64 param1;
	st.param.b64 	[param1], %rd17;
	.param .b32 param2;
	st.param.b32 	[param2], 253;
	.param .b64 param3;
	st.param.b64 	[param3], %rd19;
	.param .b64 param4;
	st.param.b64 	[param4], 1;
	call.uni 
	__assertfail, 
	(
	param0, 
	param1, 
	param2, 
	param3, 
	param4
	);
	} // callseq 52
$L__BB52_2:
	mov.u32 	%r2, %ctaid.x;
	mov.u32 	%r3, %ntid.y;
	mov.u32 	%r4, %tid.y;
	mad.lo.s32 	%r5, %r2, %r3, %r4;
	mov.u32 	%r6, %nctaid.x;
	mul.lo.s32 	%r1, %r6, %r3;
	cvt.s64.s32 	%rd213, %r5;
	setp.le.s64 	%p2, %rd12, %rd213;
	@%p2 bra 	$L__BB52_5;
	cvta.to.global.u64 	%rd3, %rd8;
	mov.u32 	%r7, %tid.x;
	shl.b32 	%r8, %r7, 1;
	cvt.u64.u32 	%rd4, %r8;
	cvt.s64.s32 	%rd5, %r1;
$L__BB52_4:
	mad.lo.s64 	%rd20, %rd213, %rd9, %rd4;
	shr.u64 	%rd21, %rd20, 63;
	add.s64 	%rd22, %rd20, %rd21;
	shl.b64 	%rd23, %rd22, 2;
	and.b64  	%rd24, %rd23, -8;
	add.s64 	%rd25, %rd3, %rd24;
	ld.global.v2.f32 	{%f1, %f2}, [%rd25];
	max.f32 	%f3, %f1, 0fFF800000;
	max.f32 	%f4, %f3, %f2;
	add.s64 	%rd26, %rd20, 64;
	shr.u64 	%rd27, %rd26, 63;
	add.s64 	%rd28, %rd26, %rd27;
	shl.b64 	%rd29, %rd28, 2;
	and.b64  	%rd30, %rd29, -8;
	add.s64 	%rd31, %rd3, %rd30;
	ld.global.v2.f32 	{%f5, %f6}, [%rd31];
	max.f32 	%f7, %f4, %f5;
	max.f32 	%f8, %f7, %f6;
	add.s64 	%rd32, %rd20, 128;
	shr.u64 	%rd33, %rd32, 63;
	add.s64 	%rd34, %rd32, %rd33;
	shl.b64 	%rd35, %rd34, 2;
	and.b64  	%rd36, %rd35, -8;
	add.s64 	%rd37, %rd3, %rd36;
	ld.global.v2.f32 	{%f9, %f10}, [%rd37];
	max.f32 	%f11, %f8, %f9;
	max.f32 	%f12, %f11, %f10;
	add.s64 	%rd38, %rd20, 192;
	shr.u64 	%rd39, %rd38, 63;
	add.s64 	%rd40, %rd38, %rd39;
	shl.b64 	%rd41, %rd40, 2;
	and.b64  	%rd42, %rd41, -8;
	add.s64 	%rd43, %rd3, %rd42;
	ld.global.v2.f32 	{%f13, %f14}, [%rd43];
	max.f32 	%f15, %f12, %f13;
	max.f32 	%f16, %f15, %f14;
	add.s64 	%rd44, %rd20, 256;
	shr.u64 	%rd45, %rd44, 63;
	add.s64 	%rd46, %rd44, %rd45;
	shl.b64 	%rd47, %rd46, 2;
	and.b64  	%rd48, %rd47, -8;
	add.s64 	%rd49, %rd3, %rd48;
	ld.global.v2.f32 	{%f17, %f18}, [%rd49];
	max.f32 	%f19, %f16, %f17;
	max.f32 	%f20, %f19, %f18;
	add.s64 	%rd50, %rd20, 320;
	shr.u64 	%rd51, %rd50, 63;
	add.s64 	%rd52, %rd50, %rd51;
	shl.b64 	%rd53, %rd52, 2;
	and.b64  	%rd54, %rd53, -8;
	add.s64 	%rd55, %rd3, %rd54;
	ld.global.v2.f32 	{%f21, %f22}, [%rd55];
	max.f32 	%f23, %f20, %f21;
	max.f32 	%f24, %f23, %f22;
	add.s64 	%rd56, %rd20, 384;
	shr.u64 	%rd57, %rd56, 63;
	add.s64 	%rd58, %rd56, %rd57;
	shl.b64 	%rd59, %rd58, 2;
	and.b64  	%rd60, %rd59, -8;
	add.s64 	%rd61, %rd3, %rd60;
	ld.global.v2.f32 	{%f25, %f26}, [%rd61];
	max.f32 	%f27, %f24, %f25;
	max.f32 	%f28, %f27, %f26;
	add.s64 	%rd62, %rd20, 448;
	shr.u64 	%rd63, %rd62, 63;
	add.s64 	%rd64, %rd62, %rd63;
	shl.b64 	%rd65, %rd64, 2;
	and.b64  	%rd66, %rd65, -8;
	add.s64 	%rd67, %rd3, %rd66;
	ld.global.v2.f32 	{%f29, %f30}, [%rd67];
	max.f32 	%f31, %f28, %f29;
	max.f32 	%f32, %f31, %f30;
	add.s64 	%rd68, %rd20, 512;
	shr.u64 	%rd69, %rd68, 63;
	add.s64 	%rd70, %rd68, %rd69;
	shl.b64 	%rd71, %rd70, 2;
	and.b64  	%rd72, %rd71, -8;
	add.s64 	%rd73, %rd3, %rd72;
	ld.global.v2.f32 	{%f33, %f34}, [%rd73];
	max.f32 	%f35, %f32, %f33;
	max.f32 	%f36, %f35, %f34;
	add.s64 	%rd74, %rd20, 576;
	shr.u64 	%rd75, %rd74, 63;
	add.s64 	%rd76, %rd74, %rd75;
	shl.b64 	%rd77, %rd76, 2;
	and.b64  	%rd78, %rd77, -8;
	add.s64 	%rd79, %rd3, %rd78;
	ld.global.v2.f32 	{%f37, %f38}, [%rd79];
	max.f32 	%f39, %f36, %f37;
	max.f32 	%f40, %f39, %f38;
	add.s64 	%rd80, %rd20, 640;
	shr.u64 	%rd81, %rd80, 63;
	add.s64 	%rd82, %rd80, %rd81;
	shl.b64 	%rd83, %rd82, 2;
	and.b64  	%rd84, %rd83, -8;
	add.s64 	%rd85, %rd3, %rd84;
	ld.global.v2.f32 	{%f41, %f42}, [%rd85];
	max.f32 	%f43, %f40, %f41;
	max.f32 	%f44, %f43, %f42;
	add.s64 	%rd86, %rd20, 704;
	shr.u64 	%rd87, %rd86, 63;
	add.s64 	%rd88, %rd86, %rd87;
	shl.b64 	%rd89, %rd88, 2;
	and.b64  	%rd90, %rd89, -8;
	add.s64 	%rd91, %rd3, %rd90;
	ld.global.v2.f32 	{%f45, %f46}, [%rd91];
	max.f32 	%f47, %f44, %f45;
	max.f32 	%f48, %f47, %f46;
	add.s64 	%rd92, %rd20, 768;
	shr.u64 	%rd93, %rd92, 63;
	add.s64 	%rd94, %rd92, %rd93;
	shl.b64 	%rd95, %rd94, 2;
	and.b64  	%rd96, %rd95, -8;
	add.s64 	%rd97, %rd3, %rd96;
	ld.global.v2.f32 	{%f49, %f50}, [%rd97];
	max.f32 	%f51, %f48, %f49;
	max.f32 	%f52, %f51, %f50;
	add.s64 	%rd98, %rd20, 832;
	shr.u64 	%rd99, %rd98, 63;
	add.s64 	%rd100, %rd98, %rd99;
	shl.b64 	%rd101, %rd100, 2;
	and.b64  	%rd102, %rd101, -8;
	add.s64 	%rd103, %rd3, %rd102;
	ld.global.v2.f32 	{%f53, %f54}, [%rd103];
	max.f32 	%f55, %f52, %f53;
	max.f32 	%f56, %f55, %f54;
	add.s64 	%rd104, %rd20, 896;
	shr.u64 	%rd105, %rd104, 63;
	add.s64 	%rd106, %rd104, %rd105;
	shl.b64 	%rd107, %rd106, 2;
	and.b64  	%rd108, %rd107, -8;
	add.s64 	%rd109, %rd3, %rd108;
	ld.global.v2.f32 	{%f57, %f58}, [%rd109];
	max.f32 	%f59, %f56, %f57;
	max.f32 	%f60, %f59, %f58;
	add.s64 	%rd110, %rd20, 960;
	shr.u64 	%rd111, %rd110, 63;
	add.s64 	%rd112, %rd110, %rd111;
	shl.b64 	%rd113, %rd112, 2;
	and.b64  	%rd114, %rd113, -8;
	add.s64 	%rd115, %rd3, %rd114;
	ld.global.v2.f32 	{%f61, %f62}, [%rd115];
	max.f32 	%f63, %f60, %f61;
	max.f32 	%f64, %f63, %f62;
	mov.b32 	%r9, %f64;
	shfl.sync.bfly.b32	%r10|%p3, %r9, 16, 31, -1;
	mov.b32 	%f65, %r10;
	max.f32 	%f66, %f64, %f65;
	mov.b32 	%r11, %f66;
	shfl.sync.bfly.b32	%r12|%p4, %r11, 8, 31, -1;
	mov.b32 	%f67, %r12;
	max.f32 	%f68, %f66, %f67;
	mov.b32 	%r13, %f68;
	shfl.sync.bfly.b32	%r14|%p5, %r13, 4, 31, -1;
	mov.b32 	%f69, %r14;
	max.f32 	%f70, %f68, %f69;
	mov.b32 	%r15, %f70;
	shfl.sync.bfly.b32	%r16|%p6, %r15, 2, 31, -1;
	mov.b32 	%f71, %r16;
	max.f32 	%f72, %f70, %f71;
	mov.b32 	%r17, %f72;
	shfl.sync.bfly.b32	%r18|%p7, %r17, 1, 31, -1;
	mov.b32 	%f73, %r18;
	max.f32 	%f74, %f72, %f73;
	sub.f32 	%f75, %f1, %f74;
	fma.rn.f32 	%f76, %f75, 0f3BBB989D, 0f3F000000;
	cvt.sat.f32.f32 	%f77, %f76;
	mov.f32 	%f78, 0f4B400001;
	mov.f32 	%f79, 0f437C0000;
	fma.rm.f32 	%f80, %f77, %f79, %f78;
	add.f32 	%f81, %f80, 0fCB40007F;
	neg.f32 	%f82, %f81;
	fma.rn.f32 	%f83, %f75, 0f3FB8AA3B, %f82;
	fma.rn.f32 	%f84, %f75, 0f32A57060, %f83;
	mov.b32 	%r19, %f80;
	shl.b32 	%r20, %r19, 23;
	mov.b32 	%f85, %r20;
	ex2.approx.ftz.f32 	%f86, %f84;
	mul.f32 	%f87, %f86, %f85;
	add.f32 	%f88, %f87, 0f00000000;
	sub.f32 	%f89, %f2, %f74;
	fma.rn.f32 	%f90, %f89, 0f3BBB989D, 0f3F000000;
	cvt.sat.f32.f32 	%f91, %f90;
	fma.rm.f32 	%f92, %f91, %f79, %f78;
	add.f32 	%f93, %f92, 0fCB40007F;
	neg.f32 	%f94, %f93;
	fma.rn.f32 	%f95, %f89, 0f3FB8AA3B, %f94;
	fma.rn.f32 	%f96, %f89, 0f32A57060, %f95;
	mov.b32 	%r21, %f92;
	shl.b32 	%r22, %r21, 23;
	mov.b32 	%f97, %r22;
	ex2.approx.ftz.f32 	%f98, %f96;
	mul.f32 	%f99, %f98, %f97;
	add.f32 	%f100, %f88, %f99;
	sub.f32 	%f101, %f5, %f74;
	fma.rn.f32 	%f102, %f101, 0f3BBB989D, 0f3F000000;
	cvt.sat.f32.f32 	%f103, %f102;
	fma.rm.f32 	%f104, %f103, %f79, %f78;
	add.f32 	%f105, %f104, 0fCB40007F;
	neg.f32 	%f106, %f105;
	fma.rn.f32 	%f107, %f101, 0f3FB8AA3B, %f106;
	fma.rn.f32 	%f108, %f101, 0f32A57060, %f107;
	mov.b32 	%r23, %f104;
	shl.b32 	%r24, %r23, 23;
	mov.b32 	%f109, %r24;
	ex2.approx.ftz.f32 	%f110, %f108;
	mul.f32 	%f111, %f110, %f109;
	add.f32 	%f112, %f100, %f111;
	sub.f32 	%f113, %f6, %f74;
	fma.rn.f32 	%f114, %f113, 0f3BBB989D, 0f3F000000;
	cvt.sat.f32.f32 	%f115, %f114;
	fma.rm.f32 	%f116, %f115, %f79, %f78;
	add.f32 	%f117, %f116, 0fCB40007F;
	neg.f32 	%f118, %f117;
	fma.rn.f32 	%f119, %f113, 0f3FB8AA3B, %f118;
	fma.rn.f32 	%f120, %f113, 0f32A57060, %f119;
	mov.b32 	%r25, %f116;
	shl.b32 	%r26, %r25, 23;
	mov.b32 	%f121, %r26;
	ex2.approx.ftz.f32 	%f122, %f120;
	mul.f32 	%f123, %f122, %f121;
	add.f32 	%f124, %f112, %f123;
	sub.f32 	%f125, %f9, %f74;
	fma.rn.f32 	%f126, %f125, 0f3BBB989D, 0f3F000000;
	cvt.sat.f32.f32 	%f127, %f126;
	fma.rm.f32 	%f128, %f127, %f79, %f78;
	add.f32 	%f129, %f128, 0fCB40007F;
	neg.f32 	%f130, %f129;
	fma.rn.f32 	%f131, %f125, 0f3FB8AA3B, %f130;
	fma.rn.f32 	%f132, %f125, 0f32A57060, %f131;
	mov.b32 	%r27, %f128;
	shl.b32 	%r28, %r27, 23;
	mov.b32 	%f133, %r28;
	ex2.approx.ftz.f32 	%f134, %f132;
	mul.f32 	%f135, %f134, %f133;
	add.f32 	%f136, %f124, %f135;
	sub.f32 	%f137, %f10, %f74;
	fma.rn.f32 	%f138, %f137, 0f3BBB989D, 0f3F000000;
	cvt.sat.f32.f32 	%f139, %f138;
	fma.rm.f32 	%f140, %f139, %f79, %f78;
	add.f32 	%f141, %f140, 0fCB40007F;
	neg.f32 	%f142, %f141;
	fma.rn.f32 	%f143, %f137, 0f3FB8AA3B, %f142;
	fma.rn.f32 	%f144, %f137, 0f32A57060, %f143;
	mov.b32 	%r29, %f140;
	shl.b32 	%r30, %r29, 23;
	mov.b32 	%f145, %r30;
	ex2.approx.ftz.f32 	%f146, %f144;
	mul.f32 	%f147, %f146, %f145;
	add.f32 	%f148, %f136, %f147;
	sub.f32 	%f149, %f13, %f74;
	fma.rn.f32 	%f150, %f149, 0f3BBB989D, 0f3F000000;
	cvt.sat.f32.f32 	%f151, %f150;
	fma.rm.f32 	%f152, %f151, %f79, %f78;
	add.f32 	%f153, %f152, 0fCB40007F;
	neg.f32 	%f154, %f153;
	fma.rn.f32 	%f155, %f149, 0f3FB8AA3B, %f154;
	fma.rn.f32 	%f156, %f149, 0f32A57060, %f155;
	mov.b32 	%r31, %f152;
	shl.b32 	%r32, %r31, 23;
	mov.b32 	%f157, %r32;
	ex2.approx.ftz.f32 	%f158, %f156;
	mul.f32 	%f159, %f158, %f157;
	add.f32 	%f160, %f148, %f159;
	sub.f32 	%f161, %f14, %f74;
	fma.rn.f32 	%f162, %f161, 0f3BBB989D, 0f3F000000;
	cvt.sat.f32.f32 	%f163, %f162;
	fma.rm.f32 	%f164, %f163, %f79, %f78;
	add.f32 	%f165, %f164, 0fCB40007F;
	neg.f32 	%f166, %f165;
	fma.rn.f32 	%f167, %f161, 0f3FB8AA3B, %f166;
	fma.rn.f32 	%f168, %f161, 0f32A57060, %f167;
	mov.b32 	%r33, %f164;
	shl.b32 	%r34, %r33, 23;
	mov.b32 	%f169, %r34;
	ex2.approx.ftz.f32 	%f170, %f168;
	mul.f32 	%f171, %f170, %f169;
	add.f32 	%f172, %f160, %f171;
	sub.f32 	%f173, %f17, %f74;
	fma.rn.f32 	%f174, %f173, 0f3BBB989D, 0f3F000000;
	cvt.sat.f32.f32 	%f175, %f174;
	fma.rm.f32 	%f176, %f175, %f79, %f78;
	add.f32 	%f177, %f176, 0fCB40007F;
	neg.f32 	%f178, %f177;
	fma.rn.f32 	%f179, %f173, 0f3FB8AA3B, %f178;
	fma.rn.f32 	%f180, %f173, 0f32A57060, %f179;
	mov.b32 	%r35, %f176;
	shl.b32 	%r36, %r35, 23;
	mov.b32 	%f181, %r36;
	ex2.approx.ftz.f32 	%f182, %f180;
	mul.f32 	%f183, %f182, %f181;
	add.f32 	%f184, %f172, %f183;
	sub.f32 	%f185, %f18, %f74;
	fma.rn.f32 	%f186, %f185, 0f3BBB989D, 0f3F000000;
	cvt.sat.f32.f32 	%f187, %f186;
	fma.rm.f32 	%f188, %f187, %f79, %f78;
	add.f32 	%f189, %f188, 0fCB40007F;
	neg.f32 	%f190, %f189;
	fma.rn.f32 	%f191, %f185, 0f3FB8AA3B, %f190;
	fma.rn.f32 	%f192, %f185, 0f32A57060, %f191;
	mov.b32 	%r37, %f188;
	shl.b32 	%r38, %r37, 23;
	mov.b32 	%f193, %r38;
	ex2.approx.ftz.f32 	%f194, %f192;
	mul.f32 	%f195, %f194, %f193;
	add.f32 	%f196, %f184, %f195;
	sub.f32 	%f197, %f21, %f74;
	fma.rn.f32 	%f198, %f197, 0f3BBB989D, 0f3F000000;
	cvt.sat.f32.f32 	%f199, %f198;
	fma.rm.f32 	%f200, %f199, %f79, %f78;
	add.f32 	%f201, %f200, 0fCB40007F;
	neg.f32 	%f202, %f201;
	fma.rn.f32 	%f203, %f197, 0f3FB8AA3B, %f202;
	fma.rn.f32 	%f204, %f197, 0f32A57060, %f203;
	mov.b32 	%r39, %f200;
	shl.b32 	%r40, %r39, 23;
	mov.b32 	%f205, %r40;
	ex2.approx.ftz.f32 	%f206, %f204;
	mul.f32 	%f207, %f206, %f205;
	add.f32 	%f208, %f196, %f207;
	sub.f32 	%f209, %f22, %f74;
	fma.rn.f32 	%f210, %f209, 0f3BBB989D, 0f3F000000;
	cvt.sat.f32.f32 	%f211, %f210;
	fma.rm.f32 	%f212, %f211, %f79, %f78;
	add.f32 	%f213, %f212, 0fCB40007F;
	neg.f32 	%f214, %f213;
	fma.rn.f32 	%f215, %f209, 0f3FB8AA3B, %f214;
	fma.rn.f32 	%f216, %f209, 0f32A57060, %f215;
	mov.b32 	%r41, %f212;
	shl.b32 	%r42, %r41, 23;
	mov.b32 	%f217, %r42;
	ex2.approx.ftz.f32 	%f218, %f216;
	mul.f32 	%f219, %f218, %f217;
	add.f32 	%f220, %f208, %f219;
	sub.f32 	%f221, %f25, %f74;
	fma.rn.f32 	%f222, %f221, 0f3BBB989D, 0f3F000000;
	cvt.sat.f32.f32 	%f223, %f222;
	fma.rm.f32 	%f224, %f223, %f79, %f78;
	add.f32 	%f225, %f224, 0fCB40007F;
	neg.f32 	%f226, %f225;
	fma.rn.f32 	%f227, %f221, 0f3FB8AA3B, %f226;
	fma.rn.f32 	%f228, %f221, 0f32A57060, %f227;
	mov.b32 	%r43, %f224;
	shl.b32 	%r44, %r43, 23;
	mov.b32 	%f229, %r44;
	ex2.approx.ftz.f32 	%f230, %f228;
	mul.f32 	%f231, %f230, %f229;
	add.f32 	%f232, %f220, %f231;
	sub.f32 	%f233, %f26, %f74;
	fma.rn.f32 	%f234, %f233, 0f3BBB989D, 0f3F000000;
	cvt.sat.f32.f32 	%f235, %f234;
	fma.rm.f32 	%f236, %f235, %f79, %f78;
	add.f32 	%f237, %f236, 0fCB40007F;
	neg.f32 	%f238, %f237;
	fma.rn.f32 	%f239, %f233, 0f3FB8AA3B, %f238;
	fma.rn.f32 	%f240, %f233, 0f32A57060, %f239;
	mov.b32 	%r45, %f236;
	shl.b32 	%r46, %r45, 23;
	mov.b32 	%f241, %r46;
	ex2.approx.ftz.f32 	%f242, %f240;
	mul.f32 	%f243, %f242, %f241;
	add.f32 	%f244, %f232, %f243;
	sub.f32 	%f245, %f29, %f74;
	fma.rn.f32 	%f246, %f245, 0f3BBB989D, 0f3F000000;
	cvt.sat.f32.f32 	%f247, %f246;
	fma.rm.f32 	%f248, %f247, %f79, %f78;
	add.f32 	%f249, %f248, 0fCB40007F;
	neg.f32 	%f250, %f249;
	fma.rn.f32 	%f251, %f245, 0f3FB8AA3B, %f250;
	fma.rn.f32 	%f252, %f245, 0f32A57060, %f251;
	mov.b32 	%r47, %f248;
	shl.b32 	%r48, %r47, 23;
	mov.b32 	%f253, %r48;
	ex2.approx.ftz.f32 	%f254, %f252;
	mul.f32 	%f255, %f254, %f253;
	add.f32 	%f256, %f244, %f255;
	sub.f32 	%f257, %f30, %f74;
	fma.rn.f32 	%f258, %f257, 0f3BBB989D, 0f3F000000;
	cvt.sat.f32.f32 	%f259, %f258;
	fma.rm.f32 	%f260, %f259, %f79, %f78;
	add.f32 	%f261, %f260, 0fCB40007F;
	neg.f32 	%f262, %f261;
	fma.rn.f32 	%f263, %f257, 0f3FB8AA3B, %f262;
	fma.rn.f32 	%f264, %f257, 0f32A57060, %f263;
	mov.b32 	%r49, %f260;
	shl.b32 	%r50, %r49, 23;
	mov.b32 	%f265, %r50;
	ex2.approx.ftz.f32 	%f266, %f264;
	mul.f32 	%f267, %f266, %f265;
	add.f32 	%f268, %f256, %f267;
	sub.f32 	%f269, %f33, %f74;
	fma.rn.f32 	%f270, %f269, 0f3BBB989D, 0f3F000000;
	cvt.sat.f32.f32 	%f271, %f270;
	fma.rm.f32 	%f272, %f271, %f79, %f78;
	add.f32 	%f273, %f272, 0fCB40007F;
	neg.f32 	%f274, %f273;
	fma.rn.f32 	%f275, %f269, 0f3FB8AA3B, %f274;
	fma.rn.f32 	%f276, %f269, 0f32A57060, %f275;
	mov.b32 	%r51, %f272;
	shl.b32 	%r52, %r51, 23;
	mov.b32 	%f277, %r52;
	ex2.approx.ftz.f32 	%f278, %f276;
	mul.f32 	%f279, %f278, %f277;
	add.f32 	%f280, %f268, %f279;
	sub.f32 	%f281, %f34, %f74;
	fma.rn.f32 	%f282, %f281, 0f3BBB989D, 0f3F000000;
	cvt.sat.f32.f32 	%f283, %f282;
	fma.rm.f32 	%f284, %f283, %f79, %f78;
	add.f32 	%f285, %f284, 0fCB40007F;
	neg.f32 	%f286, %f285;
	fma.rn.f32 	%f287, %f281, 0f3FB8AA3B, %f286;
	fma.rn.f32 	%f288, %f281, 0f32A57060, %f287;
	mov.b32 	%r53, %f284;
	shl.b32 	%r54, %r53, 23;
	mov.b32 	%f289, %r54;
	ex2.approx.ftz.f32 	%f290, %f288;
	mul.f32 	%f291, %f290, %f289;
	add.f32 	%f292, %f280, %f291;
	sub.f32 	%f293, %f37, %f74;
	fma.rn.f32 	%f294, %f293, 0f3BBB989D, 0f3F000000;
	cvt.sat.f32.f32 	%f295, %f294;
	fma.rm.f32 	%f296, %f295, %f79, %f78;
	add.f32 	%f297, %f296, 0fCB40007F;
	neg.f32 	%f298, %f297;
	fma.rn.f32 	%f299, %f293, 0f3FB8AA3B, %f298;
	fma.rn.f32 	%f300, %f293, 0f32A57060, %f299;
	mov.b32 	%r55, %f296;
	shl.b32 	%r56, %r55, 23;
	mov.b32 	%f301, %r56;
	ex2.approx.ftz.f32 	%f302, %f300;
	mul.f32 	%f303, %f302, %f301;
	add.f32 	%f304, %f292, %f303;
	sub.f32 	%f305, %f38, %f74;
	fma.rn.f32 	%f306, %f305, 0f3BBB989D, 0f3F000000;
	cvt.sat.f32.f32 	%f307, %f306;
	fma.rm.f32 	%f308, %f307, %f79, %f78;
	add.f32 	%f309, %f308, 0fCB40007F;
	neg.f32 	%f310, %f309;
	fma.rn.f32 	%f311, %f305, 0f3FB8AA3B, %f310;
	fma.rn.f32 	%f312, %f305, 0f32A57060, %f311;
	mov.b32 	%r57, %f308;
	shl.b32 	%r58, %r57, 23;
	mov.b32 	%f313, %r58;
	ex2.approx.ftz.f32 	%f314, %f312;
	mul.f32 	%f315, %f314, %f313;
	add.f32 	%f316, %f304, %f315;
	sub.f32 	%f317, %f41, %f74;
	fma.rn.f32 	%f318, %f317, 0f3BBB989D, 0f3F000000;
	cvt.sat.f32.f32 	%f319, %f318;
	fma.rm.f32 	%f320, %f319, %f79, %f78;
	add.f32 	%f321, %f320, 0fCB40007F;
	neg.f32 	%f322, %f321;
	fma.rn.f32 	%f323, %f317, 0f3FB8AA3B, %f322;
	fma.rn.f32 	%f324, %f317, 0f32A57060, %f323;
	mov.b32 	%r59, %f320;
	shl.b32 	%r60, %r59, 23;
	mov.b32 	%f325, %r60;
	ex2.approx.ftz.f32 	%f326, %f324;
	mul.f32 	%f327, %f326, %f325;
	add.f32 	%f328, %f316, %f327;
	sub.f32 	%f329, %f42, %f74;
	fma.rn.f32 	%f330, %f329, 0f3BBB989D, 0f3F000000;
	cvt.sat.f32.f32 	%f331, %f330;
	fma.rm.f32 	%f332, %f331, %f79, %f78;
	add.f32 	%f333, %f332, 0fCB40007F;
	neg.f32 	%f334, %f333;
	fma.rn.f32 	%f335, %f329, 0f3FB8AA3B, %f334;
	fma.rn.f32 	%f336, %f329, 0f32A57060, %f335;
	mov.b32 	%r61, %f332;
	shl.b32 	%r62, %r61, 23;
	mov.b32 	%f337, %r62;
	ex2.approx.ftz.f32 	%f338, %f336;
	mul.f32 	%f339, %f338, %f337;
	add.f32 	%f340, %f328, %f339;
	sub.f32 	%f341, %f45, %f74;
	fma.rn.f32 	%f342, %f341, 0f3BBB989D, 0f3F000000;
	cvt.sat.f32.f32 	%f343, %f342;
	fma.rm.f32 	%f344, %f343, %f79, %f78;
	add.f32 	%f345, %f344, 0fCB40007F;
	neg.f32 	%f346, %f345;
	fma.rn.f32 	%f347, %f341, 0f3FB8AA3B, %f346;
	fma.rn.f32 	%f348, %f341, 0f32A57060, %f347;
	mov.b32 	%r63, %f344;
	shl.b32 	%r64, %r63, 23;
	mov.b32 	%f349, %r64;
	ex2.approx.ftz.f32 	%f350, %f348;
	mul.f32 	%f351, %f350, %f349;
	add.f32 	%f352, %f340, %f351;
	sub.f32 	%f353, %f46, %f74;
	fma.rn.f32 	%f354, %f353, 0f3BBB989D, 0f3F000000;
	cvt.sat.f32.f32 	%f355, %f354;
	fma.rm.f32 	%f356, %f355, %f79, %f78;
	add.f32 	%f357, %f356, 0fCB40007F;
	neg.f32 	%f358, %f357;
	fma.rn.f32 	%f359, %f353, 0f3FB8AA3B, %f358;
	fma.rn.f32 	%f360, %f353, 0f32A57060, %f359;
	mov.b32 	%r65, %f356;
	shl.b32 	%r66, %r65, 23;
	mov.b32 	%f361, %r66;
	ex2.approx.ftz.f32 	%f362, %f360;
	mul.f32 	%f363, %f362, %f361;
	add.f32 	%f364, %f352, %f363;
	sub.f32 	%f365, %f49, %f74;
	fma.rn.f32 	%f366, %f365, 0f3BBB989D, 0f3F000000;
	cvt.sat.f32.f32 	%f367, %f366;
	fma.rm.f32 	%f368, %f367, %f79, %f78;
	add.f32 	%f369, %f368, 0fCB40007F;
	neg.f32 	%f370, %f369;
	fma.rn.f32 	%f371, %f365, 0f3FB8AA3B, %f370;
	fma.rn.f32 	%f372, %f365, 0f32A57060, %f371;
	mov.b32 	%r67, %f368;
	shl.b32 	%r68, %r67, 23;
	mov.b32 	%f373, %r68;
	ex2.approx.ftz.f32 	%f374, %f372;
	mul.f32 	%f375, %f374, %f373;
	add.f32 	%f376, %f364, %f375;
	sub.f32 	%f377, %f50, %f74;
	fma.rn.f32 	%f378, %f377, 0f3BBB989D, 0f3F000000;
	cvt.sat.f32.f32 	%f379, %f378;
	fma.rm.f32 	%f380, %f379, %f79, %f78;
	add.f32 	%f381, %f380, 0fCB40007F;
	neg.f32 	%f382, %f381;
	fma.rn.f32 	%f383, %f377, 0f3FB8AA3B, %f382;
	fma.rn.f32 	%f384, %f377, 0f32A57060, %f383;
	mov.b32 	%r69, %f380;
	shl.b32 	%r70, %r69, 23;
	mov.b32 	%f385, %r70;
	ex2.approx.ftz.f32 	%f386, %f384;
	mul.f32 	%f387, %f386, %f385;
	add.f32 	%f388, %f376, %f387;
	sub.f32 	%f389, %f53, %f74;
	fma.rn.f32 	%f390, %f389, 0f3BBB989D, 0f3F000000;
	cvt.sat.f32.f32 	%f391, %f390;
	fma.rm.f32 	%f392, %f391, %f79, %f78;
	add.f32 	%f393, %f392, 0fCB40007F;
	neg.f32 	%f394, %f393;
	fma.rn.f32 	%f395, %f389, 0f3FB8AA3B, %f394;
	fma.rn.f32 	%f396, %f389, 0f32A57060, %f395;
	mov.b32 	%r71, %f392;
	shl.b32 	%r72, %r71, 23;
	mov.b32 	%f397, %r72;
	ex2.approx.ftz.f32 	%f398, %f396;
	mul.f32 	%f399, %f398, %f397;
	add.f32 	%f400, %f388, %f399;
	sub.f32 	%f401, %f54, %f74;
	fma.rn.f32 	%f402, %f401, 0f3BBB989D, 0f3F000000;
	cvt.sat.f32.f32 	%f403, %f402;
	fma.rm.f32 	%f404, %f403, %f79, %f78;
	add.f32 	%f405, %f404, 0fCB40007F;
	neg.f32 	%f406, %f405;
	fma.rn.f32 	%f407, %f401, 0f3FB8AA3B, %f406;
	fma.rn.f32 	%f408, %f401, 0f32A57060, %f407;
	mov.b32 	%r73, %f404;
	shl.b32 	%r74, %r73, 23;
	mov.b32 	%f409, %r74;
	ex2.approx.ftz.f32 	%f410, %f408;
	mul.f32 	%f411, %f410, %f409;
	add.f32 	%f412, %f400, %f411;
	sub.f32 	%f413, %f57, %f74;
	fma.rn.f32 	%f414, %f413, 0f3BBB989D, 0f3F000000;
	cvt.sat.f32.f32 	%f415, %f414;
	fma.rm.f32 	%f416, %f415, %f79, %f78;
	add.f32 	%f417, %f416, 0fCB40007F;
	neg.f32 	%f418, %f417;
	fma.rn.f32 	%f419, %f413, 0f3FB8AA3B, %f418;
	fma.rn.f32 	%f420, %f413, 0f32A57060, %f419;
	mov.b32 	%r75, %f416;
	shl.b32 	%r76, %r75, 23;
	mov.b32 	%f421, %r76;
	ex2.approx.ftz.f32 	%f422, %f420;
	mul.f32 	%f423, %f422, %f421;
	add.f32 	%f424, %f412, %f423;
	sub.f32 	%f425, %f58, %f74;
	fma.rn.f32 	%f426, %f425, 0f3BBB989D, 0f3F000000;
	cvt.sat.f32.f32 	%f427, %f426;
	fma.rm.f32 	%f428, %f427, %f79, %f78;
	add.f32 	%f429, %f428, 0fCB40007F;
	neg.f32 	%f430, %f429;
	fma.rn.f32 	%f431, %f425, 0f3FB8AA3B, %f430;
	fma.rn.f32 	%f432, %f425, 0f32A57060, %f431;
	mov.b32 	%r77, %f428;
	shl.b32 	%r78, %r77, 23;
	mov.b32 	%f433, %r78;
	ex2.approx.ftz.f32 	%f434, %f432;
	mul.f32 	%f435, %f434, %f433;
	add.f32 	%f436, %f424, %f435;
	sub.f32 	%f437, %f61, %f74;
	fma.rn.f32 	%f438, %f437, 0f3BBB989D, 0f3F000000;
	cvt.sat.f32.f32 	%f439, %f438;
	fma.rm.f32 	%f440, %f439, %f79, %f78;
	add.f32 	%f441, %f440, 0fCB40007F;
	neg.f32 	%f442, %f441;
	fma.rn.f32 	%f443, %f437, 0f3FB8AA3B, %f442;
	fma.rn.f32 	%f444, %f437, 0f32A57060, %f443;
	mov.b32 	%r79, %f440;
	shl.b32 	%r80, %r79, 23;
	mov.b32 	%f445, %r80;
	ex2.approx.ftz.f32 	%f446, %f444;
	mul.f32 	%f447, %f446, %f445;
	add.f32 	%f448, %f436, %f447;
	sub.f32 	%f449, %f62, %f74;
	fma.rn.f32 	%f450, %f449, 0f3BBB989D, 0f3F000000;
	cvt.sat.f32.f32 	%f451, %f450;
	fma.rm.f32 	%f452, %f451, %f79, %f78;
	add.f32 	%f453, %f452, 0fCB40007F;
	neg.f32 	%f454, %f453;
	fma.rn.f32 	%f455, %f449, 0f3FB8AA3B, %f454;
	fma.rn.f32 	%f456, %f449, 0f32A57060, %f455;
	mov.b32 	%r81, %f452;
	shl.b32 	%r82, %r81, 23;
	mov.b32 	%f457, %r82;
	ex2.approx.ftz.f32 	%f458, %f456;
	mul.f32 	%f459, %f458, %f457;
	add.f32 	%f460, %f448, %f459;
	mov.b32 	%r83, %f460;
	shfl.sync.bfly.b32	%r84|%p8, %r83, 16, 31, -1;
	mov.b32 	%f461, %r84;
	add.f32 	%f462, %f460, %f461;
	mov.b32 	%r85, %f462;
	shfl.sync.bfly.b32	%r86|%p9, %r85, 8, 31, -1;
	mov.b32 	%f463, %r86;
	add.f32 	%f464, %f462, %f463;
	mov.b32 	%r87, %f464;
	shfl.sync.bfly.b32	%r88|%p10, %r87, 4, 31, -1;
	mov.b32 	%f465, %r88;
	add.f32 	%f466, %f464, %f465;
	mov.b32 	%r89, %f466;
	shfl.sync.bfly.b32	%r90|%p11, %r89, 2, 31, -1;
	mov.b32 	%f467, %r90;
	add.f32 	%f468, %f466, %f467;
	mov.b32 	%r91, %f468;
	shfl.sync.bfly.b32	%r92|%p12, %r91, 1, 31, -1;
	mov.b32 	%f469, %r92;
	add.f32 	%f470, %f468, %f469;
	div.rn.f32 	%f471, %f87, %f470;
	div.rn.f32 	%f472, %f99, %f470;
	div.rn.f32 	%f473, %f111, %f470;
	div.rn.f32 	%f474, %f123, %f470;
	div.rn.f32 	%f475, %f135, %f470;
	div.rn.f32 	%f476, %f147, %f470;
	div.rn.f32 	%f477, %f159, %f470;
	div.rn.f32 	%f478, %f171, %f470;
	div.rn.f32 	%f479, %f183, %f470;
	div.rn.f32 	%f480, %f195, %f470;
	div.rn.f32 	%f481, %f207, %f470;
	div.rn.f32 	%f482, %f219, %f470;
	div.rn.f32 	%f483, %f231, %f470;
	div.rn.f32 	%f484, %f243, %f470;
	div.rn.f32 	%f485, %f255, %f470;
	div.rn.f32 	%f486, %f267, %f470;
	div.rn.f32 	%f487, %f279, %f470;
	div.rn.f32 	%f488, %f291, %f470;
	div.rn.f32 	%f489, %f303, %f470;
	div.rn.f32 	%f490, %f315, %f470;
	div.rn.f32 	%f491, %f327, %f470;
	div.rn.f32 	%f492, %f339, %f470;
	div.rn.f32 	%f493, %f351, %f470;
	div.rn.f32 	%f494, %f363, %f470;
	div.rn.f32 	%f495, %f375, %f470;
	div.rn.f32 	%f496, %f387, %f470;
	div.rn.f32 	%f497, %f399, %f470;
	div.rn.f32 	%f498, %f411, %f470;
	div.rn.f32 	%f499, %f423, %f470;
	div.rn.f32 	%f500, %f435, %f470;
	div.rn.f32 	%f501, %f447, %f470;
	div.rn.f32 	%f502, %f459, %f470;
	mad.lo.s64 	%rd116, %rd213, %rd11, %rd4;
	shr.u64 	%rd117, %rd116, 63;
	add.s64 	%rd118, %rd116, %rd117;
	cvta.to.global.u64 	%rd119, %rd10;
	shl.b64 	%rd120, %rd118, 2;
	and.b64  	%rd121, %rd120, -8;
	add.s64 	%rd122, %rd119, %rd121;
	st.global.v2.f32 	[%rd122], {%f471, %f472};
	add.s64 	%rd123, %rd116, 64;
	shr.u64 	%rd124, %rd123, 63;
	add.s64 	%rd125, %rd123, %rd124;
	shl.b64 	%rd126, %rd125, 2;
	and.b64  	%rd127, %rd126, -8;
	add.s64 	%rd128, %rd119, %rd127;
	st.global.v2.f32 	[%rd128], {%f473, %f474};
	add.s64 	%rd129, %rd116, 128;
	shr.u64 	%rd130, %rd129, 63;
	add.s64 	%rd131, %rd129, %rd130;
	shl.b64 	%rd132, %rd131, 2;
	and.b64  	%rd133, %rd132, -8;
	add.s64 	%rd134, %rd119, %rd133;
	st.global.v2.f32 	[%rd134], {%f475, %f476};
	add.s64 	%rd135, %rd116, 192;
	shr.u64 	%rd136, %rd135, 63;
	add.s64 	%rd137, %rd135, %rd136;
	shl.b64 	%rd138, %rd137, 2;
	and.b64  	%rd139, %rd138, -8;
	add.s64 	%rd140, %rd119, %rd139;
	st.global.v2.f32 	[%rd140], {%f477, %f478};
	add.s64 	%rd141, %rd116, 256;
	shr.u64 	%rd142, %rd141, 63;
	add.s64 	%rd143, %rd141, %rd142;
	shl.b64 	%rd144, %rd143, 2;
	and.b64  	%rd145, %rd144, -8;
	add.s64 	%rd146, %rd119, %rd145;
	st.global.v2.f32 	[%rd146], {%f479, %f480};
	add.s64 	%rd147, %rd116, 320;
	shr.u64 	%rd148, %rd147, 63;
	add.s64 	%rd149, %rd147, %rd148;
	shl.b64 	%rd150, %rd149, 2;
	and.b64  	%rd151, %rd150, -8;
	add.s64 	%rd152, %rd119, %rd151;
	st.global.v2.f32 	[%rd152], {%f481, %f482};
	add.s64 	%rd153, %rd116, 384;
	shr.u64 	%rd154, %rd153, 63;
	add.s64 	%rd155, %rd153, %rd154;
	shl.b64 	%rd156, %rd155, 2;
	and.b64  	%rd157, %rd156, -8;
	add.s64 	%rd158, %rd119, %rd157;
	st.global.v2.f32 	[%rd158], {%f483, %f484};
	add.s64 	%rd159, %rd116, 448;
	shr.u64 	%rd160, %rd159, 63;
	add.s64 	%rd161, %rd159, %rd160;
	shl.b64 	%rd162, %rd161, 2;
	and.b64  	%rd163, %rd162, -8;
	add.s64 	%rd164, %rd119, %rd163;
	st.global.v2.f32 	[%rd164], {%f485, %f486};
	add.s64 	%rd165, %rd116, 512;
	shr.u64 	%rd166, %rd165, 63;
	add.s64 	%rd167, %rd165, %rd166;
	shl.b64 	%rd168, %rd167, 2;
	and.b64  	%rd169, %rd168, -8;
	add.s64 	%rd170, %rd119, %rd169;
	st.global.v2.f32 	[%rd170], {%f487, %f488};
	add.s64 	%rd171, %rd116, 576;
	shr.u64 	%rd172, %rd171, 63;
	add.s64 	%rd173, %rd171, %rd172;
	shl.b64 	%rd174, %rd173, 2;
	and.b64  	%rd175, %rd174, -8;
	add.s64 	%rd176, %rd119, %rd175;
	st.global.v2.f32 	[%rd176], {%f489, %f490};
	add.s64 	%rd177, %rd116, 640;
	shr.u64 	%rd178, %rd177, 63;
	add.s64 	%rd179, %rd177, %rd178;
	shl.b64 	%rd180, %rd179, 2;
	and.b64  	%rd181, %rd180, -8;
	add.s64 	%rd182, %rd119, %rd181;
	st.global.v2.f32 	[%rd182], {%f491, %f492};
	add.s64 	%rd183, %rd116, 704;
	shr.u64 	%rd184, %rd183, 63;
	add.s64 	%rd185, %rd183, %rd184;
	shl.b64 	%rd186, %rd185, 2;
	and.b64  	%rd187, %rd186, -8;
	add.s64 	%rd188, %rd119, %rd187;
	st.global.v2.f32 	[%rd188], {%f493, %f494};
	add.s64 	%rd189, %rd116, 768;
	shr.u64 	%rd190, %rd189, 63;
	add.s64 	%rd191, %rd189, %rd190;
	shl.b64 	%rd192, %rd191, 2;
	and.b64  	%rd193, %rd192, -8;
	add.s64 	%rd194, %rd119, %rd193;
	st.global.v2.f32 	[%rd194], {%f495, %f496};
	add.s64 	%rd195, %rd116, 832;
	shr.u64 	%rd196, %rd195, 63;
	add.s64 	%rd197, %rd195, %rd196;
	shl.b64 	%rd198, %rd197, 2;
	and.b64  	%rd199, %rd198, -8;
	add.s64 	%rd200, %rd119, %rd199;
	st.global.v2.f32 	[%rd200], {%f497, %f498};
	add.s64 	%rd201, %rd116, 896;
	shr.u64 	%rd202, %rd201, 63;
	add.s64 	%rd203, %rd201, %rd202;
	shl.b64 	%rd204, %rd203, 2;
	and.b64  	%rd205, %rd204, -8;
	add.s64 	%rd206, %rd119, %rd205;
	st.global.v2.f32 	[%rd206], {%f499, %f500};
	add.s64 	%rd207, %rd116, 960;
	shr.u64 	%rd208, %rd207, 63;
	add.s64 	%rd209, %rd207, %rd208;
	shl.b64 	%rd210, %rd209, 2;
	and.b64  	%rd211, %rd210, -8;
	add.s64 	%rd212, %rd119, %rd211;
	st.global.v2.f32 	[%rd212], {%f501, %f502};
	add.s64 	%rd213, %rd213, %rd5;
	setp.lt.s64 	%p13, %rd213, %rd12;
	@%p13 bra 	$L__BB52_4;
$L__BB52_5:
	ret;

}
	// .globl	_Z15SoftmaxWarpImplI10DirectLoadIffE11DirectStoreIffEfLi2ELi32ELi32ELi1ELb1EL9Algorithm0EEvT_T0_ll
.visible .entry _Z15SoftmaxWarpImplI10DirectLoadIffE11DirectStoreIffEfLi2ELi32ELi32ELi1ELb1EL9Algorithm0EEvT_T0_ll(
	.param .align 8 .b8 _Z15SoftmaxWarpImplI10DirectLoadIffE11DirectStoreIffEfLi2ELi32ELi32ELi1ELb1EL9Algorithm0EEvT_T0_ll_param_0[16],
	.param .align 8 .b8 _Z15SoftmaxWarpImplI10DirectLoadIffE11DirectStoreIffEfLi2ELi32ELi32ELi1ELb1EL9Algorithm0EEvT_T0_ll_param_1[16],
	.param .u64 _Z15SoftmaxWarpImplI10DirectLoadIffE11DirectStoreIffEfLi2ELi32ELi32ELi1ELb1EL9Algorithm0EEvT_T0_ll_param_2,
	.param .u64 _Z15SoftmaxWarpImplI10DirectLoadIffE11DirectStoreIffEfLi2ELi32ELi32ELi1ELb1EL9Algorithm0EEvT_T0_ll_param_3
)
{
	.reg .pred 	%p<46>;
	.reg .b32 	%r<108>;
	.reg .b32 	%f<615>;
	.reg .b64 	%rd<232>;

	ld.param.u64 	%rd28, [_Z15SoftmaxWarpImplI10DirectLoadIffE11DirectStoreIffEfLi2ELi32ELi32ELi1ELb1EL9Algorithm0EEvT_T0_ll_param_1+8];
	ld.param.u64 	%rd26, [_Z15SoftmaxWarpImplI10DirectLoadIffE11DirectStoreIffEfLi2ELi32ELi32ELi1ELb1EL9Algorithm0EEvT_T0_ll_param_0+8];
	ld.param.u64 	%rd27, [_Z15SoftmaxWarpImplI10DirectLoadIffE11DirectStoreIffEfLi2ELi32ELi32ELi1ELb1EL9Algorithm0EEvT_T0_ll_param_1];
	ld.param.u64 	%rd25, [_Z15SoftmaxWarpImplI10DirectLoadIffE11DirectStoreIffEfLi2ELi32ELi32ELi1ELb1EL9Algorithm0EEvT_T0_ll_param_0];
	ld.param.u64 	%rd30, [_Z15SoftmaxWarpImplI10DirectLoadIffE11DirectStoreIffEfLi2ELi32ELi32ELi1ELb1EL9Algorithm0EEvT_T0_ll_param_3];
	cvta.to.global.u64 	%rd1, %rd25;
	cvta.to.global.u64 	%rd2, %rd27;
	setp.lt.s64 	%p1, %rd30, 1025;
	@%p1 bra 	$L__BB53_2;
	mov.u64 	%rd31, $str;
	cvta.global.u64 	%rd32, %rd31;
	mov.u64 	%rd33, $str$1;
	cvta.global.u64 	%rd34, %rd33;
	mov.u64 	%rd35, __unnamed_54;
	cvta.global.u64 	%rd36, %rd35;
	{ // callseq 53, 0
	.param .b64 param0;
	st.param.b64 	[param0], %rd32;
	.param .b64 param1;
	st.param.b64 	[param1], %rd34;
	.param .b32 param2;
	st.param.b32 	[param2], 253;
	.param .b64 param3;
	st.param.b64 	[param3], %rd36;
	.param .b64 param4;
	st.param.b64 	[param4], 1;
	call.uni 
	__assertfail, 
	(
	param0, 
	param1, 
	param2, 
	param3, 
	param4
	);
	} // callseq 53
$L__BB53_2:
	ld.param.u64 	%rd229, [_Z15SoftmaxWarpImplI10DirectLoadIffE11DirectStoreIffEfLi2ELi32ELi32ELi1ELb1EL9Algorithm0EEvT_T0_ll_param_2];
	mov.u32 	%r2, %ctaid.x;
	mov.u32 	%r3, %ntid.y;
	mov.u32 	%r4, %tid.y;
	mad.lo.s32 	%r5, %r2, %r3, %r4;
	mov.u32 	%r6, %nctaid.x;
	mul.lo.s32 	%r1, %r6, %r3;
	cvt.s64.s32 	%rd231, %r5;
	setp.le.s64 	%p2, %rd229, %rd231;
	@%p2 bra 	$L__BB53_69;
	mov.u32 	%r7, %tid.x;
	shl.b32 	%r8, %r7, 1;
	cvt.u64.u32 	%rd4, %r8;
	add.s32 	%r9, %r8, 64;
	cvt.u64.u32 	%rd5, %r9;
	add.s32 	%r10, %r8, 128;
	cvt.u64.u32 	%rd6, %r10;
	add.s32 	%r11, %r8, 192;
	cvt.u64.u32 	%rd7, %r11;
	add.s32 	%r12, %r8, 256;
	cvt.u64.u32 	%rd8, %r12;
	add.s32 	%r13, %r8, 320;
	cvt.u64.u32 	%rd9, %r13;
	add.s32 	%r14, %r8, 384;
	cvt.u64.u32 	%rd10, %r14;
	add.s32 	%r15, %r8, 448;
	cvt.u64.u32 	%rd11, %r15;
	add.s32 	%r16, %r8, 512;
	cvt.u64.u32 	%rd12, %r16;
	add.s32 	%r17, %r8, 576;
	cvt.u64.u32 	%rd13, %r17;
	add.s32 	%r18, %r8, 640;
	cvt.u64.u32 	%rd14, %r18;
	add.s32 	%r19, %r8, 704;
	cvt.u64.u32 	%rd15, %r19;
	add.s32 	%r20, %r8, 768;
	cvt.u64.u32 	%rd16, %r20;
	add.s32 	%r21, %r8, 832;
	cvt.u64.u32 	%rd17, %r21;
	add.s32 	%r22, %r8, 896;
	cvt.u64.u32 	%rd18, %r22;
	add.s32 	%r23, %r8, 960;
	cvt.u64.u32 	%rd19, %r23;
	cvt.s64.s32 	%rd20, %r1;
$L__BB53_4:
	setp.le.s64 	%p3, %rd30, %rd4;
	mul.lo.s64 	%rd22, %rd231, %rd26;
	mov.f32 	%f567, 0fFF800000;
	mov.f32 	%f568, %f567;
	mov.f32 	%f572, %f567;
	@%p3 bra 	$L__BB53_6;
	add.s64 	%rd37, %rd22, %rd4;
	shr.u64 	%rd38, %rd37, 63;
	add.s64 	%rd39, %rd37, %rd38;
	shl.b64 	%rd40, %rd39, 2;
	and.b64  	%rd41, %rd40, -8;
	add.s64 	%rd42, %rd1, %rd41;
	ld.global.v2.f32 	{%f568, %f567}, [%rd42];
	max.f32 	%f130, %f568, 0fFF800000;
	max.f32 	%f572, %f130, %f567;
$L__BB53_6:
	setp.le.s64 	%p4, %rd30, %rd5;
	mov.f32 	%f570, 0fFF800000;
	mov.f32 	%f571, %f570;
	@%p4 bra 	$L__BB53_8;
	add.s64 	%rd43, %rd22, %rd5;
	shr.u64 	%rd44, %rd43, 63;
	add.s64 	%rd45, %rd43, %rd44;
	shl.b64 	%rd46, %rd45, 2;
	and.b64  	%rd47, %rd46, -8;
	add.s64 	%rd48, %rd1, %rd47;
	ld.global.v2.f32 	{%f571, %f570}, [%rd48];
	max.f32 	%f132, %f572, %f571;
	max.f32 	%f572, %f132, %f570;
$L__BB53_8:
	setp.le.s64 	%p5, %rd30, %rd6;
	mov.f32 	%f573, 0fFF800000;
	mov.f32 	%f574, %f573;
	@%p5 bra 	$L__BB53_10;
	add.s64 	%rd49, %rd22, %rd6;
	shr.u64 	%rd50, %rd49, 63;
	add.s64 	%rd51, %rd49, %rd50;
	shl.b64 	%rd52, %rd51, 2;
	and.b64  	%rd53, %rd52, -8;
	add.s64 	%rd54, %rd1, %rd53;
	ld.global.v2.f32 	{%f574, %f573}, [%rd54];
	max.f32 	%f134, %f572, %f574;
	max.f32 	%f572, %f134, %f573;
$L__BB53_10:
	setp.le.s64 	%p6, %rd30, %rd7;
	mov.f32 	%f576, 0fFF800000;
	mov.f32 	%f577, %f576;
	@%p6 bra 	$L__BB53_12;
	add.s64 	%rd55, %rd22, %rd7;
	shr.u64 	%rd56, %rd55, 63;
	add.s64 	%rd57, %rd55, %rd56;
	shl.b64 	%rd58, %rd57, 2;
	and.b64  	%rd59, %rd58, -8;
	add.s64 	%rd60, %rd1, %rd59;
	ld.global.v2.f32 	{%f577, %f576}, [%rd60];
	max.f32 	%f136, %f572, %f577;
	max.f32 	%f572, %f136, %f576;
$L__BB53_12:
	setp.le.s64 	%p7, %rd30, %rd8;
	mov.f32 	%f579, 0fFF800000;
	mov.f32 	%f580, %f579;
	@%p7 bra 	$L__BB53_14;
	add.s64 	%rd61, %rd22, %rd8;
	shr.u64 	%rd62, %rd61, 63;
	add.s64 	%rd63, %rd61, %rd62;
	shl.b64 	%rd64, %rd63, 2;
	and.b64  	%rd65, %rd64, -8;
	add.s64 	%rd66, %rd1, %rd65;
	ld.global.v2.f32 	{%f580, %f579}, [%rd66];
	max.f32 	%f138, %f572, %f580;
	max.f32 	%f572, %f138, %f579;
$L__BB53_14:
	setp.le.s64 	%p8, %rd30, %rd9;
	mov.f32 	%f582, 0fFF800000;
	mov.f32 	%f583, %f582;
	@%p8 bra 	$L__BB53_16;
	add.s64 	%rd67, %rd22, %rd9;
	shr.u64 	%rd68, %rd67, 63;
	add.s64 	%rd69, %rd67, %rd68;
	shl.b64 	%rd70, %rd69, 2;
	and.b64  	%rd71, %rd70, -8;
	add.s64 	%rd72, %rd1, %rd71;
	ld.global.v2.f32 	{%f583, %f582}, [%rd72];
	max.f32 	%f140, %f572, %f583;
	max.f32 	%f572, %f140, %f582;
$L__BB53_16:
	setp.le.s64 	%p9, %rd30, %rd10;
	mov.f32 	%f585, 0fFF800000;
	mov.f32 	%f586, %f585;
	@%p9 bra 	$L__BB53_18;
	add.s64 	%rd73, %rd22, %rd10;
	shr.u64 	%rd74, %rd73, 63;
	add.s64 	%rd75, %rd73, %rd74;
	shl.b64 	%rd76, %rd75, 2;
	and.b64  	%rd77, %rd76, -8;
	add.s64 	%rd78, %rd1, %rd77;
	ld.global.v2.f32 	{%f586, %f585}, [%rd78];
	max.f32 	%f142, %f572, %f586;
	max.f32 	%f572, %f142, %f585;
$L__BB53_18:
	setp.le.s64 	%p10, %rd30, %rd11;
	mov.f32 	%f588, 0fFF800000;
	mov.f32 	%f589, %f588;
	@%p10 bra 	$L__BB53_20;
	add.s64 	%rd79, %rd22, %rd11;
	shr.u64 	%rd80, %rd79, 63;
	add.s64 	%rd81, %rd79, %rd80;
	shl.b64 	%rd82, %rd81, 2;
	and.b64  	%rd83, %rd82, -8;
	add.s64 	%rd84, %rd1, %rd83;
	ld.global.v2.f32 	{%f589, %f588}, [%rd84];
	max.f32 	%f144, %f572, %f589;
	max.f32 	%f572, %f144, %f588;
$L__BB53_20:
	setp.le.s64 	%p11, %rd30, %rd12;
	mov.f32 	%f591, 0fFF800000;
	mov.f32 	%f592, %f591;
	@%p11 bra 	$L__BB53_22;
	add.s64 	%rd85, %rd22, %rd12;
	shr.u64 	%rd86, %rd85, 63;
	add.s64 	%rd87, %rd85, %rd86;
	shl.b64 	%rd88, %rd87, 2;
	and.b64  	%rd89, %rd88, -8;
	add.s64 	%rd90, %rd1, %rd89;
	ld.global.v2.f32 	{%f592, %f591}, [%rd90];
	max.f32 	%f146, %f572, %f592;
	max.f32 	%f572, %f146, %f591;
$L__BB53_22:
	setp.le.s64 	%p12, %rd30, %rd13;
	mov.f32 	%f594, 0fFF800000;
	mov.f32 	%f595, %f594;
	@%p12 bra 	$L__BB53_24;
	add.s64 	%rd91, %rd22, %rd13;
	shr.u64 	%rd92, %rd91, 63;
	add.s64 	%rd93, %rd91, %rd92;
	shl.b64 	%rd94, %rd93, 2;
	and.b64  	%rd95, %rd94, -8;
	add.s64 	%rd96, %rd1, %rd95;
	ld.global.v2.f32 	{%f595, %f594}, [%rd96];
	max.f32 	%f148, %f572, %f595;
	max.f32 	%f572, %f148, %f594;
$L__BB53_24:
	setp.le.s64 	%p13, %rd30, %rd14;
	mov.f32 	%f597, 0fFF800000;
	mov.f32 	%f598, %f597;
	@%p13 bra 	$L__BB53_26;
	add.s64 	%rd97, %rd22, %rd14;
	shr.u64 	%rd98, %rd97, 63;
	add.s64 	%rd99, %rd97, %rd98;
	shl.b64 	%rd100, %rd99, 2;
	and.b64  	%rd101, %rd100, -8;
	add.s64 	%rd102, %rd1, %rd101;
	ld.global.v2.f32 	{%f598, %f597}, [%rd102];
	max.f32 	%f150, %f572, %f598;
	max.f32 	%f572, %f150, %f597;
$L__BB53_26:
	setp.le.s64 	%p14, %rd30, %rd15;
	mov.f32 	%f600, 0fFF800000;
	mov.f32 	%f601, %f600;
	@%p14 bra 	$L__BB53_28;
	add.s64 	%rd103, %rd22, %rd15;
	shr.u64 	%rd104, %rd103, 63;
	add.s64 	%rd105, %rd103, %rd104;
	shl.b64 	%rd106, %rd105, 2;
	and.b64  	%rd107, %rd106, -8;
	add.s64 	%rd108, %rd1, %rd107;
	ld.global.v2.f32 	{%f601, %f600}, [%rd108];
	max.f32 	%f152, %f572, %f601;
	max.f32 	%f572, %f152, %f600;
$L__BB53_28:
	setp.le.s64 	%p15, %rd30, %rd16;
	mov.f32 	%f603, 0fFF800000;
	mov.f32 	%f604, %f603;
	@%p15 bra 	$L__BB53_30;
	add.s64 	%rd109, %rd22, %rd16;
	shr.u64 	%rd110, %rd109, 63;
	add.s64 	%rd111, %rd109, %rd110;
	shl.b64 	%rd112, %rd111, 2;
	and.b64  	%rd113, %rd112, -8;
	add.s64 	%rd114, %rd1, %rd113;
	ld.global.v2.f32 	{%f604, %f603}, [%rd114];
	max.f32 	%f154, %f572, %f604;
	max.f32 	%f572, %f154, %f603;
$L__BB53_30:
	setp.le.s64 	%p16, %rd30, %rd17;
	mov.f32 	%f606, 0fFF800000;
	mov.f32 	%f607, %f606;
	@%p16 bra 	$L__BB53_32;
	add.s64 	%rd115, %rd22, %rd17;
	shr.u64 	%rd116, %rd115, 63;
	add.s64 	%rd117, %rd115, %rd116;
	shl.b64 	%rd118, %rd117, 2;
	and.b64  	%rd119, %rd118, -8;
	add.s64 	%rd120, %rd1, %rd119;
	ld.global.v2.f32 	{%f607, %f606}, [%rd120];
	max.f32 	%f156, %f572, %f607;
	max.f32 	%f572, %f156, %f606;
$L__BB53_32:
	setp.le.s64 	%p17, %rd30, %rd18;
	mov.f32 	%f609, 0fFF800000;
	mov.f32 	%f610, %f609;
	@%p17 bra 	$L__BB53_34;
	add.s64 	%rd121, %rd22, %rd18;
	shr.u64 	%rd122, %rd121, 63;
	add.s64 	%rd123, %rd121, %rd122;
	shl.b64 	%rd124, %rd123, 2;
	and.b64  	%rd125, %rd124, -8;
	add.s64 	%rd126, %rd1, %rd125;
	ld.global.v2.f32 	{%f610, %f609}, [%rd126];
	max.f32 	%f158, %f572, %f610;
	max.f32 	%f572, %f158, %f609;
$L__BB53_34:
	setp.le.s64 	%p18, %rd30, %rd19;
	mov.f32 	%f612, 0fFF800000;
	mov.f32 	%f613, %f612;
	@%p18 bra 	$L__BB53_36;
	add.s64 	%rd127, %rd22, %rd19;
	shr.u64 	%rd128, %rd127, 63;
	add.s64 	%rd129, %rd127, %rd128;
	shl.b64 	%rd130, %rd129, 2;
	and.b64  	%rd131, %rd130, -8;
	add.s64 	%rd132, %rd1, %rd131;
	ld.global.v2.f32 	{%f613, %f612}, [%rd132];
	max.f32 	%f160, %f572, %f613;
	max.f32 	%f572, %f160, %f612;
$L__BB53_36:
	setp.le.s64 	%p19, %rd30, %rd4;
	mov.b32 	%r24, %f572;
	shfl.sync.bfly.b32	%r25|%p20, %r24, 16, 31, -1;
	mov.b32 	%f161, %r25;
	max.f32 	%f162, %f572, %f161;
	mov.b32 	%r26, %f162;
	shfl.sync.bfly.b32	%r27|%p21, %r26, 8, 31, -1;
	mov.b32 	%f163, %r27;
	max.f32 	%f164, %f162, %f163;
	mov.b32 	%r28, %f164;
	shfl.sync.bfly.b32	%r29|%p22, %r28, 4, 31, -1;
	mov.b32 	%f165, %r29;
	max.f32 	%f166, %f164, %f165;
	mov.b32 	%r30, %f166;
	shfl.sync.bfly.b32	%r31|%p23, %r30, 2, 31, -1;
	mov.b32 	%f167, %r31;
	max.f32 	%f168, %f166, %f167;
	mov.b32 	%r32, %f168;
	shfl.sync.bfly.b32	%r33|%p24, %r32, 1, 31, -1;
	mov.b32 	%f169, %r33;
	max.f32 	%f170, %f168, %f169;
	sub.f32 	%f171, %f568, %f170;
	fma.rn.f32 	%f172, %f171, 0f3BBB989D, 0f3F000000;
	cvt.sat.f32.f32 	%f173, %f172;
	mov.f32 	%f174, 0f4B400001;
	mov.f32 	%f175, 0f437C0000;
	fma.rm.f32 	%f176, %f173, %f175, %f174;
	add.f32 	%f177, %f176, 0fCB40007F;
	neg.f32 	%f178, %f177;
	fma.rn.f32 	%f179, %f171, 0f3FB8AA3B, %f178;
	fma.rn.f32 	%f180, %f171, 0f32A57060, %f179;
	mov.b32 	%r34, %f176;
	shl.b32 	%r35, %r34, 23;
	mov.b32 	%f181, %r35;
	ex2.approx.ftz.f32 	%f182, %f180;
	mul.f32 	%f183, %f182, %f181;
	add.f32 	%f184, %f183, 0f00000000;
	sub.f32 	%f185, %f567, %f170;
	fma.rn.f32 	%f186, %f185, 0f3BBB989D, 0f3F000000;
	cvt.sat.f32.f32 	%f187, %f186;
	fma.rm.f32 	%f188, %f187, %f175, %f174;
	add.f32 	%f189, %f188, 0fCB40007F;
	neg.f32 	%f190, %f189;
	fma.rn.f32 	%f191, %f185, 0f3FB8AA3B, %f190;
	fma.rn.f32 	%f192, %f185, 0f32A57060, %f191;
	mov.b32 	%r36, %f188;
	shl.b32 	%r37, %r36, 23;
	mov.b32 	%f193, %r37;
	ex2.approx.ftz.f32 	%f194, %f192;
	mul.f32 	%f195, %f194, %f193;
	add.f32 	%f196, %f184, %f195;
	sub.f32 	%f197, %f571, %f170;
	fma.rn.f32 	%f198, %f197, 0f3BBB989D, 0f3F000000;
	cvt.sat.f32.f32 	%f199, %f198;
	fma.rm.f32 	%f200, %f199, %f175, %f174;
	add.f32 	%f201, %f200, 0fCB40007F;
	neg.f32 	%f202, %f201;
	fma.rn.f32 	%f203, %f197, 0f3FB8AA3B, %f202;
	fma.rn.f32 	%f204, %f197, 0f32A57060, %f203;
	mov.b32 	%r38, %f200;
	shl.b32 	%r39, %r38, 23;
	mov.b32 	%f205, %r39;
	ex2.approx.ftz.f32 	%f206, %f204;
	mul.f32 	%f207, %f206, %f205;
	add.f32 	%f208, %f196, %f207;
	sub.f32 	%f209, %f570, %f170;
	fma.rn.f32 	%f210, %f209, 0f3BBB989D, 0f3F000000;
	cvt.sat.f32.f32 	%f211, %f210;
	fma.rm.f32 	%f212, %f211, %f175, %f174;
	add.f32 	%f213, %f212, 0fCB40007F;
	neg.f32 	%f214, %f213;
	fma.rn.f32 	%f215, %f209, 0f3FB8AA3B, %f214;
	fma.rn.f32 	%f216, %f209, 0f32A57060, %f215;
	mov.b32 	%r40, %f212;
	shl.b32 	%r41, %r40, 23;
	mov.b32 	%f217, %r41;
	ex2.approx.ftz.f32 	%f218, %f216;
	mul.f32 	%f219, %f218, %f217;
	add.f32 	%f220, %f208, %f219;
	sub.f32 	%f221, %f574, %f170;
	fma.rn.f32 	%f222, %f221, 0f3BBB989D, 0f3F000000;
	cvt.sat.f32.f32 	%f223, %f222;
	fma.rm.f32 	%f224, %f223, %f175, %f174;
	add.f32 	%f225, %f224, 0fCB40007F;
	neg.f32 	%f226, %f225;
	fma.rn.f32 	%f227, %f221, 0f3FB8AA3B, %f226;
	fma.rn.f32 	%f228, %f221, 0f32A57060, %f227;
	mov.b32 	%r42, %f224;
	shl.b32 	%r43, %r42, 23;
	mov.b32 	%f229, %r43;
	ex2.approx.ftz.f32 	%f230, %f228;
	mul.f32 	%f231, %f230, %f229;
	add.f32 	%f232, %f220, %f231;
	sub.f32 	%f233, %f573, %f170;
	fma.rn.f32 	%f234, %f233, 0f3BBB989D, 0f3F000000;
	cvt.sat.f32.f32 	%f235, %f234;
	fma.rm.f32 	%f236, %f235, %f175, %f174;
	add.f32 	%f237, %f236, 0fCB40007F;
	neg.f32 	%f238, %f237;
	fma.rn.f32 	%f239, %f233, 0f3FB8AA3B, %f238;
	fma.rn.f32 	%f240, %f233, 0f32A57060, %f239;
	mov.b32 	%r44, %f236;
	shl.b32 	%r45, %r44, 23;
	mov.b32 	%f241, %r45;
	ex2.approx.ftz.f32 	%f242, %f240;
	mul.f32 	%f243, %f242, %f241;
	add.f32 	%f244, %f232, %f243;
	sub.f32 	%f245, %f577, %f170;
	fma.rn.f32 	%f246, %f245, 0f3BBB989D, 0f3F000000;
	cvt.sat.f32.f32 	%f247, %f246;
	fma.rm.f32 	%f248, %f247, %f175, %f174;
	add.f32 	%f249, %f248, 0fCB40007F;
	neg.f32 	%f250, %f249;
	fma.rn.f32 	%f251, %f245, 0f3FB8AA3B, %f250;
	fma.rn.f32 	%f252, %f245, 0f32A57060, %f251;
	mov.b32 	%r46, %f248;
	shl.b32 	%r47, %r46, 23;
	mov.b32 	%f253, %r47;
	ex2.approx.ftz.f32 	%f254, %f252;
	mul.f32 	%f255, %f254, %f253;
	add.f32 	%f256, %f244, %f255;
	sub.f32 	%f257, %f576, %f170;
	fma.rn.f32 	%f258, %f257, 0f3BBB989D, 0f3F000000;
	cvt.sat.f32.f32 	%f259, %f258;
	fma.rm.f32 	%f260, %f259, %f175, %f174;
	add.f32 	%f261, %f260, 0fCB40007F;
	neg.f32 	%f262, %f261;
	fma.rn.f32 	%f263, %f257, 0f3FB8AA3B, %f262;
	fma.rn.f32 	%f264, %f257, 0f32A57060, %f263;
	mov.b32 	%r48, %f260;
	shl.b32 	%r49, %r48, 23;
	mov.b32 	%f265, %r49;
	ex2.approx.ftz.f32 	%f266, %f264;
	mul.f32 	%f267, %f266, %f265;
	add.f32 	%f268, %f256, %f267;
	sub.f32 	%f269, %f580, %f170;
	fma.rn.f32 	%f270, %f269, 0f3BBB989D, 0f3F000000;
	cvt.sat.f32.f32 	%f271, %f270;
	fma.rm.f32 	%f272, %f271, %f175, %f174;
	add.f32 	%f273, %f272, 0fCB40007F;
	neg.f32 	%f274, %f273;
	fma.rn.f32 	%f275, %f269, 0f3FB8AA3B, %f274;
	fma.rn.f32 	%f276, %f269, 0f32A57060, %f275;
	mov.b32 	%r50, %f272;
	shl.b32 	%r51, %r50, 23;
	mov.b32 	%f277, %r51;
	ex2.approx.ftz.f32 	%f278, %f276;
	mul.f32 	%f279, %f278, %f277;
	add.f32 	%f280, %f268, %f279;
	sub.f32 	%f281, %f579, %f170;
	fma.rn.f32 	%f282, %f281, 0f3BBB989D, 0f3F000000;
	cvt.sat.f32.f32 	%f283, %f282;
	fma.rm.f32 	%f284, %f283, %f175, %f174;
	add.f32 	%f285, %f284, 0fCB40007F;
	neg.f32 	%f286, %f285;
	fma.rn.f32 	%f287, %f281, 0f3FB8AA3B, %f286;
	fma.rn.f32 	%f288, %f281, 0f32A57060, %f287;
	mov.b32 	%r52, %f284;
	shl.b32 	%r53, %r52, 23;
	mov.b32 	%f289, %r53;
	ex2.approx.ftz.f32 	%f290, %f288;
	mul.f32 	%f291, %f290, %f289;
	add.f32 	%f292, %f280, %f291;
	sub.f32 	%f293, %f583, %f170;
	fma.rn.f32 	%f294, %f293, 0f3BBB989D, 0f3F000000;
	cvt.sat.f32.f32 	%f295, %f294;
	fma.rm.f32 	%f296, %f295, %f175, %f174;
	add.f32 	%f297, %f296, 0fCB40007F;
	neg.f32 	%f298, %f297;
	fma.rn.f32 	%f299, %f293, 0f3FB8AA3B, %f298;
	fma.rn.f32 	%f300, %f293, 0f32A57060, %f299;
	mov.b32 	%r54, %f296;
	shl.b32 	%r55, %r54, 23;
	mov.b32 	%f301, %r55;
	ex2.approx.ftz.f32 	%f302, %f300;
	mul.f32 	%f303, %f302, %f301;
	add.f32 	%f304, %f292, %f303;
	sub.f32 	%f305, %f582, %f170;
	fma.rn.f32 	%f306, %f305, 0f3BBB989D, 0f3F000000;
	cvt.sat.f32.f32 	%f307, %f306;
	fma.rm.f32 	%f308, %f307, %f175, %f174;
	add.f32 	%f309, %f308, 0fCB40007F;
	neg.f32 	%f310, %f309;
	fma.rn.f32 	%f311, %f305, 0f3FB8AA3B, %f310;
	fma.rn.f32 	%f312, %f305, 0f32A57060, %f311;
	mov.b32 	%r56, %f308;
	shl.b32 	%r57, %r56, 23;
	mov.b32 	%f313, %r57;
	ex2.approx.ftz.f32 	%f314, %f312;
	mul.f32 	%f315, %f314, %f313;
	add.f32 	%f316, %f304, %f315;
	sub.f32 	%f317, %f586, %f170;
	fma.rn.f32 	%f318, %f317, 0f3BBB989D, 0f3F000000;
	cvt.sat.f32.f32 	%f319, %f318;
	fma.rm.f32 	%f320, %f319, %f175, %f174;
	add.f32 	%f321, %f320, 0fCB40007F;
	neg.f32 	%f322, %f321;
	fma.rn.f32 	%f323, %f317, 0f3FB8AA3B, %f322;
	fma.rn.f32 	%f324, %f317, 0f32A57060, %f323;
	mov.b32 	%r58, %f320;
	shl.b32 	%r59, %r58, 23;
	mov.b32 	%f325, %r59;
	ex2.approx.ftz.f32 	%f326, %f324;
	mul.f32 	%f327, %f326, %f325;
	add.f32 	%f328, %f316, %f327;
	sub.f32 	%f329, %f585, %f170;
	fma.rn.f32 	%f330, %f329, 0f3BBB989D, 0f3F000000;
	cvt.sat.f32.f32 	%f331, %f330;
	fma.rm.f32 	%f332, %f331, %f175, %f174;
	add.f32 	%f333, %f332, 0fCB40007F;
	neg.f32 	%f334, %f333;
	fma.rn.f32 	%f335, %f329, 0f3FB8AA3B, %f334;
	fma.rn.f32 	%f336, %f329, 0f32A57060, %f335;
	mov.b32 	%r60, %f332;
	shl.b32 	%r61, %r60, 23;
	mov.b32 	%f337, %r61;
	ex2.approx.ftz.f32 	%f338, %f336;
	mul.f32 	%f339, %f338, %f337;
	add.f32 	%f340, %f328, %f339;
	sub.f32 	%f341, %f589, %f170;
	fma.rn.f32 	%f342, %f341, 0f3BBB989D, 0f3F000000;
	cvt.sat.f32.f32 	%f343, %f342;
	fma.rm.f32 	%f344, %f343, %f175, %f174;
	add.f32 	%f345, %f344, 0fCB40007F;
	neg.f32 	%f346, %f345;
	fma.rn.f32 	%f347, %f341, 0f3FB8AA3B, %f346;
	fma.rn.f32 	%f348, %f341, 0f32A57060, %f347;
	mov.b32 	%r62, %f344;
	shl.b32 	%r63, %r62, 23;
	mov.b32 	%f349, %r63;
	ex2.approx.ftz.f32 	%f350, %f348;
	mul.f32 	%f351, %f350, %f349;
	add.f32 	%f352, %f340, %f351;
	sub.f32 	%f353, %f588, %f170;
	fma.rn.f32 	%f354, %f353, 0f3BBB989D, 0f3F000000;
	cvt.sat.f32.f32 	%f355, %f354;
	fma.rm.f32 	%f356, %f355, %f175, %f174;
	add.f32 	%f357, %f356, 0fCB40007F;
	neg.f32 	%f358, %f357;
	fma.rn.f32 	%f359, %f353, 0f3FB8AA3B, %f358;
	fma.rn.f32 	%f360, %f353, 0f32A57060, %f359;
	mov.b32 	%r64, %f356;
	shl.b32 	%r65, %r64, 23;
	mov.b32 	%f361, %r65;
	ex2.approx.ftz.f32 	%f362, %f360;
	mul.f32 	%f363, %f362, %f361;
	add.f32 	%f364, %f352, %f363;
	sub.f32 	%f365, %f592, %f170;
	fma.rn.f32 	%f366, %f365, 0f3BBB989D, 0f3F000000;
	cvt.sat.f32.f32 	%f367, %f366;
	fma.rm.f32 	%f368, %f367, %f175, %f174;
	add.f32 	%f369, %f368, 0fCB40007F;
	neg.f32 	%f370, %f369;
	fma.rn.f32 	%f371, %f365, 0f3FB8AA3B, %f370;
	fma.rn.f32 	%f372, %f365, 0f32A57060, %f371;
	mov.b32 	%r66, %f368;
	shl.b32 	%r67, %r66, 23;
	mov.b32 	%f373, %r67;
	ex2.approx.ftz.f32 	%f374, %f372;
	mul.f32 	%f375, %f374, %f373;
	add.f32 	%f376, %f364, %f375;
	sub.f32 	%f377, %f591, %f170;
	fma.rn.f32 	%f378, %f377, 0f3BBB989D, 0f3F000000;
	cvt.sat.f32.f32 	%f379, %f378;
	fma.rm.f32 	%f380, %f379, %f175, %f174;
	add.f32 	%f381, %f380, 0fCB40007F;
	neg.f32 	%f382, %f381;
	fma.rn.f32 	%f383, %f377, 0f3FB8AA3B, %f382;
	fma.rn.f32 	%f384, %f377, 0f32A57060, %f383;
	mov.b32 	%r68, %f380;
	shl.b32 	%r69, %r68, 23;
	mov.b32 	%f385, %r69;
	ex2.approx.ftz.f32 	%f386, %f384;
	mul.f32 	%f387, %f386, %f385;
	add.f32 	%f388, %f376, %f387;
	sub.f32 	%f389, %f595, %f170;
	fma.rn.f32 	%f390, %f389, 0f3BBB989D, 0f3F000000;
	cvt.sat.f32.f32 	%f391, %f390;
	fma.rm.f32 	%f392, %f391, %f175, %f174;
	add.f32 	%f393, %f392, 0fCB40007F;
	neg.f32 	%f394, %f393;
	fma.rn.f32 	%f395, %f389, 0f3FB8AA3B, %f394;
	fma.rn.f32 	%f396, %f389, 0f32A57060, %f395;
	mov.b32 	%r70, %f392;
	shl.b32 	%r71, %r70, 23;
	mov.b32 	%f397, %r71;
	ex2.approx.ftz.f32 	%f398, %f396;
	mul.f32 	%f399, %f398, %f397;
	add.f32 	%f400, %f388, %f399;
	sub.f32 	%f401, %f594, %f170;
	fma.rn.f32 	%f402, %f401, 0f3BBB989D, 0f3F000000;
	cvt.sat.f32.f32 	%f403, %f402;
	fma.rm.f32 	%f404, %f403, %f175, %f174;
	add.f32 	%f405, %f404, 0fCB40007F;
	neg.f32 	%f406, %f405;
	fma.rn.f32 	%f407, %f401, 0f3FB8AA3B, %f406;
	fma.rn.f32 	%f408, %f401, 0f32A57060, %f407;
	mov.b32 	%r72, %f404;
	shl.b32 	%r73, %r72, 23;
	mov.b32 	%f409, %r73;
	ex2.approx.ftz.f32 	%f410, %f408;
	mul.f32 	%f411, %f410, %f409;
	add.f32 	%f412, %f400, %f411;
	sub.f32 	%f413, %f598, %f170;
	fma.rn.f32 	%f414, %f413, 0f3BBB989D, 0f3F000000;
	cvt.sat.f32.f32 	%f415, %f414;
	fma.rm.f32 	%f416, %f415, %f175, %f174;
	add.f32 	%f417, %f416, 0fCB40007F;
	neg.f32 	%f418, %f417;
	fma.rn.f32 	%f419, %f413, 0f3FB8AA3B, %f418;
	fma.rn.f32 	%f420, %f413, 0f32A57060, %f419;
	mov.b32 	%r74, %f416;
	shl.b32 	%r75, %r74, 23;
	mov.b32 	%f421, %r75;
	ex2.approx.ftz.f32 	%f422, %f420;
	mul.f32 	%f423, %f422, %f421;
	add.f32 	%f424, %f412, %f423;
	sub.f32 	%f425, %f597, %f170;
	fma.rn.f32 	%f426, %f425, 0f3BBB989D, 0f3F000000;
	cvt.sat.f32.f32 	%f427, %f426;
	fma.rm.f32 	%f428, %f427, %f175, %f174;
	add.f32 	%f429, %f428, 0fCB40007F;
	neg.f32 	%f430, %f429;
	fma.rn.f32 	%f431, %f425, 0f3FB8AA3B, %f430;
	fma.rn.f32 	%f432, %f425, 0f32A57060, %f431;
	mov.b32 	%r76, %f428;
	shl.b32 	%r77, %r76, 23;
	mov.b32 	%f433, %r77;
	ex2.approx.ftz.f32 	%f434, %f432;
	mul.f32 	%f435, %f434, %f433;
	add.f32 	%f436, %f424, %f435;
	sub.f32 	%f437, %f601, %f170;
	fma.rn.f32 	%f438, %f437, 0f3BBB989D, 0f3F000000;
	cvt.sat.f32.f32 	%f439, %f438;
	fma.rm.f32 	%f440, %f439, %f175, %f174;
	add.f32 	%f441, %f440, 0fCB40007F;
	neg.f32 	%f442, %f441;
	fma.rn.f32 	%f443, %f437, 0f3FB8AA3B, %f442;
	fma.rn.f32 	%f444, %f437, 0f32A57060, %f443;
	mov.b32 	%r78, %f440;
	shl.b32 	%r79, %r78, 23;
	mov.b32 	%f445, %r79;
	ex2.approx.ftz.f32 	%f446, %f444;
	mul.f32 	%f447, %f446, %f445;
	add.f32 	%f448, %f436, %f447;
	sub.f32 	%f449, %f600, %f170;
	fma.rn.f32 	%f450, %f449, 0f3BBB989D, 0f3F000000;
	cvt.sat.f32.f32 	%f451, %f450;
	fma.rm.f32 	%f452, %f451, %f175, %f174;
	add.f32 	%f453, %f452, 0fCB40007F;
	neg.f32 	%f454, %f453;
	fma.rn.f32 	%f455, %f449, 0f3FB8AA3B, %f454;
	fma.rn.f32 	%f456, %f449, 0f32A57060, %f455;
	mov.b32 	%r80, %f452;
	shl.b32 	%r81, %r80, 23;
	mov.b32 	%f457, %r81;
	ex2.approx.ftz.f32 	%f458, %f456;
	mul.f32 	%f459, %f458, %f457;
	add.f32 	%f460, %f448, %f459;
	sub.f32 	%f461, %f604, %f170;
	fma.rn.f32 	%f462, %f461, 0f3BBB989D, 0f3F000000;
	cvt.sat.f32.f32 	%f463, %f462;
	fma.rm.f32 	%f464, %f463, %f175, %f174;
	add.f32 	%f465, %f464, 0fCB40007F;
	neg.f32 	%f466, %f465;
	fma.rn.f32 	%f467, %f461, 0f3FB8AA3B, %f466;
	fma.rn.f32 	%f468, %f461, 0f32A57060, %f467;
	mov.b32 	%r82, %f464;
	shl.b32 	%r83, %r82, 23;
	mov.b32 	%f469, %r83;
	ex2.approx.ftz.f32 	%f470, %f468;
	mul.f32 	%f471, %f470, %f469;
	add.f32 	%f472, %f460, %f471;
	sub.f32 	%f473, %f603, %f170;
	fma.rn.f32 	%f474, %f473, 0f3BBB989D, 0f3F000000;
	cvt.sat.f32.f32 	%f475, %f474;
	fma.rm.f32 	%f476, %f475, %f175, %f174;
	add.f32 	%f477, %f476, 0fCB40007F;
	neg.f32 	%f478, %f477;
	fma.rn.f32 	%f479, %f473, 0f3FB8AA3B, %f478;
	fma.rn.f32 	%f480, %f473, 0f32A57060, %f479;
	mov.b32 	%r84, %f476;
	shl.b32 	%r85, %r84, 23;
	mov.b32 	%f481, %r85;
	ex2.approx.ftz.f32 	%f482, %f480;
	mul.f32 	%f483, %f482, %f481;
	add.f32 	%f484, %f472, %f483;
	sub.f32 	%f485, %f607, %f170;
	fma.rn.f32 	%f486, %f485, 0f3BBB989D, 0f3F000000;
	cvt.sat.f32.f32 	%f487, %f486;
	fma.rm.f32 	%f488, %f487, %f175, %f174;
	add.f32 	%f489, %f488, 0fCB40007F;
	neg.f32 	%f490, %f489;
	fma.rn.f32 	%f491, %f485, 0f3FB8AA3B, %f490;
	fma.rn.f32 	%f492, %f485, 0f32A57060, %f491;
	mov.b32 	%r86, %f488;
	shl.b32 	%r87, %r86, 23;
	mov.b32 	%f493, %r87;
	ex2.approx.ftz.f32 	%f494, %f492;
	mul.f32 	%f495, %f494, %f493;
	add.f32 	%f496, %f484, %f495;
	sub.f32 	%f497, %f606, %f170;
	fma.rn.f32 	%f498, %f497, 0f3BBB989D, 0f3F000000;
	cvt.sat.f32.f32 	%f499, %f498;
	fma.rm.f32 	%f500, %f499, %f175, %f174;
	add.f32 	%f501, %f500, 0fCB40007F;
	neg.f32 	%f502, %f501;
	fma.rn.f32 	%f503, %f497, 0f3FB8AA3B, %f502;
	fma.rn.f32 	%f504, %f497, 0f32A57060, %f503;
	mov.b32 	%r88, %f500;
	shl.b32 	%r89, %r88, 23;
	mov.b32 	%f505, %r89;
	ex2.approx.ftz.f32 	%f506, %f504;
	mul.f32 	%f507, %f506, %f505;
	add.f32 	%f508, %f496, %f507;
	sub.f32 	%f509, %f610, %f170;
	fma.rn.f32 	%f510, %f509, 0f3BBB989D, 0f3F000000;
	cvt.sat.f32.f32 	%f511, %f510;
	fma.rm.f32 	%f512, %f511, %f175, %f174;
	add.f32 	%f513, %f512, 0fCB40007F;
	neg.f32 	%f514, %f513;
	fma.rn.f32 	%f515, %f509, 0f3FB8AA3B, %f514;
	fma.rn.f32 	%f516, %f509, 0f32A57060, %f515;
	mov.b32 	%r90, %f512;
	shl.b32 	%r91, %r90, 23;
	mov.b32 	%f517, %r91;
	ex2.approx.ftz.f32 	%f518, %f516;
	mul.f32 	%f519, %f518, %f517;
	add.f32 	%f520, %f508, %f519;
	sub.f32 	%f521, %f609, %f170;
	fma.rn.f32 	%f522, %f521, 0f3BBB989D, 0f3F000000;
	cvt.sat.f32.f32 	%f523, %f522;
	fma.rm.f32 	%f524, %f523, %f175, %f174;
	add.f32 	%f525, %f524, 0fCB40007F;
	neg.f32 	%f526, %f525;
	fma.rn.f32 	%f527, %f521, 0f3FB8AA3B, %f526;
	fma.rn.f32 	%f528, %f521, 0f32A57060, %f527;
	mov.b32 	%r92, %f524;
	shl.b32 	%r93, %r92, 23;
	mov.b32 	%f529, %r93;
	ex2.approx.ftz.f32 	%f530, %f528;
	mul.f32 	%f531, %f530, %f529;
	add.f32 	%f532, %f520, %f531;
	sub.f32 	%f533, %f613, %f170;
	fma.rn.f32 	%f534, %f533, 0f3BBB989D, 0f3F000000;
	cvt.sat.f32.f32 	%f535, %f534;
	fma.rm.f32 	%f536, %f535, %f175, %f174;
	add.f32 	%f537, %f536, 0fCB40007F;
	neg.f32 	%f538, %f537;
	fma.rn.f32 	%f539, %f533, 0f3FB8AA3B, %f538;
	fma.rn.f32 	%f540, %f533, 0f32A57060, %f539;
	mov.b32 	%r94, %f536;
	shl.b32 	%r95, %r94, 23;
	mov.b32 	%f541, %r95;
	ex2.approx.ftz.f32 	%f542, %f540;
	mul.f32 	%f543, %f542, %f541;
	add.f32 	%f544, %f532, %f543;
	sub.f32 	%f545, %f612, %f170;
	fma.rn.f32 	%f546, %f545, 0f3BBB989D, 0f3F000000;
	cvt.sat.f32.f32 	%f547, %f546;
	fma.rm.f32 	%f548, %f547, %f175, %f174;
	add.f32 	%f549, %f548, 0fCB40007F;
	neg.f32 	%f550, %f549;
	fma.rn.f32 	%f551, %f545, 0f3FB8AA3B, %f550;
	fma.rn.f32 	%f552, %f545, 0f32A57060, %f551;
	mov.b32 	%r96, %f548;
	shl.b32 	%r97, %r96, 23;
	mov.b32 	%f553, %r97;
	ex2.approx.ftz.f32 	%f554, %f552;
	mul.f32 	%f555, %f554, %f553;
	add.f32 	%f556, %f544, %f555;
	mov.b32 	%r98, %f556;
	shfl.sync.bfly.b32	%r99|%p25, %r98, 16, 31, -1;
	mov.b32 	%f557, %r99;
	add.f32 	%f558, %f556, %f557;
	mov.b32 	%r100, %f558;
	shfl.sync.bfly.b32	%r101|%p26, %r100, 8, 31, -1;
	mov.b32 	%f559, %r101;
	add.f32 	%f560, %f558, %f559;
	mov.b32 	%r102, %f560;
	shfl.sync.bfly.b32	%r103|%p27, %r102, 4, 31, -1;
	mov.b32 	%f561, %r103;
	add.f32 	%f562, %f560, %f561;
	mov.b32 	%r104, %f562;
	shfl.sync.bfly.b32	%r105|%p28, %r104, 2, 31, -1;
	mov.b32 	%f563, %r105;
	add.f32 	%f564, %f562, %f563;
	mov.b32 	%r106, %f564;
	shfl.sync.bfly.b32	%r107|%p29, %r106, 1, 31, -1;
	mov.b32 	%f565, %r107;
	add.f32 	%f566, %f564, %f565;
	div.rn.f32 	%f97, %f183, %f566;
	div.rn.f32 	%f98, %f195, %f566;
	div.rn.f32 	%f99, %f207, %f566;
	div.rn.f32 	%f100, %f219, %f566;
	div.rn.f32 	%f101, %f231, %f566;
	div.rn.f32 	%f102, %f243, %f566;
	div.rn.f32 	%f103, %f255, %f566;
	div.rn.f32 	%f104, %f267, %f566;
	div.rn.f32 	%f105, %f279, %f566;
	div.rn.f32 	%f106, %f291, %f566;
	div.rn.f32 	%f107, %f303, %f566;
	div.rn.f32 	%f108, %f315, %f566;
	div.rn.f32 	%f109, %f327, %f566;
	div.rn.f32 	%f110, %f339, %f566;
	div.rn.f32 	%f111, %f351, %f566;
	div.rn.f32 	%f112, %f363, %f566;
	div.rn.f32 	%f113, %f375, %f566;
	div.rn.f32 	%f114, %f387, %f566;
	div.rn.f32 	%f115, %f399, %f566;
	div.rn.f32 	%f116, %f411, %f566;
	div.rn.f32 	%f117, %f423, %f566;
	div.rn.f32 	%f118, %f435, %f566;
	div.rn.f32 	%f119, %f447, %f566;
	div.rn.f32 	%f120, %f459, %f566;
	div.rn.f32 	%f121, %f471, %f566;
	div.rn.f32 	%f122, %f483, %f566;
	div.rn.f32 	%f123, %f495, %f566;
	div.rn.f32 	%f124, %f507, %f566;
	div.rn.f32 	%f125, %f519, %f566;
	div.rn.f32 	%f126, %f531, %f566;
	div.rn.f32 	%f127, %f543, %f566;
	div.rn.f32 	%f128, %f555, %f566;
	mul.lo.s64 	%rd23, %rd231, %rd28;
	@%p19 bra 	$L__BB53_38;
	add.s64 	%rd133, %rd23, %rd4;
	shr.u64 	%rd134, %rd133, 63;
	add.s64 	%rd135, %rd133, %rd134;
	shl.b64 	%rd136, %rd135, 2;
	and.b64  	%rd137, %rd136, -8;
	add.s64 	%rd138, %rd2, %rd137;
	st.global.v2.f32 	[%rd138], {%f97, %f98};
$L__BB53_38:
	setp.le.s64 	%p30, %rd30, %rd5;
	@%p30 bra 	$L__BB53_40;
	add.s64 	%rd139, %rd23, %rd5;
	shr.u64 	%rd140, %rd139, 63;
	add.s64 	%rd141, %rd139, %rd140;
	shl.b64 	%rd142, %rd141, 2;
	and.b64  	%rd143, %rd142, -8;
	add.s64 	%rd144, %rd2, %rd143;
	st.global.v2.f32 	[%rd144], {%f99, %f100};
$L__BB53_40:
	setp.le.s64 	%p31, %rd30, %rd6;
	@%p31 bra 	$L__BB53_42;
	add.s64 	%rd145, %rd23, %rd6;
	shr.u64 	%rd146, %rd145, 63;
	add.s64 	%rd147, %rd145, %rd146;
	shl.b64 	%rd148, %rd147, 2;
	and.b64  	%rd149, %rd148, -8;
	add.s64 	%rd150, %rd2, %rd149;
	st.global.v2.f32 	[%rd150], {%f101, %f102};
$L__BB53_42:
	setp.le.s64 	%p32, %rd30, %rd7;
	@%p32 bra 	$L__BB53_44;
	add.s64 	%rd151, %rd23, %rd7;
	shr.u64 	%rd152, %rd151, 63;
	add.s64 	%rd153, %rd151, %rd152;
	shl.b64 	%rd154, %rd153, 2;
	and.b64  	%rd155, %rd154, -8;
	add.s64 	%rd156, %rd2, %rd155;
	st.global.v2.f32 	[%rd156], {%f103, %f104};
$L__BB53_44:
	setp.le.s64 	%p33, %rd30, %rd8;
	@%p33 bra 	$L__BB53_46;
	add.s64 	%rd157, %rd23, %rd8;
	shr.u64 	%rd158, %rd157, 63;
	add.s64 	%rd159, %rd157, %rd158;
	shl.b64 	%rd160, %rd159, 2;
	and.b64  	%rd161, %rd160, -8;
	add.s64 	%rd162, %rd2, %rd161;
	st.global.v2.f32 	[%rd162], {%f105, %f106};
$L__BB53_46:
	setp.le.s64 	%p34, %rd30, %rd9;
	@%p34 bra 	$L__BB53_48;
	add.s64 	%rd163, %rd23, %rd9;
	shr.u64 	%rd164, %rd163, 63;
	add.s64 	%rd165, %rd163, %rd164;
	shl.b64 	%rd166, %rd165, 2;
	and.b64  	%rd167, %rd166, -8;
	add.s64 	%rd168, %rd2, %rd167;
	st.global.v2.f32 	[%rd168], {%f107, %f108};
$L__BB53_48:
	setp.le.s64 	%p35, %rd30, %rd10;
	@%p35 bra 	$L__BB53_50;
	add.s64 	%rd169, %rd23, %rd10;
	shr.u64 	%rd170, %rd169, 63;
	add.s64 	%rd171, %rd169, %rd170;
	shl.b64 	%rd172, %rd171, 2;
	and.b64  	%rd173, %rd172, -8;
	add.s64 	%rd174, %rd2, %rd173;
	st.global.v2.f32 	[%rd174], {%f109, %f110};
$L__BB53_50:
	setp.le.s64 	%p36, %rd30, %rd11;
	@%p36 bra 	$L__BB53_52;
	add.s64 	%rd175, %rd23, %rd11;
	shr.u64 	%rd176, %rd175, 63;
	add.s64 	%rd177, %rd175, %rd176;
	shl.b64 	%rd178, %rd177, 2;
	and.b64  	%rd179, %rd178, -8;
	add.s64 	%rd180, %rd2, %rd179;
	st.global.v2.f32 	[%rd180], {%f111, %f112};
$L__BB53_52:
	setp.le.s64 	%p37, %rd30, %rd12;
	@%p37 bra 	$L__BB53_54;
	add.s64 	%rd181, %rd23, %rd12;
	shr.u64 	%rd182, %rd181, 63;
	add.s64 	%rd183, %rd181, %rd182;
	shl.b64 	%rd184, %rd183, 2;
	and.b64  	%rd185, %rd184, -8;
	add.s64 	%rd186, %rd2, %rd185;
	st.global.v2.f32 	[%rd186], {%f113, %f114};
$L__BB53_54:
	setp.le.s64 	%p38, %rd30, %rd13;
	@%p38 bra 	$L__BB53_56;
	add.s64 	%rd187, %rd23, %rd13;
	shr.u64 	%rd188, %rd187, 63;
	add.s64 	%rd189, %rd187, %rd188;
	shl.b64 	%rd190, %rd189, 2;
	and.b64  	%rd191, %rd190, -8;
	add.s64 	%rd192, %rd2, %rd191;
	st.global.v2.f32 	[%rd192], {%f115, %f116};
$L__BB53_56:
	setp.le.s64 	%p39, %rd30, %rd14;
	@%p39 bra 	$L__BB53_58;
	add.s64 	%rd193, %rd23, %rd14;
	shr.u64 	%rd194, %rd193, 63;
	add.s64 	%rd195, %rd193, %rd194;
	shl.b64 	%rd196, %rd195, 2;
	and.b64  	%rd197, %rd196, -8;
	add.s64 	%rd198, %rd2, %rd197;
	st.global.v2.f32 	[%rd198], {%f117, %f118};
$L__BB53_58:
	setp.le.s64 	%p40, %rd30, %rd15;
	@%p40 bra 	$L__BB53_60;
	add.s64 	%rd199, %rd23, %rd15;
	shr.u64 	%rd200, %rd199, 63;
	add.s64 	%rd201, %rd199, %rd200;
	shl.b64 	%rd202, %rd201, 2;
	and.b64  	%rd203, %rd202, -8;
	add.s64 	%rd204, %rd2, %rd203;
	st.global.v2.f32 	[%rd204], {%f119, %f120};
$L__BB53_60:
	setp.le.s64 	%p41, %rd30, %rd16;
	@%p41 bra 	$L__BB53_62;
	add.s64 	%rd205, %rd23, %rd16;
	shr.u64 	%rd206, %rd205, 63;
	add.s64 	%rd207, %rd205, %rd206;
	shl.b64 	%rd208, %rd207, 2;
	and.b64  	%rd209, %rd208, -8;
	add.s64 	%rd210, %rd2, %rd209;
	st.global.v2.f32 	[%rd210], {%f121, %f122};
$L__BB53_62:
	setp.le.s64 	%p42, %rd30, %rd17;
	@%p42 bra 	$L__BB53_64;
	add.s64 	%rd211, %rd23, %rd17;
	shr.u64 	%rd212, %rd211, 63;
	add.s64 	%rd213, %rd211, %rd212;
	shl.b64 	%rd214, %rd213, 2;
	and.b64  	%rd215, %rd214, -8;
	add.s64 	%rd216, %rd2, %rd215;
	st.global.v2.f32 	[%rd216], {%f123, %f124};
$L__BB53_64:
	setp.le.s64 	%p43, %rd30, %rd18;
	@%p43 bra 	$L__BB53_66;
	add.s64 	%rd217, %rd23, %rd18;
	shr.u64 	%rd218, %rd217, 63;
	add.s64 	%rd219, %rd217, %rd218;
	shl.b64 	%rd220, %rd219, 2;
	and.b64  	%rd221, %rd220, -8;
	add.s64 	%rd222, %rd2, %rd221;
	st.global.v2.f32 	[%rd222], {%f125, %f126};
$L__BB53_66:
	setp.le.s64 	%p44, %rd30, %rd19;
	@%p44 bra 	$L__BB53_68;
	add.s64 	%rd223, %rd23, %rd19;
	shr.u64 	%rd224, %rd223, 63;
	add.s64 	%rd225, %rd223, %rd224;
	shl.b64 	%rd226, %rd225, 2;
	and.b64  	%rd227, %rd226, -8;
	add.s64 	%rd228, %rd2, %rd227;
	st.global.v2.f32 	[%rd228], {%f127, %f128};
$L__BB53_68:
	ld.param.u64 	%rd230, [_Z15SoftmaxWarpImplI10DirectLoadIffE11DirectStoreIffEfLi2ELi32ELi32ELi1ELb1EL9Algorithm0EEvT_T0_ll_param_2];
	add.s64 	%rd231, %rd231, %rd20;
	setp.lt.s64 	%p45, %rd231, %rd230;
	@%p45 bra 	$L__BB53_4;
$L__BB53_69:
	ret;

}
	// .globl	_Z15SoftmaxWarpImplI10DirectLoadIffE11DirectStoreIffEfLi1ELi1ELi1ELi2ELb0EL9Algorithm0EEvT_T0_ll
.visible .entry _Z15SoftmaxWarpImplI10DirectLoadIffE11DirectStoreIffEfLi1ELi1ELi1ELi2ELb0EL9Algorithm0EEvT_T0_ll(
	.param .align 8 .b8 _Z15SoftmaxWarpImplI10DirectLoadIffE11DirectStoreIffEfLi1ELi1ELi1ELi2ELb0EL9Algorithm0EEvT_T0_ll_param_0[16],
	.param .align 8 .b8 _Z15SoftmaxWarpImplI10DirectLoadIffE11DirectStoreIffEfLi1ELi1ELi1ELi2ELb0EL9Algorithm0EEvT_T0_ll_param_1[16],
	.param .u64 _Z15SoftmaxWarpImplI10DirectLoadIffE11DirectStoreIffEfLi1ELi1ELi1ELi2ELb0EL9Algorithm0EEvT_T0_ll_param_2,
	.param .u64 _Z15SoftmaxWarpImplI10DirectLoadIffE11DirectStoreIffEfLi1ELi1ELi1ELi2ELb0EL9Algorithm0EEvT_T0_ll_param_3
)
{
	.reg .pred 	%p<8>;
	.reg .b32 	%r<25>;
	.reg .b32 	%f<95>;
	.reg .b64 	%rd<65>;

	ld.param.u64 	%rd2, [_Z15SoftmaxWarpImplI10DirectLoadIffE11DirectStoreIffEfLi1ELi1ELi1ELi2ELb0EL9Algorithm0EEvT_T0_ll_param_0+8];
	ld.param.u64 	%rd4, [_Z15SoftmaxWarpImplI10DirectLoadIffE11DirectStoreIffEfLi1ELi1ELi1ELi2ELb0EL9Algorithm0EEvT_T0_ll_param_1+8];
	ld.param.u64 	%rd19, [_Z15SoftmaxWarpImplI10DirectLoadIffE11DirectStoreIffEfLi1ELi1ELi1ELi2ELb0EL9Algorithm0EEvT_T0_ll_param_1];
	ld.param.u64 	%rd20, [_Z15SoftmaxWarpImplI10DirectLoadIffE11DirectStoreIffEfLi1ELi1ELi1ELi2ELb0EL9Algorithm0EEvT_T0_ll_param_0];
	ld.param.u64 	%rd18, [_Z15SoftmaxWarpImplI10DirectLoadIffE11DirectStoreIffEfLi1ELi1ELi1ELi2ELb0EL9Algorithm0EEvT_T0_ll_param_2];
	ld.param.u64 	%rd21, [_Z15SoftmaxWarpImplI10DirectLoadIffE11DirectStoreIffEfLi1ELi1ELi1ELi2ELb0EL9Algorithm0EEvT_T0_ll_param_3];
	cvta.to.global.u64 	%rd1, %rd20;
	cvta.to.global.u64 	%rd3, %rd19;
	setp.lt.s64 	%p1, %rd21, 2;
	@%p1 bra 	$L__BB54_2;
	mov.u64 	%rd22, $str;
	cvta.global.u64 	%rd23, %rd22;
	mov.u64 	%rd24, $str$1;
	cvta.global.u64 	%rd25, %rd24;
	mov.u64 	%rd26, __unnamed_55;
	cvta.global.u64 	%rd27, %rd26;
	{ // callseq 54, 0
	.param .b64 param0;
	st.param.b64 	[param0], %rd23;
	.param .b64 param1;
	st.param.b64 	[param1], %rd25;
	.param .b32 param2;
	st.param.b32 	[param2], 253;
	.param .b64 param3;
	st.param.b64 	[param3], %rd27;
	.param .b64 param4;
	st.param.b64 	[param4], 1;
	call.uni 
	__assertfail, 
	(
	param0, 
	param1, 
	param2, 
	param3, 
	param4
	);
	} // callseq 54
$L__BB54_2:
	mov.u32 	%r1, %ctaid.x;
	mov.u32 	%r2, %ntid.y;
	mov.u32 	%r3, %tid.y;
	mad.lo.s32 	%r4, %r1, %r2, %r3;
	mov.u32 	%r5, %nctaid.x;
	mul.lo.s32 	%r6, %r2, %r5;
	shl.b32 	%r7, %r6, 1;
	cvt.s64.s32 	%rd5, %r7;
	shl.b32 	%r8, %r4, 1;
	cvt.s64.s32 	%rd64, %r8;
	setp.le.s64 	%p2, %rd18, %rd64;
	@%p2 bra 	$L__BB54_11;
	mov.u32 	%r9, %tid.x;
	cvt.u64.u32 	%rd7, %r9;
	add.s64 	%rd8, %rd5, %rd64;
	max.s64 	%rd28, %rd18, %rd8;
	setp.lt.s64 	%p3, %rd8, %rd18;
	selp.u64 	%rd9, 1, 0, %p3;
	add.s64 	%rd29, %rd8, %rd9;
	sub.s64 	%rd10, %rd28, %rd29;
	or.b64  	%rd30, %rd10, %rd5;
	and.b64  	%rd31, %rd30, -4294967296;
	setp.ne.s64 	%p4, %rd31, 0;
	@%p4 bra 	$L__BB54_5;
	cvt.u32.u64 	%r10, %rd5;
	cvt.u32.u64 	%r11, %rd10;
	div.u32 	%r12, %r11, %r10;
	cvt.u64.u32 	%rd62, %r12;
	bra.uni 	$L__BB54_6;
$L__BB54_5:
	div.u64 	%rd62, %rd10, %rd5;
$L__BB54_6:
	add.s64 	%rd14, %rd62, %rd9;
	and.b64  	%rd32, %rd14, 1;
	setp.eq.b64 	%p5, %rd32, 1;
	@%p5 bra 	$L__BB54_8;
	mad.lo.s64 	%rd33, %rd2, %rd64, %rd7;
	shl.b64 	%rd34, %rd33, 2;
	add.s64 	%rd35, %rd1, %rd34;
	ld.global.f32 	%f1, [%rd35];
	max.f32 	%f2, %f1, 0fFF800000;
	shl.b64 	%rd36, %rd2, 2;
	add.s64 	%rd37, %rd35, %rd36;
	ld.global.f32 	%f3, [%rd37];
	max.f32 	%f4, %f3, 0fFF800000;
	sub.f32 	%f5, %f1, %f2;
	fma.rn.f32 	%f6, %f5, 0f3BBB989D, 0f3F000000;
	cvt.sat.f32.f32 	%f7, %f6;
	mov.f32 	%f8, 0f4B400001;
	mov.f32 	%f9, 0f437C0000;
	fma.rm.f32 	%f10, %f7, %f9, %f8;
	add.f32 	%f11, %f10, 0fCB40007F;
	neg.f32 	%f12, %f11;
	fma.rn.f32 	%f13, %f5, 0f3FB8AA3B, %f12;
	fma.rn.f32 	%f14, %f5, 0f32A57060, %f13;
	mov.b32 	%r13, %f10;
	shl.b32 	%r14, %r13, 23;
	mov.b32 	%f15, %r14;
	ex2.approx.ftz.f32 	%f16, %f14;
	mul.f32 	%f17, %f16, %f15;
	add.f32 	%f18, %f17, 0f00000000;
	sub.f32 	%f19, %f3, %f4;
	fma.rn.f32 	%f20, %f19, 0f3BBB989D, 0f3F000000;
	cvt.sat.f32.f32 	%f21, %f20;
	fma.rm.f32 	%f22, %f21, %f9, %f8;
	add.f32 	%f23, %f22, 0fCB40007F;
	neg.f32 	%f24, %f23;
	fma.rn.f32 	%f25, %f19, 0f3FB8AA3B, %f24;
	fma.rn.f32 	%f26, %f19, 0f32A57060, %f25;
	mov.b32 	%r15, %f22;
	shl.b32 	%r16, %r15, 23;
	mov.b32 	%f27, %r16;
	ex2.approx.ftz.f32 	%f28, %f26;
	mul.f32 	%f29, %f28, %f27;
	add.f32 	%f30, %f29, 0f00000000;
	div.rn.f32 	%f31, %f17, %f18;
	mad.lo.s64 	%rd38, %rd4, %rd64, %rd7;
	shl.b64 	%rd39, %rd38, 2;
	add.s64 	%rd40, %rd3, %rd39;
	st.global.f32 	[%rd40], %f31;
	div.rn.f32 	%f32, %f29, %f30;
	shl.b64 	%rd41, %rd4, 2;
	add.s64 	%rd42, %rd40, %rd41;
	st.global.f32 	[%rd42], %f32;
	mov.u64 	%rd64, %rd8;
$L__BB54_8:
	setp.eq.s64 	%p6, %rd14, 0;
	@%p6 bra 	$L__BB54_11;
	shl.b64 	%rd46, %rd2, 2;
	shl.b64 	%rd51, %rd4, 2;
$L__BB54_10:
	mad.lo.s64 	%rd43, %rd64, %rd2, %rd7;
	shl.b64 	%rd44, %rd43, 2;
	add.s64 	%rd45, %rd1, %rd44;
	ld.global.f32 	%f33, [%rd45];
	max.f32 	%f34, %f33, 0fFF800000;
	add.s64 	%rd47, %rd45, %rd46;
	ld.global.f32 	%f35, [%rd47];
	max.f32 	%f36, %f35, 0fFF800000;
	sub.f32 	%f37, %f33, %f34;
	fma.rn.f32 	%f38, %f37, 0f3BBB989D, 0f3F000000;
	cvt.sat.f32.f32 	%f39, %f38;
	mov.f32 	%f40, 0f4B400001;
	mov.f32 	%f41, 0f437C0000;
	fma.rm.f32 	%f42, %f39, %f41, %f40;
	add.f32 	%f43, %f42, 0fCB40007F;
	neg.f32 	%f44, %f43;
	fma.rn.f32 	%f45, %f37, 0f3FB8AA3B, %f44;
	fma.rn.f32 	%f46, %f37, 0f32A57060, %f45;
	mov.b32 	%r17, %f42;
	shl.b32 	%r18, %r17, 23;
	mov.b32 	%f47, %r18;
	ex2.approx.ftz.f32 	%f48, %f46;
	mul.f32 	%f49, %f48, %f47;
	add.f32 	%f50, %f49, 0f00000000;
	sub.f32 	%f51, %f35, %f36;
	fma.rn.f32 	%f52, %f51, 0f3BBB989D, 0f3F000000;
	cvt.sat.f32.f32 	%f53, %f52;
	fma.rm.f32 	%f54, %f53, %f41, %f40;
	add.f32 	%f55, %f54, 0fCB40007F;
	neg.f32 	%f56, %f55;
	fma.rn.f32 	%f57, %f51, 0f3FB8AA3B, %f56;
	fma.rn.f32 	%f58, %f51, 0f32A57060, %f57;
	mov.b32 	%r19, %f54;
	shl.b32 	%r20, %r19, 23;
	mov.b32 	%f59, %r20;
	ex2.approx.ftz.f32 	%f60, %f58;
	mul.f32 	%f61, %f60, %f59;
	add.f32 	%f62, %f61, 0f00000000;
	div.rn.f32 	%f63, %f49, %f50;
	mad.lo.s64 	%rd48, %rd64, %rd4, %rd7;
	shl.b64 	%rd49, %rd48, 2;
	add.s64 	%rd50, %rd3, %rd49;
	st.global.f32 	[%rd50], %f63;
	div.rn.f32 	%f64, %f61, %f62;
	add.s64 	%rd52, %rd50, %rd51;
	st.global.f32 	[%rd52], %f64;
	add.s64 	%rd53, %rd64, %rd5;
	mad.lo.s64 	%rd54, %rd53, %rd2, %rd7;
	shl.b64 	%rd55, %rd54, 2;
	add.s64 	%rd56, %rd1, %rd55;
	ld.global.f32 	%f65, [%rd56];
	max.f32 	%f66, %f65, 0fFF800000;
	add.s64 	%rd57, %rd56, %rd46;
	ld.global.f32 	%f67, [%rd57];
	max.f32 	%f68, %f67, 0fFF800000;
	sub.f32 	%f69, %f65, %f66;
	fma.rn.f32 	%f70, %f69, 0f3BBB989D, 0f3F000000;
	cvt.sat.f32.f32 	%f71, %f70;
	fma.rm.f32 	%f72, %f71, %f41, %f40;
	add.f32 	%f73, %f72, 0fCB40007F;
	neg.f32 	%f74, %f73;
	fma.rn.f32 	%f75, %f69, 0f3FB8AA3B, %f74;
	fma.rn.f32 	%f76, %f69, 0f32A57060, %f75;
	mov.b32 	%r21, %f72;
	shl.b32 	%r22, %r21, 23;
	mov.b32 	%f77, %r22;
	ex2.approx.ftz.f32 	%f78, %f76;
	mul.f32 	%f79, %f78, %f77;
	add.f32 	%f80, %f79, 0f00000000;
	sub.f32 	%f81, %f67, %f68;
	fma.rn.f32 	%f82, %f81, 0f3BBB989D, 0f3F000000;
	cvt.sat.f32.f32 	%f83, %f82;
	fma.rm.f32 	%f84, %f83, %f41, %f40;
	add.f32 	%f85, %f84, 0fCB40007F;
	neg.f32 	%f86, %f85;
	fma.rn.f32 	%f87, %f81, 0f3FB8AA3B, %f86;
	fma.rn.f32 	%f88, %f81, 0f32A57060, %f87;
	mov.b32 	%r23, %f84;
	shl.b32 	%r24, %r23, 23;
	mov.b32 	%f89, %r24;
	ex2.approx.ftz.f32 	%f90, %f88;
	mul.f32 	%f91, %f90, %f89;
	add.f32 	%f92, %f91, 0f00000000;
	div.rn.f32 	%f93, %f79, %f80;
	mad.lo.s64 	%rd58, %rd53, %rd4, %rd7;
	shl.b64 	%rd59, %rd58, 2;
	add.s64 	%rd60, %rd3, %rd59;
	st.global.f32 	[%rd60], %f93;
	div.rn.f32 	%f94, %f91, %f92;
	add.s64 	%rd61, %rd60, %rd51;
	st.global.f32 	[%rd61], %f94;
	add.s64 	%rd64, %rd53, %rd5;
	setp.lt.s64 	%p7, %rd64, %rd18;
	@%p7 bra 	$L__BB54_10;
$L__BB54_11:
	ret;

}
	// .globl	_Z15SoftmaxWarpImplI10DirectLoadIffE11DirectStoreIffEfLi1ELi1ELi1ELi2ELb1EL9Algorithm0EEvT_T0_ll
.visible .entry _Z15SoftmaxWarpImplI10DirectLoadIffE11DirectStoreIffEfLi1ELi1ELi1ELi2ELb1EL9Algorithm0EEvT_T0_ll(
	.param .align 8 .b8 _Z15SoftmaxWarpImplI10DirectLoadIffE11DirectStoreIffEfLi1ELi1ELi1ELi2ELb1EL9Algorithm0EEvT_T0_ll_param_0[16],
	.param .align 8 .b8 _Z15SoftmaxWarpImplI10DirectLoadIffE11DirectStoreIffEfLi1ELi1ELi1ELi2ELb1EL9Algorithm0EEvT_T0_ll_param_1[16],
	.param .u64 _Z15SoftmaxWarpImplI10DirectLoadIffE11DirectStoreIffEfLi1ELi1ELi1ELi2ELb1EL9Algorithm0EEvT_T0_ll_param_2,
	.param .u64 _Z15SoftmaxWarpImplI10DirectLoadIffE11DirectStoreIffEfLi1ELi1ELi1ELi2ELb1EL9Algorithm0EEvT_T0_ll_param_3
)
{
	.reg .pred 	%p<20>;
	.reg .b32 	%r<25>;
	.reg .b32 	%f<127>;
	.reg .b64 	%rd<79>;

	ld.param.u64 	%rd2, [_Z15SoftmaxWarpImplI10DirectLoadIffE11DirectStoreIffEfLi1ELi1ELi1ELi2ELb1EL9Algorithm0EEvT_T0_ll_param_0+8];
	ld.param.u64 	%rd4, [_Z15SoftmaxWarpImplI10DirectLoadIffE11DirectStoreIffEfLi1ELi1ELi1ELi2ELb1EL9Algorithm0EEvT_T0_ll_param_1+8];
	ld.param.u64 	%rd21, [_Z15SoftmaxWarpImplI10DirectLoadIffE11DirectStoreIffEfLi1ELi1ELi1ELi2ELb1EL9Algorithm0EEvT_T0_ll_param_1];
	ld.param.u64 	%rd22, [_Z15SoftmaxWarpImplI10DirectLoadIffE11DirectStoreIffEfLi1ELi1ELi1ELi2ELb1EL9Algorithm0EEvT_T0_ll_param_0];
	ld.param.u64 	%rd19, [_Z15SoftmaxWarpImplI10DirectLoadIffE11DirectStoreIffEfLi1ELi1ELi1ELi2ELb1EL9Algorithm0EEvT_T0_ll_param_2];
	ld.param.u64 	%rd20, [_Z15SoftmaxWarpImplI10DirectLoadIffE11DirectStoreIffEfLi1ELi1ELi1ELi2ELb1EL9Algorithm0EEvT_T0_ll_param_3];
	cvta.to.global.u64 	%rd1, %rd22;
	cvta.to.global.u64 	%rd3, %rd21;
	setp.lt.s64 	%p1, %rd20, 2;
	@%p1 bra 	$L__BB55_2;
	mov.u64 	%rd23, $str;
	cvta.global.u64 	%rd24, %rd23;
	mov.u64 	%rd25, $str$1;
	cvta.global.u64 	%rd26, %rd25;
	mov.u64 	%rd27, __unnamed_56;
	cvta.global.u64 	%rd28, %rd27;
	{ // callseq 55, 0
	.param .b64 param0;
	st.param.b64 	[param0], %rd24;
	.param .b64 param1;
	st.param.b64 	[param1], %rd26;
	.param .b32 param2;
	st.param.b32 	[param2], 253;
	.param .b64 param3;
	st.param.b64 	[param3], %rd28;
	.param .b64 param4;
	st.param.b64 	[param4], 1;
	call.uni 
	__assertfail, 
	(
	param0, 
	param1, 
	param2, 
	param3, 
	param4
	);
	} // callseq 55
$L__BB55_2:
	mov.u32 	%r1, %ctaid.x;
	mov.u32 	%r2, %ntid.y;
	mov.u32 	%r3, %tid.y;
	mad.lo.s32 	%r4, %r1, %r2, %r3;
	mov.u32 	%r5, %nctaid.x;
	mul.lo.s32 	%r6, %r2, %r5;
	shl.b32 	%r7, %r6, 1;
	cvt.s64.s32 	%rd5, %r7;
	shl.b32 	%r8, %r4, 1;
	cvt.s64.s32 	%rd6, %r8;
	setp.le.s64 	%p2, %rd19, %rd6;
	@%p2 bra 	$L__BB55_33;
	mov.u32 	%r9, %tid.x;
	cvt.u64.u32 	%rd7, %r9;
	add.s64 	%rd8, %rd5, %rd6;
	max.s64 	%rd29, %rd19, %rd8;
	setp.lt.s64 	%p3, %rd8, %rd19;
	selp.u64 	%rd9, 1, 0, %p3;
	add.s64 	%rd30, %rd8, %rd9;
	sub.s64 	%rd10, %rd29, %rd30;
	or.b64  	%rd31, %rd10, %rd5;
	and.b64  	%rd32, %rd31, -4294967296;
	setp.ne.s64 	%p4, %rd32, 0;
	@%p4 bra 	$L__BB55_5;
	cvt.u32.u64 	%r10, %rd5;
	cvt.u32.u64 	%r11, %rd10;
	div.u32 	%r12, %r11, %r10;
	cvt.u64.u32 	%rd76, %r12;
	bra.uni 	$L__BB55_6;
$L__BB55_5:
	div.u64 	%rd76, %rd10, %rd5;
$L__BB55_6:
	add.s64 	%rd14, %rd76, %rd9;
	and.b64  	%rd33, %rd14, 1;
	setp.eq.b64 	%p5, %rd33, 1;
	mov.u64 	%rd78, %rd6;
	@%p5 bra 	$L__BB55_15;
	setp.le.s64 	%p6, %rd20, %rd7;
	mov.f32 	%f115, 0fFF800000;
	mov.f32 	%f116, %f115;
	@%p6 bra 	$L__BB55_9;
	mad.lo.s64 	%rd34, %rd2, %rd6, %rd7;
	shl.b64 	%rd35, %rd34, 2;
	add.s64 	%rd36, %rd1, %rd35;
	ld.global.f32 	%f115, [%rd36];
	max.f32 	%f116, %f115, 0fFF800000;
$L__BB55_9:
	setp.le.s64 	%p7, %rd20, %rd7;
	mov.f32 	%f117, 0fFF800000;
	mov.f32 	%f118, %f117;
	@%p7 bra 	$L__BB55_11;
	mad.lo.s64 	%rd37, %rd2, %rd6, %rd2;
	add.s64 	%rd38, %rd37, %rd7;
	shl.b64 	%rd39, %rd38, 2;
	add.s64 	%rd40, %rd1, %rd39;
	ld.global.f32 	%f117, [%rd40];
	max.f32 	%f118, %f117, 0fFF800000;
$L__BB55_11:
	sub.f32 	%f39, %f115, %f116;
	fma.rn.f32 	%f40, %f39, 0f3BBB989D, 0f3F000000;
	cvt.sat.f32.f32 	%f41, %f40;
	mov.f32 	%f42, 0f4B400001;
	mov.f32 	%f43, 0f437C0000;
	fma.rm.f32 	%f44, %f41, %f43, %f42;
	add.f32 	%f45, %f44, 0fCB40007F;
	neg.f32 	%f46, %f45;
	fma.rn.f32 	%f47, %f39, 0f3FB8AA3B, %f46;
	fma.rn.f32 	%f48, %f39, 0f32A57060, %f47;
	mov.b32 	%r13, %f44;
	shl.b32 	%r14, %r13, 23;
	mov.b32 	%f49, %r14;
	ex2.approx.ftz.f32 	%f50, %f48;
	mul.f32 	%f51, %f50, %f49;
	add.f32 	%f52, %f51, 0f00000000;
	sub.f32 	%f53, %f117, %f118;
	fma.rn.f32 	%f54, %f53, 0f3BBB989D, 0f3F000000;
	cvt.sat.f32.f32 	%f55, %f54;
	fma.rm.f32 	%f56, %f55, %f43, %f42;
	add.f32 	%f57, %f56, 0fCB40007F;
	neg.f32 	%f58, %f57;
	fma.rn.f32 	%f59, %f53, 0f3FB8AA3B, %f58;
	fma.rn.f32 	%f60, %f53, 0f32A57060, %f59;
	mov.b32 	%r15, %f56;
	shl.b32 	%r16, %r15, 23;
	mov.b32 	%f61, %r16;
	ex2.approx.ftz.f32 	%f62, %f60;
	mul.f32 	%f9, %f62, %f61;
	add.f32 	%f10, %f9, 0f00000000;
	div.rn.f32 	%f11, %f51, %f52;
	@%p7 bra 	$L__BB55_13;
	mad.lo.s64 	%rd41, %rd4, %rd6, %rd7;
	shl.b64 	%rd42, %rd41, 2;
	add.s64 	%rd43, %rd3, %rd42;
	st.global.f32 	[%rd43], %f11;
$L__BB55_13:
	setp.le.s64 	%p9, %rd20, %rd7;
	div.rn.f32 	%f12, %f9, %f10;
	mov.u64 	%rd78, %rd8;
	@%p9 bra 	$L__BB55_15;
	mad.lo.s64 	%rd44, %rd4, %rd6, %rd4;
	add.s64 	%rd45, %rd44, %rd7;
	shl.b64 	%rd46, %rd45, 2;
	add.s64 	%rd47, %rd3, %rd46;
	st.global.f32 	[%rd47], %f12;
$L__BB55_15:
	setp.eq.s64 	%p10, %rd14, 0;
	@%p10 bra 	$L__BB55_33;
$L__BB55_16:
	setp.le.s64 	%p11, %rd20, %rd7;
	mov.f32 	%f119, 0fFF800000;
	mov.f32 	%f120, %f119;
	@%p11 bra 	$L__BB55_18;
	mad.lo.s64 	%rd48, %rd78, %rd2, %rd7;
	shl.b64 	%rd49, %rd48, 2;
	add.s64 	%rd50, %rd1, %rd49;
	ld.global.f32 	%f119, [%rd50];
	max.f32 	%f120, %f119, 0fFF800000;
$L__BB55_18:
	setp.le.s64 	%p12, %rd20, %rd7;
	mov.f32 	%f121, 0fFF800000;
	mov.f32 	%f122, %f121;
	@%p12 bra 	$L__BB55_20;
	mad.lo.s64 	%rd51, %rd2, %rd78, %rd2;
	add.s64 	%rd52, %rd51, %rd7;
	shl.b64 	%rd53, %rd52, 2;
	add.s64 	%rd54, %rd1, %rd53;
	ld.global.f32 	%f121, [%rd54];
	max.f32 	%f122, %f121, 0fFF800000;
$L__BB55_20:
	setp.le.s64 	%p13, %rd20, %rd7;
	sub.f32 	%f65, %f119, %f120;
	fma.rn.f32 	%f66, %f65, 0f3BBB989D, 0f3F000000;
	cvt.sat.f32.f32 	%f67, %f66;
	mov.f32 	%f68, 0f4B400001;
	mov.f32 	%f69, 0f437C0000;
	fma.rm.f32 	%f70, %f67, %f69, %f68;
	add.f32 	%f71, %f70, 0fCB40007F;
	neg.f32 	%f72, %f71;
	fma.rn.f32 	%f73, %f65, 0f3FB8AA3B, %f72;
	fma.rn.f32 	%f74, %f65, 0f32A57060, %f73;
	mov.b32 	%r17, %f70;
	shl.b32 	%r18, %r17, 23;
	mov.b32 	%f75, %r18;
	ex2.approx.ftz.f32 	%f76, %f74;
	mul.f32 	%f77, %f76, %f75;
	add.f32 	%f78, %f77, 0f00000000;
	sub.f32 	%f79, %f121, %f122;
	fma.rn.f32 	%f80, %f79, 0f3BBB989D, 0f3F000000;
	cvt.sat.f32.f32 	%f81, %f80;
	fma.rm.f32 	%f82, %f81, %f69, %f68;
	add.f32 	%f83, %f82, 0fCB40007F;
	neg.f32 	%f84, %f83;
	fma.rn.f32 	%f85, %f79, 0f3FB8AA3B, %f84;
	fma.rn.f32 	%f86, %f79, 0f32A57060, %f85;
	mov.b32 	%r19, %f82;
	shl.b32 	%r20, %r19, 23;
	mov.b32 	%f87, %r20;
	ex2.approx.ftz.f32 	%f88, %f86;
	mul.f32 	%f21, %f88, %f87;
	add.f32 	%f22, %f21, 0f00000000;
	div.rn.f32 	%f23, %f77, %f78;
	@%p13 bra 	$L__BB55_22;
	mad.lo.s64 	%rd55, %rd78, %rd4, %rd7;
	shl.b64 	%rd56, %rd55, 2;
	add.s64 	%rd57, %rd3, %rd56;
	st.global.f32 	[%rd57], %f23;
$L__BB55_22:
	setp.le.s64 	%p14, %rd20, %rd7;
	div.rn.f32 	%f24, %f21, %f22;
	@%p14 bra 	$L__BB55_24;
	mad.lo.s64 	%rd58, %rd4, %rd78, %rd4;
	add.s64 	%rd59, %rd58, %rd7;
	shl.b64 	%rd60, %rd59, 2;
	add.s64 	%rd61, %rd3, %rd60;
	st.global.f32 	[%rd61], %f24;
$L__BB55_24:
	setp.le.s64 	%p15, %rd20, %rd7;
	add.s64 	%rd17, %rd78, %rd5;
	mov.f32 	%f123, 0fFF800000;
	mov.f32 	%f124, %f123;
	@%p15 bra 	$L__BB55_26;
	mad.lo.s64 	%rd62, %rd17, %rd2, %rd7;
	shl.b64 	%rd63, %rd62, 2;
	add.s64 	%rd64, %rd1, %rd63;
	ld.global.f32 	%f123, [%rd64];
	max.f32 	%f124, %f123, 0fFF800000;
$L__BB55_26:
	setp.le.s64 	%p16, %rd20, %rd7;
	mov.f32 	%f125, 0fFF800000;
	mov.f32 	%f126, %f125;
	@%p16 bra 	$L__BB55_28;
	mad.lo.s64 	%rd65, %rd2, %rd17, %rd2;
	add.s64 	%rd66, %rd65, %rd7;
	shl.b64 	%rd67, %rd66, 2;
	add.s64 	%rd68, %rd1, %rd67;
	ld.global.f32 	%f125, [%rd68];
	max.f32 	%f126, %f125, 0fFF800000;
$L__BB55_28:
	setp.le.s64 	%p17, %rd20, %rd7;
	sub.f32 	%f91, %f123, %f124;
	fma.rn.f32 	%f92, %f91, 0f3BBB989D, 0f3F000000;
	cvt.sat.f32.f32 	%f93, %f92;
	mov.f32 	%f94, 0f4B400001;
	mov.f32 	%f95, 0f437C0000;
	fma.rm.f32 	%f96, %f93, %f95, %f94;
	add.f32 	%f97, %f96, 0fCB40007F;
	neg.f32 	%f98, %f97;
	fma.rn.f32 	%f99, %f91, 0f3FB8AA3B, %f98;
	fma.rn.f32 	%f100, %f91, 0f32A57060, %f99;
	mov.b32 	%r21, %f96;
	shl.b32 	%r22, %r21, 23;
	mov.b32 	%f101, %r22;
	ex2.approx.ftz.f32 	%f102, %f100;
	mul.f32 	%f103, %f102, %f101;
	add.f32 	%f104, %f103, 0f00000000;
	sub.f32 	%f105, %f125, %f126;
	fma.rn.f32 	%f106, %f105, 0f3BBB989D, 0f3F000000;
	cvt.sat.f32.f32 	%f107, %f106;
	fma.rm.f32 	%f108, %f107, %f95, %f94;
	add.f32 	%f109, %f108, 0fCB40007F;
	neg.f32 	%f110, %f109;
	fma.rn.f32 	%f111, %f105, 0f3FB8AA3B, %f110;
	fma.rn.f32 	%f112, %f105, 0f32A57060, %f111;
	mov.b32 	%r23, %f108;
	shl.b32 	%r24, %r23, 23;
	mov.b32 	%f113, %r24;
	ex2.approx.ftz.f32 	%f114, %f112;
	mul.f32 	%f33, %f114, %f113;
	add.f32 	%f34, %f33, 0f00000000;
	div.rn.f32 	%f35, %f103, %f104;
	@%p17 bra 	$L__BB55_30;
	mad.lo.s64 	%rd69, %rd17, %rd4, %rd7;
	shl.b64 	%rd70, %rd69, 2;
	add.s64 	%rd71, %rd3, %rd70;
	st.global.f32 	[%rd71], %f35;
$L__BB55_30:
	setp.le.s64 	%p18, %rd20, %rd7;
	div.rn.f32 	%f36, %f33, %f34;
	@%p18 bra 	$L__BB55_32;
	mad.lo.s64 	%rd72, %rd4, %rd17, %rd4;
	add.s64 	%rd73, %rd72, %rd7;
	shl.b64 	%rd74, %rd73, 2;
	add.s64 	%rd75, %rd3, %rd74;
	st.global.f32 	[%rd75], %f36;
$L__BB55_32:
	add.s64 	%rd78, %rd17, %rd5;
	setp.lt.s64 	%p19, %rd78, %rd19;
	@%p19 bra 	$L__BB55_16;
$L__BB55_33:
	ret;

}
	// .globl	_Z15SoftmaxWarpImplI10DirectLoadIffE11DirectStoreIffEfLi1ELi1ELi1ELi1ELb0EL9Algorithm0EEvT_T0_ll
.visible .entry _Z15SoftmaxWarpImplI10DirectLoadIffE11DirectStoreIffEfLi1ELi1ELi1ELi1ELb0EL9Algorithm0EEvT_T0_ll(
	.param .align 8 .b8 _Z15SoftmaxWarpImplI10DirectLoadIffE11DirectStoreIffEfLi1ELi1ELi1ELi1ELb0EL9Algorithm0EEvT_T0_ll_param_0[16],
	.param .align 8 .b8 _Z15SoftmaxWarpImplI10DirectLoadIffE11DirectStoreIffEfLi1ELi1ELi1ELi1ELb0EL9Algorithm0EEvT_T0_ll_param_1[16],
	.param .u64 _Z15SoftmaxWarpImplI10DirectLoadIffE11DirectStoreIffEfLi1ELi1ELi1ELi1ELb0EL9Algorithm0EEvT_T0_ll_param_2,
	.param .u64 _Z15SoftmaxWarpImplI10DirectLoadIffE11DirectStoreIffEfLi1ELi1ELi1ELi1ELb0EL9Algorithm0EEvT_T0_ll_param_3
)
{
	.reg .pred 	%p<9>;
	.reg .b32 	%r<21>;
	.reg .b32 	%f<80>;
	.reg .b64 	%rd<87>;

	ld.param.u64 	%rd2, [_Z15SoftmaxWarpImplI10DirectLoadIffE11DirectStoreIffEfLi1ELi1ELi1ELi1ELb0EL9Algorithm0EEvT_T0_ll_param_0+8];
	ld.param.u64 	%rd4, [_Z15SoftmaxWarpImplI10DirectLoadIffE11DirectStoreIffEfLi1ELi1ELi1ELi1ELb0EL9Algorithm0EEvT_T0_ll_param_1+8];
	ld.param.u64 	%rd31, [_Z15SoftmaxWarpImplI10DirectLoadIffE11DirectStoreIffEfLi1ELi1ELi1ELi1ELb0EL9Algorithm0EEvT_T0_ll_param_1];
	ld.param.u64 	%rd32, [_Z15SoftmaxWarpImplI10DirectLoadIffE11DirectStoreIffEfLi1ELi1ELi1ELi1ELb0EL9Algorithm0EEvT_T0_ll_param_0];
	ld.param.u64 	%rd30, [_Z15SoftmaxWarpImplI10DirectLoadIffE11DirectStoreIffEfLi1ELi1ELi1ELi1ELb0EL9Algorithm0EEvT_T0_ll_param_2];
	ld.param.u64 	%rd33, [_Z15SoftmaxWarpImplI10DirectLoadIffE11DirectStoreIffEfLi1ELi1ELi1ELi1ELb0EL9Algorithm0EEvT_T0_ll_param_3];
	cvta.to.global.u64 	%rd1, %rd32;
	cvta.to.global.u64 	%rd3, %rd31;
	setp.lt.s64 	%p1, %rd33, 2;
	@%p1 bra 	$L__BB56_2;
	mov.u64 	%rd34, $str;
	cvta.global.u64 	%rd35, %rd34;
	mov.u64 	%rd36, $str$1;
	cvta.global.u64 	%rd37, %rd36;
	mov.u64 	%rd38, __unnamed_57;
	cvta.global.u64 	%rd39, %rd38;
	{ // callseq 56, 0
	.param .b64 param0;
	st.param.b64 	[param0], %rd35;
	.param .b64 param1;
	st.param.b64 	[param1], %rd37;
	.param .b32 param2;
	st.param.b32 	[param2], 253;
	.param .b64 param3;
	st.param.b64 	[param3], %rd39;
	.param .b64 param4;
	st.param.b64 	[param4], 1;
	call.uni 
	__assertfail, 
	(
	param0, 
	param1, 
	param2, 
	param3, 
	param4
	);
	} // callseq 56
$L__BB56_2:
	mov.u32 	%r1, %ctaid.x;
	mov.u32 	%r2, %ntid.y;
	mov.u32 	%r3, %tid.y;
	mad.lo.s32 	%r4, %r1, %r2, %r3;
	mov.u32 	%r5, %nctaid.x;
	mul.lo.s32 	%r6, %r5, %r2;
	cvt.s64.s32 	%rd5, %r6;
	cvt.s64.s32 	%rd85, %r4;
	setp.le.s64 	%p2, %rd30, %rd85;
	@%p2 bra 	$L__BB56_11;
	mov.u32 	%r7, %tid.x;
	cvt.u64.u32 	%rd7, %r7;
	add.s64 	%rd40, %rd5, %rd85;
	max.s64 	%rd41, %rd30, %rd40;
	setp.lt.s64 	%p3, %rd40, %rd30;
	selp.u64 	%rd8, 1, 0, %p3;
	add.s64 	%rd42, %rd40, %rd8;
	sub.s64 	%rd9, %rd41, %rd42;
	or.b64  	%rd43, %rd9, %rd5;
	and.b64  	%rd44, %rd43, -4294967296;
	setp.ne.s64 	%p4, %rd44, 0;
	@%p4 bra 	$L__BB56_5;
	cvt.u32.u64 	%r8, %rd5;
	cvt.u32.u64 	%r9, %rd9;
	div.u32 	%r10, %r9, %r8;
	cvt.u64.u32 	%rd80, %r10;
	bra.uni 	$L__BB56_6;
$L__BB56_5:
	div.u64 	%rd80, %rd9, %rd5;
$L__BB56_6:
	add.s64 	%rd13, %rd80, %rd8;
	and.b64  	%rd45, %rd13, 3;
	setp.eq.s64 	%p5, %rd45, 3;
	@%p5 bra 	$L__BB56_9;
	mad.lo.s64 	%rd46, %rd4, %rd85, %rd7;
	shl.b64 	%rd47, %rd46, 2;
	add.s64 	%rd83, %rd3, %rd47;
	mul.lo.s64 	%rd48, %rd4, %rd5;
	shl.b64 	%rd15, %rd48, 2;
	mad.lo.s64 	%rd49, %rd2, %rd85, %rd7;
	shl.b64 	%rd50, %rd49, 2;
	add.s64 	%rd82, %rd1, %rd50;
	mul.lo.s64 	%rd51, %rd2, %rd5;
	shl.b64 	%rd17, %rd51, 2;
	add.s64 	%rd52, %rd13, 1;
	and.b64  	%rd81, %rd52, 3;
$L__BB56_8:
	.pragma "nounroll";
	ld.global.f32 	%f1, [%rd82];
	max.f32 	%f2, %f1, 0fFF800000;
	sub.f32 	%f3, %f1, %f2;
	fma.rn.f32 	%f4, %f3, 0f3BBB989D, 0f3F000000;
	cvt.sat.f32.f32 	%f5, %f4;
	mov.f32 	%f6, 0f4B400001;
	mov.f32 	%f7, 0f437C0000;
	fma.rm.f32 	%f8, %f5, %f7, %f6;
	add.f32 	%f9, %f8, 0fCB40007F;
	neg.f32 	%f10, %f9;
	fma.rn.f32 	%f11, %f3, 0f3FB8AA3B, %f10;
	fma.rn.f32 	%f12, %f3, 0f32A57060, %f11;
	mov.b32 	%r11, %f8;
	shl.b32 	%r12, %r11, 23;
	mov.b32 	%f13, %r12;
	ex2.approx.ftz.f32 	%f14, %f12;
	mul.f32 	%f15, %f14, %f13;
	add.f32 	%f16, %f15, 0f00000000;
	div.rn.f32 	%f17, %f15, %f16;
	st.global.f32 	[%rd83], %f17;
	add.s64 	%rd85, %rd85, %rd5;
	add.s64 	%rd83, %rd83, %rd15;
	add.s64 	%rd82, %rd82, %rd17;
	add.s64 	%rd81, %rd81, -1;
	setp.ne.s64 	%p6, %rd81, 0;
	@%p6 bra 	$L__BB56_8;
$L__BB56_9:
	setp.lt.u64 	%p7, %rd13, 3;
	@%p7 bra 	$L__BB56_11;
$L__BB56_10:
	mad.lo.s64 	%rd53, %rd85, %rd2, %rd7;
	shl.b64 	%rd54, %rd53, 2;
	add.s64 	%rd55, %rd1, %rd54;
	ld.global.f32 	%f18, [%rd55];
	max.f32 	%f19, %f18, 0fFF800000;
	sub.f32 	%f20, %f18, %f19;
	fma.rn.f32 	%f21, %f20, 0f3BBB989D, 0f3F000000;
	cvt.sat.f32.f32 	%f22, %f21;
	mov.f32 	%f23, 0f4B400001;
	mov.f32 	%f24, 0f437C0000;
	fma.rm.f32 	%f25, %f22, %f24, %f23;
	add.f32 	%f26, %f25, 0fCB40007F;
	neg.f32 	%f27, %f26;
	fma.rn.f32 	%f28, %f20, 0f3FB8AA3B, %f27;
	fma.rn.f32 	%f29, %f20, 0f32A57060, %f28;
	mov.b32 	%r13, %f25;
	shl.b32 	%r14, %r13, 23;
	mov.b32 	%f30, %r14;
	ex2.approx.ftz.f32 	%f31, %f29;
	mul.f32 	%f32, %f31, %f30;
	add.f32 	%f33, %f32, 0f00000000;
	div.rn.f32 	%f34, %f32, %f33;
	mad.lo.s64 	%rd56, %rd85, %rd4, %rd7;
	shl.b64 	%rd57, %rd56, 2;
	add.s64 	%rd58, %rd3, %rd57;
	st.global.f32 	[%rd58], %f34;
	add.s64 	%rd59, %rd85, %rd5;
	mad.lo.s64 	%rd60, %rd59, %rd2, %rd7;
	shl.b64 	%rd61, %rd60, 2;
	add.s64 	%rd62, %rd1, %rd61;
	ld.global.f32 	%f35, [%rd62];
	max.f32 	%f36, %f35, 0fFF800000;
	sub.f32 	%f37, %f35, %f36;
	fma.rn.f32 	%f38, %f37, 0f3BBB989D, 0f3F000000;
	cvt.sat.f32.f32 	%f39, %f38;
	fma.rm.f32 	%f40, %f39, %f24, %f23;
	add.f32 	%f41, %f40, 0fCB40007F;
	neg.f32 	%f42, %f41;
	fma.rn.f32 	%f43, %f37, 0f3FB8AA3B, %f42;
	fma.rn.f32 	%f44, %f37, 0f32A57060, %f43;
	mov.b32 	%r15, %f40;
	shl.b32 	%r16, %r15, 23;
	mov.b32 	%f45, %r16;
	ex2.approx.ftz.f32 	%f46, %f44;
	mul.f32 	%f47, %f46, %f45;
	add.f32 	%f48, %f47, 0f00000000;
	div.rn.f32 	%f49, %f47, %f48;
	mad.lo.s64 	%rd63, %rd59, %rd4, %rd7;
	shl.b64 	%rd64, %rd63, 2;
	add.s64 	%rd65, %rd3, %rd64;
	st.global.f32 	[%rd65], %f49;
	add.s64 	%rd66, %rd59, %rd5;
	mad.lo.s64 	%rd67, %rd66, %rd2, %rd7;
	shl.b64 	%rd68, %rd67, 2;
	add.s64 	%rd69, %rd1, %rd68;
	ld.global.f32 	%f50, [%rd69];
	max.f32 	%f51, %f50, 0fFF800000;
	sub.f32 	%f52, %f50, %f51;
	fma.rn.f32 	%f53, %f52, 0f3BBB989D, 0f3F000000;
	cvt.sat.f32.f32 	%f54, %f53;
	fma.rm.f32 	%f55, %f54, %f24, %f23;
	add.f32 	%f56, %f55, 0fCB40007F;
	neg.f32 	%f57, %f56;
	fma.rn.f32 	%f58, %f52, 0f3FB8AA3B, %f57;
	fma.rn.f32 	%f59, %f52, 0f32A57060, %f58;
	mov.b32 	%r17, %f55;
	shl.b32 	%r18, %r17, 23;
	mov.b32 	%f60, %r18;
	ex2.approx.ftz.f32 	%f61, %f59;
	mul.f32 	%f62, %f61, %f60;
	add.f32 	%f63, %f62, 0f00000000;
	div.rn.f32 	%f64, %f62, %f63;
	mad.lo.s64 	%rd70, %rd66, %rd4, %rd7;
	shl.b64 	%rd71, %rd70, 2;
	add.s64 	%rd72, %rd3, %rd71;
	st.global.f32 	[%rd72], %f64;
	add.s64 	%rd73, %rd66, %rd5;
	mad.lo.s64 	%rd74, %rd73, %rd2, %rd7;
	shl.b64 	%rd75, %rd74, 2;
	add.s64 	%rd76, %rd1, %rd75;
	ld.global.f32 	%f65, [%rd76];
	max.f32 	%f66, %f65, 0fFF800000;
	sub.f32 	%f67, %f65, %f66;
	fma.rn.f32 	%f68, %f67, 0f3BBB989D, 0f3F000000;
	cvt.sat.f32.f32 	%f69, %f68;
	fma.rm.f32 	%f70, %f69, %f24, %f23;
	add.f32 	%f71, %f70, 0fCB40007F;
	neg.f32 	%f72, %f71;
	fma.rn.f32 	%f73, %f67, 0f3FB8AA3B, %f72;
	fma.rn.f32 	%f74, %f67, 0f32A57060, %f73;
	mov.b32 	%r19, %f70;
	shl.b32 	%r20, %r19, 23;
	mov.b32 	%f75, %r20;
	ex2.approx.ftz.f32 	%f76, %f74;
	mul.f32 	%f77, %f76, %f75;
	add.f32 	%f78, %f77, 0f00000000;
	div.rn.f32 	%f79, %f77, %f78;
	mad.lo.s64 	%rd77, %rd73, %rd4, %rd7;
	shl.b64 	%rd78, %rd77, 2;
	add.s64 	%rd79, %rd3, %rd78;
	st.global.f32 	[%rd79], %f79;
	add.s64 	%rd85, %rd73, %rd5;
	setp.lt.s64 	%p8, %rd85, %rd30;
	@%p8 bra 	$L__BB56_10;
$L__BB56_11:
	ret;

}
	// .globl	_Z15SoftmaxWarpImplI10DirectLoadIffE11DirectStoreIffEfLi1ELi1ELi1ELi1ELb1EL9Algorithm0EEvT_T0_ll
.visible .entry _Z15SoftmaxWarpImplI10DirectLoadIffE11DirectStoreIffEfLi1ELi1ELi1ELi1ELb1EL9Algorithm0EEvT_T0_ll(
	.param .align 8 .b8 _Z15SoftmaxWarpImplI10DirectLoadIffE11DirectStoreIffEfLi1ELi1ELi1ELi1ELb1EL9Algorithm0EEvT_T0_ll_param_0[16],
	.param .align 8 .b8 _Z15SoftmaxWarpImplI10DirectLoadIffE11DirectStoreIffEfLi1ELi1ELi1ELi1ELb1EL9Algorithm0EEvT_T0_ll_param_1[16],
	.param .u64 _Z15SoftmaxWarpImplI10DirectLoadIffE11DirectStoreIffEfLi1ELi1ELi1ELi1ELb1EL9Algorithm0EEvT_T0_ll_param_2,
	.param .u64 _Z15SoftmaxWarpImplI10DirectLoadIffE11DirectStoreIffEfLi1ELi1ELi1ELi1ELb1EL9Algorithm0EEvT_T0_ll_param_3
)
{
	.reg .pred 	%p<19>;
	.reg .b32 	%r<21>;
	.reg .b32 	%f<111>;
	.reg .b64 	%rd<87>;

	ld.param.u64 	%rd2, [_Z15SoftmaxWarpImplI10DirectLoadIffE11DirectStoreIffEfLi1ELi1ELi1ELi1ELb1EL9Algorithm0EEvT_T0_ll_param_0+8];
	ld.param.u64 	%rd4, [_Z15SoftmaxWarpImplI10DirectLoadIffE11DirectStoreIffEfLi1ELi1ELi1ELi1ELb1EL9Algorithm0EEvT_T0_ll_param_1+8];
	ld.param.u64 	%rd34, [_Z15SoftmaxWarpImplI10DirectLoadIffE11DirectStoreIffEfLi1ELi1ELi1ELi1ELb1EL9Algorithm0EEvT_T0_ll_param_1];
	ld.param.u64 	%rd35, [_Z15SoftmaxWarpImplI10DirectLoadIffE11DirectStoreIffEfLi1ELi1ELi1ELi1ELb1EL9Algorithm0EEvT_T0_ll_param_0];
	ld.param.u64 	%rd32, [_Z15SoftmaxWarpImplI10DirectLoadIffE11DirectStoreIffEfLi1ELi1ELi1ELi1ELb1EL9Algorithm0EEvT_T0_ll_param_2];
	ld.param.u64 	%rd33, [_Z15SoftmaxWarpImplI10DirectLoadIffE11DirectStoreIffEfLi1ELi1ELi1ELi1ELb1EL9Algorithm0EEvT_T0_ll_param_3];
	cvta.to.global.u64 	%rd1, %rd35;
	cvta.to.global.u64 	%rd3, %rd34;
	setp.lt.s64 	%p1, %rd33, 2;
	@%p1 bra 	$L__BB57_2;
	mov.u64 	%rd36, $str;
	cvta.global.u64 	%rd37, %rd36;
	mov.u64 	%rd38, $str$1;
	cvta.global.u64 	%rd39, %rd38;
	mov.u64 	%rd40, __unnamed_58;
	cvta.global.u64 	%rd41, %rd40;
	{ // callseq 57, 0
	.param .b64 param0;
	st.param.b64 	[param0], %rd37;
	.param .b64 param1;
	st.param.b64 	[param1], %rd39;
	.param .b32 param2;
	st.param.b32 	[param2], 253;
	.param .b64 param3;
	st.param.b64 	[param3], %rd41;
	.param .b64 param4;
	st.param.b64 	[param4], 1;
	call.uni 
	__assertfail, 
	(
	param0, 
	param1, 
	param2, 
	param3, 
	param4
	);
	} // callseq 57
$L__BB57_2:
	mov.u32 	%r1, %ctaid.x;
	mov.u32 	%r2, %ntid.y;
	mov.u32 	%r3, %tid.y;
	mad.lo.s32 	%r4, %r1, %r2, %r3;
	mov.u32 	%r5, %nctaid.x;
	mul.lo.s32 	%r6, %r5, %r2;
	cvt.s64.s32 	%rd5, %r6;
	cvt.s64.s32 	%rd85, %r4;
	setp.le.s64 	%p2, %rd32, %rd85;
	@%p2 bra 	$L__BB57_31;
	mov.u32 	%r7, %tid.x;
	cvt.u64.u32 	%rd7, %r7;
	add.s64 	%rd42, %rd5, %rd85;
	max.s64 	%rd43, %rd32, %rd42;
	setp.lt.s64 	%p3, %rd42, %rd32;
	selp.u64 	%rd8, 1, 0, %p3;
	add.s64 	%rd44, %rd42, %rd8;
	sub.s64 	%rd9, %rd43, %rd44;
	or.b64  	%rd45, %rd9, %rd5;
	and.b64  	%rd46, %rd45, -4294967296;
	setp.ne.s64 	%p4, %rd46, 0;
	@%p4 bra 	$L__BB57_5;
	cvt.u32.u64 	%r8, %rd5;
	cvt.u32.u64 	%r9, %rd9;
	div.u32 	%r10, %r9, %r8;
	cvt.u64.u32 	%rd80, %r10;
	bra.uni 	$L__BB57_6;
$L__BB57_5:
	div.u64 	%rd80, %rd9, %rd5;
$L__BB57_6:
	add.s64 	%rd13, %rd80, %rd8;
	and.b64  	%rd47, %rd13, 3;
	setp.eq.s64 	%p5, %rd47, 3;
	@%p5 bra 	$L__BB57_13;
	mad.lo.s64 	%rd48, %rd4, %rd85, %rd7;
	shl.b64 	%rd49, %rd48, 2;
	add.s64 	%rd83, %rd3, %rd49;
	mad.lo.s64 	%rd50, %rd2, %rd85, %rd7;
	shl.b64 	%rd51, %rd50, 2;
	add.s64 	%rd82, %rd1, %rd51;
	mul.lo.s64 	%rd52, %rd2, %rd5;
	shl.b64 	%rd16, %rd52, 2;
	add.s64 	%rd53, %rd13, 1;
	and.b64  	%rd81, %rd53, 3;
$L__BB57_8:
	.pragma "nounroll";
	setp.le.s64 	%p6, %rd33, %rd7;
	mov.f32 	%f101, 0fFF800000;
	mov.f32 	%f102, %f101;
	@%p6 bra 	$L__BB57_10;
	ld.global.f32 	%f101, [%rd82];
	max.f32 	%f102, %f101, 0fFF800000;
$L__BB57_10:
	sub.f32 	%f27, %f101, %f102;
	fma.rn.f32 	%f28, %f27, 0f3BBB989D, 0f3F000000;
	cvt.sat.f32.f32 	%f29, %f28;
	mov.f32 	%f30, 0f4B400001;
	mov.f32 	%f31, 0f437C0000;
	fma.rm.f32 	%f32, %f29, %f31, %f30;
	add.f32 	%f33, %f32, 0fCB40007F;
	neg.f32 	%f34, %f33;
	fma.rn.f32 	%f35, %f27, 0f3FB8AA3B, %f34;
	fma.rn.f32 	%f36, %f27, 0f32A57060, %f35;
	mov.b32 	%r11, %f32;
	shl.b32 	%r12, %r11, 23;
	mov.b32 	%f37, %r12;
	ex2.approx.ftz.f32 	%f38, %f36;
	mul.f32 	%f39, %f38, %f37;
	add.f32 	%f40, %f39, 0f00000000;
	div.rn.f32 	%f5, %f39, %f40;
	@%p6 bra 	$L__BB57_12;
	st.global.f32 	[%rd83], %f5;
$L__BB57_12:
	add.s64 	%rd85, %rd85, %rd5;
	mul.lo.s64 	%rd54, %rd4, %rd5;
	shl.b64 	%rd55, %rd54, 2;
	add.s64 	%rd83, %rd83, %rd55;
	add.s64 	%rd82, %rd82, %rd16;
	add.s64 	%rd81, %rd81, -1;
	setp.ne.s64 	%p8, %rd81, 0;
	@%p8 bra 	$L__BB57_8;
$L__BB57_13:
	setp.lt.u64 	%p9, %rd13, 3;
	@%p9 bra 	$L__BB57_31;
$L__BB57_14:
	setp.le.s64 	%p10, %rd33, %rd7;
	mov.f32 	%f103, 0fFF800000;
	mov.f32 	%f104, %f103;
	@%p10 bra 	$L__BB57_16;
	mad.lo.s64 	%rd56, %rd85, %rd2, %rd7;
	shl.b64 	%rd57, %rd56, 2;
	add.s64 	%rd58, %rd1, %rd57;
	ld.global.f32 	%f103, [%rd58];
	max.f32 	%f104, %f103, 0fFF800000;
$L__BB57_16:
	setp.le.s64 	%p11, %rd33, %rd7;
	sub.f32 	%f42, %f103, %f104;
	fma.rn.f32 	%f43, %f42, 0f3BBB989D, 0f3F000000;
	cvt.sat.f32.f32 	%f44, %f43;
	mov.f32 	%f45, 0f4B400001;
	mov.f32 	%f46, 0f437C0000;
	fma.rm.f32 	%f47, %f44, %f46, %f45;
	add.f32 	%f48, %f47, 0fCB40007F;
	neg.f32 	%f49, %f48;
	fma.rn.f32 	%f50, %f42, 0f3FB8AA3B, %f49;
	fma.rn.f32 	%f51, %f42, 0f32A57060, %f50;
	mov.b32 	%r13, %f47;
	shl.b32 	%r14, %r13, 23;
	mov.b32 	%f52, %r14;
	ex2.approx.ftz.f32 	%f53, %f51;
	mul.f32 	%f54, %f53, %f52;
	add.f32 	%f55, %f54, 0f00000000;
	div.rn.f32 	%f10, %f54, %f55;
	@%p11 bra 	$L__BB57_18;
	mad.lo.s64 	%rd59, %rd85, %rd4, %rd7;
	shl.b64 	%rd60, %rd59, 2;
	add.s64 	%rd61, %rd3, %rd60;
	st.global.f32 	[%rd61], %f10;
$L__BB57_18:
	setp.le.s64 	%p12, %rd33, %rd7;
	add.s64 	%rd28, %rd85, %rd5;
	mov.f32 	%f105, 0fFF800000;
	mov.f32 	%f106, %f105;
	@%p12 bra 	$L__BB57_20;
	mad.lo.s64 	%rd62, %rd28, %rd2, %rd7;
	shl.b64 	%rd63, %rd62, 2;
	add.s64 	%rd64, %rd1, %rd63;
	ld.global.f32 	%f105, [%rd64];
	max.f32 	%f106, %f105, 0fFF800000;
$L__BB57_20:
	setp.le.s64 	%p13, %rd33, %rd7;
	sub.f32 	%f57, %f105, %f106;
	fma.rn.f32 	%f58, %f57, 0f3BBB989D, 0f3F000000;
	cvt.sat.f32.f32 	%f59, %f58;
	mov.f32 	%f60, 0f4B400001;
	mov.f32 	%f61, 0f437C0000;
	fma.rm.f32 	%f62, %f59, %f61, %f60;
	add.f32 	%f63, %f62, 0fCB40007F;
	neg.f32 	%f64, %f63;
	fma.rn.f32 	%f65, %f57, 0f3FB8AA3B, %f64;
	fma.rn.f32 	%f66, %f57, 0f32A57060, %f65;
	mov.b32 	%r15, %f62;
	shl.b32 	%r16, %r15, 23;
	mov.b32 	%f67, %r16;
	ex2.approx.ftz.f32 	%f68, %f66;
	mul.f32 	%f69, %f68, %f67;
	add.f32 	%f70, %f69, 0f00000000;
	div.rn.f32 	%f15, %f69, %f70;
	@%p13 bra 	$L__BB57_22;
	mad.lo.s64 	%rd65, %rd28, %rd4, %rd7;
	shl.b64 	%rd66, %rd65, 2;
	add.s64 	%rd67, %rd3, %rd66;
	st.global.f32 	[%rd67], %f15;
$L__BB57_22:
	setp.le.s64 	%p14, %rd33, %rd7;
	add.s64 	%rd29, %rd28, %rd5;
	mov.f32 	%f107, 0fFF800000;
	mov.f32 	%f108, %f107;
	@%p14 bra 	$L__BB57_24;
	mad.lo.s64 	%rd68, %rd29, %rd2, %rd7;
	shl.b64 	%rd69, %rd68, 2;
	add.s64 	%rd70, %rd1, %rd69;
	ld.global.f32 	%f107, [%rd70];
	max.f32 	%f108, %f107, 0fFF800000;
$L__BB57_24:
	setp.le.s64 	%p15, %rd33, %rd7;
	sub.f32 	%f72, %f107, %f108;
	fma.rn.f32 	%f73, %f72, 0f3BBB989D, 0f3F000000;
	cvt.sat.f32.f32 	%f74, %f73;
	mov.f32 	%f75, 0f4B400001;
	mov.f32 	%f76, 0f437C0000;
	fma.rm.f32 	%f77, %f74, %f76, %f75;
	add.f32 	%f78, %f77, 0fCB40007F;
	neg.f32 	%f79, %f78;
	fma.rn.f32 	%f80, %f72, 0f3FB8AA3B, %f79;
	fma.rn.f32 	%f81, %f72, 0f32A57060, %f80;
	mov.b32 	%r17, %f77;
	shl.b32 	%r18, %r17, 23;
	mov.b32 	%f82, %r18;
	ex2.approx.ftz.f32 	%f83, %f81;
	mul.f32 	%f84, %f83, %f82;
	add.f32 	%f85, %f84, 0f00000000;
	div.rn.f32 	%f20, %f84, %f85;
	@%p15 bra 	$L__BB57_26;
	mad.lo.s64 	%rd71, %rd29, %rd4, %rd7;
	shl.b64 	%rd72, %rd71, 2;
	add.s64 	%rd73, %rd3, %rd72;
	st.global.f32 	[%rd73], %f20;
$L__BB57_26:
	setp.le.s64 	%p16, %rd33, %rd7;
	add.s64 	%rd30, %rd29, %rd5;
	mov.f32 	%f109, 0fFF800000;
	mov.f32 	%f110, %f109;
	@%p16 bra 	$L__BB57_28;
	mad.lo.s64 	%rd74, %rd30, %rd2, %rd7;
	shl.b64 	%rd75, %rd74, 2;
	add.s64 	%rd76, %rd1, %rd75;
	ld.global.f32 	%f109, [%rd76];
	max.f32 	%f110, %f109, 0fFF800000;
$L__BB57_28:
	setp.le.s64 	%p17, %rd33, %rd7;
	sub.f32 	%f87, %f109, %f110;
	fma.rn.f32 	%f88, %f87, 0f3BBB989D, 0f3F000000;
	cvt.sat.f32.f32 	%f89, %f88;
	mov.f32 	%f90, 0f4B400001;
	mov.f32 	%f91, 0f437C0000;
	fma.rm.f32 	%f92, %f89, %f91, %f90;
	add.f32 	%f93, %f92, 0fCB40007F;
	neg.f32 	%f94, %f93;
	fma.rn.f32 	%f95, %f87, 0f3FB8AA3B, %f94;
	fma.rn.f32 	%f96, %f87, 0f32A57060, %f95;
	mov.b32 	%r19, %f92;
	shl.b32 	%r20, %r19, 23;
	mov.b32 	%f97, %r20;
	ex2.approx.ftz.f32 	%f98, %f96;
	mul.f32 	%f99, %f98, %f97;
	add.f32 	%f100, %f99, 0f00000000;
	div.rn.f32 	%f25, %f99, %f100;
	@%p17 bra 	$L__BB57_30;
	mad.lo.s64 	%rd77, %rd30, %rd4, %rd7;
	shl.b64 	%rd78, %rd77, 2;
	add.s64 	%rd79, %rd3, %rd78;
	st.global.f32 	[%rd79], %f25;
$L__BB57_30:
	add.s64 	%rd85, %rd30, %rd5;
	setp.lt.s64 	%p18, %rd85, %rd32;
	@%p18 bra 	$L__BB57_14;
$L__BB57_31:
	ret;

}
	// .globl	_Z15SoftmaxWarpImplI10DirectLoadIffE11DirectStoreIffEfLi1ELi1ELi2ELi2ELb0EL9Algorithm0EEvT_T0_ll
.visible .entry _Z15SoftmaxWarpImplI10DirectLoadIffE11DirectStoreIffEfLi1ELi1ELi2ELi2ELb0EL9Algorithm0EEvT_T0_ll(
	.param .align 8 .b8 _Z15SoftmaxWarpImplI10DirectLoadIffE11DirectStoreIffEfLi1ELi1ELi2ELi2ELb0EL9Algorithm0EEvT_T0_ll_param_0[16],
	.param .align 8 .b8 _Z15SoftmaxWarpImplI10DirectLoadIffE11DirectStoreIffEfLi1ELi1ELi2ELi2ELb0EL9Algorithm0EEvT_T0_ll_param_1[16],
	.param .u64 _Z15SoftmaxWarpImplI10DirectLoadIffE11DirectStoreIffEfLi1ELi1ELi2ELi2ELb0EL9Algorithm0EEvT_T0_ll_param_2,
	.param .u64 _Z15SoftmaxWarpImplI10DirectLoadIffE11DirectStoreIffEfLi1ELi1ELi2ELi2ELb0EL9Algorithm0EEvT_T0_ll_param_3
)
{
	.reg .pred 	%p<20>;
	.reg .b32 	%r<49>;
	.reg .b32 	%f<119>;
	.reg .b64 	%rd<65>;

	ld.param.u64 	%rd2, [_Z15SoftmaxWarpImplI10DirectLoadIffE11DirectStoreIffEfLi1ELi1ELi2ELi2ELb0EL9Algorithm0EEvT_T0_ll_param_0+8];
	ld.param.u64 	%rd4, [_Z15SoftmaxWarpImplI10DirectLoadIffE11DirectStoreIffEfLi1ELi1ELi2ELi2ELb0EL9Algorithm0EEvT_T0_ll_param_1+8];
	ld.param.u64 	%rd19, [_Z15SoftmaxWarpImplI10DirectLoadIffE11DirectStoreIffEfLi1ELi1ELi2ELi2ELb0EL9Algorithm0EEvT_T0_ll_param_1];
	ld.param.u64 	%rd20, [_Z15SoftmaxWarpImplI10DirectLoadIffE11DirectStoreIffEfLi1ELi1ELi2ELi2ELb0EL9Algorithm0EEvT_T0_ll_param_0];
	ld.param.u64 	%rd18, [_Z15SoftmaxWarpImplI10DirectLoadIffE11DirectStoreIffEfLi1ELi1ELi2ELi2ELb0EL9Algorithm0EEvT_T0_ll_param_2];
	ld.param.u64 	%rd21, [_Z15SoftmaxWarpImplI10DirectLoadIffE11DirectStoreIffEfLi1ELi1ELi2ELi2ELb0EL9Algorithm0EEvT_T0_ll_param_3];
	cvta.to.global.u64 	%rd1, %rd20;
	cvta.to.global.u64 	%rd3, %rd19;
	setp.lt.s64 	%p1, %rd21, 3;
	@%p1 bra 	$L__BB58_2;
	mov.u64 	%rd22, $str;
	cvta.global.u64 	%rd23, %rd22;
	mov.u64 	%rd24, $str$1;
	cvta.global.u64 	%rd25, %rd24;
	mov.u64 	%rd26, __unnamed_59;
	cvta.global.u64 	%rd27, %rd26;
	{ // callseq 58, 0
	.param .b64 param0;
	st.param.b64 	[param0], %rd23;
	.param .b64 param1;
	st.param.b64 	[param1], %rd25;
	.param .b32 param2;
	st.param.b32 	[param2], 253;
	.param .b64 param3;
	st.param.b64 	[param3], %rd27;
	.param .b64 param4;
	st.param.b64 	[param4], 1;
	call.uni 
	__assertfail, 
	(
	param0, 
	param1, 
	param2, 
	param3, 
	param4
	);
	} // callseq 58
$L__BB58_2:
	mov.u32 	%r1, %ctaid.x;
	mov.u32 	%r2, %ntid.y;
	mov.u32 	%r3, %tid.y;
	mad.lo.s32 	%r4, %r1, %r2, %r3;
	mov.u32 	%r5, %nctaid.x;
	mul.lo.s32 	%r6, %r2, %r5;
	shl.b32 	%r7, %r6, 1;
	cvt.s64.s32 	%rd5, %r7;
	shl.b32 	%r8, %r4, 1;
	cvt.s64.s32 	%rd64, %r8;
	setp.le.s64 	%p2, %rd18, %rd64;
	@%p2 bra 	$L__BB58_11;
	mov.u32 	%r9, %tid.x;
	cvt.u64.u32 	%rd7, %r9;
	add.s64 	%rd8, %rd5, %rd64;
	max.s64 	%rd28, %rd18, %rd8;
	setp.lt.s64 	%p3, %rd8, %rd18;
	selp.u64 	%rd9, 1, 0, %p3;
	add.s64 	%rd29, %rd8, %rd9;
	sub.s64 	%rd10, %rd28, %rd29;
	or.b64  	%rd30, %rd10, %rd5;
	and.b64  	%rd31, %rd30, -4294967296;
	setp.ne.s64 	%p4, %rd31, 0;
	@%p4 bra 	$L__BB58_5;
	cvt.u32.u64 	%r10, %rd5;
	cvt.u32.u64 	%r11, %rd10;
	div.u32 	%r12, %r11, %r10;
	cvt.u64.u32 	%rd62, %r12;
	bra.uni 	$L__BB58_6;
$L__BB58_5:
	div.u64 	%rd62, %rd10, %rd5;
$L__BB58_6:
	add.s64 	%rd14, %rd62, %rd9;
	and.b64  	%rd32, %rd14, 1;
	setp.eq.b64 	%p5, %rd32, 1;
	@%p5 bra 	$L__BB58_8;
	mad.lo.s64 	%rd33, %rd2, %rd64, %rd7;
	shl.b64 	%rd34, %rd33, 2;
	add.s64 	%rd35, %rd1, %rd34;
	ld.global.f32 	%f1, [%rd35];
	max.f32 	%f2, %f1, 0fFF800000;
	shl.b64 	%rd36, %rd2, 2;
	add.s64 	%rd37, %rd35, %rd36;
	ld.global.f32 	%f3, [%rd37];
	max.f32 	%f4, %f3, 0fFF800000;
	mov.b32 	%r13, %f2;
	shfl.sync.bfly.b32	%r14|%p6, %r13, 1, 31, -1;
	mov.b32 	%f5, %r14;
	max.f32 	%f6, %f2, %f5;
	mov.b32 	%r15, %f4;
	shfl.sync.bfly.b32	%r16|%p7, %r15, 1, 31, -1;
	mov.b32 	%f7, %r16;
	max.f32 	%f8, %f4, %f7;
	sub.f32 	%f9, %f1, %f6;
	fma.rn.f32 	%f10, %f9, 0f3BBB989D, 0f3F000000;
	cvt.sat.f32.f32 	%f11, %f10;
	mov.f32 	%f12, 0f4B400001;
	mov.f32 	%f13, 0f437C0000;
	fma.rm.f32 	%f14, %f11, %f13, %f12;
	add.f32 	%f15, %f14, 0fCB40007F;
	neg.f32 	%f16, %f15;
	fma.rn.f32 	%f17, %f9, 0f3FB8AA3B, %f16;
	fma.rn.f32 	%f18, %f9, 0f32A57060, %f17;
	mov.b32 	%r17, %f14;
	shl.b32 	%r18, %r17, 23;
	mov.b32 	%f19, %r18;
	ex2.approx.ftz.f32 	%f20, %f18;
	mul.f32 	%f21, %f20, %f19;
	add.f32 	%f22, %f21, 0f00000000;
	sub.f32 	%f23, %f3, %f8;
	fma.rn.f32 	%f24, %f23, 0f3BBB989D, 0f3F000000;
	cvt.sat.f32.f32 	%f25, %f24;
	fma.rm.f32 	%f26, %f25, %f13, %f12;
	add.f32 	%f27, %f26, 0fCB40007F;
	neg.f32 	%f28, %f27;
	fma.rn.f32 	%f29, %f23, 0f3FB8AA3B, %f28;
	fma.rn.f32 	%f30, %f23, 0f32A57060, %f29;
	mov.b32 	%r19, %f26;
	shl.b32 	%r20, %r19, 23;
	mov.b32 	%f31, %r20;
	ex2.approx.ftz.f32 	%f32, %f30;
	mul.f32 	%f33, %f32, %f31;
	add.f32 	%f34, %f33, 0f00000000;
	mov.b32 	%r21, %f22;
	shfl.sync.bfly.b32	%r22|%p8, %r21, 1, 31, -1;
	mov.b32 	%f35, %r22;
	add.f32 	%f36, %f22, %f35;
	mov.b32 	%r23, %f34;
	shfl.sync.bfly.b32	%r24|%p9, %r23, 1, 31, -1;
	mov.b32 	%f37, %r24;
	add.f32 	%f38, %f34, %f37;
	div.rn.f32 	%f39, %f21, %f36;
	mad.lo.s64 	%rd38, %rd4, %rd64, %rd7;
	shl.b64 	%rd39, %rd38, 2;
	add.s64 	%rd40, %rd3, %rd39;
	st.global.f32 	[%rd40], %f39;
	div.rn.f32 	%f40, %f33, %f38;
	shl.b64 	%rd41, %rd4, 2;
	add.s64 	%rd42, %rd40, %rd41;
	st.global.f32 	[%rd42], %f40;
	mov.u64 	%rd64, %rd8;
$L__BB58_8:
	setp.eq.s64 	%p10, %rd14, 0;
	@%p10 bra 	$L__BB58_11;
	shl.b64 	%rd46, %rd2, 2;
	shl.b64 	%rd51, %rd4, 2;
$L__BB58_10:
	mad.lo.s64 	%rd43, %rd64, %rd2, %rd7;
	shl.b64 	%rd44, %rd43, 2;
	add.s64 	%rd45, %rd1, %rd44;
	ld.global.f32 	%f41, [%rd45];
	max.f32 	%f42, %f41, 0fFF800000;
	add.s64 	%rd47, %rd45, %rd46;
	ld.global.f32 	%f43, [%rd47];
	max.f32 	%f44, %f43, 0fFF800000;
	mov.b32 	%r25, %f42;
	shfl.sync.bfly.b32	%r26|%p11, %r25, 1, 31, -1;
	mov.b32 	%f45, %r26;
	max.f32 	%f46, %f42, %f45;
	mov.b32 	%r27, %f44;
	shfl.sync.bfly.b32	%r28|%p12, %r27, 1, 31, -1;
	mov.b32 	%f47, %r28;
	max.f32 	%f48, %f44, %f47;
	sub.f32 	%f49, %f41, %f46;
	fma.rn.f32 	%f50, %f49, 0f3BBB989D, 0f3F000000;
	cvt.sat.f32.f32 	%f51, %f50;
	mov.f32 	%f52, 0f4B400001;
	mov.f32 	%f53, 0f437C0000;
	fma.rm.f32 	%f54, %f51, %f53, %f52;
	add.f32 	%f55, %f54, 0fCB40007F;
	neg.f32 	%f56, %f55;
	fma.rn.f32 	%f57, %f49, 0f3FB8AA3B, %f56;
	fma.rn.f32 	%f58, %f49, 0f32A57060, %f57;
	mov.b32 	%r29, %f54;
	shl.b32 	%r30, %r29, 23;
	mov.b32 	%f59, %r30;
	ex2.approx.ftz.f32 	%f60, %f58;
	mul.f32 	%f61, %f60, %f59;
	add.f32 	%f62, %f61, 0f00000000;
	sub.f32 	%f63, %f43, %f48;
	fma.rn.f32 	%f64, %f63, 0f3BBB989D, 0f3F000000;
	cvt.sat.f32.f32 	%f65, %f64;
	fma.rm.f32 	%f66, %f65, %f53, %f52;
	add.f32 	%f67, %f66, 0fCB40007F;
	neg.f32 	%f68, %f67;
	fma.rn.f32 	%f69, %f63, 0f3FB8AA3B, %f68;
	fma.rn.f32 	%f70, %f63, 0f32A57060, %f69;
	mov.b32 	%r31, %f66;
	shl.b32 	%r32, %r31, 23;
	mov.b32 	%f71, %r32;
	ex2.approx.ftz.f32 	%f72, %f70;
	mul.f32 	%f73, %f72, %f71;
	add.f32 	%f74, %f73, 0f00000000;
	mov.b32 	%r33, %f62;
	shfl.sync.bfly.b32	%r34|%p13, %r33, 1, 31, -1;
	mov.b32 	%f75, %r34;
	add.f32 	%f76, %f62, %f75;
	mov.b32 	%r35, %f74;
	shfl.sync.bfly.b32	%r36|%p14, %r35, 1, 31, -1;
	mov.b32 	%f77, %r36;
	add.f32 	%f78, %f74, %f77;
	div.rn.f32 	%f79, %f61, %f76;
	mad.lo.s64 	%rd48, %rd64, %rd4, %rd7;
	shl.b64 	%rd49, %rd48, 2;
	add.s64 	%rd50, %rd3, %rd49;
	st.global.f32 	[%rd50], %f79;
	div.rn.f32 	%f80, %f73, %f78;
	add.s64 	%rd52, %rd50, %rd51;
	st.global.f32 	[%rd52], %f80;
	add.s64 	%rd53, %rd64, %rd5;
	mad.lo.s64 	%rd54, %rd53, %rd2, %rd7;
	shl.b64 	%rd55, %rd54, 2;
	add.s64 	%rd56, %rd1, %rd55;
	ld.global.f32 	%f81, [%rd56];
	max.f32 	%f82, %f81, 0fFF800000;
	add.s64 	%rd57, %rd56, %rd46;
	ld.global.f32 	%f83, [%rd57];
	max.f32 	%f84, %f83, 0fFF800000;
	mov.b32 	%r37, %f82;
	shfl.sync.bfly.b32	%r38|%p15, %r37, 1, 31, -1;
	mov.b32 	%f85, %r38;
	max.f32 	%f86, %f82, %f85;
	mov.b32 	%r39, %f84;
	shfl.sync.bfly.b32	%r40|%p16, %r39, 1, 31, -1;
	mov.b32 	%f87, %r40;
	max.f32 	%f88, %f84, %f87;
	sub.f32 	%f89, %f81, %f86;
	fma.rn.f32 	%f90, %f89, 0f3BBB989D, 0f3F000000;
	cvt.sat.f32.f32 	%f91, %f90;
	fma.rm.f32 	%f92, %f91, %f53, %f52;
	add.f32 	%f93, %f92, 0fCB40007F;
	neg.f32 	%f94, %f93;
	fma.rn.f32 	%f95, %f89, 0f3FB8AA3B, %f94;
	fma.rn.f32 	%f96, %f89, 0f32A57060, %f95;
	mov.b32 	%r41, %f92;
	shl.b32 	%r42, %r41, 23;
	mov.b32 	%f97, %r42;
	ex2.approx.ftz.f32 	%f98, %f96;
	mul.f32 	%f99, %f98, %f97;
	add.f32 	%f100, %f99, 0f00000000;
	sub.f32 	%f101, %f83, %f88;
	fma.rn.f32 	%f102, %f101, 0f3BBB989D, 0f3F000000;
	cvt.sat.f32.f32 	%f103, %f102;
	fma.rm.f32 	%f104, %f103, %f53, %f52;
	add.f32 	%f105, %f104, 0fCB40007F;
	neg.f32 	%f106, %f105;
	fma.rn.f32 	%f107, %f101, 0f3FB8AA3B, %f106;
	fma.rn.f32 	%f108, %f101, 0f32A57060, %f107;
	mov.b32 	%r43, %f104;
	shl.b32 	%r44, %r43, 23;
	mov.b32 	%f109, %r44;
	ex2.approx.ftz.f32 	%f110, %f108;
	mul.f32 	%f111, %f110, %f109;
	add.f32 	%f112, %f111, 0f00000000;
	mov.b32 	%r45, %f100;
	shfl.sync.bfly.b32	%r46|%p17, %r45, 1, 31, -1;
	mov.b32 	%f113, %r46;
	add.f32 	%f114, %f100, %f113;
	mov.b32 	%r47, %f112;
	shfl.sync.bfly.b32	%r48|%p18, %r47, 1, 31, -1;
	mov.b32 	%f115, %r48;
	add.f32 	%f116, %f112, %f115;
	div.rn.f32 	%f117, %f99, %f114;
	mad.lo.s64 	%rd58, %rd53, %rd4, %rd7;
	shl.b64 	%rd59, %rd58, 2;
	add.s64 	%rd60, %rd3, %rd59;
	st.global.f32 	[%rd60], %f117;
	div.rn.f32 	%f118, %f111, %f116;
	add.s64 	%rd61, %rd60, %rd51;
	st.global.f32 	[%rd61], %f118;
	add.s64 	%rd64, %rd53, %rd5;
	setp.lt.s64 	%p19, %rd64, %rd18;
	@%p19 bra 	$L__BB58_10;
$L__BB58_11:
	ret;

}
	// .globl	_Z15SoftmaxWarpImplI10DirectLoadIffE11DirectStoreIffEfLi1ELi1ELi2ELi2ELb1EL9Algorithm0EEvT_T0_ll
.visible .entry _Z15SoftmaxWarpImplI10DirectLoadIffE11DirectStoreIffEfLi1ELi1ELi2ELi2ELb1EL9Algorithm0EEvT_T0_ll(
	.param .align 8 .b8 _Z15SoftmaxWarpImplI10DirectLoadIffE11DirectStoreIffEfLi1ELi1ELi2ELi2ELb1EL9Algorithm0EEvT_T0_ll_param_0[16],
	.param .align 8 .b8 _Z15SoftmaxWarpImplI10DirectLoadIffE11DirectStoreIffEfLi1ELi1ELi2ELi2ELb1EL9Algorithm0EEvT_T0_ll_param_1[16],
	.param .u64 _Z15SoftmaxWarpImplI10DirectLoadIffE11DirectStoreIffEfLi1ELi1ELi2ELi2ELb1EL9Algorithm0EEvT_T0_ll_param_2,
	.param .u64 _Z15SoftmaxWarpImplI10DirectLoadIffE11DirectStoreIffEfLi1ELi1ELi2ELi2ELb1EL9Algorithm0EEvT_T0_ll_param_3
)
{
	.reg .pred 	%p<12>;
	.reg .b32 	%r<22>;
	.reg .b32 	%f<51>;
	.reg .b64 	%rd<35>;

	ld.param.u64 	%rd2, [_Z15SoftmaxWarpImplI10DirectLoadIffE11DirectStoreIffEfLi1ELi1ELi2ELi2ELb1EL9Algorithm0EEvT_T0_ll_param_0+8];
	ld.param.u64 	%rd4, [_Z15SoftmaxWarpImplI10DirectLoadIffE11DirectStoreIffEfLi1ELi1ELi2ELi2ELb1EL9Algorithm0EEvT_T0_ll_param_1+8];
	ld.param.u64 	%rd12, [_Z15SoftmaxWarpImplI10DirectLoadIffE11DirectStoreIffEfLi1ELi1ELi2ELi2ELb1EL9Algorithm0EEvT_T0_ll_param_1];
	ld.param.u64 	%rd13, [_Z15SoftmaxWarpImplI10DirectLoadIffE11DirectStoreIffEfLi1ELi1ELi2ELi2ELb1EL9Algorithm0EEvT_T0_ll_param_0];
	ld.param.u64 	%rd10, [_Z15SoftmaxWarpImplI10DirectLoadIffE11DirectStoreIffEfLi1ELi1ELi2ELi2ELb1EL9Algorithm0EEvT_T0_ll_param_2];
	ld.param.u64 	%rd11, [_Z15SoftmaxWarpImplI10DirectLoadIffE11DirectStoreIffEfLi1ELi1ELi2ELi2ELb1EL9Algorithm0EEvT_T0_ll_param_3];
	cvta.to.global.u64 	%rd1, %rd13;
	cvta.to.global.u64 	%rd3, %rd12;
	setp.lt.s64 	%p1, %rd11, 3;
	@%p1 bra 	$L__BB59_2;
	mov.u64 	%rd14, $str;
	cvta.global.u64 	%rd15, %rd14;
	mov.u64 	%rd16, $str$1;
	cvta.global.u64 	%rd17, %rd16;
	mov.u64 	%rd18, __unnamed_60;
	cvta.global.u64 	%rd19, %rd18;
	{ // callseq 59, 0
	.param .b64 param0;
	st.param.b64 	[param0], %rd15;
	.param .b64 param1;
	st.param.b64 	[param1], %rd17;
	.param .b32 param2;
	st.param.b32 	[param2], 253;
	.param .b64 param3;
	st.param.b64 	[param3], %rd19;
	.param .b64 param4;
	st.param.b64 	[param4], 1;
	call.uni 
	__assertfail, 
	(
	param0, 
	param1, 
	param2, 
	param3, 
	param4
	);
	} // callseq 59
$L__BB59_2:
	mov.u32 	%r2, %ctaid.x;
	mov.u32 	%r3, %ntid.y;
	mov.u32 	%r4, %tid.y;
	mad.lo.s32 	%r5, %r2, %r3, %r4;
	mov.u32 	%r6, %nctaid.x;
	mul.lo.s32 	%r7, %r3, %r6;
	shl.b32 	%r1, %r7, 1;
	shl.b32 	%r8, %r5, 1;
	cvt.s64.s32 	%rd34, %r8;
	setp.le.s64 	%p2, %rd10, %rd34;
	@%p2 bra 	$L__BB59_13;
	mov.u32 	%r9, %tid.x;
	cvt.u64.u32 	%rd6, %r9;
	cvt.s64.s32 	%rd7, %r1;
$L__BB59_4:
	setp.le.s64 	%p3, %rd11, %rd6;
	mov.f32 	%f47, 0fFF800000;
	mov.f32 	%f48, %f47;
	@%p3 bra 	$L__BB59_6;
	mad.lo.s64 	%rd20, %rd34, %rd2, %rd6;
	shl.b64 	%rd21, %rd20, 2;
	add.s64 	%rd22, %rd1, %rd21;
	ld.global.f32 	%f48, [%rd22];
	max.f32 	%f47, %f48, 0fFF800000;
$L__BB59_6:
	setp.le.s64 	%p4, %rd11, %rd6;
	mov.f32 	%f49, 0fFF800000;
	mov.f32 	%f50, %f49;
	@%p4 bra 	$L__BB59_8;
	mad.lo.s64 	%rd23, %rd2, %rd34, %rd2;
	add.s64 	%rd24, %rd23, %rd6;
	shl.b64 	%rd25, %rd24, 2;
	add.s64 	%rd26, %rd1, %rd25;
	ld.global.f32 	%f50, [%rd26];
	max.f32 	%f49, %f50, 0fFF800000;
$L__BB59_8:
	setp.le.s64 	%p5, %rd11, %rd6;
	mov.b32 	%r10, %f47;
	shfl.sync.bfly.b32	%r11|%p6, %r10, 1, 31, -1;
	mov.b32 	%f15, %r11;
	max.f32 	%f16, %f47, %f15;
	mov.b32 	%r12, %f49;
	shfl.sync.bfly.b32	%r13|%p7, %r12, 1, 31, -1;
	mov.b32 	%f17, %r13;
	max.f32 	%f18, %f49, %f17;
	sub.f32 	%f19, %f48, %f16;
	fma.rn.f32 	%f20, %f19, 0f3BBB989D, 0f3F000000;
	cvt.sat.f32.f32 	%f21, %f20;
	mov.f32 	%f22, 0f4B400001;
	mov.f32 	%f23, 0f437C0000;
	fma.rm.f32 	%f24, %f21, %f23, %f22;
	add.f32 	%f25, %f24, 0fCB40007F;
	neg.f32 	%f26, %f25;
	fma.rn.f32 	%f27, %f19, 0f3FB8AA3B, %f26;
	fma.rn.f32 	%f28, %f19, 0f32A57060, %f27;
	mov.b32 	%r14, %f24;
	shl.b32 	%r15, %r14, 23;
	mov.b32 	%f29, %r15;
	ex2.approx.ftz.f32 	%f30, %f28;
	mul.f32 	%f31, %f30, %f29;
	add.f32 	%f32, %f31, 0f00000000;
	sub.f32 	%f33, %f50, %f18;
	fma.rn.f32 	%f34, %f33, 0f3BBB989D, 0f3F000000;
	cvt.sat.f32.f32 	%f35, %f34;
	fma.rm.f32 	%f36, %f35, %f23, %f22;
	add.f32 	%f37, %f36, 0fCB40007F;
	neg.f32 	%f38, %f37;
	fma.rn.f32 	%f39, %f33, 0f3FB8AA3B, %f38;
	fma.rn.f32 	%f40, %f33, 0f32A57060, %f39;
	mov.b32 	%r16, %f36;
	shl.b32 	%r17, %r16, 23;
	mov.b32 	%f41, %r17;
	ex2.approx.ftz.f32 	%f42, %f40;
	mul.f32 	%f9, %f42, %f41;
	add.f32 	%f43, %f9, 0f00000000;
	mov.b32 	%r18, %f32;
	shfl.sync.bfly.b32	%r19|%p8, %r18, 1, 31, -1;
	mov.b32 	%f44, %r19;
	add.f32 	%f45, %f32, %f44;
	mov.b32 	%r20, %f43;
	shfl.sync.bfly.b32	%r21|%p9, %r20, 1, 31, -1;
	mov.b32 	%f46, %r21;
	add.f32 	%f10, %f43, %f46;
	div.rn.f32 	%f11, %f31, %f45;
	@%p5 bra 	$L__BB59_10;
	mad.lo.s64 	%rd27, %rd34, %rd4, %rd6;
	shl.b64 	%rd28, %rd27, 2;
	add.s64 	%rd29, %rd3, %rd28;
	st.global.f32 	[%rd29], %f11;
$L__BB59_10:
	setp.le.s64 	%p10, %rd11, %rd6;
	div.rn.f32 	%f12, %f9, %f10;
	@%p10 bra 	$L__BB59_12;
	mad.lo.s64 	%rd30, %rd4, %rd34, %rd4;
	add.s64 	%rd31, %rd30, %rd6;
	shl.b64 	%rd32, %rd31, 2;
	add.s64 	%rd33, %rd3, %rd32;
	st.global.f32 	[%rd33], %f12;
$L__BB59_12:
	add.s64 	%rd34, %rd34, %rd7;
	setp.lt.s64 	%p11, %rd34, %rd10;
	@%p11 bra 	$L__BB59_4;
$L__BB59_13:
	ret;

}
	// .globl	_Z15SoftmaxWarpImplI10DirectLoadIffE11DirectStoreIffEfLi1ELi1ELi2ELi1ELb0EL9Algorithm0EEvT_T0_ll
.visible .entry _Z15SoftmaxWarpImplI10DirectLoadIffE11DirectStoreIffEfLi1ELi1ELi2ELi1ELb0EL9Algorithm0EEvT_T0_ll(
	.param .align 8 .b8 _Z15SoftmaxWarpImplI10DirectLoadIffE11DirectStoreIffEfLi1ELi1ELi2ELi1ELb0EL9Algorithm0EEvT_T0_ll_param_0[16],
	.param .align 8 .b8 _Z15SoftmaxWarpImplI10DirectLoadIffE11DirectStoreIffEfLi1ELi1ELi2ELi1ELb0EL9Algorithm0EEvT_T0_ll_param_1[16],
	.param .u64 _Z15SoftmaxWarpImplI10DirectLoadIffE11DirectStoreIffEfLi1ELi1ELi2ELi1ELb0EL9Algorithm0EEvT_T0_ll_param_2,
	.param .u64 _Z15SoftmaxWarpImplI10DirectLoadIffE11DirectStoreIffEfLi1ELi1ELi2ELi1ELb0EL9Algorithm0EEvT_T0_ll_param_3
)
{
	.reg .pred 	%p<6>;
	.reg .b32 	%r<14>;
	.reg .b32 	%f<22>;
	.reg .b64 	%rd<27>;

	ld.param.u64 	%rd1, [_Z15SoftmaxWarpImplI10DirectLoadIffE11DirectStoreIffEfLi1ELi1ELi2ELi1ELb0EL9Algorithm0EEvT_T0_ll_param_0];
	ld.param.u64 	%rd2, [_Z15SoftmaxWarpImplI10DirectLoadIffE11DirectStoreIffEfLi1ELi1ELi2ELi1ELb0EL9Algorithm0EEvT_T0_ll_param_0+8];
	ld.param.u64 	%rd3, [_Z15SoftmaxWarpImplI10DirectLoadIffE11DirectStoreIffEfLi1ELi1ELi2ELi1ELb0EL9Algorithm0EEvT_T0_ll_param_1];
	ld.param.u64 	%rd4, [_Z15SoftmaxWarpImplI10DirectLoadIffE11DirectStoreIffEfLi1ELi1ELi2ELi1ELb0EL9Algorithm0EEvT_T0_ll_param_1+8];
	ld.param.u64 	%rd12, [_Z15SoftmaxWarpImplI10DirectLoadIffE11DirectStoreIffEfLi1ELi1ELi2ELi1ELb0EL9Algorithm0EEvT_T0_ll_param_2];
	ld.param.u64 	%rd13, [_Z15SoftmaxWarpImplI10DirectLoadIffE11DirectStoreIffEfLi1ELi1ELi2ELi1ELb0EL9Algorithm0EEvT_T0_ll_param_3];
	setp.lt.s64 	%p1, %rd13, 3;
	@%p1 bra 	$L__BB60_2;
	mov.u64 	%rd14, $str;
	cvta.global.u64 	%rd15, %rd14;
	mov.u64 	%rd16, $str$1;
	cvta.global.u64 	%rd17, %rd16;
	mov.u64 	%rd18, __unnamed_61;
	cvta.global.u64 	%rd19, %rd18;
	{ // callseq 60, 0
	.param .b64 param0;
	st.param.b64 	[param0], %rd15;
	.param .b64 param1;
	st.param.b64 	[param1], %rd17;
	.param .b32 param2;
	st.param.b32 	[param2], 253;
	.param .b64 param3;
	st.param.b64 	[param3], %rd19;
	.param .b64 param4;
	st.param.b64 	[param4], 1;
	call.uni 
	__assertfail, 
	(
	param0, 
	param1, 
	param2, 
	param3, 
	param4
	);
	} // callseq 60
$L__BB60_2:
	mov.u32 	%r2, %ctaid.x;
	mov.u32 	%r3, %ntid.y;
	mov.u32 	%r4, %tid.y;
	mad.lo.s32 	%r5, %r2, %r3, %r4;
	mov.u32 	%r6, %nctaid.x;
	mul.lo.s32 	%r1, %r6, %r3;
	cvt.s64.s32 	%rd26, %r5;
	setp.le.s64 	%p2, %rd12, %rd26;
	@%p2 bra 	$L__BB60_5;
	mov.u32 	%r7, %tid.x;
	cvt.u64.u32 	%rd6, %r7;
	cvta.to.global.u64 	%rd7, %rd3;
	cvta.to.global.u64 	%rd8, %rd1;
	cvt.s64.s32 	%rd9, %r1;
$L__BB60_4:
	mad.lo.s64 	%rd20, %rd26, %rd2, %rd6;
	shl.b64 	%rd21, %rd20, 2;
	add.s64 	%rd22, %rd8, %rd21;
	ld.global.f32 	%f1, [%rd22];
	max.f32 	%f2, %f1, 0fFF800000;
	mov.b32 	%r8, %f2;
	shfl.sync.bfly.b32	%r9|%p3, %r8, 1, 31, -1;
	mov.b32 	%f3, %r9;
	max.f32 	%f4, %f2, %f3;
	sub.f32 	%f5, %f1, %f4;
	fma.rn.f32 	%f6, %f5, 0f3BBB989D, 0f3F000000;
	cvt.sat.f32.f32 	%f7, %f6;
	mov.f32 	%f8, 0f4B400001;
	mov.f32 	%f9, 0f437C0000;
	fma.rm.f32 	%f10, %f7, %f9, %f8;
	add.f32 	%f11, %f10, 0fCB40007F;
	neg.f32 	%f12, %f11;
	fma.rn.f32 	%f13, %f5, 0f3FB8AA3B, %f12;
	fma.rn.f32 	%f14, %f5, 0f32A57060, %f13;
	mov.b32 	%r10, %f10;
	shl.b32 	%r11, %r10, 23;
	mov.b32 	%f15, %r11;
	ex2.approx.ftz.f32 	%f16, %f14;
	mul.f32 	%f17, %f16, %f15;
	add.f32 	%f18, %f17, 0f00000000;
	mov.b32 	%r12, %f18;
	shfl.sync.bfly.b32	%r13|%p4, %r12, 1, 31, -1;
	mov.b32 	%f19, %r13;
	add.f32 	%f20, %f18, %f19;
	div.rn.f32 	%f21, %f17, %f20;
	mad.lo.s64 	%rd23, %rd26, %rd4, %rd6;
	shl.b64 	%rd24, %rd23, 2;
	add.s64 	%rd25, %rd7, %rd24;
	st.global.f32 	[%rd25], %f21;
	add.s64 	%rd26, %rd26, %rd9;
	setp.lt.s64 	%p5, %rd26, %rd12;
	@%p5 bra 	$L__BB60_4;
$L__BB60_5:
	ret;

}
	// .globl	_Z15SoftmaxWarpImplI10DirectLoadIffE11DirectStoreIffEfLi1ELi1ELi2ELi1ELb1EL9Algorithm0EEvT_T0_ll
.visible .entry _Z15SoftmaxWarpImplI10DirectLoadIffE11DirectStoreIffEfLi1ELi1ELi2ELi1ELb1EL9Algorithm0EEvT_T0_ll(
	.param .align 8 .b8 _Z15SoftmaxWarpImplI10DirectLoadIffE11DirectStoreIffEfLi1ELi1ELi2ELi1ELb1EL9Algorithm0EEvT_T0_ll_param_0[16],
	.param .align 8 .b8 _Z15SoftmaxWarpImplI10DirectLoadIffE11DirectStoreIffEfLi1ELi1ELi2ELi1ELb1EL9Algorithm0EEvT_T0_ll_param_1[16],
	.param .u64 _Z15SoftmaxWarpImplI10DirectLoadIffE11DirectStoreIffEfLi1ELi1ELi2ELi1ELb1EL9Algorithm0EEvT_T0_ll_param_2,
	.param .u64 _Z15SoftmaxWarpImplI10DirectLoadIffE11DirectStoreIffEfLi1ELi1ELi2ELi1ELb1EL9Algorithm0EEvT_T0_ll_param_3
)
{
	.reg .pred 	%p<8>;
	.reg .b32 	%r<14>;
	.reg .b32 	%f<27>;
	.reg .b64 	%rd<27>;

	ld.param.u64 	%rd1, [_Z15SoftmaxWarpImplI10DirectLoadIffE11DirectStoreIffEfLi1ELi1ELi2ELi1ELb1EL9Algorithm0EEvT_T0_ll_param_0];
	ld.param.u64 	%rd2, [_Z15SoftmaxWarpImplI10DirectLoadIffE11DirectStoreIffEfLi1ELi1ELi2ELi1ELb1EL9Algorithm0EEvT_T0_ll_param_0+8];
	ld.param.u64 	%rd3, [_Z15SoftmaxWarpImplI10DirectLoadIffE11DirectStoreIffEfLi1ELi1ELi2ELi1ELb1EL9Algorithm0EEvT_T0_ll_param_1];
	ld.param.u64 	%rd4, [_Z15SoftmaxWarpImplI10DirectLoadIffE11DirectStoreIffEfLi1ELi1ELi2ELi1ELb1EL9Algorithm0EEvT_T0_ll_param_1+8];
	ld.param.u64 	%rd12, [_Z15SoftmaxWarpImplI10DirectLoadIffE11DirectStoreIffEfLi1ELi1ELi2ELi1ELb1EL9Algorithm0EEvT_T0_ll_param_2];
	ld.param.u64 	%rd13, [_Z15SoftmaxWarpImplI10DirectLoadIffE11DirectStoreIffEfLi1ELi1ELi2ELi1ELb1EL9Algorithm0EEvT_T0_ll_param_3];
	setp.lt.s64 	%p1, %rd13, 3;
	@%p1 bra 	$L__BB61_2;
	mov.u64 	%rd14, $str;
	cvta.global.u64 	%rd15, %rd14;
	mov.u64 	%rd16, $str$1;
	cvta.global.u64 	%rd17, %rd16;
	mov.u64 	%rd18, __unnamed_62;
	cvta.global.u64 	%rd19, %rd18;
	{ // callseq 61, 0
	.param .b64 param0;
	st.param.b64 	[param0], %rd15;
	.param .b64 param1;
	st.param.b64 	[param1], %rd17;
	.param .b32 param2;
	st.param.b32 	[param2], 253;
	.param .b64 param3;
	st.param.b64 	[param3], %rd19;
	.param .b64 param4;
	st.param.b64 	[param4], 1;
	call.uni 
	__assertfail, 
	(
	param0, 
	param1, 
	param2, 
	param3, 
	param4
	);
	} // callseq 61
$L__BB61_2:
	mov.u32 	%r2, %ctaid.x;
	mov.u32 	%r3, %ntid.y;
	mov.u32 	%r4, %tid.y;
	mad.lo.s32 	%r5, %r2, %r3, %r4;
	mov.u32 	%r6, %nctaid.x;
	mul.lo.s32 	%r1, %r6, %r3;
	cvt.s64.s32 	%rd26, %r5;
	setp.le.s64 	%p2, %rd12, %rd26;
	@%p2 bra 	$L__BB61_9;
	mov.u32 	%r7, %tid.x;
	cvt.u64.u32 	%rd6, %r7;
	cvta.to.global.u64 	%rd7, %rd3;
	cvta.to.global.u64 	%rd8, %rd1;
	cvt.s64.s32 	%rd9, %r1;
$L__BB61_4:
	setp.le.s64 	%p3, %rd13, %rd6;
	mov.f32 	%f25, 0fFF800000;
	mov.f32 	%f26, %f25;
	@%p3 bra 	$L__BB61_6;
	mad.lo.s64 	%rd20, %rd26, %rd2, %rd6;
	shl.b64 	%rd21, %rd20, 2;
	add.s64 	%rd22, %rd8, %rd21;
	ld.global.f32 	%f25, [%rd22];
	max.f32 	%f26, %f25, 0fFF800000;
$L__BB61_6:
	setp.le.s64 	%p4, %rd13, %rd6;
	mov.b32 	%r8, %f26;
	shfl.sync.bfly.b32	%r9|%p5, %r8, 1, 31, -1;
	mov.b32 	%f7, %r9;
	max.f32 	%f8, %f26, %f7;
	sub.f32 	%f9, %f25, %f8;
	fma.rn.f32 	%f10, %f9, 0f3BBB989D, 0f3F000000;
	cvt.sat.f32.f32 	%f11, %f10;
	mov.f32 	%f12, 0f4B400001;
	mov.f32 	%f13, 0f437C0000;
	fma.rm.f32 	%f14, %f11, %f13, %f12;
	add.f32 	%f15, %f14, 0fCB40007F;
	neg.f32 	%f16, %f15;
	fma.rn.f32 	%f17, %f9, 0f3FB8AA3B, %f16;
	fma.rn.f32 	%f18, %f9, 0f32A57060, %f17;
	mov.b32 	%r10, %f14;
	shl.b32 	%r11, %r10, 23;
	mov.b32 	%f19, %r11;
	ex2.approx.ftz.f32 	%f20, %f18;
	mul.f32 	%f21, %f20, %f19;
	add.f32 	%f22, %f21, 0f00000000;
	mov.b32 	%r12, %f22;
	shfl.sync.bfly.b32	%r13|%p6, %r12, 1, 31, -1;
	mov.b32 	%f23, %r13;
	add.f32 	%f24, %f22, %f23;
	div.rn.f32 	%f5, %f21, %f24;
	@%p4 bra 	$L__BB61_8;
	mad.lo.s64 	%rd23, %rd26, %rd4, %rd6;
	shl.b64 	%rd24, %rd23, 2;
	add.s64 	%rd25, %rd7, %rd24;
	st.global.f32 	[%rd25], %f5;
$L__BB61_8:
	add.s64 	%rd26, %rd26, %rd9;
	setp.lt.s64 	%p7, %rd26, %rd12;
	@%p7 bra 	$L__BB61_4;
$L__BB61_9:
	ret;

}
	// .globl	_Z15SoftmaxWarpImplI10DirectLoadIffE11DirectStoreIffEfLi1ELi1ELi4ELi2ELb0EL9Algorithm0EEvT_T0_ll
.visible .entry _Z15SoftmaxWarpImplI10DirectLoadIffE11DirectStoreIffEfLi1ELi1ELi4ELi2ELb0EL9Algorithm0EEvT_T0_ll(
	.param .align 8 .b8 _Z15SoftmaxWarpImplI10DirectLoadIffE11DirectStoreIffEfLi1ELi1ELi4ELi2ELb0EL9Algorithm0EEvT_T0_ll_param_0[16],
	.param .align 8 .b8 _Z15SoftmaxWarpImplI10DirectLoadIffE11DirectStoreIffEfLi1ELi1ELi4ELi2ELb0EL9Algorithm0EEvT_T0_ll_param_1[16],
	.param .u64 _Z15SoftmaxWarpImplI10DirectLoadIffE11DirectStoreIffEfLi1ELi1ELi4ELi2ELb0EL9Algorithm0EEvT_T0_ll_param_2,
	.param .u64 _Z15SoftmaxWarpImplI10DirectLoadIffE11DirectStoreIffEfLi1ELi1ELi4ELi2ELb0EL9Algorithm0EEvT_T0_ll_param_3
)
{
	.reg .pred 	%p<12>;
	.reg .b32 	%r<30>;
	.reg .b32 	%f<49>;
	.reg .b64 	%rd<31>;

	ld.param.u64 	%rd1, [_Z15SoftmaxWarpImplI10DirectLoadIffE11DirectStoreIffEfLi1ELi1ELi4ELi2ELb0EL9Algorithm0EEvT_T0_ll_param_0];
	ld.param.u64 	%rd2, [_Z15SoftmaxWarpImplI10DirectLoadIffE11DirectStoreIffEfLi1ELi1ELi4ELi2ELb0EL9Algorithm0EEvT_T0_ll_param_0+8];
	ld.param.u64 	%rd3, [_Z15SoftmaxWarpImplI10DirectLoadIffE11DirectStoreIffEfLi1ELi1ELi4ELi2ELb0EL9Algorithm0EEvT_T0_ll_param_1];
	ld.param.u64 	%rd4, [_Z15SoftmaxWarpImplI10DirectLoadIffE11DirectStoreIffEfLi1ELi1ELi4ELi2ELb0EL9Algorithm0EEvT_T0_ll_param_1+8];
	ld.param.u64 	%rd12, [_Z15SoftmaxWarpImplI10DirectLoadIffE11DirectStoreIffEfLi1ELi1ELi4ELi2ELb0EL9Algorithm0EEvT_T0_ll_param_2];
	ld.param.u64 	%rd13, [_Z15SoftmaxWarpImplI10DirectLoadIffE11DirectStoreIffEfLi1ELi1ELi4ELi2ELb0EL9Algorithm0EEvT_T0_ll_param_3];
	setp.lt.s64 	%p1, %rd13, 5;
	@%p1 bra 	$L__BB62_2;
	mov.u64 	%rd14, $str;
	cvta.global.u64 	%rd15, %rd14;
	mov.u64 	%rd16, $str$1;
	cvta.global.u64 	%rd17, %rd16;
	mov.u64 	%rd18, __unnamed_63;
	cvta.global.u64 	%rd19, %rd18;
	{ // callseq 62, 0
	.param .b64 param0;
	st.param.b64 	[param0], %rd15;
	.param .b64 param1;
	st.param.b64 	[param1], %rd17;
	.param .b32 param2;
	st.param.b32 	[param2], 253;
	.param .b64 param3;
	st.param.b64 	[param3], %rd19;
	.param .b64 param4;
	st.param.b64 	[param4], 1;
	call.uni 
	__assertfail, 
	(
	param0, 
	param1, 
	param2, 
	param3, 
	param4
	);
	} // callseq 62
$L__BB62_2:
	mov.u32 	%r2, %ctaid.x;
	mov.u32 	%r3, %ntid.y;
	mov.u32 	%r4, %tid.y;
	mad.lo.s32 	%r5, %r2, %r3, %r4;
	mov.u32 	%r6, %nctaid.x;
	mul.lo.s32 	%r7, %r3, %r6;
	shl.b32 	%r1, %r7, 1;
	shl.b32 	%r8, %r5, 1;
	cvt.s64.s32 	%rd30, %r8;
	setp.le.s64 	%p2, %rd12, %rd30;
	@%p2 bra 	$L__BB62_5;
	mov.u32 	%r9, %tid.x;
	cvt.u64.u32 	%rd6, %r9;
	cvta.to.global.u64 	%rd7, %rd3;
	cvta.to.global.u64 	%rd8, %rd1;
	cvt.s64.s32 	%rd9, %r1;
$L__BB62_4:
	mad.lo.s64 	%rd20, %rd30, %rd2, %rd6;
	shl.b64 	%rd21, %rd20, 2;
	add.s64 	%rd22, %rd8, %rd21;
	ld.global.f32 	%f1, [%rd22];
	max.f32 	%f2, %f1, 0fFF800000;
	shl.b64 	%rd23, %rd2, 2;
	add.s64 	%rd24, %rd22, %rd23;
	ld.global.f32 	%f3, [%rd24];
	max.f32 	%f4, %f3, 0fFF800000;
	mov.b32 	%r10, %f2;
	shfl.sync.bfly.b32	%r11|%p3, %r10, 2, 31, -1;
	mov.b32 	%f5, %r11;
	max.f32 	%f6, %f2, %f5;
	mov.b32 	%r12, %f6;
	shfl.sync.bfly.b32	%r13|%p4, %r12, 1, 31, -1;
	mov.b32 	%f7, %r13;
	max.f32 	%f8, %f6, %f7;
	mov.b32 	%r14, %f4;
	shfl.sync.bfly.b32	%r15|%p5, %r14, 2, 31, -1;
	mov.b32 	%f9, %r15;
	max.f32 	%f10, %f4, %f9;
	mov.b32 	%r16, %f10;
	shfl.sync.bfly.b32	%r17|%p6, %r16, 1, 31, -1;
	mov.b32 	%f11, %r17;
	max.f32 	%f12, %f10, %f11;
	sub.f32 	%f13, %f1, %f8;
	fma.rn.f32 	%f14, %f13, 0f3BBB989D, 0f3F000000;
	cvt.sat.f32.f32 	%f15, %f14;
	mov.f32 	%f16, 0f4B400001;
	mov.f32 	%f17, 0f437C0000;
	fma.rm.f32 	%f18, %f15, %f17, %f16;
	add.f32 	%f19, %f18, 0fCB40007F;
	neg.f32 	%f20, %f19;
	fma.rn.f32 	%f21, %f13, 0f3FB8AA3B, %f20;
	fma.rn.f32 	%f22, %f13, 0f32A57060, %f21;
	mov.b32 	%r18, %f18;
	shl.b32 	%r19, %r18, 23;
	mov.b32 	%f23, %r19;
	ex2.approx.ftz.f32 	%f24, %f22;
	mul.f32 	%f25, %f24, %f23;
	add.f32 	%f26, %f25, 0f00000000;
	sub.f32 	%f27, %f3, %f12;
	fma.rn.f32 	%f28, %f27, 0f3BBB989D, 0f3F000000;
	cvt.sat.f32.f32 	%f29, %f28;
	fma.rm.f32 	%f30, %f29, %f17, %f16;
	add.f32 	%f31, %f30, 0fCB40007F;
	neg.f32 	%f32, %f31;
	fma.rn.f32 	%f33, %f27, 0f3FB8AA3B, %f32;
	fma.rn.f32 	%f34, %f27, 0f32A57060, %f33;
	mov.b32 	%r20, %f30;
	shl.b32 	%r21, %r20, 23;
	mov.b32 	%f35, %r21;
	ex2.approx.ftz.f32 	%f36, %f34;
	mul.f32 	%f37, %f36, %f35;
	add.f32 	%f38, %f37, 0f00000000;
	mov.b32 	%r22, %f26;
	shfl.sync.bfly.b32	%r23|%p7, %r22, 2, 31, -1;
	mov.b32 	%f39, %r23;
	add.f32 	%f40, %f26, %f39;
	mov.b32 	%r24, %f40;
	shfl.sync.bfly.b32	%r25|%p8, %r24, 1, 31, -1;
	mov.b32 	%f41, %r25;
	add.f32 	%f42, %f40, %f41;
	mov.b32 	%r26, %f38;
	shfl.sync.bfly.b32	%r27|%p9, %r26, 2, 31, -1;
	mov.b32 	%f43, %r27;
	add.f32 	%f44, %f38, %f43;
	mov.b32 	%r28, %f44;
	shfl.sync.bfly.b32	%r29|%p10, %r28, 1, 31, -1;
	mov.b32 	%f45, %r29;
	add.f32 	%f46, %f44, %f45;
	div.rn.f32 	%f47, %f25, %f42;
	mad.lo.s64 	%rd25, %rd30, %rd4, %rd6;
	shl.b64 	%rd26, %rd25, 2;
	add.s64 	%rd27, %rd7, %rd26;
	st.global.f32 	[%rd27], %f47;
	div.rn.f32 	%f48, %f37, %f46;
	shl.b64 	%rd28, %rd4, 2;
	add.s64 	%rd29, %rd27, %rd28;
	st.global.f32 	[%rd29], %f48;
	add.s64 	%rd30, %rd30, %rd9;
	setp.lt.s64 	%p11, %rd30, %rd12;
	@%p11 bra 	$L__BB62_4;
$L__BB62_5:
	ret;

}
	// .globl	_Z15SoftmaxWarpImplI10DirectLoadIffE11DirectStoreIffEfLi1ELi1ELi4ELi2ELb1EL9Algorithm0EEvT_T0_ll
.visible .entry _Z15SoftmaxWarpImplI10DirectLoadIffE11DirectStoreIffEfLi1ELi1ELi4ELi2ELb1EL9Algorithm0EEvT_T0_ll(
	.param .align 8 .b8 _Z15SoftmaxWarpImplI10DirectLoadIffE11DirectStoreIffEfLi1ELi1ELi4ELi2ELb1EL9Algorithm0EEvT_T0_ll_param_0[16],
	.param .align 8 .b8 _Z15SoftmaxWarpImplI10DirectLoadIffE11DirectStoreIffEfLi1ELi1ELi4ELi2ELb1EL9Algorithm0EEvT_T0_ll_param_1[16],
	.param .u64 _Z15SoftmaxWarpImplI10DirectLoadIffE11DirectStoreIffEfLi1ELi1ELi4ELi2ELb1EL9Algorithm0EEvT_T0_ll_param_2,
	.param .u64 _Z15SoftmaxWarpImplI10DirectLoadIffE11DirectStoreIffEfLi1ELi1ELi4ELi2ELb1EL9Algorithm0EEvT_T0_ll_param_3
)
{
	.reg .pred 	%p<16>;
	.reg .b32 	%r<30>;
	.reg .b32 	%f<59>;
	.reg .b64 	%rd<35>;

	ld.param.u64 	%rd2, [_Z15SoftmaxWarpImplI10DirectLoadIffE11DirectStoreIffEfLi1ELi1ELi4ELi2ELb1EL9Algorithm0EEvT_T0_ll_param_0+8];
	ld.param.u64 	%rd4, [_Z15SoftmaxWarpImplI10DirectLoadIffE11DirectStoreIffEfLi1ELi1ELi4ELi2ELb1EL9Algorithm0EEvT_T0_ll_param_1+8];
	ld.param.u64 	%rd12, [_Z15SoftmaxWarpImplI10DirectLoadIffE11DirectStoreIffEfLi1ELi1ELi4ELi2ELb1EL9Algorithm0EEvT_T0_ll_param_1];
	ld.param.u64 	%rd13, [_Z15SoftmaxWarpImplI10DirectLoadIffE11DirectStoreIffEfLi1ELi1ELi4ELi2ELb1EL9Algorithm0EEvT_T0_ll_param_0];
	ld.param.u64 	%rd10, [_Z15SoftmaxWarpImplI10DirectLoadIffE11DirectStoreIffEfLi1ELi1ELi4ELi2ELb1EL9Algorithm0EEvT_T0_ll_param_2];
	ld.param.u64 	%rd11, [_Z15SoftmaxWarpImplI10DirectLoadIffE11DirectStoreIffEfLi1ELi1ELi4ELi2ELb1EL9Algorithm0EEvT_T0_ll_param_3];
	cvta.to.global.u64 	%rd1, %rd13;
	cvta.to.global.u64 	%rd3, %rd12;
	setp.lt.s64 	%p1, %rd11, 5;
	@%p1 bra 	$L__BB63_2;
	mov.u64 	%rd14, $str;
	cvta.global.u64 	%rd15, %rd14;
	mov.u64 	%rd16, $str$1;
	cvta.global.u64 	%rd17, %rd16;
	mov.u64 	%rd18, __unnamed_64;
	cvta.global.u64 	%rd19, %rd18;
	{ // callseq 63, 0
	.param .b64 param0;
	st.param.b64 	[param0], %rd15;
	.param .b64 param1;
	st.param.b64 	[param1], %rd17;
	.param .b32 param2;
	st.param.b32 	[param2], 253;
	.param .b64 param3;
	st.param.b64 	[param3], %rd19;
	.param .b64 param4;
	st.param.b64 	[param4], 1;
	call.uni 
	__assertfail, 
	(
	param0, 
	param1, 
	param2, 
	param3, 
	param4
	);
	} // callseq 63
$L__BB63_2:
	mov.u32 	%r2, %ctaid.x;
	mov.u32 	%r3, %ntid.y;
	mov.u32 	%r4, %tid.y;
	mad.lo.s32 	%r5, %r2, %r3, %r4;
	mov.u32 	%r6, %nctaid.x;
	mul.lo.s32 	%r7, %r3, %r6;
	shl.b32 	%r1, %r7, 1;
	shl.b32 	%r8, %r5, 1;
	cvt.s64.s32 	%rd34, %r8;
	setp.le.s64 	%p2, %rd10, %rd34;
	@%p2 bra 	$L__BB63_13;
	mov.u32 	%r9, %tid.x;
	cvt.u64.u32 	%rd6, %r9;
	cvt.s64.s32 	%rd7, %r1;
$L__BB63_4:
	setp.le.s64 	%p3, %rd11, %rd6;
	mov.f32 	%f55, 0fFF800000;
	mov.f32 	%f56, %f55;
	@%p3 bra 	$L__BB63_6;
	mad.lo.s64 	%rd20, %rd34, %rd2, %rd6;
	shl.b64 	%rd21, %rd20, 2;
	add.s64 	%rd22, %rd1, %rd21;
	ld.global.f32 	%f56, [%rd22];
	max.f32 	%f55, %f56, 0fFF800000;
$L__BB63_6:
	setp.le.s64 	%p4, %rd11, %rd6;
	mov.f32 	%f57, 0fFF800000;
	mov.f32 	%f58, %f57;
	@%p4 bra 	$L__BB63_8;
	mad.lo.s64 	%rd23, %rd2, %rd34, %rd2;
	add.s64 	%rd24, %rd23, %rd6;
	shl.b64 	%rd25, %rd24, 2;
	add.s64 	%rd26, %rd1, %rd25;
	ld.global.f32 	%f58, [%rd26];
	max.f32 	%f57, %f58, 0fFF800000;
$L__BB63_8:
	setp.le.s64 	%p5, %rd11, %rd6;
	mov.b32 	%r10, %f55;
	shfl.sync.bfly.b32	%r11|%p6, %r10, 2, 31, -1;
	mov.b32 	%f15, %r11;
	max.f32 	%f16, %f55, %f15;
	mov.b32 	%r12, %f16;
	shfl.sync.bfly.b32	%r13|%p7, %r12, 1, 31, -1;
	mov.b32 	%f17, %r13;
	max.f32 	%f18, %f16, %f17;
	mov.b32 	%r14, %f57;
	shfl.sync.bfly.b32	%r15|%p8, %r14, 2, 31, -1;
	mov.b32 	%f19, %r15;
	max.f32 	%f20, %f57, %f19;
	mov.b32 	%r16, %f20;
	shfl.sync.bfly.b32	%r17|%p9, %r16, 1, 31, -1;
	mov.b32 	%f21, %r17;
	max.f32 	%f22, %f20, %f21;
	sub.f32 	%f23, %f56, %f18;
	fma.rn.f32 	%f24, %f23, 0f3BBB989D, 0f3F000000;
	cvt.sat.f32.f32 	%f25, %f24;
	mov.f32 	%f26, 0f4B400001;
	mov.f32 	%f27, 0f437C0000;
	fma.rm.f32 	%f28, %f25, %f27, %f26;
	add.f32 	%f29, %f28, 0fCB40007F;
	neg.f32 	%f30, %f29;
	fma.rn.f32 	%f31, %f23, 0f3FB8AA3B, %f30;
	fma.rn.f32 	%f32, %f23, 0f32A57060, %f31;
	mov.b32 	%r18, %f28;
	shl.b32 	%r19, %r18, 23;
	mov.b32 	%f33, %r19;
	ex2.approx.ftz.f32 	%f34, %f32;
	mul.f32 	%f35, %f34, %f33;
	add.f32 	%f36, %f35, 0f00000000;
	sub.f32 	%f37, %f58, %f22;
	fma.rn.f32 	%f38, %f37, 0f3BBB989D, 0f3F000000;
	cvt.sat.f32.f32 	%f39, %f38;
	fma.rm.f32 	%f40, %f39, %f27, %f26;
	add.f32 	%f41, %f40, 0fCB40007F;
	neg.f32 	%f42, %f41;
	fma.rn.f32 	%f43, %f37, 0f3FB8AA3B, %f42;
	fma.rn.f32 	%f44, %f37, 0f32A57060, %f43;
	mov.b32 	%r20, %f40;
	shl.b32 	%r21, %r20, 23;
	mov.b32 	%f45, %r21;
	ex2.approx.ftz.f32 	%f46, %f44;
	mul.f32 	%f9, %f46, %f45;
	add.f32 	%f47, %f9, 0f00000000;
	mov.b32 	%r22, %f36;
	shfl.sync.bfly.b32	%r23|%p10, %r22, 2, 31, -1;
	mov.b32 	%f48, %r23;
	add.f32 	%f49, %f36, %f48;
	mov.b32 	%r24, %f49;
	shfl.sync.bfly.b32	%r25|%p11, %r24, 1, 31, -1;
	mov.b32 	%f50, %r25;
	add.f32 	%f51, %f49, %f50;
	mov.b32 	%r26, %f47;
	shfl.sync.bfly.b32	%r27|%p12, %r26, 2, 31, -1;
	mov.b32 	%f52, %r27;
	add.f32 	%f53, %f47, %f52;
	mov.b32 	%r28, %f53;
	shfl.sync.bfly.b32	%r29|%p13, %r28, 1, 31, -1;
	mov.b32 	%f54, %r29;
	add.f32 	%f10, %f53, %f54;
	div.rn.f32 	%f11, %f35, %f51;
	@%p5 bra 	$L__BB63_10;
	mad.lo.s64 	%rd27, %rd34, %rd4, %rd6;
	shl.b64 	%rd28, %rd27, 2;
	add.s64 	%rd29, %rd3, %rd28;
	st.global.f32 	[%rd29], %f11;
$L__BB63_10:
	setp.le.s64 	%p14, %rd11, %rd6;
	div.rn.f32 	%f12, %f9, %f10;
	@%p14 bra 	$L__BB63_12;
	mad.lo.s64 	%rd30, %rd4, %rd34, %rd4;
	add.s64 	%rd31, %rd30, %rd6;
	shl.b64 	%rd32, %rd31, 2;
	add.s64 	%rd33, %rd3, %rd32;
	st.global.f32 	[%rd33], %f12;
$L__BB63_12:
	add.s64 	%rd34, %rd34, %rd7;
	setp.lt.s64 	%p15, %rd34, %rd10;
	@%p15 bra 	$L__BB63_4;
$L__BB63_13:
	ret;

}
	// .globl	_Z15SoftmaxWarpImplI10DirectLoadIffE11DirectStoreIffEfLi1ELi1ELi4ELi1ELb0EL9Algorithm0EEvT_T0_ll
.visible .entry _Z15SoftmaxWarpImplI10DirectLoadIffE11DirectStoreIffEfLi1ELi1ELi4ELi1ELb0EL9Algorithm0EEvT_T0_ll(
	.param .align 8 .b8 _Z15SoftmaxWarpImplI10DirectLoadIffE11DirectStoreIffEfLi1ELi1ELi4ELi1ELb0EL9Algorithm0EEvT_T0_ll_param_0[16],
	.param .align 8 .b8 _Z15SoftmaxWarpImplI10DirectLoadIffE11DirectStoreIffEfLi1ELi1ELi4ELi1ELb0EL9Algorithm0EEvT_T0_ll_param_1[16],
	.param .u64 _Z15SoftmaxWarpImplI10DirectLoadIffE11DirectStoreIffEfLi1ELi1ELi4ELi1ELb0EL9Algorithm0EEvT_T0_ll_param_2,
	.param .u64 _Z15SoftmaxWarpImplI10DirectLoadIffE11DirectStoreIffEfLi1ELi1ELi4ELi1ELb0EL9Algorithm0EEvT_T0_ll_param_3
)
{
	.reg .pred 	%p<20>;
	.reg .b32 	%r<41>;
	.reg .b32 	%f<74>;
	.reg .b64 	%rd<55>;

	ld.param.u64 	%rd2, [_Z15SoftmaxWarpImplI10DirectLoadIffE11DirectStoreIffEfLi1ELi1ELi4ELi1ELb0EL9Algorithm0EEvT_T0_ll_param_0+8];
	ld.param.u64 	%rd4, [_Z15SoftmaxWarpImplI10DirectLoadIffE11DirectStoreIffEfLi1ELi1ELi4ELi1ELb0EL9Algorithm0EEvT_T0_ll_param_1+8];
	ld.param.u64 	%rd19, [_Z15SoftmaxWarpImplI10DirectLoadIffE11DirectStoreIffEfLi1ELi1ELi4ELi1ELb0EL9Algorithm0EEvT_T0_ll_param_1];
	ld.param.u64 	%rd20, [_Z15SoftmaxWarpImplI10DirectLoadIffE11DirectStoreIffEfLi1ELi1ELi4ELi1ELb0EL9Algorithm0EEvT_T0_ll_param_0];
	ld.param.u64 	%rd18, [_Z15SoftmaxWarpImplI10DirectLoadIffE11DirectStoreIffEfLi1ELi1ELi4ELi1ELb0EL9Algorithm0EEvT_T0_ll_param_2];
	ld.param.u64 	%rd21, [_Z15SoftmaxWarpImplI10DirectLoadIffE11DirectStoreIffEfLi1ELi1ELi4ELi1ELb0EL9Algorithm0EEvT_T0_ll_param_3];
	cvta.to.global.u64 	%rd1, %rd20;
	cvta.to.global.u64 	%rd3, %rd19;
	setp.lt.s64 	%p1, %rd21, 5;
	@%p1 bra 	$L__BB64_2;
	mov.u64 	%rd22, $str;
	cvta.global.u64 	%rd23, %rd22;
	mov.u64 	%rd24, $str$1;
	cvta.global.u64 	%rd25, %rd24;
	mov.u64 	%rd26, __unnamed_65;
	cvta.global.u64 	%rd27, %rd26;
	{ // callseq 64, 0
	.param .b64 param0;
	st.param.b64 	[param0], %rd23;
	.param .b64 param1;
	st.param.b64 	[param1], %rd25;
	.param .b32 param2;
	st.param.b32 	[param2], 253;
	.param .b64 param3;
	st.param.b64 	[param3], %rd27;
	.param .b64 param4;
	st.param.b64 	[param4], 1;
	call.uni 
	__assertfail, 
	(
	param0, 
	param1, 
	param2, 
	param3, 
	param4
	);
	} // callseq 64
$L__BB64_2:
	mov.u32 	%r1, %ctaid.x;
	mov.u32 	%r2, %ntid.y;
	mov.u32 	%r3, %tid.y;
	mad.lo.s32 	%r4, %r1, %r2, %r3;
	mov.u32 	%r5, %nctaid.x;
	mul.lo.s32 	%r6, %r5, %r2;
	cvt.s64.s32 	%rd5, %r6;
	cvt.s64.s32 	%rd54, %r4;
	setp.le.s64 	%p2, %rd18, %rd54;
	@%p2 bra 	$L__BB64_10;
	mov.u32 	%r7, %tid.x;
	cvt.u64.u32 	%rd7, %r7;
	add.s64 	%rd8, %rd5, %rd54;
	max.s64 	%rd28, %rd18, %rd8;
	setp.lt.s64 	%p3, %rd8, %rd18;
	selp.u64 	%rd9, 1, 0, %p3;
	add.s64 	%rd29, %rd8, %rd9;
	sub.s64 	%rd10, %rd28, %rd29;
	or.b64  	%rd30, %rd10, %rd5;
	and.b64  	%rd31, %rd30, -4294967296;
	setp.ne.s64 	%p4, %rd31, 0;
	@%p4 bra 	$L__BB64_5;
	cvt.u32.u64 	%r8, %rd5;
	cvt.u32.u64 	%r9, %rd10;
	div.u32 	%r10, %r9, %r8;
	cvt.u64.u32 	%rd52, %r10;
	bra.uni 	$L__BB64_6;
$L__BB64_5:
	div.u64 	%rd52, %rd10, %rd5;
$L__BB64_6:
	add.s64 	%rd14, %rd52, %rd9;
	and.b64  	%rd32, %rd14, 1;
	setp.eq.b64 	%p5, %rd32, 1;
	@%p5 bra 	$L__BB64_8;
	mad.lo.s64 	%rd33, %rd2, %rd54, %rd7;
	shl.b64 	%rd34, %rd33, 2;
	add.s64 	%rd35, %rd1, %rd34;
	ld.global.f32 	%f1, [%rd35];
	max.f32 	%f2, %f1, 0fFF800000;
	mov.b32 	%r11, %f2;
	shfl.sync.bfly.b32	%r12|%p6, %r11, 2, 31, -1;
	mov.b32 	%f3, %r12;
	max.f32 	%f4, %f2, %f3;
	mov.b32 	%r13, %f4;
	shfl.sync.bfly.b32	%r14|%p7, %r13, 1, 31, -1;
	mov.b32 	%f5, %r14;
	max.f32 	%f6, %f4, %f5;
	sub.f32 	%f7, %f1, %f6;
	fma.rn.f32 	%f8, %f7, 0f3BBB989D, 0f3F000000;
	cvt.sat.f32.f32 	%f9, %f8;
	mov.f32 	%f10, 0f4B400001;
	mov.f32 	%f11, 0f437C0000;
	fma.rm.f32 	%f12, %f9, %f11, %f10;
	add.f32 	%f13, %f12, 0fCB40007F;
	neg.f32 	%f14, %f13;
	fma.rn.f32 	%f15, %f7, 0f3FB8AA3B, %f14;
	fma.rn.f32 	%f16, %f7, 0f32A57060, %f15;
	mov.b32 	%r15, %f12;
	shl.b32 	%r16, %r15, 23;
	mov.b32 	%f17, %r16;
	ex2.approx.ftz.f32 	%f18, %f16;
	mul.f32 	%f19, %f18, %f17;
	add.f32 	%f20, %f19, 0f00000000;
	mov.b32 	%r17, %f20;
	shfl.sync.bfly.b32	%r18|%p8, %r17, 2, 31, -1;
	mov.b32 	%f21, %r18;
	add.f32 	%f22, %f20, %f21;
	mov.b32 	%r19, %f22;
	shfl.sync.bfly.b32	%r20|%p9, %r19, 1, 31, -1;
	mov.b32 	%f23, %r20;
	add.f32 	%f24, %f22, %f23;
	div.rn.f32 	%f25, %f19, %f24;
	mad.lo.s64 	%rd36, %rd4, %rd54, %rd7;
	shl.b64 	%rd37, %rd36, 2;
	add.s64 	%rd38, %rd3, %rd37;
	st.global.f32 	[%rd38], %f25;
	mov.u64 	%rd54, %rd8;
$L__BB64_8:
	setp.eq.s64 	%p10, %rd14, 0;
	@%p10 bra 	$L__BB64_10;
$L__BB64_9:
	mad.lo.s64 	%rd39, %rd54, %rd2, %rd7;
	shl.b64 	%rd40, %rd39, 2;
	add.s64 	%rd41, %rd1, %rd40;
	ld.global.f32 	%f26, [%rd41];
	max.f32 	%f27, %f26, 0fFF800000;
	mov.b32 	%r21, %f27;
	shfl.sync.bfly.b32	%r22|%p11, %r21, 2, 31, -1;
	mov.b32 	%f28, %r22;
	max.f32 	%f29, %f27, %f28;
	mov.b32 	%r23, %f29;
	shfl.sync.bfly.b32	%r24|%p12, %r23, 1, 31, -1;
	mov.b32 	%f30, %r24;
	max.f32 	%f31, %f29, %f30;
	sub.f32 	%f32, %f26, %f31;
	fma.rn.f32 	%f33, %f32, 0f3BBB989D, 0f3F000000;
	cvt.sat.f32.f32 	%f34, %f33;
	mov.f32 	%f35, 0f4B400001;
	mov.f32 	%f36, 0f437C0000;
	fma.rm.f32 	%f37, %f34, %f36, %f35;
	add.f32 	%f38, %f37, 0fCB40007F;
	neg.f32 	%f39, %f38;
	fma.rn.f32 	%f40, %f32, 0f3FB8AA3B, %f39;
	fma.rn.f32 	%f41, %f32, 0f32A57060, %f40;
	mov.b32 	%r25, %f37;
	shl.b32 	%r26, %r25, 23;
	mov.b32 	%f42, %r26;
	ex2.approx.ftz.f32 	%f43, %f41;
	mul.f32 	%f44, %f43, %f42;
	add.f32 	%f45, %f44, 0f00000000;
	mov.b32 	%r27, %f45;
	shfl.sync.bfly.b32	%r28|%p13, %r27, 2, 31, -1;
	mov.b32 	%f46, %r28;
	add.f32 	%f47, %f45, %f46;
	mov.b32 	%r29, %f47;
	shfl.sync.bfly.b32	%r30|%p14, %r29, 1, 31, -1;
	mov.b32 	%f48, %r30;
	add.f32 	%f49, %f47, %f48;
	div.rn.f32 	%f50, %f44, %f49;
	mad.lo.s64 	%rd42, %rd54, %rd4, %rd7;
	shl.b64 	%rd43, %rd42, 2;
	add.s64 	%rd44, %rd3, %rd43;
	st.global.f32 	[%rd44], %f50;
	add.s64 	%rd45, %rd54, %rd5;
	mad.lo.s64 	%rd46, %rd45, %rd2, %rd7;
	shl.b64 	%rd47, %rd46, 2;
	add.s64 	%rd48, %rd1, %rd47;
	ld.global.f32 	%f51, [%rd48];
	max.f32 	%f52, %f51, 0fFF800000;
	mov.b32 	%r31, %f52;
	shfl.sync.bfly.b32	%r32|%p15, %r31, 2, 31, -1;
	mov.b32 	%f53, %r32;
	max.f32 	%f54, %f52, %f53;
	mov.b32 	%r33, %f54;
	shfl.sync.bfly.b32	%r34|%p16, %r33, 1, 31, -1;
	mov.b32 	%f55, %r34;
	max.f32 	%f56, %f54, %f55;
	sub.f32 	%f57, %f51, %f56;
	fma.rn.f32 	%f58, %f57, 0f3BBB989D, 0f3F000000;
	cvt.sat.f32.f32 	%f59, %f58;
	fma.rm.f32 	%f60, %f59, %f36, %f35;
	add.f32 	%f61, %f60, 0fCB40007F;
	neg.f32 	%f62, %f61;
	fma.rn.f32 	%f63, %f57, 0f3FB8AA3B, %f62;
	fma.rn.f32 	%f64, %f57, 0f32A57060, %f63;
	mov.b32 	%r35, %f60;
	shl.b32 	%r36, %r35, 23;
	mov.b32 	%f65, %r36;
	ex2.approx.ftz.f32 	%f66, %f64;
	mul.f32 	%f67, %f66, %f65;
	add.f32 	%f68, %f67, 0f00000000;
	mov.b32 	%r37, %f68;
	shfl.sync.bfly.b32	%r38|%p17, %r37, 2, 31, -1;
	mov.b32 	%f69, %r38;
	add.f32 	%f70, %f68, %f69;
	mov.b32 	%r39, %f70;
	shfl.sync.bfly.b32	%r40|%p18, %r39, 1, 31, -1;
	mov.b32 	%f71, %r40;
	add.f32 	%f72, %f70, %f71;
	div.rn.f32 	%f73, %f67, %f72;
	mad.lo.s64 	%rd49, %rd45, %rd4, %rd7;
	shl.b64 	%rd50, %rd49, 2;
	add.s64 	%rd51, %rd3, %rd50;
	st.global.f32 	[%rd51], %f73;
	add.s64 	%rd54, %rd45, %rd5;
	setp.lt.s64 	%p19, %rd54, %rd18;
	@%p19 bra 	$L__BB64_9;
$L__BB64_10:
	ret;

}
	// .globl	_Z15SoftmaxWarpImplI10DirectLoadIffE11DirectStoreIffEfLi1ELi1ELi4ELi1ELb1EL9Algorithm0EEvT_T0_ll
.visible .entry _Z15SoftmaxWarpImplI10DirectLoadIffE11DirectStoreIffEfLi1ELi1ELi4ELi1ELb1EL9Algorithm0EEvT_T0_ll(
	.param .align 8 .b8 _Z15SoftmaxWarpImplI10DirectLoadIffE11DirectStoreIffEfLi1ELi1ELi4ELi1ELb1EL9Algorithm0EEvT_T0_ll_param_0[16],
	.param .align 8 .b8 _Z15SoftmaxWarpImplI10DirectLoadIffE11DirectStoreIffEfLi1ELi1ELi4ELi1ELb1EL9Algorithm0EEvT_T0_ll_param_1[16],
	.param .u64 _Z15SoftmaxWarpImplI10DirectLoadIffE11DirectStoreIffEfLi1ELi1ELi4ELi1ELb1EL9Algorithm0EEvT_T0_ll_param_2,
	.param .u64 _Z15SoftmaxWarpImplI10DirectLoadIffE11DirectStoreIffEfLi1ELi1ELi4ELi1ELb1EL9Algorithm0EEvT_T0_ll_param_3
)
{
	.reg .pred 	%p<26>;
	.reg .b32 	%r<41>;
	.reg .b32 	%f<91>;
	.reg .b64 	%rd<55>;

	ld.param.u64 	%rd2, [_Z15SoftmaxWarpImplI10DirectLoadIffE11DirectStoreIffEfLi1ELi1ELi4ELi1ELb1EL9Algorithm0EEvT_T0_ll_param_0+8];
	ld.param.u64 	%rd4, [_Z15SoftmaxWarpImplI10DirectLoadIffE11DirectStoreIffEfLi1ELi1ELi4ELi1ELb1EL9Algorithm0EEvT_T0_ll_param_1+8];
	ld.param.u64 	%rd21, [_Z15SoftmaxWarpImplI10DirectLoadIffE11DirectStoreIffEfLi1ELi1ELi4ELi1ELb1EL9Algorithm0EEvT_T0_ll_param_1];
	ld.param.u64 	%rd22, [_Z15SoftmaxWarpImplI10DirectLoadIffE11DirectStoreIffEfLi1ELi1ELi4ELi1ELb1EL9Algorithm0EEvT_T0_ll_param_0];
	ld.param.u64 	%rd19, [_Z15SoftmaxWarpImplI10DirectLoadIffE11DirectStoreIffEfLi1ELi1ELi4ELi1ELb1EL9Algorithm0EEvT_T0_ll_param_2];
	ld.param.u64 	%rd20, [_Z15SoftmaxWarpImplI10DirectLoadIffE11DirectStoreIffEfLi1ELi1ELi4ELi1ELb1EL9Algorithm0EEvT_T0_ll_param_3];
	cvta.to.global.u64 	%rd1, %rd22;
	cvta.to.global.u64 	%rd3, %rd21;
	setp.lt.s64 	%p1, %rd20, 5;
	@%p1 bra 	$L__BB65_2;
	mov.u64 	%rd23, $str;
	cvta.global.u64 	%rd24, %rd23;
	mov.u64 	%rd25, $str$1;
	cvta.global.u64 	%rd26, %rd25;
	mov.u64 	%rd27, __unnamed_66;
	cvta.global.u64 	%rd28, %rd27;
	{ // callseq 65, 0
	.param .b64 param0;
	st.param.b64 	[param0], %rd24;
	.param .b64 param1;
	st.param.b64 	[param1], %rd26;
	.param .b32 param2;
	st.param.b32 	[param2], 253;
	.param .b64 param3;
	st.param.b64 	[param3], %rd28;
	.param .b64 param4;
	st.param.b64 	[param4], 1;
	call.uni 
	__assertfail, 
	(
	param0, 
	param1, 
	param2, 
	param3, 
	param4
	);
	} // callseq 65
$L__BB65_2:
	mov.u32 	%r1, %ctaid.x;
	mov.u32 	%r2, %ntid.y;
	mov.u32 	%r3, %tid.y;
	mad.lo.s32 	%r4, %r1, %r2, %r3;
	mov.u32 	%r5, %nctaid.x;
	mul.lo.s32 	%r6, %r5, %r2;
	cvt.s64.s32 	%rd5, %r6;
	cvt.s64.s32 	%rd6, %r4;
	setp.le.s64 	%p2, %rd19, %rd6;
	@%p2 bra 	$L__BB65_21;
	mov.u32 	%r7, %tid.x;
	cvt.u64.u32 	%rd7, %r7;
	add.s64 	%rd8, %rd5, %rd6;
	max.s64 	%rd29, %rd19, %rd8;
	setp.lt.s64 	%p3, %rd8, %rd19;
	selp.u64 	%rd9, 1, 0, %p3;
	add.s64 	%rd30, %rd8, %rd9;
	sub.s64 	%rd10, %rd29, %rd30;
	or.b64  	%rd31, %rd10, %rd5;
	and.b64  	%rd32, %rd31, -4294967296;
	setp.ne.s64 	%p4, %rd32, 0;
	@%p4 bra 	$L__BB65_5;
	cvt.u32.u64 	%r8, %rd5;
	cvt.u32.u64 	%r9, %rd10;
	div.u32 	%r10, %r9, %r8;
	cvt.u64.u32 	%rd52, %r10;
	bra.uni 	$L__BB65_6;
$L__BB65_5:
	div.u64 	%rd52, %rd10, %rd5;
$L__BB65_6:
	add.s64 	%rd14, %rd52, %rd9;
	and.b64  	%rd33, %rd14, 1;
	setp.eq.b64 	%p5, %rd33, 1;
	mov.u64 	%rd54, %rd6;
	@%p5 bra 	$L__BB65_11;
	setp.le.s64 	%p6, %rd20, %rd7;
	mov.f32 	%f85, 0fFF800000;
	mov.f32 	%f86, %f85;
	@%p6 bra 	$L__BB65_9;
	mad.lo.s64 	%rd34, %rd2, %rd6, %rd7;
	shl.b64 	%rd35, %rd34, 2;
	add.s64 	%rd36, %rd1, %rd35;
	ld.global.f32 	%f85, [%rd36];
	max.f32 	%f86, %f85, 0fFF800000;
$L__BB65_9:
	mov.b32 	%r11, %f86;
	shfl.sync.bfly.b32	%r12|%p8, %r11, 2, 31, -1;
	mov.b32 	%f17, %r12;
	max.f32 	%f18, %f86, %f17;
	mov.b32 	%r13, %f18;
	shfl.sync.bfly.b32	%r14|%p9, %r13, 1, 31, -1;
	mov.b32 	%f19, %r14;
	max.f32 	%f20, %f18, %f19;
	sub.f32 	%f21, %f85, %f20;
	fma.rn.f32 	%f22, %f21, 0f3BBB989D, 0f3F000000;
	cvt.sat.f32.f32 	%f23, %f22;
	mov.f32 	%f24, 0f4B400001;
	mov.f32 	%f25, 0f437C0000;
	fma.rm.f32 	%f26, %f23, %f25, %f24;
	add.f32 	%f27, %f26, 0fCB40007F;
	neg.f32 	%f28, %f27;
	fma.rn.f32 	%f29, %f21, 0f3FB8AA3B, %f28;
	fma.rn.f32 	%f30, %f21, 0f32A57060, %f29;
	mov.b32 	%r15, %f26;
	shl.b32 	%r16, %r15, 23;
	mov.b32 	%f31, %r16;
	ex2.approx.ftz.f32 	%f32, %f30;
	mul.f32 	%f33, %f32, %f31;
	add.f32 	%f34, %f33, 0f00000000;
	mov.b32 	%r17, %f34;
	shfl.sync.bfly.b32	%r18|%p10, %r17, 2, 31, -1;
	mov.b32 	%f35, %r18;
	add.f32 	%f36, %f34, %f35;
	mov.b32 	%r19, %f36;
	shfl.sync.bfly.b32	%r20|%p11, %r19, 1, 31, -1;
	mov.b32 	%f37, %r20;
	add.f32 	%f38, %f36, %f37;
	div.rn.f32 	%f5, %f33, %f38;
	mov.u64 	%rd54, %rd8;
	@%p6 bra 	$L__BB65_11;
	mad.lo.s64 	%rd37, %rd4, %rd6, %rd7;
	shl.b64 	%rd38, %rd37, 2;
	add.s64 	%rd39, %rd3, %rd38;
	st.global.f32 	[%rd39], %f5;
$L__BB65_11:
	setp.eq.s64 	%p12, %rd14, 0;
	@%p12 bra 	$L__BB65_21;
$L__BB65_12:
	setp.le.s64 	%p13, %rd20, %rd7;
	mov.f32 	%f87, 0fFF800000;
	mov.f32 	%f88, %f87;
	@%p13 bra 	$L__BB65_14;
	mad.lo.s64 	%rd40, %rd54, %rd2, %rd7;
	shl.b64 	%rd41, %rd40, 2;
	add.s64 	%rd42, %rd1, %rd41;
	ld.global.f32 	%f87, [%rd42];
	max.f32 	%f88, %f87, 0fFF800000;
$L__BB65_14:
	setp.le.s64 	%p14, %rd20, %rd7;
	mov.b32 	%r21, %f88;
	shfl.sync.bfly.b32	%r22|%p15, %r21, 2, 31, -1;
	mov.b32 	%f40, %r22;
	max.f32 	%f41, %f88, %f40;
	mov.b32 	%r23, %f41;
	shfl.sync.bfly.b32	%r24|%p16, %r23, 1, 31, -1;
	mov.b32 	%f42, %r24;
	max.f32 	%f43, %f41, %f42;
	sub.f32 	%f44, %f87, %f43;
	fma.rn.f32 	%f45, %f44, 0f3BBB989D, 0f3F000000;
	cvt.sat.f32.f32 	%f46, %f45;
	mov.f32 	%f47, 0f4B400001;
	mov.f32 	%f48, 0f437C0000;
	fma.rm.f32 	%f49, %f46, %f48, %f47;
	add.f32 	%f50, %f49, 0fCB40007F;
	neg.f32 	%f51, %f50;
	fma.rn.f32 	%f52, %f44, 0f3FB8AA3B, %f51;
	fma.rn.f32 	%f53, %f44, 0f32A57060, %f52;
	mov.b32 	%r25, %f49;
	shl.b32 	%r26, %r25, 23;
	mov.b32 	%f54, %r26;
	ex2.approx.ftz.f32 	%f55, %f53;
	mul.f32 	%f56, %f55, %f54;
	add.f32 	%f57, %f56, 0f00000000;
	mov.b32 	%r27, %f57;
	shfl.sync.bfly.b32	%r28|%p17, %r27, 2, 31, -1;
	mov.b32 	%f58, %r28;
	add.f32 	%f59, %f57, %f58;
	mov.b32 	%r29, %f59;
	shfl.sync.bfly.b32	%r30|%p18, %r29, 1, 31, -1;
	mov.b32 	%f60, %r30;
	add.f32 	%f61, %f59, %f60;
	div.rn.f32 	%f10, %f56, %f61;
	@%p14 bra 	$L__BB65_16;
	mad.lo.s64 	%rd43, %rd54, %rd4, %rd7;
	shl.b64 	%rd44, %rd43, 2;
	add.s64 	%rd45, %rd3, %rd44;
	st.global.f32 	[%rd45], %f10;
$L__BB65_16:
	setp.le.s64 	%p19, %rd20, %rd7;
	add.s64 	%rd17, %rd54, %rd5;
	mov.f32 	%f89, 0fFF800000;
	mov.f32 	%f90, %f89;
	@%p19 bra 	$L__BB65_18;
	mad.lo.s64 	%rd46, %rd17, %rd2, %rd7;
	shl.b64 	%rd47, %rd46, 2;
	add.s64 	%rd48, %rd1, %rd47;
	ld.global.f32 	%f89, [%rd48];
	max.f32 	%f90, %f89, 0fFF800000;
$L__BB65_18:
	setp.le.s64 	%p20, %rd20, %rd7;
	mov.b32 	%r31, %f90;
	shfl.sync.bfly.b32	%r32|%p21, %r31, 2, 31, -1;
	mov.b32 	%f63, %r32;
	max.f32 	%f64, %f90, %f63;
	mov.b32 	%r33, %f64;
	shfl.sync.bfly.b32	%r34|%p22, %r33, 1, 31, -1;
	mov.b32 	%f65, %r34;
	max.f32 	%f66, %f64, %f65;
	sub.f32 	%f67, %f89, %f66;
	fma.rn.f32 	%f68, %f67, 0f3BBB989D, 0f3F000000;
	cvt.sat.f32.f32 	%f69, %f68;
	mov.f32 	%f70, 0f4B400001;
	mov.f32 	%f71, 0f437C0000;
	fma.rm.f32 	%f72, %f69, %f71, %f70;
	add.f32 	%f73, %f72, 0fCB40007F;
	neg.f32 	%f74, %f73;
	fma.rn.f32 	%f75, %f67, 0f3FB8AA3B, %f74;
	fma.rn.f32 	%f76, %f67, 0f32A57060, %f75;
	mov.b32 	%r35, %f72;
	shl.b32 	%r36, %r35, 23;
	mov.b32 	%f77, %r36;
	ex2.approx.ftz.f32 	%f78, %f76;
	mul.f32 	%f79, %f78, %f77;
	add.f32 	%f80, %f79, 0f00000000;
	mov.b32 	%r37, %f80;
	shfl.sync.bfly.b32	%r38|%p23, %r37, 2, 31, -1;
	mov.b32 	%f81, %r38;
	add.f32 	%f82, %f80, %f81;
	mov.b32 	%r39, %f82;
	shfl.sync.bfly.b32	%r40|%p24, %r39, 1, 31, -1;
	mov.b32 	%f83, %r40;
	add.f32 	%f84, %f82, %f83;
	div.rn.f32 	%f15, %f79, %f84;
	@%p20 bra 	$L__BB65_20;
	mad.lo.s64 	%rd49, %rd17, %rd4, %rd7;
	shl.b64 	%rd50, %rd49, 2;
	add.s64 	%rd51, %rd3, %rd50;
	st.global.f32 	[%rd51], %f15;
$L__BB65_20:
	add.s64 	%rd54, %rd17, %rd5;
	setp.lt.s64 	%p25, %rd54, %rd19;
	@%p25 bra 	$L__BB65_12;
$L__BB65_21:
	ret;

}
	// .globl	_Z15SoftmaxWarpImplI10DirectLoadIffE11DirectStoreIffEfLi1ELi1ELi8ELi2ELb0EL9Algorithm0EEvT_T0_ll
.visible .entry _Z15SoftmaxWarpImplI10DirectLoadIffE11DirectStoreIffEfLi1ELi1ELi8ELi2ELb0EL9Algorithm0EEvT_T0_ll(
	.param .align 8 .b8 _Z15SoftmaxWarpImplI10DirectLoadIffE11DirectStoreIffEfLi1ELi1ELi8ELi2ELb0EL9Algorithm0EEvT_T0_ll_param_0[16],
	.param .align 8 .b8 _Z15SoftmaxWarpImplI10DirectLoadIffE11DirectStoreIffEfLi1ELi1ELi8ELi2ELb0EL9Algorithm0EEvT_T0_ll_param_1[16],
	.param .u64 _Z15SoftmaxWarpImplI10DirectLoadIffE11DirectStoreIffEfLi1ELi1ELi8ELi2ELb0EL9Algorithm0EEvT_T0_ll_param_2,
	.param .u64 _Z15SoftmaxWarpImplI10DirectLoadIffE11DirectStoreIffEfLi1ELi1ELi8ELi2ELb0EL9Algorithm0EEvT_T0_ll_param_3
)
{
	.reg .pred 	%p<16>;
	.reg .b32 	%r<38>;
	.reg .b32 	%f<57>;
	.reg .b64 	%rd<31>;

	ld.param.u64 	%rd1, [_Z15SoftmaxWarpImplI10DirectLoadIffE11DirectStoreIffEfLi1ELi1ELi8ELi2ELb0EL9Algorithm0EEvT_T0_ll_param_0];
	ld.param.u64 	%rd2, [_Z15SoftmaxWarpImplI10DirectLoadIffE11DirectStoreIffEfLi1ELi1ELi8ELi2ELb0EL9Algorithm0EEvT_T0_ll_param_0+8];
	ld.param.u64 	%rd3, [_Z15SoftmaxWarpImplI10DirectLoadIffE11DirectStoreIffEfLi1ELi1ELi8ELi2ELb0EL9Algorithm0EEvT_T0_ll_param_1];
	ld.param.u64 	%rd4, [_Z15SoftmaxWarpImplI10DirectLoadIffE11DirectStoreIffEfLi1ELi1ELi8ELi2ELb0EL9Algorithm0EEvT_T0_ll_param_1+8];
	ld.param.u64 	%rd12, [_Z15SoftmaxWarpImplI10DirectLoadIffE11DirectStoreIffEfLi1ELi1ELi8ELi2ELb0EL9Algorithm0EEvT_T0_ll_param_2];
	ld.param.u64 	%rd13, [_Z15SoftmaxWarpImplI10DirectLoadIffE11DirectStoreIffEfLi1ELi1ELi8ELi2ELb0EL9Algorithm0EEvT_T0_ll_param_3];
	setp.lt.s64 	%p1, %rd13, 9;
	@%p1 bra 	$L__BB66_2;
	mov.u64 	%rd14, $str;
	cvta.global.u64 	%rd15, %rd14;
	mov.u64 	%rd16, $str$1;
	cvta.global.u64 	%rd17, %rd16;
	mov.u64 	%rd18, __unnamed_67;
	cvta.global.u64 	%rd19, %rd18;
	{ // callseq 66, 0
	.param .b64 param0;
	st.param.b64 	[param0], %rd15;
	.param .b64 param1;
	st.param.b64 	[param1], %rd17;
	.param .b32 param2;
	st.param.b32 	[param2], 253;
	.param .b64 param3;
	st.param.b64 	[param3], %rd19;
	.param .b64 param4;
	st.param.b64 	[param4], 1;
	call.uni 
	__assertfail, 
	(
	param0, 
	param1, 
	param2, 
	param3, 
	param4
	);
	} // callseq 66
$L__BB66_2:
	mov.u32 	%r2, %ctaid.x;
	mov.u32 	%r3, %ntid.y;
	mov.u32 	%r4, %tid.y;
	mad.lo.s32 	%r5, %r2, %r3, %r4;
	mov.u32 	%r6, %nctaid.x;
	mul.lo.s32 	%r7, %r3, %r6;
	shl.b32 	%r1, %r7, 1;
	shl.b32 	%r8, %r5, 1;
	cvt.s64.s32 	%rd30, %r8;
	setp.le.s64 	%p2, %rd12, %rd30;
	@%p2 bra 	$L__BB66_5;
	mov.u32 	%r9, %tid.x;
	cvt.u64.u32 	%rd6, %r9;
	cvta.to.global.u64 	%rd7, %rd3;
	cvta.to.global.u64 	%rd8, %rd1;
	cvt.s64.s32 	%rd9, %r1;
$L__BB66_4:
	mad.lo.s64 	%rd20, %rd30, %rd2, %rd6;
	shl.b64 	%rd21, %rd20, 2;
	add.s64 	%rd22, %rd8, %rd21;
	ld.global.f32 	%f1, [%rd22];
	max.f32 	%f2, %f1, 0fFF800000;
	shl.b64 	%rd23, %rd2, 2;
	add.s64 	%rd24, %rd22, %rd23;
	ld.global.f32 	%f3, [%rd24];
	max.f32 	%f4, %f3, 0fFF800000;
	mov.b32 	%r10, %f2;
	shfl.sync.bfly.b32	%r11|%p3, %r10, 4, 31, -1;
	mov.b32 	%f5, %r11;
	max.f32 	%f6, %f2, %f5;
	mov.b32 	%r12, %f6;
	shfl.sync.bfly.b32	%r13|%p4, %r12, 2, 31, -1;
	mov.b32 	%f7, %r13;
	max.f32 	%f8, %f6, %f7;
	mov.b32 	%r14, %f8;
	shfl.sync.bfly.b32	%r15|%p5, %r14, 1, 31, -1;
	mov.b32 	%f9, %r15;
	max.f32 	%f10, %f8, %f9;
	mov.b32 	%r16, %f4;
	shfl.sync.bfly.b32	%r17|%p6, %r16, 4, 31, -1;
	mov.b32 	%f11, %r17;
	max.f32 	%f12, %f4, %f11;
	mov.b32 	%r18, %f12;
	shfl.sync.bfly.b32	%r19|%p7, %r18, 2, 31, -1;
	mov.b32 	%f13, %r19;
	max.f32 	%f14, %f12, %f13;
	mov.b32 	%r20, %f14;
	shfl.sync.bfly.b32	%r21|%p8, %r20, 1, 31, -1;
	mov.b32 	%f15, %r21;
	max.f32 	%f16, %f14, %f15;
	sub.f32 	%f17, %f1, %f10;
	fma.rn.f32 	%f18, %f17, 0f3BBB989D, 0f3F000000;
	cvt.sat.f32.f32 	%f19, %f18;
	mov.f32 	%f20, 0f4B400001;
	mov.f32 	%f21, 0f437C0000;
	fma.rm.f32 	%f22, %f19, %f21, %f20;
	add.f32 	%f23, %f22, 0fCB40007F;
	neg.f32 	%f24, %f23;
	fma.rn.f32 	%f25, %f17, 0f3FB8AA3B, %f24;
	fma.rn.f32 	%f26, %f17, 0f32A57060, %f25;
	mov.b32 	%r22, %f22;
	shl.b32 	%r23, %r22, 23;
	mov.b32 	%f27, %r23;
	ex2.approx.ftz.f32 	%f28, %f26;
	mul.f32 	%f29, %f28, %f27;
	add.f32 	%f30, %f29, 0f00000000;
	sub.f32 	%f31, %f3, %f16;
	fma.rn.f32 	%f32, %f31, 0f3BBB989D, 0f3F000000;
	cvt.sat.f32.f32 	%f33, %f32;
	fma.rm.f32 	%f34, %f33, %f21, %f20;
	add.f32 	%f35, %f34, 0fCB40007F;
	neg.f32 	%f36, %f35;
	fma.rn.f32 	%f37, %f31, 0f3FB8AA3B, %f36;
	fma.rn.f32 	%f38, %f31, 0f32A57060, %f37;
	mov.b32 	%r24, %f34;
	shl.b32 	%r25, %r24, 23;
	mov.b32 	%f39, %r25;
	ex2.approx.ftz.f32 	%f40, %f38;
	mul.f32 	%f41, %f40, %f39;
	add.f32 	%f42, %f41, 0f00000000;
	mov.b32 	%r26, %f30;
	shfl.sync.bfly.b32	%r27|%p9, %r26, 4, 31, -1;
	mov.b32 	%f43, %r27;
	add.f32 	%f44, %f30, %f43;
	mov.b32 	%r28, %f44;
	shfl.sync.bfly.b32	%r29|%p10, %r28, 2, 31, -1;
	mov.b32 	%f45, %r29;
	add.f32 	%f46, %f44, %f45;
	mov.b32 	%r30, %f46;
	shfl.sync.bfly.b32	%r31|%p11, %r30, 1, 31, -1;
	mov.b32 	%f47, %r31;
	add.f32 	%f48, %f46, %f47;
	mov.b32 	%r32, %f42;
	shfl.sync.bfly.b32	%r33|%p12, %r32, 4, 31, -1;
	mov.b32 	%f49, %r33;
	add.f32 	%f50, %f42, %f49;
	mov.b32 	%r34, %f50;
	shfl.sync.bfly.b32	%r35|%p13, %r34, 2, 31, -1;
	mov.b32 	%f51, %r35;
	add.f32 	%f52, %f50, %f51;
	mov.b32 	%r36, %f52;
	shfl.sync.bfly.b32	%r37|%p14, %r36, 1, 31, -1;
	mov.b32 	%f53, %r37;
	add.f32 	%f54, %f52, %f53;
	div.rn.f32 	%f55, %f29, %f48;
	mad.lo.s64 	%rd25, %rd30, %rd4, %rd6;
	shl.b64 	%rd26, %rd25, 2;
	add.s64 	%rd27, %rd7, %rd26;
	st.global.f32 	[%rd27], %f55;
	div.rn.f32 	%f56, %f41, %f54;
	shl.b64 	%rd28, %rd4, 2;
	add.s64 	%rd29, %rd27, %rd28;
	st.global.f32 	[%rd29], %f56;
	add.s64 	%rd30, %rd30, %rd9;
	setp.lt.s64 	%p15, %rd30, %rd12;
	@%p15 bra 	$L__BB66_4;
$L__BB66_5:
	ret;

}
	// .globl	_Z15SoftmaxWarpImplI10DirectLoadIffE11DirectStoreIffEfLi1ELi1ELi8ELi2ELb1EL9Algorithm0EEvT_T0_ll
.visible .entry _Z15SoftmaxWarpImplI10DirectLoadIffE11DirectStoreIffEfLi1ELi1ELi8ELi2ELb1EL9Algorithm0EEvT_T0_ll(
	.param .align 8 .b8 _Z15SoftmaxWarpImplI10DirectLoadIffE11DirectStoreIffEfLi1ELi1ELi8ELi2ELb1EL9Algorithm0EEvT_T0_ll_param_0[16],
	.param .align 8 .b8 _Z15SoftmaxWarpImplI10DirectLoadIffE11DirectStoreIffEfLi1ELi1ELi8ELi2ELb1EL9Algorithm0EEvT_T0_ll_param_1[16],
	.param .u64 _Z15SoftmaxWarpImplI10DirectLoadIffE11DirectStoreIffEfLi1ELi1ELi8ELi2ELb1EL9Algorithm0EEvT_T0_ll_param_2,
	.param .u64 _Z15SoftmaxWarpImplI10DirectLoadIffE11DirectStoreIffEfLi1ELi1ELi8ELi2ELb1EL9Algorithm0EEvT_T0_ll_param_3
)
{
	.reg .pred 	%p<20>;
	.reg .b32 	%r<38>;
	.reg .b32 	%f<67>;
	.reg .b64 	%rd<35>;

	ld.param.u64 	%rd2, [_Z15SoftmaxWarpImplI10DirectLoadIffE11DirectStoreIffEfLi1ELi1ELi8ELi2ELb1EL9Algorithm0EEvT_T0_ll_param_0+8];
	ld.param.u64 	%rd4, [_Z15SoftmaxWarpImplI10DirectLoadIffE11DirectStoreIffEfLi1ELi1ELi8ELi2ELb1EL9Algorithm0EEvT_T0_ll_param_1+8];
	ld.param.u64 	%rd12, [_Z15SoftmaxWarpImplI10DirectLoadIffE11DirectStoreIffEfLi1ELi1ELi8ELi2ELb1EL9Algorithm0EEvT_T0_ll_param_1];
	ld.param.u64 	%rd13, [_Z15SoftmaxWarpImplI10DirectLoadIffE11DirectStoreIffEfLi1ELi1ELi8ELi2ELb1EL9Algorithm0EEvT_T0_ll_param_0];
	ld.param.u64 	%rd10, [_Z15SoftmaxWarpImplI10DirectLoadIffE11DirectStoreIffEfLi1ELi1ELi8ELi2ELb1EL9Algorithm0EEvT_T0_ll_param_2];
	ld.param.u64 	%rd11, [_Z15SoftmaxWarpImplI10DirectLoadIffE11DirectStoreIffEfLi1ELi1ELi8ELi2ELb1EL9Algorithm0EEvT_T0_ll_param_3];
	cvta.to.global.u64 	%rd1, %rd13;
	cvta.to.global.u64 	%rd3, %rd12;
	setp.lt.s64 	%p1, %rd11, 9;
	@%p1 bra 	$L__BB67_2;
	mov.u64 	%rd14, $str;
	cvta.global.u64 	%rd15, %rd14;
	mov.u64 	%rd16, $str$1;
	cvta.global.u64 	%rd17, %rd16;
	mov.u64 	%rd18, __unnamed_68;
	cvta.global.u64 	%rd19, %rd18;
	{ // callseq 67, 0
	.param .b64 param0;
	st.param.b64 	[param0], %rd15;
	.param .b64 param1;
	st.param.b64 	[param1], %rd17;
	.param .b32 param2;
	st.param.b32 	[param2], 253;
	.param .b64 param3;
	st.param.b64 	[param3], %rd19;
	.param .b64 param4;
	st.param.b64 	[param4], 1;
	call.uni 
	__assertfail, 
	(
	param0, 
	param1, 
	param2, 
	param3, 
	param4
	);
	} // callseq 67
$L__BB67_2:
	mov.u32 	%r2, %ctaid.x;
	mov.u32 	%r3, %ntid.y;
	mov.u32 	%r4, %tid.y;
	mad.lo.s32 	%r5, %r2, %r3, %r4;
	mov.u32 	%r6, %nctaid.x;
	mul.lo.s32 	%r7, %r3, %r6;
	shl.b32 	%r1, %r7, 1;
	shl.b32 	%r8, %r5, 1;
	cvt.s64.s32 	%rd34, %r8;
	setp.le.s64 	%p2, %rd10, %rd34;
	@%p2 bra 	$L__BB67_13;
	mov.u32 	%r9, %tid.x;
	cvt.u64.u32 	%rd6, %r9;
	cvt.s64.s32 	%rd7, %r1;
$L__BB67_4:
	setp.le.s64 	%p3, %rd11, %rd6;
	mov.f32 	%f63, 0fFF800000;
	mov.f32 	%f64, %f63;
	@%p3 bra 	$L__BB67_6;
	mad.lo.s64 	%rd20, %rd34, %rd2, %rd6;
	shl.b64 	%rd21, %rd20, 2;
	add.s64 	%rd22, %rd1, %rd21;
	ld.global.f32 	%f64, [%rd22];
	max.f32 	%f63, %f64, 0fFF800000;
$L__BB67_6:
	setp.le.s64 	%p4, %rd11, %rd6;
	mov.f32 	%f65, 0fFF800000;
	mov.f32 	%f66, %f65;
	@%p4 bra 	$L__BB67_8;
	mad.lo.s64 	%rd23, %rd2, %rd34, %rd2;
	add.s64 	%rd24, %rd23, %rd6;
	shl.b64 	%rd25, %rd24, 2;
	add.s64 	%rd26, %rd1, %rd25;
	ld.global.f32 	%f66, [%rd26];
	max.f32 	%f65, %f66, 0fFF800000;
$L__BB67_8:
	setp.le.s64 	%p5, %rd11, %rd6;
	mov.b32 	%r10, %f63;
	shfl.sync.bfly.b32	%r11|%p6, %r10, 4, 31, -1;
	mov.b32 	%f15, %r11;
	max.f32 	%f16, %f63, %f15;
	mov.b32 	%r12, %f16;
	shfl.sync.bfly.b32	%r13|%p7, %r12, 2, 31, -1;
	mov.b32 	%f17, %r13;
	max.f32 	%f18, %f16, %f17;
	mov.b32 	%r14, %f18;
	shfl.sync.bfly.b32	%r15|%p8, %r14, 1, 31, -1;
	mov.b32 	%f19, %r15;
	max.f32 	%f20, %f18, %f19;
	mov.b32 	%r16, %f65;
	shfl.sync.bfly.b32	%r17|%p9, %r16, 4, 31, -1;
	mov.b32 	%f21, %r17;
	max.f32 	%f22, %f65, %f21;
	mov.b32 	%r18, %f22;
	shfl.sync.bfly.b32	%r19|%p10, %r18, 2, 31, -1;
	mov.b32 	%f23, %r19;
	max.f32 	%f24, %f22, %f23;
	mov.b32 	%r20, %f24;
	shfl.sync.bfly.b32	%r21|%p11, %r20, 1, 31, -1;
	mov.b32 	%f25, %r21;
	max.f32 	%f26, %f24, %f25;
	sub.f32 	%f27, %f64, %f20;
	fma.rn.f32 	%f28, %f27, 0f3BBB989D, 0f3F000000;
	cvt.sat.f32.f32 	%f29, %f28;
	mov.f32 	%f30, 0f4B400001;
	mov.f32 	%f31, 0f437C0000;
	fma.rm.f32 	%f32, %f29, %f31, %f30;
	add.f32 	%f33, %f32, 0fCB40007F;
	neg.f32 	%f34, %f33;
	fma.rn.f32 	%f35, %f27, 0f3FB8AA3B, %f34;
	fma.rn.f32 	%f36, %f27, 0f32A57060, %f35;
	mov.b32 	%r22, %f32;
	shl.b32 	%r23, %r22, 23;
	mov.b32 	%f37, %r23;
	ex2.approx.ftz.f32 	%f38, %f36;
	mul.f32 	%f39, %f38, %f37;
	add.f32 	%f40, %f39, 0f00000000;
	sub.f32 	%f41, %f66, %f26;
	fma.rn.f32 	%f42, %f41, 0f3BBB989D, 0f3F000000;
	cvt.sat.f32.f32 	%f43, %f42;
	fma.rm.f32 	%f44, %f43, %f31, %f30;
	add.f32 	%f45, %f44, 0fCB40007F;
	neg.f32 	%f46, %f45;
	fma.rn.f32 	%f47, %f41, 0f3FB8AA3B, %f46;
	fma.rn.f32 	%f48, %f41, 0f32A57060, %f47;
	mov.b32 	%r24, %f44;
	shl.b32 	%r25, %r24, 23;
	mov.b32 	%f49, %r25;
	ex2.approx.ftz.f32 	%f50, %f48;
	mul.f32 	%f9, %f50, %f49;
	add.f32 	%f51, %f9, 0f00000000;
	mov.b32 	%r26, %f40;
	shfl.sync.bfly.b32	%r27|%p12, %r26, 4, 31, -1;
	mov.b32 	%f52, %r27;
	add.f32 	%f53, %f40, %f52;
	mov.b32 	%r28, %f53;
	shfl.sync.bfly.b32	%r29|%p13, %r28, 2, 31, -1;
	mov.b32 	%f54, %r29;
	add.f32 	%f55, %f53, %f54;
	mov.b32 	%r30, %f55;
	shfl.sync.bfly.b32	%r31|%p14, %r30, 1, 31, -1;
	mov.b32 	%f56, %r31;
	add.f32 	%f57, %f55, %f56;
	mov.b32 	%r32, %f51;
	shfl.sync.bfly.b32	%r33|%p15, %r32, 4, 31, -1;
	mov.b32 	%f58, %r33;
	add.f32 	%f59, %f51, %f58;
	mov.b32 	%r34, %f59;
	shfl.sync.bfly.b32	%r35|%p16, %r34, 2, 31, -1;
	mov.b32 	%f60, %r35;
	add.f32 	%f61, %f59, %f60;
	mov.b32 	%r36, %f61;
	shfl.sync.bfly.b32	%r37|%p17, %r36, 1, 31, -1;
	mov.b32 	%f62, %r37;
	add.f32 	%f10, %f61, %f62;
	div.rn.f32 	%f11, %f39, %f57;
	@%p5 bra 	$L__BB67_10;
	mad.lo.s64 	%rd27, %rd34, %rd4, %rd6;
	shl.b64 	%rd28, %rd27, 2;
	add.s64 	%rd29, %rd3, %rd28;
	st.global.f32 	[%rd29], %f11;
$L__BB67_10:
	setp.le.s64 	%p18, %rd11, %rd6;
	div.rn.f32 	%f12, %f9, %f10;
	@%p18 bra 	$L__BB67_12;
	mad.lo.s64 	%rd30, %rd4, %rd34, %rd4;
	add.s64 	%rd31, %rd30, %rd6;
	shl.b64 	%rd32, %rd31, 2;
	add.s64 	%rd33, %rd3, %rd32;
	st.global.f32 	[%rd33], %f12;
$L__BB67_12:
	add.s64 	%rd34, %rd34, %rd7;
	setp.lt.s64 	%p19, %rd34, %rd10;
	@%p19 bra 	$L__BB67_4;
$L__BB67_13:
	ret;

}
	// .globl	_Z15SoftmaxWarpImplI10DirectLoadIffE11DirectStoreIffEfLi1ELi1ELi8ELi1ELb0EL9Algorithm0EEvT_T0_ll
.visible .entry _Z15SoftmaxWarpImplI10DirectLoadIffE11DirectStoreIffEfLi1ELi1ELi8ELi1ELb0EL9Algorithm0EEvT_T0_ll(
	.param .align 8 .b8 _Z15SoftmaxWarpImplI10DirectLoadIffE11DirectStoreIffEfLi1ELi1ELi8ELi1ELb0EL9Algorithm0EEvT_T0_ll_param_0[16],
	.param .align 8 .b8 _Z15SoftmaxWarpImplI10DirectLoadIffE11DirectStoreIffEfLi1ELi1ELi8ELi1ELb0EL9Algorithm0EEvT_T0_ll_param_1[16],
	.param .u64 _Z15SoftmaxWarpImplI10DirectLoadIffE11DirectStoreIffEfLi1ELi1ELi8ELi1ELb0EL9Algorithm0EEvT_T0_ll_param_2,
	.param .u64 _Z15SoftmaxWarpImplI10DirectLoadIffE11DirectStoreIffEfLi1ELi1ELi8ELi1ELb0EL9Algorithm0EEvT_T0_ll_param_3
)
{
	.reg .pred 	%p<26>;
	.reg .b32 	%r<53>;
	.reg .b32 	%f<86>;
	.reg .b64 	%rd<55>;

	ld.param.u64 	%rd2, [_Z15SoftmaxWarpImplI10DirectLoadIffE11DirectStoreIffEfLi1ELi1ELi8ELi1ELb0EL9Algorithm0EEvT_T0_ll_param_0+8];
	ld.param.u64 	%rd4, [_Z15SoftmaxWarpImplI10DirectLoadIffE11DirectStoreIffEfLi1ELi1ELi8ELi1ELb0EL9Algorithm0EEvT_T0_ll_param_1+8];
	ld.param.u64 	%rd19, [_Z15SoftmaxWarpImplI10DirectLoadIffE11DirectStoreIffEfLi1ELi1ELi8ELi1ELb0EL9Algorithm0EEvT_T0_ll_param_1];
	ld.param.u64 	%rd20, [_Z15SoftmaxWarpImplI10DirectLoadIffE11DirectStoreIffEfLi1ELi1ELi8ELi1ELb0EL9Algorithm0EEvT_T0_ll_param_0];
	ld.param.u64 	%rd18, [_Z15SoftmaxWarpImplI10DirectLoadIffE11DirectStoreIffEfLi1ELi1ELi8ELi1ELb0EL9Algorithm0EEvT_T0_ll_param_2];
	ld.param.u64 	%rd21, [_Z15SoftmaxWarpImplI10DirectLoadIffE11DirectStoreIffEfLi1ELi1ELi8ELi1ELb0EL9Algorithm0EEvT_T0_ll_param_3];
	cvta.to.global.u64 	%rd1, %rd20;
	cvta.to.global.u64 	%rd3, %rd19;
	setp.lt.s64 	%p1, %rd21, 9;
	@%p1 bra 	$L__BB68_2;
	mov.u64 	%rd22, $str;
	cvta.global.u64 	%rd23, %rd22;
	mov.u64 	%rd24, $str$1;
	cvta.global.u64 	%rd25, %rd24;
	mov.u64 	%rd26, __unnamed_69;
	cvta.global.u64 	%rd27, %rd26;
	{ // callseq 68, 0
	.param .b64 param0;
	st.param.b64 	[param0], %rd23;
	.param .b64 param1;
	st.param.b64 	[param1], %rd25;
	.param .b32 param2;
	st.param.b32 	[param2], 253;
	.param .b64 param3;
	st.param.b64 	[param3], %rd27;
	.param .b64 param4;
	st.param.b64 	[param4], 1;
	call.uni 
	__assertfail, 
	(
	param0, 
	param1, 
	param2, 
	param3, 
	param4
	);
	} // callseq 68
$L__BB68_2:
	mov.u32 	%r1, %ctaid.x;
	mov.u32 	%r2, %ntid.y;
	mov.u32 	%r3, %tid.y;
	mad.lo.s32 	%r4, %r1, %r2, %r3;
	mov.u32 	%r5, %nctaid.x;
	mul.lo.s32 	%r6, %r5, %r2;
	cvt.s64.s32 	%rd5, %r6;
	cvt.s64.s32 	%rd54, %r4;
	setp.le.s64 	%p2, %rd18, %rd54;
	@%p2 bra 	$L__BB68_10;
	mov.u32 	%r7, %tid.x;
	cvt.u64.u32 	%rd7, %r7;
	add.s64 	%rd8, %rd5, %rd54;
	max.s64 	%rd28, %rd18, %rd8;
	setp.lt.s64 	%p3, %rd8, %rd18;
	selp.u64 	%rd9, 1, 0, %p3;
	add.s64 	%rd29, %rd8, %rd9;
	sub.s64 	%rd10, %rd28, %rd29;
	or.b64  	%rd30, %rd10, %rd5;
	and.b64  	%rd31, %rd30, -4294967296;
	setp.ne.s64 	%p4, %rd31, 0;
	@%p4 bra 	$L__BB68_5;
	cvt.u32.u64 	%r8, %rd5;
	cvt.u32.u64 	%r9, %rd10;
	div.u32 	%r10, %r9, %r8;
	cvt.u64.u32 	%rd52, %r10;
	bra.uni 	$L__BB68_6;
$L__BB68_5:
	div.u64 	%rd52, %rd10, %rd5;
$L__BB68_6:
	add.s64 	%rd14, %rd52, %rd9;
	and.b64  	%rd32, %rd14, 1;
	setp.eq.b64 	%p5, %rd32, 1;
	@%p5 bra 	$L__BB68_8;
	mad.lo.s64 	%rd33, %rd2, %rd54, %rd7;
	shl.b64 	%rd34, %rd33, 2;
	add.s64 	%rd35, %rd1, %rd34;
	ld.global.f32 	%f1, [%rd35];
	max.f32 	%f2, %f1, 0fFF800000;
	mov.b32 	%r11, %f2;
	shfl.sync.bfly.b32	%r12|%p6, %r11, 4, 31, -1;
	mov.b32 	%f3, %r12;
	max.f32 	%f4, %f2, %f3;
	mov.b32 	%r13, %f4;
	shfl.sync.bfly.b32	%r14|%p7, %r13, 2, 31, -1;
	mov.b32 	%f5, %r14;
	max.f32 	%f6, %f4, %f5;
	mov.b32 	%r15, %f6;
	shfl.sync.bfly.b32	%r16|%p8, %r15, 1, 31, -1;
	mov.b32 	%f7, %r16;
	max.f32 	%f8, %f6, %f7;
	sub.f32 	%f9, %f1, %f8;
	fma.rn.f32 	%f10, %f9, 0f3BBB989D, 0f3F000000;
	cvt.sat.f32.f32 	%f11, %f10;
	mov.f32 	%f12, 0f4B400001;
	mov.f32 	%f13, 0f437C0000;
	fma.rm.f32 	%f14, %f11, %f13, %f12;
	add.f32 	%f15, %f14, 0fCB40007F;
	neg.f32 	%f16, %f15;
	fma.rn.f32 	%f17, %f9, 0f3FB8AA3B, %f16;
	fma.rn.f32 	%f18, %f9, 0f32A57060, %f17;
	mov.b32 	%r17, %f14;
	shl.b32 	%r18, %r17, 23;
	mov.b32 	%f19, %r18;
	ex2.approx.ftz.f32 	%f20, %f18;
	mul.f32 	%f21, %f20, %f19;
	add.f32 	%f22, %f21, 0f00000000;
	mov.b32 	%r19, %f22;
	shfl.sync.bfly.b32	%r20|%p9, %r19, 4, 31, -1;
	mov.b32 	%f23, %r20;
	add.f32 	%f24, %f22, %f23;
	mov.b32 	%r21, %f24;
	shfl.sync.bfly.b32	%r22|%p10, %r21, 2, 31, -1;
	mov.b32 	%f25, %r22;
	add.f32 	%f26, %f24, %f25;
	mov.b32 	%r23, %f26;
	shfl.sync.bfly.b32	%r24|%p11, %r23, 1, 31, -1;
	mov.b32 	%f27, %r24;
	add.f32 	%f28, %f26, %f27;
	div.rn.f32 	%f29, %f21, %f28;
	mad.lo.s64 	%rd36, %rd4, %rd54, %rd7;
	shl.b64 	%rd37, %rd36, 2;
	add.s64 	%rd38, %rd3, %rd37;
	st.global.f32 	[%rd38], %f29;
	mov.u64 	%rd54, %rd8;
$L__BB68_8:
	setp.eq.s64 	%p12, %rd14, 0;
	@%p12 bra 	$L__BB68_10;
$L__BB68_9:
	mad.lo.s64 	%rd39, %rd54, %rd2, %rd7;
	shl.b64 	%rd40, %rd39, 2;
	add.s64 	%rd41, %rd1, %rd40;
	ld.global.f32 	%f30, [%rd41];
	max.f32 	%f31, %f30, 0fFF800000;
	mov.b32 	%r25, %f31;
	shfl.sync.bfly.b32	%r26|%p13, %r25, 4, 31, -1;
	mov.b32 	%f32, %r26;
	max.f32 	%f33, %f31, %f32;
	mov.b32 	%r27, %f33;
	shfl.sync.bfly.b32	%r28|%p14, %r27, 2, 31, -1;
	mov.b32 	%f34, %r28;
	max.f32 	%f35, %f33, %f34;
	mov.b32 	%r29, %f35;
	shfl.sync.bfly.b32	%r30|%p15, %r29, 1, 31, -1;
	mov.b32 	%f36, %r30;
	max.f32 	%f37, %f35, %f36;
	sub.f32 	%f38, %f30, %f37;
	fma.rn.f32 	%f39, %f38, 0f3BBB989D, 0f3F000000;
	cvt.sat.f32.f32 	%f40, %f39;
	mov.f32 	%f41, 0f4B400001;
	mov.f32 	%f42, 0f437C0000;
	fma.rm.f32 	%f43, %f40, %f42, %f41;
	add.f32 	%f44, %f43, 0fCB40007F;
	neg.f32 	%f45, %f44;
	fma.rn.f32 	%f46, %f38, 0f3FB8AA3B, %f45;
	fma.rn.f32 	%f47, %f38, 0f32A57060, %f46;
	mov.b32 	%r31, %f43;
	shl.b32 	%r32, %r31, 23;
	mov.b32 	%f48, %r32;
	ex2.approx.ftz.f32 	%f49, %f47;
	mul.f32 	%f50, %f49, %f48;
	add.f32 	%f51, %f50, 0f00000000;
	mov.b32 	%r33, %f51;
	shfl.sync.bfly.b32	%r34|%p16, %r33, 4, 31, -1;
	mov.b32 	%f52, %r34;
	add.f32 	%f53, %f51, %f52;
	mov.b32 	%r35, %f53;
	shfl.sync.bfly.b32	%r36|%p17, %r35, 2, 31, -1;
	mov.b32 	%f54, %r36;
	add.f32 	%f55, %f53, %f54;
	mov.b32 	%r37, %f55;
	shfl.sync.bfly.b32	%r38|%p18, %r37, 1, 31, -1;
	mov.b32 	%f56, %r38;
	add.f32 	%f57, %f55, %f56;
	div.rn.f32 	%f58, %f50, %f57;
	mad.lo.s64 	%rd42, %rd54, %rd4, %rd7;
	shl.b64 	%rd43, %rd42, 2;
	add.s64 	%rd44, %rd3, %rd43;
	st.global.f32 	[%rd44], %f58;
	add.s64 	%rd45, %rd54, %rd5;
	mad.lo.s64 	%rd46, %rd45, %rd2, %rd7;
	shl.b64 	%rd47, %rd46, 2;
	add.s64 	%rd48, %rd1, %rd47;
	ld.global.f32 	%f59, [%rd48];
	max.f32 	%f60, %f59, 0fFF800000;
	mov.b32 	%r39, %f60;
	shfl.sync.bfly.b32	%r40|%p19, %r39, 4, 31, -1;
	mov.b32 	%f61, %r40;
	max.f32 	%f62, %f60, %f61;
	mov.b32 	%r41, %f62;
	shfl.sync.bfly.b32	%r42|%p20, %r41, 2, 31, -1;
	mov.b32 	%f63, %r42;
	max.f32 	%f64, %f62, %f63;
	mov.b32 	%r43, %f64;
	shfl.sync.bfly.b32	%r44|%p21, %r43, 1, 31, -1;
	mov.b32 	%f65, %r44;
	max.f32 	%f66, %f64, %f65;
	sub.f32 	%f67, %f59, %f66;
	fma.rn.f32 	%f68, %f67, 0f3BBB989D, 0f3F000000;
	cvt.sat.f32.f32 	%f69, %f68;
	fma.rm.f32 	%f70, %f69, %f42, %f41;
	add.f32 	%f71, %f70, 0fCB40007F;
	neg.f32 	%f72, %f71;
	fma.rn.f32 	%f73, %f67, 0f3FB8AA3B, %f72;
	fma.rn.f32 	%f74, %f67, 0f32A57060, %f73;
	mov.b32 	%r45, %f70;
	shl.b32 	%r46, %r45, 23;
	mov.b32 	%f75, %r46;
	ex2.approx.ftz.f32 	%f76, %f74;
	mul.f32 	%f77, %f76, %f75;
	add.f32 	%f78, %f77, 0f00000000;
	mov.b32 	%r47, %f78;
	shfl.sync.bfly.b32	%r48|%p22, %r47, 4, 31, -1;
	mov.b32 	%f79, %r48;
	add.f32 	%f80, %f78, %f79;
	mov.b32 	%r49, %f80;
	shfl.sync.bfly.b32	%r50|%p23, %r49, 2, 31, -1;
	mov.b32 	%f81, %r50;
	add.f32 	%f82, %f80, %f81;
	mov.b32 	%r51, %f82;
	shfl.sync.bfly.b32	%r52|%p24, %r51, 1, 31, -1;
	mov.b32 	%f83, %r52;
	add.f32 	%f84, %f82, %f83;
	div.rn.f32 	%f85, %f77, %f84;
	mad.lo.s64 	%rd49, %rd45, %rd4, %rd7;
	shl.b64 	%rd50, %rd49, 2;
	add.s64 	%rd51, %rd3, %rd50;
	st.global.f32 	[%rd51], %f85;
	add.s64 	%rd54, %rd45, %rd5;
	setp.lt.s64 	%p25, %rd54, %rd18;
	@%p25 bra 	$L__BB68_9;
$L__BB68_10:
	ret;

}
	// .globl	_Z15SoftmaxWarpImplI10DirectLoadIffE11DirectStoreIffEfLi1ELi1ELi8ELi1ELb1EL9Algorithm0EEvT_T0_ll
.visible .entry _Z15SoftmaxWarpImplI10DirectLoadIffE11DirectStoreIffEfLi1ELi1ELi8ELi1ELb1EL9Algorithm0EEvT_T0_ll(
	.param .align 8 .b8 _Z15SoftmaxWarpImplI10DirectLoadIffE11DirectStoreIffEfLi1ELi1ELi8ELi1ELb1EL9Algorithm0EEvT_T0_ll_param_0[16],
	.param .align 8 .b8 _Z15SoftmaxWarpImplI10DirectLoadIffE11DirectStoreIffEfLi1ELi1ELi8ELi1ELb1EL9Algorithm0EEvT_T0_ll_param_1[16],
	.param .u64 _Z15SoftmaxWarpImplI10DirectLoadIffE11DirectStoreIffEfLi1ELi1ELi8ELi1ELb1EL9Algorithm0EEvT_T0_ll_param_2,
	.param .u64 _Z15SoftmaxWarpImplI10DirectLoadIffE11DirectStoreIffEfLi1ELi1ELi8ELi1ELb1EL9Algorithm0EEvT_T0_ll_param_3
)
{
	.reg .pred 	%p<32>;
	.reg .b32 	%r<53>;
	.reg .b32 	%f<103>;
	.reg .b64 	%rd<55>;

	ld.param.u64 	%rd2, [_Z15SoftmaxWarpImplI10DirectLoadIffE11DirectStoreIffEfLi1ELi1ELi8ELi1ELb1EL9Algorithm0EEvT_T0_ll_param_0+8];
	ld.param.u64 	%rd4, [_Z15SoftmaxWarpImplI10DirectLoadIffE11DirectStoreIffEfLi1ELi1ELi8ELi1ELb1EL9Algorithm0EEvT_T0_ll_param_1+8];
	ld.param.u64 	%rd21, [_Z15SoftmaxWarpImplI10DirectLoadIffE11DirectStoreIffEfLi1ELi1ELi8ELi1ELb1EL9Algorithm0EEvT_T0_ll_param_1];
	ld.param.u64 	%rd22, [_Z15SoftmaxWarpImplI10DirectLoadIffE11DirectStoreIffEfLi1ELi1ELi8ELi1ELb1EL9Algorithm0EEvT_T0_ll_param_0];
	ld.param.u64 	%rd19, [_Z15SoftmaxWarpImplI10DirectLoadIffE11DirectStoreIffEfLi1ELi1ELi8ELi1ELb1EL9Algorithm0EEvT_T0_ll_param_2];
	ld.param.u64 	%rd20, [_Z15SoftmaxWarpImplI10DirectLoadIffE11DirectStoreIffEfLi1ELi1ELi8ELi1ELb1EL9Algorithm0EEvT_T0_ll_param_3];
	cvta.to.global.u64 	%rd1, %rd22;
	cvta.to.global.u64 	%rd3, %rd21;
	setp.lt.s64 	%p1, %rd20, 9;
	@%p1 bra 	$L__BB69_2;
	mov.u64 	%rd23, $str;
	cvta.global.u64 	%rd24, %rd23;
	mov.u64 	%rd25, $str$1;
	cvta.global.u64 	%rd26, %rd25;
	mov.u64 	%rd27, __unnamed_70;
	cvta.global.u64 	%rd28, %rd27;
	{ // callseq 69, 0
	.param .b64 param0;
	st.param.b64 	[param0], %rd24;
	.param .b64 param1;
	st.param.b64 	[param1], %rd26;
	.param .b32 param2;
	st.param.b32 	[param2], 253;
	.param .b64 param3;
	st.param.b64 	[param3], %rd28;
	.param .b64 param4;
	st.param.b64 	[param4], 1;
	call.uni 
	__assertfail, 
	(
	param0, 
	param1, 
	param2, 
	param3, 
	param4
	);
	} // callseq 69
$L__BB69_2:
	mov.u32 	%r1, %ctaid.x;
	mov.u32 	%r2, %ntid.y;
	mov.u32 	%r3, %tid.y;
	mad.lo.s32 	%r4, %r1, %r2, %r3;
	mov.u32 	%r5, %nctaid.x;
	mul.lo.s32 	%r6, %r5, %r2;
	cvt.s64.s32 	%rd5, %r6;
	cvt.s64.s32 	%rd6, %r4;
	setp.le.s64 	%p2, %rd19, %rd6;
	@%p2 bra 	$L__BB69_21;
	mov.u32 	%r7, %tid.x;
	cvt.u64.u32 	%rd7, %r7;
	add.s64 	%rd8, %rd5, %rd6;
	max.s64 	%rd29, %rd19, %rd8;
	setp.lt.s64 	%p3, %rd8, %rd19;
	selp.u64 	%rd9, 1, 0, %p3;
	add.s64 	%rd30, %rd8, %rd9;
	sub.s64 	%rd10, %rd29, %rd30;
	or.b64  	%rd31, %rd10, %rd5;
	and.b64  	%rd32, %rd31, -4294967296;
	setp.ne.s64 	%p4, %rd32, 0;
	@%p4 bra 	$L__BB69_5;
	cvt.u32.u64 	%r8, %rd5;
	cvt.u32.u64 	%r9, %rd10;
	div.u32 	%r10, %r9, %r8;
	cvt.u64.u32 	%rd52, %r10;
	bra.uni 	$L__BB69_6;
$L__BB69_5:
	div.u64 	%rd52, %rd10, %rd5;
$L__BB69_6:
	add.s64 	%rd14, %rd52, %rd9;
	and.b64  	%rd33, %rd14, 1;
	setp.eq.b64 	%p5, %rd33, 1;
	mov.u64 	%rd54, %rd6;
	@%p5 bra 	$L__BB69_11;
	setp.le.s64 	%p6, %rd20, %rd7;
	mov.f32 	%f97, 0fFF800000;
	mov.f32 	%f98, %f97;
	@%p6 bra 	$L__BB69_9;
	mad.lo.s64 	%rd34, %rd2, %rd6, %rd7;
	shl.b64 	%rd35, %rd34, 2;
	add.s64 	%rd36, %rd1, %rd35;
	ld.global.f32 	%f97, [%rd36];
	max.f32 	%f98, %f97, 0fFF800000;
$L__BB69_9:
	setp.le.s64 	%p7, %rd20, %rd7;
	mov.b32 	%r11, %f98;
	shfl.sync.bfly.b32	%r12|%p8, %r11, 4, 31, -1;
	mov.b32 	%f17, %r12;
	max.f32 	%f18, %f98, %f17;
	mov.b32 	%r13, %f18;
	shfl.sync.bfly.b32	%r14|%p9, %r13, 2, 31, -1;
	mov.b32 	%f19, %r14;
	max.f32 	%f20, %f18, %f19;
	mov.b32 	%r15, %f20;
	shfl.sync.bfly.b32	%r16|%p10, %r15, 1, 31, -1;
	mov.b32 	%f21, %r16;
	max.f32 	%f22, %f20, %f21;
	sub.f32 	%f23, %f97, %f22;
	fma.rn.f32 	%f24, %f23, 0f3BBB989D, 0f3F000000;
	cvt.sat.f32.f32 	%f25, %f24;
	mov.f32 	%f26, 0f4B400001;
	mov.f32 	%f27, 0f437C0000;
	fma.rm.f32 	%f28, %f25, %f27, %f26;
	add.f32 	%f29, %f28, 0fCB40007F;
	neg.f32 	%f30, %f29;
	fma.rn.f32 	%f31, %f23, 0f3FB8AA3B, %f30;
	fma.rn.f32 	%f32, %f23, 0f32A57060, %f31;
	mov.b32 	%r17, %f28;
	shl.b32 	%r18, %r17, 23;
	mov.b32 	%f33, %r18;
	ex2.approx.ftz.f32 	%f34, %f32;
	mul.f32 	%f35, %f34, %f33;
	add.f32 	%f36, %f35, 0f00000000;
	mov.b32 	%r19, %f36;
	shfl.sync.bfly.b32	%r20|%p11, %r19, 4, 31, -1;
	mov.b32 	%f37, %r20;
	add.f32 	%f38, %f36, %f37;
	mov.b32 	%r21, %f38;
	shfl.sync.bfly.b32	%r22|%p12, %r21, 2, 31, -1;
	mov.b32 	%f39, %r22;
	add.f32 	%f40, %f38, %f39;
	mov.b32 	%r23, %f40;
	shfl.sync.bfly.b32	%r24|%p13, %r23, 1, 31, -1;
	mov.b32 	%f41, %r24;
	add.f32 	%f42, %f40, %f41;
	div.rn.f32 	%f5, %f35, %f42;
	mov.u64 	%rd54, %rd8;
	@%p7 bra 	$L__BB69_11;
	mad.lo.s64 	%rd37, %rd4, %rd6, %rd7;
	shl.b64 	%rd38, %rd37, 2;
	add.s64 	%rd39, %rd3, %rd38;
	st.global.f32 	[%rd39], %f5;
$L__BB69_11:
	setp.eq.s64 	%p14, %rd14, 0;
	@%p14 bra 	$L__BB69_21;
$L__BB69_12:
	setp.le.s64 	%p15, %rd20, %rd7;
	mov.f32 	%f99, 0fFF800000;
	mov.f32 	%f100, %f99;
	@%p15 bra 	$L__BB69_14;
	mad.lo.s64 	%rd40, %rd54, %rd2, %rd7;
	shl.b64 	%rd41, %rd40, 2;
	add.s64 	%rd42, %rd1, %rd41;
	ld.global.f32 	%f99, [%rd42];
	max.f32 	%f100, %f99, 0fFF800000;
$L__BB69_14:
	setp.le.s64 	%p16, %rd20, %rd7;
	mov.b32 	%r25, %f100;
	shfl.sync.bfly.b32	%r26|%p17, %r25, 4, 31, -1;
	mov.b32 	%f44, %r26;
	max.f32 	%f45, %f100, %f44;
	mov.b32 	%r27, %f45;
	shfl.sync.bfly.b32	%r28|%p18, %r27, 2, 31, -1;
	mov.b32 	%f46, %r28;
	max.f32 	%f47, %f45, %f46;
	mov.b32 	%r29, %f47;
	shfl.sync.bfly.b32	%r30|%p19, %r29, 1, 31, -1;
	mov.b32 	%f48, %r30;
	max.f32 	%f49, %f47, %f48;
	sub.f32 	%f50, %f99, %f49;
	fma.rn.f32 	%f51, %f50, 0f3BBB989D, 0f3F000000;
	cvt.sat.f32.f32 	%f52, %f51;
	mov.f32 	%f53, 0f4B400001;
	mov.f32 	%f54, 0f437C0000;
	fma.rm.f32 	%f55, %f52, %f54, %f53;
	add.f32 	%f56, %f55, 0fCB40007F;
	neg.f32 	%f57, %f56;
	fma.rn.f32 	%f58, %f50, 0f3FB8AA3B, %f57;
	fma.rn.f32 	%f59, %f50, 0f32A57060, %f58;
	mov.b32 	%r31, %f55;
	shl.b32 	%r32, %r31, 23;
	mov.b32 	%f60, %r32;
	ex2.approx.ftz.f32 	%f61, %f59;
	mul.f32 	%f62, %f61, %f60;
	add.f32 	%f63, %f62, 0f00000000;
	mov.b32 	%r33, %f63;
	shfl.sync.bfly.b32	%r34|%p20, %r33, 4, 31, -1;
	mov.b32 	%f64, %r34;
	add.f32 	%f65, %f63, %f64;
	mov.b32 	%r35, %f65;
	shfl.sync.bfly.b32	%r36|%p21, %r35, 2, 31, -1;
	mov.b32 	%f66, %r36;
	add.f32 	%f67, %f65, %f66;
	mov.b32 	%r37, %f67;
	shfl.sync.bfly.b32	%r38|%p22, %r37, 1, 31, -1;
	mov.b32 	%f68, %r38;
	add.f32 	%f69, %f67, %f68;
	div.rn.f32 	%f10, %f62, %f69;
	@%p16 bra 	$L__BB69_16;
	mad.lo.s64 	%rd43, %rd54, %rd4, %rd7;
	shl.b64 	%rd44, %rd43, 2;
	add.s64 	%rd45, %rd3, %rd44;
	st.global.f32 	[%rd45], %f10;
$L__BB69_16:
	setp.le.s64 	%p23, %rd20, %rd7;
	add.s64 	%rd17, %rd54, %rd5;
	mov.f32 	%f101, 0fFF800000;
	mov.f32 	%f102, %f101;
	@%p23 bra 	$L__BB69_18;
	mad.lo.s64 	%rd46, %rd17, %rd2, %rd7;
	shl.b64 	%rd47, %rd46, 2;
	add.s64 	%rd48, %rd1, %rd47;
	ld.global.f32 	%f101, [%rd48];
	max.f32 	%f102, %f101, 0fFF800000;
$L__BB69_18:
	setp.le.s64 	%p24, %rd20, %rd7;
	mov.b32 	%r39, %f102;
	shfl.sync.bfly.b32	%r40|%p25, %r39, 4, 31, -1;
	mov.b32 	%f71, %r40;
	max.f32 	%f72, %f102, %f71;
	mov.b32 	%r41, %f72;
	shfl.sync.bfly.b32	%r42|%p26, %r41, 2, 31, -1;
	mov.b32 	%f73, %r42;
	max.f32 	%f74, %f72, %f73;
	mov.b32 	%r43, %f74;
	shfl.sync.bfly.b32	%r44|%p27, %r43, 1, 31, -1;
	mov.b32 	%f75, %r44;
	max.f32 	%f76, %f74, %f75;
	sub.f32 	%f77, %f101, %f76;
	fma.rn.f32 	%f78, %f77, 0f3BBB989D, 0f3F000000;
	cvt.sat.f32.f32 	%f79, %f78;
	mov.f32 	%f80, 0f4B400001;
	mov.f32 	%f81, 0f437C0000;
	fma.rm.f32 	%f82, %f79, %f81, %f80;
	add.f32 	%f83, %f82, 0fCB40007F;
	neg.f32 	%f84, %f83;
	fma.rn.f32 	%f85, %f77, 0f3FB8AA3B, %f84;
	fma.rn.f32 	%f86, %f77, 0f32A57060, %f85;
	mov.b32 	%r45, %f82;
	shl.b32 	%r46, %r45, 23;
	mov.b32 	%f87, %r46;
	ex2.approx.ftz.f32 	%f88, %f86;
	mul.f32 	%f89, %f88, %f87;
	add.f32 	%f90, %f89, 0f00000000;
	mov.b32 	%r47, %f90;
	shfl.sync.bfly.b32	%r48|%p28, %r47, 4, 31, -1;
	mov.b32 	%f91, %r48;
	add.f32 	%f92, %f90, %f91;
	mov.b32 	%r49, %f92;
	shfl.sync.bfly.b32	%r50|%p29, %r49, 2, 31, -1;
	mov.b32 	%f93, %r50;
	add.f32 	%f94, %f92, %f93;
	mov.b32 	%r51, %f94;
	shfl.sync.bfly.b32	%r52|%p30, %r51, 1, 31, -1;
	mov.b32 	%f95, %r52;
	add.f32 	%f96, %f94, %f95;
	div.rn.f32 	%f15, %f89, %f96;
	@%p24 bra 	$L__BB69_20;
	mad.lo.s64 	%rd49, %rd17, %rd4, %rd7;
	shl.b64 	%rd50, %rd49, 2;
	add.s64 	%rd51, %rd3, %rd50;
	st.global.f32 	[%rd51], %f15;
$L__BB69_20:
	add.s64 	%rd54, %rd17, %rd5;
	setp.lt.s64 	%p31, %rd54, %rd19;
	@%p31 bra 	$L__BB69_12;
$L__BB69_21:
	ret;

}
	// .globl	_Z15SoftmaxWarpImplI10DirectLoadIffE11DirectStoreIffEfLi1ELi1ELi16ELi2ELb0EL9Algorithm0EEvT_T0_ll
.visible .entry _Z15SoftmaxWarpImplI10DirectLoadIffE11DirectStoreIffEfLi1ELi1ELi16ELi2ELb0EL9Algorithm0EEvT_T0_ll(
	.param .align 8 .b8 _Z15SoftmaxWarpImplI10DirectLoadIffE11DirectStoreIffEfLi1ELi1ELi16ELi2ELb0EL9Algorithm0EEvT_T0_ll_param_0[16],
	.param .align 8 .b8 _Z15SoftmaxWarpImplI10DirectLoadIffE11DirectStoreIffEfLi1ELi1ELi16ELi2ELb0EL9Algorithm0EEvT_T0_ll_param_1[16],
	.param .u64 _Z15SoftmaxWarpImplI10DirectLoadIffE11DirectStoreIffEfLi1ELi1ELi16ELi2ELb0EL9Algorithm0EEvT_T0_ll_param_2,
	.param .u64 _Z15SoftmaxWarpImplI10DirectLoadIffE11DirectStoreIffEfLi1ELi1ELi16ELi2ELb0EL9Algorithm0EEvT_T0_ll_param_3
)
{
	.reg .pred 	%p<20>;
	.reg .b32 	%r<46>;
	.reg .b32 	%f<65>;
	.reg .b64 	%rd<31>;

	ld.param.u64 	%rd1, [_Z15SoftmaxWarpImplI10DirectLoadIffE11DirectStoreIffEfLi1ELi1ELi16ELi2ELb0EL9Algorithm0EEvT_T0_ll_param_0];
	ld.param.u64 	%rd2, [_Z15SoftmaxWarpImplI10DirectLoadIffE11DirectStoreIffEfLi1ELi1ELi16ELi2ELb0EL9Algorithm0EEvT_T0_ll_param_0+8];
	ld.param.u64 	%rd3, [_Z15SoftmaxWarpImplI10DirectLoadIffE11DirectStoreIffEfLi1ELi1ELi16ELi2ELb0EL9Algorithm0EEvT_T0_ll_param_1];
	ld.param.u64 	%rd4, [_Z15SoftmaxWarpImplI10DirectLoadIffE11DirectStoreIffEfLi1ELi1ELi16ELi2ELb0EL9Algorithm0EEvT_T0_ll_param_1+8];
	ld.param.u64 	%rd12, [_Z15SoftmaxWarpImplI10DirectLoadIffE11DirectStoreIffEfLi1ELi1ELi16ELi2ELb0EL9Algorithm0EEvT_T0_ll_param_2];
	ld.param.u64 	%rd13, [_Z15SoftmaxWarpImplI10DirectLoadIffE11DirectStoreIffEfLi1ELi1ELi16ELi2ELb0EL9Algorithm0EEvT_T0_ll_param_3];
	setp.lt.s64 	%p1, %rd13, 17;
	@%p1 bra 	$L__BB70_2;
	mov.u64 	%rd14, $str;
	cvta.global.u64 	%rd15, %rd14;
	mov.u64 	%rd16, $str$1;
	cvta.global.u64 	%rd17, %rd16;
	mov.u64 	%rd18, __unnamed_71;
	cvta.global.u64 	%rd19, %rd18;
	{ // callseq 70, 0
	.param .b64 param0;
	st.param.b64 	[param0], %rd15;
	.param .b64 param1;
	st.param.b64 	[param1], %rd17;
	.param .b32 param2;
	st.param.b32 	[param2], 253;
	.param .b64 param3;
	st.param.b64 	[param3], %rd19;
	.param .b64 param4;
	st.param.b64 	[param4], 1;
	call.uni 
	__assertfail, 
	(
	param0, 
	param1, 
	param2, 
	param3, 
	param4
	);
	} // callseq 70
$L__BB70_2:
	mov.u32 	%r2, %ctaid.x;
	mov.u32 	%r3, %ntid.y;
	mov.u32 	%r4, %tid.y;
	mad.lo.s32 	%r5, %r2, %r3, %r4;
	mov.u32 	%r6, %nctaid.x;
	mul.lo.s32 	%r7, %r3, %r6;
	shl.b32 	%r1, %r7, 1;
	shl.b32 	%r8, %r5, 1;
	cvt.s64.s32 	%rd30, %r8;
	setp.le.s64 	%p2, %rd12, %rd30;
	@%p2 bra 	$L__BB70_5;
	mov.u32 	%r9, %tid.x;
	cvt.u64.u32 	%rd6, %r9;
	cvta.to.global.u64 	%rd7, %rd3;
	cvta.to.global.u64 	%rd8, %rd1;
	cvt.s64.s32 	%rd9, %r1;
$L__BB70_4:
	mad.lo.s64 	%rd20, %rd30, %rd2, %rd6;
	shl.b64 	%rd21, %rd20, 2;
	add.s64 	%rd22, %rd8, %rd21;
	ld.global.f32 	%f1, [%rd22];
	max.f32 	%f2, %f1, 0fFF800000;
	shl.b64 	%rd23, %rd2, 2;
	add.s64 	%rd24, %rd22, %rd23;
	ld.global.f32 	%f3, [%rd24];
	max.f32 	%f4, %f3, 0fFF800000;
	mov.b32 	%r10, %f2;
	shfl.sync.bfly.b32	%r11|%p3, %r10, 8, 31, -1;
	mov.b32 	%f5, %r11;
	max.f32 	%f6, %f2, %f5;
	mov.b32 	%r12, %f6;
	shfl.sync.bfly.b32	%r13|%p4, %r12, 4, 31, -1;
	mov.b32 	%f7, %r13;
	max.f32 	%f8, %f6, %f7;
	mov.b32 	%r14, %f8;
	shfl.sync.bfly.b32	%r15|%p5, %r14, 2, 31, -1;
	mov.b32 	%f9, %r15;
	max.f32 	%f10, %f8, %f9;
	mov.b32 	%r16, %f10;
	shfl.sync.bfly.b32	%r17|%p6, %r16, 1, 31, -1;
	mov.b32 	%f11, %r17;
	max.f32 	%f12, %f10, %f11;
	mov.b32 	%r18, %f4;
	shfl.sync.bfly.b32	%r19|%p7, %r18, 8, 31, -1;
	mov.b32 	%f13, %r19;
	max.f32 	%f14, %f4, %f13;
	mov.b32 	%r20, %f14;
	shfl.sync.bfly.b32	%r21|%p8, %r20, 4, 31, -1;
	mov.b32 	%f15, %r21;
	max.f32 	%f16, %f14, %f15;
	mov.b32 	%r22, %f16;
	shfl.sync.bfly.b32	%r23|%p9, %r22, 2, 31, -1;
	mov.b32 	%f17, %r23;
	max.f32 	%f18, %f16, %f17;
	mov.b32 	%r24, %f18;
	shfl.sync.bfly.b32	%r25|%p10, %r24, 1, 31, -1;
	mov.b32 	%f19, %r25;
	max.f32 	%f20, %f18, %f19;
	sub.f32 	%f21, %f1, %f12;
	fma.rn.f32 	%f22, %f21, 0f3BBB989D, 0f3F000000;
	cvt.sat.f32.f32 	%f23, %f22;
	mov.f32 	%f24, 0f4B400001;
	mov.f32 	%f25, 0f437C0000;
	fma.rm.f32 	%f26, %f23, %f25, %f24;
	add.f32 	%f27, %f26, 0fCB40007F;
	neg.f32 	%f28, %f27;
	fma.rn.f32 	%f29, %f21, 0f3FB8AA3B, %f28;
	fma.rn.f32 	%f30, %f21, 0f32A57060, %f29;
	mov.b32 	%r26, %f26;
	shl.b32 	%r27, %r26, 23;
	mov.b32 	%f31, %r27;
	ex2.approx.ftz.f32 	%f32, %f30;
	mul.f32 	%f33, %f32, %f31;
	add.f32 	%f34, %f33, 0f00000000;
	sub.f32 	%f35, %f3, %f20;
	fma.rn.f32 	%f36, %f35, 0f3BBB989D, 0f3F000000;
	cvt.sat.f32.f32 	%f37, %f36;
	fma.rm.f32 	%f38, %f37, %f25, %f24;
	add.f32 	%f39, %f38, 0fCB40007F;
	neg.f32 	%f40, %f39;
	fma.rn.f32 	%f41, %f35, 0f3FB8AA3B, %f40;
	fma.rn.f32 	%f42, %f35, 0f32A57060, %f41;
	mov.b32 	%r28, %f38;
	shl.b32 	%r29, %r28, 23;
	mov.b32 	%f43, %r29;
	ex2.approx.ftz.f32 	%f44, %f42;
	mul.f32 	%f45, %f44, %f43;
	add.f32 	%f46, %f45, 0f00000000;
	mov.b32 	%r30, %f34;
	shfl.sync.bfly.b32	%r31|%p11, %r30, 8, 31, -1;
	mov.b32 	%f47, %r31;
	add.f32 	%f48, %f34, %f47;
	mov.b32 	%r32, %f48;
	shfl.sync.bfly.b32	%r33|%p12, %r32, 4, 31, -1;
	mov.b32 	%f49, %r33;
	add.f32 	%f50, %f48, %f49;
	mov.b32 	%r34, %f50;
	shfl.sync.bfly.b32	%r35|%p13, %r34, 2, 31, -1;
	mov.b32 	%f51, %r35;
	add.f32 	%f52, %f50, %f51;
	mov.b32 	%r36, %f52;
	shfl.sync.bfly.b32	%r37|%p14, %r36, 1, 31, -1;
	mov.b32 	%f53, %r37;
	add.f32 	%f54, %f52, %f53;
	mov.b32 	%r38, %f46;
	shfl.sync.bfly.b32	%r39|%p15, %r38, 8, 31, -1;
	mov.b32 	%f55, %r39;
	add.f32 	%f56, %f46, %f55;
	mov.b32 	%r40, %f56;
	shfl.sync.bfly.b32	%r41|%p16, %r40, 4, 31, -1;
	mov.b32 	%f57, %r41;
	add.f32 	%f58, %f56, %f57;
	mov.b32 	%r42, %f58;
	shfl.sync.bfly.b32	%r43|%p17, %r42, 2, 31, -1;
	mov.b32 	%f59, %r43;
	add.f32 	%f60, %f58, %f59;
	mov.b32 	%r44, %f60;
	shfl.sync.bfly.b32	%r45|%p18, %r44, 1, 31, -1;
	mov.b32 	%f61, %r45;
	add.f32 	%f62, %f60, %f61;
	div.rn.f32 	%f63, %f33, %f54;
	mad.lo.s64 	%rd25, %rd30, %rd4, %rd6;
	shl.b64 	%rd26, %rd25, 2;
	add.s64 	%rd27, %rd7, %rd26;
	st.global.f32 	[%rd27], %f63;
	div.rn.f32 	%f64, %f45, %f62;
	shl.b64 	%rd28, %rd4, 2;
	add.s64 	%rd29, %rd27, %rd28;
	st.global.f32 	[%rd29], %f64;
	add.s64 	%rd30, %rd30, %rd9;
	setp.lt.s64 	%p19, %rd30, %rd12;
	@%p19 bra 	$L__BB70_4;
$L__BB70_5:
	ret;

}
	// .globl	_Z15SoftmaxWarpImplI10DirectLoadIffE11DirectStoreIffEfLi1ELi1ELi16ELi2ELb1EL9Algorithm0EEvT_T0_ll
.visible .entry _Z15SoftmaxWarpImplI10DirectLoadIffE11DirectStoreIffEfLi1ELi1ELi16ELi2ELb1EL9Algorithm0EEvT_T0_ll(
	.param .align 8 .b8 _Z15SoftmaxWarpImplI10DirectLoadIffE11DirectStoreIffEfLi1ELi1ELi16ELi2ELb1EL9Algorithm0EEvT_T0_ll_param_0[16],
	.param .align 8 .b8 _Z15SoftmaxWarpImplI10DirectLoadIffE11DirectStoreIffEfLi1ELi1ELi16ELi2ELb1EL9Algorithm0EEvT_T0_ll_param_1[16],
	.param .u64 _Z15SoftmaxWarpImplI10DirectLoadIffE11DirectStoreIffEfLi1ELi1ELi16ELi2ELb1EL9Algorithm0EEvT_T0_ll_param_2,
	.param .u64 _Z15SoftmaxWarpImplI10DirectLoadIffE11DirectStoreIffEfLi1ELi1ELi16ELi2ELb1EL9Algorithm0EEvT_T0_ll_param_3
)
{
	.reg .pred 	%p<24>;
	.reg .b32 	%r<46>;
	.reg .b32 	%f<75>;
	.reg .b64 	%rd<35>;

	ld.param.u64 	%rd2, [_Z15SoftmaxWarpImplI10DirectLoadIffE11DirectStoreIffEfLi1ELi1ELi16ELi2ELb1EL9Algorithm0EEvT_T0_ll_param_0+8];
	ld.param.u64 	%rd4, [_Z15SoftmaxWarpImplI10DirectLoadIffE11DirectStoreIffEfLi1ELi1ELi16ELi2ELb1EL9Algorithm0EEvT_T0_ll_param_1+8];
	ld.param.u64 	%rd12, [_Z15SoftmaxWarpImplI10DirectLoadIffE11DirectStoreIffEfLi1ELi1ELi16ELi2ELb1EL9Algorithm0EEvT_T0_ll_param_1];
	ld.param.u64 	%rd13, [_Z15SoftmaxWarpImplI10DirectLoadIffE11DirectStoreIffEfLi1ELi1ELi16ELi2ELb1EL9Algorithm0EEvT_T0_ll_param_0];
	ld.param.u64 	%rd10, [_Z15SoftmaxWarpImplI10DirectLoadIffE11DirectStoreIffEfLi1ELi1ELi16ELi2ELb1EL9Algorithm0EEvT_T0_ll_param_2];
	ld.param.u64 	%rd11, [_Z15SoftmaxWarpImplI10DirectLoadIffE11DirectStoreIffEfLi1ELi1ELi16ELi2ELb1EL9Algorithm0EEvT_T0_ll_param_3];
	cvta.to.global.u64 	%rd1, %rd13;
	cvta.to.global.u64 	%rd3, %rd12;
	setp.lt.s64 	%p1, %rd11, 17;
	@%p1 bra 	$L__BB71_2;
	mov.u64 	%rd14, $str;
	cvta.global.u64 	%rd15, %rd14;
	mov.u64 	%rd16, $str$1;
	cvta.global.u64 	%rd17, %rd16;
	mov.u64 	%rd18, __unnamed_72;
	cvta.global.u64 	%rd19, %rd18;
	{ // callseq 71, 0
	.param .b64 param0;
	st.param.b64 	[param0], %rd15;
	.param .b64 param1;
	st.param.b64 	[param1], %rd17;
	.param .b32 param2;
	st.param.b32 	[param2], 253;
	.param .b64 param3;
	st.param.b64 	[param3], %rd19;
	.param .b64 param4;
	st.param.b64 	[param4], 1;
	call.uni 
	__assertfail, 
	(
	param0, 
	param1, 
	param2, 
	param3, 
	param4
	);
	} // callseq 71
$L__BB71_2:
	mov.u32 	%r2, %ctaid.x;
	mov.u32 	%r3, %ntid.y;
	mov.u32 	%r4, %tid.y;
	mad.lo.s32 	%r5, %r2, %r3, %r4;
	mov.u32 	%r6, %nctaid.x;
	mul.lo.s32 	%r7, %r3, %r6;
	shl.b32 	%r1, %r7, 1;
	shl.b32 	%r8, %r5, 1;
	cvt.s64.s32 	%rd34, %r8;
	setp.le.s64 	%p2, %rd10, %rd34;
	@%p2 bra 	$L__BB71_13;
	mov.u32 	%r9, %tid.x;
	cvt.u64.u32 	%rd6, %r9;
	cvt.s64.s32 	%rd7, %r1;
$L__BB71_4:
	setp.le.s64 	%p3, %rd11, %rd6;
	mov.f32 	%f71, 0fFF800000;
	mov.f32 	%f72, %f71;
	@%p3 bra 	$L__BB71_6;
	mad.lo.s64 	%rd20, %rd34, %rd2, %rd6;
	shl.b64 	%rd21, %rd20, 2;
	add.s64 	%rd22, %rd1, %rd21;
	ld.global.f32 	%f72, [%rd22];
	max.f32 	%f71, %f72, 0fFF800000;
$L__BB71_6:
	setp.le.s64 	%p4, %rd11, %rd6;
	mov.f32 	%f73, 0fFF800000;
	mov.f32 	%f74, %f73;
	@%p4 bra 	$L__BB71_8;
	mad.lo.s64 	%rd23, %rd2, %rd34, %rd2;
	add.s64 	%rd24, %rd23, %rd6;
	shl.b64 	%rd25, %rd24, 2;
	add.s64 	%rd26, %rd1, %rd25;
	ld.global.f32 	%f74, [%rd26];
	max.f32 	%f73, %f74, 0fFF800000;
$L__BB71_8:
	setp.le.s64 	%p5, %rd11, %rd6;
	mov.b32 	%r10, %f71;
	shfl.sync.bfly.b32	%r11|%p6, %r10, 8, 31, -1;
	mov.b32 	%f15, %r11;
	max.f32 	%f16, %f71, %f15;
	mov.b32 	%r12, %f16;
	shfl.sync.bfly.b32	%r13|%p7, %r12, 4, 31, -1;
	mov.b32 	%f17, %r13;
	max.f32 	%f18, %f16, %f17;
	mov.b32 	%r14, %f18;
	shfl.sync.bfly.b32	%r15|%p8, %r14, 2, 31, -1;
	mov.b32 	%f19, %r15;
	max.f32 	%f20, %f18, %f19;
	mov.b32 	%r16, %f20;
	shfl.sync.bfly.b32	%r17|%p9, %r16, 1, 31, -1;
	mov.b32 	%f21, %r17;
	max.f32 	%f22, %f20, %f21;
	mov.b32 	%r18, %f73;
	shfl.sync.bfly.b32	%r19|%p10, %r18, 8, 31, -1;
	mov.b32 	%f23, %r19;
	max.f32 	%f24, %f73, %f23;
	mov.b32 	%r20, %f24;
	shfl.sync.bfly.b32	%r21|%p11, %r20, 4, 31, -1;
	mov.b32 	%f25, %r21;
	max.f32 	%f26, %f24, %f25;
	mov.b32 	%r22, %f26;
	shfl.sync.bfly.b32	%r23|%p12, %r22, 2, 31, -1;
	mov.b32 	%f27, %r23;
	max.f32 	%f28, %f26, %f27;
	mov.b32 	%r24, %f28;
	shfl.sync.bfly.b32	%r25|%p13, %r24, 1, 31, -1;
	mov.b32 	%f29, %r25;
	max.f32 	%f30, %f28, %f29;
	sub.f32 	%f31, %f72, %f22;
	fma.rn.f32 	%f32, %f31, 0f3BBB989D, 0f3F000000;
	cvt.sat.f32.f32 	%f33, %f32;
	mov.f32 	%f34, 0f4B400001;
	mov.f32 	%f35, 0f437C0000;
	fma.rm.f32 	%f36, %f33, %f35, %f34;
	add.f32 	%f37, %f36, 0fCB40007F;
	neg.f32 	%f38, %f37;
	fma.rn.f32 	%f39, %f31, 0f3FB8AA3B, %f38;
	fma.rn.f32 	%f40, %f31, 0f32A57060, %f39;
	mov.b32 	%r26, %f36;
	shl.b32 	%r27, %r26, 23;
	mov.b32 	%f41, %r27;
	ex2.approx.ftz.f32 	%f42, %f40;
	mul.f32 	%f43, %f42, %f41;
	add.f32 	%f44, %f43, 0f00000000;
	sub.f32 	%f45, %f74, %f30;
	fma.rn.f32 	%f46, %f45, 0f3BBB989D, 0f3F000000;
	cvt.sat.f32.f32 	%f47, %f46;
	fma.rm.f32 	%f48, %f47, %f35, %f34;
	add.f32 	%f49, %f48, 0fCB40007F;
	neg.f32 	%f50, %f49;
	fma.rn.f32 	%f51, %f45, 0f3FB8AA3B, %f50;
	fma.rn.f32 	%f52, %f45, 0f32A57060, %f51;
	mov.b32 	%r28, %f48;
	shl.b32 	%r29, %r28, 23;
	mov.b32 	%f53, %r29;
	ex2.approx.ftz.f32 	%f54, %f52;
	mul.f32 	%f9, %f54, %f53;
	add.f32 	%f55, %f9, 0f00000000;
	mov.b32 	%r30, %f44;
	shfl.sync.bfly.b32	%r31|%p14, %r30, 8, 31, -1;
	mov.b32 	%f56, %r31;
	add.f32 	%f57, %f44, %f56;
	mov.b32 	%r32, %f57;
	shfl.sync.bfly.b32	%r33|%p15, %r32, 4, 31, -1;
	mov.b32 	%f58, %r33;
	add.f32 	%f59, %f57, %f58;
	mov.b32 	%r34, %f59;
	shfl.sync.bfly.b32	%r35|%p16, %r34, 2, 31, -1;
	mov.b32 	%f60, %r35;
	add.f32 	%f61, %f59, %f60;
	mov.b32 	%r36, %f61;
	shfl.sync.bfly.b32	%r37|%p17, %r36, 1, 31, -1;
	mov.b32 	%f62, %r37;
	add.f32 	%f63, %f61, %f62;
	mov.b32 	%r38, %f55;
	shfl.sync.bfly.b32	%r39|%p18, %r38, 8, 31, -1;
	mov.b32 	%f64, %r39;
	add.f32 	%f65, %f55, %f64;
	mov.b32 	%r40, %f65;
	shfl.sync.bfly.b32	%r41|%p19, %r40, 4, 31, -1;
	mov.b32 	%f66, %r41;
	add.f32 	%f67, %f65, %f66;
	mov.b32 	%r42, %f67;
	shfl.sync.bfly.b32	%r43|%p20, %r42, 2, 31, -1;
	mov.b32 	%f68, %r43;
	add.f32 	%f69, %f67, %f68;
	mov.b32 	%r44, %f69;
	shfl.sync.bfly.b32	%r45|%p21, %r44, 1, 31, -1;
	mov.b32 	%f70, %r45;
	add.f32 	%f10, %f69, %f70;
	div.rn.f32 	%f11, %f43, %f63;
	@%p5 bra 	$L__BB71_10;
	mad.lo.s64 	%rd27, %rd34, %rd4, %rd6;
	shl.b64 	%rd28, %rd27, 2;
	add.s64 	%rd29, %rd3, %rd28;
	st.global.f32 	[%rd29], %f11;
$L__BB71_10:
	setp.le.s64 	%p22, %rd11, %rd6;
	div.rn.f32 	%f12, %f9, %f10;
	@%p22 bra 	$L__BB71_12;
	mad.lo.s64 	%rd30, %rd4, %rd34, %rd4;
	add.s64 	%rd31, %rd30, %rd6;
	shl.b64 	%rd32, %rd31, 2;
	add.s64 	%rd33, %rd3, %rd32;
	st.global.f32 	[%rd33], %f12;
$L__BB71_12:
	add.s64 	%rd34, %rd34, %rd7;
	setp.lt.s64 	%p23, %rd34, %rd10;
	@%p23 bra 	$L__BB71_4;
$L__BB71_13:
	ret;

}
	// .globl	_Z15SoftmaxWarpImplI10DirectLoadIffE11DirectStoreIffEfLi1ELi1ELi16ELi1ELb0EL9Algorithm0EEvT_T0_ll
.visible .entry _Z15SoftmaxWarpImplI10DirectLoadIffE11DirectStoreIffEfLi1ELi1ELi16ELi1ELb0EL9Algorithm0EEvT_T0_ll(
	.param .align 8 .b8 _Z15SoftmaxWarpImplI10DirectLoadIffE11DirectStoreIffEfLi1ELi1ELi16ELi1ELb0EL9Algorithm0EEvT_T0_ll_param_0[16],
	.param .align 8 .b8 _Z15SoftmaxWarpImplI10DirectLoadIffE11DirectStoreIffEfLi1ELi1ELi16ELi1ELb0EL9Algorithm0EEvT_T0_ll_param_1[16],
	.param .u64 _Z15SoftmaxWarpImplI10DirectLoadIffE11DirectStoreIffEfLi1ELi1ELi16ELi1ELb0EL9Algorithm0EEvT_T0_ll_param_2,
	.param .u64 _Z15SoftmaxWarpImplI10DirectLoadIffE11DirectStoreIffEfLi1ELi1ELi16ELi1ELb0EL9Algorithm0EEvT_T0_ll_param_3
)
{
	.reg .pred 	%p<32>;
	.reg .b32 	%r<65>;
	.reg .b32 	%f<98>;
	.reg .b64 	%rd<55>;

	ld.param.u64 	%rd2, [_Z15SoftmaxWarpImplI10DirectLoadIffE11DirectStoreIffEfLi1ELi1ELi16ELi1ELb0EL9Algorithm0EEvT_T0_ll_param_0+8];
	ld.param.u64 	%rd4, [_Z15SoftmaxWarpImplI10DirectLoadIffE11DirectStoreIffEfLi1ELi1ELi16ELi1ELb0EL9Algorithm0EEvT_T0_ll_param_1+8];
	ld.param.u64 	%rd19, [_Z15SoftmaxWarpImplI10DirectLoadIffE11DirectStoreIffEfLi1ELi1ELi16ELi1ELb0EL9Algorithm0EEvT_T0_ll_param_1];
	ld.param.u64 	%rd20, [_Z15SoftmaxWarpImplI10DirectLoadIffE11DirectStoreIffEfLi1ELi1ELi16ELi1ELb0EL9Algorithm0EEvT_T0_ll_param_0];
	ld.param.u64 	%rd18, [_Z15SoftmaxWarpImplI10DirectLoadIffE11DirectStoreIffEfLi1ELi1ELi16ELi1ELb0EL9Algorithm0EEvT_T0_ll_param_2];
	ld.param.u64 	%rd21, [_Z15SoftmaxWarpImplI10DirectLoadIffE11DirectStoreIffEfLi1ELi1ELi16ELi1ELb0EL9Algorithm0EEvT_T0_ll_param_3];
	cvta.to.global.u64 	%rd1, %rd20;
	cvta.to.global.u64 	%rd3, %rd19;
	setp.lt.s64 	%p1, %rd21, 17;
	@%p1 bra 	$L__BB72_2;
	mov.u64 	%rd22, $str;
	cvta.global.u64 	%rd23, %rd22;
	mov.u64 	%rd24, $str$1;
	cvta.global.u64 	%rd25, %rd24;
	mov.u64 	%rd26, __unnamed_73;
	cvta.global.u64 	%rd27, %rd26;
	{ // callseq 72, 0
	.param .b64 param0;
	st.param.b64 	[param0], %rd23;
	.param .b64 param1;
	st.param.b64 	[param1], %rd25;
	.param .b32 param2;
	st.param.b32 	[param2], 253;
	.param .b64 param3;
	st.param.b64 	[param3], %rd27;
	.param .b64 param4;
	st.param.b64 	[param4], 1;
	call.uni 
	__assertfail, 
	(
	param0, 
	param1, 
	param2, 
	param3, 
	param4
	);
	} // callseq 72
$L__BB72_2:
	mov.u32 	%r1, %ctaid.x;
	mov.u32 	%r2, %ntid.y;
	mov.u32 	%r3, %tid.y;
	mad.lo.s32 	%r4, %r1, %r2, %r3;
	mov.u32 	%r5, %nctaid.x;
	mul.lo.s32 	%r6, %r5, %r2;
	cvt.s64.s32 	%rd5, %r6;
	cvt.s64.s32 	%rd54, %r4;
	setp.le.s64 	%p2, %rd18, %rd54;
	@%p2 bra 	$L__BB72_10;
	mov.u32 	%r7, %tid.x;
	cvt.u64.u32 	%rd7, %r7;
	add.s64 	%rd8, %rd5, %rd54;
	max.s64 	%rd28, %rd18, %rd8;
	setp.lt.s64 	%p3, %rd8, %rd18;
	selp.u64 	%rd9, 1, 0, %p3;
	add.s64 	%rd29, %rd8, %rd9;
	sub.s64 	%rd10, %rd28, %rd29;
	or.b64  	%rd30, %rd10, %rd5;
	and.b64  	%rd31, %rd30, -4294967296;
	setp.ne.s64 	%p4, %rd31, 0;
	@%p4 bra 	$L__BB72_5;
	cvt.u32.u64 	%r8, %rd5;
	cvt.u32.u64 	%r9, %rd10;
	div.u32 	%r10, %r9, %r8;
	cvt.u64.u32 	%rd52, %r10;
	bra.uni 	$L__BB72_6;
$L__BB72_5:
	div.u64 	%rd52, %rd10, %rd5;
$L__BB72_6:
	add.s64 	%rd14, %rd52, %rd9;
	and.b64  	%rd32, %rd14, 1;
	setp.eq.b64 	%p5, %rd32, 1;
	@%p5 bra 	$L__BB72_8;
	mad.lo.s64 	%rd33, %rd2, %rd54, %rd7;
	shl.b64 	%rd34, %rd33, 2;
	add.s64 	%rd35, %rd1, %rd34;
	ld.global.f32 	%f1, [%rd35];
	max.f32 	%f2, %f1, 0fFF800000;
	mov.b32 	%r11, %f2;
	shfl.sync.bfly.b32	%r12|%p6, %r11, 8, 31, -1;
	mov.b32 	%f3, %r12;
	max.f32 	%f4, %f2, %f3;
	mov.b32 	%r13, %f4;
	shfl.sync.bfly.b32	%r14|%p7, %r13, 4, 31, -1;
	mov.b32 	%f5, %r14;
	max.f32 	%f6, %f4, %f5;
	mov.b32 	%r15, %f6;
	shfl.sync.bfly.b32	%r16|%p8, %r15, 2, 31, -1;
	mov.b32 	%f7, %r16;
	max.f32 	%f8, %f6, %f7;
	mov.b32 	%r17, %f8;
	shfl.sync.bfly.b32	%r18|%p9, %r17, 1, 31, -1;
	mov.b32 	%f9, %r18;
	max.f32 	%f10, %f8, %f9;
	sub.f32 	%f11, %f1, %f10;
	fma.rn.f32 	%f12, %f11, 0f3BBB989D, 0f3F000000;
	cvt.sat.f32.f32 	%f13, %f12;
	mov.f32 	%f14, 0f4B400001;
	mov.f32 	%f15, 0f437C0000;
	fma.rm.f32 	%f16, %f13, %f15, %f14;
	add.f32 	%f17, %f16, 0fCB40007F;
	neg.f32 	%f18, %f17;
	fma.rn.f32 	%f19, %f11, 0f3FB8AA3B, %f18;
	fma.rn.f32 	%f20, %f11, 0f32A57060, %f19;
	mov.b32 	%r19, %f16;
	shl.b32 	%r20, %r19, 23;
	mov.b32 	%f21, %r20;
	ex2.approx.ftz.f32 	%f22, %f20;
	mul.f32 	%f23, %f22, %f21;
	add.f32 	%f24, %f23, 0f00000000;
	mov.b32 	%r21, %f24;
	shfl.sync.bfly.b32	%r22|%p10, %r21, 8, 31, -1;
	mov.b32 	%f25, %r22;
	add.f32 	%f26, %f24, %f25;
	mov.b32 	%r23, %f26;
	shfl.sync.bfly.b32	%r24|%p11, %r23, 4, 31, -1;
	mov.b32 	%f27, %r24;
	add.f32 	%f28, %f26, %f27;
	mov.b32 	%r25, %f28;
	shfl.sync.bfly.b32	%r26|%p12, %r25, 2, 31, -1;
	mov.b32 	%f29, %r26;
	add.f32 	%f30, %f28, %f29;
	mov.b32 	%r27, %f30;
	shfl.sync.bfly.b32	%r28|%p13, %r27, 1, 31, -1;
	mov.b32 	%f31, %r28;
	add.f32 	%f32, %f30, %f31;
	div.rn.f32 	%f33, %f23, %f32;
	mad.lo.s64 	%rd36, %rd4, %rd54, %rd7;
	shl.b64 	%rd37, %rd36, 2;
	add.s64 	%rd38, %rd3, %rd37;
	st.global.f32 	[%rd38], %f33;
	mov.u64 	%rd54, %rd8;
$L__BB72_8:
	setp.eq.s64 	%p14, %rd14, 0;
	@%p14 bra 	$L__BB72_10;
$L__BB72_9:
	mad.lo.s64 	%rd39, %rd54, %rd2, %rd7;
	shl.b64 	%rd40, %rd39, 2;
	add.s64 	%rd41, %rd1, %rd40;
	ld.global.f32 	%f34, [%rd41];
	max.f32 	%f35, %f34, 0fFF800000;
	mov.b32 	%r29, %f35;
	shfl.sync.bfly.b32	%r30|%p15, %r29, 8, 31, -1;
	mov.b32 	%f36, %r30;
	max.f32 	%f37, %f35, %f36;
	mov.b32 	%r31, %f37;
	shfl.sync.bfly.b32	%r32|%p16, %r31, 4, 31, -1;
	mov.b32 	%f38, %r32;
	max.f32 	%f39, %f37, %f38;
	mov.b32 	%r33, %f39;
	shfl.sync.bfly.b32	%r34|%p17, %r33, 2, 31, -1;
	mov.b32 	%f40, %r34;
	max.f32 	%f41, %f39, %f40;
	mov.b32 	%r35, %f41;
	shfl.sync.bfly.b32	%r36|%p18, %r35, 1, 31, -1;
	mov.b32 	%f42, %r36;
	max.f32 	%f43, %f41, %f42;
	sub.f32 	%f44, %f34, %f43;
	fma.rn.f32 	%f45, %f44, 0f3BBB989D, 0f3F000000;
	cvt.sat.f32.f32 	%f46, %f45;
	mov.f32 	%f47, 0f4B400001;
	mov.f32 	%f48, 0f437C0000;
	fma.rm.f32 	%f49, %f46, %f48, %f47;
	add.f32 	%f50, %f49, 0fCB40007F;
	neg.f32 	%f51, %f50;
	fma.rn.f32 	%f52, %f44, 0f3FB8AA3B, %f51;
	fma.rn.f32 	%f53, %f44, 0f32A57060, %f52;
	mov.b32 	%r37, %f49;
	shl.b32 	%r38, %r37, 23;
	mov.b32 	%f54, %r38;
	ex2.approx.ftz.f32 	%f55, %f53;
	mul.f32 	%f56, %f55, %f54;
	add.f32 	%f57, %f56, 0f00000000;
	mov.b32 	%r39, %f57;
	shfl.sync.bfly.b32	%r40|%p19, %r39, 8, 31, -1;
	mov.b32 	%f58, %r40;
	add.f32 	%f59, %f57, %f58;
	mov.b32 	%r41, %f59;
	shfl.sync.bfly.b32	%r42|%p20, %r41, 4, 31, -1;
	mov.b32 	%f60, %r42;
	add.f32 	%f61, %f59, %f60;
	mov.b32 	%r43, %f61;
	shfl.sync.bfly.b32	%r44|%p21, %r43, 2, 31, -1;
	mov.b32 	%f62, %r44;
	add.f32 	%f63, %f61, %f62;
	mov.b32 	%r45, %f63;
	shfl.sync.bfly.b32	%r46|%p22, %r45, 1, 31, -1;
	mov.b32 	%f64, %r46;
	add.f32 	%f65, %f63, %f64;
	div.rn.f32 	%f66, %f56, %f65;
	mad.lo.s64 	%rd42, %rd54, %rd4, %rd7;
	shl.b64 	%rd43, %rd42, 2;
	add.s64 	%rd44, %rd3, %rd43;
	st.global.f32 	[%rd44], %f66;
	add.s64 	%rd45, %rd54, %rd5;
	mad.lo.s64 	%rd46, %rd45, %rd2, %rd7;
	shl.b64 	%rd47, %rd46, 2;
	add.s64 	%rd48, %rd1, %rd47;
	ld.global.f32 	%f67, [%rd48];
	max.f32 	%f68, %f67, 0fFF800000;
	mov.b32 	%r47, %f68;
	shfl.sync.bfly.b32	%r48|%p23, %r47, 8, 31, -1;
	mov.b32 	%f69, %r48;
	max.f32 	%f70, %f68, %f69;
	mov.b32 	%r49, %f70;
	shfl.sync.bfly.b32	%r50|%p24, %r49, 4, 31, -1;
	mov.b32 	%f71, %r50;
	max.f32 	%f72, %f70, %f71;
	mov.b32 	%r51, %f72;
	shfl.sync.bfly.b32	%r52|%p25, %r51, 2, 31, -1;
	mov.b32 	%f73, %r52;
	max.f32 	%f74, %f72, %f73;
	mov.b32 	%r53, %f74;
	shfl.sync.bfly.b32	%r54|%p26, %r53, 1, 31, -1;
	mov.b32 	%f75, %r54;
	max.f32 	%f76, %f74, %f75;
	sub.f32 	%f77, %f67, %f76;
	fma.rn.f32 	%f78, %f77, 0f3BBB989D, 0f3F000000;
	cvt.sat.f32.f32 	%f79, %f78;
	fma.rm.f32 	%f80, %f79, %f48, %f47;
	add.f32 	%f81, %f80, 0fCB40007F;
	neg.f32 	%f82, %f81;
	fma.rn.f32 	%f83, %f77, 0f3FB8AA3B, %f82;
	fma.rn.f32 	%f84, %f77, 0f32A57060, %f83;
	mov.b32 	%r55, %f80;
	shl.b32 	%r56, %r55, 23;
	mov.b32 	%f85, %r56;
	ex2.approx.ftz.f32 	%f86, %f84;
	mul.f32 	%f87, %f86, %f85;
	add.f32 	%f88, %f87, 0f00000000;
	mov.b32 	%r57, %f88;
	shfl.sync.bfly.b32	%r58|%p27, %r57, 8, 31, -1;
	mov.b32 	%f89, %r58;
	add.f32 	%f90, %f88, %f89;
	mov.b32 	%r59, %f90;
	shfl.sync.bfly.b32	%r60|%p28, %r59, 4, 31, -1;
	mov.b32 	%f91, %r60;
	add.f32 	%f92, %f90, %f91;
	mov.b32 	%r61, %f92;
	shfl.sync.bfly.b32	%r62|%p29, %r61, 2, 31, -1;
	mov.b32 	%f93, %r62;
	add.f32 	%f94, %f92, %f93;
	mov.b32 	%r63, %f94;
	shfl.sync.bfly.b32	%r64|%p30, %r63, 1, 31, -1;
	mov.b32 	%f95, %r64;
	add.f32 	%f96, %f94, %f95;
	div.rn.f32 	%f97, %f87, %f96;
	mad.lo.s64 	%rd49, %rd45, %rd4, %rd7;
	shl.b64 	%rd50, %rd49, 2;
	add.s64 	%rd51, %rd3, %rd50;
	st.global.f32 	[%rd51], %f97;
	add.s64 	%rd54, %rd45, %rd5;
	setp.lt.s64 	%p31, %rd54, %rd18;
	@%p31 bra 	$L__BB72_9;
$L__BB72_10:
	ret;

}
	// .globl	_Z15SoftmaxWarpImplI10DirectLoadIffE11DirectStoreIffEfLi1ELi1ELi16ELi1ELb1EL9Algorithm0EEvT_T0_ll
.visible .entry _Z15SoftmaxWarpImplI10DirectLoadIffE11DirectStoreIffEfLi1ELi1ELi16ELi1ELb1EL9Algorithm0EEvT_T0_ll(
	.param .align 8 .b8 _Z15SoftmaxWarpImplI10DirectLoadIffE11DirectStoreIffEfLi1ELi1ELi16ELi1ELb1EL9Algorithm0EEvT_T0_ll_param_0[16],
	.param .align 8 .b8 _Z15SoftmaxWarpImplI10DirectLoadIffE11DirectStoreIffEfLi1ELi1ELi16ELi1ELb1EL9Algorithm0EEvT_T0_ll_param_1[16],
	.param .u64 _Z15SoftmaxWarpImplI10DirectLoadIffE11DirectStoreIffEfLi1ELi1ELi16ELi1ELb1EL9Algorithm0EEvT_T0_ll_param_2,
	.param .u64 _Z15SoftmaxWarpImplI10DirectLoadIffE11DirectStoreIffEfLi1ELi1ELi16ELi1ELb1EL9Algorithm0EEvT_T0_ll_param_3
)
{
	.reg .pred 	%p<38>;
	.reg .b32 	%r<65>;
	.reg .b32 	%f<115>;
	.reg .b64 	%rd<55>;

	ld.param.u64 	%rd2, [_Z15SoftmaxWarpImplI10DirectLoadIffE11DirectStoreIffEfLi1ELi1ELi16ELi1ELb1EL9Algorithm0EEvT_T0_ll_param_0+8];
	ld.param.u64 	%rd4, [_Z15SoftmaxWarpImplI10DirectLoadIffE11DirectStoreIffEfLi1ELi1ELi16ELi1ELb1EL9Algorithm0EEvT_T0_ll_param_1+8];
	ld.param.u64 	%rd21, [_Z15SoftmaxWarpImplI10DirectLoadIffE11DirectStoreIffEfLi1ELi1ELi16ELi1ELb1EL9Algorithm0EEvT_T0_ll_param_1];
	ld.param.u64 	%rd22, [_Z15SoftmaxWarpImplI10DirectLoadIffE11DirectStoreIffEfLi1ELi1ELi16ELi1ELb1EL9Algorithm0EEvT_T0_ll_param_0];
	ld.param.u64 	%rd19, [_Z15SoftmaxWarpImplI10DirectLoadIffE11DirectStoreIffEfLi1ELi1ELi16ELi1ELb1EL9Algorithm0EEvT_T0_ll_param_2];
	ld.param.u64 	%rd20, [_Z15SoftmaxWarpImplI10DirectLoadIffE11DirectStoreIffEfLi1ELi1ELi16ELi1ELb1EL9Algorithm0EEvT_T0_ll_param_3];
	cvta.to.global.u64 	%rd1, %rd22;
	cvta.to.global.u64 	%rd3, %rd21;
	setp.lt.s64 	%p1, %rd20, 17;
	@%p1 bra 	$L__BB73_2;
	mov.u64 	%rd23, $str;
	cvta.global.u64 	%rd24, %rd23;
	mov.u64 	%rd25, $str$1;
	cvta.global.u64 	%rd26, %rd25;
	mov.u64 	%rd27, __unnamed_74;
	cvta.global.u64 	%rd28, %rd27;
	{ // callseq 73, 0
	.param .b64 param0;
	st.param.b64 	[param0], %rd24;
	.param .b64 param1;
	st.param.b64 	[param1], %rd26;
	.param .b32 param2;
	st.param.b32 	[param2], 253;
	.param .b64 param3;
	st.param.b64 	[param3], %rd28;
	.param .b64 param4;
	st.param.b64 	[param4], 1;
	call.uni 
	__assertfail, 
	(
	param0, 
	param1, 
	param2, 
	param3, 
	param4
	);
	} // callseq 73
$L__BB73_2:
	mov.u32 	%r1, %ctaid.x;
	mov.u32 	%r2, %ntid.y;
	mov.u32 	%r3, %tid.y;
	mad.lo.s32 	%r4, %r1, %r2, %r3;
	mov.u32 	%r5, %nctaid.x;
	mul.lo.s32 	%r6, %r5, %r2;
	cvt.s64.s32 	%rd5, %r6;
	cvt.s64.s32 	%rd6, %r4;
	setp.le.s64 	%p2, %rd19, %rd6;
	@%p2 bra 	$L__BB73_21;
	mov.u32 	%r7, %tid.x;
	cvt.u64.u32 	%rd7, %r7;
	add.s64 	%rd8, %rd5, %rd6;
	max.s64 	%rd29, %rd19, %rd8;
	setp.lt.s64 	%p3, %rd8, %rd19;
	selp.u64 	%rd9, 1, 0, %p3;
	add.s64 	%rd30, %rd8, %rd9;
	sub.s64 	%rd10, %rd29, %rd30;
	or.b64  	%rd31, %rd10, %rd5;
	and.b64  	%rd32, %rd31, -4294967296;
	setp.ne.s64 	%p4, %rd32, 0;
	@%p4 bra 	$L__BB73_5;
	cvt.u32.u64 	%r8, %rd5;
	cvt.u32.u64 	%r9, %rd10;
	div.u32 	%r10, %r9, %r8;
	cvt.u64.u32 	%rd52, %r10;
	bra.uni 	$L__BB73_6;
$L__BB73_5:
	div.u64 	%rd52, %rd10, %rd5;
$L__BB73_6:
	add.s64 	%rd14, %rd52, %rd9;
	and.b64  	%rd33, %rd14, 1;
	setp.eq.b64 	%p5, %rd33, 1;
	mov.u64 	%rd54, %rd6;
	@%p5 bra 	$L__BB73_11;
	setp.le.s64 	%p6, %rd20, %rd7;
	mov.f32 	%f109, 0fFF800000;
	mov.f32 	%f110, %f109;
	@%p6 bra 	$L__BB73_9;
	mad.lo.s64 	%rd34, %rd2, %rd6, %rd7;
	shl.b64 	%rd35, %rd34, 2;
	add.s64 	%rd36, %rd1, %rd35;
	ld.global.f32 	%f109, [%rd36];
	max.f32 	%f110, %f109, 0fFF800000;
$L__BB73_9:
	setp.le.s64 	%p7, %rd20, %rd7;
	mov.b32 	%r11, %f110;
	shfl.sync.bfly.b32	%r12|%p8, %r11, 8, 31, -1;
	mov.b32 	%f17, %r12;
	max.f32 	%f18, %f110, %f17;
	mov.b32 	%r13, %f18;
	shfl.sync.bfly.b32	%r14|%p9, %r13, 4, 31, -1;
	mov.b32 	%f19, %r14;
	max.f32 	%f20, %f18, %f19;
	mov.b32 	%r15, %f20;
	shfl.sync.bfly.b32	%r16|%p10, %r15, 2, 31, -1;
	mov.b32 	%f21, %r16;
	max.f32 	%f22, %f20, %f21;
	mov.b32 	%r17, %f22;
	shfl.sync.bfly.b32	%r18|%p11, %r17, 1, 31, -1;
	mov.b32 	%f23, %r18;
	max.f32 	%f24, %f22, %f23;
	sub.f32 	%f25, %f109, %f24;
	fma.rn.f32 	%f26, %f25, 0f3BBB989D, 0f3F000000;
	cvt.sat.f32.f32 	%f27, %f26;
	mov.f32 	%f28, 0f4B400001;
	mov.f32 	%f29, 0f437C0000;
	fma.rm.f32 	%f30, %f27, %f29, %f28;
	add.f32 	%f31, %f30, 0fCB40007F;
	neg.f32 	%f32, %f31;
	fma.rn.f32 	%f33, %f25, 0f3FB8AA3B, %f32;
	fma.rn.f32 	%f34, %f25, 0f32A57060, %f33;
	mov.b32 	%r19, %f30;
	shl.b32 	%r20, %r19, 23;
	mov.b32 	%f35, %r20;
	ex2.approx.ftz.f32 	%f36, %f34;
	mul.f32 	%f37, %f36, %f35;
	add.f32 	%f38, %f37, 0f00000000;
	mov.b32 	%r21, %f38;
	shfl.sync.bfly.b32	%r22|%p12, %r21, 8, 31, -1;
	mov.b32 	%f39, %r22;
	add.f32 	%f40, %f38, %f39;
	mov.b32 	%r23, %f40;
	shfl.sync.bfly.b32	%r24|%p13, %r23, 4, 31, -1;
	mov.b32 	%f41, %r24;
	add.f32 	%f42, %f40, %f41;
	mov.b32 	%r25, %f42;
	shfl.sync.bfly.b32	%r26|%p14, %r25, 2, 31, -1;
	mov.b32 	%f43, %r26;
	add.f32 	%f44, %f42, %f43;
	mov.b32 	%r27, %f44;
	shfl.sync.bfly.b32	%r28|%p15, %r27, 1, 31, -1;
	mov.b32 	%f45, %r28;
	add.f32 	%f46, %f44, %f45;
	div.rn.f32 	%f5, %f37, %f46;
	mov.u64 	%rd54, %rd8;
	@%p7 bra 	$L__BB73_11;
	mad.lo.s64 	%rd37, %rd4, %rd6, %rd7;
	shl.b64 	%rd38, %rd37, 2;
	add.s64 	%rd39, %rd3, %rd38;
	st.global.f32 	[%rd39], %f5;
$L__BB73_11:
	setp.eq.s64 	%p16, %rd14, 0;
	@%p16 bra 	$L__BB73_21;
$L__BB73_12:
	setp.le.s64 	%p17, %rd20, %rd7;
	mov.f32 	%f111, 0fFF800000;
	mov.f32 	%f112, %f111;
	@%p17 bra 	$L__BB73_14;
	mad.lo.s64 	%rd40, %rd54, %rd2, %rd7;
	shl.b64 	%rd41, %rd40, 2;
	add.s64 	%rd42, %rd1, %rd41;
	ld.global.f32 	%f111, [%rd42];
	max.f32 	%f112, %f111, 0fFF800000;
$L__BB73_14:
	setp.le.s64 	%p18, %rd20, %rd7;
	mov.b32 	%r29, %f112;
	shfl.sync.bfly.b32	%r30|%p19, %r29, 8, 31, -1;
	mov.b32 	%f48, %r30;
	max.f32 	%f49, %f112, %f48;
	mov.b32 	%r31, %f49;
	shfl.sync.bfly.b32	%r32|%p20, %r31, 4, 31, -1;
	mov.b32 	%f50, %r32;
	max.f32 	%f51, %f49, %f50;
	mov.b32 	%r33, %f51;
	shfl.sync.bfly.b32	%r34|%p21, %r33, 2, 31, -1;
	mov.b32 	%f52, %r34;
	max.f32 	%f53, %f51, %f52;
	mov.b32 	%r35, %f53;
	shfl.sync.bfly.b32	%r36|%p22, %r35, 1, 31, -1;
	mov.b32 	%f54, %r36;
	max.f32 	%f55, %f53, %f54;
	sub.f32 	%f56, %f111, %f55;
	fma.rn.f32 	%f57, %f56, 0f3BBB989D, 0f3F000000;
	cvt.sat.f32.f32 	%f58, %f57;
	mov.f32 	%f59, 0f4B400001;
	mov.f32 	%f60, 0f437C0000;
	fma.rm.f32 	%f61, %f58, %f60, %f59;
	add.f32 	%f62, %f61, 0fCB40007F;
	neg.f32 	%f63, %f62;
	fma.rn.f32 	%f64, %f56, 0f3FB8AA3B, %f63;
	fma.rn.f32 	%f65, %f56, 0f32A57060, %f64;
	mov.b32 	%r37, %f61;
	shl.b32 	%r38, %r37, 23;
	mov.b32 	%f66, %r38;
	ex2.approx.ftz.f32 	%f67, %f65;
	mul.f32 	%f68, %f67, %f66;
	add.f32 	%f69, %f68, 0f00000000;
	mov.b32 	%r39, %f69;
	shfl.sync.bfly.b32	%r40|%p23, %r39, 8, 31, -1;
	mov.b32 	%f70, %r40;
	add.f32 	%f71, %f69, %f70;
	mov.b32 	%r41, %f71;
	shfl.sync.bfly.b32	%r42|%p24, %r41, 4, 31, -1;
	mov.b32 	%f72, %r42;
	add.f32 	%f73, %f71, %f72;
	mov.b32 	%r43, %f73;
	shfl.sync.bfly.b32	%r44|%p25, %r43, 2, 31, -1;
	mov.b32 	%f74, %r44;
	add.f32 	%f75, %f73, %f74;
	mov.b32 	%r45, %f75;
	shfl.sync.bfly.b32	%r46|%p26, %r45, 1, 31, -1;
	mov.b32 	%f76, %r46;
	add.f32 	%f77, %f75, %f76;
	div.rn.f32 	%f10, %f68, %f77;
	@%p18 bra 	$L__BB73_16;
	mad.lo.s64 	%rd43, %rd54, %rd4, %rd7;
	shl.b64 	%rd44, %rd43, 2;
	add.s64 	%rd45, %rd3, %rd44;
	st.global.f32 	[%rd45], %f10;
$L__BB73_16:
	setp.le.s64 	%p27, %rd20, %rd7;
	add.s64 	%rd17, %rd54, %rd5;
	mov.f32 	%f113, 0fFF800000;
	mov.f32 	%f114, %f113;
	@%p27 bra 	$L__BB73_18;
	mad.lo.s64 	%rd46, %rd17, %rd2, %rd7;
	shl.b64 	%rd47, %rd46, 2;
	add.s64 	%rd48, %rd1, %rd47;
	ld.global.f32 	%f113, [%rd48];
	max.f32 	%f114, %f113, 0fFF800000;
$L__BB73_18:
	setp.le.s64 	%p28, %rd20, %rd7;
	mov.b32 	%r47, %f114;
	shfl.sync.bfly.b32	%r48|%p29, %r47, 8, 31, -1;
	mov.b32 	%f79, %r48;
	max.f32 	%f80, %f114, %f79;
	mov.b32 	%r49, %f80;
	shfl.sync.bfly.b32	%r50|%p30, %r49, 4, 31, -1;
	mov.b32 	%f81, %r50;
	max.f32 	%f82, %f80, %f81;
	mov.b32 	%r51, %f82;
	shfl.sync.bfly.b32	%r52|%p31, %r51, 2, 31, -1;
	mov.b32 	%f83, %r52;
	max.f32 	%f84, %f82, %f83;
	mov.b32 	%r53, %f84;
	shfl.sync.bfly.b32	%r54|%p32, %r53, 1, 31, -1;
	mov.b32 	%f85, %r54;
	max.f32 	%f86, %f84, %f85;
	sub.f32 	%f87, %f113, %f86;
	fma.rn.f32 	%f88, %f87, 0f3BBB989D, 0f3F000000;
	cvt.sat.f32.f32 	%f89, %f88;
	mov.f32 	%f90, 0f4B400001;
	mov.f32 	%f91, 0f437C0000;
	fma.rm.f32 	%f92, %f89, %f91, %f90;
	add.f32 	%f93, %f92, 0fCB40007F;
	neg.f32 	%f94, %f93;
	fma.rn.f32 	%f95, %f87, 0f3FB8AA3B, %f94;
	fma.rn.f32 	%f96, %f87, 0f32A57060, %f95;
	mov.b32 	%r55, %f92;
	shl.b32 	%r56, %r55, 23;
	mov.b32 	%f97, %r56;
	ex2.approx.ftz.f32 	%f98, %f96;
	mul.f32 	%f99, %f98, %f97;
	add.f32 	%f100, %f99, 0f00000000;
	mov.b32 	%r57, %f100;
	shfl.sync.bfly.b32	%r58|%p33, %r57, 8, 31, -1;
	mov.b32 	%f101, %r58;
	add.f32 	%f102, %f100, %f101;
	mov.b32 	%r59, %f102;
	shfl.sync.bfly.b32	%r60|%p34, %r59, 4, 31, -1;
	mov.b32 	%f103, %r60;
	add.f32 	%f104, %f102, %f103;
	mov.b32 	%r61, %f104;
	shfl.sync.bfly.b32	%r62|%p35, %r61, 2, 31, -1;
	mov.b32 	%f105, %r62;
	add.f32 	%f106, %f104, %f105;
	mov.b32 	%r63, %f106;
	shfl.sync.bfly.b32	%r64|%p36, %r63, 1, 31, -1;
	mov.b32 	%f107, %r64;
	add.f32 	%f108, %f106, %f107;
	div.rn.f32 	%f15, %f99, %f108;
	@%p28 bra 	$L__BB73_20;
	mad.lo.s64 	%rd49, %rd17, %rd4, %rd7;
	shl.b64 	%rd50, %rd49, 2;
	add.s64 	%rd51, %rd3, %rd50;
	st.global.f32 	[%rd51], %f15;
$L__BB73_20:
	add.s64 	%rd54, %rd17, %rd5;
	setp.lt.s64 	%p37, %rd54, %rd19;
	@%p37 bra 	$L__BB73_12;
$L__BB73_21:
	ret;

}
	// .globl	_Z15SoftmaxWarpImplI10DirectLoadIffE11DirectStoreIffEfLi1ELi1ELi32ELi2ELb0EL9Algorithm0EEvT_T0_ll
.visible .entry _Z15SoftmaxWarpImplI10DirectLoadIffE11DirectStoreIffEfLi1ELi1ELi32ELi2ELb0EL9Algorithm0EEvT_T0_ll(
	.param .align 8 .b8 _Z15SoftmaxWarpImplI10DirectLoadIffE11DirectStoreIffEfLi1ELi1ELi32ELi2ELb0EL9Algorithm0EEvT_T0_ll_param_0[16],
	.param .align 8 .b8 _Z15SoftmaxWarpImplI10DirectLoadIffE11DirectStoreIffEfLi1ELi1ELi32ELi2ELb0EL9Algorithm0EEvT_T0_ll_param_1[16],
	.param .u64 _Z15SoftmaxWarpImplI10DirectLoadIffE11DirectStoreIffEfLi1ELi1ELi32ELi2ELb0EL9Algorithm0EEvT_T0_ll_param_2,
	.param .u64 _Z15SoftmaxWarpImplI10DirectLoadIffE11DirectStoreIffEfLi1ELi1ELi32ELi2ELb0EL9Algorithm0EEvT_T0_ll_param_3
)
{
	.reg .pred 	%p<24>;
	.reg .b32 	%r<54>;
	.reg .b32 	%f<73>;
	.reg .b64 	%rd<31>;

	ld.param.u64 	%rd1, [_Z15SoftmaxWarpImplI10DirectLoadIffE11DirectStoreIffEfLi1ELi1ELi32ELi2ELb0EL9Algorithm0EEvT_T0_ll_param_0];
	ld.param.u64 	%rd2, [_Z15SoftmaxWarpImplI10DirectLoadIffE11DirectStoreIffEfLi1ELi1ELi32ELi2ELb0EL9Algorithm0EEvT_T0_ll_param_0+8];
	ld.param.u64 	%rd3, [_Z15SoftmaxWarpImplI10DirectLoadIffE11DirectStoreIffEfLi1ELi1ELi32ELi2ELb0EL9Algorithm0EEvT_T0_ll_param_1];
	ld.param.u64 	%rd4, [_Z15SoftmaxWarpImplI10DirectLoadIffE11DirectStoreIffEfLi1ELi1ELi32ELi2ELb0EL9Algorithm0EEvT_T0_ll_param_1+8];
	ld.param.u64 	%rd12, [_Z15SoftmaxWarpImplI10DirectLoadIffE11DirectStoreIffEfLi1ELi1ELi32ELi2ELb0EL9Algorithm0EEvT_T0_ll_param_2];
	ld.param.u64 	%rd13, [_Z15SoftmaxWarpImplI10DirectLoadIffE11DirectStoreIffEfLi1ELi1ELi32ELi2ELb0EL9Algorithm0EEvT_T0_ll_param_3];
	setp.lt.s64 	%p1, %rd13, 33;
	@%p1 bra 	$L__BB74_2;
	mov.u64 	%rd14, $str;
	cvta.global.u64 	%rd15, %rd14;
	mov.u64 	%rd16, $str$1;
	cvta.global.u64 	%rd17, %rd16;
	mov.u64 	%rd18, __unnamed_75;
	cvta.global.u64 	%rd19, %rd18;
	{ // callseq 74, 0
	.param .b64 param0;
	st.param.b64 	[param0], %rd15;
	.param .b64 param1;
	st.param.b64 	[param1], %rd17;
	.param .b32 param2;
	st.param.b32 	[param2], 253;
	.param .b64 param3;
	st.param.b64 	[param3], %rd19;
	.param .b64 param4;
	st.param.b64 	[param4], 1;
	call.uni 
	__assertfail, 
	(
	param0, 
	param1, 
	param2, 
	param3, 
	param4
	);
	} // callseq 74
$L__BB74_2:
	mov.u32 	%r2, %ctaid.x;
	mov.u32 	%r3, %ntid.y;
	mov.u32 	%r4, %tid.y;
	mad.lo.s32 	%r5, %r2, %r3, %r4;
	mov.u32 	%r6, %nctaid.x;
	mul.lo.s32 	%r7, %r3, %r6;
	shl.b32 	%r1, %r7, 1;
	shl.b32 	%r8, %r5, 1;
	cvt.s64.s32 	%rd30, %r8;
	setp.le.s64 	%p2, %rd12, %rd30;
	@%p2 bra 	$L__BB74_5;
	mov.u32 	%r9, %tid.x;
	cvt.u64.u32 	%rd6, %r9;
	cvta.to.global.u64 	%rd7, %rd3;
	cvta.to.global.u64 	%rd8, %rd1;
	cvt.s64.s32 	%rd9, %r1;
$L__BB74_4:
	mad.lo.s64 	%rd20, %rd30, %rd2, %rd6;
	shl.b64 	%rd21, %rd20, 2;
	add.s64 	%rd22, %rd8, %rd21;
	ld.global.f32 	%f1, [%rd22];
	max.f32 	%f2, %f1, 0fFF800000;
	shl.b64 	%rd23, %rd2, 2;
	add.s64 	%rd24, %rd22, %rd23;
	ld.global.f32 	%f3, [%rd24];
	max.f32 	%f4, %f3, 0fFF800000;
	mov.b32 	%r10, %f2;
	shfl.sync.bfly.b32	%r11|%p3, %r10, 16, 31, -1;
	mov.b32 	%f5, %r11;
	max.f32 	%f6, %f2, %f5;
	mov.b32 	%r12, %f6;
	shfl.sync.bfly.b32	%r13|%p4, %r12, 8, 31, -1;
	mov.b32 	%f7, %r13;
	max.f32 	%f8, %f6, %f7;
	mov.b32 	%r14, %f8;
	shfl.sync.bfly.b32	%r15|%p5, %r14, 4, 31, -1;
	mov.b32 	%f9, %r15;
	max.f32 	%f10, %f8, %f9;
	mov.b32 	%r16, %f10;
	shfl.sync.bfly.b32	%r17|%p6, %r16, 2, 31, -1;
	mov.b32 	%f11, %r17;
	max.f32 	%f12, %f10, %f11;
	mov.b32 	%r18, %f12;
	shfl.sync.bfly.b32	%r19|%p7, %r18, 1, 31, -1;
	mov.b32 	%f13, %r19;
	max.f32 	%f14, %f12, %f13;
	mov.b32 	%r20, %f4;
	shfl.sync.bfly.b32	%r21|%p8, %r20, 16, 31, -1;
	mov.b32 	%f15, %r21;
	max.f32 	%f16, %f4, %f15;
	mov.b32 	%r22, %f16;
	shfl.sync.bfly.b32	%r23|%p9, %r22, 8, 31, -1;
	mov.b32 	%f17, %r23;
	max.f32 	%f18, %f16, %f17;
	mov.b32 	%r24, %f18;
	shfl.sync.bfly.b32	%r25|%p10, %r24, 4, 31, -1;
	mov.b32 	%f19, %r25;
	max.f32 	%f20, %f18, %f19;
	mov.b32 	%r26, %f20;
	shfl.sync.bfly.b32	%r27|%p11, %r26, 2, 31, -1;
	mov.b32 	%f21, %r27;
	max.f32 	%f22, %f20, %f21;
	mov.b32 	%r28, %f22;
	shfl.sync.bfly.b32	%r29|%p12, %r28, 1, 31, -1;
	mov.b32 	%f23, %r29;
	max.f32 	%f24, %f22, %f23;
	sub.f32 	%f25, %f1, %f14;
	fma.rn.f32 	%f26, %f25, 0f3BBB989D, 0f3F000000;
	cvt.sat.f32.f32 	%f27, %f26;
	mov.f32 	%f28, 0f4B400001;
	mov.f32 	%f29, 0f437C0000;
	fma.rm.f32 	%f30, %f27, %f29, %f28;
	add.f32 	%f31, %f30, 0fCB40007F;
	neg.f32 	%f32, %f31;
	fma.rn.f32 	%f33, %f25, 0f3FB8AA3B, %f32;
	fma.rn.f32 	%f34, %f25, 0f32A57060, %f33;
	mov.b32 	%r30, %f30;
	shl.b32 	%r31, %r30, 23;
	mov.b32 	%f35, %r31;
	ex2.approx.ftz.f32 	%f36, %f34;
	mul.f32 	%f37, %f36, %f35;
	add.f32 	%f38, %f37, 0f00000000;
	sub.f32 	%f39, %f3, %f24;
	fma.rn.f32 	%f40, %f39, 0f3BBB989D, 0f3F000000;
	cvt.sat.f32.f32 	%f41, %f40;
	fma.rm.f32 	%f42, %f41, %f29, %f28;
	add.f32 	%f43, %f42, 0fCB40007F;
	neg.f32 	%f44, %f43;
	fma.rn.f32 	%f45, %f39, 0f3FB8AA3B, %f44;
	fma.rn.f32 	%f46, %f39, 0f32A57060, %f45;
	mov.b32 	%r32, %f42;
	shl.b32 	%r33, %r32, 23;
	mov.b32 	%f47, %r33;
	ex2.approx.ftz.f32 	%f48, %f46;
	mul.f32 	%f49, %f48, %f47;
	add.f32 	%f50, %f49, 0f00000000;
	mov.b32 	%r34, %f38;
	shfl.sync.bfly.b32	%r35|%p13, %r34, 16, 31, -1;
	mov.b32 	%f51, %r35;
	add.f32 	%f52, %f38, %f51;
	mov.b32 	%r36, %f52;
	shfl.sync.bfly.b32	%r37|%p14, %r36, 8, 31, -1;
	mov.b32 	%f53, %r37;
	add.f32 	%f54, %f52, %f53;
	mov.b32 	%r38, %f54;
	shfl.sync.bfly.b32	%r39|%p15, %r38, 4, 31, -1;
	mov.b32 	%f55, %r39;
	add.f32 	%f56, %f54, %f55;
	mov.b32 	%r40, %f56;
	shfl.sync.bfly.b32	%r41|%p16, %r40, 2, 31, -1;
	mov.b32 	%f57, %r41;
	add.f32 	%f58, %f56, %f57;
	mov.b32 	%r42, %f58;
	shfl.sync.bfly.b32	%r43|%p17, %r42, 1, 31, -1;
	mov.b32 	%f59, %r43;
	add.f32 	%f60, %f58, %f59;
	mov.b32 	%r44, %f50;
	shfl.sync.bfly.b32	%r45|%p18, %r44, 16, 31, -1;
	mov.b32 	%f61, %r45;
	add.f32 	%f62, %f50, %f61;
	mov.b32 	%r46, %f62;
	shfl.sync.bfly.b32	%r47|%p19, %r46, 8, 31, -1;
	mov.b32 	%f63, %r47;
	add.f32 	%f64, %f62, %f63;
	mov.b32 	%r48, %f64;
	shfl.sync.bfly.b32	%r49|%p20, %r48, 4, 31, -1;
	mov.b32 	%f65, %r49;
	add.f32 	%f66, %f64, %f65;
	mov.b32 	%r50, %f66;
	shfl.sync.bfly.b32	%r51|%p21, %r50, 2, 31, -1;
	mov.b32 	%f67, %r51;
	add.f32 	%f68, %f66, %f67;
	mov.b32 	%r52, %f68;
	shfl.sync.bfly.b32	%r53|%p22, %r52, 1, 31, -1;
	mov.b32 	%f69, %r53;
	add.f32 	%f70, %f68, %f69;
	div.rn.f32 	%f71, %f37, %f60;
	mad.lo.s64 	%rd25, %rd30, %rd4, %rd6;
	shl.b64 	%rd26, %rd25, 2;
	add.s64 	%rd27, %rd7, %rd26;
	st.global.f32 	[%rd27], %f71;
	div.rn.f32 	%f72, %f49, %f70;
	shl.b64 	%rd28, %rd4, 2;
	add.s64 	%rd29, %rd27, %rd28;
	st.global.f32 	[%rd29], %f72;
	add.s64 	%rd30, %rd30, %rd9;
	setp.lt.s64 	%p23, %rd30, %rd12;
	@%p23 bra 	$L__BB74_4;
$L__BB74_5:
	ret;

}
	// .globl	_Z15SoftmaxWarpImplI10DirectLoadIffE11DirectStoreIffEfLi1ELi1ELi32ELi2ELb1EL9Algorithm0EEvT_T0_ll
.visible .entry _Z15SoftmaxWarpImplI10DirectLoadIffE11DirectStoreIffEfLi1ELi1ELi32ELi2ELb1EL9Algorithm0EEvT_T0_ll(
	.param .align 8 .b8 _Z15SoftmaxWarpImplI10DirectLoadIffE11DirectStoreIffEfLi1ELi1ELi32ELi2ELb1EL9Algorithm0EEvT_T0_ll_param_0[16],
	.param .align 8 .b8 _Z15SoftmaxWarpImplI10DirectLoadIffE11DirectStoreIffEfLi1ELi1ELi32ELi2ELb1EL9Algorithm0EEvT_T0_ll_param_1[16],
	.param .u64 _Z15SoftmaxWarpImplI10DirectLoadIffE11DirectStoreIffEfLi1ELi1ELi32ELi2ELb1EL9Algorithm0EEvT_T0_ll_param_2,
	.param .u64 _Z15SoftmaxWarpImplI10DirectLoadIffE11DirectStoreIffEfLi1ELi1ELi32ELi2ELb1EL9Algorithm0EEvT_T0_ll_param_3
)
{
	.reg .pred 	%p<28>;
	.reg .b32 	%r<54>;
	.reg .b32 	%f<83>;
	.reg .b64 	%rd<35>;

	ld.param.u64 	%rd2, [_Z15SoftmaxWarpImplI10DirectLoadIffE11DirectStoreIffEfLi1ELi1ELi32ELi2ELb1EL9Algorithm0EEvT_T0_ll_param_0+8];
	ld.param.u64 	%rd4, [_Z15SoftmaxWarpImplI10DirectLoadIffE11DirectStoreIffEfLi1ELi1ELi32ELi2ELb1EL9Algorithm0EEvT_T0_ll_param_1+8];
	ld.param.u64 	%rd12, [_Z15SoftmaxWarpImplI10DirectLoadIffE11DirectStoreIffEfLi1ELi1ELi32ELi2ELb1EL9Algorithm0EEvT_T0_ll_param_1];
	ld.param.u64 	%rd13, [_Z15SoftmaxWarpImplI10DirectLoadIffE11DirectStoreIffEfLi1ELi1ELi32ELi2ELb1EL9Algorithm0EEvT_T0_ll_param_0];
	ld.param.u64 	%rd10, [_Z15SoftmaxWarpImplI10DirectLoadIffE11DirectStoreIffEfLi1ELi1ELi32ELi2ELb1EL9Algorithm0EEvT_T0_ll_param_2];
	ld.param.u64 	%rd11, [_Z15SoftmaxWarpImplI10DirectLoadIffE11DirectStoreIffEfLi1ELi1ELi32ELi2ELb1EL9Algorithm0EEvT_T0_ll_param_3];
	cvta.to.global.u64 	%rd1, %rd13;
	cvta.to.global.u64 	%rd3, %rd12;
	setp.lt.s64 	%p1, %rd11, 33;
	@%p1 bra 	$L__BB75_2;
	mov.u64 	%rd14, $str;
	cvta.global.u64 	%rd15, %rd14;
	mov.u64 	%rd16, $str$1;
	cvta.global.u64 	%rd17, %rd16;
	mov.u64 	%rd18, __unnamed_76;
	cvta.global.u64 	%rd19, %rd18;
	{ // callseq 75, 0
	.param .b64 param0;
	st.param.b64 	[param0], %rd15;
	.param .b64 param1;
	st.param.b64 	[param1], %rd17;
	.param .b32 param2;
	st.param.b32 	[param2], 253;
	.param .b64 param3;
	st.param.b64 	[param3], %rd19;
	.param .b64 param4;
	st.param.b64 	[param4], 1;
	call.uni 
	__assertfail, 
	(
	param0, 
	param1, 
	param2, 
	param3, 
	param4
	);
	} // callseq 75
$L__BB75_2:
	mov.u32 	%r2, %ctaid.x;
	mov.u32 	%r3, %ntid.y;
	mov.u32 	%r4, %tid.y;
	mad.lo.s32 	%r5, %r2, %r3, %r4;
	mov.u32 	%r6, %nctaid.x;
	mul.lo.s32 	%r7, %r3, %r6;
	shl.b32 	%r1, %r7, 1;
	shl.b32 	%r8, %r5, 1;
	cvt.s64.s32 	%rd34, %r8;
	setp.le.s64 	%p2, %rd10, %rd34;
	@%p2 bra 	$L__BB75_13;
	mov.u32 	%r9, %tid.x;
	cvt.u64.u32 	%rd6, %r9;
	cvt.s64.s32 	%rd7, %r1;
$L__BB75_4:
	setp.le.s64 	%p3, %rd11, %rd6;
	mov.f32 	%f79, 0fFF800000;
	mov.f32 	%f80, %f79;
	@%p3 bra 	$L__BB75_6;
	mad.lo.s64 	%rd20, %rd34, %rd2, %rd6;
	shl.b64 	%rd21, %rd20, 2;
	add.s64 	%rd22, %rd1, %rd21;
	ld.global.f32 	%f80, [%rd22];
	max.f32 	%f79, %f80, 0fFF800000;
$L__BB75_6:
	setp.le.s64 	%p4, %rd11, %rd6;
	mov.f32 	%f81, 0fFF800000;
	mov.f32 	%f82, %f81;
	@%p4 bra 	$L__BB75_8;
	mad.lo.s64 	%rd23, %rd2, %rd34, %rd2;
	add.s64 	%rd24, %rd23, %rd6;
	shl.b64 	%rd25, %rd24, 2;
	add.s64 	%rd26, %rd1, %rd25;
	ld.global.f32 	%f82, [%rd26];
	max.f32 	%f81, %f82, 0fFF800000;
$L__BB75_8:
	setp.le.s64 	%p5, %rd11, %rd6;
	mov.b32 	%r10, %f79;
	shfl.sync.bfly.b32	%r11|%p6, %r10, 16, 31, -1;
	mov.b32 	%f15, %r11;
	max.f32 	%f16, %f79, %f15;
	mov.b32 	%r12, %f16;
	shfl.sync.bfly.b32	%r13|%p7, %r12, 8, 31, -1;
	mov.b32 	%f17, %r13;
	max.f32 	%f18, %f16, %f17;
	mov.b32 	%r14, %f18;
	shfl.sync.bfly.b32	%r15|%p8, %r14, 4, 31, -1;
	mov.b32 	%f19, %r15;
	max.f32 	%f20, %f18, %f19;
	mov.b32 	%r16, %f20;
	shfl.sync.bfly.b32	%r17|%p9, %r16, 2, 31, -1;
	mov.b32 	%f21, %r17;
	max.f32 	%f22, %f20, %f21;
	mov.b32 	%r18, %f22;
	shfl.sync.bfly.b32	%r19|%p10, %r18, 1, 31, -1;
	mov.b32 	%f23, %r19;
	max.f32 	%f24, %f22, %f23;
	mov.b32 	%r20, %f81;
	shfl.sync.bfly.b32	%r21|%p11, %r20, 16, 31, -1;
	mov.b32 	%f25, %r21;
	max.f32 	%f26, %f81, %f25;
	mov.b32 	%r22, %f26;
	shfl.sync.bfly.b32	%r23|%p12, %r22, 8, 31, -1;
	mov.b32 	%f27, %r23;
	max.f32 	%f28, %f26, %f27;
	mov.b32 	%r24, %f28;
	shfl.sync.bfly.b32	%r25|%p13, %r24, 4, 31, -1;
	mov.b32 	%f29, %r25;
	max.f32 	%f30, %f28, %f29;
	mov.b32 	%r26, %f30;
	shfl.sync.bfly.b32	%r27|%p14, %r26, 2, 31, -1;
	mov.b32 	%f31, %r27;
	max.f32 	%f32, %f30, %f31;
	mov.b32 	%r28, %f32;
	shfl.sync.bfly.b32	%r29|%p15, %r28, 1, 31, -1;
	mov.b32 	%f33, %r29;
	max.f32 	%f34, %f32, %f33;
	sub.f32 	%f35, %f80, %f24;
	fma.rn.f32 	%f36, %f35, 0f3BBB989D, 0f3F000000;
	cvt.sat.f32.f32 	%f37, %f36;
	mov.f32 	%f38, 0f4B400001;
	mov.f32 	%f39, 0f437C0000;
	fma.rm.f32 	%f40, %f37, %f39, %f38;
	add.f32 	%f41, %f40, 0fCB40007F;
	neg.f32 	%f42, %f41;
	fma.rn.f32 	%f43, %f35, 0f3FB8AA3B, %f42;
	fma.rn.f32 	%f44, %f35, 0f32A57060, %f43;
	mov.b32 	%r30, %f40;
	shl.b32 	%r31, %r30, 23;
	mov.b32 	%f45, %r31;
	ex2.approx.ftz.f32 	%f46, %f44;
	mul.f32 	%f47, %f46, %f45;
	add.f32 	%f48, %f47, 0f00000000;
	sub.f32 	%f49, %f82, %f34;
	fma.rn.f32 	%f50, %f49, 0f3BBB989D, 0f3F000000;
	cvt.sat.f32.f32 	%f51, %f50;
	fma.rm.f32 	%f52, %f51, %f39, %f38;
	add.f32 	%f53, %f52, 0fCB40007F;
	neg.f32 	%f54, %f53;
	fma.rn.f32 	%f55, %f49, 0f3FB8AA3B, %f54;
	fma.rn.f32 	%f56, %f49, 0f32A57060, %f55;
	mov.b32 	%r32, %f52;
	shl.b32 	%r33, %r32, 23;
	mov.b32 	%f57, %r33;
	ex2.approx.ftz.f32 	%f58, %f56;
	mul.f32 	%f9, %f58, %f57;
	add.f32 	%f59, %f9, 0f00000000;
	mov.b32 	%r34, %f48;
	shfl.sync.bfly.b32	%r35|%p16, %r34, 16, 31, -1;
	mov.b32 	%f60, %r35;
	add.f32 	%f61, %f48, %f60;
	mov.b32 	%r36, %f61;
	shfl.sync.bfly.b32	%r37|%p17, %r36, 8, 31, -1;
	mov.b32 	%f62, %r37;
	add.f32 	%f63, %f61, %f62;
	mov.b32 	%r38, %f63;
	shfl.sync.bfly.b32	%r39|%p18, %r38, 4, 31, -1;
	mov.b32 	%f64, %r39;
	add.f32 	%f65, %f63, %f64;
	mov.b32 	%r40, %f65;
	shfl.sync.bfly.b32	%r41|%p19, %r40, 2, 31, -1;
	mov.b32 	%f66, %r41;
	add.f32 	%f67, %f65, %f66;
	mov.b32 	%r42, %f67;
	shfl.sync.bfly.b32	%r43|%p20, %r42, 1, 31, -1;
	mov.b32 	%f68, %r43;
	add.f32 	%f69, %f67, %f68;
	mov.b32 	%r44, %f59;
	shfl.sync.bfly.b32	%r45|%p21, %r44, 16, 31, -1;
	mov.b32 	%f70, %r45;
	add.f32 	%f71, %f59, %f70;
	mov.b32 	%r46, %f71;
	shfl.sync.bfly.b32	%r47|%p22, %r46, 8, 31, -1;
	mov.b32 	%f72, %r47;
	add.f32 	%f73, %f71, %f72;
	mov.b32 	%r48, %f73;
	shfl.sync.bfly.b32	%r49|%p23, %r48, 4, 31, -1;
	mov.b32 	%f74, %r49;
	add.f32 	%f75, %f73, %f74;
	mov.b32 	%r50, %f75;
	shfl.sync.bfly.b32	%r51|%p24, %r50, 2, 31, -1;
	mov.b32 	%f76, %r51;
	add.f32 	%f77, %f75, %f76;
	mov.b32 	%r52, %f77;
	shfl.sync.bfly.b32	%r53|%p25, %r52, 1, 31, -1;
	mov.b32 	%f78, %r53;
	add.f32 	%f10, %f77, %f78;
	div.rn.f32 	%f11, %f47, %f69;
	@%p5 bra 	$L__BB75_10;
	mad.lo.s64 	%rd27, %rd34, %rd4, %rd6;
	shl.b64 	%rd28, %rd27, 2;
	add.s64 	%rd29, %rd3, %rd28;
	st.global.f32 	[%rd29], %f11;
$L__BB75_10:
	setp.le.s64 	%p26, %rd11, %rd6;
	div.rn.f32 	%f12, %f9, %f10;
	@%p26 bra 	$L__BB75_12;
	mad.lo.s64 	%rd30, %rd4, %rd34, %rd4;
	add.s64 	%rd31, %rd30, %rd6;
	shl.b64 	%rd32, %rd31, 2;
	add.s64 	%rd33, %rd3, %rd32;
	st.global.f32 	[%rd33], %f12;
$L__BB75_12:
	add.s64 	%rd34, %rd34, %rd7;
	setp.lt.s64 	%p27, %rd34, %rd10;
	@%p27 bra 	$L__BB75_4;
$L__BB75_13:
	ret;

}
	// .globl	_Z15SoftmaxWarpImplI10DirectLoadIffE11DirectStoreIffEfLi1ELi1ELi32ELi1ELb0EL9Algorithm0EEvT_T0_ll
.visible .entry _Z15SoftmaxWarpImplI10DirectLoadIffE11DirectStoreIffEfLi1ELi1ELi32ELi1ELb0EL9Algorithm0EEvT_T0_ll(
	.param .align 8 .b8 _Z15SoftmaxWarpImplI10DirectLoadIffE11DirectStoreIffEfLi1ELi1ELi32ELi1ELb0EL9Algorithm0EEvT_T0_ll_param_0[16],
	.param .align 8 .b8 _Z15SoftmaxWarpImplI10DirectLoadIffE11DirectStoreIffEfLi1ELi1ELi32ELi1ELb0EL9Algorithm0EEvT_T0_ll_param_1[16],
	.param .u64 _Z15SoftmaxWarpImplI10DirectLoadIffE11DirectStoreIffEfLi1ELi1ELi32ELi1ELb0EL9Algorithm0EEvT_T0_ll_param_2,
	.param .u64 _Z15SoftmaxWarpImplI10DirectLoadIffE11DirectStoreIffEfLi1ELi1ELi32ELi1ELb0EL9Algorithm0EEvT_T0_ll_param_3
)
{
	.reg .pred 	%p<38>;
	.reg .b32 	%r<77>;
	.reg .b32 	%f<110>;
	.reg .b64 	%rd<55>;

	ld.param.u64 	%rd2, [_Z15SoftmaxWarpImplI10DirectLoadIffE11DirectStoreIffEfLi1ELi1ELi32ELi1ELb0EL9Algorithm0EEvT_T0_ll_param_0+8];
	ld.param.u64 	%rd4, [_Z15SoftmaxWarpImplI10DirectLoadIffE11DirectStoreIffEfLi1ELi1ELi32ELi1ELb0EL9Algorithm0EEvT_T0_ll_param_1+8];
	ld.param.u64 	%rd19, [_Z15SoftmaxWarpImplI10DirectLoadIffE11DirectStoreIffEfLi1ELi1ELi32ELi1ELb0EL9Algorithm0EEvT_T0_ll_param_1];
	ld.param.u64 	%rd20, [_Z15SoftmaxWarpImplI10DirectLoadIffE11DirectStoreIffEfLi1ELi1ELi32ELi1ELb0EL9Algorithm0EEvT_T0_ll_param_0];
	ld.param.u64 	%rd18, [_Z15SoftmaxWarpImplI10DirectLoadIffE11DirectStoreIffEfLi1ELi1ELi32ELi1ELb0EL9Algorithm0EEvT_T0_ll_param_2];
	ld.param.u64 	%rd21, [_Z15SoftmaxWarpImplI10DirectLoadIffE11DirectStoreIffEfLi1ELi1ELi32ELi1ELb0EL9Algorithm0EEvT_T0_ll_param_3];
	cvta.to.global.u64 	%rd1, %rd20;
	cvta.to.global.u64 	%rd3, %rd19;
	setp.lt.s64 	%p1, %rd21, 33;
	@%p1 bra 	$L__BB76_2;
	mov.u64 	%rd22, $str;
	cvta.global.u64 	%rd23, %rd22;
	mov.u64 	%rd24, $str$1;
	cvta.global.u64 	%rd25, %rd24;
	mov.u64 	%rd26, __unnamed_77;
	cvta.global.u64 	%rd27, %rd26;
	{ // callseq 76, 0
	.param .b64 param0;
	st.param.b64 	[param0], %rd23;
	.param .b64 param1;
	st.param.b64 	[param1], %rd25;
	.param .b32 param2;
	st.param.b32 	[param2], 253;
	.param .b64 param3;
	st.param.b64 	[param3], %rd27;
	.param .b64 param4;
	st.param.b64 	[param4], 1;
	call.uni 
	__assertfail, 
	(
	param0, 
	param1, 
	param2, 
	param3, 
	param4
	);
	} // callseq 76
$L__BB76_2:
	mov.u32 	%r1, %ctaid.x;
	mov.u32 	%r2, %ntid.y;
	mov.u32 	%r3, %tid.y;
	mad.lo.s32 	%r4, %r1, %r2, %r3;
	mov.u32 	%r5, %nctaid.x;
	mul.lo.s32 	%r6, %r5, %r2;
	cvt.s64.s32 	%rd5, %r6;
	cvt.s64.s32 	%rd54, %r4;
	setp.le.s64 	%p2, %rd18, %rd54;
	@%p2 bra 	$L__BB76_10;
	mov.u32 	%r7, %tid.x;
	cvt.u64.u32 	%rd7, %r7;
	add.s64 	%rd8, %rd5, %rd54;
	max.s64 	%rd28, %rd18, %rd8;
	setp.lt.s64 	%p3, %rd8, %rd18;
	selp.u64 	%rd9, 1, 0, %p3;
	add.s64 	%rd29, %rd8, %rd9;
	sub.s64 	%rd10, %rd28, %rd29;
	or.b64  	%rd30, %rd10, %rd5;
	and.b64  	%rd31, %rd30, -4294967296;
	setp.ne.s64 	%p4, %rd31, 0;
	@%p4 bra 	$L__BB76_5;
	cvt.u32.u64 	%r8, %rd5;
	cvt.u32.u64 	%r9, %rd10;
	div.u32 	%r10, %r9, %r8;
	cvt.u64.u32 	%rd52, %r10;
	bra.uni 	$L__BB76_6;
$L__BB76_5:
	div.u64 	%rd52, %rd10, %rd5;
$L__BB76_6:
	add.s64 	%rd14, %rd52, %rd9;
	and.b64  	%rd32, %rd14, 1;
	setp.eq.b64 	%p5, %rd32, 1;
	@%p5 bra 	$L__BB76_8;
	mad.lo.s64 	%rd33, %rd2, %rd54, %rd7;
	shl.b64 	%rd34, %rd33, 2;
	add.s64 	%rd35, %rd1, %rd34;
	ld.global.f32 	%f1, [%rd35];
	max.f32 	%f2, %f1, 0fFF800000;
	mov.b32 	%r11, %f2;
	shfl.sync.bfly.b32	%r12|%p6, %r11, 16, 31, -1;
	mov.b32 	%f3, %r12;
	max.f32 	%f4, %f2, %f3;
	mov.b32 	%r13, %f4;
	shfl.sync.bfly.b32	%r14|%p7, %r13, 8, 31, -1;
	mov.b32 	%f5, %r14;
	max.f32 	%f6, %f4, %f5;
	mov.b32 	%r15, %f6;
	shfl.sync.bfly.b32	%r16|%p8, %r15, 4, 31, -1;
	mov.b32 	%f7, %r16;
	max.f32 	%f8, %f6, %f7;
	mov.b32 	%r17, %f8;
	shfl.sync.bfly.b32	%r18|%p9, %r17, 2, 31, -1;
	mov.b32 	%f9, %r18;
	max.f32 	%f10, %f8, %f9;
	mov.b32 	%r19, %f10;
	shfl.sync.bfly.b32	%r20|%p10, %r19, 1, 31, -1;
	mov.b32 	%f11, %r20;
	max.f32 	%f12, %f10, %f11;
	sub.f32 	%f13, %f1, %f12;
	fma.rn.f32 	%f14, %f13, 0f3BBB989D, 0f3F000000;
	cvt.sat.f32.f32 	%f15, %f14;
	mov.f32 	%f16, 0f4B400001;
	mov.f32 	%f17, 0f437C0000;
	fma.rm.f32 	%f18, %f15, %f17, %f16;
	add.f32 	%f19, %f18, 0fCB40007F;
	neg.f32 	%f20, %f19;
	fma.rn.f32 	%f21, %f13, 0f3FB8AA3B, %f20;
	fma.rn.f32 	%f22, %f13, 0f32A57060, %f21;
	mov.b32 	%r21, %f18;
	shl.b32 	%r22, %r21, 23;
	mov.b32 	%f23, %r22;
	ex2.approx.ftz.f32 	%f24, %f22;
	mul.f32 	%f25, %f24, %f23;
	add.f32 	%f26, %f25, 0f00000000;
	mov.b32 	%r23, %f26;
	shfl.sync.bfly.b32	%r24|%p11, %r23, 16, 31, -1;
	mov.b32 	%f27, %r24;
	add.f32 	%f28, %f26, %f27;
	mov.b32 	%r25, %f28;
	shfl.sync.bfly.b32	%r26|%p12, %r25, 8, 31, -1;
	mov.b32 	%f29, %r26;
	add.f32 	%f30, %f28, %f29;
	mov.b32 	%r27, %f30;
	shfl.sync.bfly.b32	%r28|%p13, %r27, 4, 31, -1;
	mov.b32 	%f31, %r28;
	add.f32 	%f32, %f30, %f31;
	mov.b32 	%r29, %f32;
	shfl.sync.bfly.b32	%r30|%p14, %r29, 2, 31, -1;
	mov.b32 	%f33, %r30;
	add.f32 	%f34, %f32, %f33;
	mov.b32 	%r31, %f34;
	shfl.sync.bfly.b32	%r32|%p15, %r31, 1, 31, -1;
	mov.b32 	%f35, %r32;
	add.f32 	%f36, %f34, %f35;
	div.rn.f32 	%f37, %f25, %f36;
	mad.lo.s64 	%rd36, %rd4, %rd54, %rd7;
	shl.b64 	%rd37, %rd36, 2;
	add.s64 	%rd38, %rd3, %rd37;
	st.global.f32 	[%rd38], %f37;
	mov.u64 	%rd54, %rd8;
$L__BB76_8:
	setp.eq.s64 	%p16, %rd14, 0;
	@%p16 bra 	$L__BB76_10;
$L__BB76_9:
	mad.lo.s64 	%rd39, %rd54, %rd2, %rd7;
	shl.b64 	%rd40, %rd39, 2;
	add.s64 	%rd41, %rd1, %rd40;
	ld.global.f32 	%f38, [%rd41];
	max.f32 	%f39, %f38, 0fFF800000;
	mov.b32 	%r33, %f39;
	shfl.sync.bfly.b32	%r34|%p17, %r33, 16, 31, -1;
	mov.b32 	%f40, %r34;
	max.f32 	%f41, %f39, %f40;
	mov.b32 	%r35, %f41;
	shfl.sync.bfly.b32	%r36|%p18, %r35, 8, 31, -1;
	mov.b32 	%f42, %r36;
	max.f32 	%f43, %f41, %f42;
	mov.b32 	%r37, %f43;
	shfl.sync.bfly.b32	%r38|%p19, %r37, 4, 31, -1;
	mov.b32 	%f44, %r38;
	max.f32 	%f45, %f43, %f44;
	mov.b32 	%r39, %f45;
	shfl.sync.bfly.b32	%r40|%p20, %r39, 2, 31, -1;
	mov.b32 	%f46, %r40;
	max.f32 	%f47, %f45, %f46;
	mov.b32 	%r41, %f47;
	shfl.sync.bfly.b32	%r42|%p21, %r41, 1, 31, -1;
	mov.b32 	%f48, %r42;
	max.f32 	%f49, %f47, %f48;
	sub.f32 	%f50, %f38, %f49;
	fma.rn.f32 	%f51, %f50, 0f3BBB989D, 0f3F000000;
	cvt.sat.f32.f32 	%f52, %f51;
	mov.f32 	%f53, 0f4B400001;
	mov.f32 	%f54, 0f437C0000;
	fma.rm.f32 	%f55, %f52, %f54, %f53;
	add.f32 	%f56, %f55, 0fCB40007F;
	neg.f32 	%f57, %f56;
	fma.rn.f32 	%f58, %f50, 0f3FB8AA3B, %f57;
	fma.rn.f32 	%f59, %f50, 0f32A57060, %f58;
	mov.b32 	%r43, %f55;
	shl.b32 	%r44, %r43, 23;
	mov.b32 	%f60, %r44;
	ex2.approx.ftz.f32 	%f61, %f59;
	mul.f32 	%f62, %f61, %f60;
	add.f32 	%f63, %f62, 0f00000000;
	mov.b32 	%r45, %f63;
	shfl.sync.bfly.b32	%r46|%p22, %r45, 16, 31, -1;
	mov.b32 	%f64, %r46;
	add.f32 	%f65, %f63, %f64;
	mov.b32 	%r47, %f65;
	shfl.sync.bfly.b32	%r48|%p23, %r47, 8, 31, -1;
	mov.b32 	%f66, %r48;
	add.f32 	%f67, %f65, %f66;
	mov.b32 	%r49, %f67;
	shfl.sync.bfly.b32	%r50|%p24, %r49, 4, 31, -1;
	mov.b32 	%f68, %r50;
	add.f32 	%f69, %f67, %f68;
	mov.b32 	%r51, %f69;
	shfl.sync.bfly.b32	%r52|%p25, %r51, 2, 31, -1;
	mov.b32 	%f70, %r52;
	add.f32 	%f71, %f69, %f70;
	mov.b32 	%r53, %f71;
	shfl.sync.bfly.b32	%r54|%p26, %r53, 1, 31, -1;
	mov.b32 	%f72, %r54;
	add.f32 	%f73, %f71, %f72;
	div.rn.f32 	%f74, %f62, %f73;
	mad.lo.s64 	%rd42, %rd54, %rd4, %rd7;
	shl.b64 	%rd43, %rd42, 2;
	add.s64 	%rd44, %rd3, %rd43;
	st.global.f32 	[%rd44], %f74;
	add.s64 	%rd45, %rd54, %rd5;
	mad.lo.s64 	%rd46, %rd45, %rd2, %rd7;
	shl.b64 	%rd47, %rd46, 2;
	add.s64 	%rd48, %rd1, %rd47;
	ld.global.f32 	%f75, [%rd48];
	max.f32 	%f76, %f75, 0fFF800000;
	mov.b32 	%r55, %f76;
	shfl.sync.bfly.b32	%r56|%p27, %r55, 16, 31, -1;
	mov.b32 	%f77, %r56;
	max.f32 	%f78, %f76, %f77;
	mov.b32 	%r57, %f78;
	shfl.sync.bfly.b32	%r58|%p28, %r57, 8, 31, -1;
	mov.b32 	%f79, %r58;
	max.f32 	%f80, %f78, %f79;
	mov.b32 	%r59, %f80;
	shfl.sync.bfly.b32	%r60|%p29, %r59, 4, 31, -1;
	mov.b32 	%f81, %r60;
	max.f32 	%f82, %f80, %f81;
	mov.b32 	%r61, %f82;
	shfl.sync.bfly.b32	%r62|%p30, %r61, 2, 31, -1;
	mov.b32 	%f83, %r62;
	max.f32 	%f84, %f82, %f83;
	mov.b32 	%r63, %f84;
	shfl.sync.bfly.b32	%r64|%p31, %r63, 1, 31, -1;
	mov.b32 	%f85, %r64;
	max.f32 	%f86, %f84, %f85;
	sub.f32 	%f87, %f75, %f86;
	fma.rn.f32 	%f88, %f87, 0f3BBB989D, 0f3F000000;
	cvt.sat.f32.f32 	%f89, %f88;
	fma.rm.f32 	%f90, %f89, %f54, %f53;
	add.f32 	%f91, %f90, 0fCB40007F;
	neg.f32 	%f92, %f91;
	fma.rn.f32 	%f93, %f87, 0f3FB8AA3B, %f92;
	fma.rn.f32 	%f94, %f87, 0f32A57060, %f93;
	mov.b32 	%r65, %f90;
	shl.b32 	%r66, %r65, 23;
	mov.b32 	%f95, %r66;
	ex2.approx.ftz.f32 	%f96, %f94;
	mul.f32 	%f97, %f96, %f95;
	add.f32 	%f98, %f97, 0f00000000;
	mov.b32 	%r67, %f98;
	shfl.sync.bfly.b32	%r68|%p32, %r67, 16, 31, -1;
	mov.b32 	%f99, %r68;
	add.f32 	%f100, %f98, %f99;
	mov.b32 	%r69, %f100;
	shfl.sync.bfly.b32	%r70|%p33, %r69, 8, 31, -1;
	mov.b32 	%f101, %r70;
	add.f32 	%f102, %f100, %f101;
	mov.b32 	%r71, %f102;
	shfl.sync.bfly.b32	%r72|%p34, %r71, 4, 31, -1;
	mov.b32 	%f103, %r72;
	add.f32 	%f104, %f102, %f103;
	mov.b32 	%r73, %f104;
	shfl.sync.bfly.b32	%r74|%p35, %r73, 2, 31, -1;
	mov.b32 	%f105, %r74;
	add.f32 	%f106, %f104, %f105;
	mov.b32 	%r75, %f106;
	shfl.sync.bfly.b32	%r76|%p36, %r75, 1, 31, -1;
	mov.b32 	%f107, %r76;
	add.f32 	%f108, %f106, %f107;
	div.rn.f32 	%f109, %f97, %f108;
	mad.lo.s64 	%rd49, %rd45, %rd4, %rd7;
	shl.b64 	%rd50, %rd49, 2;
	add.s64 	%rd51, %rd3, %rd50;
	st.global.f32 	[%rd51], %f109;
	add.s64 	%rd54, %rd45, %rd5;
	setp.lt.s64 	%p37, %rd54, %rd18;
	@%p37 bra 	$L__BB76_9;
$L__BB76_10:
	ret;

}
	// .globl	_Z15SoftmaxWarpImplI10DirectLoadIffE11DirectStoreIffEfLi1ELi1ELi32ELi1ELb1EL9Algorithm0EEvT_T0_ll
.visible .entry _Z15SoftmaxWarpImplI10DirectLoadIffE11DirectStoreIffEfLi1ELi1ELi32ELi1ELb1EL9Algorithm0EEvT_T0_ll(
	.param .align 8 .b8 _Z15SoftmaxWarpImplI10DirectLoadIffE11DirectStoreIffEfLi1ELi1ELi32ELi1ELb1EL9Algorithm0EEvT_T0_ll_param_0[16],
	.param .align 8 .b8 _Z15SoftmaxWarpImplI10DirectLoadIffE11DirectStoreIffEfLi1ELi1ELi32ELi1ELb1EL9Algorithm0EEvT_T0_ll_param_1[16],
	.param .u64 _Z15SoftmaxWarpImplI10DirectLoadIffE11DirectStoreIffEfLi1ELi1ELi32ELi1ELb1EL9Algorithm0EEvT_T0_ll_param_2,
	.param .u64 _Z15SoftmaxWarpImplI10DirectLoadIffE11DirectStoreIffEfLi1ELi1ELi32ELi1ELb1EL9Algorithm0EEvT_T0_ll_param_3
)
{
	.reg .pred 	%p<44>;
	.reg .b32 	%r<77>;
	.reg .b32 	%f<127>;
	.reg .b64 	%rd<55>;

	ld.param.u64 	%rd2, [_Z15SoftmaxWarpImplI10DirectLoadIffE11DirectStoreIffEfLi1ELi1ELi32ELi1ELb1EL9Algorithm0EEvT_T0_ll_param_0+8];
	ld.param.u64 	%rd4, [_Z15SoftmaxWarpImplI10DirectLoadIffE11DirectStoreIffEfLi1ELi1ELi32ELi1ELb1EL9Algorithm0EEvT_T0_ll_param_1+8];
	ld.param.u64 	%rd21, [_Z15SoftmaxWarpImplI10DirectLoadIffE11DirectStoreIffEfLi1ELi1ELi32ELi1ELb1EL9Algorithm0EEvT_T0_ll_param_1];
	ld.param.u64 	%rd22, [_Z15SoftmaxWarpImplI10DirectLoadIffE11DirectStoreIffEfLi1ELi1ELi32ELi1ELb1EL9Algorithm0EEvT_T0_ll_param_0];
	ld.param.u64 	%rd19, [_Z15SoftmaxWarpImplI10DirectLoadIffE11DirectStoreIffEfLi1ELi1ELi32ELi1ELb1EL9Algorithm0EEvT_T0_ll_param_2];
	ld.param.u64 	%rd20, [_Z15SoftmaxWarpImplI10DirectLoadIffE11DirectStoreIffEfLi1ELi1ELi32ELi1ELb1EL9Algorithm0EEvT_T0_ll_param_3];
	cvta.to.global.u64 	%rd1, %rd22;
	cvta.to.global.u64 	%rd3, %rd21;
	setp.lt.s64 	%p1, %rd20, 33;
	@%p1 bra 	$L__BB77_2;
	mov.u64 	%rd23, $str;
	cvta.global.u64 	%rd24, %rd23;
	mov.u64 	%rd25, $str$1;
	cvta.global.u64 	%rd26, %rd25;
	mov.u64 	%rd27, __unnamed_78;
	cvta.global.u64 	%rd28, %rd27;
	{ // callseq 77, 0
	.param .b64 param0;
	st.param.b64 	[param0], %rd24;
	.param .b64 param1;
	st.param.b64 	[param1], %rd26;
	.param .b32 param2;
	st.param.b32 	[param2], 253;
	.param .b64 param3;
	st.param.b64 	[param3], %rd28;
	.param .b64 param4;
	st.param.b64 	[param4], 1;
	call.uni 
	__assertfail, 
	(
	param0, 
	param1, 
	param2, 
	param3, 
	param4
	);
	} // callseq 77
$L__BB77_2:
	mov.u32 	%r1, %ctaid.x;
	mov.u32 	%r2, %ntid.y;
	mov.u32 	%r3, %tid.y;
	mad.lo.s32 	%r4, %r1, %r2, %r3;
	mov.u32 	%r5, %nctaid.x;
	mul.lo.s32 	%r6, %r5, %r2;
	cvt.s64.s32 	%rd5, %r6;
	cvt.s64.s32 	%rd6, %r4;
	setp.le.s64 	%p2, %rd19, %rd6;
	@%p2 bra 	$L__BB77_21;
	mov.u32 	%r7, %tid.x;
	cvt.u64.u32 	%rd7, %r7;
	add.s64 	%rd8, %rd5, %rd6;
	max.s64 	%rd29, %rd19, %rd8;
	setp.lt.s64 	%p3, %rd8, %rd19;
	selp.u64 	%rd9, 1, 0, %p3;
	add.s64 	%rd30, %rd8, %rd9;
	sub.s64 	%rd10, %rd29, %rd30;
	or.b64  	%rd31, %rd10, %rd5;
	and.b64  	%rd32, %rd31, -4294967296;
	setp.ne.s64 	%p4, %rd32, 0;
	@%p4 bra 	$L__BB77_5;
	cvt.u32.u64 	%r8, %rd5;
	cvt.u32.u64 	%r9, %rd10;
	div.u32 	%r10, %r9, %r8;
	cvt.u64.u32 	%rd52, %r10;
	bra.uni 	$L__BB77_6;
$L__BB77_5:
	div.u64 	%rd52, %rd10, %rd5;
$L__BB77_6:
	add.s64 	%rd14, %rd52, %rd9;
	and.b64  	%rd33, %rd14, 1;
	setp.eq.b64 	%p5, %rd33, 1;
	mov.u64 	%rd54, %rd6;
	@%p5 bra 	$L__BB77_11;
	setp.le.s64 	%p6, %rd20, %rd7;
	mov.f32 	%f121, 0fFF800000;
	mov.f32 	%f122, %f121;
	@%p6 bra 	$L__BB77_9;
	mad.lo.s64 	%rd34, %rd2, %rd6, %rd7;
	shl.b64 	%rd35, %rd34, 2;
	add.s64 	%rd36, %rd1, %rd35;
	ld.global.f32 	%f121, [%rd36];
	max.f32 	%f122, %f121, 0fFF800000;
$L__BB77_9:
	setp.le.s64 	%p7, %rd20, %rd7;
	mov.b32 	%r11, %f122;
	shfl.sync.bfly.b32	%r12|%p8, %r11, 16, 31, -1;
	mov.b32 	%f17, %r12;
	max.f32 	%f18, %f122, %f17;
	mov.b32 	%r13, %f18;
	shfl.sync.bfly.b32	%r14|%p9, %r13, 8, 31, -1;
	mov.b32 	%f19, %r14;
	max.f32 	%f20, %f18, %f19;
	mov.b32 	%r15, %f20;
	shfl.sync.bfly.b32	%r16|%p10, %r15, 4, 31, -1;
	mov.b32 	%f21, %r16;
	max.f32 	%f22, %f20, %f21;
	mov.b32 	%r17, %f22;
	shfl.sync.bfly.b32	%r18|%p11, %r17, 2, 31, -1;
	mov.b32 	%f23, %r18;
	max.f32 	%f24, %f22, %f23;
	mov.b32 	%r19, %f24;
	shfl.sync.bfly.b32	%r20|%p12, %r19, 1, 31, -1;
	mov.b32 	%f25, %r20;
	max.f32 	%f26, %f24, %f25;
	sub.f32 	%f27, %f121, %f26;
	fma.rn.f32 	%f28, %f27, 0f3BBB989D, 0f3F000000;
	cvt.sat.f32.f32 	%f29, %f28;
	mov.f32 	%f30, 0f4B400001;
	mov.f32 	%f31, 0f437C0000;
	fma.rm.f32 	%f32, %f29, %f31, %f30;
	add.f32 	%f33, %f32, 0fCB40007F;
	neg.f32 	%f34, %f33;
	fma.rn.f32 	%f35, %f27, 0f3FB8AA3B, %f34;
	fma.rn.f32 	%f36, %f27, 0f32A57060, %f35;
	mov.b32 	%r21, %f32;
	shl.b32 	%r22, %r21, 23;
	mov.b32 	%f37, %r22;
	ex2.approx.ftz.f32 	%f38, %f36;
	mul.f32 	%f39, %f38, %f37;
	add.f32 	%f40, %f39, 0f00000000;
	mov.b32 	%r23, %f40;
	shfl.sync.bfly.b32	%r24|%p13, %r23, 16, 31, -1;
	mov.b32 	%f41, %r24;
	add.f32 	%f42, %f40, %f41;
	mov.b32 	%r25, %f42;
	shfl.sync.bfly.b32	%r26|%p14, %r25, 8, 31, -1;
	mov.b32 	%f43, %r26;
	add.f32 	%f44, %f42, %f43;
	mov.b32 	%r27, %f44;
	shfl.sync.bfly.b32	%r28|%p15, %r27, 4, 31, -1;
	mov.b32 	%f45, %r28;
	add.f32 	%f46, %f44, %f45;
	mov.b32 	%r29, %f46;
	shfl.sync.bfly.b32	%r30|%p16, %r29, 2, 31, -1;
	mov.b32 	%f47, %r30;
	add.f32 	%f48, %f46, %f47;
	mov.b32 	%r31, %f48;
	shfl.sync.bfly.b32	%r32|%p17, %r31, 1, 31, -1;
	mov.b32 	%f49, %r32;
	add.f32 	%f50, %f48, %f49;
	div.rn.f32 	%f5, %f39, %f50;
	mov.u64 	%rd54, %rd8;
	@%p7 bra 	$L__BB77_11;
	mad.lo.s64 	%rd37, %rd4, %rd6, %rd7;
	shl.b64 	%rd38, %rd37, 2;
	add.s64 	%rd39, %rd3, %rd38;
	st.global.f32 	[%rd39], %f5;
$L__BB77_11:
	setp.eq.s64 	%p18, %rd14, 0;
	@%p18 bra 	$L__BB77_21;
$L__BB77_12:
	setp.le.s64 	%p19, %rd20, %rd7;
	mov.f32 	%f123, 0fFF800000;
	mov.f32 	%f124, %f123;
	@%p19 bra 	$L__BB77_14;
	mad.lo.s64 	%rd40, %rd54, %rd2, %rd7;
	shl.b64 	%rd41, %rd40, 2;
	add.s64 	%rd42, %rd1, %rd41;
	ld.global.f32 	%f123, [%rd42];
	max.f32 	%f124, %f123, 0fFF800000;
$L__BB77_14:
	setp.le.s64 	%p20, %rd20, %rd7;
	mov.b32 	%r33, %f124;
	shfl.sync.bfly.b32	%r34|%p21, %r33, 16, 31, -1;
	mov.b32 	%f52, %r34;
	max.f32 	%f53, %f124, %f52;
	mov.b32 	%r35, %f53;
	shfl.sync.bfly.b32	%r36|%p22, %r35, 8, 31, -1;
	mov.b32 	%f54, %r36;
	max.f32 	%f55, %f53, %f54;
	mov.b32 	%r37, %f55;
	shfl.sync.bfly.b32	%r38|%p23, %r37, 4, 31, -1;
	mov.b32 	%f56, %r38;
	max.f32 	%f57, %f55, %f56;
	mov.b32 	%r39, %f57;
	shfl.sync.bfly.b32	%r40|%p24, %r39, 2, 31, -1;
	mov.b32 	%f58, %r40;
	max.f32 	%f59, %f57, %f58;
	mov.b32 	%r41, %f59;
	shfl.sync.bfly.b32	%r42|%p25, %r41, 1, 31, -1;
	mov.b32 	%f60, %r42;
	max.f32 	%f61, %f59, %f60;
	sub.f32 	%f62, %f123, %f61;
	fma.rn.f32 	%f63, %f62, 0f3BBB989D, 0f3F000000;
	cvt.sat.f32.f32 	%f64, %f63;
	mov.f32 	%f65, 0f4B400001;
	mov.f32 	%f66, 0f437C0000;
	fma.rm.f32 	%f67, %f64, %f66, %f65;
	add.f32 	%f68, %f67, 0fCB40007F;
	neg.f32 	%f69, %f68;
	fma.rn.f32 	%f70, %f62, 0f3FB8AA3B, %f69;
	fma.rn.f32 	%f71, %f62, 0f32A57060, %f70;
	mov.b32 	%r43, %f67;
	shl.b32 	%r44, %r43, 23;
	mov.b32 	%f72, %r44;
	ex2.approx.ftz.f32 	%f73, %f71;
	mul.f32 	%f74, %f73, %f72;
	add.f32 	%f75, %f74, 0f00000000;
	mov.b32 	%r45, %f75;
	shfl.sync.bfly.b32	%r46|%p26, %r45, 16, 31, -1;
	mov.b32 	%f76, %r46;
	add.f32 	%f77, %f75, %f76;
	mov.b32 	%r47, %f77;
	shfl.sync.bfly.b32	%r48|%p27, %r47, 8, 31, -1;
	mov.b32 	%f78, %r48;
	add.f32 	%f79, %f77, %f78;
	mov.b32 	%r49, %f79;
	shfl.sync.bfly.b32	%r50|%p28, %r49, 4, 31, -1;
	mov.b32 	%f80, %r50;
	add.f32 	%f81, %f79, %f80;
	mov.b32 	%r51, %f81;
	shfl.sync.bfly.b32	%r52|%p29, %r51, 2, 31, -1;
	mov.b32 	%f82, %r52;
	add.f32 	%f83, %f81, %f82;
	mov.b32 	%r53, %f83;
	shfl.sync.bfly.b32	%r54|%p30, %r53, 1, 31, -1;
	mov.b32 	%f84, %r54;
	add.f32 	%f85, %f83, %f84;
	div.rn.f32 	%f10, %f74, %f85;
	@%p20 bra 	$L__BB77_16;
	mad.lo.s64 	%rd43, %rd54, %rd4, %rd7;
	shl.b64 	%rd44, %rd43, 2;
	add.s64 	%rd45, %rd3, %rd44;
	st.global.f32 	[%rd45], %f10;
$L__BB77_16:
	setp.le.s64 	%p31, %rd20, %rd7;
	add.s64 	%rd17, %rd54, %rd5;
	mov.f32 	%f125, 0fFF800000;
	mov.f32 	%f126, %f125;
	@%p31 bra 	$L__BB77_18;
	mad.lo.s64 	%rd46, %rd17, %rd2, %rd7;
	shl.b64 	%rd47, %rd46, 2;
	add.s64 	%rd48, %rd1, %rd47;
	ld.global.f32 	%f125, [%rd48];
	max.f32 	%f126, %f125, 0fFF800000;
$L__BB77_18:
	setp.le.s64 	%p32, %rd20, %rd7;
	mov.b32 	%r55, %f126;
	shfl.sync.bfly.b32	%r56|%p33, %r55, 16, 31, -1;
	mov.b32 	%f87, %r56;
	max.f32 	%f88, %f126, %f87;
	mov.b32 	%r57, %f88;
	shfl.sync.bfly.b32	%r58|%p34, %r57, 8, 31, -1;
	mov.b32 	%f89, %r58;
	max.f32 	%f90, %f88, %f89;
	mov.b32 	%r59, %f90;
	shfl.sync.bfly.b32	%r60|%p35, %r59, 4, 31, -1;
	mov.b32 	%f91, %r60;
	max.f32 	%f92, %f90, %f91;
	mov.b32 	%r61, %f92;
	shfl.sync.bfly.b32	%r62|%p36, %r61, 2, 31, -1;
	mov.b32 	%f93, %r62;
	max.f32 	%f94, %f92, %f93;
	mov.b32 	%r63, %f94;
	shfl.sync.bfly.b32	%r64|%p37, %r63, 1, 31, -1;
	mov.b32 	%f95, %r64;
	max.f32 	%f96, %f94, %f95;
	sub.f32 	%f97, %f125, %f96;
	fma.rn.f32 	%f98, %f97, 0f3BBB989D, 0f3F000000;
	cvt.sat.f32.f32 	%f99, %f98;
	mov.f32 	%f100, 0f4B400001;
	mov.f32 	%f101, 0f437C0000;
	fma.rm.f32 	%f102, %f99, %f101, %f100;
	add.f32 	%f103, %f102, 0fCB40007F;
	neg.f32 	%f104, %f103;
	fma.rn.f32 	%f105, %f97, 0f3FB8AA3B, %f104;
	fma.rn.f32 	%f106, %f97, 0f32A57060, %f105;
	mov.b32 	%r65, %f102;
	shl.b32 	%r66, %r65, 23;
	mov.b32 	%f107, %r66;
	ex2.approx.ftz.f32 	%f108, %f106;
	mul.f32 	%f109, %f108, %f107;
	add.f32 	%f110, %f109, 0f00000000;
	mov.b32 	%r67, %f110;
	shfl.sync.bfly.b32	%r68|%p38, %r67, 16, 31, -1;
	mov.b32 	%f111, %r68;
	add.f32 	%f112, %f110, %f111;
	mov.b32 	%r69, %f112;
	shfl.sync.bfly.b32	%r70|%p39, %r69, 8, 31, -1;
	mov.b32 	%f113, %r70;
	add.f32 	%f114, %f112, %f113;
	mov.b32 	%r71, %f114;
	shfl.sync.bfly.b32	%r72|%p40, %r71, 4, 31, -1;
	mov.b32 	%f115, %r72;
	add.f32 	%f116, %f114, %f115;
	mov.b32 	%r73, %f116;
	shfl.sync.bfly.b32	%r74|%p41, %r73, 2, 31, -1;
	mov.b32 	%f117, %r74;
	add.f32 	%f118, %f116, %f117;
	mov.b32 	%r75, %f118;
	shfl.sync.bfly.b32	%r76|%p42, %r75, 1, 31, -1;
	mov.b32 	%f119, %r76;
	add.f32 	%f120, %f118, %f119;
	div.rn.f32 	%f15, %f109, %f120;
	@%p32 bra 	$L__BB77_20;
	mad.lo.s64 	%rd49, %rd17, %rd4, %rd7;
	shl.b64 	%rd50, %rd49, 2;
	add.s64 	%rd51, %rd3, %rd50;
	st.global.f32 	[%rd51], %f15;
$L__BB77_20:
	add.s64 	%rd54, %rd17, %rd5;
	setp.lt.s64 	%p43, %rd54, %rd19;
	@%p43 bra 	$L__BB77_12;
$L__BB77_21:
	ret;

}
	// .globl	_Z15SoftmaxWarpImplI10DirectLoadIffE11DirectStoreIffEfLi1ELi2ELi32ELi1ELb0EL9Algorithm0EEvT_T0_ll
.visible .entry _Z15SoftmaxWarpImplI10DirectLoadIffE11DirectStoreIffEfLi1ELi2ELi32ELi1ELb0EL9Algorithm0EEvT_T0_ll(
	.param .align 8 .b8 _Z15SoftmaxWarpImplI10DirectLoadIffE11DirectStoreIffEfLi1ELi2ELi32ELi1ELb0EL9Algorithm0EEvT_T0_ll_param_0[16],
	.param .align 8 .b8 _Z15SoftmaxWarpImplI10DirectLoadIffE11DirectStoreIffEfLi1ELi2ELi32ELi1ELb0EL9Algorithm0EEvT_T0_ll_param_1[16],
	.param .u64 _Z15SoftmaxWarpImplI10DirectLoadIffE11DirectStoreIffEfLi1ELi2ELi32ELi1ELb0EL9Algorithm0EEvT_T0_ll_param_2,
	.param .u64 _Z15SoftmaxWarpImplI10DirectLoadIffE11DirectStoreIffEfLi1ELi2ELi32ELi1ELb0EL9Algorithm0EEvT_T0_ll_param_3
)
{
	.reg .pred 	%p<14>;
	.reg .b32 	%r<32>;
	.reg .b32 	%f<53>;
	.reg .b64 	%rd<27>;

	ld.param.u64 	%rd1, [_Z15SoftmaxWarpImplI10DirectLoadIffE11DirectStoreIffEfLi1ELi2ELi32ELi1ELb0EL9Algorithm0EEvT_T0_ll_param_0];
	ld.param.u64 	%rd2, [_Z15SoftmaxWarpImplI10DirectLoadIffE11DirectStoreIffEfLi1ELi2ELi32ELi1ELb0EL9Algorithm0EEvT_T0_ll_param_0+8];
	ld.param.u64 	%rd3, [_Z15SoftmaxWarpImplI10DirectLoadIffE11DirectStoreIffEfLi1ELi2ELi32ELi1ELb0EL9Algorithm0EEvT_T0_ll_param_1];
	ld.param.u64 	%rd4, [_Z15SoftmaxWarpImplI10DirectLoadIffE11DirectStoreIffEfLi1ELi2ELi32ELi1ELb0EL9Algorithm0EEvT_T0_ll_param_1+8];
	ld.param.u64 	%rd12, [_Z15SoftmaxWarpImplI10DirectLoadIffE11DirectStoreIffEfLi1ELi2ELi32ELi1ELb0EL9Algorithm0EEvT_T0_ll_param_2];
	ld.param.u64 	%rd13, [_Z15SoftmaxWarpImplI10DirectLoadIffE11DirectStoreIffEfLi1ELi2ELi32ELi1ELb0EL9Algorithm0EEvT_T0_ll_param_3];
	setp.lt.s64 	%p1, %rd13, 65;
	@%p1 bra 	$L__BB78_2;
	mov.u64 	%rd14, $str;
	cvta.global.u64 	%rd15, %rd14;
	mov.u64 	%rd16, $str$1;
	cvta.global.u64 	%rd17, %rd16;
	mov.u64 	%rd18, __unnamed_79;
	cvta.global.u64 	%rd19, %rd18;
	{ // callseq 78, 0
	.param .b64 param0;
	st.param.b64 	[param0], %rd15;
	.param .b64 param1;
	st.param.b64 	[param1], %rd17;
	.param .b32 param2;
	st.param.b32 	[param2], 253;
	.param .b64 param3;
	st.param.b64 	[param3], %rd19;
	.param .b64 param4;
	st.param.b64 	[param4], 1;
	call.uni 
	__assertfail, 
	(
	param0, 
	param1, 
	param2, 
	param3, 
	param4
	);
	} // callseq 78
$L__BB78_2:
	mov.u32 	%r2, %ctaid.x;
	mov.u32 	%r3, %ntid.y;
	mov.u32 	%r4, %tid.y;
	mad.lo.s32 	%r5, %r2, %r3, %r4;
	mov.u32 	%r6, %nctaid.x;
	mul.lo.s32 	%r1, %r6, %r3;
	cvt.s64.s32 	%rd26, %r5;
	setp.le.s64 	%p2, %rd12, %rd26;
	@%p2 bra 	$L__BB78_5;
	mov.u32 	%r7, %tid.x;
	cvt.u64.u32 	%rd6, %r7;
	cvta.to.global.u64 	%rd7, %rd3;
	cvta.to.global.u64 	%rd8, %rd1;
	cvt.s64.s32 	%rd9, %r1;
$L__BB78_4:
	mad.lo.s64 	%rd20, %rd26, %rd2, %rd6;
	shl.b64 	%rd21, %rd20, 2;
	add.s64 	%rd22, %rd8, %rd21;
	ld.global.f32 	%f1, [%rd22];
	max.f32 	%f2, %f1, 0fFF800000;
	ld.global.f32 	%f3, [%rd22+128];
	max.f32 	%f4, %f2, %f3;
	mov.b32 	%r8, %f4;
	shfl.sync.bfly.b32	%r9|%p3, %r8, 16, 31, -1;
	mov.b32 	%f5, %r9;
	max.f32 	%f6, %f4, %f5;
	mov.b32 	%r10, %f6;
	shfl.sync.bfly.b32	%r11|%p4, %r10, 8, 31, -1;
	mov.b32 	%f7, %r11;
	max.f32 	%f8, %f6, %f7;
	mov.b32 	%r12, %f8;
	shfl.sync.bfly.b32	%r13|%p5, %r12, 4, 31, -1;
	mov.b32 	%f9, %r13;
	max.f32 	%f10, %f8, %f9;
	mov.b32 	%r14, %f10;
	shfl.sync.bfly.b32	%r15|%p6, %r14, 2, 31, -1;
	mov.b32 	%f11, %r15;
	max.f32 	%f12, %f10, %f11;
	mov.b32 	%r16, %f12;
	shfl.sync.bfly.b32	%r17|%p7, %r16, 1, 31, -1;
	mov.b32 	%f13, %r17;
	max.f32 	%f14, %f12, %f13;
	sub.f32 	%f15, %f1, %f14;
	fma.rn.f32 	%f16, %f15, 0f3BBB989D, 0f3F000000;
	cvt.sat.f32.f32 	%f17, %f16;
	mov.f32 	%f18, 0f4B400001;
	mov.f32 	%f19, 0f437C0000;
	fma.rm.f32 	%f20, %f17, %f19, %f18;
	add.f32 	%f21, %f20, 0fCB40007F;
	neg.f32 	%f22, %f21;
	fma.rn.f32 	%f23, %f15, 0f3FB8AA3B, %f22;
	fma.rn.f32 	%f24, %f15, 0f32A57060, %f23;
	mov.b32 	%r18, %f20;
	shl.b32 	%r19, %r18, 23;
	mov.b32 	%f25, %r19;
	ex2.approx.ftz.f32 	%f26, %f24;
	mul.f32 	%f27, %f26, %f25;
	add.f32 	%f28, %f27, 0f00000000;
	sub.f32 	%f29, %f3, %f14;
	fma.rn.f32 	%f30, %f29, 0f3BBB989D, 0f3F000000;
	cvt.sat.f32.f32 	%f31, %f30;
	fma.rm.f32 	%f32, %f31, %f19, %f18;
	add.f32 	%f33, %f32, 0fCB40007F;
	neg.f32 	%f34, %f33;
	fma.rn.f32 	%f35, %f29, 0f3FB8AA3B, %f34;
	fma.rn.f32 	%f36, %f29, 0f32A57060, %f35;
	mov.b32 	%r20, %f32;
	shl.b32 	%r21, %r20, 23;
	mov.b32 	%f37, %r21;
	ex2.approx.ftz.f32 	%f38, %f36;
	mul.f32 	%f39, %f38, %f37;
	add.f32 	%f40, %f28, %f39;
	mov.b32 	%r22, %f40;
	shfl.sync.bfly.b32	%r23|%p8, %r22, 16, 31, -1;
	mov.b32 	%f41, %r23;
	add.f32 	%f42, %f40, %f41;
	mov.b32 	%r24, %f42;
	shfl.sync.bfly.b32	%r25|%p9, %r24, 8, 31, -1;
	mov.b32 	%f43, %r25;
	add.f32 	%f44, %f42, %f43;
	mov.b32 	%r26, %f44;
	shfl.sync.bfly.b32	%r27|%p10, %r26, 4, 31, -1;
	mov.b32 	%f45, %r27;
	add.f32 	%f46, %f44, %f45;
	mov.b32 	%r28, %f46;
	shfl.sync.bfly.b32	%r29|%p11, %r28, 2, 31, -1;
	mov.b32 	%f47, %r29;
	add.f32 	%f48, %f46, %f47;
	mov.b32 	%r30, %f48;
	shfl.sync.bfly.b32	%r31|%p12, %r30, 1, 31, -1;
	mov.b32 	%f49, %r31;
	add.f32 	%f50, %f48, %f49;
	div.rn.f32 	%f51, %f27, %f50;
	div.rn.f32 	%f52, %f39, %f50;
	mad.lo.s64 	%rd23, %rd26, %rd4, %rd6;
	shl.b64 	%rd24, %rd23, 2;
	add.s64 	%rd25, %rd7, %rd24;
	st.global.f32 	[%rd25], %f51;
	st.global.f32 	[%rd25+128], %f52;
	add.s64 	%rd26, %rd26, %rd9;
	setp.lt.s64 	%p13, %rd26, %rd12;
	@%p13 bra 	$L__BB78_4;
$L__BB78_5:
	ret;

}
	// .globl	_Z15SoftmaxWarpImplI10DirectLoadIffE11DirectStoreIffEfLi1ELi2ELi32ELi1ELb1EL9Algorithm0EEvT_T0_ll
.visible .entry _Z15SoftmaxWarpImplI10DirectLoadIffE11DirectStoreIffEfLi1ELi2ELi32ELi1ELb1EL9Algorithm0EEvT_T0_ll(
	.param .align 8 .b8 _Z15SoftmaxWarpImplI10DirectLoadIffE11DirectStoreIffEfLi1ELi2ELi32ELi1ELb1EL9Algorithm0EEvT_T0_ll_param_0[16],
	.param .align 8 .b8 _Z15SoftmaxWarpImplI10DirectLoadIffE11DirectStoreIffEfLi1ELi2ELi32ELi1ELb1EL9Algorithm0EEvT_T0_ll_param_1[16],
	.param .u64 _Z15SoftmaxWarpImplI10DirectLoadIffE11DirectStoreIffEfLi1ELi2ELi32ELi1ELb1EL9Algorithm0EEvT_T0_ll_param_2,
	.param .u64 _Z15SoftmaxWarpImplI10DirectLoadIffE11DirectStoreIffEfLi1ELi2ELi32ELi1ELb1EL9Algorithm0EEvT_T0_ll_param_3
)
{
	.reg .pred 	%p<18>;
	.reg .b32 	%r<33>;
	.reg .b32 	%f<63>;
	.reg .b64 	%rd<28>;

	ld.param.u64 	%rd1, [_Z15SoftmaxWarpImplI10DirectLoadIffE11DirectStoreIffEfLi1ELi2ELi32ELi1ELb1EL9Algorithm0EEvT_T0_ll_param_0];
	ld.param.u64 	%rd2, [_Z15SoftmaxWarpImplI10DirectLoadIffE11DirectStoreIffEfLi1ELi2ELi32ELi1ELb1EL9Algorithm0EEvT_T0_ll_param_0+8];
	ld.param.u64 	%rd3, [_Z15SoftmaxWarpImplI10DirectLoadIffE11DirectStoreIffEfLi1ELi2ELi32ELi1ELb1EL9Algorithm0EEvT_T0_ll_param_1];
	ld.param.u64 	%rd4, [_Z15SoftmaxWarpImplI10DirectLoadIffE11DirectStoreIffEfLi1ELi2ELi32ELi1ELb1EL9Algorithm0EEvT_T0_ll_param_1+8];
	ld.param.u64 	%rd15, [_Z15SoftmaxWarpImplI10DirectLoadIffE11DirectStoreIffEfLi1ELi2ELi32ELi1ELb1EL9Algorithm0EEvT_T0_ll_param_2];
	ld.param.u64 	%rd16, [_Z15SoftmaxWarpImplI10DirectLoadIffE11DirectStoreIffEfLi1ELi2ELi32ELi1ELb1EL9Algorithm0EEvT_T0_ll_param_3];
	setp.lt.s64 	%p1, %rd16, 65;
	@%p1 bra 	$L__BB79_2;
	mov.u64 	%rd17, $str;
	cvta.global.u64 	%rd18, %rd17;
	mov.u64 	%rd19, $str$1;
	cvta.global.u64 	%rd20, %rd19;
	mov.u64 	%rd21, __unnamed_80;
	cvta.global.u64 	%rd22, %rd21;
	{ // callseq 79, 0
	.param .b64 param0;
	st.param.b64 	[param0], %rd18;
	.param .b64 param1;
	st.param.b64 	[param1], %rd20;
	.param .b32 param2;
	st.param.b32 	[param2], 253;
	.param .b64 param3;
	st.param.b64 	[param3], %rd22;
	.param .b64 param4;
	st.param.b64 	[param4], 1;
	call.uni 
	__assertfail, 
	(
	param0, 
	param1, 
	param2, 
	param3, 
	param4
	);
	} // callseq 79
$L__BB79_2:
	mov.u32 	%r2, %ctaid.x;
	mov.u32 	%r3, %ntid.y;
	mov.u32 	%r4, %tid.y;
	mad.lo.s32 	%r5, %r2, %r3, %r4;
	mov.u32 	%r6, %nctaid.x;
	mul.lo.s32 	%r1, %r6, %r3;
	cvt.s64.s32 	%rd27, %r5;
	setp.le.s64 	%p2, %rd15, %rd27;
	@%p2 bra 	$L__BB79_13;
	mov.u32 	%r7, %tid.x;
	cvt.u64.u32 	%rd6, %r7;
	add.s32 	%r8, %r7, 32;
	cvt.u64.u32 	%rd7, %r8;
	cvta.to.global.u64 	%rd8, %rd3;
	cvta.to.global.u64 	%rd9, %rd1;
	cvt.s64.s32 	%rd10, %r1;
$L__BB79_4:
	setp.le.s64 	%p3, %rd16, %rd6;
	mad.lo.s64 	%rd23, %rd27, %rd2, %rd6;
	shl.b64 	%rd24, %rd23, 2;
	add.s64 	%rd12, %rd9, %rd24;
	mov.f32 	%f59, 0fFF800000;
	mov.f32 	%f62, %f59;
	@%p3 bra 	$L__BB79_6;
	ld.global.f32 	%f59, [%rd12];
	max.f32 	%f62, %f59, 0fFF800000;
$L__BB79_6:
	setp.le.s64 	%p4, %rd16, %rd7;
	mov.f32 	%f61, 0fFF800000;
	@%p4 bra 	$L__BB79_8;
	ld.global.f32 	%f61, [%rd12+128];
	max.f32 	%f62, %f62, %f61;
$L__BB79_8:
	setp.le.s64 	%p5, %rd16, %rd6;
	mov.b32 	%r9, %f62;
	shfl.sync.bfly.b32	%r10|%p6, %r9, 16, 31, -1;
	mov.b32 	%f13, %r10;
	max.f32 	%f14, %f62, %f13;
	mov.b32 	%r11, %f14;
	shfl.sync.bfly.b32	%r12|%p7, %r11, 8, 31, -1;
	mov.b32 	%f15, %r12;
	max.f32 	%f16, %f14, %f15;
	mov.b32 	%r13, %f16;
	shfl.sync.bfly.b32	%r14|%p8, %r13, 4, 31, -1;
	mov.b32 	%f17, %r14;
	max.f32 	%f18, %f16, %f17;
	mov.b32 	%r15, %f18;
	shfl.sync.bfly.b32	%r16|%p9, %r15, 2, 31, -1;
	mov.b32 	%f19, %r16;
	max.f32 	%f20, %f18, %f19;
	mov.b32 	%r17, %f20;
	shfl.sync.bfly.b32	%r18|%p10, %r17, 1, 31, -1;
	mov.b32 	%f21, %r18;
	max.f32 	%f22, %f20, %f21;
	sub.f32 	%f23, %f59, %f22;
	fma.rn.f32 	%f24, %f23, 0f3BBB989D, 0f3F000000;
	cvt.sat.f32.f32 	%f25, %f24;
	mov.f32 	%f26, 0f4B400001;
	mov.f32 	%f27, 0f437C0000;
	fma.rm.f32 	%f28, %f25, %f27, %f26;
	add.f32 	%f29, %f28, 0fCB40007F;
	neg.f32 	%f30, %f29;
	fma.rn.f32 	%f31, %f23, 0f3FB8AA3B, %f30;
	fma.rn.f32 	%f32, %f23, 0f32A57060, %f31;
	mov.b32 	%r19, %f28;
	shl.b32 	%r20, %r19, 23;
	mov.b32 	%f33, %r20;
	ex2.approx.ftz.f32 	%f34, %f32;
	mul.f32 	%f35, %f34, %f33;
	add.f32 	%f36, %f35, 0f00000000;
	sub.f32 	%f37, %f61, %f22;
	fma.rn.f32 	%f38, %f37, 0f3BBB989D, 0f3F000000;
	cvt.sat.f32.f32 	%f39, %f38;
	fma.rm.f32 	%f40, %f39, %f27, %f26;
	add.f32 	%f41, %f40, 0fCB40007F;
	neg.f32 	%f42, %f41;
	fma.rn.f32 	%f43, %f37, 0f3FB8AA3B, %f42;
	fma.rn.f32 	%f44, %f37, 0f32A57060, %f43;
	mov.b32 	%r21, %f40;
	shl.b32 	%r22, %r21, 23;
	mov.b32 	%f45, %r22;
	ex2.approx.ftz.f32 	%f46, %f44;
	mul.f32 	%f47, %f46, %f45;
	add.f32 	%f48, %f36, %f47;
	mov.b32 	%r23, %f48;
	shfl.sync.bfly.b32	%r24|%p11, %r23, 16, 31, -1;
	mov.b32 	%f49, %r24;
	add.f32 	%f50, %f48, %f49;
	mov.b32 	%r25, %f50;
	shfl.sync.bfly.b32	%r26|%p12, %r25, 8, 31, -1;
	mov.b32 	%f51, %r26;
	add.f32 	%f52, %f50, %f51;
	mov.b32 	%r27, %f52;
	shfl.sync.bfly.b32	%r28|%p13, %r27, 4, 31, -1;
	mov.b32 	%f53, %r28;
	add.f32 	%f54, %f52, %f53;
	mov.b32 	%r29, %f54;
	shfl.sync.bfly.b32	%r30|%p14, %r29, 2, 31, -1;
	mov.b32 	%f55, %r30;
	add.f32 	%f56, %f54, %f55;
	mov.b32 	%r31, %f56;
	shfl.sync.bfly.b32	%r32|%p15, %r31, 1, 31, -1;
	mov.b32 	%f57, %r32;
	add.f32 	%f58, %f56, %f57;
	div.rn.f32 	%f9, %f35, %f58;
	div.rn.f32 	%f10, %f47, %f58;
	mad.lo.s64 	%rd25, %rd27, %rd4, %rd6;
	shl.b64 	%rd26, %rd25, 2;
	add.s64 	%rd13, %rd8, %rd26;
	@%p5 bra 	$L__BB79_10;
	st.global.f32 	[%rd13], %f9;
$L__BB79_10:
	setp.le.s64 	%p16, %rd16, %rd7;
	@%p16 bra 	$L__BB79_12;
	st.global.f32 	[%rd13+128], %f10;
$L__BB79_12:
	add.s64 	%rd27, %rd27, %rd10;
	setp.lt.s64 	%p17, %rd27, %rd15;
	@%p17 bra 	$L__BB79_4;
$L__BB79_13:
	ret;

}
	// .globl	_Z15SoftmaxWarpImplI10DirectLoadIffE11DirectStoreIffEfLi1ELi3ELi32ELi1ELb0EL9Algorithm0EEvT_T0_ll
.visible .entry _Z15SoftmaxWarpImplI10DirectLoadIffE11DirectStoreIffEfLi1ELi3ELi32ELi1ELb0EL9Algorithm0EEvT_T0_ll(
	.param .align 8 .b8 _Z15SoftmaxWarpImplI10DirectLoadIffE11DirectStoreIffEfLi1ELi3ELi32ELi1ELb0EL9Algorithm0EEvT_T0_ll_param_0[16],
	.param .align 8 .b8 _Z15SoftmaxWarpImplI10DirectLoadIffE11DirectStoreIffEfLi1ELi3ELi32ELi1ELb0EL9Algorithm0EEvT_T0_ll_param_1[16],
	.param .u64 _Z15SoftmaxWarpImplI10DirectLoadIffE11DirectStoreIffEfLi1ELi3ELi32ELi1ELb0EL9Algorithm0EEvT_T0_ll_param_2,
	.param .u64 _Z15SoftmaxWarpImplI10DirectLoadIffE11DirectStoreIffEfLi1ELi3ELi32ELi1ELb0EL9Algorithm0EEvT_T0_ll_param_3
)
{
	.reg .pred 	%p<14>;
	.reg .b32 	%r<34>;
	.reg .b32 	%f<68>;
	.reg .b64 	%rd<27>;

	ld.param.u64 	%rd1, [_Z15SoftmaxWarpImplI10DirectLoadIffE11DirectStoreIffEfLi1ELi3ELi32ELi1ELb0EL9Algorithm0EEvT_T0_ll_param_0];
	ld.param.u64 	%rd2, [_Z15SoftmaxWarpImplI10DirectLoadIffE11DirectStoreIffEfLi1ELi3ELi32ELi1ELb0EL9Algorithm0EEvT_T0_ll_param_0+8];
	ld.param.u64 	%rd3, [_Z15SoftmaxWarpImplI10DirectLoadIffE11DirectStoreIffEfLi1ELi3ELi32ELi1ELb0EL9Algorithm0EEvT_T0_ll_param_1];
	ld.param.u64 	%rd4, [_Z15SoftmaxWarpImplI10DirectLoadIffE11DirectStoreIffEfLi1ELi3ELi32ELi1ELb0EL9Algorithm0EEvT_T0_ll_param_1+8];
	ld.param.u64 	%rd12, [_Z15SoftmaxWarpImplI10DirectLoadIffE11DirectStoreIffEfLi1ELi3ELi32ELi1ELb0EL9Algorithm0EEvT_T0_ll_param_2];
	ld.param.u64 	%rd13, [_Z15SoftmaxWarpImplI10DirectLoadIffE11DirectStoreIffEfLi1ELi3ELi32ELi1ELb0EL9Algorithm0EEvT_T0_ll_param_3];
	setp.lt.s64 	%p1, %rd13, 97;
	@%p1 bra 	$L__BB80_2;
	mov.u64 	%rd14, $str;
	cvta.global.u64 	%rd15, %rd14;
	mov.u64 	%rd16, $str$1;
	cvta.global.u64 	%rd17, %rd16;
	mov.u64 	%rd18, __unnamed_81;
	cvta.global.u64 	%rd19, %rd18;
	{ // callseq 80, 0
	.param .b64 param0;
	st.param.b64 	[param0], %rd15;
	.param .b64 param1;
	st.param.b64 	[param1], %rd17;
	.param .b32 param2;
	st.param.b32 	[param2], 253;
	.param .b64 param3;
	st.param.b64 	[param3], %rd19;
	.param .b64 param4;
	st.param.b64 	[param4], 1;
	call.uni 
	__assertfail, 
	(
	param0, 
	param1, 
	param2, 
	param3, 
	param4
	);
	} // callseq 80
$L__BB80_2:
	mov.u32 	%r2, %ctaid.x;
	mov.u32 	%r3, %ntid.y;
	mov.u32 	%r4, %tid.y;
	mad.lo.s32 	%r5, %r2, %r3, %r4;
	mov.u32 	%r6, %nctaid.x;
	mul.lo.s32 	%r1, %r6, %r3;
	cvt.s64.s32 	%rd26, %r5;
	setp.le.s64 	%p2, %rd12, %rd26;
	@%p2 bra 	$L__BB80_5;
	mov.u32 	%r7, %tid.x;
	cvt.u64.u32 	%rd6, %r7;
	cvta.to.global.u64 	%rd7, %rd3;
	cvta.to.global.u64 	%rd8, %rd1;
	cvt.s64.s32 	%rd9, %r1;
$L__BB80_4:
	mad.lo.s64 	%rd20, %rd26, %rd2, %rd6;
	shl.b64 	%rd21, %rd20, 2;
	add.s64 	%rd22, %rd8, %rd21;
	ld.global.f32 	%f1, [%rd22];
	max.f32 	%f2, %f1, 0fFF800000;
	ld.global.f32 	%f3, [%rd22+128];
	max.f32 	%f4, %f2, %f3;
	ld.global.f32 	%f5, [%rd22+256];
	max.f32 	%f6, %f4, %f5;
	mov.b32 	%r8, %f6;
	shfl.sync.bfly.b32	%r9|%p3, %r8, 16, 31, -1;
	mov.b32 	%f7, %r9;
	max.f32 	%f8, %f6, %f7;
	mov.b32 	%r10, %f8;
	shfl.sync.bfly.b32	%r11|%p4, %r10, 8, 31, -1;
	mov.b32 	%f9, %r11;
	max.f32 	%f10, %f8, %f9;
	mov.b32 	%r12, %f10;
	shfl.sync.bfly.b32	%r13|%p5, %r12, 4, 31, -1;
	mov.b32 	%f11, %r13;
	max.f32 	%f12, %f10, %f11;
	mov.b32 	%r14, %f12;
	shfl.sync.bfly.b32	%r15|%p6, %r14, 2, 31, -1;
	mov.b32 	%f13, %r15;
	max.f32 	%f14, %f12, %f13;
	mov.b32 	%r16, %f14;
	shfl.sync.bfly.b32	%r17|%p7, %r16, 1, 31, -1;
	mov.b32 	%f15, %r17;
	max.f32 	%f16, %f14, %f15;
	sub.f32 	%f17, %f1, %f16;
	fma.rn.f32 	%f18, %f17, 0f3BBB989D, 0f3F000000;
	cvt.sat.f32.f32 	%f19, %f18;
	mov.f32 	%f20, 0f4B400001;
	mov.f32 	%f21, 0f437C0000;
	fma.rm.f32 	%f22, %f19, %f21, %f20;
	add.f32 	%f23, %f22, 0fCB40007F;
	neg.f32 	%f24, %f23;
	fma.rn.f32 	%f25, %f17, 0f3FB8AA3B, %f24;
	fma.rn.f32 	%f26, %f17, 0f32A57060, %f25;
	mov.b32 	%r18, %f22;
	shl.b32 	%r19, %r18, 23;
	mov.b32 	%f27, %r19;
	ex2.approx.ftz.f32 	%f28, %f26;
	mul.f32 	%f29, %f28, %f27;
	add.f32 	%f30, %f29, 0f00000000;
	sub.f32 	%f31, %f3, %f16;
	fma.rn.f32 	%f32, %f31, 0f3BBB989D, 0f3F000000;
	cvt.sat.f32.f32 	%f33, %f32;
	fma.rm.f32 	%f34, %f33, %f21, %f20;
	add.f32 	%f35, %f34, 0fCB40007F;
	neg.f32 	%f36, %f35;
	fma.rn.f32 	%f37, %f31, 0f3FB8AA3B, %f36;
	fma.rn.f32 	%f38, %f31, 0f32A57060, %f37;
	mov.b32 	%r20, %f34;
	shl.b32 	%r21, %r20, 23;
	mov.b32 	%f39, %r21;
	ex2.approx.ftz.f32 	%f40, %f38;
	mul.f32 	%f41, %f40, %f39;
	add.f32 	%f42, %f30, %f41;
	sub.f32 	%f43, %f5, %f16;
	fma.rn.f32 	%f44, %f43, 0f3BBB989D, 0f3F000000;
	cvt.sat.f32.f32 	%f45, %f44;
	fma.rm.f32 	%f46, %f45, %f21, %f20;
	add.f32 	%f47, %f46, 0fCB40007F;
	neg.f32 	%f48, %f47;
	fma.rn.f32 	%f49, %f43, 0f3FB8AA3B, %f48;
	fma.rn.f32 	%f50, %f43, 0f32A57060, %f49;
	mov.b32 	%r22, %f46;
	shl.b32 	%r23, %r22, 23;
	mov.b32 	%f51, %r23;
	ex2.approx.ftz.f32 	%f52, %f50;
	mul.f32 	%f53, %f52, %f51;
	add.f32 	%f54, %f42, %f53;
	mov.b32 	%r24, %f54;
	shfl.sync.bfly.b32	%r25|%p8, %r24, 16, 31, -1;
	mov.b32 	%f55, %r25;
	add.f32 	%f56, %f54, %f55;
	mov.b32 	%r26, %f56;
	shfl.sync.bfly.b32	%r27|%p9, %r26, 8, 31, -1;
	mov.b32 	%f57, %r27;
	add.f32 	%f58, %f56, %f57;
	mov.b32 	%r28, %f58;
	shfl.sync.bfly.b32	%r29|%p10, %r28, 4, 31, -1;
	mov.b32 	%f59, %r29;
	add.f32 	%f60, %f58, %f59;
	mov.b32 	%r30, %f60;
	shfl.sync.bfly.b32	%r31|%p11, %r30, 2, 31, -1;
	mov.b32 	%f61, %r31;
	add.f32 	%f62, %f60, %f61;
	mov.b32 	%r32, %f62;
	shfl.sync.bfly.b32	%r33|%p12, %r32, 1, 31, -1;
	mov.b32 	%f63, %r33;
	add.f32 	%f64, %f62, %f63;
	div.rn.f32 	%f65, %f29, %f64;
	div.rn.f32 	%f66, %f41, %f64;
	div.rn.f32 	%f67, %f53, %f64;
	mad.lo.s64 	%rd23, %rd26, %rd4, %rd6;
	shl.b64 	%rd24, %rd23, 2;
	add.s64 	%rd25, %rd7, %rd24;
	st.global.f32 	[%rd25], %f65;
	st.global.f32 	[%rd25+128], %f66;
	st.global.f32 	[%rd25+256], %f67;
	add.s64 	%rd26, %rd26, %rd9;
	setp.lt.s64 	%p13, %rd26, %rd12;
	@%p13 bra 	$L__BB80_4;
$L__BB80_5:
	ret;

}
	// .globl	_Z15SoftmaxWarpImplI10DirectLoadIffE11DirectStoreIffEfLi1ELi3ELi32ELi1ELb1EL9Algorithm0EEvT_T0_ll
.visible .entry _Z15SoftmaxWarpImplI10DirectLoadIffE11DirectStoreIffEfLi1ELi3ELi32ELi1ELb1EL9Algorithm0EEvT_T0_ll(
	.param .align 8 .b8 _Z15SoftmaxWarpImplI10DirectLoadIffE11DirectStoreIffEfLi1ELi3ELi32ELi1ELb1EL9Algorithm0EEvT_T0_ll_param_0[16],
	.param .align 8 .b8 _Z15SoftmaxWarpImplI10DirectLoadIffE11DirectStoreIffEfLi1ELi3ELi32ELi1ELb1EL9Algorithm0EEvT_T0_ll_param_1[16],
	.param .u64 _Z15SoftmaxWarpImplI10DirectLoadIffE11DirectStoreIffEfLi1ELi3ELi32ELi1ELb1EL9Algorithm0EEvT_T0_ll_param_2,
	.param .u64 _Z15SoftmaxWarpImplI10DirectLoadIffE11DirectStoreIffEfLi1ELi3ELi32ELi1ELb1EL9Algorithm0EEvT_T0_ll_param_3
)
{
	.reg .pred 	%p<20>;
	.reg .b32 	%r<36>;
	.reg .b32 	%f<83>;
	.reg .b64 	%rd<29>;

	ld.param.u64 	%rd1, [_Z15SoftmaxWarpImplI10DirectLoadIffE11DirectStoreIffEfLi1ELi3ELi32ELi1ELb1EL9Algorithm0EEvT_T0_ll_param_0];
	ld.param.u64 	%rd2, [_Z15SoftmaxWarpImplI10DirectLoadIffE11DirectStoreIffEfLi1ELi3ELi32ELi1ELb1EL9Algorithm0EEvT_T0_ll_param_0+8];
	ld.param.u64 	%rd3, [_Z15SoftmaxWarpImplI10DirectLoadIffE11DirectStoreIffEfLi1ELi3ELi32ELi1ELb1EL9Algorithm0EEvT_T0_ll_param_1];
	ld.param.u64 	%rd4, [_Z15SoftmaxWarpImplI10DirectLoadIffE11DirectStoreIffEfLi1ELi3ELi32ELi1ELb1EL9Algorithm0EEvT_T0_ll_param_1+8];
	ld.param.u64 	%rd16, [_Z15SoftmaxWarpImplI10DirectLoadIffE11DirectStoreIffEfLi1ELi3ELi32ELi1ELb1EL9Algorithm0EEvT_T0_ll_param_2];
	ld.param.u64 	%rd17, [_Z15SoftmaxWarpImplI10DirectLoadIffE11DirectStoreIffEfLi1ELi3ELi32ELi1ELb1EL9Algorithm0EEvT_T0_ll_param_3];
	setp.lt.s64 	%p1, %rd17, 97;
	@%p1 bra 	$L__BB81_2;
	mov.u64 	%rd18, $str;
	cvta.global.u64 	%rd19, %rd18;
	mov.u64 	%rd20, $str$1;
	cvta.global.u64 	%rd21, %rd20;
	mov.u64 	%rd22, __unnamed_82;
	cvta.global.u64 	%rd23, %rd22;
	{ // callseq 81, 0
	.param .b64 param0;
	st.param.b64 	[param0], %rd19;
	.param .b64 param1;
	st.param.b64 	[param1], %rd21;
	.param .b32 param2;
	st.param.b32 	[param2], 253;
	.param .b64 param3;
	st.param.b64 	[param3], %rd23;
	.param .b64 param4;
	st.param.b64 	[param4], 1;
	call.uni 
	__assertfail, 
	(
	param0, 
	param1, 
	param2, 
	param3, 
	param4
	);
	} // callseq 81
$L__BB81_2:
	mov.u32 	%r2, %ctaid.x;
	mov.u32 	%r3, %ntid.y;
	mov.u32 	%r4, %tid.y;
	mad.lo.s32 	%r5, %r2, %r3, %r4;
	mov.u32 	%r6, %nctaid.x;
	mul.lo.s32 	%r1, %r6, %r3;
	cvt.s64.s32 	%rd28, %r5;
	setp.le.s64 	%p2, %rd16, %rd28;
	@%p2 bra 	$L__BB81_17;
	mov.u32 	%r7, %tid.x;
	cvt.u64.u32 	%rd6, %r7;
	add.s32 	%r8, %r7, 32;
	cvt.u64.u32 	%rd7, %r8;
	add.s32 	%r9, %r7, 64;
	cvt.u64.u32 	%rd8, %r9;
	cvta.to.global.u64 	%rd9, %rd3;
	cvta.to.global.u64 	%rd10, %rd1;
	cvt.s64.s32 	%rd11, %r1;
$L__BB81_4:
	setp.le.s64 	%p3, %rd17, %rd6;
	mad.lo.s64 	%rd24, %rd28, %rd2, %rd6;
	shl.b64 	%rd25, %rd24, 2;
	add.s64 	%rd13, %rd10, %rd25;
	mov.f32 	%f77, 0fFF800000;
	mov.f32 	%f80, %f77;
	@%p3 bra 	$L__BB81_6;
	ld.global.f32 	%f77, [%rd13];
	max.f32 	%f80, %f77, 0fFF800000;
$L__BB81_6:
	setp.le.s64 	%p4, %rd17, %rd7;
	mov.f32 	%f79, 0fFF800000;
	@%p4 bra 	$L__BB81_8;
	ld.global.f32 	%f79, [%rd13+128];
	max.f32 	%f80, %f80, %f79;
$L__BB81_8:
	setp.le.s64 	%p5, %rd17, %rd8;
	mov.f32 	%f81, 0fFF800000;
	@%p5 bra 	$L__BB81_10;
	ld.global.f32 	%f81, [%rd13+256];
	max.f32 	%f80, %f80, %f81;
$L__BB81_10:
	setp.le.s64 	%p6, %rd17, %rd6;
	mov.b32 	%r10, %f80;
	shfl.sync.bfly.b32	%r11|%p7, %r10, 16, 31, -1;
	mov.b32 	%f19, %r11;
	max.f32 	%f20, %f80, %f19;
	mov.b32 	%r12, %f20;
	shfl.sync.bfly.b32	%r13|%p8, %r12, 8, 31, -1;
	mov.b32 	%f21, %r13;
	max.f32 	%f22, %f20, %f21;
	mov.b32 	%r14, %f22;
	shfl.sync.bfly.b32	%r15|%p9, %r14, 4, 31, -1;
	mov.b32 	%f23, %r15;
	max.f32 	%f24, %f22, %f23;
	mov.b32 	%r16, %f24;
	shfl.sync.bfly.b32	%r17|%p10, %r16, 2, 31, -1;
	mov.b32 	%f25, %r17;
	max.f32 	%f26, %f24, %f25;
	mov.b32 	%r18, %f26;
	shfl.sync.bfly.b32	%r19|%p11, %r18, 1, 31, -1;
	mov.b32 	%f27, %r19;
	max.f32 	%f28, %f26, %f27;
	sub.f32 	%f29, %f77, %f28;
	fma.rn.f32 	%f30, %f29, 0f3BBB989D, 0f3F000000;
	cvt.sat.f32.f32 	%f31, %f30;
	mov.f32 	%f32, 0f4B400001;
	mov.f32 	%f33, 0f437C0000;
	fma.rm.f32 	%f34, %f31, %f33, %f32;
	add.f32 	%f35, %f34, 0fCB40007F;
	neg.f32 	%f36, %f35;
	fma.rn.f32 	%f37, %f29, 0f3FB8AA3B, %f36;
	fma.rn.f32 	%f38, %f29, 0f32A57060, %f37;
	mov.b32 	%r20, %f34;
	shl.b32 	%r21, %r20, 23;
	mov.b32 	%f39, %r21;
	ex2.approx.ftz.f32 	%f40, %f38;
	mul.f32 	%f41, %f40, %f39;
	add.f32 	%f42, %f41, 0f00000000;
	sub.f32 	%f43, %f79, %f28;
	fma.rn.f32 	%f44, %f43, 0f3BBB989D, 0f3F000000;
	cvt.sat.f32.f32 	%f45, %f44;
	fma.rm.f32 	%f46, %f45, %f33, %f32;
	add.f32 	%f47, %f46, 0fCB40007F;
	neg.f32 	%f48, %f47;
	fma.rn.f32 	%f49, %f43, 0f3FB8AA3B, %f48;
	fma.rn.f32 	%f50, %f43, 0f32A57060, %f49;
	mov.b32 	%r22, %f46;
	shl.b32 	%r23, %r22, 23;
	mov.b32 	%f51, %r23;
	ex2.approx.ftz.f32 	%f52, %f50;
	mul.f32 	%f53, %f52, %f51;
	add.f32 	%f54, %f42, %f53;
	sub.f32 	%f55, %f81, %f28;
	fma.rn.f32 	%f56, %f55, 0f3BBB989D, 0f3F000000;
	cvt.sat.f32.f32 	%f57, %f56;
	fma.rm.f32 	%f58, %f57, %f33, %f32;
	add.f32 	%f59, %f58, 0fCB40007F;
	neg.f32 	%f60, %f59;
	fma.rn.f32 	%f61, %f55, 0f3FB8AA3B, %f60;
	fma.rn.f32 	%f62, %f55, 0f32A57060, %f61;
	mov.b32 	%r24, %f58;
	shl.b32 	%r25, %r24, 23;
	mov.b32 	%f63, %r25;
	ex2.approx.ftz.f32 	%f64, %f62;
	mul.f32 	%f65, %f64, %f63;
	add.f32 	%f66, %f54, %f65;
	mov.b32 	%r26, %f66;
	shfl.sync.bfly.b32	%r27|%p12, %r26, 16, 31, -1;
	mov.b32 	%f67, %r27;
	add.f32 	%f68, %f66, %f67;
	mov.b32 	%r28, %f68;
	shfl.sync.bfly.b32	%r29|%p13, %r28, 8, 31, -1;
	mov.b32 	%f69, %r29;
	add.f32 	%f70, %f68, %f69;
	mov.b32 	%r30, %f70;
	shfl.sync.bfly.b32	%r31|%p14, %r30, 4, 31, -1;
	mov.b32 	%f71, %r31;
	add.f32 	%f72, %f70, %f71;
	mov.b32 	%r32, %f72;
	shfl.sync.bfly.b32	%r33|%p15, %r32, 2, 31, -1;
	mov.b32 	%f73, %r33;
	add.f32 	%f74, %f72, %f73;
	mov.b32 	%r34, %f74;
	shfl.sync.bfly.b32	%r35|%p16, %r34, 1, 31, -1;
	mov.b32 	%f75, %r35;
	add.f32 	%f76, %f74, %f75;
	div.rn.f32 	%f13, %f41, %f76;
	div.rn.f32 	%f14, %f53, %f76;
	div.rn.f32 	%f15, %f65, %f76;
	mad.lo.s64 	%rd26, %rd28, %rd4, %rd6;
	shl.b64 	%rd27, %rd26, 2;
	add.s64 	%rd14, %rd9, %rd27;
	@%p6 bra 	$L__BB81_12;
	st.global.f32 	[%rd14], %f13;
$L__BB81_12:
	setp.le.s64 	%p17, %rd17, %rd7;
	@%p17 bra 	$L__BB81_14;
	st.global.f32 	[%rd14+128], %f14;
$L__BB81_14:
	setp.le.s64 	%p18, %rd17, %rd8;
	@%p18 bra 	$L__BB81_16;
	st.global.f32 	[%rd14+256], %f15;
$L__BB81_16:
	add.s64 	%rd28, %rd28, %rd11;
	setp.lt.s64 	%p19, %rd28, %rd16;
	@%p19 bra 	$L__BB81_4;
$L__BB81_17:
	ret;

}
	// .globl	_Z15SoftmaxWarpImplI10DirectLoadIffE11DirectStoreIffEfLi1ELi4ELi32ELi1ELb0EL9Algorithm0EEvT_T0_ll
.visible .entry _Z15SoftmaxWarpImplI10DirectLoadIffE11DirectStoreIffEfLi1ELi4ELi32ELi1ELb0EL9Algorithm0EEvT_T0_ll(
	.param .align 8 .b8 _Z15SoftmaxWarpImplI10DirectLoadIffE11DirectStoreIffEfLi1ELi4ELi32ELi1ELb0EL9Algorithm0EEvT_T0_ll_param_0[16],
	.param .align 8 .b8 _Z15SoftmaxWarpImplI10DirectLoadIffE11DirectStoreIffEfLi1ELi4ELi32ELi1ELb0EL9Algorithm0EEvT_T0_ll_param_1[16],
	.param .u64 _Z15SoftmaxWarpImplI10DirectLoadIffE11DirectStoreIffEfLi1ELi4ELi32ELi1ELb0EL9Algorithm0EEvT_T0_ll_param_2,
	.param .u64 _Z15SoftmaxWarpImplI10DirectLoadIffE11DirectStoreIffEfLi1ELi4ELi32ELi1ELb0EL9Algorithm0EEvT_T0_ll_param_3
)
{
	.reg .pred 	%p<14>;
	.reg .b32 	%r<36>;
	.reg .b32 	%f<83>;
	.reg .b64 	%rd<27>;

	ld.param.u64 	%rd1, [_Z15SoftmaxWarpImplI10DirectLoadIffE11DirectStoreIffEfLi1ELi4ELi32ELi1ELb0EL9Algorithm0EEvT_T0_ll_param_0];
	ld.param.u64 	%rd2, [_Z15SoftmaxWarpImplI10DirectLoadIffE11DirectStoreIffEfLi1ELi4ELi32ELi1ELb0EL9Algorithm0EEvT_T0_ll_param_0+8];
	ld.param.u64 	%rd3, [_Z15SoftmaxWarpImplI10DirectLoadIffE11DirectStoreIffEfLi1ELi4ELi32ELi1ELb0EL9Algorithm0EEvT_T0_ll_param_1];
	ld.param.u64 	%rd4, [_Z15SoftmaxWarpImplI10DirectLoadIffE11DirectStoreIffEfLi1ELi4ELi32ELi1ELb0EL9Algorithm0EEvT_T0_ll_param_1+8];
	ld.param.u64 	%rd12, [_Z15SoftmaxWarpImplI10DirectLoadIffE11DirectStoreIffEfLi1ELi4ELi32ELi1ELb0EL9Algorithm0EEvT_T0_ll_param_2];
	ld.param.u64 	%rd13, [_Z15SoftmaxWarpImplI10DirectLoadIffE11DirectStoreIffEfLi1ELi4ELi32ELi1ELb0EL9Algorithm0EEvT_T0_ll_param_3];
	setp.lt.s64 	%p1, %rd13, 129;
	@%p1 bra 	$L__BB82_2;
	mov.u64 	%rd14, $str;
	cvta.global.u64 	%rd15, %rd14;
	mov.u64 	%rd16, $str$1;
	cvta.global.u64 	%rd17, %rd16;
	mov.u64 	%rd18, __unnamed_83;
	cvta.global.u64 	%rd19, %rd18;
	{ // callseq 82, 0
	.param .b64 param0;
	st.param.b64 	[param0], %rd15;
	.param .b64 param1;
	st.param.b64 	[param1], %rd17;
	.param .b32 param2;
	st.param.b32 	[param2], 253;
	.param .b64 param3;
	st.param.b64 	[param3], %rd19;
	.param .b64 param4;
	st.param.b64 	[param4], 1;
	call.uni 
	__assertfail, 
	(
	param0, 
	param1, 
	param2, 
	param3, 
	param4
	);
	} // callseq 82
$L__BB82_2:
	mov.u32 	%r2, %ctaid.x;
	mov.u32 	%r3, %ntid.y;
	mov.u32 	%r4, %tid.y;
	mad.lo.s32 	%r5, %r2, %r3, %r4;
	mov.u32 	%r6, %nctaid.x;
	mul.lo.s32 	%r1, %r6, %r3;
	cvt.s64.s32 	%rd26, %r5;
	setp.le.s64 	%p2, %rd12, %rd26;
	@%p2 bra 	$L__BB82_5;
	mov.u32 	%r7, %tid.x;
	cvt.u64.u32 	%rd6, %r7;
	cvta.to.global.u64 	%rd7, %rd3;
	cvta.to.global.u64 	%rd8, %rd1;
	cvt.s64.s32 	%rd9, %r1;
$L__BB82_4:
	mad.lo.s64 	%rd20, %rd26, %rd2, %rd6;
	shl.b64 	%rd21, %rd20, 2;
	add.s64 	%rd22, %rd8, %rd21;
	ld.global.f32 	%f1, [%rd22];
	max.f32 	%f2, %f1, 0fFF800000;
	ld.global.f32 	%f3, [%rd22+128];
	max.f32 	%f4, %f2, %f3;
	ld.global.f32 	%f5, [%rd22+256];
	max.f32 	%f6, %f4, %f5;
	ld.global.f32 	%f7, [%rd22+384];
	max.f32 	%f8, %f6, %f7;
	mov.b32 	%r8, %f8;
	shfl.sync.bfly.b32	%r9|%p3, %r8, 16, 31, -1;
	mov.b32 	%f9, %r9;
	max.f32 	%f10, %f8, %f9;
	mov.b32 	%r10, %f10;
	shfl.sync.bfly.b32	%r11|%p4, %r10, 8, 31, -1;
	mov.b32 	%f11, %r11;
	max.f32 	%f12, %f10, %f11;
	mov.b32 	%r12, %f12;
	shfl.sync.bfly.b32	%r13|%p5, %r12, 4, 31, -1;
	mov.b32 	%f13, %r13;
	max.f32 	%f14, %f12, %f13;
	mov.b32 	%r14, %f14;
	shfl.sync.bfly.b32	%r15|%p6, %r14, 2, 31, -1;
	mov.b32 	%f15, %r15;
	max.f32 	%f16, %f14, %f15;
	mov.b32 	%r16, %f16;
	shfl.sync.bfly.b32	%r17|%p7, %r16, 1, 31, -1;
	mov.b32 	%f17, %r17;
	max.f32 	%f18, %f16, %f17;
	sub.f32 	%f19, %f1, %f18;
	fma.rn.f32 	%f20, %f19, 0f3BBB989D, 0f3F000000;
	cvt.sat.f32.f32 	%f21, %f20;
	mov.f32 	%f22, 0f4B400001;
	mov.f32 	%f23, 0f437C0000;
	fma.rm.f32 	%f24, %f21, %f23, %f22;
	add.f32 	%f25, %f24, 0fCB40007F;
	neg.f32 	%f26, %f25;
	fma.rn.f32 	%f27, %f19, 0f3FB8AA3B, %f26;
	fma.rn.f32 	%f28, %f19, 0f32A57060, %f27;
	mov.b32 	%r18, %f24;
	shl.b32 	%r19, %r18, 23;
	mov.b32 	%f29, %r19;
	ex2.approx.ftz.f32 	%f30, %f28;
	mul.f32 	%f31, %f30, %f29;
	add.f32 	%f32, %f31, 0f00000000;
	sub.f32 	%f33, %f3, %f18;
	fma.rn.f32 	%f34, %f33, 0f3BBB989D, 0f3F000000;
	cvt.sat.f32.f32 	%f35, %f34;
	fma.rm.f32 	%f36, %f35, %f23, %f22;
	add.f32 	%f37, %f36, 0fCB40007F;
	neg.f32 	%f38, %f37;
	fma.rn.f32 	%f39, %f33, 0f3FB8AA3B, %f38;
	fma.rn.f32 	%f40, %f33, 0f32A57060, %f39;
	mov.b32 	%r20, %f36;
	shl.b32 	%r21, %r20, 23;
	mov.b32 	%f41, %r21;
	ex2.approx.ftz.f32 	%f42, %f40;
	mul.f32 	%f43, %f42, %f41;
	add.f32 	%f44, %f32, %f43;
	sub.f32 	%f45, %f5, %f18;
	fma.rn.f32 	%f46, %f45, 0f3BBB989D, 0f3F000000;
	cvt.sat.f32.f32 	%f47, %f46;
	fma.rm.f32 	%f48, %f47, %f23, %f22;
	add.f32 	%f49, %f48, 0fCB40007F;
	neg.f32 	%f50, %f49;
	fma.rn.f32 	%f51, %f45, 0f3FB8AA3B, %f50;
	fma.rn.f32 	%f52, %f45, 0f32A57060, %f51;
	mov.b32 	%r22, %f48;
	shl.b32 	%r23, %r22, 23;
	mov.b32 	%f53, %r23;
	ex2.approx.ftz.f32 	%f54, %f52;
	mul.f32 	%f55, %f54, %f53;
	add.f32 	%f56, %f44, %f55;
	sub.f32 	%f57, %f7, %f18;
	fma.rn.f32 	%f58, %f57, 0f3BBB989D, 0f3F000000;
	cvt.sat.f32.f32 	%f59, %f58;
	fma.rm.f32 	%f60, %f59, %f23, %f22;
	add.f32 	%f61, %f60, 0fCB40007F;
	neg.f32 	%f62, %f61;
	fma.rn.f32 	%f63, %f57, 0f3FB8AA3B, %f62;
	fma.rn.f32 	%f64, %f57, 0f32A57060, %f63;
	mov.b32 	%r24, %f60;
	shl.b32 	%r25, %r24, 23;
	mov.b32 	%f65, %r25;
	ex2.approx.ftz.f32 	%f66, %f64;
	mul.f32 	%f67, %f66, %f65;
	add.f32 	%f68, %f56, %f67;
	mov.b32 	%r26, %f68;
	shfl.sync.bfly.b32	%r27|%p8, %r26, 16, 31, -1;
	mov.b32 	%f69, %r27;
	add.f32 	%f70, %f68, %f69;
	mov.b32 	%r28, %f70;
	shfl.sync.bfly.b32	%r29|%p9, %r28, 8, 31, -1;
	mov.b32 	%f71, %r29;
	add.f32 	%f72, %f70, %f71;
	mov.b32 	%r30, %f72;
	shfl.sync.bfly.b32	%r31|%p10, %r30, 4, 31, -1;
	mov.b32 	%f73, %r31;
	add.f32 	%f74, %f72, %f73;
	mov.b32 	%r32, %f74;
	shfl.sync.bfly.b32	%r33|%p11, %r32, 2, 31, -1;
	mov.b32 	%f75, %r33;
	add.f32 	%f76, %f74, %f75;
	mov.b32 	%r34, %f76;
	shfl.sync.bfly.b32	%r35|%p12, %r34, 1, 31, -1;
	mov.b32 	%f77, %r35;
	add.f32 	%f78, %f76, %f77;
	div.rn.f32 	%f79, %f31, %f78;
	div.rn.f32 	%f80, %f43, %f78;
	div.rn.f32 	%f81, %f55, %f78;
	div.rn.f32 	%f82, %f67, %f78;
	mad.lo.s64 	%rd23, %rd26, %rd4, %rd6;
	shl.b64 	%rd24, %rd23, 2;
	add.s64 	%rd25, %rd7, %rd24;
	st.global.f32 	[%rd25], %f79;
	st.global.f32 	[%rd25+128], %f80;
	st.global.f32 	[%rd25+256], %f81;
	st.global.f32 	[%rd25+384], %f82;
	add.s64 	%rd26, %rd26, %rd9;
	setp.lt.s64 	%p13, %rd26, %rd12;
	@%p13 bra 	$L__BB82_4;
$L__BB82_5:
	ret;

}
	// .globl	_Z15SoftmaxWarpImplI10DirectLoadIffE11DirectStoreIffEfLi1ELi4ELi32ELi1ELb1EL9Algorithm0EEvT_T0_ll
.visible .entry _Z15SoftmaxWarpImplI10DirectLoadIffE11DirectStoreIffEfLi1ELi4ELi32ELi1ELb1EL9Algorithm0EEvT_T0_ll(
	.param .align 8 .b8 _Z15SoftmaxWarpImplI10DirectLoadIffE11DirectStoreIffEfLi1ELi4ELi32ELi1ELb1EL9Algorithm0EEvT_T0_ll_param_0[16],
	.param .align 8 .b8 _Z15SoftmaxWarpImplI10DirectLoadIffE11DirectStoreIffEfLi1ELi4ELi32ELi1ELb1EL9Algorithm0EEvT_T0_ll_param_1[16],
	.param .u64 _Z15SoftmaxWarpImplI10DirectLoadIffE11DirectStoreIffEfLi1ELi4ELi32ELi1ELb1EL9Algorithm0EEvT_T0_ll_param_2,
	.param .u64 _Z15SoftmaxWarpImplI10DirectLoadIffE11DirectStoreIffEfLi1ELi4ELi32ELi1ELb1EL9Algorithm0EEvT_T0_ll_param_3
)
{
	.reg .pred 	%p<22>;
	.reg .b32 	%r<39>;
	.reg .b32 	%f<103>;
	.reg .b64 	%rd<31>;

	ld.param.u64 	%rd17, [_Z15SoftmaxWarpImplI10DirectLoadIffE11DirectStoreIffEfLi1ELi4ELi32ELi1ELb1EL9Algorithm0EEvT_T0_ll_param_0+8];
	ld.param.u64 	%rd16, [_Z15SoftmaxWarpImplI10DirectLoadIffE11DirectStoreIffEfLi1ELi4ELi32ELi1ELb1EL9Algorithm0EEvT_T0_ll_param_0];
	ld.param.u64 	%rd2, [_Z15SoftmaxWarpImplI10DirectLoadIffE11DirectStoreIffEfLi1ELi4ELi32ELi1ELb1EL9Algorithm0EEvT_T0_ll_param_1];
	ld.param.u64 	%rd3, [_Z15SoftmaxWarpImplI10DirectLoadIffE11DirectStoreIffEfLi1ELi4ELi32ELi1ELb1EL9Algorithm0EEvT_T0_ll_param_1+8];
	ld.param.u64 	%rd18, [_Z15SoftmaxWarpImplI10DirectLoadIffE11DirectStoreIffEfLi1ELi4ELi32ELi1ELb1EL9Algorithm0EEvT_T0_ll_param_2];
	ld.param.u64 	%rd19, [_Z15SoftmaxWarpImplI10DirectLoadIffE11DirectStoreIffEfLi1ELi4ELi32ELi1ELb1EL9Algorithm0EEvT_T0_ll_param_3];
	setp.lt.s64 	%p1, %rd19, 129;
	@%p1 bra 	$L__BB83_2;
	mov.u64 	%rd20, $str;
	cvta.global.u64 	%rd21, %rd20;
	mov.u64 	%rd22, $str$1;
	cvta.global.u64 	%rd23, %rd22;
	mov.u64 	%rd24, __unnamed_84;
	cvta.global.u64 	%rd25, %rd24;
	{ // callseq 83, 0
	.param .b64 param0;
	st.param.b64 	[param0], %rd21;
	.param .b64 param1;
	st.param.b64 	[param1], %rd23;
	.param .b32 param2;
	st.param.b32 	[param2], 253;
	.param .b64 param3;
	st.param.b64 	[param3], %rd25;
	.param .b64 param4;
	st.param.b64 	[param4], 1;
	call.uni 
	__assertfail, 
	(
	param0, 
	param1, 
	param2, 
	param3, 
	param4
	);
	} // callseq 83
$L__BB83_2:
	mov.u32 	%r2, %ctaid.x;
	mov.u32 	%r3, %ntid.y;
	mov.u32 	%r4, %tid.y;
	mad.lo.s32 	%r5, %r2, %r3, %r4;
	mov.u32 	%r6, %nctaid.x;
	mul.lo.s32 	%r1, %r6, %r3;
	cvt.s64.s32 	%rd30, %r5;
	setp.le.s64 	%p2, %rd18, %rd30;
	@%p2 bra 	$L__BB83_21;
	mov.u32 	%r7, %tid.x;
	cvt.u64.u32 	%rd5, %r7;
	add.s32 	%r8, %r7, 32;
	cvt.u64.u32 	%rd6, %r8;
	add.s32 	%r9, %r7, 64;
	cvt.u64.u32 	%rd7, %r9;
	add.s32 	%r10, %r7, 96;
	cvt.u64.u32 	%rd8, %r10;
	cvta.to.global.u64 	%rd9, %rd2;
	cvta.to.global.u64 	%rd10, %rd16;
	cvt.s64.s32 	%rd11, %r1;
$L__BB83_4:
	setp.le.s64 	%p3, %rd19, %rd5;
	mad.lo.s64 	%rd26, %rd30, %rd17, %rd5;
	shl.b64 	%rd27, %rd26, 2;
	add.s64 	%rd13, %rd10, %rd27;
	mov.f32 	%f95, 0fFF800000;
	mov.f32 	%f98, %f95;
	@%p3 bra 	$L__BB83_6;
	ld.global.f32 	%f95, [%rd13];
	max.f32 	%f98, %f95, 0fFF800000;
$L__BB83_6:
	setp.le.s64 	%p4, %rd19, %rd6;
	mov.f32 	%f97, 0fFF800000;
	@%p4 bra 	$L__BB83_8;
	ld.global.f32 	%f97, [%rd13+128];
	max.f32 	%f98, %f98, %f97;
$L__BB83_8:
	setp.le.s64 	%p5, %rd19, %rd7;
	mov.f32 	%f99, 0fFF800000;
	@%p5 bra 	$L__BB83_10;
	ld.global.f32 	%f99, [%rd13+256];
	max.f32 	%f98, %f98, %f99;
$L__BB83_10:
	setp.le.s64 	%p6, %rd19, %rd8;
	mov.f32 	%f101, 0fFF800000;
	@%p6 bra 	$L__BB83_12;
	ld.global.f32 	%f101, [%rd13+384];
	max.f32 	%f98, %f98, %f101;
$L__BB83_12:
	setp.le.s64 	%p7, %rd19, %rd5;
	mov.b32 	%r11, %f98;
	shfl.sync.bfly.b32	%r12|%p8, %r11, 16, 31, -1;
	mov.b32 	%f25, %r12;
	max.f32 	%f26, %f98, %f25;
	mov.b32 	%r13, %f26;
	shfl.sync.bfly.b32	%r14|%p9, %r13, 8, 31, -1;
	mov.b32 	%f27, %r14;
	max.f32 	%f28, %f26, %f27;
	mov.b32 	%r15, %f28;
	shfl.sync.bfly.b32	%r16|%p10, %r15, 4, 31, -1;
	mov.b32 	%f29, %r16;
	max.f32 	%f30, %f28, %f29;
	mov.b32 	%r17, %f30;
	shfl.sync.bfly.b32	%r18|%p11, %r17, 2, 31, -1;
	mov.b32 	%f31, %r18;
	max.f32 	%f32, %f30, %f31;
	mov.b32 	%r19, %f32;
	shfl.sync.bfly.b32	%r20|%p12, %r19, 1, 31, -1;
	mov.b32 	%f33, %r20;
	max.f32 	%f34, %f32, %f33;
	sub.f32 	%f35, %f95, %f34;
	fma.rn.f32 	%f36, %f35, 0f3BBB989D, 0f3F000000;
	cvt.sat.f32.f32 	%f37, %f36;
	mov.f32 	%f38, 0f4B400001;
	mov.f32 	%f39, 0f437C0000;
	fma.rm.f32 	%f40, %f37, %f39, %f38;
	add.f32 	%f41, %f40, 0fCB40007F;
	neg.f32 	%f42, %f41;
	fma.rn.f32 	%f43, %f35, 0f3FB8AA3B, %f42;
	fma.rn.f32 	%f44, %f35, 0f32A57060, %f43;
	mov.b32 	%r21, %f40;
	shl.b32 	%r22, %r21, 23;
	mov.b32 	%f45, %r22;
	ex2.approx.ftz.f32 	%f46, %f44;
	mul.f32 	%f47, %f46, %f45;
	add.f32 	%f48, %f47, 0f00000000;
	sub.f32 	%f49, %f97, %f34;
	fma.rn.f32 	%f50, %f49, 0f3BBB989D, 0f3F000000;
	cvt.sat.f32.f32 	%f51, %f50;
	fma.rm.f32 	%f52, %f51, %f39, %f38;
	add.f32 	%f53, %f52, 0fCB40007F;
	neg.f32 	%f54, %f53;
	fma.rn.f32 	%f55, %f49, 0f3FB8AA3B, %f54;
	fma.rn.f32 	%f56, %f49, 0f32A57060, %f55;
	mov.b32 	%r23, %f52;
	shl.b32 	%r24, %r23, 23;
	mov.b32 	%f57, %r24;
	ex2.approx.ftz.f32 	%f58, %f56;
	mul.f32 	%f59, %f58, %f57;
	add.f32 	%f60, %f48, %f59;
	sub.f32 	%f61, %f99, %f34;
	fma.rn.f32 	%f62, %f61, 0f3BBB989D, 0f3F000000;
	cvt.sat.f32.f32 	%f63, %f62;
	fma.rm.f32 	%f64, %f63, %f39, %f38;
	add.f32 	%f65, %f64, 0fCB40007F;
	neg.f32 	%f66, %f65;
	fma.rn.f32 	%f67, %f61, 0f3FB8AA3B, %f66;
	fma.rn.f32 	%f68, %f61, 0f32A57060, %f67;
	mov.b32 	%r25, %f64;
	shl.b32 	%r26, %r25, 23;
	mov.b32 	%f69, %r26;
	ex2.approx.ftz.f32 	%f70, %f68;
	mul.f32 	%f71, %f70, %f69;
	add.f32 	%f72, %f60, %f71;
	sub.f32 	%f73, %f101, %f34;
	fma.rn.f32 	%f74, %f73, 0f3BBB989D, 0f3F000000;
	cvt.sat.f32.f32 	%f75, %f74;
	fma.rm.f32 	%f76, %f75, %f39, %f38;
	add.f32 	%f77, %f76, 0fCB40007F;
	neg.f32 	%f78, %f77;
	fma.rn.f32 	%f79, %f73, 0f3FB8AA3B, %f78;
	fma.rn.f32 	%f80, %f73, 0f32A57060, %f79;
	mov.b32 	%r27, %f76;
	shl.b32 	%r28, %r27, 23;
	mov.b32 	%f81, %r28;
	ex2.approx.ftz.f32 	%f82, %f80;
	mul.f32 	%f83, %f82, %f81;
	add.f32 	%f84, %f72, %f83;
	mov.b32 	%r29, %f84;
	shfl.sync.bfly.b32	%r30|%p13, %r29, 16, 31, -1;
	mov.b32 	%f85, %r30;
	add.f32 	%f86, %f84, %f85;
	mov.b32 	%r31, %f86;
	shfl.sync.bfly.b32	%r32|%p14, %r31, 8, 31, -1;
	mov.b32 	%f87, %r32;
	add.f32 	%f88, %f86, %f87;
	mov.b32 	%r33, %f88;
	shfl.sync.bfly.b32	%r34|%p15, %r33, 4, 31, -1;
	mov.b32 	%f89, %r34;
	add.f32 	%f90, %f88, %f89;
	mov.b32 	%r35, %f90;
	shfl.sync.bfly.b32	%r36|%p16, %r35, 2, 31, -1;
	mov.b32 	%f91, %r36;
	add.f32 	%f92, %f90, %f91;
	mov.b32 	%r37, %f92;
	shfl.sync.bfly.b32	%r38|%p17, %r37, 1, 31, -1;
	mov.b32 	%f93, %r38;
	add.f32 	%f94, %f92, %f93;
	div.rn.f32 	%f17, %f47, %f94;
	div.rn.f32 	%f18, %f59, %f94;
	div.rn.f32 	%f19, %f71, %f94;
	div.rn.f32 	%f20, %f83, %f94;
	mad.lo.s64 	%rd28, %rd30, %rd3, %rd5;
	shl.b64 	%rd29, %rd28, 2;
	add.s64 	%rd14, %rd9, %rd29;
	@%p7 bra 	$L__BB83_14;
	st.global.f32 	[%rd14], %f17;
$L__BB83_14:
	setp.le.s64 	%p18, %rd19, %rd6;
	@%p18 bra 	$L__BB83_16;
	st.global.f32 	[%rd14+128], %f18;
$L__BB83_16:
	setp.le.s64 	%p19, %rd19, %rd7;
	@%p19 bra 	$L__BB83_18;
	st.global.f32 	[%rd14+256], %f19;
$L__BB83_18:
	setp.le.s64 	%p20, %rd19, %rd8;
	@%p20 bra 	$L__BB83_20;
	st.global.f32 	[%rd14+384], %f20;
$L__BB83_20:
	add.s64 	%rd30, %rd30, %rd11;
	setp.lt.s64 	%p21, %rd30, %rd18;
	@%p21 bra 	$L__BB83_4;
$L__BB83_21:
	ret;

}
	// .globl	_Z15SoftmaxWarpImplI10DirectLoadIffE11DirectStoreIffEfLi1ELi5ELi32ELi1ELb0EL9Algorithm0EEvT_T0_ll
.visible .entry _Z15SoftmaxWarpImplI10DirectLoadIffE11DirectStoreIffEfLi1ELi5ELi32ELi1ELb0EL9Algorithm0EEvT_T0_ll(
	.param .align 8 .b8 _Z15SoftmaxWarpImplI10DirectLoadIffE11DirectStoreIffEfLi1ELi5ELi32ELi1ELb0EL9Algorithm0EEvT_T0_ll_param_0[16],
	.param .align 8 .b8 _Z15SoftmaxWarpImplI10DirectLoadIffE11DirectStoreIffEfLi1ELi5ELi32ELi1ELb0EL9Algorithm0EEvT_T0_ll_param_1[16],
	.param .u64 _Z15SoftmaxWarpImplI10DirectLoadIffE11DirectStoreIffEfLi1ELi5ELi32ELi1ELb0EL9Algorithm0EEvT_T0_ll_param_2,
	.param .u64 _Z15SoftmaxWarpImplI10DirectLoadIffE11DirectStoreIffEfLi1ELi5ELi32ELi1ELb0EL9Algorithm0EEvT_T0_ll_param_3
)
{
	.reg .pred 	%p<14>;
	.reg .b32 	%r<38>;
	.reg .b32 	%f<98>;
	.reg .b64 	%rd<27>;

	ld.param.u64 	%rd1, [_Z15SoftmaxWarpImplI10DirectLoadIffE11DirectStoreIffEfLi1ELi5ELi32ELi1ELb0EL9Algorithm0EEvT_T0_ll_param_0];
	ld.param.u64 	%rd2, [_Z15SoftmaxWarpImplI10DirectLoadIffE11DirectStoreIffEfLi1ELi5ELi32ELi1ELb0EL9Algorithm0EEvT_T0_ll_param_0+8];
	ld.param.u64 	%rd3, [_Z15SoftmaxWarpImplI10DirectLoadIffE11DirectStoreIffEfLi1ELi5ELi32ELi1ELb0EL9Algorithm0EEvT_T0_ll_param_1];
	ld.param.u64 	%rd4, [_Z15SoftmaxWarpImplI10DirectLoadIffE11DirectStoreIffEfLi1ELi5ELi32ELi1ELb0EL9Algorithm0EEvT_T0_ll_param_1+8];
	ld.param.u64 	%rd12, [_Z15SoftmaxWarpImplI10DirectLoadIffE11DirectStoreIffEfLi1ELi5ELi32ELi1ELb0EL9Algorithm0EEvT_T0_ll_param_2];
	ld.param.u64 	%rd13, [_Z15SoftmaxWarpImplI10DirectLoadIffE11DirectStoreIffEfLi1ELi5ELi32ELi1ELb0EL9Algorithm0EEvT_T0_ll_param_3];
	setp.lt.s64 	%p1, %rd13, 161;
	@%p1 bra 	$L__BB84_2;
	mov.u64 	%rd14, $str;
	cvta.global.u64 	%rd15, %rd14;
	mov.u64 	%rd16, $str$1;
	cvta.global.u64 	%rd17, %rd16;
	mov.u64 	%rd18, __unnamed_85;
	cvta.global.u64 	%rd19, %rd18;
	{ // callseq 84, 0
	.param .b64 param0;
	st.param.b64 	[param0], %rd15;
	.param .b64 param1;
	st.param.b64 	[param1], %rd17;
	.param .b32 param2;
	st.param.b32 	[param2], 253;
	.param .b64 param3;
	st.param.b64 	[param3], %rd19;
	.param .b64 param4;
	st.param.b64 	[param4], 1;
	call.uni 
	__assertfail, 
	(
	param0, 
	param1, 
	param2, 
	param3, 
	param4
	);
	} // callseq 84
$L__BB84_2:
	mov.u32 	%r2, %ctaid.x;
	mov.u32 	%r3, %ntid.y;
	mov.u32 	%r4, %tid.y;
	mad.lo.s32 	%r5, %r2, %r3, %r4;
	mov.u32 	%r6, %nctaid.x;
	mul.lo.s32 	%r1, %r6, %r3;
	cvt.s64.s32 	%rd26, %r5;
	setp.le.s64 	%p2, %rd12, %rd26;
	@%p2 bra 	$L__BB84_5;
	mov.u32 	%r7, %tid.x;
	cvt.u64.u32 	%rd6, %r7;
	cvta.to.global.u64 	%rd7, %rd3;
	cvta.to.global.u64 	%rd8, %rd1;
	cvt.s64.s32 	%rd9, %r1;
$L__BB84_4:
	mad.lo.s64 	%rd20, %rd26, %rd2, %rd6;
	shl.b64 	%rd21, %rd20, 2;
	add.s64 	%rd22, %rd8, %rd21;
	ld.global.f32 	%f1, [%rd22];
	max.f32 	%f2, %f1, 0fFF800000;
	ld.global.f32 	%f3, [%rd22+128];
	max.f32 	%f4, %f2, %f3;
	ld.global.f32 	%f5, [%rd22+256];
	max.f32 	%f6, %f4, %f5;
	ld.global.f32 	%f7, [%rd22+384];
	max.f32 	%f8, %f6, %f7;
	ld.global.f32 	%f9, [%rd22+512];
	max.f32 	%f10, %f8, %f9;
	mov.b32 	%r8, %f10;
	shfl.sync.bfly.b32	%r9|%p3, %r8, 16, 31, -1;
	mov.b32 	%f11, %r9;
	max.f32 	%f12, %f10, %f11;
	mov.b32 	%r10, %f12;
	shfl.sync.bfly.b32	%r11|%p4, %r10, 8, 31, -1;
	mov.b32 	%f13, %r11;
	max.f32 	%f14, %f12, %f13;
	mov.b32 	%r12, %f14;
	shfl.sync.bfly.b32	%r13|%p5, %r12, 4, 31, -1;
	mov.b32 	%f15, %r13;
	max.f32 	%f16, %f14, %f15;
	mov.b32 	%r14, %f16;
	shfl.sync.bfly.b32	%r15|%p6, %r14, 2, 31, -1;
	mov.b32 	%f17, %r15;
	max.f32 	%f18, %f16, %f17;
	mov.b32 	%r16, %f18;
	shfl.sync.bfly.b32	%r17|%p7, %r16, 1, 31, -1;
	mov.b32 	%f19, %r17;
	max.f32 	%f20, %f18, %f19;
	sub.f32 	%f21, %f1, %f20;
	fma.rn.f32 	%f22, %f21, 0f3BBB989D, 0f3F000000;
	cvt.sat.f32.f32 	%f23, %f22;
	mov.f32 	%f24, 0f4B400001;
	mov.f32 	%f25, 0f437C0000;
	fma.rm.f32 	%f26, %f23, %f25, %f24;
	add.f32 	%f27, %f26, 0fCB40007F;
	neg.f32 	%f28, %f27;
	fma.rn.f32 	%f29, %f21, 0f3FB8AA3B, %f28;
	fma.rn.f32 	%f30, %f21, 0f32A57060, %f29;
	mov.b32 	%r18, %f26;
	shl.b32 	%r19, %r18, 23;
	mov.b32 	%f31, %r19;
	ex2.approx.ftz.f32 	%f32, %f30;
	mul.f32 	%f33, %f32, %f31;
	add.f32 	%f34, %f33, 0f00000000;
	sub.f32 	%f35, %f3, %f20;
	fma.rn.f32 	%f36, %f35, 0f3BBB989D, 0f3F000000;
	cvt.sat.f32.f32 	%f37, %f36;
	fma.rm.f32 	%f38, %f37, %f25, %f24;
	add.f32 	%f39, %f38, 0fCB40007F;
	neg.f32 	%f40, %f39;
	fma.rn.f32 	%f41, %f35, 0f3FB8AA3B, %f40;
	fma.rn.f32 	%f42, %f35, 0f32A57060, %f41;
	mov.b32 	%r20, %f38;
	shl.b32 	%r21, %r20, 23;
	mov.b32 	%f43, %r21;
	ex2.approx.ftz.f32 	%f44, %f42;
	mul.f32 	%f45, %f44, %f43;
	add.f32 	%f46, %f34, %f45;
	sub.f32 	%f47, %f5, %f20;
	fma.rn.f32 	%f48, %f47, 0f3BBB989D, 0f3F000000;
	cvt.sat.f32.f32 	%f49, %f48;
	fma.rm.f32 	%f50, %f49, %f25, %f24;
	add.f32 	%f51, %f50, 0fCB40007F;
	neg.f32 	%f52, %f51;
	fma.rn.f32 	%f53, %f47, 0f3FB8AA3B, %f52;
	fma.rn.f32 	%f54, %f47, 0f32A57060, %f53;
	mov.b32 	%r22, %f50;
	shl.b32 	%r23, %r22, 23;
	mov.b32 	%f55, %r23;
	ex2.approx.ftz.f32 	%f56, %f54;
	mul.f32 	%f57, %f56, %f55;
	add.f32 	%f58, %f46, %f57;
	sub.f32 	%f59, %f7, %f20;
	fma.rn.f32 	%f60, %f59, 0f3BBB989D, 0f3F000000;
	cvt.sat.f32.f32 	%f61, %f60;
	fma.rm.f32 	%f62, %f61, %f25, %f24;
	add.f32 	%f63, %f62, 0fCB40007F;
	neg.f32 	%f64, %f63;
	fma.rn.f32 	%f65, %f59, 0f3FB8AA3B, %f64;
	fma.rn.f32 	%f66, %f59, 0f32A57060, %f65;
	mov.b32 	%r24, %f62;
	shl.b32 	%r25, %r24, 23;
	mov.b32 	%f67, %r25;
	ex2.approx.ftz.f32 	%f68, %f66;
	mul.f32 	%f69, %f68, %f67;
	add.f32 	%f70, %f58, %f69;
	sub.f32 	%f71, %f9, %f20;
	fma.rn.f32 	%f72, %f71, 0f3BBB989D, 0f3F000000;
	cvt.sat.f32.f32 	%f73, %f72;
	fma.rm.f32 	%f74, %f73, %f25, %f24;
	add.f32 	%f75, %f74, 0fCB40007F;
	neg.f32 	%f76, %f75;
	fma.rn.f32 	%f77, %f71, 0f3FB8AA3B, %f76;
	fma.rn.f32 	%f78, %f71, 0f32A57060, %f77;
	mov.b32 	%r26, %f74;
	shl.b32 	%r27, %r26, 23;
	mov.b32 	%f79, %r27;
	ex2.approx.ftz.f32 	%f80, %f78;
	mul.f32 	%f81, %f80, %f79;
	add.f32 	%f82, %f70, %f81;
	mov.b32 	%r28, %f82;
	shfl.sync.bfly.b32	%r29|%p8, %r28, 16, 31, -1;
	mov.b32 	%f83, %r29;
	add.f32 	%f84, %f82, %f83;
	mov.b32 	%r30, %f84;
	shfl.sync.bfly.b32	%r31|%p9, %r30, 8, 31, -1;
	mov.b32 	%f85, %r31;
	add.f32 	%f86, %f84, %f85;
	mov.b32 	%r32, %f86;
	shfl.sync.bfly.b32	%r33|%p10, %r32, 4, 31, -1;
	mov.b32 	%f87, %r33;
	add.f32 	%f88, %f86, %f87;
	mov.b32 	%r34, %f88;
	shfl.sync.bfly.b32	%r35|%p11, %r34, 2, 31, -1;
	mov.b32 	%f89, %r35;
	add.f32 	%f90, %f88, %f89;
	mov.b32 	%r36, %f90;
	shfl.sync.bfly.b32	%r37|%p12, %r36, 1, 31, -1;
	mov.b32 	%f91, %r37;
	add.f32 	%f92, %f90, %f91;
	div.rn.f32 	%f93, %f33, %f92;
	div.rn.f32 	%f94, %f45, %f92;
	div.rn.f32 	%f95, %f57, %f92;
	div.rn.f32 	%f96, %f69, %f92;
	div.rn.f32 	%f97, %f81, %f92;
	mad.lo.s64 	%rd23, %rd26, %rd4, %rd6;
	shl.b64 	%rd24, %rd23, 2;
	add.s64 	%rd25, %rd7, %rd24;
	st.global.f32 	[%rd25], %f93;
	st.global.f32 	[%rd25+128], %f94;
	st.global.f32 	[%rd25+256], %f95;
	st.global.f32 	[%rd25+384], %f96;
	st.global.f32 	[%rd25+512], %f97;
	add.s64 	%rd26, %rd26, %rd9;
	setp.lt.s64 	%p13, %rd26, %rd12;
	@%p13 bra 	$L__BB84_4;
$L__BB84_5:
	ret;

}
	// .globl	_Z15SoftmaxWarpImplI10DirectLoadIffE11DirectStoreIffEfLi1ELi5ELi32ELi1ELb1EL9Algorithm0EEvT_T0_ll
.visible .entry _Z15SoftmaxWarpImplI10DirectLoadIffE11DirectStoreIffEfLi1ELi5ELi32ELi1ELb1EL9Algorithm0EEvT_T0_ll(
	.param .align 8 .b8 _Z15SoftmaxWarpImplI10DirectLoadIffE11DirectStoreIffEfLi1ELi5ELi32ELi1ELb1EL9Algorithm0EEvT_T0_ll_param_0[16],
	.param .align 8 .b8 _Z15SoftmaxWarpImplI10DirectLoadIffE11DirectStoreIffEfLi1ELi5ELi32ELi1ELb1EL9Algorithm0EEvT_T0_ll_param_1[16],
	.param .u64 _Z15SoftmaxWarpImplI10DirectLoadIffE11DirectStoreIffEfLi1ELi5ELi32ELi1ELb1EL9Algorithm0EEvT_T0_ll_param_2,
	.param .u64 _Z15SoftmaxWarpImplI10DirectLoadIffE11DirectStoreIffEfLi1ELi5ELi32ELi1ELb1EL9Algorithm0EEvT_T0_ll_param_3
)
{
	.reg .pred 	%p<24>;
	.reg .b32 	%r<42>;
	.reg .b32 	%f<123>;
	.reg .b64 	%rd<33>;

	ld.param.u64 	%rd19, [_Z15SoftmaxWarpImplI10DirectLoadIffE11DirectStoreIffEfLi1ELi5ELi32ELi1ELb1EL9Algorithm0EEvT_T0_ll_param_1+8];
	ld.param.u64 	%rd18, [_Z15SoftmaxWarpImplI10DirectLoadIffE11DirectStoreIffEfLi1ELi5ELi32ELi1ELb1EL9Algorithm0EEvT_T0_ll_param_1];
	ld.param.u64 	%rd17, [_Z15SoftmaxWarpImplI10DirectLoadIffE11DirectStoreIffEfLi1ELi5ELi32ELi1ELb1EL9Algorithm0EEvT_T0_ll_param_0+8];
	ld.param.u64 	%rd16, [_Z15SoftmaxWarpImplI10DirectLoadIffE11DirectStoreIffEfLi1ELi5ELi32ELi1ELb1EL9Algorithm0EEvT_T0_ll_param_0];
	ld.param.u64 	%rd20, [_Z15SoftmaxWarpImplI10DirectLoadIffE11DirectStoreIffEfLi1ELi5ELi32ELi1ELb1EL9Algorithm0EEvT_T0_ll_param_2];
	ld.param.u64 	%rd21, [_Z15SoftmaxWarpImplI10DirectLoadIffE11DirectStoreIffEfLi1ELi5ELi32ELi1ELb1EL9Algorithm0EEvT_T0_ll_param_3];
	setp.lt.s64 	%p1, %rd21, 161;
	@%p1 bra 	$L__BB85_2;
	mov.u64 	%rd22, $str;
	cvta.global.u64 	%rd23, %rd22;
	mov.u64 	%rd24, $str$1;
	cvta.global.u64 	%rd25, %rd24;
	mov.u64 	%rd26, __unnamed_86;
	cvta.global.u64 	%rd27, %rd26;
	{ // callseq 85, 0
	.param .b64 param0;
	st.param.b64 	[param0], %rd23;
	.param .b64 param1;
	st.param.b64 	[param1], %rd25;
	.param .b32 param2;
	st.param.b32 	[param2], 253;
	.param .b64 param3;
	st.param.b64 	[param3], %rd27;
	.param .b64 param4;
	st.param.b64 	[param4], 1;
	call.uni 
	__assertfail, 
	(
	param0, 
	param1, 
	param2, 
	param3, 
	param4
	);
	} // callseq 85
$L__BB85_2:
	mov.u32 	%r2, %ctaid.x;
	mov.u32 	%r3, %ntid.y;
	mov.u32 	%r4, %tid.y;
	mad.lo.s32 	%r5, %r2, %r3, %r4;
	mov.u32 	%r6, %nctaid.x;
	mul.lo.s32 	%r1, %r6, %r3;
	cvt.s64.s32 	%rd32, %r5;
	setp.le.s64 	%p2, %rd20, %rd32;
	@%p2 bra 	$L__BB85_25;
	mov.u32 	%r7, %tid.x;
	cvt.u64.u32 	%rd4, %r7;
	add.s32 	%r8, %r7, 32;
	cvt.u64.u32 	%rd5, %r8;
	add.s32 	%r9, %r7, 64;
	cvt.u64.u32 	%rd6, %r9;
	add.s32 	%r10, %r7, 96;
	cvt.u64.u32 	%rd7, %r10;
	add.s32 	%r11, %r7, 128;
	cvt.u64.u32 	%rd8, %r11;
	cvta.to.global.u64 	%rd9, %rd18;
	cvta.to.global.u64 	%rd10, %rd16;
	cvt.s64.s32 	%rd11, %r1;
$L__BB85_4:
	setp.le.s64 	%p3, %rd21, %rd4;
	mad.lo.s64 	%rd28, %rd32, %rd17, %rd4;
	shl.b64 	%rd29, %rd28, 2;
	add.s64 	%rd13, %rd10, %rd29;
	mov.f32 	%f113, 0fFF800000;
	mov.f32 	%f116, %f113;
	@%p3 bra 	$L__BB85_6;
	ld.global.f32 	%f113, [%rd13];
	max.f32 	%f116, %f113, 0fFF800000;
$L__BB85_6:
	setp.le.s64 	%p4, %rd21, %rd5;
	mov.f32 	%f115, 0fFF800000;
	@%p4 bra 	$L__BB85_8;
	ld.global.f32 	%f115, [%rd13+128];
	max.f32 	%f116, %f116, %f115;
$L__BB85_8:
	setp.le.s64 	%p5, %rd21, %rd6;
	mov.f32 	%f117, 0fFF800000;
	@%p5 bra 	$L__BB85_10;
	ld.global.f32 	%f117, [%rd13+256];
	max.f32 	%f116, %f116, %f117;
$L__BB85_10:
	setp.le.s64 	%p6, %rd21, %rd7;
	mov.f32 	%f119, 0fFF800000;
	@%p6 bra 	$L__BB85_12;
	ld.global.f32 	%f119, [%rd13+384];
	max.f32 	%f116, %f116, %f119;
$L__BB85_12:
	setp.le.s64 	%p7, %rd21, %rd8;
	mov.f32 	%f121, 0fFF800000;
	@%p7 bra 	$L__BB85_14;
	ld.global.f32 	%f121, [%rd13+512];
	max.f32 	%f116, %f116, %f121;
$L__BB85_14:
	setp.le.s64 	%p8, %rd21, %rd4;
	mov.b32 	%r12, %f116;
	shfl.sync.bfly.b32	%r13|%p9, %r12, 16, 31, -1;
	mov.b32 	%f31, %r13;
	max.f32 	%f32, %f116, %f31;
	mov.b32 	%r14, %f32;
	shfl.sync.bfly.b32	%r15|%p10, %r14, 8, 31, -1;
	mov.b32 	%f33, %r15;
	max.f32 	%f34, %f32, %f33;
	mov.b32 	%r16, %f34;
	shfl.sync.bfly.b32	%r17|%p11, %r16, 4, 31, -1;
	mov.b32 	%f35, %r17;
	max.f32 	%f36, %f34, %f35;
	mov.b32 	%r18, %f36;
	shfl.sync.bfly.b32	%r19|%p12, %r18, 2, 31, -1;
	mov.b32 	%f37, %r19;
	max.f32 	%f38, %f36, %f37;
	mov.b32 	%r20, %f38;
	shfl.sync.bfly.b32	%r21|%p13, %r20, 1, 31, -1;
	mov.b32 	%f39, %r21;
	max.f32 	%f40, %f38, %f39;
	sub.f32 	%f41, %f113, %f40;
	fma.rn.f32 	%f42, %f41, 0f3BBB989D, 0f3F000000;
	cvt.sat.f32.f32 	%f43, %f42;
	mov.f32 	%f44, 0f4B400001;
	mov.f32 	%f45, 0f437C0000;
	fma.rm.f32 	%f46, %f43, %f45, %f44;
	add.f32 	%f47, %f46, 0fCB40007F;
	neg.f32 	%f48, %f47;
	fma.rn.f32 	%f49, %f41, 0f3FB8AA3B, %f48;
	fma.rn.f32 	%f50, %f41, 0f32A57060, %f49;
	mov.b32 	%r22, %f46;
	shl.b32 	%r23, %r22, 23;
	mov.b32 	%f51, %r23;
	ex2.approx.ftz.f32 	%f52, %f50;
	mul.f32 	%f53, %f52, %f51;
	add.f32 	%f54, %f53, 0f00000000;
	sub.f32 	%f55, %f115, %f40;
	fma.rn.f32 	%f56, %f55, 0f3BBB989D, 0f3F000000;
	cvt.sat.f32.f32 	%f57, %f56;
	fma.rm.f32 	%f58, %f57, %f45, %f44;
	add.f32 	%f59, %f58, 0fCB40007F;
	neg.f32 	%f60, %f59;
	fma.rn.f32 	%f61, %f55, 0f3FB8AA3B, %f60;
	fma.rn.f32 	%f62, %f55, 0f32A57060, %f61;
	mov.b32 	%r24, %f58;
	shl.b32 	%r25, %r24, 23;
	mov.b32 	%f63, %r25;
	ex2.approx.ftz.f32 	%f64, %f62;
	mul.f32 	%f65, %f64, %f63;
	add.f32 	%f66, %f54, %f65;
	sub.f32 	%f67, %f117, %f40;
	fma.rn.f32 	%f68, %f67, 0f3BBB989D, 0f3F000000;
	cvt.sat.f32.f32 	%f69, %f68;
	fma.rm.f32 	%f70, %f69, %f45, %f44;
	add.f32 	%f71, %f70, 0fCB40007F;
	neg.f32 	%f72, %f71;
	fma.rn.f32 	%f73, %f67, 0f3FB8AA3B, %f72;
	fma.rn.f32 	%f74, %f67, 0f32A57060, %f73;
	mov.b32 	%r26, %f70;
	shl.b32 	%r27, %r26, 23;
	mov.b32 	%f75, %r27;
	ex2.approx.ftz.f32 	%f76, %f74;
	mul.f32 	%f77, %f76, %f75;
	add.f32 	%f78, %f66, %f77;
	sub.f32 	%f79, %f119, %f40;
	fma.rn.f32 	%f80, %f79, 0f3BBB989D, 0f3F000000;
	cvt.sat.f32.f32 	%f81, %f80;
	fma.rm.f32 	%f82, %f81, %f45, %f44;
	add.f32 	%f83, %f82, 0fCB40007F;
	neg.f32 	%f84, %f83;
	fma.rn.f32 	%f85, %f79, 0f3FB8AA3B, %f84;
	fma.rn.f32 	%f86, %f79, 0f32A57060, %f85;
	mov.b32 	%r28, %f82;
	shl.b32 	%r29, %r28, 23;
	mov.b32 	%f87, %r29;
	ex2.approx.ftz.f32 	%f88, %f86;
	mul.f32 	%f89, %f88, %f87;
	add.f32 	%f90, %f78, %f89;
	sub.f32 	%f91, %f121, %f40;
	fma.rn.f32 	%f92, %f91, 0f3BBB989D, 0f3F000000;
	cvt.sat.f32.f32 	%f93, %f92;
	fma.rm.f32 	%f94, %f93, %f45, %f44;
	add.f32 	%f95, %f94, 0fCB40007F;
	neg.f32 	%f96, %f95;
	fma.rn.f32 	%f97, %f91, 0f3FB8AA3B, %f96;
	fma.rn.f32 	%f98, %f91, 0f32A57060, %f97;
	mov.b32 	%r30, %f94;
	shl.b32 	%r31, %r30, 23;
	mov.b32 	%f99, %r31;
	ex2.approx.ftz.f32 	%f100, %f98;
	mul.f32 	%f101, %f100, %f99;
	add.f32 	%f102, %f90, %f101;
	mov.b32 	%r32, %f102;
	shfl.sync.bfly.b32	%r33|%p14, %r32, 16, 31, -1;
	mov.b32 	%f103, %r33;
	add.f32 	%f104, %f102, %f103;
	mov.b32 	%r34, %f104;
	shfl.sync.bfly.b32	%r35|%p15, %r34, 8, 31, -1;
	mov.b32 	%f105, %r35;
	add.f32 	%f106, %f104, %f105;
	mov.b32 	%r36, %f106;
	shfl.sync.bfly.b32	%r37|%p16, %r36, 4, 31, -1;
	mov.b32 	%f107, %r37;
	add.f32 	%f108, %f106, %f107;
	mov.b32 	%r38, %f108;
	shfl.sync.bfly.b32	%r39|%p17, %r38, 2, 31, -1;
	mov.b32 	%f109, %r39;
	add.f32 	%f110, %f108, %f109;
	mov.b32 	%r40, %f110;
	shfl.sync.bfly.b32	%r41|%p18, %r40, 1, 31, -1;
	mov.b32 	%f111, %r41;
	add.f32 	%f112, %f110, %f111;
	div.rn.f32 	%f21, %f53, %f112;
	div.rn.f32 	%f22, %f65, %f112;
	div.rn.f32 	%f23, %f77, %f112;
	div.rn.f32 	%f24, %f89, %f112;
	div.rn.f32 	%f25, %f101, %f112;
	mad.lo.s64 	%rd30, %rd32, %rd19, %rd4;
	shl.b64 	%rd31, %rd30, 2;
	add.s64 	%rd14, %rd9, %rd31;
	@%p8 bra 	$L__BB85_16;
	st.global.f32 	[%rd14], %f21;
$L__BB85_16:
	setp.le.s64 	%p19, %rd21, %rd5;
	@%p19 bra 	$L__BB85_18;
	st.global.f32 	[%rd14+128], %f22;
$L__BB85_18:
	setp.le.s64 	%p20, %rd21, %rd6;
	@%p20 bra 	$L__BB85_20;
	st.global.f32 	[%rd14+256], %f23;
$L__BB85_20:
	setp.le.s64 	%p21, %rd21, %rd7;
	@%p21 bra 	$L__BB85_22;
	st.global.f32 	[%rd14+384], %f24;
$L__BB85_22:
	setp.le.s64 	%p22, %rd21, %rd8;
	@%p22 bra 	$L__BB85_24;
	st.global.f32 	[%rd14+512], %f25;
$L__BB85_24:
	add.s64 	%rd32, %rd32, %rd11;
	setp.lt.s64 	%p23, %rd32, %rd20;
	@%p23 bra 	$L__BB85_4;
$L__BB85_25:
	ret;

}
	// .globl	_Z15SoftmaxWarpImplI10DirectLoadIffE11DirectStoreIffEfLi1ELi6ELi32ELi1ELb0EL9Algorithm0EEvT_T0_ll
.visible .entry _Z15SoftmaxWarpImplI10DirectLoadIffE11DirectStoreIffEfLi1ELi6ELi32ELi1ELb0EL9Algorithm0EEvT_T0_ll(
	.param .align 8 .b8 _Z15SoftmaxWarpImplI10DirectLoadIffE11DirectStoreIffEfLi1ELi6ELi32ELi1ELb0EL9Algorithm0EEvT_T0_ll_param_0[16],
	.param .align 8 .b8 _Z15SoftmaxWarpImplI10DirectLoadIffE11DirectStoreIffEfLi1ELi6ELi32ELi1ELb0EL9Algorithm0EEvT_T0_ll_param_1[16],
	.param .u64 _Z15SoftmaxWarpImplI10DirectLoadIffE11DirectStoreIffEfLi1ELi6ELi32ELi1ELb0EL9Algorithm0EEvT_T0_ll_param_2,
	.param .u64 _Z15SoftmaxWarpImplI10DirectLoadIffE11DirectStoreIffEfLi1ELi6ELi32ELi1ELb0EL9Algorithm0EEvT_T0_ll_param_3
)
{
	.reg .pred 	%p<14>;
	.reg .b32 	%r<40>;
	.reg .b32 	%f<113>;
	.reg .b64 	%rd<27>;

	ld.param.u64 	%rd1, [_Z15SoftmaxWarpImplI10DirectLoadIffE11DirectStoreIffEfLi1ELi6ELi32ELi1ELb0EL9Algorithm0EEvT_T0_ll_param_0];
	ld.param.u64 	%rd2, [_Z15SoftmaxWarpImplI10DirectLoadIffE11DirectStoreIffEfLi1ELi6ELi32ELi1ELb0EL9Algorithm0EEvT_T0_ll_param_0+8];
	ld.param.u64 	%rd3, [_Z15SoftmaxWarpImplI10DirectLoadIffE11DirectStoreIffEfLi1ELi6ELi32ELi1ELb0EL9Algorithm0EEvT_T0_ll_param_1];
	ld.param.u64 	%rd4, [_Z15SoftmaxWarpImplI10DirectLoadIffE11DirectStoreIffEfLi1ELi6ELi32ELi1ELb0EL9Algorithm0EEvT_T0_ll_param_1+8];
	ld.param.u64 	%rd12, [_Z15SoftmaxWarpImplI10DirectLoadIffE11DirectStoreIffEfLi1ELi6ELi32ELi1ELb0EL9Algorithm0EEvT_T0_ll_param_2];
	ld.param.u64 	%rd13, [_Z15SoftmaxWarpImplI10DirectLoadIffE11DirectStoreIffEfLi1ELi6ELi32ELi1ELb0EL9Algorithm0EEvT_T0_ll_param_3];
	setp.lt.s64 	%p1, %rd13, 193;
	@%p1 bra 	$L__BB86_2;
	mov.u64 	%rd14, $str;
	cvta.global.u64 	%rd15, %rd14;
	mov.u64 	%rd16, $str$1;
	cvta.global.u64 	%rd17, %rd16;
	mov.u64 	%rd18, __unnamed_87;
	cvta.global.u64 	%rd19, %rd18;
	{ // callseq 86, 0
	.param .b64 param0;
	st.param.b64 	[param0], %rd15;
	.param .b64 param1;
	st.param.b64 	[param1], %rd17;
	.param .b32 param2;
	st.param.b32 	[param2], 253;
	.param .b64 param3;
	st.param.b64 	[param3], %rd19;
	.param .b64 param4;
	st.param.b64 	[param4], 1;
	call.uni 
	__assertfail, 
	(
	param0, 
	param1, 
	param2, 
	param3, 
	param4
	);
	} // callseq 86
$L__BB86_2:
	mov.u32 	%r2, %ctaid.x;
	mov.u32 	%r3, %ntid.y;
	mov.u32 	%r4, %tid.y;
	mad.lo.s32 	%r5, %r2, %r3, %r4;
	mov.u32 	%r6, %nctaid.x;
	mul.lo.s32 	%r1, %r6, %r3;
	cvt.s64.s32 	%rd26, %r5;
	setp.le.s64 	%p2, %rd12, %rd26;
	@%p2 bra 	$L__BB86_5;
	mov.u32 	%r7, %tid.x;
	cvt.u64.u32 	%rd6, %r7;
	cvta.to.global.u64 	%rd7, %rd3;
	cvta.to.global.u64 	%rd8, %rd1;
	cvt.s64.s32 	%rd9, %r1;
$L__BB86_4:
	mad.lo.s64 	%rd20, %rd26, %rd2, %rd6;
	shl.b64 	%rd21, %rd20, 2;
	add.s64 	%rd22, %rd8, %rd21;
	ld.global.f32 	%f1, [%rd22];
	max.f32 	%f2, %f1, 0fFF800000;
	ld.global.f32 	%f3, [%rd22+128];
	max.f32 	%f4, %f2, %f3;
	ld.global.f32 	%f5, [%rd22+256];
	max.f32 	%f6, %f4, %f5;
	ld.global.f32 	%f7, [%rd22+384];
	max.f32 	%f8, %f6, %f7;
	ld.global.f32 	%f9, [%rd22+512];
	max.f32 	%f10, %f8, %f9;
	ld.global.f32 	%f11, [%rd22+640];
	max.f32 	%f12, %f10, %f11;
	mov.b32 	%r8, %f12;
	shfl.sync.bfly.b32	%r9|%p3, %r8, 16, 31, -1;
	mov.b32 	%f13, %r9;
	max.f32 	%f14, %f12, %f13;
	mov.b32 	%r10, %f14;
	shfl.sync.bfly.b32	%r11|%p4, %r10, 8, 31, -1;
	mov.b32 	%f15, %r11;
	max.f32 	%f16, %f14, %f15;
	mov.b32 	%r12, %f16;
	shfl.sync.bfly.b32	%r13|%p5, %r12, 4, 31, -1;
	mov.b32 	%f17, %r13;
	max.f32 	%f18, %f16, %f17;
	mov.b32 	%r14, %f18;
	shfl.sync.bfly.b32	%r15|%p6, %r14, 2, 31, -1;
	mov.b32 	%f19, %r15;
	max.f32 	%f20, %f18, %f19;
	mov.b32 	%r16, %f20;
	shfl.sync.bfly.b32	%r17|%p7, %r16, 1, 31, -1;
	mov.b32 	%f21, %r17;
	max.f32 	%f22, %f20, %f21;
	sub.f32 	%f23, %f1, %f22;
	fma.rn.f32 	%f24, %f23, 0f3BBB989D, 0f3F000000;
	cvt.sat.f32.f32 	%f25, %f24;
	mov.f32 	%f26, 0f4B400001;
	mov.f32 	%f27, 0f437C0000;
	fma.rm.f32 	%f28, %f25, %f27, %f26;
	add.f32 	%f29, %f28, 0fCB40007F;
	neg.f32 	%f30, %f29;
	fma.rn.f32 	%f31, %f23, 0f3FB8AA3B, %f30;
	fma.rn.f32 	%f32, %f23, 0f32A57060, %f31;
	mov.b32 	%r18, %f28;
	shl.b32 	%r19, %r18, 23;
	mov.b32 	%f33, %r19;
	ex2.approx.ftz.f32 	%f34, %f32;
	mul.f32 	%f35, %f34, %f33;
	add.f32 	%f36, %f35, 0f00000000;
	sub.f32 	%f37, %f3, %f22;
	fma.rn.f32 	%f38, %f37, 0f3BBB989D, 0f3F000000;
	cvt.sat.f32.f32 	%f39, %f38;
	fma.rm.f32 	%f40, %f39, %f27, %f26;
	add.f32 	%f41, %f40, 0fCB40007F;
	neg.f32 	%f42, %f41;
	fma.rn.f32 	%f43, %f37, 0f3FB8AA3B, %f42;
	fma.rn.f32 	%f44, %f37, 0f32A57060, %f43;
	mov.b32 	%r20, %f40;
	shl.b32 	%r21, %r20, 23;
	mov.b32 	%f45, %r21;
	ex2.approx.ftz.f32 	%f46, %f44;
	mul.f32 	%f47, %f46, %f45;
	add.f32 	%f48, %f36, %f47;
	sub.f32 	%f49, %f5, %f22;
	fma.rn.f32 	%f50, %f49, 0f3BBB989D, 0f3F000000;
	cvt.sat.f32.f32 	%f51, %f50;
	fma.rm.f32 	%f52, %f51, %f27, %f26;
	add.f32 	%f53, %f52, 0fCB40007F;
	neg.f32 	%f54, %f53;
	fma.rn.f32 	%f55, %f49, 0f3FB8AA3B, %f54;
	fma.rn.f32 	%f56, %f49, 0f32A57060, %f55;
	mov.b32 	%r22, %f52;
	shl.b32 	%r23, %r22, 23;
	mov.b32 	%f57, %r23;
	ex2.approx.ftz.f32 	%f58, %f56;
	mul.f32 	%f59, %f58, %f57;
	add.f32 	%f60, %f48, %f59;
	sub.f32 	%f61, %f7, %f22;
	fma.rn.f32 	%f62, %f61, 0f3BBB989D, 0f3F000000;
	cvt.sat.f32.f32 	%f63, %f62;
	fma.rm.f32 	%f64, %f63, %f27, %f26;
	add.f32 	%f65, %f64, 0fCB40007F;
	neg.f32 	%f66, %f65;
	fma.rn.f32 	%f67, %f61, 0f3FB8AA3B, %f66;
	fma.rn.f32 	%f68, %f61, 0f32A57060, %f67;
	mov.b32 	%r24, %f64;
	shl.b32 	%r25, %r24, 23;
	mov.b32 	%f69, %r25;
	ex2.approx.ftz.f32 	%f70, %f68;
	mul.f32 	%f71, %f70, %f69;
	add.f32 	%f72, %f60, %f71;
	sub.f32 	%f73, %f9, %f22;
	fma.rn.f32 	%f74, %f73, 0f3BBB989D, 0f3F000000;
	cvt.sat.f32.f32 	%f75, %f74;
	fma.rm.f32 	%f76, %f75, %f27, %f26;
	add.f32 	%f77, %f76, 0fCB40007F;
	neg.f32 	%f78, %f77;
	fma.rn.f32 	%f79, %f73, 0f3FB8AA3B, %f78;
	fma.rn.f32 	%f80, %f73, 0f32A57060, %f79;
	mov.b32 	%r26, %f76;
	shl.b32 	%r27, %r26, 23;
	mov.b32 	%f81, %r27;
	ex2.approx.ftz.f32 	%f82, %f80;
	mul.f32 	%f83, %f82, %f81;
	add.f32 	%f84, %f72, %f83;
	sub.f32 	%f85, %f11, %f22;
	fma.rn.f32 	%f86, %f85, 0f3BBB989D, 0f3F000000;
	cvt.sat.f32.f32 	%f87, %f86;
	fma.rm.f32 	%f88, %f87, %f27, %f26;
	add.f32 	%f89, %f88, 0fCB40007F;
	neg.f32 	%f90, %f89;
	fma.rn.f32 	%f91, %f85, 0f3FB8AA3B, %f90;
	fma.rn.f32 	%f92, %f85, 0f32A57060, %f91;
	mov.b32 	%r28, %f88;
	shl.b32 	%r29, %r28, 23;
	mov.b32 	%f93, %r29;
	ex2.approx.ftz.f32 	%f94, %f92;
	mul.f32 	%f95, %f94, %f93;
	add.f32 	%f96, %f84, %f95;
	mov.b32 	%r30, %f96;
	shfl.sync.bfly.b32	%r31|%p8, %r30, 16, 31, -1;
	mov.b32 	%f97, %r31;
	add.f32 	%f98, %f96, %f97;
	mov.b32 	%r32, %f98;
	shfl.sync.bfly.b32	%r33|%p9, %r32, 8, 31, -1;
	mov.b32 	%f99, %r33;
	add.f32 	%f100, %f98, %f99;
	mov.b32 	%r34, %f100;
	shfl.sync.bfly.b32	%r35|%p10, %r34, 4, 31, -1;
	mov.b32 	%f101, %r35;
	add.f32 	%f102, %f100, %f101;
	mov.b32 	%r36, %f102;
	shfl.sync.bfly.b32	%r37|%p11, %r36, 2, 31, -1;
	mov.b32 	%f103, %r37;
	add.f32 	%f104, %f102, %f103;
	mov.b32 	%r38, %f104;
	shfl.sync.bfly.b32	%r39|%p12, %r38, 1, 31, -1;
	mov.b32 	%f105, %r39;
	add.f32 	%f106, %f104, %f105;
	div.rn.f32 	%f107, %f35, %f106;
	div.rn.f32 	%f108, %f47, %f106;
	div.rn.f32 	%f109, %f59, %f106;
	div.rn.f32 	%f110, %f71, %f106;
	div.rn.f32 	%f111, %f83, %f106;
	div.rn.f32 	%f112, %f95, %f106;
	mad.lo.s64 	%rd23, %rd26, %rd4, %rd6;
	shl.b64 	%rd24, %rd23, 2;
	add.s64 	%rd25, %rd7, %rd24;
	st.global.f32 	[%rd25], %f107;
	st.global.f32 	[%rd25+128], %f108;
	st.global.f32 	[%rd25+256], %f109;
	st.global.f32 	[%rd25+384], %f110;
	st.global.f32 	[%rd25+512], %f111;
	st.global.f32 	[%rd25+640], %f112;
	add.s64 	%rd26, %rd26, %rd9;
	setp.lt.s64 	%p13, %rd26, %rd12;
	@%p13 bra 	$L__BB86_4;
$L__BB86_5:
	ret;

}
	// .globl	_Z15SoftmaxWarpImplI10DirectLoadIffE11DirectStoreIffEfLi1ELi6ELi32ELi1ELb1EL9Algorithm0EEvT_T0_ll
.visible .entry _Z15SoftmaxWarpImplI10DirectLoadIffE11DirectStoreIffEfLi1ELi6ELi32ELi1ELb1EL9Algorithm0EEvT_T0_ll(
	.param .align 8 .b8 _Z15SoftmaxWarpImplI10DirectLoadIffE11DirectStoreIffEfLi1ELi6ELi32ELi1ELb1EL9Algorithm0EEvT_T0_ll_param_0[16],
	.param .align 8 .b8 _Z15SoftmaxWarpImplI10DirectLoadIffE11DirectStoreIffEfLi1ELi6ELi32ELi1ELb1EL9Algorithm0EEvT_T0_ll_param_1[16],
	.param .u64 _Z15SoftmaxWarpImplI10DirectLoadIffE11DirectStoreIffEfLi1ELi6ELi32ELi1ELb1EL9Algorithm0EEvT_T0_ll_param_2,
	.param .u64 _Z15SoftmaxWarpImplI10DirectLoadIffE11DirectStoreIffEfLi1ELi6ELi32ELi1ELb1EL9Algorithm0EEvT_T0_ll_param_3
)
{
	.reg .pred 	%p<26>;
	.reg .b32 	%r<45>;
	.reg .b32 	%f<143>;
	.reg .b64 	%rd<32>;

	ld.param.u64 	%rd16, [_Z15SoftmaxWarpImplI10DirectLoadIffE11DirectStoreIffEfLi1ELi6ELi32ELi1ELb1EL9Algorithm0EEvT_T0_ll_param_1+8];
	ld.param.u64 	%rd15, [_Z15SoftmaxWarpImplI10DirectLoadIffE11DirectStoreIffEfLi1ELi6ELi32ELi1ELb1EL9Algorithm0EEvT_T0_ll_param_1];
	ld.param.u64 	%rd14, [_Z15SoftmaxWarpImplI10DirectLoadIffE11DirectStoreIffEfLi1ELi6ELi32ELi1ELb1EL9Algorithm0EEvT_T0_ll_param_0+8];
	ld.param.u64 	%rd13, [_Z15SoftmaxWarpImplI10DirectLoadIffE11DirectStoreIffEfLi1ELi6ELi32ELi1ELb1EL9Algorithm0EEvT_T0_ll_param_0];
	ld.param.u64 	%rd17, [_Z15SoftmaxWarpImplI10DirectLoadIffE11DirectStoreIffEfLi1ELi6ELi32ELi1ELb1EL9Algorithm0EEvT_T0_ll_param_2];
	ld.param.u64 	%rd18, [_Z15SoftmaxWarpImplI10DirectLoadIffE11DirectStoreIffEfLi1ELi6ELi32ELi1ELb1EL9Algorithm0EEvT_T0_ll_param_3];
	setp.lt.s64 	%p1, %rd18, 193;
	@%p1 bra 	$L__BB87_2;
	mov.u64 	%rd19, $str;
	cvta.global.u64 	%rd20, %rd19;
	mov.u64 	%rd21, $str$1;
	cvta.global.u64 	%rd22, %rd21;
	mov.u64 	%rd23, __unnamed_88;
	cvta.global.u64 	%rd24, %rd23;
	{ // callseq 87, 0
	.param .b64 param0;
	st.param.b64 	[param0], %rd20;
	.param .b64 param1;
	st.param.b64 	[param1], %rd22;
	.param .b32 param2;
	st.param.b32 	[param2], 253;
	.param .b64 param3;
	st.param.b64 	[param3], %rd24;
	.param .b64 param4;
	st.param.b64 	[param4], 1;
	call.uni 
	__assertfail, 
	(
	param0, 
	param1, 
	param2, 
	param3, 
	param4
	);
	} // callseq 87
$L__BB87_2:
	mov.u32 	%r2, %ctaid.x;
	mov.u32 	%r3, %ntid.y;
	mov.u32 	%r4, %tid.y;
	mad.lo.s32 	%r5, %r2, %r3, %r4;
	mov.u32 	%r6, %nctaid.x;
	mul.lo.s32 	%r1, %r6, %r3;
	cvt.s64.s32 	%rd31, %r5;
	setp.le.s64 	%p2, %rd17, %rd31;
	@%p2 bra 	$L__BB87_29;
	mov.u32 	%r7, %tid.x;
	cvt.u64.u32 	%rd2, %r7;
	add.s32 	%r8, %r7, 32;
	cvt.u64.u32 	%rd3, %r8;
	add.s32 	%r9, %r7, 64;
	cvt.u64.u32 	%rd4, %r9;
	add.s32 	%r10, %r7, 96;
	cvt.u64.u32 	%rd5, %r10;
	add.s32 	%r11, %r7, 128;
	cvt.u64.u32 	%rd6, %r11;
	add.s32 	%r12, %r7, 160;
	cvt.u64.u32 	%rd7, %r12;
	cvt.s64.s32 	%rd8, %r1;
$L__BB87_4:
	setp.le.s64 	%p3, %rd18, %rd2;
	mad.lo.s64 	%rd25, %rd31, %rd14, %rd2;
	cvta.to.global.u64 	%rd26, %rd13;
	shl.b64 	%rd27, %rd25, 2;
	add.s64 	%rd10, %rd26, %rd27;
	mov.f32 	%f131, 0fFF800000;
	mov.f32 	%f134, %f131;
	@%p3 bra 	$L__BB87_6;
	ld.global.f32 	%f131, [%rd10];
	max.f32 	%f134, %f131, 0fFF800000;
$L__BB87_6:
	setp.le.s64 	%p4, %rd18, %rd3;
	mov.f32 	%f133, 0fFF800000;
	@%p4 bra 	$L__BB87_8;
	ld.global.f32 	%f133, [%rd10+128];
	max.f32 	%f134, %f134, %f133;
$L__BB87_8:
	setp.le.s64 	%p5, %rd18, %rd4;
	mov.f32 	%f135, 0fFF800000;
	@%p5 bra 	$L__BB87_10;
	ld.global.f32 	%f135, [%rd10+256];
	max.f32 	%f134, %f134, %f135;
$L__BB87_10:
	setp.le.s64 	%p6, %rd18, %rd5;
	mov.f32 	%f137, 0fFF800000;
	@%p6 bra 	$L__BB87_12;
	ld.global.f32 	%f137, [%rd10+384];
	max.f32 	%f134, %f134, %f137;
$L__BB87_12:
	setp.le.s64 	%p7, %rd18, %rd6;
	mov.f32 	%f139, 0fFF800000;
	@%p7 bra 	$L__BB87_14;
	ld.global.f32 	%f139, [%rd10+512];
	max.f32 	%f134, %f134, %f139;
$L__BB87_14:
	setp.le.s64 	%p8, %rd18, %rd7;
	mov.f32 	%f141, 0fFF800000;
	@%p8 bra 	$L__BB87_16;
	ld.global.f32 	%f141, [%rd10+640];
	max.f32 	%f134, %f134, %f141;
$L__BB87_16:
	setp.le.s64 	%p9, %rd18, %rd2;
	mov.b32 	%r13, %f134;
	shfl.sync.bfly.b32	%r14|%p10, %r13, 16, 31, -1;
	mov.b32 	%f37, %r14;
	max.f32 	%f38, %f134, %f37;
	mov.b32 	%r15, %f38;
	shfl.sync.bfly.b32	%r16|%p11, %r15, 8, 31, -1;
	mov.b32 	%f39, %r16;
	max.f32 	%f40, %f38, %f39;
	mov.b32 	%r17, %f40;
	shfl.sync.bfly.b32	%r18|%p12, %r17, 4, 31, -1;
	mov.b32 	%f41, %r18;
	max.f32 	%f42, %f40, %f41;
	mov.b32 	%r19, %f42;
	shfl.sync.bfly.b32	%r20|%p13, %r19, 2, 31, -1;
	mov.b32 	%f43, %r20;
	max.f32 	%f44, %f42, %f43;
	mov.b32 	%r21, %f44;
	shfl.sync.bfly.b32	%r22|%p14, %r21, 1, 31, -1;
	mov.b32 	%f45, %r22;
	max.f32 	%f46, %f44, %f45;
	sub.f32 	%f47, %f131, %f46;
	fma.rn.f32 	%f48, %f47, 0f3BBB989D, 0f3F000000;
	cvt.sat.f32.f32 	%f49, %f48;
	mov.f32 	%f50, 0f4B400001;
	mov.f32 	%f51, 0f437C0000;
	fma.rm.f32 	%f52, %f49, %f51, %f50;
	add.f32 	%f53, %f52, 0fCB40007F;
	neg.f32 	%f54, %f53;
	fma.rn.f32 	%f55, %f47, 0f3FB8AA3B, %f54;
	fma.rn.f32 	%f56, %f47, 0f32A57060, %f55;
	mov.b32 	%r23, %f52;
	shl.b32 	%r24, %r23, 23;
	mov.b32 	%f57, %r24;
	ex2.approx.ftz.f32 	%f58, %f56;
	mul.f32 	%f59, %f58, %f57;
	add.f32 	%f60, %f59, 0f00000000;
	sub.f32 	%f61, %f133, %f46;
	fma.rn.f32 	%f62, %f61, 0f3BBB989D, 0f3F000000;
	cvt.sat.f32.f32 	%f63, %f62;
	fma.rm.f32 	%f64, %f63, %f51, %f50;
	add.f32 	%f65, %f64, 0fCB40007F;
	neg.f32 	%f66, %f65;
	fma.rn.f32 	%f67, %f61, 0f3FB8AA3B, %f66;
	fma.rn.f32 	%f68, %f61, 0f32A57060, %f67;
	mov.b32 	%r25, %f64;
	shl.b32 	%r26, %r25, 23;
	mov.b32 	%f69, %r26;
	ex2.approx.ftz.f32 	%f70, %f68;
	mul.f32 	%f71, %f70, %f69;
	add.f32 	%f72, %f60, %f71;
	sub.f32 	%f73, %f135, %f46;
	fma.rn.f32 	%f74, %f73, 0f3BBB989D, 0f3F000000;
	cvt.sat.f32.f32 	%f75, %f74;
	fma.rm.f32 	%f76, %f75, %f51, %f50;
	add.f32 	%f77, %f76, 0fCB40007F;
	neg.f32 	%f78, %f77;
	fma.rn.f32 	%f79, %f73, 0f3FB8AA3B, %f78;
	fma.rn.f32 	%f80, %f73, 0f32A57060, %f79;
	mov.b32 	%r27, %f76;
	shl.b32 	%r28, %r27, 23;
	mov.b32 	%f81, %r28;
	ex2.approx.ftz.f32 	%f82, %f80;
	mul.f32 	%f83, %f82, %f81;
	add.f32 	%f84, %f72, %f83;
	sub.f32 	%f85, %f137, %f46;
	fma.rn.f32 	%f86, %f85, 0f3BBB989D, 0f3F000000;
	cvt.sat.f32.f32 	%f87, %f86;
	fma.rm.f32 	%f88, %f87, %f51, %f50;
	add.f32 	%f89, %f88, 0fCB40007F;
	neg.f32 	%f90, %f89;
	fma.rn.f32 	%f91, %f85, 0f3FB8AA3B, %f90;
	fma.rn.f32 	%f92, %f85, 0f32A57060, %f91;
	mov.b32 	%r29, %f88;
	shl.b32 	%r30, %r29, 23;
	mov.b32 	%f93, %r30;
	ex2.approx.ftz.f32 	%f94, %f92;
	mul.f32 	%f95, %f94, %f93;
	add.f32 	%f96, %f84, %f95;
	sub.f32 	%f97, %f139, %f46;
	fma.rn.f32 	%f98, %f97, 0f3BBB989D, 0f3F000000;
	cvt.sat.f32.f32 	%f99, %f98;
	fma.rm.f32 	%f100, %f99, %f51, %f50;
	add.f32 	%f101, %f100, 0fCB40007F;
	neg.f32 	%f102, %f101;
	fma.rn.f32 	%f103, %f97, 0f3FB8AA3B, %f102;
	fma.rn.f32 	%f104, %f97, 0f32A57060, %f103;
	mov.b32 	%r31, %f100;
	shl.b32 	%r32, %r31, 23;
	mov.b32 	%f105, %r32;
	ex2.approx.ftz.f32 	%f106, %f104;
	mul.f32 	%f107, %f106, %f105;
	add.f32 	%f108, %f96, %f107;
	sub.f32 	%f109, %f141, %f46;
	fma.rn.f32 	%f110, %f109, 0f3BBB989D, 0f3F000000;
	cvt.sat.f32.f32 	%f111, %f110;
	fma.rm.f32 	%f112, %f111, %f51, %f50;
	add.f32 	%f113, %f112, 0fCB40007F;
	neg.f32 	%f114, %f113;
	fma.rn.f32 	%f115, %f109, 0f3FB8AA3B, %f114;
	fma.rn.f32 	%f116, %f109, 0f32A57060, %f115;
	mov.b32 	%r33, %f112;
	shl.b32 	%r34, %r33, 23;
	mov.b32 	%f117, %r34;
	ex2.approx.ftz.f32 	%f118, %f116;
	mul.f32 	%f119, %f118, %f117;
	add.f32 	%f120, %f108, %f119;
	mov.b32 	%r35, %f120;
	shfl.sync.bfly.b32	%r36|%p15, %r35, 16, 31, -1;
	mov.b32 	%f121, %r36;
	add.f32 	%f122, %f120, %f121;
	mov.b32 	%r37, %f122;
	shfl.sync.bfly.b32	%r38|%p16, %r37, 8, 31, -1;
	mov.b32 	%f123, %r38;
	add.f32 	%f124, %f122, %f123;
	mov.b32 	%r39, %f124;
	shfl.sync.bfly.b32	%r40|%p17, %r39, 4, 31, -1;
	mov.b32 	%f125, %r40;
	add.f32 	%f126, %f124, %f125;
	mov.b32 	%r41, %f126;
	shfl.sync.bfly.b32	%r42|%p18, %r41, 2, 31, -1;
	mov.b32 	%f127, %r42;
	add.f32 	%f128, %f126, %f127;
	mov.b32 	%r43, %f128;
	shfl.sync.bfly.b32	%r44|%p19, %r43, 1, 31, -1;
	mov.b32 	%f129, %r44;
	add.f32 	%f130, %f128, %f129;
	div.rn.f32 	%f25, %f59, %f130;
	div.rn.f32 	%f26, %f71, %f130;
	div.rn.f32 	%f27, %f83, %f130;
	div.rn.f32 	%f28, %f95, %f130;
	div.rn.f32 	%f29, %f107, %f130;
	div.rn.f32 	%f30, %f119, %f130;
	mad.lo.s64 	%rd28, %rd31, %rd16, %rd2;
	cvta.to.global.u64 	%rd29, %rd15;
	shl.b64 	%rd30, %rd28, 2;
	add.s64 	%rd11, %rd29, %rd30;
	@%p9 bra 	$L__BB87_18;
	st.global.f32 	[%rd11], %f25;
$L__BB87_18:
	setp.le.s64 	%p20, %rd18, %rd3;
	@%p20 bra 	$L__BB87_20;
	st.global.f32 	[%rd11+128], %f26;
$L__BB87_20:
	setp.le.s64 	%p21, %rd18, %rd4;
	@%p21 bra 	$L__BB87_22;
	st.global.f32 	[%rd11+256], %f27;
$L__BB87_22:
	setp.le.s64 	%p22, %rd18, %rd5;
	@%p22 bra 	$L__BB87_24;
	st.global.f32 	[%rd11+384], %f28;
$L__BB87_24:
	setp.le.s64 	%p23, %rd18, %rd6;
	@%p23 bra 	$L__BB87_26;
	st.global.f32 	[%rd11+512], %f29;
$L__BB87_26:
	setp.le.s64 	%p24, %rd18, %rd7;
	@%p24 bra 	$L__BB87_28;
	st.global.f32 	[%rd11+640], %f30;
$L__BB87_28:
	add.s64 	%rd31, %rd31, %rd8;
	setp.lt.s64 	%p25, %rd31, %rd17;
	@%p25 bra 	$L__BB87_4;
$L__BB87_29:
	ret;

}
	// .globl	_Z15SoftmaxWarpImplI10DirectLoadIffE11DirectStoreIffEfLi1ELi7ELi32ELi1ELb0EL9Algorithm0EEvT_T0_ll
.visible .entry _Z15SoftmaxWarpImplI10DirectLoadIffE11DirectStoreIffEfLi1ELi7ELi32ELi1ELb0EL9Algorithm0EEvT_T0_ll(
	.param .align 8 .b8 _Z15SoftmaxWarpImplI10DirectLoadIffE11DirectStoreIffEfLi1ELi7ELi32ELi1ELb0EL9Algorithm0EEvT_T0_ll_param_0[16],
	.param .align 8 .b8 _Z15SoftmaxWarpImplI10DirectLoadIffE11DirectStoreIffEfLi1ELi7ELi32ELi1ELb0EL9Algorithm0EEvT_T0_ll_param_1[16],
	.param .u64 _Z15SoftmaxWarpImplI10DirectLoadIffE11DirectStoreIffEfLi1ELi7ELi32ELi1ELb0EL9Algorithm0EEvT_T0_ll_param_2,
	.param .u64 _Z15SoftmaxWarpImplI10DirectLoadIffE11DirectStoreIffEfLi1ELi7ELi32ELi1ELb0EL9Algorithm0EEvT_T0_ll_param_3
)
{
	.reg .pred 	%p<14>;
	.reg .b32 	%r<42>;
	.reg .b32 	%f<128>;
	.reg .b64 	%rd<27>;

	ld.param.u64 	%rd1, [_Z15SoftmaxWarpImplI10DirectLoadIffE11DirectStoreIffEfLi1ELi7ELi32ELi1ELb0EL9Algorithm0EEvT_T0_ll_param_0];
	ld.param.u64 	%rd2, [_Z15SoftmaxWarpImplI10DirectLoadIffE11DirectStoreIffEfLi1ELi7ELi32ELi1ELb0EL9Algorithm0EEvT_T0_ll_param_0+8];
	ld.param.u64 	%rd3, [_Z15SoftmaxWarpImplI10DirectLoadIffE11DirectStoreIffEfLi1ELi7ELi32ELi1ELb0EL9Algorithm0EEvT_T0_ll_param_1];
	ld.param.u64 	%rd4, [_Z15SoftmaxWarpImplI10DirectLoadIffE11DirectStoreIffEfLi1ELi7ELi32ELi1ELb0EL9Algorithm0EEvT_T0_ll_param_1+8];
	ld.param.u64 	%rd12, [_Z15SoftmaxWarpImplI10DirectLoadIffE11DirectStoreIffEfLi1ELi7ELi32ELi1ELb0EL9Algorithm0EEvT_T0_ll_param_2];
	ld.param.u64 	%rd13, [_Z15SoftmaxWarpImplI10DirectLoadIffE11DirectStoreIffEfLi1ELi7ELi32ELi1ELb0EL9Algorithm0EEvT_T0_ll_param_3];
	setp.lt.s64 	%p1, %rd13, 225;
	@%p1 bra 	$L__BB88_2;
	mov.u64 	%rd14, $str;
	cvta.global.u64 	%rd15, %rd14;
	mov.u64 	%rd16, $str$1;
	cvta.global.u64 	%rd17, %rd16;
	mov.u64 	%rd18, __unnamed_89;
	cvta.global.u64 	%rd19, %rd18;
	{ // callseq 88, 0
	.param .b64 param0;
	st.param.b64 	[param0], %rd15;
	.param .b64 param1;
	st.param.b64 	[param1], %rd17;
	.param .b32 param2;
	st.param.b32 	[param2], 253;
	.param .b64 param3;
	st.param.b64 	[param3], %rd19;
	.param .b64 param4;
	st.param.b64 	[param4], 1;
	call.uni 
	__assertfail, 
	(
	param0, 
	param1, 
	param2, 
	param3, 
	param4
	);
	} // callseq 88
$L__BB88_2:
	mov.u32 	%r2, %ctaid.x;
	mov.u32 	%r3, %ntid.y;
	mov.u32 	%r4, %tid.y;
	mad.lo.s32 	%r5, %r2, %r3, %r4;
	mov.u32 	%r6, %nctaid.x;
	mul.lo.s32 	%r1, %r6, %r3;
	cvt.s64.s32 	%rd26, %r5;
	setp.le.s64 	%p2, %rd12, %rd26;
	@%p2 bra 	$L__BB88_5;
	mov.u32 	%r7, %tid.x;
	cvt.u64.u32 	%rd6, %r7;
	cvta.to.global.u64 	%rd7, %rd3;
	cvta.to.global.u64 	%rd8, %rd1;
	cvt.s64.s32 	%rd9, %r1;
$L__BB88_4:
	mad.lo.s64 	%rd20, %rd26, %rd2, %rd6;
	shl.b64 	%rd21, %rd20, 2;
	add.s64 	%rd22, %rd8, %rd21;
	ld.global.f32 	%f1, [%rd22];
	max.f32 	%f2, %f1, 0fFF800000;
	ld.global.f32 	%f3, [%rd22+128];
	max.f32 	%f4, %f2, %f3;
	ld.global.f32 	%f5, [%rd22+256];
	max.f32 	%f6, %f4, %f5;
	ld.global.f32 	%f7, [%rd22+384];
	max.f32 	%f8, %f6, %f7;
	ld.global.f32 	%f9, [%rd22+512];
	max.f32 	%f10, %f8, %f9;
	ld.global.f32 	%f11, [%rd22+640];
	max.f32 	%f12, %f10, %f11;
	ld.global.f32 	%f13, [%rd22+768];
	max.f32 	%f14, %f12, %f13;
	mov.b32 	%r8, %f14;
	shfl.sync.bfly.b32	%r9|%p3, %r8, 16, 31, -1;
	mov.b32 	%f15, %r9;
	max.f32 	%f16, %f14, %f15;
	mov.b32 	%r10, %f16;
	shfl.sync.bfly.b32	%r11|%p4, %r10, 8, 31, -1;
	mov.b32 	%f17, %r11;
	max.f32 	%f18, %f16, %f17;
	mov.b32 	%r12, %f18;
	shfl.sync.bfly.b32	%r13|%p5, %r12, 4, 31, -1;
	mov.b32 	%f19, %r13;
	max.f32 	%f20, %f18, %f19;
	mov.b32 	%r14, %f20;
	shfl.sync.bfly.b32	%r15|%p6, %r14, 2, 31, -1;
	mov.b32 	%f21, %r15;
	max.f32 	%f22, %f20, %f21;
	mov.b32 	%r16, %f22;
	shfl.sync.bfly.b32	%r17|%p7, %r16, 1, 31, -1;
	mov.b32 	%f23, %r17;
	max.f32 	%f24, %f22, %f23;
	sub.f32 	%f25, %f1, %f24;
	fma.rn.f32 	%f26, %f25, 0f3BBB989D, 0f3F000000;
	cvt.sat.f32.f32 	%f27, %f26;
	mov.f32 	%f28, 0f4B400001;
	mov.f32 	%f29, 0f437C0000;
	fma.rm.f32 	%f30, %f27, %f29, %f28;
	add.f32 	%f31, %f30, 0fCB40007F;
	neg.f32 	%f32, %f31;
	fma.rn.f32 	%f33, %f25, 0f3FB8AA3B, %f32;
	fma.rn.f32 	%f34, %f25, 0f32A57060, %f33;
	mov.b32 	%r18, %f30;
	shl.b32 	%r19, %r18, 23;
	mov.b32 	%f35, %r19;
	ex2.approx.ftz.f32 	%f36, %f34;
	mul.f32 	%f37, %f36, %f35;
	add.f32 	%f38, %f37, 0f00000000;
	sub.f32 	%f39, %f3, %f24;
	fma.rn.f32 	%f40, %f39, 0f3BBB989D, 0f3F000000;
	cvt.sat.f32.f32 	%f41, %f40;
	fma.rm.f32 	%f42, %f41, %f29, %f28;
	add.f32 	%f43, %f42, 0fCB40007F;
	neg.f32 	%f44, %f43;
	fma.rn.f32 	%f45, %f39, 0f3FB8AA3B, %f44;
	fma.rn.f32 	%f46, %f39, 0f32A57060, %f45;
	mov.b32 	%r20, %f42;
	shl.b32 	%r21, %r20, 23;
	mov.b32 	%f47, %r21;
	ex2.approx.ftz.f32 	%f48, %f46;
	mul.f32 	%f49, %f48, %f47;
	add.f32 	%f50, %f38, %f49;
	sub.f32 	%f51, %f5, %f24;
	fma.rn.f32 	%f52, %f51, 0f3BBB989D, 0f3F000000;
	cvt.sat.f32.f32 	%f53, %f52;
	fma.rm.f32 	%f54, %f53, %f29, %f28;
	add.f32 	%f55, %f54, 0fCB40007F;
	neg.f32 	%f56, %f55;
	fma.rn.f32 	%f57, %f51, 0f3FB8AA3B, %f56;
	fma.rn.f32 	%f58, %f51, 0f32A57060, %f57;
	mov.b32 	%r22, %f54;
	shl.b32 	%r23, %r22, 23;
	mov.b32 	%f59, %r23;
	ex2.approx.ftz.f32 	%f60, %f58;
	mul.f32 	%f61, %f60, %f59;
	add.f32 	%f62, %f50, %f61;
	sub.f32 	%f63, %f7, %f24;
	fma.rn.f32 	%f64, %f63, 0f3BBB989D, 0f3F000000;
	cvt.sat.f32.f32 	%f65, %f64;
	fma.rm.f32 	%f66, %f65, %f29, %f28;
	add.f32 	%f67, %f66, 0fCB40007F;
	neg.f32 	%f68, %f67;
	fma.rn.f32 	%f69, %f63, 0f3FB8AA3B, %f68;
	fma.rn.f32 	%f70, %f63, 0f32A57060, %f69;
	mov.b32 	%r24, %f66;
	shl.b32 	%r25, %r24, 23;
	mov.b32 	%f71, %r25;
	ex2.approx.ftz.f32 	%f72, %f70;
	mul.f32 	%f73, %f72, %f71;
	add.f32 	%f74, %f62, %f73;
	sub.f32 	%f75, %f9, %f24;
	fma.rn.f32 	%f76, %f75, 0f3BBB989D, 0f3F000000;
	cvt.sat.f32.f32 	%f77, %f76;
	fma.rm.f32 	%f78, %f77, %f29, %f28;
	add.f32 	%f79, %f78, 0fCB40007F;
	neg.f32 	%f80, %f79;
	fma.rn.f32 	%f81, %f75, 0f3FB8AA3B, %f80;
	fma.rn.f32 	%f82, %f75, 0f32A57060, %f81;
	mov.b32 	%r26, %f78;
	shl.b32 	%r27, %r26, 23;
	mov.b32 	%f83, %r27;
	ex2.approx.ftz.f32 	%f84, %f82;
	mul.f32 	%f85, %f84, %f83;
	add.f32 	%f86, %f74, %f85;
	sub.f32 	%f87, %f11, %f24;
	fma.rn.f32 	%f88, %f87, 0f3BBB989D, 0f3F000000;
	cvt.sat.f32.f32 	%f89, %f88;
	fma.rm.f32 	%f90, %f89, %f29, %f28;
	add.f32 	%f91, %f90, 0fCB40007F;
	neg.f32 	%f92, %f91;
	fma.rn.f32 	%f93, %f87, 0f3FB8AA3B, %f92;
	fma.rn.f32 	%f94, %f87, 0f32A57060, %f93;
	mov.b32 	%r28, %f90;
	shl.b32 	%r29, %r28, 23;
	mov.b32 	%f95, %r29;
	ex2.approx.ftz.f32 	%f96, %f94;
	mul.f32 	%f97, %f96, %f95;
	add.f32 	%f98, %f86, %f97;
	sub.f32 	%f99, %f13, %f24;
	fma.rn.f32 	%f100, %f99, 0f3BBB989D, 0f3F000000;
	cvt.sat.f32.f32 	%f101, %f100;
	fma.rm.f32 	%f102, %f101, %f29, %f28;
	add.f32 	%f103, %f102, 0fCB40007F;
	neg.f32 	%f104, %f103;
	fma.rn.f32 	%f105, %f99, 0f3FB8AA3B, %f104;
	fma.rn.f32 	%f106, %f99, 0f32A57060, %f105;
	mov.b32 	%r30, %f102;
	shl.b32 	%r31, %r30, 23;
	mov.b32 	%f107, %r31;
	ex2.approx.ftz.f32 	%f108, %f106;
	mul.f32 	%f109, %f108, %f107;
	add.f32 	%f110, %f98, %f109;
	mov.b32 	%r32, %f110;
	shfl.sync.bfly.b32	%r33|%p8, %r32, 16, 31, -1;
	mov.b32 	%f111, %r33;
	add.f32 	%f112, %f110, %f111;
	mov.b32 	%r34, %f112;
	shfl.sync.bfly.b32	%r35|%p9, %r34, 8, 31, -1;
	mov.b32 	%f113, %r35;
	add.f32 	%f114, %f112, %f113;
	mov.b32 	%r36, %f114;
	shfl.sync.bfly.b32	%r37|%p10, %r36, 4, 31, -1;
	mov.b32 	%f115, %r37;
	add.f32 	%f116, %f114, %f115;
	mov.b32 	%r38, %f116;
	shfl.sync.bfly.b32	%r39|%p11, %r38, 2, 31, -1;
	mov.b32 	%f117, %r39;
	add.f32 	%f118, %f116, %f117;
	mov.b32 	%r40, %f118;
	shfl.sync.bfly.b32	%r41|%p12, %r40, 1, 31, -1;
	mov.b32 	%f119, %r41;
	add.f32 	%f120, %f118, %f119;
	div.rn.f32 	%f121, %f37, %f120;
	div.rn.f32 	%f122, %f49, %f120;
	div.rn.f32 	%f123, %f61, %f120;
	div.rn.f32 	%f124, %f73, %f120;
	div.rn.f32 	%f125, %f85, %f120;
	div.rn.f32 	%f126, %f97, %f120;
	div.rn.f32 	%f127, %f109, %f120;
	mad.lo.s64 	%rd23, %rd26, %rd4, %rd6;
	shl.b64 	%rd24, %rd23, 2;
	add.s64 	%rd25, %rd7, %rd24;
	st.global.f32 	[%rd25], %f121;
	st.global.f32 	[%rd25+128], %f122;
	st.global.f32 	[%rd25+256], %f123;
	st.global.f32 	[%rd25+384], %f124;
	st.global.f32 	[%rd25+512], %f125;
	st.global.f32 	[%rd25+640], %f126;
	st.global.f32 	[%rd25+768], %f127;
	add.s64 	%rd26, %rd26, %rd9;
	setp.lt.s64 	%p13, %rd26, %rd12;
	@%p13 bra 	$L__BB88_4;
$L__BB88_5:
	ret;

}
	// .globl	_Z15SoftmaxWarpImplI10DirectLoadIffE11DirectStoreIffEfLi1ELi7ELi32ELi1ELb1EL9Algorithm0EEvT_T0_ll
.visible .entry _Z15SoftmaxWarpImplI10DirectLoadIffE11DirectStoreIffEfLi1ELi7ELi32ELi1ELb1EL9Algorithm0EEvT_T0_ll(
	.param .align 8 .b8 _Z15SoftmaxWarpImplI10DirectLoadIffE11DirectStoreIffEfLi1ELi7ELi32ELi1ELb1EL9Algorithm0EEvT_T0_ll_param_0[16],
	.param .align 8 .b8 _Z15SoftmaxWarpImplI10DirectLoadIffE11DirectStoreIffEfLi1ELi7ELi32ELi1ELb1EL9Algorithm0EEvT_T0_ll_param_1[16],
	.param .u64 _Z15SoftmaxWarpImplI10DirectLoadIffE11DirectStoreIffEfLi1ELi7ELi32ELi1ELb1EL9Algorithm0EEvT_T0_ll_param_2,
	.param .u64 _Z15SoftmaxWarpImplI10DirectLoadIffE11DirectStoreIffEfLi1ELi7ELi32ELi1ELb1EL9Algorithm0EEvT_T0_ll_param_3
)
{
	.reg .pred 	%p<28>;
	.reg .b32 	%r<48>;
	.reg .b32 	%f<163>;
	.reg .b64 	%rd<34>;

	ld.param.u64 	%rd20, [_Z15SoftmaxWarpImplI10DirectLoadIffE11DirectStoreIffEfLi1ELi7ELi32ELi1ELb1EL9Algorithm0EEvT_T0_ll_param_0+8];
	ld.param.u64 	%rd19, [_Z15SoftmaxWarpImplI10DirectLoadIffE11DirectStoreIffEfLi1ELi7ELi32ELi1ELb1EL9Algorithm0EEvT_T0_ll_param_0];
	ld.param.u64 	%rd2, [_Z15SoftmaxWarpImplI10DirectLoadIffE11DirectStoreIffEfLi1ELi7ELi32ELi1ELb1EL9Algorithm0EEvT_T0_ll_param_1];
	ld.param.u64 	%rd3, [_Z15SoftmaxWarpImplI10DirectLoadIffE11DirectStoreIffEfLi1ELi7ELi32ELi1ELb1EL9Algorithm0EEvT_T0_ll_param_1+8];
	ld.param.u64 	%rd21, [_Z15SoftmaxWarpImplI10DirectLoadIffE11DirectStoreIffEfLi1ELi7ELi32ELi1ELb1EL9Algorithm0EEvT_T0_ll_param_2];
	ld.param.u64 	%rd22, [_Z15SoftmaxWarpImplI10DirectLoadIffE11DirectStoreIffEfLi1ELi7ELi32ELi1ELb1EL9Algorithm0EEvT_T0_ll_param_3];
	setp.lt.s64 	%p1, %rd22, 225;
	@%p1 bra 	$L__BB89_2;
	mov.u64 	%rd23, $str;
	cvta.global.u64 	%rd24, %rd23;
	mov.u64 	%rd25, $str$1;
	cvta.global.u64 	%rd26, %rd25;
	mov.u64 	%rd27, __unnamed_90;
	cvta.global.u64 	%rd28, %rd27;
	{ // callseq 89, 0
	.param .b64 param0;
	st.param.b64 	[param0], %rd24;
	.param .b64 param1;
	st.param.b64 	[param1], %rd26;
	.param .b32 param2;
	st.param.b32 	[param2], 253;
	.param .b64 param3;
	st.param.b64 	[param3], %rd28;
	.param .b64 param4;
	st.param.b64 	[param4], 1;
	call.uni 
	__assertfail, 
	(
	param0, 
	param1, 
	param2, 
	param3, 
	param4
	);
	} // callseq 89
$L__BB89_2:
	mov.u32 	%r2, %ctaid.x;
	mov.u32 	%r3, %ntid.y;
	mov.u32 	%r4, %tid.y;
	mad.lo.s32 	%r5, %r2, %r3, %r4;
	mov.u32 	%r6, %nctaid.x;
	mul.lo.s32 	%r1, %r6, %r3;
	cvt.s64.s32 	%rd33, %r5;
	setp.le.s64 	%p2, %rd21, %rd33;
	@%p2 bra 	$L__BB89_33;
	mov.u32 	%r7, %tid.x;
	cvt.u64.u32 	%rd5, %r7;
	add.s32 	%r8, %r7, 32;
	cvt.u64.u32 	%rd6, %r8;
	add.s32 	%r9, %r7, 64;
	cvt.u64.u32 	%rd7, %r9;
	add.s32 	%r10, %r7, 96;
	cvt.u64.u32 	%rd8, %r10;
	add.s32 	%r11, %r7, 128;
	cvt.u64.u32 	%rd9, %r11;
	add.s32 	%r12, %r7, 160;
	cvt.u64.u32 	%rd10, %r12;
	add.s32 	%r13, %r7, 192;
	cvt.u64.u32 	%rd11, %r13;
	cvta.to.global.u64 	%rd12, %rd2;
	cvta.to.global.u64 	%rd13, %rd19;
	cvt.s64.s32 	%rd14, %r1;
$L__BB89_4:
	setp.le.s64 	%p3, %rd22, %rd5;
	mad.lo.s64 	%rd29, %rd33, %rd20, %rd5;
	shl.b64 	%rd30, %rd29, 2;
	add.s64 	%rd16, %rd13, %rd30;
	mov.f32 	%f149, 0fFF800000;
	mov.f32 	%f152, %f149;
	@%p3 bra 	$L__BB89_6;
	ld.global.f32 	%f149, [%rd16];
	max.f32 	%f152, %f149, 0fFF800000;
$L__BB89_6:
	setp.le.s64 	%p4, %rd22, %rd6;
	mov.f32 	%f151, 0fFF800000;
	@%p4 bra 	$L__BB89_8;
	ld.global.f32 	%f151, [%rd16+128];
	max.f32 	%f152, %f152, %f151;
$L__BB89_8:
	setp.le.s64 	%p5, %rd22, %rd7;
	mov.f32 	%f153, 0fFF800000;
	@%p5 bra 	$L__BB89_10;
	ld.global.f32 	%f153, [%rd16+256];
	max.f32 	%f152, %f152, %f153;
$L__BB89_10:
	setp.le.s64 	%p6, %rd22, %rd8;
	mov.f32 	%f155, 0fFF800000;
	@%p6 bra 	$L__BB89_12;
	ld.global.f32 	%f155, [%rd16+384];
	max.f32 	%f152, %f152, %f155;
$L__BB89_12:
	setp.le.s64 	%p7, %rd22, %rd9;
	mov.f32 	%f157, 0fFF800000;
	@%p7 bra 	$L__BB89_14;
	ld.global.f32 	%f157, [%rd16+512];
	max.f32 	%f152, %f152, %f157;
$L__BB89_14:
	setp.le.s64 	%p8, %rd22, %rd10;
	mov.f32 	%f159, 0fFF800000;
	@%p8 bra 	$L__BB89_16;
	ld.global.f32 	%f159, [%rd16+640];
	max.f32 	%f152, %f152, %f159;
$L__BB89_16:
	setp.le.s64 	%p9, %rd22, %rd11;
	mov.f32 	%f161, 0fFF800000;
	@%p9 bra 	$L__BB89_18;
	ld.global.f32 	%f161, [%rd16+768];
	max.f32 	%f152, %f152, %f161;
$L__BB89_18:
	setp.le.s64 	%p10, %rd22, %rd5;
	mov.b32 	%r14, %f152;
	shfl.sync.bfly.b32	%r15|%p11, %r14, 16, 31, -1;
	mov.b32 	%f43, %r15;
	max.f32 	%f44, %f152, %f43;
	mov.b32 	%r16, %f44;
	shfl.sync.bfly.b32	%r17|%p12, %r16, 8, 31, -1;
	mov.b32 	%f45, %r17;
	max.f32 	%f46, %f44, %f45;
	mov.b32 	%r18, %f46;
	shfl.sync.bfly.b32	%r19|%p13, %r18, 4, 31, -1;
	mov.b32 	%f47, %r19;
	max.f32 	%f48, %f46, %f47;
	mov.b32 	%r20, %f48;
	shfl.sync.bfly.b32	%r21|%p14, %r20, 2, 31, -1;
	mov.b32 	%f49, %r21;
	max.f32 	%f50, %f48, %f49;
	mov.b32 	%r22, %f50;
	shfl.sync.bfly.b32	%r23|%p15, %r22, 1, 31, -1;
	mov.b32 	%f51, %r23;
	max.f32 	%f52, %f50, %f51;
	sub.f32 	%f53, %f149, %f52;
	fma.rn.f32 	%f54, %f53, 0f3BBB989D, 0f3F000000;
	cvt.sat.f32.f32 	%f55, %f54;
	mov.f32 	%f56, 0f4B400001;
	mov.f32 	%f57, 0f437C0000;
	fma.rm.f32 	%f58, %f55, %f57, %f56;
	add.f32 	%f59, %f58, 0fCB40007F;
	neg.f32 	%f60, %f59;
	fma.rn.f32 	%f61, %f53, 0f3FB8AA3B, %f60;
	fma.rn.f32 	%f62, %f53, 0f32A57060, %f61;
	mov.b32 	%r24, %f58;
	shl.b32 	%r25, %r24, 23;
	mov.b32 	%f63, %r25;
	ex2.approx.ftz.f32 	%f64, %f62;
	mul.f32 	%f65, %f64, %f63;
	add.f32 	%f66, %f65, 0f00000000;
	sub.f32 	%f67, %f151, %f52;
	fma.rn.f32 	%f68, %f67, 0f3BBB989D, 0f3F000000;
	cvt.sat.f32.f32 	%f69, %f68;
	fma.rm.f32 	%f70, %f69, %f57, %f56;
	add.f32 	%f71, %f70, 0fCB40007F;
	neg.f32 	%f72, %f71;
	fma.rn.f32 	%f73, %f67, 0f3FB8AA3B, %f72;
	fma.rn.f32 	%f74, %f67, 0f32A57060, %f73;
	mov.b32 	%r26, %f70;
	shl.b32 	%r27, %r26, 23;
	mov.b32 	%f75, %r27;
	ex2.approx.ftz.f32 	%f76, %f74;
	mul.f32 	%f77, %f76, %f75;
	add.f32 	%f78, %f66, %f77;
	sub.f32 	%f79, %f153, %f52;
	fma.rn.f32 	%f80, %f79, 0f3BBB989D, 0f3F000000;
	cvt.sat.f32.f32 	%f81, %f80;
	fma.rm.f32 	%f82, %f81, %f57, %f56;
	add.f32 	%f83, %f82, 0fCB40007F;
	neg.f32 	%f84, %f83;
	fma.rn.f32 	%f85, %f79, 0f3FB8AA3B, %f84;
	fma.rn.f32 	%f86, %f79, 0f32A57060, %f85;
	mov.b32 	%r28, %f82;
	shl.b32 	%r29, %r28, 23;
	mov.b32 	%f87, %r29;
	ex2.approx.ftz.f32 	%f88, %f86;
	mul.f32 	%f89, %f88, %f87;
	add.f32 	%f90, %f78, %f89;
	sub.f32 	%f91, %f155, %f52;
	fma.rn.f32 	%f92, %f91, 0f3BBB989D, 0f3F000000;
	cvt.sat.f32.f32 	%f93, %f92;
	fma.rm.f32 	%f94, %f93, %f57, %f56;
	add.f32 	%f95, %f94, 0fCB40007F;
	neg.f32 	%f96, %f95;
	fma.rn.f32 	%f97, %f91, 0f3FB8AA3B, %f96;
	fma.rn.f32 	%f98, %f91, 0f32A57060, %f97;
	mov.b32 	%r30, %f94;
	shl.b32 	%r31, %r30, 23;
	mov.b32 	%f99, %r31;
	ex2.approx.ftz.f32 	%f100, %f98;
	mul.f32 	%f101, %f100, %f99;
	add.f32 	%f102, %f90, %f101;
	sub.f32 	%f103, %f157, %f52;
	fma.rn.f32 	%f104, %f103, 0f3BBB989D, 0f3F000000;
	cvt.sat.f32.f32 	%f105, %f104;
	fma.rm.f32 	%f106, %f105, %f57, %f56;
	add.f32 	%f107, %f106, 0fCB40007F;
	neg.f32 	%f108, %f107;
	fma.rn.f32 	%f109, %f103, 0f3FB8AA3B, %f108;
	fma.rn.f32 	%f110, %f103, 0f32A57060, %f109;
	mov.b32 	%r32, %f106;
	shl.b32 	%r33, %r32, 23;
	mov.b32 	%f111, %r33;
	ex2.approx.ftz.f32 	%f112, %f110;
	mul.f32 	%f113, %f112, %f111;
	add.f32 	%f114, %f102, %f113;
	sub.f32 	%f115, %f159, %f52;
	fma.rn.f32 	%f116, %f115, 0f3BBB989D, 0f3F000000;
	cvt.sat.f32.f32 	%f117, %f116;
	fma.rm.f32 	%f118, %f117, %f57, %f56;
	add.f32 	%f119, %f118, 0fCB40007F;
	neg.f32 	%f120, %f119;
	fma.rn.f32 	%f121, %f115, 0f3FB8AA3B, %f120;
	fma.rn.f32 	%f122, %f115, 0f32A57060, %f121;
	mov.b32 	%r34, %f118;
	shl.b32 	%r35, %r34, 23;
	mov.b32 	%f123, %r35;
	ex2.approx.ftz.f32 	%f124, %f122;
	mul.f32 	%f125, %f124, %f123;
	add.f32 	%f126, %f114, %f125;
	sub.f32 	%f127, %f161, %f52;
	fma.rn.f32 	%f128, %f127, 0f3BBB989D, 0f3F000000;
	cvt.sat.f32.f32 	%f129, %f128;
	fma.rm.f32 	%f130, %f129, %f57, %f56;
	add.f32 	%f131, %f130, 0fCB40007F;
	neg.f32 	%f132, %f131;
	fma.rn.f32 	%f133, %f127, 0f3FB8AA3B, %f132;
	fma.rn.f32 	%f134, %f127, 0f32A57060, %f133;
	mov.b32 	%r36, %f130;
	shl.b32 	%r37, %r36, 23;
	mov.b32 	%f135, %r37;
	ex2.approx.ftz.f32 	%f136, %f134;
	mul.f32 	%f137, %f136, %f135;
	add.f32 	%f138, %f126, %f137;
	mov.b32 	%r38, %f138;
	shfl.sync.bfly.b32	%r39|%p16, %r38, 16, 31, -1;
	mov.b32 	%f139, %r39;
	add.f32 	%f140, %f138, %f139;
	mov.b32 	%r40, %f140;
	shfl.sync.bfly.b32	%r41|%p17, %r40, 8, 31, -1;
	mov.b32 	%f141, %r41;
	add.f32 	%f142, %f140, %f141;
	mov.b32 	%r42, %f142;
	shfl.sync.bfly.b32	%r43|%p18, %r42, 4, 31, -1;
	mov.b32 	%f143, %r43;
	add.f32 	%f144, %f142, %f143;
	mov.b32 	%r44, %f144;
	shfl.sync.bfly.b32	%r45|%p19, %r44, 2, 31, -1;
	mov.b32 	%f145, %r45;
	add.f32 	%f146, %f144, %f145;
	mov.b32 	%r46, %f146;
	shfl.sync.bfly.b32	%r47|%p20, %r46, 1, 31, -1;
	mov.b32 	%f147, %r47;
	add.f32 	%f148, %f146, %f147;
	div.rn.f32 	%f29, %f65, %f148;
	div.rn.f32 	%f30, %f77, %f148;
	div.rn.f32 	%f31, %f89, %f148;
	div.rn.f32 	%f32, %f101, %f148;
	div.rn.f32 	%f33, %f113, %f148;
	div.rn.f32 	%f34, %f125, %f148;
	div.rn.f32 	%f35, %f137, %f148;
	mad.lo.s64 	%rd31, %rd33, %rd3, %rd5;
	shl.b64 	%rd32, %rd31, 2;
	add.s64 	%rd17, %rd12, %rd32;
	@%p10 bra 	$L__BB89_20;
	st.global.f32 	[%rd17], %f29;
$L__BB89_20:
	setp.le.s64 	%p21, %rd22, %rd6;
	@%p21 bra 	$L__BB89_22;
	st.global.f32 	[%rd17+128], %f30;
$L__BB89_22:
	setp.le.s64 	%p22, %rd22, %rd7;
	@%p22 bra 	$L__BB89_24;
	st.global.f32 	[%rd17+256], %f31;
$L__BB89_24:
	setp.le.s64 	%p23, %rd22, %rd8;
	@%p23 bra 	$L__BB89_26;
	st.global.f32 	[%rd17+384], %f32;
$L__BB89_26:
	setp.le.s64 	%p24, %rd22, %rd9;
	@%p24 bra 	$L__BB89_28;
	st.global.f32 	[%rd17+512], %f33;
$L__BB89_28:
	setp.le.s64 	%p25, %rd22, %rd10;
	@%p25 bra 	$L__BB89_30;
	st.global.f32 	[%rd17+640], %f34;
$L__BB89_30:
	setp.le.s64 	%p26, %rd22, %rd11;
	@%p26 bra 	$L__BB89_32;
	st.global.f32 	[%rd17+768], %f35;
$L__BB89_32:
	add.s64 	%rd33, %rd33, %rd14;
	setp.lt.s64 	%p27, %rd33, %rd21;
	@%p27 bra 	$L__BB89_4;
$L__BB89_33:
	ret;

}
	// .globl	_Z15SoftmaxWarpImplI10DirectLoadIffE11DirectStoreIffEfLi1ELi8ELi32ELi1ELb0EL9Algorithm0EEvT_T0_ll
.visible .entry _Z15SoftmaxWarpImplI10DirectLoadIffE11DirectStoreIffEfLi1ELi8ELi32ELi1ELb0EL9Algorithm0EEvT_T0_ll(
	.param .align 8 .b8 _Z15SoftmaxWarpImplI10DirectLoadIffE11DirectStoreIffEfLi1ELi8ELi32ELi1ELb0EL9Algorithm0EEvT_T0_ll_param_0[16],
	.param .align 8 .b8 _Z15SoftmaxWarpImplI10DirectLoadIffE11DirectStoreIffEfLi1ELi8ELi32ELi1ELb0EL9Algorithm0EEvT_T0_ll_param_1[16],
	.param .u64 _Z15SoftmaxWarpImplI10DirectLoadIffE11DirectStoreIffEfLi1ELi8ELi32ELi1ELb0EL9Algorithm0EEvT_T0_ll_param_2,
	.param .u64 _Z15SoftmaxWarpImplI10DirectLoadIffE11DirectStoreIffEfLi1ELi8ELi32ELi1ELb0EL9Algorithm0EEvT_T0_ll_param_3
)
{
	.reg .pred 	%p<14>;
	.reg .b32 	%r<44>;
	.reg .b32 	%f<143>;
	.reg .b64 	%rd<27>;

	ld.param.u64 	%rd1, [_Z15SoftmaxWarpImplI10DirectLoadIffE11DirectStoreIffEfLi1ELi8ELi32ELi1ELb0EL9Algorithm0EEvT_T0_ll_param_0];
	ld.param.u64 	%rd2, [_Z15SoftmaxWarpImplI10DirectLoadIffE11DirectStoreIffEfLi1ELi8ELi32ELi1ELb0EL9Algorithm0EEvT_T0_ll_param_0+8];
	ld.param.u64 	%rd3, [_Z15SoftmaxWarpImplI10DirectLoadIffE11DirectStoreIffEfLi1ELi8ELi32ELi1ELb0EL9Algorithm0EEvT_T0_ll_param_1];
	ld.param.u64 	%rd4, [_Z15SoftmaxWarpImplI10DirectLoadIffE11DirectStoreIffEfLi1ELi8ELi32ELi1ELb0EL9Algorithm0EEvT_T0_ll_param_1+8];
	ld.param.u64 	%rd12, [_Z15SoftmaxWarpImplI10DirectLoadIffE11DirectStoreIffEfLi1ELi8ELi32ELi1ELb0EL9Algorithm0EEvT_T0_ll_param_2];
	ld.param.u64 	%rd13, [_Z15SoftmaxWarpImplI10DirectLoadIffE11DirectStoreIffEfLi1ELi8ELi32ELi1ELb0EL9Algorithm0EEvT_T0_ll_param_3];
	setp.lt.s64 	%p1, %rd13, 257;
	@%p1 bra 	$L__BB90_2;
	mov.u64 	%rd14, $str;
	cvta.global.u64 	%rd15, %rd14;
	mov.u64 	%rd16, $str$1;
	cvta.global.u64 	%rd17, %rd16;
	mov.u64 	%rd18, __unnamed_91;
	cvta.global.u64 	%rd19, %rd18;
	{ // callseq 90, 0
	.param .b64 param0;
	st.param.b64 	[param0], %rd15;
	.param .b64 param1;
	st.param.b64 	[param1], %rd17;
	.param .b32 param2;
	st.param.b32 	[param2], 253;
	.param .b64 param3;
	st.param.b64 	[param3], %rd19;
	.param .b64 param4;
	st.param.b64 	[param4], 1;
	call.uni 
	__assertfail, 
	(
	param0, 
	param1, 
	param2, 
	param3, 
	param4
	);
	} // callseq 90
$L__BB90_2:
	mov.u32 	%r2, %ctaid.x;
	mov.u32 	%r3, %ntid.y;
	mov.u32 	%r4, %tid.y;
	mad.lo.s32 	%r5, %r2, %r3, %r4;
	mov.u32 	%r6, %nctaid.x;
	mul.lo.s32 	%r1, %r6, %r3;
	cvt.s64.s32 	%rd26, %r5;
	setp.le.s64 	%p2, %rd12, %rd26;
	@%p2 bra 	$L__BB90_5;
	mov.u32 	%r7, %tid.x;
	cvt.u64.u32 	%rd6, %r7;
	cvta.to.global.u64 	%rd7, %rd3;
	cvta.to.global.u64 	%rd8, %rd1;
	cvt.s64.s32 	%rd9, %r1;
$L__BB90_4:
	mad.lo.s64 	%rd20, %rd26, %rd2, %rd6;
	shl.b64 	%rd21, %rd20, 2;
	add.s64 	%rd22, %rd8, %rd21;
	ld.global.f32 	%f1, [%rd22];
	max.f32 	%f2, %f1, 0fFF800000;
	ld.global.f32 	%f3, [%rd22+128];
	max.f32 	%f4, %f2, %f3;
	ld.global.f32 	%f5, [%rd22+256];
	max.f32 	%f6, %f4, %f5;
	ld.global.f32 	%f7, [%rd22+384];
	max.f32 	%f8, %f6, %f7;
	ld.global.f32 	%f9, [%rd22+512];
	max.f32 	%f10, %f8, %f9;
	ld.global.f32 	%f11, [%rd22+640];
	max.f32 	%f12, %f10, %f11;
	ld.global.f32 	%f13, [%rd22+768];
	max.f32 	%f14, %f12, %f13;
	ld.global.f32 	%f15, [%rd22+896];
	max.f32 	%f16, %f14, %f15;
	mov.b32 	%r8, %f16;
	shfl.sync.bfly.b32	%r9|%p3, %r8, 16, 31, -1;
	mov.b32 	%f17, %r9;
	max.f32 	%f18, %f16, %f17;
	mov.b32 	%r10, %f18;
	shfl.sync.bfly.b32	%r11|%p4, %r10, 8, 31, -1;
	mov.b32 	%f19, %r11;
	max.f32 	%f20, %f18, %f19;
	mov.b32 	%r12, %f20;
	shfl.sync.bfly.b32	%r13|%p5, %r12, 4, 31, -1;
	mov.b32 	%f21, %r13;
	max.f32 	%f22, %f20, %f21;
	mov.b32 	%r14, %f22;
	shfl.sync.bfly.b32	%r15|%p6, %r14, 2, 31, -1;
	mov.b32 	%f23, %r15;
	max.f32 	%f24, %f22, %f23;
	mov.b32 	%r16, %f24;
	shfl.sync.bfly.b32	%r17|%p7, %r16, 1, 31, -1;
	mov.b32 	%f25, %r17;
	max.f32 	%f26, %f24, %f25;
	sub.f32 	%f27, %f1, %f26;
	fma.rn.f32 	%f28, %f27, 0f3BBB989D, 0f3F000000;
	cvt.sat.f32.f32 	%f29, %f28;
	mov.f32 	%f30, 0f4B400001;
	mov.f32 	%f31, 0f437C0000;
	fma.rm.f32 	%f32, %f29, %f31, %f30;
	add.f32 	%f33, %f32, 0fCB40007F;
	neg.f32 	%f34, %f33;
	fma.rn.f32 	%f35, %f27, 0f3FB8AA3B, %f34;
	fma.rn.f32 	%f36, %f27, 0f32A57060, %f35;
	mov.b32 	%r18, %f32;
	shl.b32 	%r19, %r18, 23;
	mov.b32 	%f37, %r19;
	ex2.approx.ftz.f32 	%f38, %f36;
	mul.f32 	%f39, %f38, %f37;
	add.f32 	%f40, %f39, 0f00000000;
	sub.f32 	%f41, %f3, %f26;
	fma.rn.f32 	%f42, %f41, 0f3BBB989D, 0f3F000000;
	cvt.sat.f32.f32 	%f43, %f42;
	fma.rm.f32 	%f44, %f43, %f31, %f30;
	add.f32 	%f45, %f44, 0fCB40007F;
	neg.f32 	%f46, %f45;
	fma.rn.f32 	%f47, %f41, 0f3FB8AA3B, %f46;
	fma.rn.f32 	%f48, %f41, 0f32A57060, %f47;
	mov.b32 	%r20, %f44;
	shl.b32 	%r21, %r20, 23;
	mov.b32 	%f49, %r21;
	ex2.approx.ftz.f32 	%f50, %f48;
	mul.f32 	%f51, %f50, %f49;
	add.f32 	%f52, %f40, %f51;
	sub.f32 	%f53, %f5, %f26;
	fma.rn.f32 	%f54, %f53, 0f3BBB989D, 0f3F000000;
	cvt.sat.f32.f32 	%f55, %f54;
	fma.rm.f32 	%f56, %f55, %f31, %f30;
	add.f32 	%f57, %f56, 0fCB40007F;
	neg.f32 	%f58, %f57;
	fma.rn.f32 	%f59, %f53, 0f3FB8AA3B, %f58;
	fma.rn.f32 	%f60, %f53, 0f32A57060, %f59;
	mov.b32 	%r22, %f56;
	shl.b32 	%r23, %r22, 23;
	mov.b32 	%f61, %r23;
	ex2.approx.ftz.f32 	%f62, %f60;
	mul.f32 	%f63, %f62, %f61;
	add.f32 	%f64, %f52, %f63;
	sub.f32 	%f65, %f7, %f26;
	fma.rn.f32 	%f66, %f65, 0f3BBB989D, 0f3F000000;
	cvt.sat.f32.f32 	%f67, %f66;
	fma.rm.f32 	%f68, %f67, %f31, %f30;
	add.f32 	%f69, %f68, 0fCB40007F;
	neg.f32 	%f70, %f69;
	fma.rn.f32 	%f71, %f65, 0f3FB8AA3B, %f70;
	fma.rn.f32 	%f72, %f65, 0f32A57060, %f71;
	mov.b32 	%r24, %f68;
	shl.b32 	%r25, %r24, 23;
	mov.b32 	%f73, %r25;
	ex2.approx.ftz.f32 	%f74, %f72;
	mul.f32 	%f75, %f74, %f73;
	add.f32 	%f76, %f64, %f75;
	sub.f32 	%f77, %f9, %f26;
	fma.rn.f32 	%f78, %f77, 0f3BBB989D, 0f3F000000;
	cvt.sat.f32.f32 	%f79, %f78;
	fma.rm.f32 	%f80, %f79, %f31, %f30;
	add.f32 	%f81, %f80, 0fCB40007F;
	neg.f32 	%f82, %f81;
	fma.rn.f32 	%f83, %f77, 0f3FB8AA3B, %f82;
	fma.rn.f32 	%f84, %f77, 0f32A57060, %f83;
	mov.b32 	%r26, %f80;
	shl.b32 	%r27, %r26, 23;
	mov.b32 	%f85, %r27;
	ex2.approx.ftz.f32 	%f86, %f84;
	mul.f32 	%f87, %f86, %f85;
	add.f32 	%f88, %f76, %f87;
	sub.f32 	%f89, %f11, %f26;
	fma.rn.f32 	%f90, %f89, 0f3BBB989D, 0f3F000000;
	cvt.sat.f32.f32 	%f91, %f90;
	fma.rm.f32 	%f92, %f91, %f31, %f30;
	add.f32 	%f93, %f92, 0fCB40007F;
	neg.f32 	%f94, %f93;
	fma.rn.f32 	%f95, %f89, 0f3FB8AA3B, %f94;
	fma.rn.f32 	%f96, %f89, 0f32A57060, %f95;
	mov.b32 	%r28, %f92;
	shl.b32 	%r29, %r28, 23;
	mov.b32 	%f97, %r29;
	ex2.approx.ftz.f32 	%f98, %f96;
	mul.f32 	%f99, %f98, %f97;
	add.f32 	%f100, %f88, %f99;
	sub.f32 	%f101, %f13, %f26;
	fma.rn.f32 	%f102, %f101, 0f3BBB989D, 0f3F000000;
	cvt.sat.f32.f32 	%f103, %f102;
	fma.rm.f32 	%f104, %f103, %f31, %f30;
	add.f32 	%f105, %f104, 0fCB40007F;
	neg.f32 	%f106, %f105;
	fma.rn.f32 	%f107, %f101, 0f3FB8AA3B, %f106;
	fma.rn.f32 	%f108, %f101, 0f32A57060, %f107;
	mov.b32 	%r30, %f104;
	shl.b32 	%r31, %r30, 23;
	mov.b32 	%f109, %r31;
	ex2.approx.ftz.f32 	%f110, %f108;
	mul.f32 	%f111, %f110, %f109;
	add.f32 	%f112, %f100, %f111;
	sub.f32 	%f113, %f15, %f26;
	fma.rn.f32 	%f114, %f113, 0f3BBB989D, 0f3F000000;
	cvt.sat.f32.f32 	%f115, %f114;
	fma.rm.f32 	%f116, %f115, %f31, %f30;
	add.f32 	%f117, %f116, 0fCB40007F;
	neg.f32 	%f118, %f117;
	fma.rn.f32 	%f119, %f113, 0f3FB8AA3B, %f118;
	fma.rn.f32 	%f120, %f113, 0f32A57060, %f119;
	mov.b32 	%r32, %f116;
	shl.b32 	%r33, %r32, 23;
	mov.b32 	%f121, %r33;
	ex2.approx.ftz.f32 	%f122, %f120;
	mul.f32 	%f123, %f122, %f121;
	add.f32 	%f124, %f112, %f123;
	mov.b32 	%r34, %f124;
	shfl.sync.bfly.b32	%r35|%p8, %r34, 16, 31, -1;
	mov.b32 	%f125, %r35;
	add.f32 	%f126, %f124, %f125;
	mov.b32 	%r36, %f126;
	shfl.sync.bfly.b32	%r37|%p9, %r36, 8, 31, -1;
	mov.b32 	%f127, %r37;
	add.f32 	%f128, %f126, %f127;
	mov.b32 	%r38, %f128;
	shfl.sync.bfly.b32	%r39|%p10, %r38, 4, 31, -1;
	mov.b32 	%f129, %r39;
	add.f32 	%f130, %f128, %f129;
	mov.b32 	%r40, %f130;
	shfl.sync.bfly.b32	%r41|%p11, %r40, 2, 31, -1;
	mov.b32 	%f131, %r41;
	add.f32 	%f132, %f130, %f131;
	mov.b32 	%r42, %f132;
	shfl.sync.bfly.b32	%r43|%p12, %r42, 1, 31, -1;
	mov.b32 	%f133, %r43;
	add.f32 	%f134, %f132, %f133;
	div.rn.f32 	%f135, %f39, %f134;
	div.rn.f32 	%f136, %f51, %f134;
	div.rn.f32 	%f137, %f63, %f134;
	div.rn.f32 	%f138, %f75, %f134;
	div.rn.f32 	%f139, %f87, %f134;
	div.rn.f32 	%f140, %f99, %f134;
	div.rn.f32 	%f141, %f111, %f134;
	div.rn.f32 	%f142, %f123, %f134;
	mad.lo.s64 	%rd23, %rd26, %rd4, %rd6;
	shl.b64 	%rd24, %rd23, 2;
	add.s64 	%rd25, %rd7, %rd24;
	st.global.f32 	[%rd25], %f135;
	st.global.f32 	[%rd25+128], %f136;
	st.global.f32 	[%rd25+256], %f137;
	st.global.f32 	[%rd25+384], %f138;
	st.global.f32 	[%rd25+512], %f139;
	st.global.f32 	[%rd25+640], %f140;
	st.global.f32 	[%rd25+768], %f141;
	st.global.f32 	[%rd25+896], %f142;
	add.s64 	%rd26, %rd26, %rd9;
	setp.lt.s64 	%p13, %rd26, %rd12;
	@%p13 bra 	$L__BB90_4;
$L__BB90_5:
	ret;

}
	// .globl	_Z15SoftmaxWarpImplI10DirectLoadIffE11DirectStoreIffEfLi1ELi8ELi32ELi1ELb1EL9Algorithm0EEvT_T0_ll
.visible .entry _Z15SoftmaxWarpImplI10DirectLoadIffE11DirectStoreIffEfLi1ELi8ELi32ELi1ELb1EL9Algorithm0EEvT_T0_ll(
	.param .align 8 .b8 _Z15SoftmaxWarpImplI10DirectLoadIffE11DirectStoreIffEfLi1ELi8ELi32ELi1ELb1EL9Algorithm0EEvT_T0_ll_param_0[16],
	.param .align 8 .b8 _Z15SoftmaxWarpImplI10DirectLoadIffE11DirectStoreIffEfLi1ELi8ELi32ELi1ELb1EL9Algorithm0EEvT_T0_ll_param_1[16],
	.param .u64 _Z15SoftmaxWarpImplI10DirectLoadIffE11DirectStoreIffEfLi1ELi8ELi32ELi1ELb1EL9Algorithm0EEvT_T0_ll_param_2,
	.param .u64 _Z15SoftmaxWarpImplI10DirectLoadIffE11DirectStoreIffEfLi1ELi8ELi32ELi1ELb1EL9Algorithm0EEvT_T0_ll_param_3
)
{
	.reg .pred 	%p<30>;
	.reg .b32 	%r<51>;
	.reg .b32 	%f<183>;
	.reg .b64 	%rd<35>;

	ld.param.u64 	%rd20, [_Z15SoftmaxWarpImplI10DirectLoadIffE11DirectStoreIffEfLi1ELi8ELi32ELi1ELb1EL9Algorithm0EEvT_T0_ll_param_1+8];
	ld.param.u64 	%rd19, [_Z15SoftmaxWarpImplI10DirectLoadIffE11DirectStoreIffEfLi1ELi8ELi32ELi1ELb1EL9Algorithm0EEvT_T0_ll_param_1];
	ld.param.u64 	%rd18, [_Z15SoftmaxWarpImplI10DirectLoadIffE11DirectStoreIffEfLi1ELi8ELi32ELi1ELb1EL9Algorithm0EEvT_T0_ll_param_0+8];
	ld.param.u64 	%rd17, [_Z15SoftmaxWarpImplI10DirectLoadIffE11DirectStoreIffEfLi1ELi8ELi32ELi1ELb1EL9Algorithm0EEvT_T0_ll_param_0];
	ld.param.u64 	%rd21, [_Z15SoftmaxWarpImplI10DirectLoadIffE11DirectStoreIffEfLi1ELi8ELi32ELi1ELb1EL9Algorithm0EEvT_T0_ll_param_2];
	ld.param.u64 	%rd22, [_Z15SoftmaxWarpImplI10DirectLoadIffE11DirectStoreIffEfLi1ELi8ELi32ELi1ELb1EL9Algorithm0EEvT_T0_ll_param_3];
	setp.lt.s64 	%p1, %rd22, 257;
	@%p1 bra 	$L__BB91_2;
	mov.u64 	%rd23, $str;
	cvta.global.u64 	%rd24, %rd23;
	mov.u64 	%rd25, $str$1;
	cvta.global.u64 	%rd26, %rd25;
	mov.u64 	%rd27, __unnamed_92;
	cvta.global.u64 	%rd28, %rd27;
	{ // callseq 91, 0
	.param .b64 param0;
	st.param.b64 	[param0], %rd24;
	.param .b64 param1;
	st.param.b64 	[param1], %rd26;
	.param .b32 param2;
	st.param.b32 	[param2], 253;
	.param .b64 param3;
	st.param.b64 	[param3], %rd28;
	.param .b64 param4;
	st.param.b64 	[param4], 1;
	call.uni 
	__assertfail, 
	(
	param0, 
	param1, 
	param2, 
	param3, 
	param4
	);
	} // callseq 91
$L__BB91_2:
	mov.u32 	%r2, %ctaid.x;
	mov.u32 	%r3, %ntid.y;
	mov.u32 	%r4, %tid.y;
	mad.lo.s32 	%r5, %r2, %r3, %r4;
	mov.u32 	%r6, %nctaid.x;
	mul.lo.s32 	%r1, %r6, %r3;
	cvt.s64.s32 	%rd34, %r5;
	setp.le.s64 	%p2, %rd21, %rd34;
	@%p2 bra 	$L__BB91_37;
	mov.u32 	%r7, %tid.x;
	cvt.u64.u32 	%rd3, %r7;
	add.s32 	%r8, %r7, 32;
	cvt.u64.u32 	%rd4, %r8;
	add.s32 	%r9, %r7, 64;
	cvt.u64.u32 	%rd5, %r9;
	add.s32 	%r10, %r7, 96;
	cvt.u64.u32 	%rd6, %r10;
	add.s32 	%r11, %r7, 128;
	cvt.u64.u32 	%rd7, %r11;
	add.s32 	%r12, %r7, 160;
	cvt.u64.u32 	%rd8, %r12;
	add.s32 	%r13, %r7, 192;
	cvt.u64.u32 	%rd9, %r13;
	add.s32 	%r14, %r7, 224;
	cvt.u64.u32 	%rd10, %r14;
	cvta.to.global.u64 	%rd11, %rd17;
	cvt.s64.s32 	%rd12, %r1;
$L__BB91_4:
	setp.le.s64 	%p3, %rd22, %rd3;
	mad.lo.s64 	%rd29, %rd34, %rd18, %rd3;
	shl.b64 	%rd30, %rd29, 2;
	add.s64 	%rd14, %rd11, %rd30;
	mov.f32 	%f167, 0fFF800000;
	mov.f32 	%f170, %f167;
	@%p3 bra 	$L__BB91_6;
	ld.global.f32 	%f167, [%rd14];
	max.f32 	%f170, %f167, 0fFF800000;
$L__BB91_6:
	setp.le.s64 	%p4, %rd22, %rd4;
	mov.f32 	%f169, 0fFF800000;
	@%p4 bra 	$L__BB91_8;
	ld.global.f32 	%f169, [%rd14+128];
	max.f32 	%f170, %f170, %f169;
$L__BB91_8:
	setp.le.s64 	%p5, %rd22, %rd5;
	mov.f32 	%f171, 0fFF800000;
	@%p5 bra 	$L__BB91_10;
	ld.global.f32 	%f171, [%rd14+256];
	max.f32 	%f170, %f170, %f171;
$L__BB91_10:
	setp.le.s64 	%p6, %rd22, %rd6;
	mov.f32 	%f173, 0fFF800000;
	@%p6 bra 	$L__BB91_12;
	ld.global.f32 	%f173, [%rd14+384];
	max.f32 	%f170, %f170, %f173;
$L__BB91_12:
	setp.le.s64 	%p7, %rd22, %rd7;
	mov.f32 	%f175, 0fFF800000;
	@%p7 bra 	$L__BB91_14;
	ld.global.f32 	%f175, [%rd14+512];
	max.f32 	%f170, %f170, %f175;
$L__BB91_14:
	setp.le.s64 	%p8, %rd22, %rd8;
	mov.f32 	%f177, 0fFF800000;
	@%p8 bra 	$L__BB91_16;
	ld.global.f32 	%f177, [%rd14+640];
	max.f32 	%f170, %f170, %f177;
$L__BB91_16:
	setp.le.s64 	%p9, %rd22, %rd9;
	mov.f32 	%f179, 0fFF800000;
	@%p9 bra 	$L__BB91_18;
	ld.global.f32 	%f179, [%rd14+768];
	max.f32 	%f170, %f170, %f179;
$L__BB91_18:
	setp.le.s64 	%p10, %rd22, %rd10;
	mov.f32 	%f181, 0fFF800000;
	@%p10 bra 	$L__BB91_20;
	ld.global.f32 	%f181, [%rd14+896];
	max.f32 	%f170, %f170, %f181;
$L__BB91_20:
	setp.le.s64 	%p11, %rd22, %rd3;
	mov.b32 	%r15, %f170;
	shfl.sync.bfly.b32	%r16|%p12, %r15, 16, 31, -1;
	mov.b32 	%f49, %r16;
	max.f32 	%f50, %f170, %f49;
	mov.b32 	%r17, %f50;
	shfl.sync.bfly.b32	%r18|%p13, %r17, 8, 31, -1;
	mov.b32 	%f51, %r18;
	max.f32 	%f52, %f50, %f51;
	mov.b32 	%r19, %f52;
	shfl.sync.bfly.b32	%r20|%p14, %r19, 4, 31, -1;
	mov.b32 	%f53, %r20;
	max.f32 	%f54, %f52, %f53;
	mov.b32 	%r21, %f54;
	shfl.sync.bfly.b32	%r22|%p15, %r21, 2, 31, -1;
	mov.b32 	%f55, %r22;
	max.f32 	%f56, %f54, %f55;
	mov.b32 	%r23, %f56;
	shfl.sync.bfly.b32	%r24|%p16, %r23, 1, 31, -1;
	mov.b32 	%f57, %r24;
	max.f32 	%f58, %f56, %f57;
	sub.f32 	%f59, %f167, %f58;
	fma.rn.f32 	%f60, %f59, 0f3BBB989D, 0f3F000000;
	cvt.sat.f32.f32 	%f61, %f60;
	mov.f32 	%f62, 0f4B400001;
	mov.f32 	%f63, 0f437C0000;
	fma.rm.f32 	%f64, %f61, %f63, %f62;
	add.f32 	%f65, %f64, 0fCB40007F;
	neg.f32 	%f66, %f65;
	fma.rn.f32 	%f67, %f59, 0f3FB8AA3B, %f66;
	fma.rn.f32 	%f68, %f59, 0f32A57060, %f67;
	mov.b32 	%r25, %f64;
	shl.b32 	%r26, %r25, 23;
	mov.b32 	%f69, %r26;
	ex2.approx.ftz.f32 	%f70, %f68;
	mul.f32 	%f71, %f70, %f69;
	add.f32 	%f72, %f71, 0f00000000;
	sub.f32 	%f73, %f169, %f58;
	fma.rn.f32 	%f74, %f73, 0f3BBB989D, 0f3F000000;
	cvt.sat.f32.f32 	%f75, %f74;
	fma.rm.f32 	%f76, %f75, %f63, %f62;
	add.f32 	%f77, %f76, 0fCB40007F;
	neg.f32 	%f78, %f77;
	fma.rn.f32 	%f79, %f73, 0f3FB8AA3B, %f78;
	fma.rn.f32 	%f80, %f73, 0f32A57060, %f79;
	mov.b32 	%r27, %f76;
	shl.b32 	%r28, %r27, 23;
	mov.b32 	%f81, %r28;
	ex2.approx.ftz.f32 	%f82, %f80;
	mul.f32 	%f83, %f82, %f81;
	add.f32 	%f84, %f72, %f83;
	sub.f32 	%f85, %f171, %f58;
	fma.rn.f32 	%f86, %f85, 0f3BBB989D, 0f3F000000;
	cvt.sat.f32.f32 	%f87, %f86;
	fma.rm.f32 	%f88, %f87, %f63, %f62;
	add.f32 	%f89, %f88, 0fCB40007F;
	neg.f32 	%f90, %f89;
	fma.rn.f32 	%f91, %f85, 0f3FB8AA3B, %f90;
	fma.rn.f32 	%f92, %f85, 0f32A57060, %f91;
	mov.b32 	%r29, %f88;
	shl.b32 	%r30, %r29, 23;
	mov.b32 	%f93, %r30;
	ex2.approx.ftz.f32 	%f94, %f92;
	mul.f32 	%f95, %f94, %f93;
	add.f32 	%f96, %f84, %f95;
	sub.f32 	%f97, %f173, %f58;
	fma.rn.f32 	%f98, %f97, 0f3BBB989D, 0f3F000000;
	cvt.sat.f32.f32 	%f99, %f98;
	fma.rm.f32 	%f100, %f99, %f63, %f62;
	add.f32 	%f101, %f100, 0fCB40007F;
	neg.f32 	%f102, %f101;
	fma.rn.f32 	%f103, %f97, 0f3FB8AA3B, %f102;
	fma.rn.f32 	%f104, %f97, 0f32A57060, %f103;
	mov.b32 	%r31, %f100;
	shl.b32 	%r32, %r31, 23;
	mov.b32 	%f105, %r32;
	ex2.approx.ftz.f32 	%f106, %f104;
	mul.f32 	%f107, %f106, %f105;
	add.f32 	%f108, %f96, %f107;
	sub.f32 	%f109, %f175, %f58;
	fma.rn.f32 	%f110, %f109, 0f3BBB989D, 0f3F000000;
	cvt.sat.f32.f32 	%f111, %f110;
	fma.rm.f32 	%f112, %f111, %f63, %f62;
	add.f32 	%f113, %f112, 0fCB40007F;
	neg.f32 	%f114, %f113;
	fma.rn.f32 	%f115, %f109, 0f3FB8AA3B, %f114;
	fma.rn.f32 	%f116, %f109, 0f32A57060, %f115;
	mov.b32 	%r33, %f112;
	shl.b32 	%r34, %r33, 23;
	mov.b32 	%f117, %r34;
	ex2.approx.ftz.f32 	%f118, %f116;
	mul.f32 	%f119, %f118, %f117;
	add.f32 	%f120, %f108, %f119;
	sub.f32 	%f121, %f177, %f58;
	fma.rn.f32 	%f122, %f121, 0f3BBB989D, 0f3F000000;
	cvt.sat.f32.f32 	%f123, %f122;
	fma.rm.f32 	%f124, %f123, %f63, %f62;
	add.f32 	%f125, %f124, 0fCB40007F;
	neg.f32 	%f126, %f125;
	fma.rn.f32 	%f127, %f121, 0f3FB8AA3B, %f126;
	fma.rn.f32 	%f128, %f121, 0f32A57060, %f127;
	mov.b32 	%r35, %f124;
	shl.b32 	%r36, %r35, 23;
	mov.b32 	%f129, %r36;
	ex2.approx.ftz.f32 	%f130, %f128;
	mul.f32 	%f131, %f130, %f129;
	add.f32 	%f132, %f120, %f131;
	sub.f32 	%f133, %f179, %f58;
	fma.rn.f32 	%f134, %f133, 0f3BBB989D, 0f3F000000;
	cvt.sat.f32.f32 	%f135, %f134;
	fma.rm.f32 	%f136, %f135, %f63, %f62;
	add.f32 	%f137, %f136, 0fCB40007F;
	neg.f32 	%f138, %f137;
	fma.rn.f32 	%f139, %f133, 0f3FB8AA3B, %f138;
	fma.rn.f32 	%f140, %f133, 0f32A57060, %f139;
	mov.b32 	%r37, %f136;
	shl.b32 	%r38, %r37, 23;
	mov.b32 	%f141, %r38;
	ex2.approx.ftz.f32 	%f142, %f140;
	mul.f32 	%f143, %f142, %f141;
	add.f32 	%f144, %f132, %f143;
	sub.f32 	%f145, %f181, %f58;
	fma.rn.f32 	%f146, %f145, 0f3BBB989D, 0f3F000000;
	cvt.sat.f32.f32 	%f147, %f146;
	fma.rm.f32 	%f148, %f147, %f63, %f62;
	add.f32 	%f149, %f148, 0fCB40007F;
	neg.f32 	%f150, %f149;
	fma.rn.f32 	%f151, %f145, 0f3FB8AA3B, %f150;
	fma.rn.f32 	%f152, %f145, 0f32A57060, %f151;
	mov.b32 	%r39, %f148;
	shl.b32 	%r40, %r39, 23;
	mov.b32 	%f153, %r40;
	ex2.approx.ftz.f32 	%f154, %f152;
	mul.f32 	%f155, %f154, %f153;
	add.f32 	%f156, %f144, %f155;
	mov.b32 	%r41, %f156;
	shfl.sync.bfly.b32	%r42|%p17, %r41, 16, 31, -1;
	mov.b32 	%f157, %r42;
	add.f32 	%f158, %f156, %f157;
	mov.b32 	%r43, %f158;
	shfl.sync.bfly.b32	%r44|%p18, %r43, 8, 31, -1;
	mov.b32 	%f159, %r44;
	add.f32 	%f160, %f158, %f159;
	mov.b32 	%r45, %f160;
	shfl.sync.bfly.b32	%r46|%p19, %r45, 4, 31, -1;
	mov.b32 	%f161, %r46;
	add.f32 	%f162, %f160, %f161;
	mov.b32 	%r47, %f162;
	shfl.sync.bfly.b32	%r48|%p20, %r47, 2, 31, -1;
	mov.b32 	%f163, %r48;
	add.f32 	%f164, %f162, %f163;
	mov.b32 	%r49, %f164;
	shfl.sync.bfly.b32	%r50|%p21, %r49, 1, 31, -1;
	mov.b32 	%f165, %r50;
	add.f32 	%f166, %f164, %f165;
	div.rn.f32 	%f33, %f71, %f166;
	div.rn.f32 	%f34, %f83, %f166;
	div.rn.f32 	%f35, %f95, %f166;
	div.rn.f32 	%f36, %f107, %f166;
	div.rn.f32 	%f37, %f119, %f166;
	div.rn.f32 	%f38, %f131, %f166;
	div.rn.f32 	%f39, %f143, %f166;
	div.rn.f32 	%f40, %f155, %f166;
	mad.lo.s64 	%rd31, %rd34, %rd20, %rd3;
	cvta.to.global.u64 	%rd32, %rd19;
	shl.b64 	%rd33, %rd31, 2;
	add.s64 	%rd15, %rd32, %rd33;
	@%p11 bra 	$L__BB91_22;
	st.global.f32 	[%rd15], %f33;
$L__BB91_22:
	setp.le.s64 	%p22, %rd22, %rd4;
	@%p22 bra 	$L__BB91_24;
	st.global.f32 	[%rd15+128], %f34;
$L__BB91_24:
	setp.le.s64 	%p23, %rd22, %rd5;
	@%p23 bra 	$L__BB91_26;
	st.global.f32 	[%rd15+256], %f35;
$L__BB91_26:
	setp.le.s64 	%p24, %rd22, %rd6;
	@%p24 bra 	$L__BB91_28;
	st.global.f32 	[%rd15+384], %f36;
$L__BB91_28:
	setp.le.s64 	%p25, %rd22, %rd7;
	@%p25 bra 	$L__BB91_30;
	st.global.f32 	[%rd15+512], %f37;
$L__BB91_30:
	setp.le.s64 	%p26, %rd22, %rd8;
	@%p26 bra 	$L__BB91_32;
	st.global.f32 	[%rd15+640], %f38;
$L__BB91_32:
	setp.le.s64 	%p27, %rd22, %rd9;
	@%p27 bra 	$L__BB91_34;
	st.global.f32 	[%rd15+768], %f39;
$L__BB91_34:
	setp.le.s64 	%p28, %rd22, %rd10;
	@%p28 bra 	$L__BB91_36;
	st.global.f32 	[%rd15+896], %f40;
$L__BB91_36:
	add.s64 	%rd34, %rd34, %rd12;
	setp.lt.s64 	%p29, %rd34, %rd21;
	@%p29 bra 	$L__BB91_4;
$L__BB91_37:
	ret;

}
	// .globl	_Z15SoftmaxWarpImplI10DirectLoadIffE11DirectStoreIffEfLi1ELi9ELi32ELi1ELb0EL9Algorithm0EEvT_T0_ll
.visible .entry _Z15SoftmaxWarpImplI10DirectLoadIffE11DirectStoreIffEfLi1ELi9ELi32ELi1ELb0EL9Algorithm0EEvT_T0_ll(
	.param .align 8 .b8 _Z15SoftmaxWarpImplI10DirectLoadIffE11DirectStoreIffEfLi1ELi9ELi32ELi1ELb0EL9Algorithm0EEvT_T0_ll_param_0[16],
	.param .align 8 .b8 _Z15SoftmaxWarpImplI10DirectLoadIffE11DirectStoreIffEfLi1ELi9ELi32ELi1ELb0EL9Algorithm0EEvT_T0_ll_param_1[16],
	.param .u64 _Z15SoftmaxWarpImplI10DirectLoadIffE11DirectStoreIffEfLi1ELi9ELi32ELi1ELb0EL9Algorithm0EEvT_T0_ll_param_2,
	.param .u64 _Z15SoftmaxWarpImplI10DirectLoadIffE11DirectStoreIffEfLi1ELi9ELi32ELi1ELb0EL9Algorithm0EEvT_T0_ll_param_3
)
{
	.reg .pred 	%p<14>;
	.reg .b32 	%r<46>;
	.reg .b32 	%f<158>;
	.reg .b64 	%rd<27>;

	ld.param.u64 	%rd1, [_Z15SoftmaxWarpImplI10DirectLoadIffE11DirectStoreIffEfLi1ELi9ELi32ELi1ELb0EL9Algorithm0EEvT_T0_ll_param_0];
	ld.param.u64 	%rd2, [_Z15SoftmaxWarpImplI10DirectLoadIffE11DirectStoreIffEfLi1ELi9ELi32ELi1ELb0EL9Algorithm0EEvT_T0_ll_param_0+8];
	ld.param.u64 	%rd3, [_Z15SoftmaxWarpImplI10DirectLoadIffE11DirectStoreIffEfLi1ELi9ELi32ELi1ELb0EL9Algorithm0EEvT_T0_ll_param_1];
	ld.param.u64 	%rd4, [_Z15SoftmaxWarpImplI10DirectLoadIffE11DirectStoreIffEfLi1ELi9ELi32ELi1ELb0EL9Algorithm0EEvT_T0_ll_param_1+8];
	ld.param.u64 	%rd12, [_Z15SoftmaxWarpImplI10DirectLoadIffE11DirectStoreIffEfLi1ELi9ELi32ELi1ELb0EL9Algorithm0EEvT_T0_ll_param_2];
	ld.param.u64 	%rd13, [_Z15SoftmaxWarpImplI10DirectLoadIffE11DirectStoreIffEfLi1ELi9ELi32ELi1ELb0EL9Algorithm0EEvT_T0_ll_param_3];
	setp.lt.s64 	%p1, %rd13, 289;
	@%p1 bra 	$L__BB92_2;
	mov.u64 	%rd14, $str;
	cvta.global.u64 	%rd15, %rd14;
	mov.u64 	%rd16, $str$1;
	cvta.global.u64 	%rd17, %rd16;
	mov.u64 	%rd18, __unnamed_93;
	cvta.global.u64 	%rd19, %rd18;
	{ // callseq 92, 0
	.param .b64 param0;
	st.param.b64 	[param0], %rd15;
	.param .b64 param1;
	st.param.b64 	[param1], %rd17;
	.param .b32 param2;
	st.param.b32 	[param2], 253;
	.param .b64 param3;
	st.param.b64 	[param3], %rd19;
	.param .b64 param4;
	st.param.b64 	[param4], 1;
	call.uni 
	__assertfail, 
	(
	param0, 
	param1, 
	param2, 
	param3, 
	param4
	);
	} // callseq 92
$L__BB92_2:
	mov.u32 	%r2, %ctaid.x;
	mov.u32 	%r3, %ntid.y;
	mov.u32 	%r4, %tid.y;
	mad.lo.s32 	%r5, %r2, %r3, %r4;
	mov.u32 	%r6, %nctaid.x;
	mul.lo.s32 	%r1, %r6, %r3;
	cvt.s64.s32 	%rd26, %r5;
	setp.le.s64 	%p2, %rd12, %rd26;
	@%p2 bra 	$L__BB92_5;
	mov.u32 	%r7, %tid.x;
	cvt.u64.u32 	%rd6, %r7;
	cvta.to.global.u64 	%rd7, %rd3;
	cvta.to.global.u64 	%rd8, %rd1;
	cvt.s64.s32 	%rd9, %r1;
$L__BB92_4:
	mad.lo.s64 	%rd20, %rd26, %rd2, %rd6;
	shl.b64 	%rd21, %rd20, 2;
	add.s64 	%rd22, %rd8, %rd21;
	ld.global.f32 	%f1, [%rd22];
	max.f32 	%f2, %f1, 0fFF800000;
	ld.global.f32 	%f3, [%rd22+128];
	max.f32 	%f4, %f2, %f3;
	ld.global.f32 	%f5, [%rd22+256];
	max.f32 	%f6, %f4, %f5;
	ld.global.f32 	%f7, [%rd22+384];
	max.f32 	%f8, %f6, %f7;
	ld.global.f32 	%f9, [%rd22+512];
	max.f32 	%f10, %f8, %f9;
	ld.global.f32 	%f11, [%rd22+640];
	max.f32 	%f12, %f10, %f11;
	ld.global.f32 	%f13, [%rd22+768];
	max.f32 	%f14, %f12, %f13;
	ld.global.f32 	%f15, [%rd22+896];
	max.f32 	%f16, %f14, %f15;
	ld.global.f32 	%f17, [%rd22+1024];
	max.f32 	%f18, %f16, %f17;
	mov.b32 	%r8, %f18;
	shfl.sync.bfly.b32	%r9|%p3, %r8, 16, 31, -1;
	mov.b32 	%f19, %r9;
	max.f32 	%f20, %f18, %f19;
	mov.b32 	%r10, %f20;
	shfl.sync.bfly.b32	%r11|%p4, %r10, 8, 31, -1;
	mov.b32 	%f21, %r11;
	max.f32 	%f22, %f20, %f21;
	mov.b32 	%r12, %f22;
	shfl.sync.bfly.b32	%r13|%p5, %r12, 4, 31, -1;
	mov.b32 	%f23, %r13;
	max.f32 	%f24, %f22, %f23;
	mov.b32 	%r14, %f24;
	shfl.sync.bfly.b32	%r15|%p6, %r14, 2, 31, -1;
	mov.b32 	%f25, %r15;
	max.f32 	%f26, %f24, %f25;
	mov.b32 	%r16, %f26;
	shfl.sync.bfly.b32	%r17|%p7, %r16, 1, 31, -1;
	mov.b32 	%f27, %r17;
	max.f32 	%f28, %f26, %f27;
	sub.f32 	%f29, %f1, %f28;
	fma.rn.f32 	%f30, %f29, 0f3BBB989D, 0f3F000000;
	cvt.sat.f32.f32 	%f31, %f30;
	mov.f32 	%f32, 0f4B400001;
	mov.f32 	%f33, 0f437C0000;
	fma.rm.f32 	%f34, %f31, %f33, %f32;
	add.f32 	%f35, %f34, 0fCB40007F;
	neg.f32 	%f36, %f35;
	fma.rn.f32 	%f37, %f29, 0f3FB8AA3B, %f36;
	fma.rn.f32 	%f38, %f29, 0f32A57060, %f37;
	mov.b32 	%r18, %f34;
	shl.b32 	%r19, %r18, 23;
	mov.b32 	%f39, %r19;
	ex2.approx.ftz.f32 	%f40, %f38;
	mul.f32 	%f41, %f40, %f39;
	add.f32 	%f42, %f41, 0f00000000;
	sub.f32 	%f43, %f3, %f28;
	fma.rn.f32 	%f44, %f43, 0f3BBB989D, 0f3F000000;
	cvt.sat.f32.f32 	%f45, %f44;
	fma.rm.f32 	%f46, %f45, %f33, %f32;
	add.f32 	%f47, %f46, 0fCB40007F;
	neg.f32 	%f48, %f47;
	fma.rn.f32 	%f49, %f43, 0f3FB8AA3B, %f48;
	fma.rn.f32 	%f50, %f43, 0f32A57060, %f49;
	mov.b32 	%r20, %f46;
	shl.b32 	%r21, %r20, 23;
	mov.b32 	%f51, %r21;
	ex2.approx.ftz.f32 	%f52, %f50;
	mul.f32 	%f53, %f52, %f51;
	add.f32 	%f54, %f42, %f53;
	sub.f32 	%f55, %f5, %f28;
	fma.rn.f32 	%f56, %f55, 0f3BBB989D, 0f3F000000;
	cvt.sat.f32.f32 	%f57, %f56;
	fma.rm.f32 	%f58, %f57, %f33, %f32;
	add.f32 	%f59, %f58, 0fCB40007F;
	neg.f32 	%f60, %f59;
	fma.rn.f32 	%f61, %f55, 0f3FB8AA3B, %f60;
	fma.rn.f32 	%f62, %f55, 0f32A57060, %f61;
	mov.b32 	%r22, %f58;
	shl.b32 	%r23, %r22, 23;
	mov.b32 	%f63, %r23;
	ex2.approx.ftz.f32 	%f64, %f62;
	mul.f32 	%f65, %f64, %f63;
	add.f32 	%f66, %f54, %f65;
	sub.f32 	%f67, %f7, %f28;
	fma.rn.f32 	%f68, %f67, 0f3BBB989D, 0f3F000000;
	cvt.sat.f32.f32 	%f69, %f68;
	fma.rm.f32 	%f70, %f69, %f33, %f32;
	add.f32 	%f71, %f70, 0fCB40007F;
	neg.f32 	%f72, %f71;
	fma.rn.f32 	%f73, %f67, 0f3FB8AA3B, %f72;
	fma.rn.f32 	%f74, %f67, 0f32A57060, %f73;
	mov.b32 	%r24, %f70;
	shl.b32 	%r25, %r24, 23;
	mov.b32 	%f75, %r25;
	ex2.approx.ftz.f32 	%f76, %f74;
	mul.f32 	%f77, %f76, %f75;
	add.f32 	%f78, %f66, %f77;
	sub.f32 	%f79, %f9, %f28;
	fma.rn.f32 	%f80, %f79, 0f3BBB989D, 0f3F000000;
	cvt.sat.f32.f32 	%f81, %f80;
	fma.rm.f32 	%f82, %f81, %f33, %f32;
	add.f32 	%f83, %f82, 0fCB40007F;
	neg.f32 	%f84, %f83;
	fma.rn.f32 	%f85, %f79, 0f3FB8AA3B, %f84;
	fma.rn.f32 	%f86, %f79, 0f32A57060, %f85;
	mov.b32 	%r26, %f82;
	shl.b32 	%r27, %r26, 23;
	mov.b32 	%f87, %r27;
	ex2.approx.ftz.f32 	%f88, %f86;
	mul.f32 	%f89, %f88, %f87;
	add.f32 	%f90, %f78, %f89;
	sub.f32 	%f91, %f11, %f28;
	fma.rn.f32 	%f92, %f91, 0f3BBB989D, 0f3F000000;
	cvt.sat.f32.f32 	%f93, %f92;
	fma.rm.f32 	%f94, %f93, %f33, %f32;
	add.f32 	%f95, %f94, 0fCB40007F;
	neg.f32 	%f96, %f95;
	fma.rn.f32 	%f97, %f91, 0f3FB8AA3B, %f96;
	fma.rn.f32 	%f98, %f91, 0f32A57060, %f97;
	mov.b32 	%r28, %f94;
	shl.b32 	%r29, %r28, 23;
	mov.b32 	%f99, %r29;
	ex2.approx.ftz.f32 	%f100, %f98;
	mul.f32 	%f101, %f100, %f99;
	add.f32 	%f102, %f90, %f101;
	sub.f32 	%f103, %f13, %f28;
	fma.rn.f32 	%f104, %f103, 0f3BBB989D, 0f3F000000;
	cvt.sat.f32.f32 	%f105, %f104;
	fma.rm.f32 	%f106, %f105, %f33, %f32;
	add.f32 	%f107, %f106, 0fCB40007F;
	neg.f32 	%f108, %f107;
	fma.rn.f32 	%f109, %f103, 0f3FB8AA3B, %f108;
	fma.rn.f32 	%f110, %f103, 0f32A57060, %f109;
	mov.b32 	%r30, %f106;
	shl.b32 	%r31, %r30, 23;
	mov.b32 	%f111, %r31;
	ex2.approx.ftz.f32 	%f112, %f110;
	mul.f32 	%f113, %f112, %f111;
	add.f32 	%f114, %f102, %f113;
	sub.f32 	%f115, %f15, %f28;
	fma.rn.f32 	%f116, %f115, 0f3BBB989D, 0f3F000000;
	cvt.sat.f32.f32 	%f117, %f116;
	fma.rm.f32 	%f118, %f117, %f33, %f32;
	add.f32 	%f119, %f118, 0fCB40007F;
	neg.f32 	%f120, %f119;
	fma.rn.f32 	%f121, %f115, 0f3FB8AA3B, %f120;
	fma.rn.f32 	%f122, %f115, 0f32A57060, %f121;
	mov.b32 	%r32, %f118;
	shl.b32 	%r33, %r32, 23;
	mov.b32 	%f123, %r33;
	ex2.approx.ftz.f32 	%f124, %f122;
	mul.f32 	%f125, %f124, %f123;
	add.f32 	%f126, %f114, %f125;
	sub.f32 	%f127, %f17, %f28;
	fma.rn.f32 	%f128, %f127, 0f3BBB989D, 0f3F000000;
	cvt.sat.f32.f32 	%f129, %f128;
	fma.rm.f32 	%f130, %f129, %f33, %f32;
	add.f32 	%f131, %f130, 0fCB40007F;
	neg.f32 	%f132, %f131;
	fma.rn.f32 	%f133, %f127, 0f3FB8AA3B, %f132;
	fma.rn.f32 	%f134, %f127, 0f32A57060, %f133;
	mov.b32 	%r34, %f130;
	shl.b32 	%r35, %r34, 23;
	mov.b32 	%f135, %r35;
	ex2.approx.ftz.f32 	%f136, %f134;
	mul.f32 	%f137, %f136, %f135;
	add.f32 	%f138, %f126, %f137;
	mov.b32 	%r36, %f138;
	shfl.sync.bfly.b32	%r37|%p8, %r36, 16, 31, -1;
	mov.b32 	%f139, %r37;
	add.f32 	%f140, %f138, %f139;
	mov.b32 	%r38, %f140;
	shfl.sync.bfly.b32	%r39|%p9, %r38, 8, 31, -1;
	mov.b32 	%f141, %r39;
	add.f32 	%f142, %f140, %f141;
	mov.b32 	%r40, %f142;
	shfl.sync.bfly.b32	%r41|%p10, %r40, 4, 31, -1;
	mov.b32 	%f143, %r41;
	add.f32 	%f144, %f142, %f143;
	mov.b32 	%r42, %f144;
	shfl.sync.bfly.b32	%r43|%p11, %r42, 2, 31, -1;
	mov.b32 	%f145, %r43;
	add.f32 	%f146, %f144, %f145;
	mov.b32 	%r44, %f146;
	shfl.sync.bfly.b32	%r45|%p12, %r44, 1, 31, -1;
	mov.b32 	%f147, %r45;
	add.f32 	%f148, %f146, %f147;
	div.rn.f32 	%f149, %f41, %f148;
	div.rn.f32 	%f150, %f53, %f148;
	div.rn.f32 	%f151, %f65, %f148;
	div.rn.f32 	%f152, %f77, %f148;
	div.rn.f32 	%f153, %f89, %f148;
	div.rn.f32 	%f154, %f101, %f148;
	div.rn.f32 	%f155, %f113, %f148;
	div.rn.f32 	%f156, %f125, %f148;
	div.rn.f32 	%f157, %f137, %f148;
	mad.lo.s64 	%rd23, %rd26, %rd4, %rd6;
	shl.b64 	%rd24, %rd23, 2;
	add.s64 	%rd25, %rd7, %rd24;
	st.global.f32 	[%rd25], %f149;
	st.global.f32 	[%rd25+128], %f150;
	st.global.f32 	[%rd25+256], %f151;
	st.global.f32 	[%rd25+384], %f152;
	st.global.f32 	[%rd25+512], %f153;
	st.global.f32 	[%rd25+640], %f154;
	st.global.f32 	[%rd25+768], %f155;
	st.global.f32 	[%rd25+896], %f156;
	st.global.f32 	[%rd25+1024], %f157;
	add.s64 	%rd26, %rd26, %rd9;
	setp.lt.s64 	%p13, %rd26, %rd12;
	@%p13 bra 	$L__BB92_4;
$L__BB92_5:
	ret;

}
	// .globl	_Z15SoftmaxWarpImplI10DirectLoadIffE11DirectStoreIffEfLi1ELi9ELi32ELi1ELb1EL9Algorithm0EEvT_T0_ll
.visible .entry _Z15SoftmaxWarpImplI10DirectLoadIffE11DirectStoreIffEfLi1ELi9ELi32ELi1ELb1EL9Algorithm0EEvT_T0_ll(
	.param .align 8 .b8 _Z15SoftmaxWarpImplI10DirectLoadIffE11DirectStoreIffEfLi1ELi9ELi32ELi1ELb1EL9Algorithm0EEvT_T0_ll_param_0[16],
	.param .align 8 .b8 _Z15SoftmaxWarpImplI10DirectLoadIffE11DirectStoreIffEfLi1ELi9ELi32ELi1ELb1EL9Algorithm0EEvT_T0_ll_param_1[16],
	.param .u64 _Z15SoftmaxWarpImplI10DirectLoadIffE11DirectStoreIffEfLi1ELi9ELi32ELi1ELb1EL9Algorithm0EEvT_T0_ll_param_2,
	.param .u64 _Z15SoftmaxWarpImplI10DirectLoadIffE11DirectStoreIffEfLi1ELi9ELi32ELi1ELb1EL9Algorithm0EEvT_T0_ll_param_3
)
{
	.reg .pred 	%p<32>;
	.reg .b32 	%r<54>;
	.reg .b32 	%f<203>;
	.reg .b64 	%rd<35>;

	ld.param.u64 	%rd19, [_Z15SoftmaxWarpImplI10DirectLoadIffE11DirectStoreIffEfLi1ELi9ELi32ELi1ELb1EL9Algorithm0EEvT_T0_ll_param_1+8];
	ld.param.u64 	%rd18, [_Z15SoftmaxWarpImplI10DirectLoadIffE11DirectStoreIffEfLi1ELi9ELi32ELi1ELb1EL9Algorithm0EEvT_T0_ll_param_1];
	ld.param.u64 	%rd17, [_Z15SoftmaxWarpImplI10DirectLoadIffE11DirectStoreIffEfLi1ELi9ELi32ELi1ELb1EL9Algorithm0EEvT_T0_ll_param_0+8];
	ld.param.u64 	%rd16, [_Z15SoftmaxWarpImplI10DirectLoadIffE11DirectStoreIffEfLi1ELi9ELi32ELi1ELb1EL9Algorithm0EEvT_T0_ll_param_0];
	ld.param.u64 	%rd20, [_Z15SoftmaxWarpImplI10DirectLoadIffE11DirectStoreIffEfLi1ELi9ELi32ELi1ELb1EL9Algorithm0EEvT_T0_ll_param_2];
	ld.param.u64 	%rd21, [_Z15SoftmaxWarpImplI10DirectLoadIffE11DirectStoreIffEfLi1ELi9ELi32ELi1ELb1EL9Algorithm0EEvT_T0_ll_param_3];
	setp.lt.s64 	%p1, %rd21, 289;
	@%p1 bra 	$L__BB93_2;
	mov.u64 	%rd22, $str;
	cvta.global.u64 	%rd23, %rd22;
	mov.u64 	%rd24, $str$1;
	cvta.global.u64 	%rd25, %rd24;
	mov.u64 	%rd26, __unnamed_94;
	cvta.global.u64 	%rd27, %rd26;
	{ // callseq 93, 0
	.param .b64 param0;
	st.param.b64 	[param0], %rd23;
	.param .b64 param1;
	st.param.b64 	[param1], %rd25;
	.param .b32 param2;
	st.param.b32 	[param2], 253;
	.param .b64 param3;
	st.param.b64 	[param3], %rd27;
	.param .b64 param4;
	st.param.b64 	[param4], 1;
	call.uni 
	__assertfail, 
	(
	param0, 
	param1, 
	param2, 
	param3, 
	param4
	);
	} // callseq 93
$L__BB93_2:
	mov.u32 	%r2, %ctaid.x;
	mov.u32 	%r3, %ntid.y;
	mov.u32 	%r4, %tid.y;
	mad.lo.s32 	%r5, %r2, %r3, %r4;
	mov.u32 	%r6, %nctaid.x;
	mul.lo.s32 	%r1, %r6, %r3;
	cvt.s64.s32 	%rd34, %r5;
	setp.le.s64 	%p2, %rd20, %rd34;
	@%p2 bra 	$L__BB93_41;
	mov.u32 	%r7, %tid.x;
	cvt.u64.u32 	%rd2, %r7;
	add.s32 	%r8, %r7, 32;
	cvt.u64.u32 	%rd3, %r8;
	add.s32 	%r9, %r7, 64;
	cvt.u64.u32 	%rd4, %r9;
	add.s32 	%r10, %r7, 96;
	cvt.u64.u32 	%rd5, %r10;
	add.s32 	%r11, %r7, 128;
	cvt.u64.u32 	%rd6, %r11;
	add.s32 	%r12, %r7, 160;
	cvt.u64.u32 	%rd7, %r12;
	add.s32 	%r13, %r7, 192;
	cvt.u64.u32 	%rd8, %r13;
	add.s32 	%r14, %r7, 224;
	cvt.u64.u32 	%rd9, %r14;
	add.s32 	%r15, %r7, 256;
	cvt.u64.u32 	%rd10, %r15;
	cvt.s64.s32 	%rd11, %r1;
$L__BB93_4:
	setp.le.s64 	%p3, %rd21, %rd2;
	mad.lo.s64 	%rd28, %rd34, %rd17, %rd2;
	cvta.to.global.u64 	%rd29, %rd16;
	shl.b64 	%rd30, %rd28, 2;
	add.s64 	%rd13, %rd29, %rd30;
	mov.f32 	%f185, 0fFF800000;
	mov.f32 	%f188, %f185;
	@%p3 bra 	$L__BB93_6;
	ld.global.f32 	%f185, [%rd13];
	max.f32 	%f188, %f185, 0fFF800000;
$L__BB93_6:
	setp.le.s64 	%p4, %rd21, %rd3;
	mov.f32 	%f187, 0fFF800000;
	@%p4 bra 	$L__BB93_8;
	ld.global.f32 	%f187, [%rd13+128];
	max.f32 	%f188, %f188, %f187;
$L__BB93_8:
	setp.le.s64 	%p5, %rd21, %rd4;
	mov.f32 	%f189, 0fFF800000;
	@%p5 bra 	$L__BB93_10;
	ld.global.f32 	%f189, [%rd13+256];
	max.f32 	%f188, %f188, %f189;
$L__BB93_10:
	setp.le.s64 	%p6, %rd21, %rd5;
	mov.f32 	%f191, 0fFF800000;
	@%p6 bra 	$L__BB93_12;
	ld.global.f32 	%f191, [%rd13+384];
	max.f32 	%f188, %f188, %f191;
$L__BB93_12:
	setp.le.s64 	%p7, %rd21, %rd6;
	mov.f32 	%f193, 0fFF800000;
	@%p7 bra 	$L__BB93_14;
	ld.global.f32 	%f193, [%rd13+512];
	max.f32 	%f188, %f188, %f193;
$L__BB93_14:
	setp.le.s64 	%p8, %rd21, %rd7;
	mov.f32 	%f195, 0fFF800000;
	@%p8 bra 	$L__BB93_16;
	ld.global.f32 	%f195, [%rd13+640];
	max.f32 	%f188, %f188, %f195;
$L__BB93_16:
	setp.le.s64 	%p9, %rd21, %rd8;
	mov.f32 	%f197, 0fFF800000;
	@%p9 bra 	$L__BB93_18;
	ld.global.f32 	%f197, [%rd13+768];
	max.f32 	%f188, %f188, %f197;
$L__BB93_18:
	setp.le.s64 	%p10, %rd21, %rd9;
	mov.f32 	%f199, 0fFF800000;
	@%p10 bra 	$L__BB93_20;
	ld.global.f32 	%f199, [%rd13+896];
	max.f32 	%f188, %f188, %f199;
$L__BB93_20:
	setp.le.s64 	%p11, %rd21, %rd10;
	mov.f32 	%f201, 0fFF800000;
	@%p11 bra 	$L__BB93_22;
	ld.global.f32 	%f201, [%rd13+1024];
	max.f32 	%f188, %f188, %f201;
$L__BB93_22:
	setp.le.s64 	%p12, %rd21, %rd2;
	mov.b32 	%r16, %f188;
	shfl.sync.bfly.b32	%r17|%p13, %r16, 16, 31, -1;
	mov.b32 	%f55, %r17;
	max.f32 	%f56, %f188, %f55;
	mov.b32 	%r18, %f56;
	shfl.sync.bfly.b32	%r19|%p14, %r18, 8, 31, -1;
	mov.b32 	%f57, %r19;
	max.f32 	%f58, %f56, %f57;
	mov.b32 	%r20, %f58;
	shfl.sync.bfly.b32	%r21|%p15, %r20, 4, 31, -1;
	mov.b32 	%f59, %r21;
	max.f32 	%f60, %f58, %f59;
	mov.b32 	%r22, %f60;
	shfl.sync.bfly.b32	%r23|%p16, %r22, 2, 31, -1;
	mov.b32 	%f61, %r23;
	max.f32 	%f62, %f60, %f61;
	mov.b32 	%r24, %f62;
	shfl.sync.bfly.b32	%r25|%p17, %r24, 1, 31, -1;
	mov.b32 	%f63, %r25;
	max.f32 	%f64, %f62, %f63;
	sub.f32 	%f65, %f185, %f64;
	fma.rn.f32 	%f66, %f65, 0f3BBB989D, 0f3F000000;
	cvt.sat.f32.f32 	%f67, %f66;
	mov.f32 	%f68, 0f4B400001;
	mov.f32 	%f69, 0f437C0000;
	fma.rm.f32 	%f70, %f67, %f69, %f68;
	add.f32 	%f71, %f70, 0fCB40007F;
	neg.f32 	%f72, %f71;
	fma.rn.f32 	%f73, %f65, 0f3FB8AA3B, %f72;
	fma.rn.f32 	%f74, %f65, 0f32A57060, %f73;
	mov.b32 	%r26, %f70;
	shl.b32 	%r27, %r26, 23;
	mov.b32 	%f75, %r27;
	ex2.approx.ftz.f32 	%f76, %f74;
	mul.f32 	%f77, %f76, %f75;
	add.f32 	%f78, %f77, 0f00000000;
	sub.f32 	%f79, %f187, %f64;
	fma.rn.f32 	%f80, %f79, 0f3BBB989D, 0f3F000000;
	cvt.sat.f32.f32 	%f81, %f80;
	fma.rm.f32 	%f82, %f81, %f69, %f68;
	add.f32 	%f83, %f82, 0fCB40007F;
	neg.f32 	%f84, %f83;
	fma.rn.f32 	%f85, %f79, 0f3FB8AA3B, %f84;
	fma.rn.f32 	%f86, %f79, 0f32A57060, %f85;
	mov.b32 	%r28, %f82;
	shl.b32 	%r29, %r28, 23;
	mov.b32 	%f87, %r29;
	ex2.approx.ftz.f32 	%f88, %f86;
	mul.f32 	%f89, %f88, %f87;
	add.f32 	%f90, %f78, %f89;
	sub.f32 	%f91, %f189, %f64;
	fma.rn.f32 	%f92, %f91, 0f3BBB989D, 0f3F000000;
	cvt.sat.f32.f32 	%f93, %f92;
	fma.rm.f32 	%f94, %f93, %f69, %f68;
	add.f32 	%f95, %f94, 0fCB40007F;
	neg.f32 	%f96, %f95;
	fma.rn.f32 	%f97, %f91, 0f3FB8AA3B, %f96;
	fma.rn.f32 	%f98, %f91, 0f32A57060, %f97;
	mov.b32 	%r30, %f94;
	shl.b32 	%r31, %r30, 23;
	mov.b32 	%f99, %r31;
	ex2.approx.ftz.f32 	%f100, %f98;
	mul.f32 	%f101, %f100, %f99;
	add.f32 	%f102, %f90, %f101;
	sub.f32 	%f103, %f191, %f64;
	fma.rn.f32 	%f104, %f103, 0f3BBB989D, 0f3F000000;
	cvt.sat.f32.f32 	%f105, %f104;
	fma.rm.f32 	%f106, %f105, %f69, %f68;
	add.f32 	%f107, %f106, 0fCB40007F;
	neg.f32 	%f108, %f107;
	fma.rn.f32 	%f109, %f103, 0f3FB8AA3B, %f108;
	fma.rn.f32 	%f110, %f103, 0f32A57060, %f109;
	mov.b32 	%r32, %f106;
	shl.b32 	%r33, %r32, 23;
	mov.b32 	%f111, %r33;
	ex2.approx.ftz.f32 	%f112, %f110;
	mul.f32 	%f113, %f112, %f111;
	add.f32 	%f114, %f102, %f113;
	sub.f32 	%f115, %f193, %f64;
	fma.rn.f32 	%f116, %f115, 0f3BBB989D, 0f3F000000;
	cvt.sat.f32.f32 	%f117, %f116;
	fma.rm.f32 	%f118, %f117, %f69, %f68;
	add.f32 	%f119, %f118, 0fCB40007F;
	neg.f32 	%f120, %f119;
	fma.rn.f32 	%f121, %f115, 0f3FB8AA3B, %f120;
	fma.rn.f32 	%f122, %f115, 0f32A57060, %f121;
	mov.b32 	%r34, %f118;
	shl.b32 	%r35, %r34, 23;
	mov.b32 	%f123, %r35;
	ex2.approx.ftz.f32 	%f124, %f122;
	mul.f32 	%f125, %f124, %f123;
	add.f32 	%f126, %f114, %f125;
	sub.f32 	%f127, %f195, %f64;
	fma.rn.f32 	%f128, %f127, 0f3BBB989D, 0f3F000000;
	cvt.sat.f32.f32 	%f129, %f128;
	fma.rm.f32 	%f130, %f129, %f69, %f68;
	add.f32 	%f131, %f130, 0fCB40007F;
	neg.f32 	%f132, %f131;
	fma.rn.f32 	%f133, %f127, 0f3FB8AA3B, %f132;
	fma.rn.f32 	%f134, %f127, 0f32A57060, %f133;
	mov.b32 	%r36, %f130;
	shl.b32 	%r37, %r36, 23;
	mov.b32 	%f135, %r37;
	ex2.approx.ftz.f32 	%f136, %f134;
	mul.f32 	%f137, %f136, %f135;
	add.f32 	%f138, %f126, %f137;
	sub.f32 	%f139, %f197, %f64;
	fma.rn.f32 	%f140, %f139, 0f3BBB989D, 0f3F000000;
	cvt.sat.f32.f32 	%f141, %f140;
	fma.rm.f32 	%f142, %f141, %f69, %f68;
	add.f32 	%f143, %f142, 0fCB40007F;
	neg.f32 	%f144, %f143;
	fma.rn.f32 	%f145, %f139, 0f3FB8AA3B, %f144;
	fma.rn.f32 	%f146, %f139, 0f32A57060, %f145;
	mov.b32 	%r38, %f142;
	shl.b32 	%r39, %r38, 23;
	mov.b32 	%f147, %r39;
	ex2.approx.ftz.f32 	%f148, %f146;
	mul.f32 	%f149, %f148, %f147;
	add.f32 	%f150, %f138, %f149;
	sub.f32 	%f151, %f199, %f64;
	fma.rn.f32 	%f152, %f151, 0f3BBB989D, 0f3F000000;
	cvt.sat.f32.f32 	%f153, %f152;
	fma.rm.f32 	%f154, %f153, %f69, %f68;
	add.f32 	%f155, %f154, 0fCB40007F;
	neg.f32 	%f156, %f155;
	fma.rn.f32 	%f157, %f151, 0f3FB8AA3B, %f156;
	fma.rn.f32 	%f158, %f151, 0f32A57060, %f157;
	mov.b32 	%r40, %f154;
	shl.b32 	%r41, %r40, 23;
	mov.b32 	%f159, %r41;
	ex2.approx.ftz.f32 	%f160, %f158;
	mul.f32 	%f161, %f160, %f159;
	add.f32 	%f162, %f150, %f161;
	sub.f32 	%f163, %f201, %f64;
	fma.rn.f32 	%f164, %f163, 0f3BBB989D, 0f3F000000;
	cvt.sat.f32.f32 	%f165, %f164;
	fma.rm.f32 	%f166, %f165, %f69, %f68;
	add.f32 	%f167, %f166, 0fCB40007F;
	neg.f32 	%f168, %f167;
	fma.rn.f32 	%f169, %f163, 0f3FB8AA3B, %f168;
	fma.rn.f32 	%f170, %f163, 0f32A57060, %f169;
	mov.b32 	%r42, %f166;
	shl.b32 	%r43, %r42, 23;
	mov.b32 	%f171, %r43;
	ex2.approx.ftz.f32 	%f172, %f170;
	mul.f32 	%f173, %f172, %f171;
	add.f32 	%f174, %f162, %f173;
	mov.b32 	%r44, %f174;
	shfl.sync.bfly.b32	%r45|%p18, %r44, 16, 31, -1;
	mov.b32 	%f175, %r45;
	add.f32 	%f176, %f174, %f175;
	mov.b32 	%r46, %f176;
	shfl.sync.bfly.b32	%r47|%p19, %r46, 8, 31, -1;
	mov.b32 	%f177, %r47;
	add.f32 	%f178, %f176, %f177;
	mov.b32 	%r48, %f178;
	shfl.sync.bfly.b32	%r49|%p20, %r48, 4, 31, -1;
	mov.b32 	%f179, %r49;
	add.f32 	%f180, %f178, %f179;
	mov.b32 	%r50, %f180;
	shfl.sync.bfly.b32	%r51|%p21, %r50, 2, 31, -1;
	mov.b32 	%f181, %r51;
	add.f32 	%f182, %f180, %f181;
	mov.b32 	%r52, %f182;
	shfl.sync.bfly.b32	%r53|%p22, %r52, 1, 31, -1;
	mov.b32 	%f183, %r53;
	add.f32 	%f184, %f182, %f183;
	div.rn.f32 	%f37, %f77, %f184;
	div.rn.f32 	%f38, %f89, %f184;
	div.rn.f32 	%f39, %f101, %f184;
	div.rn.f32 	%f40, %f113, %f184;
	div.rn.f32 	%f41, %f125, %f184;
	div.rn.f32 	%f42, %f137, %f184;
	div.rn.f32 	%f43, %f149, %f184;
	div.rn.f32 	%f44, %f161, %f184;
	div.rn.f32 	%f45, %f173, %f184;
	mad.lo.s64 	%rd31, %rd34, %rd19, %rd2;
	cvta.to.global.u64 	%rd32, %rd18;
	shl.b64 	%rd33, %rd31, 2;
	add.s64 	%rd14, %rd32, %rd33;
	@%p12 bra 	$L__BB93_24;
	st.global.f32 	[%rd14], %f37;
$L__BB93_24:
	setp.le.s64 	%p23, %rd21, %rd3;
	@%p23 bra 	$L__BB93_26;
	st.global.f32 	[%rd14+128], %f38;
$L__BB93_26:
	setp.le.s64 	%p24, %rd21, %rd4;
	@%p24 bra 	$L__BB93_28;
	st.global.f32 	[%rd14+256], %f39;
$L__BB93_28:
	setp.le.s64 	%p25, %rd21, %rd5;
	@%p25 bra 	$L__BB93_30;
	st.global.f32 	[%rd14+384], %f40;
$L__BB93_30:
	setp.le.s64 	%p26, %rd21, %rd6;
	@%p26 bra 	$L__BB93_32;
	st.global.f32 	[%rd14+512], %f41;
$L__BB93_32:
	setp.le.s64 	%p27, %rd21, %rd7;
	@%p27 bra 	$L__BB93_34;
	st.global.f32 	[%rd14+640], %f42;
$L__BB93_34:
	setp.le.s64 	%p28, %rd21, %rd8;
	@%p28 bra 	$L__BB93_36;
	st.global.f32 	[%rd14+768], %f43;
$L__BB93_36:
	setp.le.s64 	%p29, %rd21, %rd9;
	@%p29 bra 	$L__BB93_38;
	st.global.f32 	[%rd14+896], %f44;
$L__BB93_38:
	setp.le.s64 	%p30, %rd21, %rd10;
	@%p30 bra 	$L__BB93_40;
	st.global.f32 	[%rd14+1024], %f45;
$L__BB93_40:
	add.s64 	%rd34, %rd34, %rd11;
	setp.lt.s64 	%p31, %rd34, %rd20;
	@%p31 bra 	$L__BB93_4;
$L__BB93_41:
	ret;

}
	// .globl	_Z15SoftmaxWarpImplI10DirectLoadIffE11DirectStoreIffEfLi1ELi10ELi32ELi1ELb0EL9Algorithm0EEvT_T0_ll
.visible .entry _Z15SoftmaxWarpImplI10DirectLoadIffE11DirectStoreIffEfLi1ELi10ELi32ELi1ELb0EL9Algorithm0EEvT_T0_ll(
	.param .align 8 .b8 _Z15SoftmaxWarpImplI10DirectLoadIffE11DirectStoreIffEfLi1ELi10ELi32ELi1ELb0EL9Algorithm0EEvT_T0_ll_param_0[16],
	.param .align 8 .b8 _Z15SoftmaxWarpImplI10DirectLoadIffE11DirectStoreIffEfLi1ELi10ELi32ELi1ELb0EL9Algorithm0EEvT_T0_ll_param_1[16],
	.param .u64 _Z15SoftmaxWarpImplI10DirectLoadIffE11DirectStoreIffEfLi1ELi10ELi32ELi1ELb0EL9Algorithm0EEvT_T0_ll_param_2,
	.param .u64 _Z15SoftmaxWarpImplI10DirectLoadIffE11DirectStoreIffEfLi1ELi10ELi32ELi1ELb0EL9Algorithm0EEvT_T0_ll_param_3
)
{
	.reg .pred 	%p<14>;
	.reg .b32 	%r<48>;
	.reg .b32 	%f<173>;
	.reg .b64 	%rd<27>;

	ld.param.u64 	%rd1, [_Z15SoftmaxWarpImplI10DirectLoadIffE11DirectStoreIffEfLi1ELi10ELi32ELi1ELb0EL9Algorithm0EEvT_T0_ll_param_0];
	ld.param.u64 	%rd2, [_Z15SoftmaxWarpImplI10DirectLoadIffE11DirectStoreIffEfLi1ELi10ELi32ELi1ELb0EL9Algorithm0EEvT_T0_ll_param_0+8];
	ld.param.u64 	%rd3, [_Z15SoftmaxWarpImplI10DirectLoadIffE11DirectStoreIffEfLi1ELi10ELi32ELi1ELb0EL9Algorithm0EEvT_T0_ll_param_1];
	ld.param.u64 	%rd4, [_Z15SoftmaxWarpImplI10DirectLoadIffE11DirectStoreIffEfLi1ELi10ELi32ELi1ELb0EL9Algorithm0EEvT_T0_ll_param_1+8];
	ld.param.u64 	%rd12, [_Z15SoftmaxWarpImplI10DirectLoadIffE11DirectStoreIffEfLi1ELi10ELi32ELi1ELb0EL9Algorithm0EEvT_T0_ll_param_2];
	ld.param.u64 	%rd13, [_Z15SoftmaxWarpImplI10DirectLoadIffE11DirectStoreIffEfLi1ELi10ELi32ELi1ELb0EL9Algorithm0EEvT_T0_ll_param_3];
	setp.lt.s64 	%p1, %rd13, 321;
	@%p1 bra 	$L__BB94_2;
	mov.u64 	%rd14, $str;
	cvta.global.u64 	%rd15, %rd14;
	mov.u64 	%rd16, $str$1;
	cvta.global.u64 	%rd17, %rd16;
	mov.u64 	%rd18, __unnamed_95;
	cvta.global.u64 	%rd19, %rd18;
	{ // callseq 94, 0
	.param .b64 param0;
	st.param.b64 	[param0], %rd15;
	.param .b64 param1;
	st.param.b64 	[param1], %rd17;
	.param .b32 param2;
	st.param.b32 	[param2], 253;
	.param .b64 param3;
	st.param.b64 	[param3], %rd19;
	.param .b64 param4;
	st.param.b64 	[param4], 1;
	call.uni 
	__assertfail, 
	(
	param0, 
	param1, 
	param2, 
	param3, 
	param4
	);
	} // callseq 94
$L__BB94_2:
	mov.u32 	%r2, %ctaid.x;
	mov.u32 	%r3, %ntid.y;
	mov.u32 	%r4, %tid.y;
	mad.lo.s32 	%r5, %r2, %r3, %r4;
	mov.u32 	%r6, %nctaid.x;
	mul.lo.s32 	%r1, %r6, %r3;
	cvt.s64.s32 	%rd26, %r5;
	setp.le.s64 	%p2, %rd12, %rd26;
	@%p2 bra 	$L__BB94_5;
	mov.u32 	%r7, %tid.x;
	cvt.u64.u32 	%rd6, %r7;
	cvta.to.global.u64 	%rd7, %rd3;
	cvta.to.global.u64 	%rd8, %rd1;
	cvt.s64.s32 	%rd9, %r1;
$L__BB94_4:
	mad.lo.s64 	%rd20, %rd26, %rd2, %rd6;
	shl.b64 	%rd21, %rd20, 2;
	add.s64 	%rd22, %rd8, %rd21;
	ld.global.f32 	%f1, [%rd22];
	max.f32 	%f2, %f1, 0fFF800000;
	ld.global.f32 	%f3, [%rd22+128];
	max.f32 	%f4, %f2, %f3;
	ld.global.f32 	%f5, [%rd22+256];
	max.f32 	%f6, %f4, %f5;
	ld.global.f32 	%f7, [%rd22+384];
	max.f32 	%f8, %f6, %f7;
	ld.global.f32 	%f9, [%rd22+512];
	max.f32 	%f10, %f8, %f9;
	ld.global.f32 	%f11, [%rd22+640];
	max.f32 	%f12, %f10, %f11;
	ld.global.f32 	%f13, [%rd22+768];
	max.f32 	%f14, %f12, %f13;
	ld.global.f32 	%f15, [%rd22+896];
	max.f32 	%f16, %f14, %f15;
	ld.global.f32 	%f17, [%rd22+1024];
	max.f32 	%f18, %f16, %f17;
	ld.global.f32 	%f19, [%rd22+1152];
	max.f32 	%f20, %f18, %f19;
	mov.b32 	%r8, %f20;
	shfl.sync.bfly.b32	%r9|%p3, %r8, 16, 31, -1;
	mov.b32 	%f21, %r9;
	max.f32 	%f22, %f20, %f21;
	mov.b32 	%r10, %f22;
	shfl.sync.bfly.b32	%r11|%p4, %r10, 8, 31, -1;
	mov.b32 	%f23, %r11;
	max.f32 	%f24, %f22, %f23;
	mov.b32 	%r12, %f24;
	shfl.sync.bfly.b32	%r13|%p5, %r12, 4, 31, -1;
	mov.b32 	%f25, %r13;
	max.f32 	%f26, %f24, %f25;
	mov.b32 	%r14, %f26;
	shfl.sync.bfly.b32	%r15|%p6, %r14, 2, 31, -1;
	mov.b32 	%f27, %r15;
	max.f32 	%f28, %f26, %f27;
	mov.b32 	%r16, %f28;
	shfl.sync.bfly.b32	%r17|%p7, %r16, 1, 31, -1;
	mov.b32 	%f29, %r17;
	max.f32 	%f30, %f28, %f29;
	sub.f32 	%f31, %f1, %f30;
	fma.rn.f32 	%f32, %f31, 0f3BBB989D, 0f3F000000;
	cvt.sat.f32.f32 	%f33, %f32;
	mov.f32 	%f34, 0f4B400001;
	mov.f32 	%f35, 0f437C0000;
	fma.rm.f32 	%f36, %f33, %f35, %f34;
	add.f32 	%f37, %f36, 0fCB40007F;
	neg.f32 	%f38, %f37;
	fma.rn.f32 	%f39, %f31, 0f3FB8AA3B, %f38;
	fma.rn.f32 	%f40, %f31, 0f32A57060, %f39;
	mov.b32 	%r18, %f36;
	shl.b32 	%r19, %r18, 23;
	mov.b32 	%f41, %r19;
	ex2.approx.ftz.f32 	%f42, %f40;
	mul.f32 	%f43, %f42, %f41;
	add.f32 	%f44, %f43, 0f00000000;
	sub.f32 	%f45, %f3, %f30;
	fma.rn.f32 	%f46, %f45, 0f3BBB989D, 0f3F000000;
	cvt.sat.f32.f32 	%f47, %f46;
	fma.rm.f32 	%f48, %f47, %f35, %f34;
	add.f32 	%f49, %f48, 0fCB40007F;
	neg.f32 	%f50, %f49;
	fma.rn.f32 	%f51, %f45, 0f3FB8AA3B, %f50;
	fma.rn.f32 	%f52, %f45, 0f32A57060, %f51;
	mov.b32 	%r20, %f48;
	shl.b32 	%r21, %r20, 23;
	mov.b32 	%f53, %r21;
	ex2.approx.ftz.f32 	%f54, %f52;
	mul.f32 	%f55, %f54, %f53;
	add.f32 	%f56, %f44, %f55;
	sub.f32 	%f57, %f5, %f30;
	fma.rn.f32 	%f58, %f57, 0f3BBB989D, 0f3F000000;
	cvt.sat.f32.f32 	%f59, %f58;
	fma.rm.f32 	%f60, %f59, %f35, %f34;
	add.f32 	%f61, %f60, 0fCB40007F;
	neg.f32 	%f62, %f61;
	fma.rn.f32 	%f63, %f57, 0f3FB8AA3B, %f62;
	fma.rn.f32 	%f64, %f57, 0f32A57060, %f63;
	mov.b32 	%r22, %f60;
	shl.b32 	%r23, %r22, 23;
	mov.b32 	%f65, %r23;
	ex2.approx.ftz.f32 	%f66, %f64;
	mul.f32 	%f67, %f66, %f65;
	add.f32 	%f68, %f56, %f67;
	sub.f32 	%f69, %f7, %f30;
	fma.rn.f32 	%f70, %f69, 0f3BBB989D, 0f3F000000;
	cvt.sat.f32.f32 	%f71, %f70;
	fma.rm.f32 	%f72, %f71, %f35, %f34;
	add.f32 	%f73, %f72, 0fCB40007F;
	neg.f32 	%f74, %f73;
	fma.rn.f32 	%f75, %f69, 0f3FB8AA3B, %f74;
	fma.rn.f32 	%f76, %f69, 0f32A57060, %f75;
	mov.b32 	%r24, %f72;
	shl.b32 	%r25, %r24, 23;
	mov.b32 	%f77, %r25;
	ex2.approx.ftz.f32 	%f78, %f76;
	mul.f32 	%f79, %f78, %f77;
	add.f32 	%f80, %f68, %f79;
	sub.f32 	%f81, %f9, %f30;
	fma.rn.f32 	%f82, %f81, 0f3BBB989D, 0f3F000000;
	cvt.sat.f32.f32 	%f83, %f82;
	fma.rm.f32 	%f84, %f83, %f35, %f34;
	add.f32 	%f85, %f84, 0fCB40007F;
	neg.f32 	%f86, %f85;
	fma.rn.f32 	%f87, %f81, 0f3FB8AA3B, %f86;
	fma.rn.f32 	%f88, %f81, 0f32A57060, %f87;
	mov.b32 	%r26, %f84;
	shl.b32 	%r27, %r26, 23;
	mov.b32 	%f89, %r27;
	ex2.approx.ftz.f32 	%f90, %f88;
	mul.f32 	%f91, %f90, %f89;
	add.f32 	%f92, %f80, %f91;
	sub.f32 	%f93, %f11, %f30;
	fma.rn.f32 	%f94, %f93, 0f3BBB989D, 0f3F000000;
	cvt.sat.f32.f32 	%f95, %f94;
	fma.rm.f32 	%f96, %f95, %f35, %f34;
	add.f32 	%f97, %f96, 0fCB40007F;
	neg.f32 	%f98, %f97;
	fma.rn.f32 	%f99, %f93, 0f3FB8AA3B, %f98;
	fma.rn.f32 	%f100, %f93, 0f32A57060, %f99;
	mov.b32 	%r28, %f96;
	shl.b32 	%r29, %r28, 23;
	mov.b32 	%f101, %r29;
	ex2.approx.ftz.f32 	%f102, %f100;
	mul.f32 	%f103, %f102, %f101;
	add.f32 	%f104, %f92, %f103;
	sub.f32 	%f105, %f13, %f30;
	fma.rn.f32 	%f106, %f105, 0f3BBB989D, 0f3F000000;
	cvt.sat.f32.f32 	%f107, %f106;
	fma.rm.f32 	%f108, %f107, %f35, %f34;
	add.f32 	%f109, %f108, 0fCB40007F;
	neg.f32 	%f110, %f109;
	fma.rn.f32 	%f111, %f105, 0f3FB8AA3B, %f110;
	fma.rn.f32 	%f112, %f105, 0f32A57060, %f111;
	mov.b32 	%r30, %f108;
	shl.b32 	%r31, %r30, 23;
	mov.b32 	%f113, %r31;
	ex2.approx.ftz.f32 	%f114, %f112;
	mul.f32 	%f115, %f114, %f113;
	add.f32 	%f116, %f104, %f115;
	sub.f32 	%f117, %f15, %f30;
	fma.rn.f32 	%f118, %f117, 0f3BBB989D, 0f3F000000;
	cvt.sat.f32.f32 	%f119, %f118;
	fma.rm.f32 	%f120, %f119, %f35, %f34;
	add.f32 	%f121, %f120, 0fCB40007F;
	neg.f32 	%f122, %f121;
	fma.rn.f32 	%f123, %f117, 0f3FB8AA3B, %f122;
	fma.rn.f32 	%f124, %f117, 0f32A57060, %f123;
	mov.b32 	%r32, %f120;
	shl.b32 	%r33, %r32, 23;
	mov.b32 	%f125, %r33;
	ex2.approx.ftz.f32 	%f126, %f124;
	mul.f32 	%f127, %f126, %f125;
	add.f32 	%f128, %f116, %f127;
	sub.f32 	%f129, %f17, %f30;
	fma.rn.f32 	%f130, %f129, 0f3BBB989D, 0f3F000000;
	cvt.sat.f32.f32 	%f131, %f130;
	fma.rm.f32 	%f132, %f131, %f35, %f34;
	add.f32 	%f133, %f132, 0fCB40007F;
	neg.f32 	%f134, %f133;
	fma.rn.f32 	%f135, %f129, 0f3FB8AA3B, %f134;
	fma.rn.f32 	%f136, %f129, 0f32A57060, %f135;
	mov.b32 	%r34, %f132;
	shl.b32 	%r35, %r34, 23;
	mov.b32 	%f137, %r35;
	ex2.approx.ftz.f32 	%f138, %f136;
	mul.f32 	%f139, %f138, %f137;
	add.f32 	%f140, %f128, %f139;
	sub.f32 	%f141, %f19, %f30;
	fma.rn.f32 	%f142, %f141, 0f3BBB989D, 0f3F000000;
	cvt.sat.f32.f32 	%f143, %f142;
	fma.rm.f32 	%f144, %f143, %f35, %f34;
	add.f32 	%f145, %f144, 0fCB40007F;
	neg.f32 	%f146, %f145;
	fma.rn.f32 	%f147, %f141, 0f3FB8AA3B, %f146;
	fma.rn.f32 	%f148, %f141, 0f32A57060, %f147;
	mov.b32 	%r36, %f144;
	shl.b32 	%r37, %r36, 23;
	mov.b32 	%f149, %r37;
	ex2.approx.ftz.f32 	%f150, %f148;
	mul.f32 	%f151, %f150, %f149;
	add.f32 	%f152, %f140, %f151;
	mov.b32 	%r38, %f152;
	shfl.sync.bfly.b32	%r39|%p8, %r38, 16, 31, -1;
	mov.b32 	%f153, %r39;
	add.f32 	%f154, %f152, %f153;
	mov.b32 	%r40, %f154;
	shfl.sync.bfly.b32	%r41|%p9, %r40, 8, 31, -1;
	mov.b32 	%f155, %r41;
	add.f32 	%f156, %f154, %f155;
	mov.b32 	%r42, %f156;
	shfl.sync.bfly.b32	%r43|%p10, %r42, 4, 31, -1;
	mov.b32 	%f157, %r43;
	add.f32 	%f158, %f156, %f157;
	mov.b32 	%r44, %f158;
	shfl.sync.bfly.b32	%r45|%p11, %r44, 2, 31, -1;
	mov.b32 	%f159, %r45;
	add.f32 	%f160, %f158, %f159;
	mov.b32 	%r46, %f160;
	shfl.sync.bfly.b32	%r47|%p12, %r46, 1, 31, -1;
	mov.b32 	%f161, %r47;
	add.f32 	%f162, %f160, %f161;
	div.rn.f32 	%f163, %f43, %f162;
	div.rn.f32 	%f164, %f55, %f162;
	div.rn.f32 	%f165, %f67, %f162;
	div.rn.f32 	%f166, %f79, %f162;
	div.rn.f32 	%f167, %f91, %f162;
	div.rn.f32 	%f168, %f103, %f162;
	div.rn.f32 	%f169, %f115, %f162;
	div.rn.f32 	%f170, %f127, %f162;
	div.rn.f32 	%f171, %f139, %f162;
	div.rn.f32 	%f172, %f151, %f162;
	mad.lo.s64 	%rd23, %rd26, %rd4, %rd6;
	shl.b64 	%rd24, %rd23, 2;
	add.s64 	%rd25, %rd7, %rd24;
	st.global.f32 	[%rd25], %f163;
	st.global.f32 	[%rd25+128], %f164;
	st.global.f32 	[%rd25+256], %f165;
	st.global.f32 	[%rd25+384], %f166;
	st.global.f32 	[%rd25+512], %f167;
	st.global.f32 	[%rd25+640], %f168;
	st.global.f32 	[%rd25+768], %f169;
	st.global.f32 	[%rd25+896], %f170;
	st.global.f32 	[%rd25+1024], %f171;
	st.global.f32 	[%rd25+1152], %f172;
	add.s64 	%rd26, %rd26, %rd9;
	setp.lt.s64 	%p13, %rd26, %rd12;
	@%p13 bra 	$L__BB94_4;
$L__BB94_5:
	ret;

}
	// .globl	_Z15SoftmaxWarpImplI10DirectLoadIffE11DirectStoreIffEfLi1ELi10ELi32ELi1ELb1EL9Algorithm0EEvT_T0_ll
.visible .entry _Z15SoftmaxWarpImplI10DirectLoadIffE11DirectStoreIffEfLi1ELi10ELi32ELi1ELb1EL9Algorithm0EEvT_T0_ll(
	.param .align 8 .b8 _Z15SoftmaxWarpImplI10DirectLoadIffE11DirectStoreIffEfLi1ELi10ELi32ELi1ELb1EL9Algorithm0EEvT_T0_ll_param_0[16],
	.param .align 8 .b8 _Z15SoftmaxWarpImplI10DirectLoadIffE11DirectStoreIffEfLi1ELi10ELi32ELi1ELb1EL9Algorithm0EEvT_T0_ll_param_1[16],
	.param .u64 _Z15SoftmaxWarpImplI10DirectLoadIffE11DirectStoreIffEfLi1ELi10ELi32ELi1ELb1EL9Algorithm0EEvT_T0_ll_param_2,
	.param .u64 _Z15SoftmaxWarpImplI10DirectLoadIffE11DirectStoreIffEfLi1ELi10ELi32ELi1ELb1EL9Algorithm0EEvT_T0_ll_param_3
)
{
	.reg .pred 	%p<34>;
	.reg .b32 	%r<57>;
	.reg .b32 	%f<223>;
	.reg .b64 	%rd<38>;

	ld.param.u64 	%rd24, [_Z15SoftmaxWarpImplI10DirectLoadIffE11DirectStoreIffEfLi1ELi10ELi32ELi1ELb1EL9Algorithm0EEvT_T0_ll_param_1+8];
	ld.param.u64 	%rd23, [_Z15SoftmaxWarpImplI10DirectLoadIffE11DirectStoreIffEfLi1ELi10ELi32ELi1ELb1EL9Algorithm0EEvT_T0_ll_param_1];
	ld.param.u64 	%rd22, [_Z15SoftmaxWarpImplI10DirectLoadIffE11DirectStoreIffEfLi1ELi10ELi32ELi1ELb1EL9Algorithm0EEvT_T0_ll_param_0+8];
	ld.param.u64 	%rd21, [_Z15SoftmaxWarpImplI10DirectLoadIffE11DirectStoreIffEfLi1ELi10ELi32ELi1ELb1EL9Algorithm0EEvT_T0_ll_param_0];
	ld.param.u64 	%rd25, [_Z15SoftmaxWarpImplI10DirectLoadIffE11DirectStoreIffEfLi1ELi10ELi32ELi1ELb1EL9Algorithm0EEvT_T0_ll_param_2];
	ld.param.u64 	%rd26, [_Z15SoftmaxWarpImplI10DirectLoadIffE11DirectStoreIffEfLi1ELi10ELi32ELi1ELb1EL9Algorithm0EEvT_T0_ll_param_3];
	setp.lt.s64 	%p1, %rd26, 321;
	@%p1 bra 	$L__BB95_2;
	mov.u64 	%rd27, $str;
	cvta.global.u64 	%rd28, %rd27;
	mov.u64 	%rd29, $str$1;
	cvta.global.u64 	%rd30, %rd29;
	mov.u64 	%rd31, __unnamed_96;
	cvta.global.u64 	%rd32, %rd31;
	{ // callseq 95, 0
	.param .b64 param0;
	st.param.b64 	[param0], %rd28;
	.param .b64 param1;
	st.param.b64 	[param1], %rd30;
	.param .b32 param2;
	st.param.b32 	[param2], 253;
	.param .b64 param3;
	st.param.b64 	[param3], %rd32;
	.param .b64 param4;
	st.param.b64 	[param4], 1;
	call.uni 
	__assertfail, 
	(
	param0, 
	param1, 
	param2, 
	param3, 
	param4
	);
	} // callseq 95
$L__BB95_2:
	mov.u32 	%r2, %ctaid.x;
	mov.u32 	%r3, %ntid.y;
	mov.u32 	%r4, %tid.y;
	mad.lo.s32 	%r5, %r2, %r3, %r4;
	mov.u32 	%r6, %nctaid.x;
	mul.lo.s32 	%r1, %r6, %r3;
	cvt.s64.s32 	%rd37, %r5;
	setp.le.s64 	%p2, %rd25, %rd37;
	@%p2 bra 	$L__BB95_45;
	mov.u32 	%r7, %tid.x;
	cvt.u64.u32 	%rd4, %r7;
	add.s32 	%r8, %r7, 32;
	cvt.u64.u32 	%rd5, %r8;
	add.s32 	%r9, %r7, 64;
	cvt.u64.u32 	%rd6, %r9;
	add.s32 	%r10, %r7, 96;
	cvt.u64.u32 	%rd7, %r10;
	add.s32 	%r11, %r7, 128;
	cvt.u64.u32 	%rd8, %r11;
	add.s32 	%r12, %r7, 160;
	cvt.u64.u32 	%rd9, %r12;
	add.s32 	%r13, %r7, 192;
	cvt.u64.u32 	%rd10, %r13;
	add.s32 	%r14, %r7, 224;
	cvt.u64.u32 	%rd11, %r14;
	add.s32 	%r15, %r7, 256;
	cvt.u64.u32 	%rd12, %r15;
	add.s32 	%r16, %r7, 288;
	cvt.u64.u32 	%rd13, %r16;
	cvta.to.global.u64 	%rd14, %rd23;
	cvta.to.global.u64 	%rd15, %rd21;
	cvt.s64.s32 	%rd16, %r1;
$L__BB95_4:
	setp.le.s64 	%p3, %rd26, %rd4;
	mad.lo.s64 	%rd33, %rd37, %rd22, %rd4;
	shl.b64 	%rd34, %rd33, 2;
	add.s64 	%rd18, %rd15, %rd34;
	mov.f32 	%f203, 0fFF800000;
	mov.f32 	%f206, %f203;
	@%p3 bra 	$L__BB95_6;
	ld.global.f32 	%f203, [%rd18];
	max.f32 	%f206, %f203, 0fFF800000;
$L__BB95_6:
	setp.le.s64 	%p4, %rd26, %rd5;
	mov.f32 	%f205, 0fFF800000;
	@%p4 bra 	$L__BB95_8;
	ld.global.f32 	%f205, [%rd18+128];
	max.f32 	%f206, %f206, %f205;
$L__BB95_8:
	setp.le.s64 	%p5, %rd26, %rd6;
	mov.f32 	%f207, 0fFF800000;
	@%p5 bra 	$L__BB95_10;
	ld.global.f32 	%f207, [%rd18+256];
	max.f32 	%f206, %f206, %f207;
$L__BB95_10:
	setp.le.s64 	%p6, %rd26, %rd7;
	mov.f32 	%f209, 0fFF800000;
	@%p6 bra 	$L__BB95_12;
	ld.global.f32 	%f209, [%rd18+384];
	max.f32 	%f206, %f206, %f209;
$L__BB95_12:
	setp.le.s64 	%p7, %rd26, %rd8;
	mov.f32 	%f211, 0fFF800000;
	@%p7 bra 	$L__BB95_14;
	ld.global.f32 	%f211, [%rd18+512];
	max.f32 	%f206, %f206, %f211;
$L__BB95_14:
	setp.le.s64 	%p8, %rd26, %rd9;
	mov.f32 	%f213, 0fFF800000;
	@%p8 bra 	$L__BB95_16;
	ld.global.f32 	%f213, [%rd18+640];
	max.f32 	%f206, %f206, %f213;
$L__BB95_16:
	setp.le.s64 	%p9, %rd26, %rd10;
	mov.f32 	%f215, 0fFF800000;
	@%p9 bra 	$L__BB95_18;
	ld.global.f32 	%f215, [%rd18+768];
	max.f32 	%f206, %f206, %f215;
$L__BB95_18:
	setp.le.s64 	%p10, %rd26, %rd11;
	mov.f32 	%f217, 0fFF800000;
	@%p10 bra 	$L__BB95_20;
	ld.global.f32 	%f217, [%rd18+896];
	max.f32 	%f206, %f206, %f217;
$L__BB95_20:
	setp.le.s64 	%p11, %rd26, %rd12;
	mov.f32 	%f219, 0fFF800000;
	@%p11 bra 	$L__BB95_22;
	ld.global.f32 	%f219, [%rd18+1024];
	max.f32 	%f206, %f206, %f219;
$L__BB95_22:
	setp.le.s64 	%p12, %rd26, %rd13;
	mov.f32 	%f221, 0fFF800000;
	@%p12 bra 	$L__BB95_24;
	ld.global.f32 	%f221, [%rd18+1152];
	max.f32 	%f206, %f206, %f221;
$L__BB95_24:
	setp.le.s64 	%p13, %rd26, %rd4;
	mov.b32 	%r17, %f206;
	shfl.sync.bfly.b32	%r18|%p14, %r17, 16, 31, -1;
	mov.b32 	%f61, %r18;
	max.f32 	%f62, %f206, %f61;
	mov.b32 	%r19, %f62;
	shfl.sync.bfly.b32	%r20|%p15, %r19, 8, 31, -1;
	mov.b32 	%f63, %r20;
	max.f32 	%f64, %f62, %f63;
	mov.b32 	%r21, %f64;
	shfl.sync.bfly.b32	%r22|%p16, %r21, 4, 31, -1;
	mov.b32 	%f65, %r22;
	max.f32 	%f66, %f64, %f65;
	mov.b32 	%r23, %f66;
	shfl.sync.bfly.b32	%r24|%p17, %r23, 2, 31, -1;
	mov.b32 	%f67, %r24;
	max.f32 	%f68, %f66, %f67;
	mov.b32 	%r25, %f68;
	shfl.sync.bfly.b32	%r26|%p18, %r25, 1, 31, -1;
	mov.b32 	%f69, %r26;
	max.f32 	%f70, %f68, %f69;
	sub.f32 	%f71, %f203, %f70;
	fma.rn.f32 	%f72, %f71, 0f3BBB989D, 0f3F000000;
	cvt.sat.f32.f32 	%f73, %f72;
	mov.f32 	%f74, 0f4B400001;
	mov.f32 	%f75, 0f437C0000;
	fma.rm.f32 	%f76, %f73, %f75, %f74;
	add.f32 	%f77, %f76, 0fCB40007F;
	neg.f32 	%f78, %f77;
	fma.rn.f32 	%f79, %f71, 0f3FB8AA3B, %f78;
	fma.rn.f32 	%f80, %f71, 0f32A57060, %f79;
	mov.b32 	%r27, %f76;
	shl.b32 	%r28, %r27, 23;
	mov.b32 	%f81, %r28;
	ex2.approx.ftz.f32 	%f82, %f80;
	mul.f32 	%f83, %f82, %f81;
	add.f32 	%f84, %f83, 0f00000000;
	sub.f32 	%f85, %f205, %f70;
	fma.rn.f32 	%f86, %f85, 0f3BBB989D, 0f3F000000;
	cvt.sat.f32.f32 	%f87, %f86;
	fma.rm.f32 	%f88, %f87, %f75, %f74;
	add.f32 	%f89, %f88, 0fCB40007F;
	neg.f32 	%f90, %f89;
	fma.rn.f32 	%f91, %f85, 0f3FB8AA3B, %f90;
	fma.rn.f32 	%f92, %f85, 0f32A57060, %f91;
	mov.b32 	%r29, %f88;
	shl.b32 	%r30, %r29, 23;
	mov.b32 	%f93, %r30;
	ex2.approx.ftz.f32 	%f94, %f92;
	mul.f32 	%f95, %f94, %f93;
	add.f32 	%f96, %f84, %f95;
	sub.f32 	%f97, %f207, %f70;
	fma.rn.f32 	%f98, %f97, 0f3BBB989D, 0f3F000000;
	cvt.sat.f32.f32 	%f99, %f98;
	fma.rm.f32 	%f100, %f99, %f75, %f74;
	add.f32 	%f101, %f100, 0fCB40007F;
	neg.f32 	%f102, %f101;
	fma.rn.f32 	%f103, %f97, 0f3FB8AA3B, %f102;
	fma.rn.f32 	%f104, %f97, 0f32A57060, %f103;
	mov.b32 	%r31, %f100;
	shl.b32 	%r32, %r31, 23;
	mov.b32 	%f105, %r32;
	ex2.approx.ftz.f32 	%f106, %f104;
	mul.f32 	%f107, %f106, %f105;
	add.f32 	%f108, %f96, %f107;
	sub.f32 	%f109, %f209, %f70;
	fma.rn.f32 	%f110, %f109, 0f3BBB989D, 0f3F000000;
	cvt.sat.f32.f32 	%f111, %f110;
	fma.rm.f32 	%f112, %f111, %f75, %f74;
	add.f32 	%f113, %f112, 0fCB40007F;
	neg.f32 	%f114, %f113;
	fma.rn.f32 	%f115, %f109, 0f3FB8AA3B, %f114;
	fma.rn.f32 	%f116, %f109, 0f32A57060, %f115;
	mov.b32 	%r33, %f112;
	shl.b32 	%r34, %r33, 23;
	mov.b32 	%f117, %r34;
	ex2.approx.ftz.f32 	%f118, %f116;
	mul.f32 	%f119, %f118, %f117;
	add.f32 	%f120, %f108, %f119;
	sub.f32 	%f121, %f211, %f70;
	fma.rn.f32 	%f122, %f121, 0f3BBB989D, 0f3F000000;
	cvt.sat.f32.f32 	%f123, %f122;
	fma.rm.f32 	%f124, %f123, %f75, %f74;
	add.f32 	%f125, %f124, 0fCB40007F;
	neg.f32 	%f126, %f125;
	fma.rn.f32 	%f127, %f121, 0f3FB8AA3B, %f126;
	fma.rn.f32 	%f128, %f121, 0f32A57060, %f127;
	mov.b32 	%r35, %f124;
	shl.b32 	%r36, %r35, 23;
	mov.b32 	%f129, %r36;
	ex2.approx.ftz.f32 	%f130, %f128;
	mul.f32 	%f131, %f130, %f129;
	add.f32 	%f132, %f120, %f131;
	sub.f32 	%f133, %f213, %f70;
	fma.rn.f32 	%f134, %f133, 0f3BBB989D, 0f3F000000;
	cvt.sat.f32.f32 	%f135, %f134;
	fma.rm.f32 	%f136, %f135, %f75, %f74;
	add.f32 	%f137, %f136, 0fCB40007F;
	neg.f32 	%f138, %f137;
	fma.rn.f32 	%f139, %f133, 0f3FB8AA3B, %f138;
	fma.rn.f32 	%f140, %f133, 0f32A57060, %f139;
	mov.b32 	%r37, %f136;
	shl.b32 	%r38, %r37, 23;
	mov.b32 	%f141, %r38;
	ex2.approx.ftz.f32 	%f142, %f140;
	mul.f32 	%f143, %f142, %f141;
	add.f32 	%f144, %f132, %f143;
	sub.f32 	%f145, %f215, %f70;
	fma.rn.f32 	%f146, %f145, 0f3BBB989D, 0f3F000000;
	cvt.sat.f32.f32 	%f147, %f146;
	fma.rm.f32 	%f148, %f147, %f75, %f74;
	add.f32 	%f149, %f148, 0fCB40007F;
	neg.f32 	%f150, %f149;
	fma.rn.f32 	%f151, %f145, 0f3FB8AA3B, %f150;
	fma.rn.f32 	%f152, %f145, 0f32A57060, %f151;
	mov.b32 	%r39, %f148;
	shl.b32 	%r40, %r39, 23;
	mov.b32 	%f153, %r40;
	ex2.approx.ftz.f32 	%f154, %f152;
	mul.f32 	%f155, %f154, %f153;
	add.f32 	%f156, %f144, %f155;
	sub.f32 	%f157, %f217, %f70;
	fma.rn.f32 	%f158, %f157, 0f3BBB989D, 0f3F000000;
	cvt.sat.f32.f32 	%f159, %f158;
	fma.rm.f32 	%f160, %f159, %f75, %f74;
	add.f32 	%f161, %f160, 0fCB40007F;
	neg.f32 	%f162, %f161;
	fma.rn.f32 	%f163, %f157, 0f3FB8AA3B, %f162;
	fma.rn.f32 	%f164, %f157, 0f32A57060, %f163;
	mov.b32 	%r41, %f160;
	shl.b32 	%r42, %r41, 23;
	mov.b32 	%f165, %r42;
	ex2.approx.ftz.f32 	%f166, %f164;
	mul.f32 	%f167, %f166, %f165;
	add.f32 	%f168, %f156, %f167;
	sub.f32 	%f169, %f219, %f70;
	fma.rn.f32 	%f170, %f169, 0f3BBB989D, 0f3F000000;
	cvt.sat.f32.f32 	%f171, %f170;
	fma.rm.f32 	%f172, %f171, %f75, %f74;
	add.f32 	%f173, %f172, 0fCB40007F;
	neg.f32 	%f174, %f173;
	fma.rn.f32 	%f175, %f169, 0f3FB8AA3B, %f174;
	fma.rn.f32 	%f176, %f169, 0f32A57060, %f175;
	mov.b32 	%r43, %f172;
	shl.b32 	%r44, %r43, 23;
	mov.b32 	%f177, %r44;
	ex2.approx.ftz.f32 	%f178, %f176;
	mul.f32 	%f179, %f178, %f177;
	add.f32 	%f180, %f168, %f179;
	sub.f32 	%f181, %f221, %f70;
	fma.rn.f32 	%f182, %f181, 0f3BBB989D, 0f3F000000;
	cvt.sat.f32.f32 	%f183, %f182;
	fma.rm.f32 	%f184, %f183, %f75, %f74;
	add.f32 	%f185, %f184, 0fCB40007F;
	neg.f32 	%f186, %f185;
	fma.rn.f32 	%f187, %f181, 0f3FB8AA3B, %f186;
	fma.rn.f32 	%f188, %f181, 0f32A57060, %f187;
	mov.b32 	%r45, %f184;
	shl.b32 	%r46, %r45, 23;
	mov.b32 	%f189, %r46;
	ex2.approx.ftz.f32 	%f190, %f188;
	mul.f32 	%f191, %f190, %f189;
	add.f32 	%f192, %f180, %f191;
	mov.b32 	%r47, %f192;
	shfl.sync.bfly.b32	%r48|%p19, %r47, 16, 31, -1;
	mov.b32 	%f193, %r48;
	add.f32 	%f194, %f192, %f193;
	mov.b32 	%r49, %f194;
	shfl.sync.bfly.b32	%r50|%p20, %r49, 8, 31, -1;
	mov.b32 	%f195, %r50;
	add.f32 	%f196, %f194, %f195;
	mov.b32 	%r51, %f196;
	shfl.sync.bfly.b32	%r52|%p21, %r51, 4, 31, -1;
	mov.b32 	%f197, %r52;
	add.f32 	%f198, %f196, %f197;
	mov.b32 	%r53, %f198;
	shfl.sync.bfly.b32	%r54|%p22, %r53, 2, 31, -1;
	mov.b32 	%f199, %r54;
	add.f32 	%f200, %f198, %f199;
	mov.b32 	%r55, %f200;
	shfl.sync.bfly.b32	%r56|%p23, %r55, 1, 31, -1;
	mov.b32 	%f201, %r56;
	add.f32 	%f202, %f200, %f201;
	div.rn.f32 	%f41, %f83, %f202;
	div.rn.f32 	%f42, %f95, %f202;
	div.rn.f32 	%f43, %f107, %f202;
	div.rn.f32 	%f44, %f119, %f202;
	div.rn.f32 	%f45, %f131, %f202;
	div.rn.f32 	%f46, %f143, %f202;
	div.rn.f32 	%f47, %f155, %f202;
	div.rn.f32 	%f48, %f167, %f202;
	div.rn.f32 	%f49, %f179, %f202;
	div.rn.f32 	%f50, %f191, %f202;
	mad.lo.s64 	%rd35, %rd37, %rd24, %rd4;
	shl.b64 	%rd36, %rd35, 2;
	add.s64 	%rd19, %rd14, %rd36;
	@%p13 bra 	$L__BB95_26;
	st.global.f32 	[%rd19], %f41;
$L__BB95_26:
	setp.le.s64 	%p24, %rd26, %rd5;
	@%p24 bra 	$L__BB95_28;
	st.global.f32 	[%rd19+128], %f42;
$L__BB95_28:
	setp.le.s64 	%p25, %rd26, %rd6;
	@%p25 bra 	$L__BB95_30;
	st.global.f32 	[%rd19+256], %f43;
$L__BB95_30:
	setp.le.s64 	%p26, %rd26, %rd7;
	@%p26 bra 	$L__BB95_32;
	st.global.f32 	[%rd19+384], %f44;
$L__BB95_32:
	setp.le.s64 	%p27, %rd26, %rd8;
	@%p27 bra 	$L__BB95_34;
	st.global.f32 	[%rd19+512], %f45;
$L__BB95_34:
	setp.le.s64 	%p28, %rd26, %rd9;
	@%p28 bra 	$L__BB95_36;
	st.global.f32 	[%rd19+640], %f46;
$L__BB95_36:
	setp.le.s64 	%p29, %rd26, %rd10;
	@%p29 bra 	$L__BB95_38;
	st.global.f32 	[%rd19+768], %f47;
$L__BB95_38:
	setp.le.s64 	%p30, %rd26, %rd11;
	@%p30 bra 	$L__BB95_40;
	st.global.f32 	[%rd19+896], %f48;
$L__BB95_40:
	setp.le.s64 	%p31, %rd26, %rd12;
	@%p31 bra 	$L__BB95_42;
	st.global.f32 	[%rd19+1024], %f49;
$L__BB95_42:
	setp.le.s64 	%p32, %rd26, %rd13;
	@%p32 bra 	$L__BB95_44;
	st.global.f32 	[%rd19+1152], %f50;
$L__BB95_44:
	add.s64 	%rd37, %rd37, %rd16;
	setp.lt.s64 	%p33, %rd37, %rd25;
	@%p33 bra 	$L__BB95_4;
$L__BB95_45:
	ret;

}
	// .globl	_Z15SoftmaxWarpImplI10DirectLoadIffE11DirectStoreIffEfLi1ELi11ELi32ELi1ELb0EL9Algorithm0EEvT_T0_ll
.visible .entry _Z15SoftmaxWarpImplI10DirectLoadIffE11DirectStoreIffEfLi1ELi11ELi32ELi1ELb0EL9Algorithm0EEvT_T0_ll(
	.param .align 8 .b8 _Z15SoftmaxWarpImplI10DirectLoadIffE11DirectStoreIffEfLi1ELi11ELi32ELi1ELb0EL9Algorithm0EEvT_T0_ll_param_0[16],
	.param .align 8 .b8 _Z15SoftmaxWarpImplI10DirectLoadIffE11DirectStoreIffEfLi1ELi11ELi32ELi1ELb0EL9Algorithm0EEvT_T0_ll_param_1[16],
	.param .u64 _Z15SoftmaxWarpImplI10DirectLoadIffE11DirectStoreIffEfLi1ELi11ELi32ELi1ELb0EL9Algorithm0EEvT_T0_ll_param_2,
	.param .u64 _Z15SoftmaxWarpImplI10DirectLoadIffE11DirectStoreIffEfLi1ELi11ELi32ELi1ELb0EL9Algorithm0EEvT_T0_ll_param_3
)
{
	.reg .pred 	%p<14>;
	.reg .b32 	%r<50>;
	.reg .b32 	%f<188>;
	.reg .b64 	%rd<27>;

	ld.param.u64 	%rd1, [_Z15SoftmaxWarpImplI10DirectLoadIffE11DirectStoreIffEfLi1ELi11ELi32ELi1ELb0EL9Algorithm0EEvT_T0_ll_param_0];
	ld.param.u64 	%rd2, [_Z15SoftmaxWarpImplI10DirectLoadIffE11DirectStoreIffEfLi1ELi11ELi32ELi1ELb0EL9Algorithm0EEvT_T0_ll_param_0+8];
	ld.param.u64 	%rd3, [_Z15SoftmaxWarpImplI10DirectLoadIffE11DirectStoreIffEfLi1ELi11ELi32ELi1ELb0EL9Algorithm0EEvT_T0_ll_param_1];
	ld.param.u64 	%rd4, [_Z15SoftmaxWarpImplI10DirectLoadIffE11DirectStoreIffEfLi1ELi11ELi32ELi1ELb0EL9Algorithm0EEvT_T0_ll_param_1+8];
	ld.param.u64 	%rd12, [_Z15SoftmaxWarpImplI10DirectLoadIffE11DirectStoreIffEfLi1ELi11ELi32ELi1ELb0EL9Algorithm0EEvT_T0_ll_param_2];
	ld.param.u64 	%rd13, [_Z15SoftmaxWarpImplI10DirectLoadIffE11DirectStoreIffEfLi1ELi11ELi32ELi1ELb0EL9Algorithm0EEvT_T0_ll_param_3];
	setp.lt.s64 	%p1, %rd13, 353;
	@%p1 bra 	$L__BB96_2;
	mov.u64 	%rd14, $str;
	cvta.global.u64 	%rd15, %rd14;
	mov.u64 	%rd16, $str$1;
	cvta.global.u64 	%rd17, %rd16;
	mov.u64 	%rd18, __unnamed_97;
	cvta.global.u64 	%rd19, %rd18;
	{ // callseq 96, 0
	.param .b64 param0;
	st.param.b64 	[param0], %rd15;
	.param .b64 param1;
	st.param.b64 	[param1], %rd17;
	.param .b32 param2;
	st.param.b32 	[param2], 253;
	.param .b64 param3;
	st.param.b64 	[param3], %rd19;
	.param .b64 param4;
	st.param.b64 	[param4], 1;
	call.uni 
	__assertfail, 
	(
	param0, 
	param1, 
	param2, 
	param3, 
	param4
	);
	} // callseq 96
$L__BB96_2:
	mov.u32 	%r2, %ctaid.x;
	mov.u32 	%r3, %ntid.y;
	mov.u32 	%r4, %tid.y;
	mad.lo.s32 	%r5, %r2, %r3, %r4;
	mov.u32 	%r6, %nctaid.x;
	mul.lo.s32 	%r1, %r6, %r3;
	cvt.s64.s32 	%rd26, %r5;
	setp.le.s64 	%p2, %rd12, %rd26;
	@%p2 bra 	$L__BB96_5;
	mov.u32 	%r7, %tid.x;
	cvt.u64.u32 	%rd6, %r7;
	cvta.to.global.u64 	%rd7, %rd3;
	cvta.to.global.u64 	%rd8, %rd1;
	cvt.s64.s32 	%rd9, %r1;
$L__BB96_4:
	mad.lo.s64 	%rd20, %rd26, %rd2, %rd6;
	shl.b64 	%rd21, %rd20, 2;
	add.s64 	%rd22, %rd8, %rd21;
	ld.global.f32 	%f1, [%rd22];
	max.f32 	%f2, %f1, 0fFF800000;
	ld.global.f32 	%f3, [%rd22+128];
	max.f32 	%f4, %f2, %f3;
	ld.global.f32 	%f5, [%rd22+256];
	max.f32 	%f6, %f4, %f5;
	ld.global.f32 	%f7, [%rd22+384];
	max.f32 	%f8, %f6, %f7;
	ld.global.f32 	%f9, [%rd22+512];
	max.f32 	%f10, %f8, %f9;
	ld.global.f32 	%f11, [%rd22+640];
	max.f32 	%f12, %f10, %f11;
	ld.global.f32 	%f13, [%rd22+768];
	max.f32 	%f14, %f12, %f13;
	ld.global.f32 	%f15, [%rd22+896];
	max.f32 	%f16, %f14, %f15;
	ld.global.f32 	%f17, [%rd22+1024];
	max.f32 	%f18, %f16, %f17;
	ld.global.f32 	%f19, [%rd22+1152];
	max.f32 	%f20, %f18, %f19;
	ld.global.f32 	%f21, [%rd22+1280];
	max.f32 	%f22, %f20, %f21;
	mov.b32 	%r8, %f22;
	shfl.sync.bfly.b32	%r9|%p3, %r8, 16, 31, -1;
	mov.b32 	%f23, %r9;
	max.f32 	%f24, %f22, %f23;
	mov.b32 	%r10, %f24;
	shfl.sync.bfly.b32	%r11|%p4, %r10, 8, 31, -1;
	mov.b32 	%f25, %r11;
	max.f32 	%f26, %f24, %f25;
	mov.b32 	%r12, %f26;
	shfl.sync.bfly.b32	%r13|%p5, %r12, 4, 31, -1;
	mov.b32 	%f27, %r13;
	max.f32 	%f28, %f26, %f27;
	mov.b32 	%r14, %f28;
	shfl.sync.bfly.b32	%r15|%p6, %r14, 2, 31, -1;
	mov.b32 	%f29, %r15;
	max.f32 	%f30, %f28, %f29;
	mov.b32 	%r16, %f30;
	shfl.sync.bfly.b32	%r17|%p7, %r16, 1, 31, -1;
	mov.b32 	%f31, %r17;
	max.f32 	%f32, %f30, %f31;
	sub.f32 	%f33, %f1, %f32;
	fma.rn.f32 	%f34, %f33, 0f3BBB989D, 0f3F000000;
	cvt.sat.f32.f32 	%f35, %f34;
	mov.f32 	%f36, 0f4B400001;
	mov.f32 	%f37, 0f437C0000;
	fma.rm.f32 	%f38, %f35, %f37, %f36;
	add.f32 	%f39, %f38, 0fCB40007F;
	neg.f32 	%f40, %f39;
	fma.rn.f32 	%f41, %f33, 0f3FB8AA3B, %f40;
	fma.rn.f32 	%f42, %f33, 0f32A57060, %f41;
	mov.b32 	%r18, %f38;
	shl.b32 	%r19, %r18, 23;
	mov.b32 	%f43, %r19;
	ex2.approx.ftz.f32 	%f44, %f42;
	mul.f32 	%f45, %f44, %f43;
	add.f32 	%f46, %f45, 0f00000000;
	sub.f32 	%f47, %f3, %f32;
	fma.rn.f32 	%f48, %f47, 0f3BBB989D, 0f3F000000;
	cvt.sat.f32.f32 	%f49, %f48;
	fma.rm.f32 	%f50, %f49, %f37, %f36;
	add.f32 	%f51, %f50, 0fCB40007F;
	neg.f32 	%f52, %f51;
	fma.rn.f32 	%f53, %f47, 0f3FB8AA3B, %f52;
	fma.rn.f32 	%f54, %f47, 0f32A57060, %f53;
	mov.b32 	%r20, %f50;
	shl.b32 	%r21, %r20, 23;
	mov.b32 	%f55, %r21;
	ex2.approx.ftz.f32 	%f56, %f54;
	mul.f32 	%f57, %f56, %f55;
	add.f32 	%f58, %f46, %f57;
	sub.f32 	%f59, %f5, %f32;
	fma.rn.f32 	%f60, %f59, 0f3BBB989D, 0f3F000000;
	cvt.sat.f32.f32 	%f61, %f60;
	fma.rm.f32 	%f62, %f61, %f37, %f36;
	add.f32 	%f63, %f62, 0fCB40007F;
	neg.f32 	%f64, %f63;
	fma.rn.f32 	%f65, %f59, 0f3FB8AA3B, %f64;
	fma.rn.f32 	%f66, %f59, 0f32A57060, %f65;
	mov.b32 	%r22, %f62;
	shl.b32 	%r23, %r22, 23;
	mov.b32 	%f67, %r23;
	ex2.approx.ftz.f32 	%f68, %f66;
	mul.f32 	%f69, %f68, %f67;
	add.f32 	%f70, %f58, %f69;
	sub.f32 	%f71, %f7, %f32;
	fma.rn.f32 	%f72, %f71, 0f3BBB989D, 0f3F000000;
	cvt.sat.f32.f32 	%f73, %f72;
	fma.rm.f32 	%f74, %f73, %f37, %f36;
	add.f32 	%f75, %f74, 0fCB40007F;
	neg.f32 	%f76, %f75;
	fma.rn.f32 	%f77, %f71, 0f3FB8AA3B, %f76;
	fma.rn.f32 	%f78, %f71, 0f32A57060, %f77;
	mov.b32 	%r24, %f74;
	shl.b32 	%r25, %r24, 23;
	mov.b32 	%f79, %r25;
	ex2.approx.ftz.f32 	%f80, %f78;
	mul.f32 	%f81, %f80, %f79;
	add.f32 	%f82, %f70, %f81;
	sub.f32 	%f83, %f9, %f32;
	fma.rn.f32 	%f84, %f83, 0f3BBB989D, 0f3F000000;
	cvt.sat.f32.f32 	%f85, %f84;
	fma.rm.f32 	%f86, %f85, %f37, %f36;
	add.f32 	%f87, %f86, 0fCB40007F;
	neg.f32 	%f88, %f87;
	fma.rn.f32 	%f89, %f83, 0f3FB8AA3B, %f88;
	fma.rn.f32 	%f90, %f83, 0f32A57060, %f89;
	mov.b32 	%r26, %f86;
	shl.b32 	%r27, %r26, 23;
	mov.b32 	%f91, %r27;
	ex2.approx.ftz.f32 	%f92, %f90;
	mul.f32 	%f93, %f92, %f91;
	add.f32 	%f94, %f82, %f93;
	sub.f32 	%f95, %f11, %f32;
	fma.rn.f32 	%f96, %f95, 0f3BBB989D, 0f3F000000;
	cvt.sat.f32.f32 	%f97, %f96;
	fma.rm.f32 	%f98, %f97, %f37, %f36;
	add.f32 	%f99, %f98, 0fCB40007F;
	neg.f32 	%f100, %f99;
	fma.rn.f32 	%f101, %f95, 0f3FB8AA3B, %f100;
	fma.rn.f32 	%f102, %f95, 0f32A57060, %f101;
	mov.b32 	%r28, %f98;
	shl.b32 	%r29, %r28, 23;
	mov.b32 	%f103, %r29;
	ex2.approx.ftz.f32 	%f104, %f102;
	mul.f32 	%f105, %f104, %f103;
	add.f32 	%f106, %f94, %f105;
	sub.f32 	%f107, %f13, %f32;
	fma.rn.f32 	%f108, %f107, 0f3BBB989D, 0f3F000000;
	cvt.sat.f32.f32 	%f109, %f108;
	fma.rm.f32 	%f110, %f109, %f37, %f36;
	add.f32 	%f111, %f110, 0fCB40007F;
	neg.f32 	%f112, %f111;
	fma.rn.f32 	%f113, %f107, 0f3FB8AA3B, %f112;
	fma.rn.f32 	%f114, %f107, 0f32A57060, %f113;
	mov.b32 	%r30, %f110;
	shl.b32 	%r31, %r30, 23;
	mov.b32 	%f115, %r31;
	ex2.approx.ftz.f32 	%f116, %f114;
	mul.f32 	%f117, %f116, %f115;
	add.f32 	%f118, %f106, %f117;
	sub.f32 	%f119, %f15, %f32;
	fma.rn.f32 	%f120, %f119, 0f3BBB989D, 0f3F000000;
	cvt.sat.f32.f32 	%f121, %f120;
	fma.rm.f32 	%f122, %f121, %f37, %f36;
	add.f32 	%f123, %f122, 0fCB40007F;
	neg.f32 	%f124, %f123;
	fma.rn.f32 	%f125, %f119, 0f3FB8AA3B, %f124;
	fma.rn.f32 	%f126, %f119, 0f32A57060, %f125;
	mov.b32 	%r32, %f122;
	shl.b32 	%r33, %r32, 23;
	mov.b32 	%f127, %r33;
	ex2.approx.ftz.f32 	%f128, %f126;
	mul.f32 	%f129, %f128, %f127;
	add.f32 	%f130, %f118, %f129;
	sub.f32 	%f131, %f17, %f32;
	fma.rn.f32 	%f132, %f131, 0f3BBB989D, 0f3F000000;
	cvt.sat.f32.f32 	%f133, %f132;
	fma.rm.f32 	%f134, %f133, %f37, %f36;
	add.f32 	%f135, %f134, 0fCB40007F;
	neg.f32 	%f136, %f135;
	fma.rn.f32 	%f137, %f131, 0f3FB8AA3B, %f136;
	fma.rn.f32 	%f138, %f131, 0f32A57060, %f137;
	mov.b32 	%r34, %f134;
	shl.b32 	%r35, %r34, 23;
	mov.b32 	%f139, %r35;
	ex2.approx.ftz.f32 	%f140, %f138;
	mul.f32 	%f141, %f140, %f139;
	add.f32 	%f142, %f130, %f141;
	sub.f32 	%f143, %f19, %f32;
	fma.rn.f32 	%f144, %f143, 0f3BBB989D, 0f3F000000;
	cvt.sat.f32.f32 	%f145, %f144;
	fma.rm.f32 	%f146, %f145, %f37, %f36;
	add.f32 	%f147, %f146, 0fCB40007F;
	neg.f32 	%f148, %f147;
	fma.rn.f32 	%f149, %f143, 0f3FB8AA3B, %f148;
	fma.rn.f32 	%f150, %f143, 0f32A57060, %f149;
	mov.b32 	%r36, %f146;
	shl.b32 	%r37, %r36, 23;
	mov.b32 	%f151, %r37;
	ex2.approx.ftz.f32 	%f152, %f150;
	mul.f32 	%f153, %f152, %f151;
	add.f32 	%f154, %f142, %f153;
	sub.f32 	%f155, %f21, %f32;
	fma.rn.f32 	%f156, %f155, 0f3BBB989D, 0f3F000000;
	cvt.sat.f32.f32 	%f157, %f156;
	fma.rm.f32 	%f158, %f157, %f37, %f36;
	add.f32 	%f159, %f158, 0fCB40007F;
	neg.f32 	%f160, %f159;
	fma.rn.f32 	%f161, %f155, 0f3FB8AA3B, %f160;
	fma.rn.f32 	%f162, %f155, 0f32A57060, %f161;
	mov.b32 	%r38, %f158;
	shl.b32 	%r39, %r38, 23;
	mov.b32 	%f163, %r39;
	ex2.approx.ftz.f32 	%f164, %f162;
	mul.f32 	%f165, %f164, %f163;
	add.f32 	%f166, %f154, %f165;
	mov.b32 	%r40, %f166;
	shfl.sync.bfly.b32	%r41|%p8, %r40, 16, 31, -1;
	mov.b32 	%f167, %r41;
	add.f32 	%f168, %f166, %f167;
	mov.b32 	%r42, %f168;
	shfl.sync.bfly.b32	%r43|%p9, %r42, 8, 31, -1;
	mov.b32 	%f169, %r43;
	add.f32 	%f170, %f168, %f169;
	mov.b32 	%r44, %f170;
	shfl.sync.bfly.b32	%r45|%p10, %r44, 4, 31, -1;
	mov.b32 	%f171, %r45;
	add.f32 	%f172, %f170, %f171;
	mov.b32 	%r46, %f172;
	shfl.sync.bfly.b32	%r47|%p11, %r46, 2, 31, -1;
	mov.b32 	%f173, %r47;
	add.f32 	%f174, %f172, %f173;
	mov.b32 	%r48, %f174;
	shfl.sync.bfly.b32	%r49|%p12, %r48, 1, 31, -1;
	mov.b32 	%f175, %r49;
	add.f32 	%f176, %f174, %f175;
	div.rn.f32 	%f177, %f45, %f176;
	div.rn.f32 	%f178, %f57, %f176;
	div.rn.f32 	%f179, %f69, %f176;
	div.rn.f32 	%f180, %f81, %f176;
	div.rn.f32 	%f181, %f93, %f176;
	div.rn.f32 	%f182, %f105, %f176;
	div.rn.f32 	%f183, %f117, %f176;
	div.rn.f32 	%f184, %f129, %f176;
	div.rn.f32 	%f185, %f141, %f176;
	div.rn.f32 	%f186, %f153, %f176;
	div.rn.f32 	%f187, %f165, %f176;
	mad.lo.s64 	%rd23, %rd26, %rd4, %rd6;
	shl.b64 	%rd24, %rd23, 2;
	add.s64 	%rd25, %rd7, %rd24;
	st.global.f32 	[%rd25], %f177;
	st.global.f32 	[%rd25+128], %f178;
	st.global.f32 	[%rd25+256], %f179;
	st.global.f32 	[%rd25+384], %f180;
	st.global.f32 	[%rd25+512], %f181;
	st.global.f32 	[%rd25+640], %f182;
	st.global.f32 	[%rd25+768], %f183;
	st.global.f32 	[%rd25+896], %f184;
	st.global.f32 	[%rd25+1024], %f185;
	st.global.f32 	[%rd25+1152], %f186;
	st.global.f32 	[%rd25+1280], %f187;
	add.s64 	%rd26, %rd26, %rd9;
	setp.lt.s64 	%p13, %rd26, %rd12;
	@%p13 bra 	$L__BB96_4;
$L__BB96_5:
	ret;

}
	// .globl	_Z15SoftmaxWarpImplI10DirectLoadIffE11DirectStoreIffEfLi1ELi11ELi32ELi1ELb1EL9Algorithm0EEvT_T0_ll
.visible .entry _Z15SoftmaxWarpImplI10DirectLoadIffE11DirectStoreIffEfLi1ELi11ELi32ELi1ELb1EL9Algorithm0EEvT_T0_ll(
	.param .align 8 .b8 _Z15SoftmaxWarpImplI10DirectLoadIffE11DirectStoreIffEfLi1ELi11ELi32ELi1ELb1EL9Algorithm0EEvT_T0_ll_param_0[16],
	.param .align 8 .b8 _Z15SoftmaxWarpImplI10DirectLoadIffE11DirectStoreIffEfLi1ELi11ELi32ELi1ELb1EL9Algorithm0EEvT_T0_ll_param_1[16],
	.param .u64 _Z15SoftmaxWarpImplI10DirectLoadIffE11DirectStoreIffEfLi1ELi11ELi32ELi1ELb1EL9Algorithm0EEvT_T0_ll_param_2,
	.param .u64 _Z15SoftmaxWarpImplI10DirectLoadIffE11DirectStoreIffEfLi1ELi11ELi32ELi1ELb1EL9Algorithm0EEvT_T0_ll_param_3
)
{
	.reg .pred 	%p<36>;
	.reg .b32 	%r<60>;
	.reg .b32 	%f<243>;
	.reg .b64 	%rd<38>;

	ld.param.u64 	%rd23, [_Z15SoftmaxWarpImplI10DirectLoadIffE11DirectStoreIffEfLi1ELi11ELi32ELi1ELb1EL9Algorithm0EEvT_T0_ll_param_1+8];
	ld.param.u64 	%rd22, [_Z15SoftmaxWarpImplI10DirectLoadIffE11DirectStoreIffEfLi1ELi11ELi32ELi1ELb1EL9Algorithm0EEvT_T0_ll_param_1];
	ld.param.u64 	%rd21, [_Z15SoftmaxWarpImplI10DirectLoadIffE11DirectStoreIffEfLi1ELi11ELi32ELi1ELb1EL9Algorithm0EEvT_T0_ll_param_0+8];
	ld.param.u64 	%rd20, [_Z15SoftmaxWarpImplI10DirectLoadIffE11DirectStoreIffEfLi1ELi11ELi32ELi1ELb1EL9Algorithm0EEvT_T0_ll_param_0];
	ld.param.u64 	%rd24, [_Z15SoftmaxWarpImplI10DirectLoadIffE11DirectStoreIffEfLi1ELi11ELi32ELi1ELb1EL9Algorithm0EEvT_T0_ll_param_2];
	ld.param.u64 	%rd25, [_Z15SoftmaxWarpImplI10DirectLoadIffE11DirectStoreIffEfLi1ELi11ELi32ELi1ELb1EL9Algorithm0EEvT_T0_ll_param_3];
	setp.lt.s64 	%p1, %rd25, 353;
	@%p1 bra 	$L__BB97_2;
	mov.u64 	%rd26, $str;
	cvta.global.u64 	%rd27, %rd26;
	mov.u64 	%rd28, $str$1;
	cvta.global.u64 	%rd29, %rd28;
	mov.u64 	%rd30, __unnamed_98;
	cvta.global.u64 	%rd31, %rd30;
	{ // callseq 97, 0
	.param .b64 param0;
	st.param.b64 	[param0], %rd27;
	.param .b64 param1;
	st.param.b64 	[param1], %rd29;
	.param .b32 param2;
	st.param.b32 	[param2], 253;
	.param .b64 param3;
	st.param.b64 	[param3], %rd31;
	.param .b64 param4;
	st.param.b64 	[param4], 1;
	call.uni 
	__assertfail, 
	(
	param0, 
	param1, 
	param2, 
	param3, 
	param4
	);
	} // callseq 97
$L__BB97_2:
	mov.u32 	%r2, %ctaid.x;
	mov.u32 	%r3, %ntid.y;
	mov.u32 	%r4, %tid.y;
	mad.lo.s32 	%r5, %r2, %r3, %r4;
	mov.u32 	%r6, %nctaid.x;
	mul.lo.s32 	%r1, %r6, %r3;
	cvt.s64.s32 	%rd37, %r5;
	setp.le.s64 	%p2, %rd24, %rd37;
	@%p2 bra 	$L__BB97_49;
	mov.u32 	%r7, %tid.x;
	cvt.u64.u32 	%rd3, %r7;
	add.s32 	%r8, %r7, 32;
	cvt.u64.u32 	%rd4, %r8;
	add.s32 	%r9, %r7, 64;
	cvt.u64.u32 	%rd5, %r9;
	add.s32 	%r10, %r7, 96;
	cvt.u64.u32 	%rd6, %r10;
	add.s32 	%r11, %r7, 128;
	cvt.u64.u32 	%rd7, %r11;
	add.s32 	%r12, %r7, 160;
	cvt.u64.u32 	%rd8, %r12;
	add.s32 	%r13, %r7, 192;
	cvt.u64.u32 	%rd9, %r13;
	add.s32 	%r14, %r7, 224;
	cvt.u64.u32 	%rd10, %r14;
	add.s32 	%r15, %r7, 256;
	cvt.u64.u32 	%rd11, %r15;
	add.s32 	%r16, %r7, 288;
	cvt.u64.u32 	%rd12, %r16;
	add.s32 	%r17, %r7, 320;
	cvt.u64.u32 	%rd13, %r17;
	cvta.to.global.u64 	%rd14, %rd22;
	cvt.s64.s32 	%rd15, %r1;
$L__BB97_4:
	setp.le.s64 	%p3, %rd25, %rd3;
	mad.lo.s64 	%rd32, %rd37, %rd21, %rd3;
	cvta.to.global.u64 	%rd33, %rd20;
	shl.b64 	%rd34, %rd32, 2;
	add.s64 	%rd17, %rd33, %rd34;
	mov.f32 	%f221, 0fFF800000;
	mov.f32 	%f224, %f221;
	@%p3 bra 	$L__BB97_6;
	ld.global.f32 	%f221, [%rd17];
	max.f32 	%f224, %f221, 0fFF800000;
$L__BB97_6:
	setp.le.s64 	%p4, %rd25, %rd4;
	mov.f32 	%f223, 0fFF800000;
	@%p4 bra 	$L__BB97_8;
	ld.global.f32 	%f223, [%rd17+128];
	max.f32 	%f224, %f224, %f223;
$L__BB97_8:
	setp.le.s64 	%p5, %rd25, %rd5;
	mov.f32 	%f225, 0fFF800000;
	@%p5 bra 	$L__BB97_10;
	ld.global.f32 	%f225, [%rd17+256];
	max.f32 	%f224, %f224, %f225;
$L__BB97_10:
	setp.le.s64 	%p6, %rd25, %rd6;
	mov.f32 	%f227, 0fFF800000;
	@%p6 bra 	$L__BB97_12;
	ld.global.f32 	%f227, [%rd17+384];
	max.f32 	%f224, %f224, %f227;
$L__BB97_12:
	setp.le.s64 	%p7, %rd25, %rd7;
	mov.f32 	%f229, 0fFF800000;
	@%p7 bra 	$L__BB97_14;
	ld.global.f32 	%f229, [%rd17+512];
	max.f32 	%f224, %f224, %f229;
$L__BB97_14:
	setp.le.s64 	%p8, %rd25, %rd8;
	mov.f32 	%f231, 0fFF800000;
	@%p8 bra 	$L__BB97_16;
	ld.global.f32 	%f231, [%rd17+640];
	max.f32 	%f224, %f224, %f231;
$L__BB97_16:
	setp.le.s64 	%p9, %rd25, %rd9;
	mov.f32 	%f233, 0fFF800000;
	@%p9 bra 	$L__BB97_18;
	ld.global.f32 	%f233, [%rd17+768];
	max.f32 	%f224, %f224, %f233;
$L__BB97_18:
	setp.le.s64 	%p10, %rd25, %rd10;
	mov.f32 	%f235, 0fFF800000;
	@%p10 bra 	$L__BB97_20;
	ld.global.f32 	%f235, [%rd17+896];
	max.f32 	%f224, %f224, %f235;
$L__BB97_20:
	setp.le.s64 	%p11, %rd25, %rd11;
	mov.f32 	%f237, 0fFF800000;
	@%p11 bra 	$L__BB97_22;
	ld.global.f32 	%f237, [%rd17+1024];
	max.f32 	%f224, %f224, %f237;
$L__BB97_22:
	setp.le.s64 	%p12, %rd25, %rd12;
	mov.f32 	%f239, 0fFF800000;
	@%p12 bra 	$L__BB97_24;
	ld.global.f32 	%f239, [%rd17+1152];
	max.f32 	%f224, %f224, %f239;
$L__BB97_24:
	setp.le.s64 	%p13, %rd25, %rd13;
	mov.f32 	%f241, 0fFF800000;
	@%p13 bra 	$L__BB97_26;
	ld.global.f32 	%f241, [%rd17+1280];
	max.f32 	%f224, %f224, %f241;
$L__BB97_26:
	setp.le.s64 	%p14, %rd25, %rd3;
	mov.b32 	%r18, %f224;
	shfl.sync.bfly.b32	%r19|%p15, %r18, 16, 31, -1;
	mov.b32 	%f67, %r19;
	max.f32 	%f68, %f224, %f67;
	mov.b32 	%r20, %f68;
	shfl.sync.bfly.b32	%r21|%p16, %r20, 8, 31, -1;
	mov.b32 	%f69, %r21;
	max.f32 	%f70, %f68, %f69;
	mov.b32 	%r22, %f70;
	shfl.sync.bfly.b32	%r23|%p17, %r22, 4, 31, -1;
	mov.b32 	%f71, %r23;
	max.f32 	%f72, %f70, %f71;
	mov.b32 	%r24, %f72;
	shfl.sync.bfly.b32	%r25|%p18, %r24, 2, 31, -1;
	mov.b32 	%f73, %r25;
	max.f32 	%f74, %f72, %f73;
	mov.b32 	%r26, %f74;
	shfl.sync.bfly.b32	%r27|%p19, %r26, 1, 31, -1;
	mov.b32 	%f75, %r27;
	max.f32 	%f76, %f74, %f75;
	sub.f32 	%f77, %f221, %f76;
	fma.rn.f32 	%f78, %f77, 0f3BBB989D, 0f3F000000;
	cvt.sat.f32.f32 	%f79, %f78;
	mov.f32 	%f80, 0f4B400001;
	mov.f32 	%f81, 0f437C0000;
	fma.rm.f32 	%f82, %f79, %f81, %f80;
	add.f32 	%f83, %f82, 0fCB40007F;
	neg.f32 	%f84, %f83;
	fma.rn.f32 	%f85, %f77, 0f3FB8AA3B, %f84;
	fma.rn.f32 	%f86, %f77, 0f32A57060, %f85;
	mov.b32 	%r28, %f82;
	shl.b32 	%r29, %r28, 23;
	mov.b32 	%f87, %r29;
	ex2.approx.ftz.f32 	%f88, %f86;
	mul.f32 	%f89, %f88, %f87;
	add.f32 	%f90, %f89, 0f00000000;
	sub.f32 	%f91, %f223, %f76;
	fma.rn.f32 	%f92, %f91, 0f3BBB989D, 0f3F000000;
	cvt.sat.f32.f32 	%f93, %f92;
	fma.rm.f32 	%f94, %f93, %f81, %f80;
	add.f32 	%f95, %f94, 0fCB40007F;
	neg.f32 	%f96, %f95;
	fma.rn.f32 	%f97, %f91, 0f3FB8AA3B, %f96;
	fma.rn.f32 	%f98, %f91, 0f32A57060, %f97;
	mov.b32 	%r30, %f94;
	shl.b32 	%r31, %r30, 23;
	mov.b32 	%f99, %r31;
	ex2.approx.ftz.f32 	%f100, %f98;
	mul.f32 	%f101, %f100, %f99;
	add.f32 	%f102, %f90, %f101;
	sub.f32 	%f103, %f225, %f76;
	fma.rn.f32 	%f104, %f103, 0f3BBB989D, 0f3F000000;
	cvt.sat.f32.f32 	%f105, %f104;
	fma.rm.f32 	%f106, %f105, %f81, %f80;
	add.f32 	%f107, %f106, 0fCB40007F;
	neg.f32 	%f108, %f107;
	fma.rn.f32 	%f109, %f103, 0f3FB8AA3B, %f108;
	fma.rn.f32 	%f110, %f103, 0f32A57060, %f109;
	mov.b32 	%r32, %f106;
	shl.b32 	%r33, %r32, 23;
	mov.b32 	%f111, %r33;
	ex2.approx.ftz.f32 	%f112, %f110;
	mul.f32 	%f113, %f112, %f111;
	add.f32 	%f114, %f102, %f113;
	sub.f32 	%f115, %f227, %f76;
	fma.rn.f32 	%f116, %f115, 0f3BBB989D, 0f3F000000;
	cvt.sat.f32.f32 	%f117, %f116;
	fma.rm.f32 	%f118, %f117, %f81, %f80;
	add.f32 	%f119, %f118, 0fCB40007F;
	neg.f32 	%f120, %f119;
	fma.rn.f32 	%f121, %f115, 0f3FB8AA3B, %f120;
	fma.rn.f32 	%f122, %f115, 0f32A57060, %f121;
	mov.b32 	%r34, %f118;
	shl.b32 	%r35, %r34, 23;
	mov.b32 	%f123, %r35;
	ex2.approx.ftz.f32 	%f124, %f122;
	mul.f32 	%f125, %f124, %f123;
	add.f32 	%f126, %f114, %f125;
	sub.f32 	%f127, %f229, %f76;
	fma.rn.f32 	%f128, %f127, 0f3BBB989D, 0f3F000000;
	cvt.sat.f32.f32 	%f129, %f128;
	fma.rm.f32 	%f130, %f129, %f81, %f80;
	add.f32 	%f131, %f130, 0fCB40007F;
	neg.f32 	%f132, %f131;
	fma.rn.f32 	%f133, %f127, 0f3FB8AA3B, %f132;
	fma.rn.f32 	%f134, %f127, 0f32A57060, %f133;
	mov.b32 	%r36, %f130;
	shl.b32 	%r37, %r36, 23;
	mov.b32 	%f135, %r37;
	ex2.approx.ftz.f32 	%f136, %f134;
	mul.f32 	%f137, %f136, %f135;
	add.f32 	%f138, %f126, %f137;
	sub.f32 	%f139, %f231, %f76;
	fma.rn.f32 	%f140, %f139, 0f3BBB989D, 0f3F000000;
	cvt.sat.f32.f32 	%f141, %f140;
	fma.rm.f32 	%f142, %f141, %f81, %f80;
	add.f32 	%f143, %f142, 0fCB40007F;
	neg.f32 	%f144, %f143;
	fma.rn.f32 	%f145, %f139, 0f3FB8AA3B, %f144;
	fma.rn.f32 	%f146, %f139, 0f32A57060, %f145;
	mov.b32 	%r38, %f142;
	shl.b32 	%r39, %r38, 23;
	mov.b32 	%f147, %r39;
	ex2.approx.ftz.f32 	%f148, %f146;
	mul.f32 	%f149, %f148, %f147;
	add.f32 	%f150, %f138, %f149;
	sub.f32 	%f151, %f233, %f76;
	fma.rn.f32 	%f152, %f151, 0f3BBB989D, 0f3F000000;
	cvt.sat.f32.f32 	%f153, %f152;
	fma.rm.f32 	%f154, %f153, %f81, %f80;
	add.f32 	%f155, %f154, 0fCB40007F;
	neg.f32 	%f156, %f155;
	fma.rn.f32 	%f157, %f151, 0f3FB8AA3B, %f156;
	fma.rn.f32 	%f158, %f151, 0f32A57060, %f157;
	mov.b32 	%r40, %f154;
	shl.b32 	%r41, %r40, 23;
	mov.b32 	%f159, %r41;
	ex2.approx.ftz.f32 	%f160, %f158;
	mul.f32 	%f161, %f160, %f159;
	add.f32 	%f162, %f150, %f161;
	sub.f32 	%f163, %f235, %f76;
	fma.rn.f32 	%f164, %f163, 0f3BBB989D, 0f3F000000;
	cvt.sat.f32.f32 	%f165, %f164;
	fma.rm.f32 	%f166, %f165, %f81, %f80;
	add.f32 	%f167, %f166, 0fCB40007F;
	neg.f32 	%f168, %f167;
	fma.rn.f32 	%f169, %f163, 0f3FB8AA3B, %f168;
	fma.rn.f32 	%f170, %f163, 0f32A57060, %f169;
	mov.b32 	%r42, %f166;
	shl.b32 	%r43, %r42, 23;
	mov.b32 	%f171, %r43;
	ex2.approx.ftz.f32 	%f172, %f170;
	mul.f32 	%f173, %f172, %f171;
	add.f32 	%f174, %f162, %f173;
	sub.f32 	%f175, %f237, %f76;
	fma.rn.f32 	%f176, %f175, 0f3BBB989D, 0f3F000000;
	cvt.sat.f32.f32 	%f177, %f176;
	fma.rm.f32 	%f178, %f177, %f81, %f80;
	add.f32 	%f179, %f178, 0fCB40007F;
	neg.f32 	%f180, %f179;
	fma.rn.f32 	%f181, %f175, 0f3FB8AA3B, %f180;
	fma.rn.f32 	%f182, %f175, 0f32A57060, %f181;
	mov.b32 	%r44, %f178;
	shl.b32 	%r45, %r44, 23;
	mov.b32 	%f183, %r45;
	ex2.approx.ftz.f32 	%f184, %f182;
	mul.f32 	%f185, %f184, %f183;
	add.f32 	%f186, %f174, %f185;
	sub.f32 	%f187, %f239, %f76;
	fma.rn.f32 	%f188, %f187, 0f3BBB989D, 0f3F000000;
	cvt.sat.f32.f32 	%f189, %f188;
	fma.rm.f32 	%f190, %f189, %f81, %f80;
	add.f32 	%f191, %f190, 0fCB40007F;
	neg.f32 	%f192, %f191;
	fma.rn.f32 	%f193, %f187, 0f3FB8AA3B, %f192;
	fma.rn.f32 	%f194, %f187, 0f32A57060, %f193;
	mov.b32 	%r46, %f190;
	shl.b32 	%r47, %r46, 23;
	mov.b32 	%f195, %r47;
	ex2.approx.ftz.f32 	%f196, %f194;
	mul.f32 	%f197, %f196, %f195;
	add.f32 	%f198, %f186, %f197;
	sub.f32 	%f199, %f241, %f76;
	fma.rn.f32 	%f200, %f199, 0f3BBB989D, 0f3F000000;
	cvt.sat.f32.f32 	%f201, %f200;
	fma.rm.f32 	%f202, %f201, %f81, %f80;
	add.f32 	%f203, %f202, 0fCB40007F;
	neg.f32 	%f204, %f203;
	fma.rn.f32 	%f205, %f199, 0f3FB8AA3B, %f204;
	fma.rn.f32 	%f206, %f199, 0f32A57060, %f205;
	mov.b32 	%r48, %f202;
	shl.b32 	%r49, %r48, 23;
	mov.b32 	%f207, %r49;
	ex2.approx.ftz.f32 	%f208, %f206;
	mul.f32 	%f209, %f208, %f207;
	add.f32 	%f210, %f198, %f209;
	mov.b32 	%r50, %f210;
	shfl.sync.bfly.b32	%r51|%p20, %r50, 16, 31, -1;
	mov.b32 	%f211, %r51;
	add.f32 	%f212, %f210, %f211;
	mov.b32 	%r52, %f212;
	shfl.sync.bfly.b32	%r53|%p21, %r52, 8, 31, -1;
	mov.b32 	%f213, %r53;
	add.f32 	%f214, %f212, %f213;
	mov.b32 	%r54, %f214;
	shfl.sync.bfly.b32	%r55|%p22, %r54, 4, 31, -1;
	mov.b32 	%f215, %r55;
	add.f32 	%f216, %f214, %f215;
	mov.b32 	%r56, %f216;
	shfl.sync.bfly.b32	%r57|%p23, %r56, 2, 31, -1;
	mov.b32 	%f217, %r57;
	add.f32 	%f218, %f216, %f217;
	mov.b32 	%r58, %f218;
	shfl.sync.bfly.b32	%r59|%p24, %r58, 1, 31, -1;
	mov.b32 	%f219, %r59;
	add.f32 	%f220, %f218, %f219;
	div.rn.f32 	%f45, %f89, %f220;
	div.rn.f32 	%f46, %f101, %f220;
	div.rn.f32 	%f47, %f113, %f220;
	div.rn.f32 	%f48, %f125, %f220;
	div.rn.f32 	%f49, %f137, %f220;
	div.rn.f32 	%f50, %f149, %f220;
	div.rn.f32 	%f51, %f161, %f220;
	div.rn.f32 	%f52, %f173, %f220;
	div.rn.f32 	%f53, %f185, %f220;
	div.rn.f32 	%f54, %f197, %f220;
	div.rn.f32 	%f55, %f209, %f220;
	mad.lo.s64 	%rd35, %rd37, %rd23, %rd3;
	shl.b64 	%rd36, %rd35, 2;
	add.s64 	%rd18, %rd14, %rd36;
	@%p14 bra 	$L__BB97_28;
	st.global.f32 	[%rd18], %f45;
$L__BB97_28:
	setp.le.s64 	%p25, %rd25, %rd4;
	@%p25 bra 	$L__BB97_30;
	st.global.f32 	[%rd18+128], %f46;
$L__BB97_30:
	setp.le.s64 	%p26, %rd25, %rd5;
	@%p26 bra 	$L__BB97_32;
	st.global.f32 	[%rd18+256], %f47;
$L__BB97_32:
	setp.le.s64 	%p27, %rd25, %rd6;
	@%p27 bra 	$L__BB97_34;
	st.global.f32 	[%rd18+384], %f48;
$L__BB97_34:
	setp.le.s64 	%p28, %rd25, %rd7;
	@%p28 bra 	$L__BB97_36;
	st.global.f32 	[%rd18+512], %f49;
$L__BB97_36:
	setp.le.s64 	%p29, %rd25, %rd8;
	@%p29 bra 	$L__BB97_38;
	st.global.f32 	[%rd18+640], %f50;
$L__BB97_38:
	setp.le.s64 	%p30, %rd25, %rd9;
	@%p30 bra 	$L__BB97_40;
	st.global.f32 	[%rd18+768], %f51;
$L__BB97_40:
	setp.le.s64 	%p31, %rd25, %rd10;
	@%p31 bra 	$L__BB97_42;
	st.global.f32 	[%rd18+896], %f52;
$L__BB97_42:
	setp.le.s64 	%p32, %rd25, %rd11;
	@%p32 bra 	$L__BB97_44;
	st.global.f32 	[%rd18+1024], %f53;
$L__BB97_44:
	setp.le.s64 	%p33, %rd25, %rd12;
	@%p33 bra 	$L__BB97_46;
	st.global.f32 	[%rd18+1152], %f54;
$L__BB97_46:
	setp.le.s64 	%p34, %rd25, %rd13;
	@%p34 bra 	$L__BB97_48;
	st.global.f32 	[%rd18+1280], %f55;
$L__BB97_48:
	add.s64 	%rd37, %rd37, %rd15;
	setp.lt.s64 	%p35, %rd37, %rd24;
	@%p35 bra 	$L__BB97_4;
$L__BB97_49:
	ret;

}
	// .globl	_Z15SoftmaxWarpImplI10DirectLoadIffE11DirectStoreIffEfLi1ELi12ELi32ELi1ELb0EL9Algorithm0EEvT_T0_ll
.visible .entry _Z15SoftmaxWarpImplI10DirectLoadIffE11DirectStoreIffEfLi1ELi12ELi32ELi1ELb0EL9Algorithm0EEvT_T0_ll(
	.param .align 8 .b8 _Z15SoftmaxWarpImplI10DirectLoadIffE11DirectStoreIffEfLi1ELi12ELi32ELi1ELb0EL9Algorithm0EEvT_T0_ll_param_0[16],
	.param .align 8 .b8 _Z15SoftmaxWarpImplI10DirectLoadIffE11DirectStoreIffEfLi1ELi12ELi32ELi1ELb0EL9Algorithm0EEvT_T0_ll_param_1[16],
	.param .u64 _Z15SoftmaxWarpImplI10DirectLoadIffE11DirectStoreIffEfLi1ELi12ELi32ELi1ELb0EL9Algorithm0EEvT_T0_ll_param_2,
	.param .u64 _Z15SoftmaxWarpImplI10DirectLoadIffE11DirectStoreIffEfLi1ELi12ELi32ELi1ELb0EL9Algorithm0EEvT_T0_ll_param_3
)
{
	.reg .pred 	%p<14>;
	.reg .b32 	%r<52>;
	.reg .b32 	%f<203>;
	.reg .b64 	%rd<28>;

	ld.param.u64 	%rd12, [_Z15SoftmaxWarpImplI10DirectLoadIffE11DirectStoreIffEfLi1ELi12ELi32ELi1ELb0EL9Algorithm0EEvT_T0_ll_param_0+8];
	ld.param.u64 	%rd11, [_Z15SoftmaxWarpImplI10DirectLoadIffE11DirectStoreIffEfLi1ELi12ELi32ELi1ELb0EL9Algorithm0EEvT_T0_ll_param_0];
	ld.param.u64 	%rd2, [_Z15SoftmaxWarpImplI10DirectLoadIffE11DirectStoreIffEfLi1ELi12ELi32ELi1ELb0EL9Algorithm0EEvT_T0_ll_param_1];
	ld.param.u64 	%rd3, [_Z15SoftmaxWarpImplI10DirectLoadIffE11DirectStoreIffEfLi1ELi12ELi32ELi1ELb0EL9Algorithm0EEvT_T0_ll_param_1+8];
	ld.param.u64 	%rd13, [_Z15SoftmaxWarpImplI10DirectLoadIffE11DirectStoreIffEfLi1ELi12ELi32ELi1ELb0EL9Algorithm0EEvT_T0_ll_param_2];
	ld.param.u64 	%rd14, [_Z15SoftmaxWarpImplI10DirectLoadIffE11DirectStoreIffEfLi1ELi12ELi32ELi1ELb0EL9Algorithm0EEvT_T0_ll_param_3];
	setp.lt.s64 	%p1, %rd14, 385;
	@%p1 bra 	$L__BB98_2;
	mov.u64 	%rd15, $str;
	cvta.global.u64 	%rd16, %rd15;
	mov.u64 	%rd17, $str$1;
	cvta.global.u64 	%rd18, %rd17;
	mov.u64 	%rd19, __unnamed_99;
	cvta.global.u64 	%rd20, %rd19;
	{ // callseq 98, 0
	.param .b64 param0;
	st.param.b64 	[param0], %rd16;
	.param .b64 param1;
	st.param.b64 	[param1], %rd18;
	.param .b32 param2;
	st.param.b32 	[param2], 253;
	.param .b64 param3;
	st.param.b64 	[param3], %rd20;
	.param .b64 param4;
	st.param.b64 	[param4], 1;
	call.uni 
	__assertfail, 
	(
	param0, 
	param1, 
	param2, 
	param3, 
	param4
	);
	} // callseq 98
$L__BB98_2:
	mov.u32 	%r2, %ctaid.x;
	mov.u32 	%r3, %ntid.y;
	mov.u32 	%r4, %tid.y;
	mad.lo.s32 	%r5, %r2, %r3, %r4;
	mov.u32 	%r6, %nctaid.x;
	mul.lo.s32 	%r1, %r6, %r3;
	cvt.s64.s32 	%rd27, %r5;
	setp.le.s64 	%p2, %rd13, %rd27;
	@%p2 bra 	$L__BB98_5;
	mov.u32 	%r7, %tid.x;
	cvt.u64.u32 	%rd5, %r7;
	cvta.to.global.u64 	%rd6, %rd2;
	cvta.to.global.u64 	%rd7, %rd11;
	cvt.s64.s32 	%rd8, %r1;
$L__BB98_4:
	mad.lo.s64 	%rd21, %rd27, %rd12, %rd5;
	shl.b64 	%rd22, %rd21, 2;
	add.s64 	%rd23, %rd7, %rd22;
	ld.global.f32 	%f1, [%rd23];
	max.f32 	%f2, %f1, 0fFF800000;
	ld.global.f32 	%f3, [%rd23+128];
	max.f32 	%f4, %f2, %f3;
	ld.global.f32 	%f5, [%rd23+256];
	max.f32 	%f6, %f4, %f5;
	ld.global.f32 	%f7, [%rd23+384];
	max.f32 	%f8, %f6, %f7;
	ld.global.f32 	%f9, [%rd23+512];
	max.f32 	%f10, %f8, %f9;
	ld.global.f32 	%f11, [%rd23+640];
	max.f32 	%f12, %f10, %f11;
	ld.global.f32 	%f13, [%rd23+768];
	max.f32 	%f14, %f12, %f13;
	ld.global.f32 	%f15, [%rd23+896];
	max.f32 	%f16, %f14, %f15;
	ld.global.f32 	%f17, [%rd23+1024];
	max.f32 	%f18, %f16, %f17;
	ld.global.f32 	%f19, [%rd23+1152];
	max.f32 	%f20, %f18, %f19;
	ld.global.f32 	%f21, [%rd23+1280];
	max.f32 	%f22, %f20, %f21;
	ld.global.f32 	%f23, [%rd23+1408];
	max.f32 	%f24, %f22, %f23;
	mov.b32 	%r8, %f24;
	shfl.sync.bfly.b32	%r9|%p3, %r8, 16, 31, -1;
	mov.b32 	%f25, %r9;
	max.f32 	%f26, %f24, %f25;
	mov.b32 	%r10, %f26;
	shfl.sync.bfly.b32	%r11|%p4, %r10, 8, 31, -1;
	mov.b32 	%f27, %r11;
	max.f32 	%f28, %f26, %f27;
	mov.b32 	%r12, %f28;
	shfl.sync.bfly.b32	%r13|%p5, %r12, 4, 31, -1;
	mov.b32 	%f29, %r13;
	max.f32 	%f30, %f28, %f29;
	mov.b32 	%r14, %f30;
	shfl.sync.bfly.b32	%r15|%p6, %r14, 2, 31, -1;
	mov.b32 	%f31, %r15;
	max.f32 	%f32, %f30, %f31;
	mov.b32 	%r16, %f32;
	shfl.sync.bfly.b32	%r17|%p7, %r16, 1, 31, -1;
	mov.b32 	%f33, %r17;
	max.f32 	%f34, %f32, %f33;
	sub.f32 	%f35, %f1, %f34;
	fma.rn.f32 	%f36, %f35, 0f3BBB989D, 0f3F000000;
	cvt.sat.f32.f32 	%f37, %f36;
	mov.f32 	%f38, 0f4B400001;
	mov.f32 	%f39, 0f437C0000;
	fma.rm.f32 	%f40, %f37, %f39, %f38;
	add.f32 	%f41, %f40, 0fCB40007F;
	neg.f32 	%f42, %f41;
	fma.rn.f32 	%f43, %f35, 0f3FB8AA3B, %f42;
	fma.rn.f32 	%f44, %f35, 0f32A57060, %f43;
	mov.b32 	%r18, %f40;
	shl.b32 	%r19, %r18, 23;
	mov.b32 	%f45, %r19;
	ex2.approx.ftz.f32 	%f46, %f44;
	mul.f32 	%f47, %f46, %f45;
	add.f32 	%f48, %f47, 0f00000000;
	sub.f32 	%f49, %f3, %f34;
	fma.rn.f32 	%f50, %f49, 0f3BBB989D, 0f3F000000;
	cvt.sat.f32.f32 	%f51, %f50;
	fma.rm.f32 	%f52, %f51, %f39, %f38;
	add.f32 	%f53, %f52, 0fCB40007F;
	neg.f32 	%f54, %f53;
	fma.rn.f32 	%f55, %f49, 0f3FB8AA3B, %f54;
	fma.rn.f32 	%f56, %f49, 0f32A57060, %f55;
	mov.b32 	%r20, %f52;
	shl.b32 	%r21, %r20, 23;
	mov.b32 	%f57, %r21;
	ex2.approx.ftz.f32 	%f58, %f56;
	mul.f32 	%f59, %f58, %f57;
	add.f32 	%f60, %f48, %f59;
	sub.f32 	%f61, %f5, %f34;
	fma.rn.f32 	%f62, %f61, 0f3BBB989D, 0f3F000000;
	cvt.sat.f32.f32 	%f63, %f62;
	fma.rm.f32 	%f64, %f63, %f39, %f38;
	add.f32 	%f65, %f64, 0fCB40007F;
	neg.f32 	%f66, %f65;
	fma.rn.f32 	%f67, %f61, 0f3FB8AA3B, %f66;
	fma.rn.f32 	%f68, %f61, 0f32A57060, %f67;
	mov.b32 	%r22, %f64;
	shl.b32 	%r23, %r22, 23;
	mov.b32 	%f69, %r23;
	ex2.approx.ftz.f32 	%f70, %f68;
	mul.f32 	%f71, %f70, %f69;
	add.f32 	%f72, %f60, %f71;
	sub.f32 	%f73, %f7, %f34;
	fma.rn.f32 	%f74, %f73, 0f3BBB989D, 0f3F000000;
	cvt.sat.f32.f32 	%f75, %f74;
	fma.rm.f32 	%f76, %f75, %f39, %f38;
	add.f32 	%f77, %f76, 0fCB40007F;
	neg.f32 	%f78, %f77;
	fma.rn.f32 	%f79, %f73, 0f3FB8AA3B, %f78;
	fma.rn.f32 	%f80, %f73, 0f32A57060, %f79;
	mov.b32 	%r24, %f76;
	shl.b32 	%r25, %r24, 23;
	mov.b32 	%f81, %r25;
	ex2.approx.ftz.f32 	%f82, %f80;
	mul.f32 	%f83, %f82, %f81;
	add.f32 	%f84, %f72, %f83;
	sub.f32 	%f85, %f9, %f34;
	fma.rn.f32 	%f86, %f85, 0f3BBB989D, 0f3F000000;
	cvt.sat.f32.f32 	%f87, %f86;
	fma.rm.f32 	%f88, %f87, %f39, %f38;
	add.f32 	%f89, %f88, 0fCB40007F;
	neg.f32 	%f90, %f89;
	fma.rn.f32 	%f91, %f85, 0f3FB8AA3B, %f90;
	fma.rn.f32 	%f92, %f85, 0f32A57060, %f91;
	mov.b32 	%r26, %f88;
	shl.b32 	%r27, %r26, 23;
	mov.b32 	%f93, %r27;
	ex2.approx.ftz.f32 	%f94, %f92;
	mul.f32 	%f95, %f94, %f93;
	add.f32 	%f96, %f84, %f95;
	sub.f32 	%f97, %f11, %f34;
	fma.rn.f32 	%f98, %f97, 0f3BBB989D, 0f3F000000;
	cvt.sat.f32.f32 	%f99, %f98;
	fma.rm.f32 	%f100, %f99, %f39, %f38;
	add.f32 	%f101, %f100, 0fCB40007F;
	neg.f32 	%f102, %f101;
	fma.rn.f32 	%f103, %f97, 0f3FB8AA3B, %f102;
	fma.rn.f32 	%f104, %f97, 0f32A57060, %f103;
	mov.b32 	%r28, %f100;
	shl.b32 	%r29, %r28, 23;
	mov.b32 	%f105, %r29;
	ex2.approx.ftz.f32 	%f106, %f104;
	mul.f32 	%f107, %f106, %f105;
	add.f32 	%f108, %f96, %f107;
	sub.f32 	%f109, %f13, %f34;
	fma.rn.f32 	%f110, %f109, 0f3BBB989D, 0f3F000000;
	cvt.sat.f32.f32 	%f111, %f110;
	fma.rm.f32 	%f112, %f111, %f39, %f38;
	add.f32 	%f113, %f112, 0fCB40007F;
	neg.f32 	%f114, %f113;
	fma.rn.f32 	%f115, %f109, 0f3FB8AA3B, %f114;
	fma.rn.f32 	%f116, %f109, 0f32A57060, %f115;
	mov.b32 	%r30, %f112;
	shl.b32 	%r31, %r30, 23;
	mov.b32 	%f117, %r31;
	ex2.approx.ftz.f32 	%f118, %f116;
	mul.f32 	%f119, %f118, %f117;
	add.f32 	%f120, %f108, %f119;
	sub.f32 	%f121, %f15, %f34;
	fma.rn.f32 	%f122, %f121, 0f3BBB989D, 0f3F000000;
	cvt.sat.f32.f32 	%f123, %f122;
	fma.rm.f32 	%f124, %f123, %f39, %f38;
	add.f32 	%f125, %f124, 0fCB40007F;
	neg.f32 	%f126, %f125;
	fma.rn.f32 	%f127, %f121, 0f3FB8AA3B, %f126;
	fma.rn.f32 	%f128, %f121, 0f32A57060, %f127;
	mov.b32 	%r32, %f124;
	shl.b32 	%r33, %r32, 23;
	mov.b32 	%f129, %r33;
	ex2.approx.ftz.f32 	%f130, %f128;
	mul.f32 	%f131, %f130, %f129;
	add.f32 	%f132, %f120, %f131;
	sub.f32 	%f133, %f17, %f34;
	fma.rn.f32 	%f134, %f133, 0f3BBB989D, 0f3F000000;
	cvt.sat.f32.f32 	%f135, %f134;
	fma.rm.f32 	%f136, %f135, %f39, %f38;
	add.f32 	%f137, %f136, 0fCB40007F;
	neg.f32 	%f138, %f137;
	fma.rn.f32 	%f139, %f133, 0f3FB8AA3B, %f138;
	fma.rn.f32 	%f140, %f133, 0f32A57060, %f139;
	mov.b32 	%r34, %f136;
	shl.b32 	%r35, %r34, 23;
	mov.b32 	%f141, %r35;
	ex2.approx.ftz.f32 	%f142, %f140;
	mul.f32 	%f143, %f142, %f141;
	add.f32 	%f144, %f132, %f143;
	sub.f32 	%f145, %f19, %f34;
	fma.rn.f32 	%f146, %f145, 0f3BBB989D, 0f3F000000;
	cvt.sat.f32.f32 	%f147, %f146;
	fma.rm.f32 	%f148, %f147, %f39, %f38;
	add.f32 	%f149, %f148, 0fCB40007F;
	neg.f32 	%f150, %f149;
	fma.rn.f32 	%f151, %f145, 0f3FB8AA3B, %f150;
	fma.rn.f32 	%f152, %f145, 0f32A57060, %f151;
	mov.b32 	%r36, %f148;
	shl.b32 	%r37, %r36, 23;
	mov.b32 	%f153, %r37;
	ex2.approx.ftz.f32 	%f154, %f152;
	mul.f32 	%f155, %f154, %f153;
	add.f32 	%f156, %f144, %f155;
	sub.f32 	%f157, %f21, %f34;
	fma.rn.f32 	%f158, %f157, 0f3BBB989D, 0f3F000000;
	cvt.sat.f32.f32 	%f159, %f158;
	fma.rm.f32 	%f160, %f159, %f39, %f38;
	add.f32 	%f161, %f160, 0fCB40007F;
	neg.f32 	%f162, %f161;
	fma.rn.f32 	%f163, %f157, 0f3FB8AA3B, %f162;
	fma.rn.f32 	%f164, %f157, 0f32A57060, %f163;
	mov.b32 	%r38, %f160;
	shl.b32 	%r39, %r38, 23;
	mov.b32 	%f165, %r39;
	ex2.approx.ftz.f32 	%f166, %f164;
	mul.f32 	%f167, %f166, %f165;
	add.f32 	%f168, %f156, %f167;
	sub.f32 	%f169, %f23, %f34;
	fma.rn.f32 	%f170, %f169, 0f3BBB989D, 0f3F000000;
	cvt.sat.f32.f32 	%f171, %f170;
	fma.rm.f32 	%f172, %f171, %f39, %f38;
	add.f32 	%f173, %f172, 0fCB40007F;
	neg.f32 	%f174, %f173;
	fma.rn.f32 	%f175, %f169, 0f3FB8AA3B, %f174;
	fma.rn.f32 	%f176, %f169, 0f32A57060, %f175;
	mov.b32 	%r40, %f172;
	shl.b32 	%r41, %r40, 23;
	mov.b32 	%f177, %r41;
	ex2.approx.ftz.f32 	%f178, %f176;
	mul.f32 	%f179, %f178, %f177;
	add.f32 	%f180, %f168, %f179;
	mov.b32 	%r42, %f180;
	shfl.sync.bfly.b32	%r43|%p8, %r42, 16, 31, -1;
	mov.b32 	%f181, %r43;
	add.f32 	%f182, %f180, %f181;
	mov.b32 	%r44, %f182;
	shfl.sync.bfly.b32	%r45|%p9, %r44, 8, 31, -1;
	mov.b32 	%f183, %r45;
	add.f32 	%f184, %f182, %f183;
	mov.b32 	%r46, %f184;
	shfl.sync.bfly.b32	%r47|%p10, %r46, 4, 31, -1;
	mov.b32 	%f185, %r47;
	add.f32 	%f186, %f184, %f185;
	mov.b32 	%r48, %f186;
	shfl.sync.bfly.b32	%r49|%p11, %r48, 2, 31, -1;
	mov.b32 	%f187, %r49;
	add.f32 	%f188, %f186, %f187;
	mov.b32 	%r50, %f188;
	shfl.sync.bfly.b32	%r51|%p12, %r50, 1, 31, -1;
	mov.b32 	%f189, %r51;
	add.f32 	%f190, %f188, %f189;
	div.rn.f32 	%f191, %f47, %f190;
	div.rn.f32 	%f192, %f59, %f190;
	div.rn.f32 	%f193, %f71, %f190;
	div.rn.f32 	%f194, %f83, %f190;
	div.rn.f32 	%f195, %f95, %f190;
	div.rn.f32 	%f196, %f107, %f190;
	div.rn.f32 	%f197, %f119, %f190;
	div.rn.f32 	%f198, %f131, %f190;
	div.rn.f32 	%f199, %f143, %f190;
	div.rn.f32 	%f200, %f155, %f190;
	div.rn.f32 	%f201, %f167, %f190;
	div.rn.f32 	%f202, %f179, %f190;
	mad.lo.s64 	%rd24, %rd27, %rd3, %rd5;
	shl.b64 	%rd25, %rd24, 2;
	add.s64 	%rd26, %rd6, %rd25;
	st.global.f32 	[%rd26], %f191;
	st.global.f32 	[%rd26+128], %f192;
	st.global.f32 	[%rd26+256], %f193;
	st.global.f32 	[%rd26+384], %f194;
	st.global.f32 	[%rd26+512], %f195;
	st.global.f32 	[%rd26+640], %f196;
	st.global.f32 	[%rd26+768], %f197;
	st.global.f32 	[%rd26+896], %f198;
	st.global.f32 	[%rd26+1024], %f199;
	st.global.f32 	[%rd26+1152], %f200;
	st.global.f32 	[%rd26+1280], %f201;
	st.global.f32 	[%rd26+1408], %f202;
	add.s64 	%rd27, %rd27, %rd8;
	setp.lt.s64 	%p13, %rd27, %rd13;
	@%p13 bra 	$L__BB98_4;
$L__BB98_5:
	ret;

}
	// .globl	_Z15SoftmaxWarpImplI10DirectLoadIffE11DirectStoreIffEfLi1ELi12ELi32ELi1ELb1EL9Algorithm0EEvT_T0_ll
.visible .entry _Z15SoftmaxWarpImplI10DirectLoadIffE11DirectStoreIffEfLi1ELi12ELi32ELi1ELb1EL9Algorithm0EEvT_T0_ll(
	.param .align 8 .b8 _Z15SoftmaxWarpImplI10DirectLoadIffE11DirectStoreIffEfLi1ELi12ELi32ELi1ELb1EL9Algorithm0EEvT_T0_ll_param_0[16],
	.param .align 8 .b8 _Z15SoftmaxWarpImplI10DirectLoadIffE11DirectStoreIffEfLi1ELi12ELi32ELi1ELb1EL9Algorithm0EEvT_T0_ll_param_1[16],
	.param .u64 _Z15SoftmaxWarpImplI10DirectLoadIffE11DirectStoreIffEfLi1ELi12ELi32ELi1ELb1EL9Algorithm0EEvT_T0_ll_param_2,
	.param .u64 _Z15SoftmaxWarpImplI10DirectLoadIffE11DirectStoreIffEfLi1ELi12ELi32ELi1ELb1EL9Algorithm0EEvT_T0_ll_param_3
)
{
	.reg .pred 	%p<38>;
	.reg .b32 	%r<63>;
	.reg .b32 	%f<263>;
	.reg .b64 	%rd<40>;

	ld.param.u64 	%rd22, [_Z15SoftmaxWarpImplI10DirectLoadIffE11DirectStoreIffEfLi1ELi12ELi32ELi1ELb1EL9Algorithm0EEvT_T0_ll_param_1+8];
	ld.param.u64 	%rd21, [_Z15SoftmaxWarpImplI10DirectLoadIffE11DirectStoreIffEfLi1ELi12ELi32ELi1ELb1EL9Algorithm0EEvT_T0_ll_param_1];
	ld.param.u64 	%rd20, [_Z15SoftmaxWarpImplI10DirectLoadIffE11DirectStoreIffEfLi1ELi12ELi32ELi1ELb1EL9Algorithm0EEvT_T0_ll_param_0+8];
	ld.param.u64 	%rd19, [_Z15SoftmaxWarpImplI10DirectLoadIffE11DirectStoreIffEfLi1ELi12ELi32ELi1ELb1EL9Algorithm0EEvT_T0_ll_param_0];
	ld.param.u64 	%rd24, [_Z15SoftmaxWarpImplI10DirectLoadIffE11DirectStoreIffEfLi1ELi12ELi32ELi1ELb1EL9Algorithm0EEvT_T0_ll_param_3];
	setp.lt.s64 	%p1, %rd24, 385;
	@%p1 bra 	$L__BB99_2;
	mov.u64 	%rd25, $str;
	cvta.global.u64 	%rd26, %rd25;
	mov.u64 	%rd27, $str$1;
	cvta.global.u64 	%rd28, %rd27;
	mov.u64 	%rd29, __unnamed_100;
	cvta.global.u64 	%rd30, %rd29;
	{ // callseq 99, 0
	.param .b64 param0;
	st.param.b64 	[param0], %rd26;
	.param .b64 param1;
	st.param.b64 	[param1], %rd28;
	.param .b32 param2;
	st.param.b32 	[param2], 253;
	.param .b64 param3;
	st.param.b64 	[param3], %rd30;
	.param .b64 param4;
	st.param.b64 	[param4], 1;
	call.uni 
	__assertfail, 
	(
	param0, 
	param1, 
	param2, 
	param3, 
	param4
	);
	} // callseq 99
$L__BB99_2:
	ld.param.u64 	%rd37, [_Z15SoftmaxWarpImplI10DirectLoadIffE11DirectStoreIffEfLi1ELi12ELi32ELi1ELb1EL9Algorithm0EEvT_T0_ll_param_2];
	mov.u32 	%r2, %ctaid.x;
	mov.u32 	%r3, %ntid.y;
	mov.u32 	%r4, %tid.y;
	mad.lo.s32 	%r5, %r2, %r3, %r4;
	mov.u32 	%r6, %nctaid.x;
	mul.lo.s32 	%r1, %r6, %r3;
	cvt.s64.s32 	%rd39, %r5;
	setp.le.s64 	%p2, %rd37, %rd39;
	@%p2 bra 	$L__BB99_53;
	mov.u32 	%r7, %tid.x;
	cvt.u64.u32 	%rd2, %r7;
	add.s32 	%r8, %r7, 32;
	cvt.u64.u32 	%rd3, %r8;
	add.s32 	%r9, %r7, 64;
	cvt.u64.u32 	%rd4, %r9;
	add.s32 	%r10, %r7, 96;
	cvt.u64.u32 	%rd5, %r10;
	add.s32 	%r11, %r7, 128;
	cvt.u64.u32 	%rd6, %r11;
	add.s32 	%r12, %r7, 160;
	cvt.u64.u32 	%rd7, %r12;
	add.s32 	%r13, %r7, 192;
	cvt.u64.u32 	%rd8, %r13;
	add.s32 	%r14, %r7, 224;
	cvt.u64.u32 	%rd9, %r14;
	add.s32 	%r15, %r7, 256;
	cvt.u64.u32 	%rd10, %r15;
	add.s32 	%r16, %r7, 288;
	cvt.u64.u32 	%rd11, %r16;
	add.s32 	%r17, %r7, 320;
	cvt.u64.u32 	%rd12, %r17;
	add.s32 	%r18, %r7, 352;
	cvt.u64.u32 	%rd13, %r18;
	cvt.s64.s32 	%rd14, %r1;
$L__BB99_4:
	setp.le.s64 	%p3, %rd24, %rd2;
	mad.lo.s64 	%rd31, %rd39, %rd20, %rd2;
	cvta.to.global.u64 	%rd32, %rd19;
	shl.b64 	%rd33, %rd31, 2;
	add.s64 	%rd16, %rd32, %rd33;
	mov.f32 	%f239, 0fFF800000;
	mov.f32 	%f242, %f239;
	@%p3 bra 	$L__BB99_6;
	ld.global.f32 	%f239, [%rd16];
	max.f32 	%f242, %f239, 0fFF800000;
$L__BB99_6:
	setp.le.s64 	%p4, %rd24, %rd3;
	mov.f32 	%f241, 0fFF800000;
	@%p4 bra 	$L__BB99_8;
	ld.global.f32 	%f241, [%rd16+128];
	max.f32 	%f242, %f242, %f241;
$L__BB99_8:
	setp.le.s64 	%p5, %rd24, %rd4;
	mov.f32 	%f243, 0fFF800000;
	@%p5 bra 	$L__BB99_10;
	ld.global.f32 	%f243, [%rd16+256];
	max.f32 	%f242, %f242, %f243;
$L__BB99_10:
	setp.le.s64 	%p6, %rd24, %rd5;
	mov.f32 	%f245, 0fFF800000;
	@%p6 bra 	$L__BB99_12;
	ld.global.f32 	%f245, [%rd16+384];
	max.f32 	%f242, %f242, %f245;
$L__BB99_12:
	setp.le.s64 	%p7, %rd24, %rd6;
	mov.f32 	%f247, 0fFF800000;
	@%p7 bra 	$L__BB99_14;
	ld.global.f32 	%f247, [%rd16+512];
	max.f32 	%f242, %f242, %f247;
$L__BB99_14:
	setp.le.s64 	%p8, %rd24, %rd7;
	mov.f32 	%f249, 0fFF800000;
	@%p8 bra 	$L__BB99_16;
	ld.global.f32 	%f249, [%rd16+640];
	max.f32 	%f242, %f242, %f249;
$L__BB99_16:
	setp.le.s64 	%p9, %rd24, %rd8;
	mov.f32 	%f251, 0fFF800000;
	@%p9 bra 	$L__BB99_18;
	ld.global.f32 	%f251, [%rd16+768];
	max.f32 	%f242, %f242, %f251;
$L__BB99_18:
	setp.le.s64 	%p10, %rd24, %rd9;
	mov.f32 	%f253, 0fFF800000;
	@%p10 bra 	$L__BB99_20;
	ld.global.f32 	%f253, [%rd16+896];
	max.f32 	%f242, %f242, %f253;
$L__BB99_20:
	setp.le.s64 	%p11, %rd24, %rd10;
	mov.f32 	%f255, 0fFF800000;
	@%p11 bra 	$L__BB99_22;
	ld.global.f32 	%f255, [%rd16+1024];
	max.f32 	%f242, %f242, %f255;
$L__BB99_22:
	setp.le.s64 	%p12, %rd24, %rd11;
	mov.f32 	%f257, 0fFF800000;
	@%p12 bra 	$L__BB99_24;
	ld.global.f32 	%f257, [%rd16+1152];
	max.f32 	%f242, %f242, %f257;
$L__BB99_24:
	setp.le.s64 	%p13, %rd24, %rd12;
	mov.f32 	%f259, 0fFF800000;
	@%p13 bra 	$L__BB99_26;
	ld.global.f32 	%f259, [%rd16+1280];
	max.f32 	%f242, %f242, %f259;
$L__BB99_26:
	setp.le.s64 	%p14, %rd24, %rd13;
	mov.f32 	%f261, 0fFF800000;
	@%p14 bra 	$L__BB99_28;
	ld.global.f32 	%f261, [%rd16+1408];
	max.f32 	%f242, %f242, %f261;
$L__BB99_28:
	setp.le.s64 	%p15, %rd24, %rd2;
	mov.b32 	%r19, %f242;
	shfl.sync.bfly.b32	%r20|%p16, %r19, 16, 31, -1;
	mov.b32 	%f73, %r20;
	max.f32 	%f74, %f242, %f73;
	mov.b32 	%r21, %f74;
	shfl.sync.bfly.b32	%r22|%p17, %r21, 8, 31, -1;
	mov.b32 	%f75, %r22;
	max.f32 	%f76, %f74, %f75;
	mov.b32 	%r23, %f76;
	shfl.sync.bfly.b32	%r24|%p18, %r23, 4, 31, -1;
	mov.b32 	%f77, %r24;
	max.f32 	%f78, %f76, %f77;
	mov.b32 	%r25, %f78;
	shfl.sync.bfly.b32	%r26|%p19, %r25, 2, 31, -1;
	mov.b32 	%f79, %r26;
	max.f32 	%f80, %f78, %f79;
	mov.b32 	%r27, %f80;
	shfl.sync.bfly.b32	%r28|%p20, %r27, 1, 31, -1;
	mov.b32 	%f81, %r28;
	max.f32 	%f82, %f80, %f81;
	sub.f32 	%f83, %f239, %f82;
	fma.rn.f32 	%f84, %f83, 0f3BBB989D, 0f3F000000;
	cvt.sat.f32.f32 	%f85, %f84;
	mov.f32 	%f86, 0f4B400001;
	mov.f32 	%f87, 0f437C0000;
	fma.rm.f32 	%f88, %f85, %f87, %f86;
	add.f32 	%f89, %f88, 0fCB40007F;
	neg.f32 	%f90, %f89;
	fma.rn.f32 	%f91, %f83, 0f3FB8AA3B, %f90;
	fma.rn.f32 	%f92, %f83, 0f32A57060, %f91;
	mov.b32 	%r29, %f88;
	shl.b32 	%r30, %r29, 23;
	mov.b32 	%f93, %r30;
	ex2.approx.ftz.f32 	%f94, %f92;
	mul.f32 	%f95, %f94, %f93;
	add.f32 	%f96, %f95, 0f00000000;
	sub.f32 	%f97, %f241, %f82;
	fma.rn.f32 	%f98, %f97, 0f3BBB989D, 0f3F000000;
	cvt.sat.f32.f32 	%f99, %f98;
	fma.rm.f32 	%f100, %f99, %f87, %f86;
	add.f32 	%f101, %f100, 0fCB40007F;
	neg.f32 	%f102, %f101;
	fma.rn.f32 	%f103, %f97, 0f3FB8AA3B, %f102;
	fma.rn.f32 	%f104, %f97, 0f32A57060, %f103;
	mov.b32 	%r31, %f100;
	shl.b32 	%r32, %r31, 23;
	mov.b32 	%f105, %r32;
	ex2.approx.ftz.f32 	%f106, %f104;
	mul.f32 	%f107, %f106, %f105;
	add.f32 	%f108, %f96, %f107;
	sub.f32 	%f109, %f243, %f82;
	fma.rn.f32 	%f110, %f109, 0f3BBB989D, 0f3F000000;
	cvt.sat.f32.f32 	%f111, %f110;
	fma.rm.f32 	%f112, %f111, %f87, %f86;
	add.f32 	%f113, %f112, 0fCB40007F;
	neg.f32 	%f114, %f113;
	fma.rn.f32 	%f115, %f109, 0f3FB8AA3B, %f114;
	fma.rn.f32 	%f116, %f109, 0f32A57060, %f115;
	mov.b32 	%r33, %f112;
	shl.b32 	%r34, %r33, 23;
	mov.b32 	%f117, %r34;
	ex2.approx.ftz.f32 	%f118, %f116;
	mul.f32 	%f119, %f118, %f117;
	add.f32 	%f120, %f108, %f119;
	sub.f32 	%f121, %f245, %f82;
	fma.rn.f32 	%f122, %f121, 0f3BBB989D, 0f3F000000;
	cvt.sat.f32.f32 	%f123, %f122;
	fma.rm.f32 	%f124, %f123, %f87, %f86;
	add.f32 	%f125, %f124, 0fCB40007F;
	neg.f32 	%f126, %f125;
	fma.rn.f32 	%f127, %f121, 0f3FB8AA3B, %f126;
	fma.rn.f32 	%f128, %f121, 0f32A57060, %f127;
	mov.b32 	%r35, %f124;
	shl.b32 	%r36, %r35, 23;
	mov.b32 	%f129, %r36;
	ex2.approx.ftz.f32 	%f130, %f128;
	mul.f32 	%f131, %f130, %f129;
	add.f32 	%f132, %f120, %f131;
	sub.f32 	%f133, %f247, %f82;
	fma.rn.f32 	%f134, %f133, 0f3BBB989D, 0f3F000000;
	cvt.sat.f32.f32 	%f135, %f134;
	fma.rm.f32 	%f136, %f135, %f87, %f86;
	add.f32 	%f137, %f136, 0fCB40007F;
	neg.f32 	%f138, %f137;
	fma.rn.f32 	%f139, %f133, 0f3FB8AA3B, %f138;
	fma.rn.f32 	%f140, %f133, 0f32A57060, %f139;
	mov.b32 	%r37, %f136;
	shl.b32 	%r38, %r37, 23;
	mov.b32 	%f141, %r38;
	ex2.approx.ftz.f32 	%f142, %f140;
	mul.f32 	%f143, %f142, %f141;
	add.f32 	%f144, %f132, %f143;
	sub.f32 	%f145, %f249, %f82;
	fma.rn.f32 	%f146, %f145, 0f3BBB989D, 0f3F000000;
	cvt.sat.f32.f32 	%f147, %f146;
	fma.rm.f32 	%f148, %f147, %f87, %f86;
	add.f32 	%f149, %f148, 0fCB40007F;
	neg.f32 	%f150, %f149;
	fma.rn.f32 	%f151, %f145, 0f3FB8AA3B, %f150;
	fma.rn.f32 	%f152, %f145, 0f32A57060, %f151;
	mov.b32 	%r39, %f148;
	shl.b32 	%r40, %r39, 23;
	mov.b32 	%f153, %r40;
	ex2.approx.ftz.f32 	%f154, %f152;
	mul.f32 	%f155, %f154, %f153;
	add.f32 	%f156, %f144, %f155;
	sub.f32 	%f157, %f251, %f82;
	fma.rn.f32 	%f158, %f157, 0f3BBB989D, 0f3F000000;
	cvt.sat.f32.f32 	%f159, %f158;
	fma.rm.f32 	%f160, %f159, %f87, %f86;
	add.f32 	%f161, %f160, 0fCB40007F;
	neg.f32 	%f162, %f161;
	fma.rn.f32 	%f163, %f157, 0f3FB8AA3B, %f162;
	fma.rn.f32 	%f164, %f157, 0f32A57060, %f163;
	mov.b32 	%r41, %f160;
	shl.b32 	%r42, %r41, 23;
	mov.b32 	%f165, %r42;
	ex2.approx.ftz.f32 	%f166, %f164;
	mul.f32 	%f167, %f166, %f165;
	add.f32 	%f168, %f156, %f167;
	sub.f32 	%f169, %f253, %f82;
	fma.rn.f32 	%f170, %f169, 0f3BBB989D, 0f3F000000;
	cvt.sat.f32.f32 	%f171, %f170;
	fma.rm.f32 	%f172, %f171, %f87, %f86;
	add.f32 	%f173, %f172, 0fCB40007F;
	neg.f32 	%f174, %f173;
	fma.rn.f32 	%f175, %f169, 0f3FB8AA3B, %f174;
	fma.rn.f32 	%f176, %f169, 0f32A57060, %f175;
	mov.b32 	%r43, %f172;
	shl.b32 	%r44, %r43, 23;
	mov.b32 	%f177, %r44;
	ex2.approx.ftz.f32 	%f178, %f176;
	mul.f32 	%f179, %f178, %f177;
	add.f32 	%f180, %f168, %f179;
	sub.f32 	%f181, %f255, %f82;
	fma.rn.f32 	%f182, %f181, 0f3BBB989D, 0f3F000000;
	cvt.sat.f32.f32 	%f183, %f182;
	fma.rm.f32 	%f184, %f183, %f87, %f86;
	add.f32 	%f185, %f184, 0fCB40007F;
	neg.f32 	%f186, %f185;
	fma.rn.f32 	%f187, %f181, 0f3FB8AA3B, %f186;
	fma.rn.f32 	%f188, %f181, 0f32A57060, %f187;
	mov.b32 	%r45, %f184;
	shl.b32 	%r46, %r45, 23;
	mov.b32 	%f189, %r46;
	ex2.approx.ftz.f32 	%f190, %f188;
	mul.f32 	%f191, %f190, %f189;
	add.f32 	%f192, %f180, %f191;
	sub.f32 	%f193, %f257, %f82;
	fma.rn.f32 	%f194, %f193, 0f3BBB989D, 0f3F000000;
	cvt.sat.f32.f32 	%f195, %f194;
	fma.rm.f32 	%f196, %f195, %f87, %f86;
	add.f32 	%f197, %f196, 0fCB40007F;
	neg.f32 	%f198, %f197;
	fma.rn.f32 	%f199, %f193, 0f3FB8AA3B, %f198;
	fma.rn.f32 	%f200, %f193, 0f32A57060, %f199;
	mov.b32 	%r47, %f196;
	shl.b32 	%r48, %r47, 23;
	mov.b32 	%f201, %r48;
	ex2.approx.ftz.f32 	%f202, %f200;
	mul.f32 	%f203, %f202, %f201;
	add.f32 	%f204, %f192, %f203;
	sub.f32 	%f205, %f259, %f82;
	fma.rn.f32 	%f206, %f205, 0f3BBB989D, 0f3F000000;
	cvt.sat.f32.f32 	%f207, %f206;
	fma.rm.f32 	%f208, %f207, %f87, %f86;
	add.f32 	%f209, %f208, 0fCB40007F;
	neg.f32 	%f210, %f209;
	fma.rn.f32 	%f211, %f205, 0f3FB8AA3B, %f210;
	fma.rn.f32 	%f212, %f205, 0f32A57060, %f211;
	mov.b32 	%r49, %f208;
	shl.b32 	%r50, %r49, 23;
	mov.b32 	%f213, %r50;
	ex2.approx.ftz.f32 	%f214, %f212;
	mul.f32 	%f215, %f214, %f213;
	add.f32 	%f216, %f204, %f215;
	sub.f32 	%f217, %f261, %f82;
	fma.rn.f32 	%f218, %f217, 0f3BBB989D, 0f3F000000;
	cvt.sat.f32.f32 	%f219, %f218;
	fma.rm.f32 	%f220, %f219, %f87, %f86;
	add.f32 	%f221, %f220, 0fCB40007F;
	neg.f32 	%f222, %f221;
	fma.rn.f32 	%f223, %f217, 0f3FB8AA3B, %f222;
	fma.rn.f32 	%f224, %f217, 0f32A57060, %f223;
	mov.b32 	%r51, %f220;
	shl.b32 	%r52, %r51, 23;
	mov.b32 	%f225, %r52;
	ex2.approx.ftz.f32 	%f226, %f224;
	mul.f32 	%f227, %f226, %f225;
	add.f32 	%f228, %f216, %f227;
	mov.b32 	%r53, %f228;
	shfl.sync.bfly.b32	%r54|%p21, %r53, 16, 31, -1;
	mov.b32 	%f229, %r54;
	add.f32 	%f230, %f228, %f229;
	mov.b32 	%r55, %f230;
	shfl.sync.bfly.b32	%r56|%p22, %r55, 8, 31, -1;
	mov.b32 	%f231, %r56;
	add.f32 	%f232, %f230, %f231;
	mov.b32 	%r57, %f232;
	shfl.sync.bfly.b32	%r58|%p23, %r57, 4, 31, -1;
	mov.b32 	%f233, %r58;
	add.f32 	%f234, %f232, %f233;
	mov.b32 	%r59, %f234;
	shfl.sync.bfly.b32	%r60|%p24, %r59, 2, 31, -1;
	mov.b32 	%f235, %r60;
	add.f32 	%f236, %f234, %f235;
	mov.b32 	%r61, %f236;
	shfl.sync.bfly.b32	%r62|%p25, %r61, 1, 31, -1;
	mov.b32 	%f237, %r62;
	add.f32 	%f238, %f236, %f237;
	div.rn.f32 	%f49, %f95, %f238;
	div.rn.f32 	%f50, %f107, %f238;
	div.rn.f32 	%f51, %f119, %f238;
	div.rn.f32 	%f52, %f131, %f238;
	div.rn.f32 	%f53, %f143, %f238;
	div.rn.f32 	%f54, %f155, %f238;
	div.rn.f32 	%f55, %f167, %f238;
	div.rn.f32 	%f56, %f179, %f238;
	div.rn.f32 	%f57, %f191, %f238;
	div.rn.f32 	%f58, %f203, %f238;
	div.rn.f32 	%f59, %f215, %f238;
	div.rn.f32 	%f60, %f227, %f238;
	mad.lo.s64 	%rd34, %rd39, %rd22, %rd2;
	cvta.to.global.u64 	%rd35, %rd21;
	shl.b64 	%rd36, %rd34, 2;
	add.s64 	%rd17, %rd35, %rd36;
	@%p15 bra 	$L__BB99_30;
	st.global.f32 	[%rd17], %f49;
$L__BB99_30:
	setp.le.s64 	%p26, %rd24, %rd3;
	@%p26 bra 	$L__BB99_32;
	st.global.f32 	[%rd17+128], %f50;
$L__BB99_32:
	setp.le.s64 	%p27, %rd24, %rd4;
	@%p27 bra 	$L__BB99_34;
	st.global.f32 	[%rd17+256], %f51;
$L__BB99_34:
	setp.le.s64 	%p28, %rd24, %rd5;
	@%p28 bra 	$L__BB99_36;
	st.global.f32 	[%rd17+384], %f52;
$L__BB99_36:
	setp.le.s64 	%p29, %rd24, %rd6;
	@%p29 bra 	$L__BB99_38;
	st.global.f32 	[%rd17+512], %f53;
$L__BB99_38:
	setp.le.s64 	%p30, %rd24, %rd7;
	@%p30 bra 	$L__BB99_40;
	st.global.f32 	[%rd17+640], %f54;
$L__BB99_40:
	setp.le.s64 	%p31, %rd24, %rd8;
	@%p31 bra 	$L__BB99_42;
	st.global.f32 	[%rd17+768], %f55;
$L__BB99_42:
	setp.le.s64 	%p32, %rd24, %rd9;
	@%p32 bra 	$L__BB99_44;
	st.global.f32 	[%rd17+896], %f56;
$L__BB99_44:
	setp.le.s64 	%p33, %rd24, %rd10;
	@%p33 bra 	$L__BB99_46;
	st.global.f32 	[%rd17+1024], %f57;
$L__BB99_46:
	setp.le.s64 	%p34, %rd24, %rd11;
	@%p34 bra 	$L__BB99_48;
	st.global.f32 	[%rd17+1152], %f58;
$L__BB99_48:
	setp.le.s64 	%p35, %rd24, %rd12;
	@%p35 bra 	$L__BB99_50;
	st.global.f32 	[%rd17+1280], %f59;
$L__BB99_50:
	setp.le.s64 	%p36, %rd24, %rd13;
	@%p36 bra 	$L__BB99_52;
	st.global.f32 	[%rd17+1408], %f60;
$L__BB99_52:
	ld.param.u64 	%rd38, [_Z15SoftmaxWarpImplI10DirectLoadIffE11DirectStoreIffEfLi1ELi12ELi32ELi1ELb1EL9Algorithm0EEvT_T0_ll_param_2];
	add.s64 	%rd39, %rd39, %rd14;
	setp.lt.s64 	%p37, %rd39, %rd38;
	@%p37 bra 	$L__BB99_4;
$L__BB99_53:
	ret;

}
	// .globl	_Z15SoftmaxWarpImplI10DirectLoadIffE11DirectStoreIffEfLi1ELi13ELi32ELi1ELb0EL9Algorithm0EEvT_T0_ll
.visible .entry _Z15SoftmaxWarpImplI10DirectLoadIffE11DirectStoreIffEfLi1ELi13ELi32ELi1ELb0EL9Algorithm0EEvT_T0_ll(
	.param .align 8 .b8 _Z15SoftmaxWarpImplI10DirectLoadIffE11DirectStoreIffEfLi1ELi13ELi32ELi1ELb0EL9Algorithm0EEvT_T0_ll_param_0[16],
	.param .align 8 .b8 _Z15SoftmaxWarpImplI10DirectLoadIffE11DirectStoreIffEfLi1ELi13ELi32ELi1ELb0EL9Algorithm0EEvT_T0_ll_param_1[16],
	.param .u64 _Z15SoftmaxWarpImplI10DirectLoadIffE11DirectStoreIffEfLi1ELi13ELi32ELi1ELb0EL9Algorithm0EEvT_T0_ll_param_2,
	.param .u64 _Z15SoftmaxWarpImplI10DirectLoadIffE11DirectStoreIffEfLi1ELi13ELi32ELi1ELb0EL9Algorithm0EEvT_T0_ll_param_3
)
{
	.reg .pred 	%p<14>;
	.reg .b32 	%r<54>;
	.reg .b32 	%f<218>;
	.reg .b64 	%rd<28>;

	ld.param.u64 	%rd12, [_Z15SoftmaxWarpImplI10DirectLoadIffE11DirectStoreIffEfLi1ELi13ELi32ELi1ELb0EL9Algorithm0EEvT_T0_ll_param_0+8];
	ld.param.u64 	%rd11, [_Z15SoftmaxWarpImplI10DirectLoadIffE11DirectStoreIffEfLi1ELi13ELi32ELi1ELb0EL9Algorithm0EEvT_T0_ll_param_0];
	ld.param.u64 	%rd2, [_Z15SoftmaxWarpImplI10DirectLoadIffE11DirectStoreIffEfLi1ELi13ELi32ELi1ELb0EL9Algorithm0EEvT_T0_ll_param_1];
	ld.param.u64 	%rd3, [_Z15SoftmaxWarpImplI10DirectLoadIffE11DirectStoreIffEfLi1ELi13ELi32ELi1ELb0EL9Algorithm0EEvT_T0_ll_param_1+8];
	ld.param.u64 	%rd13, [_Z15SoftmaxWarpImplI10DirectLoadIffE11DirectStoreIffEfLi1ELi13ELi32ELi1ELb0EL9Algorithm0EEvT_T0_ll_param_2];
	ld.param.u64 	%rd14, [_Z15SoftmaxWarpImplI10DirectLoadIffE11DirectStoreIffEfLi1ELi13ELi32ELi1ELb0EL9Algorithm0EEvT_T0_ll_param_3];
	setp.lt.s64 	%p1, %rd14, 417;
	@%p1 bra 	$L__BB100_2;
	mov.u64 	%rd15, $str;
	cvta.global.u64 	%rd16, %rd15;
	mov.u64 	%rd17, $str$1;
	cvta.global.u64 	%rd18, %rd17;
	mov.u64 	%rd19, __unnamed_101;
	cvta.global.u64 	%rd20, %rd19;
	{ // callseq 100, 0
	.param .b64 param0;
	st.param.b64 	[param0], %rd16;
	.param .b64 param1;
	st.param.b64 	[param1], %rd18;
	.param .b32 param2;
	st.param.b32 	[param2], 253;
	.param .b64 param3;
	st.param.b64 	[param3], %rd20;
	.param .b64 param4;
	st.param.b64 	[param4], 1;
	call.uni 
	__assertfail, 
	(
	param0, 
	param1, 
	param2, 
	param3, 
	param4
	);
	} // callseq 100
$L__BB100_2:
	mov.u32 	%r2, %ctaid.x;
	mov.u32 	%r3, %ntid.y;
	mov.u32 	%r4, %tid.y;
	mad.lo.s32 	%r5, %r2, %r3, %r4;
	mov.u32 	%r6, %nctaid.x;
	mul.lo.s32 	%r1, %r6, %r3;
	cvt.s64.s32 	%rd27, %r5;
	setp.le.s64 	%p2, %rd13, %rd27;
	@%p2 bra 	$L__BB100_5;
	mov.u32 	%r7, %tid.x;
	cvt.u64.u32 	%rd5, %r7;
	cvta.to.global.u64 	%rd6, %rd2;
	cvta.to.global.u64 	%rd7, %rd11;
	cvt.s64.s32 	%rd8, %r1;
$L__BB100_4:
	mad.lo.s64 	%rd21, %rd27, %rd12, %rd5;
	shl.b64 	%rd22, %rd21, 2;
	add.s64 	%rd23, %rd7, %rd22;
	ld.global.f32 	%f1, [%rd23];
	max.f32 	%f2, %f1, 0fFF800000;
	ld.global.f32 	%f3, [%rd23+128];
	max.f32 	%f4, %f2, %f3;
	ld.global.f32 	%f5, [%rd23+256];
	max.f32 	%f6, %f4, %f5;
	ld.global.f32 	%f7, [%rd23+384];
	max.f32 	%f8, %f6, %f7;
	ld.global.f32 	%f9, [%rd23+512];
	max.f32 	%f10, %f8, %f9;
	ld.global.f32 	%f11, [%rd23+640];
	max.f32 	%f12, %f10, %f11;
	ld.global.f32 	%f13, [%rd23+768];
	max.f32 	%f14, %f12, %f13;
	ld.global.f32 	%f15, [%rd23+896];
	max.f32 	%f16, %f14, %f15;
	ld.global.f32 	%f17, [%rd23+1024];
	max.f32 	%f18, %f16, %f17;
	ld.global.f32 	%f19, [%rd23+1152];
	max.f32 	%f20, %f18, %f19;
	ld.global.f32 	%f21, [%rd23+1280];
	max.f32 	%f22, %f20, %f21;
	ld.global.f32 	%f23, [%rd23+1408];
	max.f32 	%f24, %f22, %f23;
	ld.global.f32 	%f25, [%rd23+1536];
	max.f32 	%f26, %f24, %f25;
	mov.b32 	%r8, %f26;
	shfl.sync.bfly.b32	%r9|%p3, %r8, 16, 31, -1;
	mov.b32 	%f27, %r9;
	max.f32 	%f28, %f26, %f27;
	mov.b32 	%r10, %f28;
	shfl.sync.bfly.b32	%r11|%p4, %r10, 8, 31, -1;
	mov.b32 	%f29, %r11;
	max.f32 	%f30, %f28, %f29;
	mov.b32 	%r12, %f30;
	shfl.sync.bfly.b32	%r13|%p5, %r12, 4, 31, -1;
	mov.b32 	%f31, %r13;
	max.f32 	%f32, %f30, %f31;
	mov.b32 	%r14, %f32;
	shfl.sync.bfly.b32	%r15|%p6, %r14, 2, 31, -1;
	mov.b32 	%f33, %r15;
	max.f32 	%f34, %f32, %f33;
	mov.b32 	%r16, %f34;
	shfl.sync.bfly.b32	%r17|%p7, %r16, 1, 31, -1;
	mov.b32 	%f35, %r17;
	max.f32 	%f36, %f34, %f35;
	sub.f32 	%f37, %f1, %f36;
	fma.rn.f32 	%f38, %f37, 0f3BBB989D, 0f3F000000;
	cvt.sat.f32.f32 	%f39, %f38;
	mov.f32 	%f40, 0f4B400001;
	mov.f32 	%f41, 0f437C0000;
	fma.rm.f32 	%f42, %f39, %f41, %f40;
	add.f32 	%f43, %f42, 0fCB40007F;
	neg.f32 	%f44, %f43;
	fma.rn.f32 	%f45, %f37, 0f3FB8AA3B, %f44;
	fma.rn.f32 	%f46, %f37, 0f32A57060, %f45;
	mov.b32 	%r18, %f42;
	shl.b32 	%r19, %r18, 23;
	mov.b32 	%f47, %r19;
	ex2.approx.ftz.f32 	%f48, %f46;
	mul.f32 	%f49, %f48, %f47;
	add.f32 	%f50, %f49, 0f00000000;
	sub.f32 	%f51, %f3, %f36;
	fma.rn.f32 	%f52, %f51, 0f3BBB989D, 0f3F000000;
	cvt.sat.f32.f32 	%f53, %f52;
	fma.rm.f32 	%f54, %f53, %f41, %f40;
	add.f32 	%f55, %f54, 0fCB40007F;
	neg.f32 	%f56, %f55;
	fma.rn.f32 	%f57, %f51, 0f3FB8AA3B, %f56;
	fma.rn.f32 	%f58, %f51, 0f32A57060, %f57;
	mov.b32 	%r20, %f54;
	shl.b32 	%r21, %r20, 23;
	mov.b32 	%f59, %r21;
	ex2.approx.ftz.f32 	%f60, %f58;
	mul.f32 	%f61, %f60, %f59;
	add.f32 	%f62, %f50, %f61;
	sub.f32 	%f63, %f5, %f36;
	fma.rn.f32 	%f64, %f63, 0f3BBB989D, 0f3F000000;
	cvt.sat.f32.f32 	%f65, %f64;
	fma.rm.f32 	%f66, %f65, %f41, %f40;
	add.f32 	%f67, %f66, 0fCB40007F;
	neg.f32 	%f68, %f67;
	fma.rn.f32 	%f69, %f63, 0f3FB8AA3B, %f68;
	fma.rn.f32 	%f70, %f63, 0f32A57060, %f69;
	mov.b32 	%r22, %f66;
	shl.b32 	%r23, %r22, 23;
	mov.b32 	%f71, %r23;
	ex2.approx.ftz.f32 	%f72, %f70;
	mul.f32 	%f73, %f72, %f71;
	add.f32 	%f74, %f62, %f73;
	sub.f32 	%f75, %f7, %f36;
	fma.rn.f32 	%f76, %f75, 0f3BBB989D, 0f3F000000;
	cvt.sat.f32.f32 	%f77, %f76;
	fma.rm.f32 	%f78, %f77, %f41, %f40;
	add.f32 	%f79, %f78, 0fCB40007F;
	neg.f32 	%f80, %f79;
	fma.rn.f32 	%f81, %f75, 0f3FB8AA3B, %f80;
	fma.rn.f32 	%f82, %f75, 0f32A57060, %f81;
	mov.b32 	%r24, %f78;
	shl.b32 	%r25, %r24, 23;
	mov.b32 	%f83, %r25;
	ex2.approx.ftz.f32 	%f84, %f82;
	mul.f32 	%f85, %f84, %f83;
	add.f32 	%f86, %f74, %f85;
	sub.f32 	%f87, %f9, %f36;
	fma.rn.f32 	%f88, %f87, 0f3BBB989D, 0f3F000000;
	cvt.sat.f32.f32 	%f89, %f88;
	fma.rm.f32 	%f90, %f89, %f41, %f40;
	add.f32 	%f91, %f90, 0fCB40007F;
	neg.f32 	%f92, %f91;
	fma.rn.f32 	%f93, %f87, 0f3FB8AA3B, %f92;
	fma.rn.f32 	%f94, %f87, 0f32A57060, %f93;
	mov.b32 	%r26, %f90;
	shl.b32 	%r27, %r26, 23;
	mov.b32 	%f95, %r27;
	ex2.approx.ftz.f32 	%f96, %f94;
	mul.f32 	%f97, %f96, %f95;
	add.f32 	%f98, %f86, %f97;
	sub.f32 	%f99, %f11, %f36;
	fma.rn.f32 	%f100, %f99, 0f3BBB989D, 0f3F000000;
	cvt.sat.f32.f32 	%f101, %f100;
	fma.rm.f32 	%f102, %f101, %f41, %f40;
	add.f32 	%f103, %f102, 0fCB40007F;
	neg.f32 	%f104, %f103;
	fma.rn.f32 	%f105, %f99, 0f3FB8AA3B, %f104;
	fma.rn.f32 	%f106, %f99, 0f32A57060, %f105;
	mov.b32 	%r28, %f102;
	shl.b32 	%r29, %r28, 23;
	mov.b32 	%f107, %r29;
	ex2.approx.ftz.f32 	%f108, %f106;
	mul.f32 	%f109, %f108, %f107;
	add.f32 	%f110, %f98, %f109;
	sub.f32 	%f111, %f13, %f36;
	fma.rn.f32 	%f112, %f111, 0f3BBB989D, 0f3F000000;
	cvt.sat.f32.f32 	%f113, %f112;
	fma.rm.f32 	%f114, %f113, %f41, %f40;
	add.f32 	%f115, %f114, 0fCB40007F;
	neg.f32 	%f116, %f115;
	fma.rn.f32 	%f117, %f111, 0f3FB8AA3B, %f116;
	fma.rn.f32 	%f118, %f111, 0f32A57060, %f117;
	mov.b32 	%r30, %f114;
	shl.b32 	%r31, %r30, 23;
	mov.b32 	%f119, %r31;
	ex2.approx.ftz.f32 	%f120, %f118;
	mul.f32 	%f121, %f120, %f119;
	add.f32 	%f122, %f110, %f121;
	sub.f32 	%f123, %f15, %f36;
	fma.rn.f32 	%f124, %f123, 0f3BBB989D, 0f3F000000;
	cvt.sat.f32.f32 	%f125, %f124;
	fma.rm.f32 	%f126, %f125, %f41, %f40;
	add.f32 	%f127, %f126, 0fCB40007F;
	neg.f32 	%f128, %f127;
	fma.rn.f32 	%f129, %f123, 0f3FB8AA3B, %f128;
	fma.rn.f32 	%f130, %f123, 0f32A57060, %f129;
	mov.b32 	%r32, %f126;
	shl.b32 	%r33, %r32, 23;
	mov.b32 	%f131, %r33;
	ex2.approx.ftz.f32 	%f132, %f130;
	mul.f32 	%f133, %f132, %f131;
	add.f32 	%f134, %f122, %f133;
	sub.f32 	%f135, %f17, %f36;
	fma.rn.f32 	%f136, %f135, 0f3BBB989D, 0f3F000000;
	cvt.sat.f32.f32 	%f137, %f136;
	fma.rm.f32 	%f138, %f137, %f41, %f40;
	add.f32 	%f139, %f138, 0fCB40007F;
	neg.f32 	%f140, %f139;
	fma.rn.f32 	%f141, %f135, 0f3FB8AA3B, %f140;
	fma.rn.f32 	%f142, %f135, 0f32A57060, %f141;
	mov.b32 	%r34, %f138;
	shl.b32 	%r35, %r34, 23;
	mov.b32 	%f143, %r35;
	ex2.approx.ftz.f32 	%f144, %f142;
	mul.f32 	%f145, %f144, %f143;
	add.f32 	%f146, %f134, %f145;
	sub.f32 	%f147, %f19, %f36;
	fma.rn.f32 	%f148, %f147, 0f3BBB989D, 0f3F000000;
	cvt.sat.f32.f32 	%f149, %f148;
	fma.rm.f32 	%f150, %f149, %f41, %f40;
	add.f32 	%f151, %f150, 0fCB40007F;
	neg.f32 	%f152, %f151;
	fma.rn.f32 	%f153, %f147, 0f3FB8AA3B, %f152;
	fma.rn.f32 	%f154, %f147, 0f32A57060, %f153;
	mov.b32 	%r36, %f150;
	shl.b32 	%r37, %r36, 23;
	mov.b32 	%f155, %r37;
	ex2.approx.ftz.f32 	%f156, %f154;
	mul.f32 	%f157, %f156, %f155;
	add.f32 	%f158, %f146, %f157;
	sub.f32 	%f159, %f21, %f36;
	fma.rn.f32 	%f160, %f159, 0f3BBB989D, 0f3F000000;
	cvt.sat.f32.f32 	%f161, %f160;
	fma.rm.f32 	%f162, %f161, %f41, %f40;
	add.f32 	%f163, %f162, 0fCB40007F;
	neg.f32 	%f164, %f163;
	fma.rn.f32 	%f165, %f159, 0f3FB8AA3B, %f164;
	fma.rn.f32 	%f166, %f159, 0f32A57060, %f165;
	mov.b32 	%r38, %f162;
	shl.b32 	%r39, %r38, 23;
	mov.b32 	%f167, %r39;
	ex2.approx.ftz.f32 	%f168, %f166;
	mul.f32 	%f169, %f168, %f167;
	add.f32 	%f170, %f158, %f169;
	sub.f32 	%f171, %f23, %f36;
	fma.rn.f32 	%f172, %f171, 0f3BBB989D, 0f3F000000;
	cvt.sat.f32.f32 	%f173, %f172;
	fma.rm.f32 	%f174, %f173, %f41, %f40;
	add.f32 	%f175, %f174, 0fCB40007F;
	neg.f32 	%f176, %f175;
	fma.rn.f32 	%f177, %f171, 0f3FB8AA3B, %f176;
	fma.rn.f32 	%f178, %f171, 0f32A57060, %f177;
	mov.b32 	%r40, %f174;
	shl.b32 	%r41, %r40, 23;
	mov.b32 	%f179, %r41;
	ex2.approx.ftz.f32 	%f180, %f178;
	mul.f32 	%f181, %f180, %f179;
	add.f32 	%f182, %f170, %f181;
	sub.f32 	%f183, %f25, %f36;
	fma.rn.f32 	%f184, %f183, 0f3BBB989D, 0f3F000000;
	cvt.sat.f32.f32 	%f185, %f184;
	fma.rm.f32 	%f186, %f185, %f41, %f40;
	add.f32 	%f187, %f186, 0fCB40007F;
	neg.f32 	%f188, %f187;
	fma.rn.f32 	%f189, %f183, 0f3FB8AA3B, %f188;
	fma.rn.f32 	%f190, %f183, 0f32A57060, %f189;
	mov.b32 	%r42, %f186;
	shl.b32 	%r43, %r42, 23;
	mov.b32 	%f191, %r43;
	ex2.approx.ftz.f32 	%f192, %f190;
	mul.f32 	%f193, %f192, %f191;
	add.f32 	%f194, %f182, %f193;
	mov.b32 	%r44, %f194;
	shfl.sync.bfly.b32	%r45|%p8, %r44, 16, 31, -1;
	mov.b32 	%f195, %r45;
	add.f32 	%f196, %f194, %f195;
	mov.b32 	%r46, %f196;
	shfl.sync.bfly.b32	%r47|%p9, %r46, 8, 31, -1;
	mov.b32 	%f197, %r47;
	add.f32 	%f198, %f196, %f197;
	mov.b32 	%r48, %f198;
	shfl.sync.bfly.b32	%r49|%p10, %r48, 4, 31, -1;
	mov.b32 	%f199, %r49;
	add.f32 	%f200, %f198, %f199;
	mov.b32 	%r50, %f200;
	shfl.sync.bfly.b32	%r51|%p11, %r50, 2, 31, -1;
	mov.b32 	%f201, %r51;
	add.f32 	%f202, %f200, %f201;
	mov.b32 	%r52, %f202;
	shfl.sync.bfly.b32	%r53|%p12, %r52, 1, 31, -1;
	mov.b32 	%f203, %r53;
	add.f32 	%f204, %f202, %f203;
	div.rn.f32 	%f205, %f49, %f204;
	div.rn.f32 	%f206, %f61, %f204;
	div.rn.f32 	%f207, %f73, %f204;
	div.rn.f32 	%f208, %f85, %f204;
	div.rn.f32 	%f209, %f97, %f204;
	div.rn.f32 	%f210, %f109, %f204;
	div.rn.f32 	%f211, %f121, %f204;
	div.rn.f32 	%f212, %f133, %f204;
	div.rn.f32 	%f213, %f145, %f204;
	div.rn.f32 	%f214, %f157, %f204;
	div.rn.f32 	%f215, %f169, %f204;
	div.rn.f32 	%f216, %f181, %f204;
	div.rn.f32 	%f217, %f193, %f204;
	mad.lo.s64 	%rd24, %rd27, %rd3, %rd5;
	shl.b64 	%rd25, %rd24, 2;
	add.s64 	%rd26, %rd6, %rd25;
	st.global.f32 	[%rd26], %f205;
	st.global.f32 	[%rd26+128], %f206;
	st.global.f32 	[%rd26+256], %f207;
	st.global.f32 	[%rd26+384], %f208;
	st.global.f32 	[%rd26+512], %f209;
	st.global.f32 	[%rd26+640], %f210;
	st.global.f32 	[%rd26+768], %f211;
	st.global.f32 	[%rd26+896], %f212;
	st.global.f32 	[%rd26+1024], %f213;
	st.global.f32 	[%rd26+1152], %f214;
	st.global.f32 	[%rd26+1280], %f215;
	st.global.f32 	[%rd26+1408], %f216;
	st.global.f32 	[%rd26+1536], %f217;
	add.s64 	%rd27, %rd27, %rd8;
	setp.lt.s64 	%p13, %rd27, %rd13;
	@%p13 bra 	$L__BB100_4;
$L__BB100_5:
	ret;

}
	// .globl	_Z15SoftmaxWarpImplI10DirectLoadIffE11DirectStoreIffEfLi1ELi13ELi32ELi1ELb1EL9Algorithm0EEvT_T0_ll
.visible .entry _Z15SoftmaxWarpImplI10DirectLoadIffE11DirectStoreIffEfLi1ELi13ELi32ELi1ELb1EL9Algorithm0EEvT_T0_ll(
	.param .align 8 .b8 _Z15SoftmaxWarpImplI10DirectLoadIffE11DirectStoreIffEfLi1ELi13ELi32ELi1ELb1EL9Algorithm0EEvT_T0_ll_param_0[16],
	.param .align 8 .b8 _Z15SoftmaxWarpImplI10DirectLoadIffE11DirectStoreIffEfLi1ELi13ELi32ELi1ELb1EL9Algorithm0EEvT_T0_ll_param_1[16],
	.param .u64 _Z15SoftmaxWarpImplI10DirectLoadIffE11DirectStoreIffEfLi1ELi13ELi32ELi1ELb1EL9Algorithm0EEvT_T0_ll_param_2,
	.param .u64 _Z15SoftmaxWarpImplI10DirectLoadIffE11DirectStoreIffEfLi1ELi13ELi32ELi1ELb1EL9Algorithm0EEvT_T0_ll_param_3
)
{
	.reg .pred 	%p<40>;
	.reg .b32 	%r<67>;
	.reg .b32 	%f<283>;
	.reg .b64 	%rd<41>;

	ld.param.u64 	%rd22, [_Z15SoftmaxWarpImplI10DirectLoadIffE11DirectStoreIffEfLi1ELi13ELi32ELi1ELb1EL9Algorithm0EEvT_T0_ll_param_1+8];
	ld.param.u64 	%rd21, [_Z15SoftmaxWarpImplI10DirectLoadIffE11DirectStoreIffEfLi1ELi13ELi32ELi1ELb1EL9Algorithm0EEvT_T0_ll_param_1];
	ld.param.u64 	%rd20, [_Z15SoftmaxWarpImplI10DirectLoadIffE11DirectStoreIffEfLi1ELi13ELi32ELi1ELb1EL9Algorithm0EEvT_T0_ll_param_0+8];
	ld.param.u64 	%rd19, [_Z15SoftmaxWarpImplI10DirectLoadIffE11DirectStoreIffEfLi1ELi13ELi32ELi1ELb1EL9Algorithm0EEvT_T0_ll_param_0];
	ld.param.u64 	%rd24, [_Z15SoftmaxWarpImplI10DirectLoadIffE11DirectStoreIffEfLi1ELi13ELi32ELi1ELb1EL9Algorithm0EEvT_T0_ll_param_3];
	setp.lt.s64 	%p1, %rd24, 417;
	@%p1 bra 	$L__BB101_2;
	mov.u64 	%rd25, $str;
	cvta.global.u64 	%rd26, %rd25;
	mov.u64 	%rd27, $str$1;
	cvta.global.u64 	%rd28, %rd27;
	mov.u64 	%rd29, __unnamed_102;
	cvta.global.u64 	%rd30, %rd29;
	{ // callseq 101, 0
	.param .b64 param0;
	st.param.b64 	[param0], %rd26;
	.param .b64 param1;
	st.param.b64 	[param1], %rd28;
	.param .b32 param2;
	st.param.b32 	[param2], 253;
	.param .b64 param3;
	st.param.b64 	[param3], %rd30;
	.param .b64 param4;
	st.param.b64 	[param4], 1;
	call.uni 
	__assertfail, 
	(
	param0, 
	param1, 
	param2, 
	param3, 
	param4
	);
	} // callseq 101
$L__BB101_2:
	ld.param.u64 	%rd38, [_Z15SoftmaxWarpImplI10DirectLoadIffE11DirectStoreIffEfLi1ELi13ELi32ELi1ELb1EL9Algorithm0EEvT_T0_ll_param_2];
	mov.u32 	%r1, %ctaid.x;
	mov.u32 	%r2, %ntid.y;
	mov.u32 	%r3, %tid.y;
	mad.lo.s32 	%r4, %r1, %r2, %r3;
	cvt.s64.s32 	%rd40, %r4;
	setp.le.s64 	%p2, %rd38, %rd40;
	@%p2 bra 	$L__BB101_57;
	mov.u32 	%r5, %tid.x;
	cvt.u64.u32 	%rd2, %r5;
	add.s32 	%r6, %r5, 32;
	cvt.u64.u32 	%rd3, %r6;
	add.s32 	%r7, %r5, 64;
	cvt.u64.u32 	%rd4, %r7;
	add.s32 	%r8, %r5, 96;
	cvt.u64.u32 	%rd5, %r8;
	add.s32 	%r9, %r5, 128;
	cvt.u64.u32 	%rd6, %r9;
	add.s32 	%r10, %r5, 160;
	cvt.u64.u32 	%rd7, %r10;
	add.s32 	%r11, %r5, 192;
	cvt.u64.u32 	%rd8, %r11;
	add.s32 	%r12, %r5, 224;
	cvt.u64.u32 	%rd9, %r12;
	add.s32 	%r13, %r5, 256;
	cvt.u64.u32 	%rd10, %r13;
	add.s32 	%r14, %r5, 288;
	cvt.u64.u32 	%rd11, %r14;
	add.s32 	%r15, %r5, 320;
	cvt.u64.u32 	%rd12, %r15;
	add.s32 	%r16, %r5, 352;
	cvt.u64.u32 	%rd13, %r16;
	add.s32 	%r17, %r5, 384;
	cvt.u64.u32 	%rd14, %r17;
	mov.u32 	%r64, %nctaid.x;
	mul.lo.s32 	%r66, %r64, %r2;
$L__BB101_4:
	setp.le.s64 	%p3, %rd24, %rd2;
	mad.lo.s64 	%rd31, %rd40, %rd20, %rd2;
	cvta.to.global.u64 	%rd32, %rd19;
	shl.b64 	%rd33, %rd31, 2;
	add.s64 	%rd16, %rd32, %rd33;
	mov.f32 	%f257, 0fFF800000;
	mov.f32 	%f260, %f257;
	@%p3 bra 	$L__BB101_6;
	ld.global.f32 	%f257, [%rd16];
	max.f32 	%f260, %f257, 0fFF800000;
$L__BB101_6:
	setp.le.s64 	%p4, %rd24, %rd3;
	mov.f32 	%f259, 0fFF800000;
	@%p4 bra 	$L__BB101_8;
	ld.global.f32 	%f259, [%rd16+128];
	max.f32 	%f260, %f260, %f259;
$L__BB101_8:
	setp.le.s64 	%p5, %rd24, %rd4;
	mov.f32 	%f261, 0fFF800000;
	@%p5 bra 	$L__BB101_10;
	ld.global.f32 	%f261, [%rd16+256];
	max.f32 	%f260, %f260, %f261;
$L__BB101_10:
	setp.le.s64 	%p6, %rd24, %rd5;
	mov.f32 	%f263, 0fFF800000;
	@%p6 bra 	$L__BB101_12;
	ld.global.f32 	%f263, [%rd16+384];
	max.f32 	%f260, %f260, %f263;
$L__BB101_12:
	setp.le.s64 	%p7, %rd24, %rd6;
	mov.f32 	%f265, 0fFF800000;
	@%p7 bra 	$L__BB101_14;
	ld.global.f32 	%f265, [%rd16+512];
	max.f32 	%f260, %f260, %f265;
$L__BB101_14:
	setp.le.s64 	%p8, %rd24, %rd7;
	mov.f32 	%f267, 0fFF800000;
	@%p8 bra 	$L__BB101_16;
	ld.global.f32 	%f267, [%rd16+640];
	max.f32 	%f260, %f260, %f267;
$L__BB101_16:
	setp.le.s64 	%p9, %rd24, %rd8;
	mov.f32 	%f269, 0fFF800000;
	@%p9 bra 	$L__BB101_18;
	ld.global.f32 	%f269, [%rd16+768];
	max.f32 	%f260, %f260, %f269;
$L__BB101_18:
	setp.le.s64 	%p10, %rd24, %rd9;
	mov.f32 	%f271, 0fFF800000;
	@%p10 bra 	$L__BB101_20;
	ld.global.f32 	%f271, [%rd16+896];
	max.f32 	%f260, %f260, %f271;
$L__BB101_20:
	setp.le.s64 	%p11, %rd24, %rd10;
	mov.f32 	%f273, 0fFF800000;
	@%p11 bra 	$L__BB101_22;
	ld.global.f32 	%f273, [%rd16+1024];
	max.f32 	%f260, %f260, %f273;
$L__BB101_22:
	setp.le.s64 	%p12, %rd24, %rd11;
	mov.f32 	%f275, 0fFF800000;
	@%p12 bra 	$L__BB101_24;
	ld.global.f32 	%f275, [%rd16+1152];
	max.f32 	%f260, %f260, %f275;
$L__BB101_24:
	setp.le.s64 	%p13, %rd24, %rd12;
	mov.f32 	%f277, 0fFF800000;
	@%p13 bra 	$L__BB101_26;
	ld.global.f32 	%f277, [%rd16+1280];
	max.f32 	%f260, %f260, %f277;
$L__BB101_26:
	setp.le.s64 	%p14, %rd24, %rd13;
	mov.f32 	%f279, 0fFF800000;
	@%p14 bra 	$L__BB101_28;
	ld.global.f32 	%f279, [%rd16+1408];
	max.f32 	%f260, %f260, %f279;
$L__BB101_28:
	setp.le.s64 	%p15, %rd24, %rd14;
	mov.f32 	%f281, 0fFF800000;
	@%p15 bra 	$L__BB101_30;
	ld.global.f32 	%f281, [%rd16+1536];
	max.f32 	%f260, %f260, %f281;
$L__BB101_30:
	setp.le.s64 	%p16, %rd24, %rd2;
	mov.b32 	%r18, %f260;
	shfl.sync.bfly.b32	%r19|%p17, %r18, 16, 31, -1;
	mov.b32 	%f79, %r19;
	max.f32 	%f80, %f260, %f79;
	mov.b32 	%r20, %f80;
	shfl.sync.bfly.b32	%r21|%p18, %r20, 8, 31, -1;
	mov.b32 	%f81, %r21;
	max.f32 	%f82, %f80, %f81;
	mov.b32 	%r22, %f82;
	shfl.sync.bfly.b32	%r23|%p19, %r22, 4, 31, -1;
	mov.b32 	%f83, %r23;
	max.f32 	%f84, %f82, %f83;
	mov.b32 	%r24, %f84;
	shfl.sync.bfly.b32	%r25|%p20, %r24, 2, 31, -1;
	mov.b32 	%f85, %r25;
	max.f32 	%f86, %f84, %f85;
	mov.b32 	%r26, %f86;
	shfl.sync.bfly.b32	%r27|%p21, %r26, 1, 31, -1;
	mov.b32 	%f87, %r27;
	max.f32 	%f88, %f86, %f87;
	sub.f32 	%f89, %f257, %f88;
	fma.rn.f32 	%f90, %f89, 0f3BBB989D, 0f3F000000;
	cvt.sat.f32.f32 	%f91, %f90;
	mov.f32 	%f92, 0f4B400001;
	mov.f32 	%f93, 0f437C0000;
	fma.rm.f32 	%f94, %f91, %f93, %f92;
	add.f32 	%f95, %f94, 0fCB40007F;
	neg.f32 	%f96, %f95;
	fma.rn.f32 	%f97, %f89, 0f3FB8AA3B, %f96;
	fma.rn.f32 	%f98, %f89, 0f32A57060, %f97;
	mov.b32 	%r28, %f94;
	shl.b32 	%r29, %r28, 23;
	mov.b32 	%f99, %r29;
	ex2.approx.ftz.f32 	%f100, %f98;
	mul.f32 	%f101, %f100, %f99;
	add.f32 	%f102, %f101, 0f00000000;
	sub.f32 	%f103, %f259, %f88;
	fma.rn.f32 	%f104, %f103, 0f3BBB989D, 0f3F000000;
	cvt.sat.f32.f32 	%f105, %f104;
	fma.rm.f32 	%f106, %f105, %f93, %f92;
	add.f32 	%f107, %f106, 0fCB40007F;
	neg.f32 	%f108, %f107;
	fma.rn.f32 	%f109, %f103, 0f3FB8AA3B, %f108;
	fma.rn.f32 	%f110, %f103, 0f32A57060, %f109;
	mov.b32 	%r30, %f106;
	shl.b32 	%r31, %r30, 23;
	mov.b32 	%f111, %r31;
	ex2.approx.ftz.f32 	%f112, %f110;
	mul.f32 	%f113, %f112, %f111;
	add.f32 	%f114, %f102, %f113;
	sub.f32 	%f115, %f261, %f88;
	fma.rn.f32 	%f116, %f115, 0f3BBB989D, 0f3F000000;
	cvt.sat.f32.f32 	%f117, %f116;
	fma.rm.f32 	%f118, %f117, %f93, %f92;
	add.f32 	%f119, %f118, 0fCB40007F;
	neg.f32 	%f120, %f119;
	fma.rn.f32 	%f121, %f115, 0f3FB8AA3B, %f120;
	fma.rn.f32 	%f122, %f115, 0f32A57060, %f121;
	mov.b32 	%r32, %f118;
	shl.b32 	%r33, %r32, 23;
	mov.b32 	%f123, %r33;
	ex2.approx.ftz.f32 	%f124, %f122;
	mul.f32 	%f125, %f124, %f123;
	add.f32 	%f126, %f114, %f125;
	sub.f32 	%f127, %f263, %f88;
	fma.rn.f32 	%f128, %f127, 0f3BBB989D, 0f3F000000;
	cvt.sat.f32.f32 	%f129, %f128;
	fma.rm.f32 	%f130, %f129, %f93, %f92;
	add.f32 	%f131, %f130, 0fCB40007F;
	neg.f32 	%f132, %f131;
	fma.rn.f32 	%f133, %f127, 0f3FB8AA3B, %f132;
	fma.rn.f32 	%f134, %f127, 0f32A57060, %f133;
	mov.b32 	%r34, %f130;
	shl.b32 	%r35, %r34, 23;
	mov.b32 	%f135, %r35;
	ex2.approx.ftz.f32 	%f136, %f134;
	mul.f32 	%f137, %f136, %f135;
	add.f32 	%f138, %f126, %f137;
	sub.f32 	%f139, %f265, %f88;
	fma.rn.f32 	%f140, %f139, 0f3BBB989D, 0f3F000000;
	cvt.sat.f32.f32 	%f141, %f140;
	fma.rm.f32 	%f142, %f141, %f93, %f92;
	add.f32 	%f143, %f142, 0fCB40007F;
	neg.f32 	%f144, %f143;
	fma.rn.f32 	%f145, %f139, 0f3FB8AA3B, %f144;
	fma.rn.f32 	%f146, %f139, 0f32A57060, %f145;
	mov.b32 	%r36, %f142;
	shl.b32 	%r37, %r36, 23;
	mov.b32 	%f147, %r37;
	ex2.approx.ftz.f32 	%f148, %f146;
	mul.f32 	%f149, %f148, %f147;
	add.f32 	%f150, %f138, %f149;
	sub.f32 	%f151, %f267, %f88;
	fma.rn.f32 	%f152, %f151, 0f3BBB989D, 0f3F000000;
	cvt.sat.f32.f32 	%f153, %f152;
	fma.rm.f32 	%f154, %f153, %f93, %f92;
	add.f32 	%f155, %f154, 0fCB40007F;
	neg.f32 	%f156, %f155;
	fma.rn.f32 	%f157, %f151, 0f3FB8AA3B, %f156;
	fma.rn.f32 	%f158, %f151, 0f32A57060, %f157;
	mov.b32 	%r38, %f154;
	shl.b32 	%r39, %r38, 23;
	mov.b32 	%f159, %r39;
	ex2.approx.ftz.f32 	%f160, %f158;
	mul.f32 	%f161, %f160, %f159;
	add.f32 	%f162, %f150, %f161;
	sub.f32 	%f163, %f269, %f88;
	fma.rn.f32 	%f164, %f163, 0f3BBB989D, 0f3F000000;
	cvt.sat.f32.f32 	%f165, %f164;
	fma.rm.f32 	%f166, %f165, %f93, %f92;
	add.f32 	%f167, %f166, 0fCB40007F;
	neg.f32 	%f168, %f167;
	fma.rn.f32 	%f169, %f163, 0f3FB8AA3B, %f168;
	fma.rn.f32 	%f170, %f163, 0f32A57060, %f169;
	mov.b32 	%r40, %f166;
	shl.b32 	%r41, %r40, 23;
	mov.b32 	%f171, %r41;
	ex2.approx.ftz.f32 	%f172, %f170;
	mul.f32 	%f173, %f172, %f171;
	add.f32 	%f174, %f162, %f173;
	sub.f32 	%f175, %f271, %f88;
	fma.rn.f32 	%f176, %f175, 0f3BBB989D, 0f3F000000;
	cvt.sat.f32.f32 	%f177, %f176;
	fma.rm.f32 	%f178, %f177, %f93, %f92;
	add.f32 	%f179, %f178, 0fCB40007F;
	neg.f32 	%f180, %f179;
	fma.rn.f32 	%f181, %f175, 0f3FB8AA3B, %f180;
	fma.rn.f32 	%f182, %f175, 0f32A57060, %f181;
	mov.b32 	%r42, %f178;
	shl.b32 	%r43, %r42, 23;
	mov.b32 	%f183, %r43;
	ex2.approx.ftz.f32 	%f184, %f182;
	mul.f32 	%f185, %f184, %f183;
	add.f32 	%f186, %f174, %f185;
	sub.f32 	%f187, %f273, %f88;
	fma.rn.f32 	%f188, %f187, 0f3BBB989D, 0f3F000000;
	cvt.sat.f32.f32 	%f189, %f188;
	fma.rm.f32 	%f190, %f189, %f93, %f92;
	add.f32 	%f191, %f190, 0fCB40007F;
	neg.f32 	%f192, %f191;
	fma.rn.f32 	%f193, %f187, 0f3FB8AA3B, %f192;
	fma.rn.f32 	%f194, %f187, 0f32A57060, %f193;
	mov.b32 	%r44, %f190;
	shl.b32 	%r45, %r44, 23;
	mov.b32 	%f195, %r45;
	ex2.approx.ftz.f32 	%f196, %f194;
	mul.f32 	%f197, %f196, %f195;
	add.f32 	%f198, %f186, %f197;
	sub.f32 	%f199, %f275, %f88;
	fma.rn.f32 	%f200, %f199, 0f3BBB989D, 0f3F000000;
	cvt.sat.f32.f32 	%f201, %f200;
	fma.rm.f32 	%f202, %f201, %f93, %f92;
	add.f32 	%f203, %f202, 0fCB40007F;
	neg.f32 	%f204, %f203;
	fma.rn.f32 	%f205, %f199, 0f3FB8AA3B, %f204;
	fma.rn.f32 	%f206, %f199, 0f32A57060, %f205;
	mov.b32 	%r46, %f202;
	shl.b32 	%r47, %r46, 23;
	mov.b32 	%f207, %r47;
	ex2.approx.ftz.f32 	%f208, %f206;
	mul.f32 	%f209, %f208, %f207;
	add.f32 	%f210, %f198, %f209;
	sub.f32 	%f211, %f277, %f88;
	fma.rn.f32 	%f212, %f211, 0f3BBB989D, 0f3F000000;
	cvt.sat.f32.f32 	%f213, %f212;
	fma.rm.f32 	%f214, %f213, %f93, %f92;
	add.f32 	%f215, %f214, 0fCB40007F;
	neg.f32 	%f216, %f215;
	fma.rn.f32 	%f217, %f211, 0f3FB8AA3B, %f216;
	fma.rn.f32 	%f218, %f211, 0f32A57060, %f217;
	mov.b32 	%r48, %f214;
	shl.b32 	%r49, %r48, 23;
	mov.b32 	%f219, %r49;
	ex2.approx.ftz.f32 	%f220, %f218;
	mul.f32 	%f221, %f220, %f219;
	add.f32 	%f222, %f210, %f221;
	sub.f32 	%f223, %f279, %f88;
	fma.rn.f32 	%f224, %f223, 0f3BBB989D, 0f3F000000;
	cvt.sat.f32.f32 	%f225, %f224;
	fma.rm.f32 	%f226, %f225, %f93, %f92;
	add.f32 	%f227, %f226, 0fCB40007F;
	neg.f32 	%f228, %f227;
	fma.rn.f32 	%f229, %f223, 0f3FB8AA3B, %f228;
	fma.rn.f32 	%f230, %f223, 0f32A57060, %f229;
	mov.b32 	%r50, %f226;
	shl.b32 	%r51, %r50, 23;
	mov.b32 	%f231, %r51;
	ex2.approx.ftz.f32 	%f232, %f230;
	mul.f32 	%f233, %f232, %f231;
	add.f32 	%f234, %f222, %f233;
	sub.f32 	%f235, %f281, %f88;
	fma.rn.f32 	%f236, %f235, 0f3BBB989D, 0f3F000000;
	cvt.sat.f32.f32 	%f237, %f236;
	fma.rm.f32 	%f238, %f237, %f93, %f92;
	add.f32 	%f239, %f238, 0fCB40007F;
	neg.f32 	%f240, %f239;
	fma.rn.f32 	%f241, %f235, 0f3FB8AA3B, %f240;
	fma.rn.f32 	%f242, %f235, 0f32A57060, %f241;
	mov.b32 	%r52, %f238;
	shl.b32 	%r53, %r52, 23;
	mov.b32 	%f243, %r53;
	ex2.approx.ftz.f32 	%f244, %f242;
	mul.f32 	%f245, %f244, %f243;
	add.f32 	%f246, %f234, %f245;
	mov.b32 	%r54, %f246;
	shfl.sync.bfly.b32	%r55|%p22, %r54, 16, 31, -1;
	mov.b32 	%f247, %r55;
	add.f32 	%f248, %f246, %f247;
	mov.b32 	%r56, %f248;
	shfl.sync.bfly.b32	%r57|%p23, %r56, 8, 31, -1;
	mov.b32 	%f249, %r57;
	add.f32 	%f250, %f248, %f249;
	mov.b32 	%r58, %f250;
	shfl.sync.bfly.b32	%r59|%p24, %r58, 4, 31, -1;
	mov.b32 	%f251, %r59;
	add.f32 	%f252, %f250, %f251;
	mov.b32 	%r60, %f252;
	shfl.sync.bfly.b32	%r61|%p25, %r60, 2, 31, -1;
	mov.b32 	%f253, %r61;
	add.f32 	%f254, %f252, %f253;
	mov.b32 	%r62, %f254;
	shfl.sync.bfly.b32	%r63|%p26, %r62, 1, 31, -1;
	mov.b32 	%f255, %r63;
	add.f32 	%f256, %f254, %f255;
	div.rn.f32 	%f53, %f101, %f256;
	div.rn.f32 	%f54, %f113, %f256;
	div.rn.f32 	%f55, %f125, %f256;
	div.rn.f32 	%f56, %f137, %f256;
	div.rn.f32 	%f57, %f149, %f256;
	div.rn.f32 	%f58, %f161, %f256;
	div.rn.f32 	%f59, %f173, %f256;
	div.rn.f32 	%f60, %f185, %f256;
	div.rn.f32 	%f61, %f197, %f256;
	div.rn.f32 	%f62, %f209, %f256;
	div.rn.f32 	%f63, %f221, %f256;
	div.rn.f32 	%f64, %f233, %f256;
	div.rn.f32 	%f65, %f245, %f256;
	mad.lo.s64 	%rd34, %rd40, %rd22, %rd2;
	cvta.to.global.u64 	%rd35, %rd21;
	shl.b64 	%rd36, %rd34, 2;
	add.s64 	%rd17, %rd35, %rd36;
	@%p16 bra 	$L__BB101_32;
	st.global.f32 	[%rd17], %f53;
$L__BB101_32:
	setp.le.s64 	%p27, %rd24, %rd3;
	@%p27 bra 	$L__BB101_34;
	st.global.f32 	[%rd17+128], %f54;
$L__BB101_34:
	setp.le.s64 	%p28, %rd24, %rd4;
	@%p28 bra 	$L__BB101_36;
	st.global.f32 	[%rd17+256], %f55;
$L__BB101_36:
	setp.le.s64 	%p29, %rd24, %rd5;
	@%p29 bra 	$L__BB101_38;
	st.global.f32 	[%rd17+384], %f56;
$L__BB101_38:
	setp.le.s64 	%p30, %rd24, %rd6;
	@%p30 bra 	$L__BB101_40;
	st.global.f32 	[%rd17+512], %f57;
$L__BB101_40:
	setp.le.s64 	%p31, %rd24, %rd7;
	@%p31 bra 	$L__BB101_42;
	st.global.f32 	[%rd17+640], %f58;
$L__BB101_42:
	setp.le.s64 	%p32, %rd24, %rd8;
	@%p32 bra 	$L__BB101_44;
	st.global.f32 	[%rd17+768], %f59;
$L__BB101_44:
	setp.le.s64 	%p33, %rd24, %rd9;
	@%p33 bra 	$L__BB101_46;
	st.global.f32 	[%rd17+896], %f60;
$L__BB101_46:
	setp.le.s64 	%p34, %rd24, %rd10;
	@%p34 bra 	$L__BB101_48;
	st.global.f32 	[%rd17+1024], %f61;
$L__BB101_48:
	setp.le.s64 	%p35, %rd24, %rd11;
	@%p35 bra 	$L__BB101_50;
	st.global.f32 	[%rd17+1152], %f62;
$L__BB101_50:
	setp.le.s64 	%p36, %rd24, %rd12;
	@%p36 bra 	$L__BB101_52;
	st.global.f32 	[%rd17+1280], %f63;
$L__BB101_52:
	setp.le.s64 	%p37, %rd24, %rd13;
	@%p37 bra 	$L__BB101_54;
	st.global.f32 	[%rd17+1408], %f64;
$L__BB101_54:
	setp.le.s64 	%p38, %rd24, %rd14;
	@%p38 bra 	$L__BB101_56;
	st.global.f32 	[%rd17+1536], %f65;
$L__BB101_56:
	ld.param.u64 	%rd39, [_Z15SoftmaxWarpImplI10DirectLoadIffE11DirectStoreIffEfLi1ELi13ELi32ELi1ELb1EL9Algorithm0EEvT_T0_ll_param_2];
	cvt.s64.s32 	%rd37, %r66;
	add.s64 	%rd40, %rd40, %rd37;
	setp.lt.s64 	%p39, %rd40, %rd39;
	@%p39 bra 	$L__BB101_4;
$L__BB101_57:
	ret;

}
	// .globl	_Z15SoftmaxWarpImplI10DirectLoadIffE11DirectStoreIffEfLi1ELi14ELi32ELi1ELb0EL9Algorithm0EEvT_T0_ll
.visible .entry _Z15SoftmaxWarpImplI10DirectLoadIffE11DirectStoreIffEfLi1ELi14ELi32ELi1ELb0EL9Algorithm0EEvT_T0_ll(
	.param .align 8 .b8 _Z15SoftmaxWarpImplI10DirectLoadIffE11DirectStoreIffEfLi1ELi14ELi32ELi1ELb0EL9Algorithm0EEvT_T0_ll_param_0[16],
	.param .align 8 .b8 _Z15SoftmaxWarpImplI10DirectLoadIffE11DirectStoreIffEfLi1ELi14ELi32ELi1ELb0EL9Algorithm0EEvT_T0_ll_param_1[16],
	.param .u64 _Z15SoftmaxWarpImplI10DirectLoadIffE11DirectStoreIffEfLi1ELi14ELi32ELi1ELb0EL9Algorithm0EEvT_T0_ll_param_2,
	.param .u64 _Z15SoftmaxWarpImplI10DirectLoadIffE11DirectStoreIffEfLi1ELi14ELi32ELi1ELb0EL9Algorithm0EEvT_T0_ll_param_3
)
{
	.reg .pred 	%p<14>;
	.reg .b32 	%r<56>;
	.reg .b32 	%f<233>;
	.reg .b64 	%rd<29>;

	ld.param.u64 	%rd13, [_Z15SoftmaxWarpImplI10DirectLoadIffE11DirectStoreIffEfLi1ELi14ELi32ELi1ELb0EL9Algorithm0EEvT_T0_ll_param_1+8];
	ld.param.u64 	%rd12, [_Z15SoftmaxWarpImplI10DirectLoadIffE11DirectStoreIffEfLi1ELi14ELi32ELi1ELb0EL9Algorithm0EEvT_T0_ll_param_1];
	ld.param.u64 	%rd11, [_Z15SoftmaxWarpImplI10DirectLoadIffE11DirectStoreIffEfLi1ELi14ELi32ELi1ELb0EL9Algorithm0EEvT_T0_ll_param_0+8];
	ld.param.u64 	%rd10, [_Z15SoftmaxWarpImplI10DirectLoadIffE11DirectStoreIffEfLi1ELi14ELi32ELi1ELb0EL9Algorithm0EEvT_T0_ll_param_0];
	ld.param.u64 	%rd14, [_Z15SoftmaxWarpImplI10DirectLoadIffE11DirectStoreIffEfLi1ELi14ELi32ELi1ELb0EL9Algorithm0EEvT_T0_ll_param_2];
	ld.param.u64 	%rd15, [_Z15SoftmaxWarpImplI10DirectLoadIffE11DirectStoreIffEfLi1ELi14ELi32ELi1ELb0EL9Algorithm0EEvT_T0_ll_param_3];
	setp.lt.s64 	%p1, %rd15, 449;
	@%p1 bra 	$L__BB102_2;
	mov.u64 	%rd16, $str;
	cvta.global.u64 	%rd17, %rd16;
	mov.u64 	%rd18, $str$1;
	cvta.global.u64 	%rd19, %rd18;
	mov.u64 	%rd20, __unnamed_103;
	cvta.global.u64 	%rd21, %rd20;
	{ // callseq 102, 0
	.param .b64 param0;
	st.param.b64 	[param0], %rd17;
	.param .b64 param1;
	st.param.b64 	[param1], %rd19;
	.param .b32 param2;
	st.param.b32 	[param2], 253;
	.param .b64 param3;
	st.param.b64 	[param3], %rd21;
	.param .b64 param4;
	st.param.b64 	[param4], 1;
	call.uni 
	__assertfail, 
	(
	param0, 
	param1, 
	param2, 
	param3, 
	param4
	);
	} // callseq 102
$L__BB102_2:
	mov.u32 	%r2, %ctaid.x;
	mov.u32 	%r3, %ntid.y;
	mov.u32 	%r4, %tid.y;
	mad.lo.s32 	%r5, %r2, %r3, %r4;
	mov.u32 	%r6, %nctaid.x;
	mul.lo.s32 	%r1, %r6, %r3;
	cvt.s64.s32 	%rd28, %r5;
	setp.le.s64 	%p2, %rd14, %rd28;
	@%p2 bra 	$L__BB102_5;
	mov.u32 	%r7, %tid.x;
	cvt.u64.u32 	%rd4, %r7;
	cvta.to.global.u64 	%rd5, %rd12;
	cvta.to.global.u64 	%rd6, %rd10;
	cvt.s64.s32 	%rd7, %r1;
$L__BB102_4:
	mad.lo.s64 	%rd22, %rd28, %rd11, %rd4;
	shl.b64 	%rd23, %rd22, 2;
	add.s64 	%rd24, %rd6, %rd23;
	ld.global.f32 	%f1, [%rd24];
	max.f32 	%f2, %f1, 0fFF800000;
	ld.global.f32 	%f3, [%rd24+128];
	max.f32 	%f4, %f2, %f3;
	ld.global.f32 	%f5, [%rd24+256];
	max.f32 	%f6, %f4, %f5;
	ld.global.f32 	%f7, [%rd24+384];
	max.f32 	%f8, %f6, %f7;
	ld.global.f32 	%f9, [%rd24+512];
	max.f32 	%f10, %f8, %f9;
	ld.global.f32 	%f11, [%rd24+640];
	max.f32 	%f12, %f10, %f11;
	ld.global.f32 	%f13, [%rd24+768];
	max.f32 	%f14, %f12, %f13;
	ld.global.f32 	%f15, [%rd24+896];
	max.f32 	%f16, %f14, %f15;
	ld.global.f32 	%f17, [%rd24+1024];
	max.f32 	%f18, %f16, %f17;
	ld.global.f32 	%f19, [%rd24+1152];
	max.f32 	%f20, %f18, %f19;
	ld.global.f32 	%f21, [%rd24+1280];
	max.f32 	%f22, %f20, %f21;
	ld.global.f32 	%f23, [%rd24+1408];
	max.f32 	%f24, %f22, %f23;
	ld.global.f32 	%f25, [%rd24+1536];
	max.f32 	%f26, %f24, %f25;
	ld.global.f32 	%f27, [%rd24+1664];
	max.f32 	%f28, %f26, %f27;
	mov.b32 	%r8, %f28;
	shfl.sync.bfly.b32	%r9|%p3, %r8, 16, 31, -1;
	mov.b32 	%f29, %r9;
	max.f32 	%f30, %f28, %f29;
	mov.b32 	%r10, %f30;
	shfl.sync.bfly.b32	%r11|%p4, %r10, 8, 31, -1;
	mov.b32 	%f31, %r11;
	max.f32 	%f32, %f30, %f31;
	mov.b32 	%r12, %f32;
	shfl.sync.bfly.b32	%r13|%p5, %r12, 4, 31, -1;
	mov.b32 	%f33, %r13;
	max.f32 	%f34, %f32, %f33;
	mov.b32 	%r14, %f34;
	shfl.sync.bfly.b32	%r15|%p6, %r14, 2, 31, -1;
	mov.b32 	%f35, %r15;
	max.f32 	%f36, %f34, %f35;
	mov.b32 	%r16, %f36;
	shfl.sync.bfly.b32	%r17|%p7, %r16, 1, 31, -1;
	mov.b32 	%f37, %r17;
	max.f32 	%f38, %f36, %f37;
	sub.f32 	%f39, %f1, %f38;
	fma.rn.f32 	%f40, %f39, 0f3BBB989D, 0f3F000000;
	cvt.sat.f32.f32 	%f41, %f40;
	mov.f32 	%f42, 0f4B400001;
	mov.f32 	%f43, 0f437C0000;
	fma.rm.f32 	%f44, %f41, %f43, %f42;
	add.f32 	%f45, %f44, 0fCB40007F;
	neg.f32 	%f46, %f45;
	fma.rn.f32 	%f47, %f39, 0f3FB8AA3B, %f46;
	fma.rn.f32 	%f48, %f39, 0f32A57060, %f47;
	mov.b32 	%r18, %f44;
	shl.b32 	%r19, %r18, 23;
	mov.b32 	%f49, %r19;
	ex2.approx.ftz.f32 	%f50, %f48;
	mul.f32 	%f51, %f50, %f49;
	add.f32 	%f52, %f51, 0f00000000;
	sub.f32 	%f53, %f3, %f38;
	fma.rn.f32 	%f54, %f53, 0f3BBB989D, 0f3F000000;
	cvt.sat.f32.f32 	%f55, %f54;
	fma.rm.f32 	%f56, %f55, %f43, %f42;
	add.f32 	%f57, %f56, 0fCB40007F;
	neg.f32 	%f58, %f57;
	fma.rn.f32 	%f59, %f53, 0f3FB8AA3B, %f58;
	fma.rn.f32 	%f60, %f53, 0f32A57060, %f59;
	mov.b32 	%r20, %f56;
	shl.b32 	%r21, %r20, 23;
	mov.b32 	%f61, %r21;
	ex2.approx.ftz.f32 	%f62, %f60;
	mul.f32 	%f63, %f62, %f61;
	add.f32 	%f64, %f52, %f63;
	sub.f32 	%f65, %f5, %f38;
	fma.rn.f32 	%f66, %f65, 0f3BBB989D, 0f3F000000;
	cvt.sat.f32.f32 	%f67, %f66;
	fma.rm.f32 	%f68, %f67, %f43, %f42;
	add.f32 	%f69, %f68, 0fCB40007F;
	neg.f32 	%f70, %f69;
	fma.rn.f32 	%f71, %f65, 0f3FB8AA3B, %f70;
	fma.rn.f32 	%f72, %f65, 0f32A57060, %f71;
	mov.b32 	%r22, %f68;
	shl.b32 	%r23, %r22, 23;
	mov.b32 	%f73, %r23;
	ex2.approx.ftz.f32 	%f74, %f72;
	mul.f32 	%f75, %f74, %f73;
	add.f32 	%f76, %f64, %f75;
	sub.f32 	%f77, %f7, %f38;
	fma.rn.f32 	%f78, %f77, 0f3BBB989D, 0f3F000000;
	cvt.sat.f32.f32 	%f79, %f78;
	fma.rm.f32 	%f80, %f79, %f43, %f42;
	add.f32 	%f81, %f80, 0fCB40007F;
	neg.f32 	%f82, %f81;
	fma.rn.f32 	%f83, %f77, 0f3FB8AA3B, %f82;
	fma.rn.f32 	%f84, %f77, 0f32A57060, %f83;
	mov.b32 	%r24, %f80;
	shl.b32 	%r25, %r24, 23;
	mov.b32 	%f85, %r25;
	ex2.approx.ftz.f32 	%f86, %f84;
	mul.f32 	%f87, %f86, %f85;
	add.f32 	%f88, %f76, %f87;
	sub.f32 	%f89, %f9, %f38;
	fma.rn.f32 	%f90, %f89, 0f3BBB989D, 0f3F000000;
	cvt.sat.f32.f32 	%f91, %f90;
	fma.rm.f32 	%f92, %f91, %f43, %f42;
	add.f32 	%f93, %f92, 0fCB40007F;
	neg.f32 	%f94, %f93;
	fma.rn.f32 	%f95, %f89, 0f3FB8AA3B, %f94;
	fma.rn.f32 	%f96, %f89, 0f32A57060, %f95;
	mov.b32 	%r26, %f92;
	shl.b32 	%r27, %r26, 23;
	mov.b32 	%f97, %r27;
	ex2.approx.ftz.f32 	%f98, %f96;
	mul.f32 	%f99, %f98, %f97;
	add.f32 	%f100, %f88, %f99;
	sub.f32 	%f101, %f11, %f38;
	fma.rn.f32 	%f102, %f101, 0f3BBB989D, 0f3F000000;
	cvt.sat.f32.f32 	%f103, %f102;
	fma.rm.f32 	%f104, %f103, %f43, %f42;
	add.f32 	%f105, %f104, 0fCB40007F;
	neg.f32 	%f106, %f105;
	fma.rn.f32 	%f107, %f101, 0f3FB8AA3B, %f106;
	fma.rn.f32 	%f108, %f101, 0f32A57060, %f107;
	mov.b32 	%r28, %f104;
	shl.b32 	%r29, %r28, 23;
	mov.b32 	%f109, %r29;
	ex2.approx.ftz.f32 	%f110, %f108;
	mul.f32 	%f111, %f110, %f109;
	add.f32 	%f112, %f100, %f111;
	sub.f32 	%f113, %f13, %f38;
	fma.rn.f32 	%f114, %f113, 0f3BBB989D, 0f3F000000;
	cvt.sat.f32.f32 	%f115, %f114;
	fma.rm.f32 	%f116, %f115, %f43, %f42;
	add.f32 	%f117, %f116, 0fCB40007F;
	neg.f32 	%f118, %f117;
	fma.rn.f32 	%f119, %f113, 0f3FB8AA3B, %f118;
	fma.rn.f32 	%f120, %f113, 0f32A57060, %f119;
	mov.b32 	%r30, %f116;
	shl.b32 	%r31, %r30, 23;
	mov.b32 	%f121, %r31;
	ex2.approx.ftz.f32 	%f122, %f120;
	mul.f32 	%f123, %f122, %f121;
	add.f32 	%f124, %f112, %f123;
	sub.f32 	%f125, %f15, %f38;
	fma.rn.f32 	%f126, %f125, 0f3BBB989D, 0f3F000000;
	cvt.sat.f32.f32 	%f127, %f126;
	fma.rm.f32 	%f128, %f127, %f43, %f42;
	add.f32 	%f129, %f128, 0fCB40007F;
	neg.f32 	%f130, %f129;
	fma.rn.f32 	%f131, %f125, 0f3FB8AA3B, %f130;
	fma.rn.f32 	%f132, %f125, 0f32A57060, %f131;
	mov.b32 	%r32, %f128;
	shl.b32 	%r33, %r32, 23;
	mov.b32 	%f133, %r33;
	ex2.approx.ftz.f32 	%f134, %f132;
	mul.f32 	%f135, %f134, %f133;
	add.f32 	%f136, %f124, %f135;
	sub.f32 	%f137, %f17, %f38;
	fma.rn.f32 	%f138, %f137, 0f3BBB989D, 0f3F000000;
	cvt.sat.f32.f32 	%f139, %f138;
	fma.rm.f32 	%f140, %f139, %f43, %f42;
	add.f32 	%f141, %f140, 0fCB40007F;
	neg.f32 	%f142, %f141;
	fma.rn.f32 	%f143, %f137, 0f3FB8AA3B, %f142;
	fma.rn.f32 	%f144, %f137, 0f32A57060, %f143;
	mov.b32 	%r34, %f140;
	shl.b32 	%r35, %r34, 23;
	mov.b32 	%f145, %r35;
	ex2.approx.ftz.f32 	%f146, %f144;
	mul.f32 	%f147, %f146, %f145;
	add.f32 	%f148, %f136, %f147;
	sub.f32 	%f149, %f19, %f38;
	fma.rn.f32 	%f150, %f149, 0f3BBB989D, 0f3F000000;
	cvt.sat.f32.f32 	%f151, %f150;
	fma.rm.f32 	%f152, %f151, %f43, %f42;
	add.f32 	%f153, %f152, 0fCB40007F;
	neg.f32 	%f154, %f153;
	fma.rn.f32 	%f155, %f149, 0f3FB8AA3B, %f154;
	fma.rn.f32 	%f156, %f149, 0f32A57060, %f155;
	mov.b32 	%r36, %f152;
	shl.b32 	%r37, %r36, 23;
	mov.b32 	%f157, %r37;
	ex2.approx.ftz.f32 	%f158, %f156;
	mul.f32 	%f159, %f158, %f157;
	add.f32 	%f160, %f148, %f159;
	sub.f32 	%f161, %f21, %f38;
	fma.rn.f32 	%f162, %f161, 0f3BBB989D, 0f3F000000;
	cvt.sat.f32.f32 	%f163, %f162;
	fma.rm.f32 	%f164, %f163, %f43, %f42;
	add.f32 	%f165, %f164, 0fCB40007F;
	neg.f32 	%f166, %f165;
	fma.rn.f32 	%f167, %f161, 0f3FB8AA3B, %f166;
	fma.rn.f32 	%f168, %f161, 0f32A57060, %f167;
	mov.b32 	%r38, %f164;
	shl.b32 	%r39, %r38, 23;
	mov.b32 	%f169, %r39;
	ex2.approx.ftz.f32 	%f170, %f168;
	mul.f32 	%f171, %f170, %f169;
	add.f32 	%f172, %f160, %f171;
	sub.f32 	%f173, %f23, %f38;
	fma.rn.f32 	%f174, %f173, 0f3BBB989D, 0f3F000000;
	cvt.sat.f32.f32 	%f175, %f174;
	fma.rm.f32 	%f176, %f175, %f43, %f42;
	add.f32 	%f177, %f176, 0fCB40007F;
	neg.f32 	%f178, %f177;
	fma.rn.f32 	%f179, %f173, 0f3FB8AA3B, %f178;
	fma.rn.f32 	%f180, %f173, 0f32A57060, %f179;
	mov.b32 	%r40, %f176;
	shl.b32 	%r41, %r40, 23;
	mov.b32 	%f181, %r41;
	ex2.approx.ftz.f32 	%f182, %f180;
	mul.f32 	%f183, %f182, %f181;
	add.f32 	%f184, %f172, %f183;
	sub.f32 	%f185, %f25, %f38;
	fma.rn.f32 	%f186, %f185, 0f3BBB989D, 0f3F000000;
	cvt.sat.f32.f32 	%f187, %f186;
	fma.rm.f32 	%f188, %f187, %f43, %f42;
	add.f32 	%f189, %f188, 0fCB40007F;
	neg.f32 	%f190, %f189;
	fma.rn.f32 	%f191, %f185, 0f3FB8AA3B, %f190;
	fma.rn.f32 	%f192, %f185, 0f32A57060, %f191;
	mov.b32 	%r42, %f188;
	shl.b32 	%r43, %r42, 23;
	mov.b32 	%f193, %r43;
	ex2.approx.ftz.f32 	%f194, %f192;
	mul.f32 	%f195, %f194, %f193;
	add.f32 	%f196, %f184, %f195;
	sub.f32 	%f197, %f27, %f38;
	fma.rn.f32 	%f198, %f197, 0f3BBB989D, 0f3F000000;
	cvt.sat.f32.f32 	%f199, %f198;
	fma.rm.f32 	%f200, %f199, %f43, %f42;
	add.f32 	%f201, %f200, 0fCB40007F;
	neg.f32 	%f202, %f201;
	fma.rn.f32 	%f203, %f197, 0f3FB8AA3B, %f202;
	fma.rn.f32 	%f204, %f197, 0f32A57060, %f203;
	mov.b32 	%r44, %f200;
	shl.b32 	%r45, %r44, 23;
	mov.b32 	%f205, %r45;
	ex2.approx.ftz.f32 	%f206, %f204;
	mul.f32 	%f207, %f206, %f205;
	add.f32 	%f208, %f196, %f207;
	mov.b32 	%r46, %f208;
	shfl.sync.bfly.b32	%r47|%p8, %r46, 16, 31, -1;
	mov.b32 	%f209, %r47;
	add.f32 	%f210, %f208, %f209;
	mov.b32 	%r48, %f210;
	shfl.sync.bfly.b32	%r49|%p9, %r48, 8, 31, -1;
	mov.b32 	%f211, %r49;
	add.f32 	%f212, %f210, %f211;
	mov.b32 	%r50, %f212;
	shfl.sync.bfly.b32	%r51|%p10, %r50, 4, 31, -1;
	mov.b32 	%f213, %r51;
	add.f32 	%f214, %f212, %f213;
	mov.b32 	%r52, %f214;
	shfl.sync.bfly.b32	%r53|%p11, %r52, 2, 31, -1;
	mov.b32 	%f215, %r53;
	add.f32 	%f216, %f214, %f215;
	mov.b32 	%r54, %f216;
	shfl.sync.bfly.b32	%r55|%p12, %r54, 1, 31, -1;
	mov.b32 	%f217, %r55;
	add.f32 	%f218, %f216, %f217;
	div.rn.f32 	%f219, %f51, %f218;
	div.rn.f32 	%f220, %f63, %f218;
	div.rn.f32 	%f221, %f75, %f218;
	div.rn.f32 	%f222, %f87, %f218;
	div.rn.f32 	%f223, %f99, %f218;
	div.rn.f32 	%f224, %f111, %f218;
	div.rn.f32 	%f225, %f123, %f218;
	div.rn.f32 	%f226, %f135, %f218;
	div.rn.f32 	%f227, %f147, %f218;
	div.rn.f32 	%f228, %f159, %f218;
	div.rn.f32 	%f229, %f171, %f218;
	div.rn.f32 	%f230, %f183, %f218;
	div.rn.f32 	%f231, %f195, %f218;
	div.rn.f32 	%f232, %f207, %f218;
	mad.lo.s64 	%rd25, %rd28, %rd13, %rd4;
	shl.b64 	%rd26, %rd25, 2;
	add.s64 	%rd27, %rd5, %rd26;
	st.global.f32 	[%rd27], %f219;
	st.global.f32 	[%rd27+128], %f220;
	st.global.f32 	[%rd27+256], %f221;
	st.global.f32 	[%rd27+384], %f222;
	st.global.f32 	[%rd27+512], %f223;
	st.global.f32 	[%rd27+640], %f224;
	st.global.f32 	[%rd27+768], %f225;
	st.global.f32 	[%rd27+896], %f226;
	st.global.f32 	[%rd27+1024], %f227;
	st.global.f32 	[%rd27+1152], %f228;
	st.global.f32 	[%rd27+1280], %f229;
	st.global.f32 	[%rd27+1408], %f230;
	st.global.f32 	[%rd27+1536], %f231;
	st.global.f32 	[%rd27+1664], %f232;
	add.s64 	%rd28, %rd28, %rd7;
	setp.lt.s64 	%p13, %rd28, %rd14;
	@%p13 bra 	$L__BB102_4;
$L__BB102_5:
	ret;

}
	// .globl	_Z15SoftmaxWarpImplI10DirectLoadIffE11DirectStoreIffEfLi1ELi14ELi32ELi1ELb1EL9Algorithm0EEvT_T0_ll
.visible .entry _Z15SoftmaxWarpImplI10DirectLoadIffE11DirectStoreIffEfLi1ELi14ELi32ELi1ELb1EL9Algorithm0EEvT_T0_ll(
	.param .align 8 .b8 _Z15SoftmaxWarpImplI10DirectLoadIffE11DirectStoreIffEfLi1ELi14ELi32ELi1ELb1EL9Algorithm0EEvT_T0_ll_param_0[16],
	.param .align 8 .b8 _Z15SoftmaxWarpImplI10DirectLoadIffE11DirectStoreIffEfLi1ELi14ELi32ELi1ELb1EL9Algorithm0EEvT_T0_ll_param_1[16],
	.param .u64 _Z15SoftmaxWarpImplI10DirectLoadIffE11DirectStoreIffEfLi1ELi14ELi32ELi1ELb1EL9Algorithm0EEvT_T0_ll_param_2,
	.param .u64 _Z15SoftmaxWarpImplI10DirectLoadIffE11DirectStoreIffEfLi1ELi14ELi32ELi1ELb1EL9Algorithm0EEvT_T0_ll_param_3
)
{
	.reg .pred 	%p<42>;
	.reg .b32 	%r<75>;
	.reg .b32 	%f<303>;
	.reg .b64 	%rd<44>;

	ld.param.u64 	%rd21, [_Z15SoftmaxWarpImplI10DirectLoadIffE11DirectStoreIffEfLi1ELi14ELi32ELi1ELb1EL9Algorithm0EEvT_T0_ll_param_1+8];
	ld.param.u64 	%rd20, [_Z15SoftmaxWarpImplI10DirectLoadIffE11DirectStoreIffEfLi1ELi14ELi32ELi1ELb1EL9Algorithm0EEvT_T0_ll_param_1];
	ld.param.u64 	%rd19, [_Z15SoftmaxWarpImplI10DirectLoadIffE11DirectStoreIffEfLi1ELi14ELi32ELi1ELb1EL9Algorithm0EEvT_T0_ll_param_0+8];
	ld.param.u64 	%rd18, [_Z15SoftmaxWarpImplI10DirectLoadIffE11DirectStoreIffEfLi1ELi14ELi32ELi1ELb1EL9Algorithm0EEvT_T0_ll_param_0];
	ld.param.u64 	%rd23, [_Z15SoftmaxWarpImplI10DirectLoadIffE11DirectStoreIffEfLi1ELi14ELi32ELi1ELb1EL9Algorithm0EEvT_T0_ll_param_3];
	setp.lt.s64 	%p1, %rd23, 449;
	@%p1 bra 	$L__BB103_2;
	mov.u64 	%rd24, $str;
	cvta.global.u64 	%rd25, %rd24;
	mov.u64 	%rd26, $str$1;
	cvta.global.u64 	%rd27, %rd26;
	mov.u64 	%rd28, __unnamed_104;
	cvta.global.u64 	%rd29, %rd28;
	{ // callseq 103, 0
	.param .b64 param0;
	st.param.b64 	[param0], %rd25;
	.param .b64 param1;
	st.param.b64 	[param1], %rd27;
	.param .b32 param2;
	st.param.b32 	[param2], 253;
	.param .b64 param3;
	st.param.b64 	[param3], %rd29;
	.param .b64 param4;
	st.param.b64 	[param4], 1;
	call.uni 
	__assertfail, 
	(
	param0, 
	param1, 
	param2, 
	param3, 
	param4
	);
	} // callseq 103
$L__BB103_2:
	ld.param.u64 	%rd41, [_Z15SoftmaxWarpImplI10DirectLoadIffE11DirectStoreIffEfLi1ELi14ELi32ELi1ELb1EL9Algorithm0EEvT_T0_ll_param_2];
	mov.u32 	%r1, %ctaid.x;
	mov.u32 	%r2, %ntid.y;
	mov.u32 	%r3, %tid.y;
	mad.lo.s32 	%r4, %r1, %r2, %r3;
	cvt.s64.s32 	%rd43, %r4;
	setp.le.s64 	%p2, %rd41, %rd43;
	@%p2 bra 	$L__BB103_61;
	mov.u32 	%r5, %tid.x;
	add.s32 	%r6, %r5, 64;
	cvt.u64.u32 	%rd2, %r6;
	add.s32 	%r7, %r5, 96;
	cvt.u64.u32 	%rd3, %r7;
	add.s32 	%r8, %r5, 128;
	cvt.u64.u32 	%rd4, %r8;
	add.s32 	%r9, %r5, 160;
	cvt.u64.u32 	%rd5, %r9;
	add.s32 	%r10, %r5, 192;
	cvt.u64.u32 	%rd6, %r10;
	add.s32 	%r11, %r5, 224;
	cvt.u64.u32 	%rd7, %r11;
	add.s32 	%r12, %r5, 256;
	cvt.u64.u32 	%rd8, %r12;
	add.s32 	%r13, %r5, 288;
	cvt.u64.u32 	%rd9, %r13;
	add.s32 	%r14, %r5, 320;
	cvt.u64.u32 	%rd10, %r14;
	add.s32 	%r15, %r5, 352;
	cvt.u64.u32 	%rd11, %r15;
	add.s32 	%r16, %r5, 384;
	cvt.u64.u32 	%rd12, %r16;
	add.s32 	%r17, %r5, 416;
	cvt.u64.u32 	%rd13, %r17;
	add.s32 	%r20, %r5, 32;
	mov.u32 	%r72, %nctaid.x;
	mul.lo.s32 	%r74, %r72, %r2;
$L__BB103_4:
	cvt.u64.u32 	%rd30, %r5;
	setp.le.s64 	%p3, %rd23, %rd30;
	mad.lo.s64 	%rd31, %rd43, %rd19, %rd30;
	cvta.to.global.u64 	%rd32, %rd18;
	shl.b64 	%rd33, %rd31, 2;
	add.s64 	%rd15, %rd32, %rd33;
	mov.f32 	%f275, 0fFF800000;
	mov.f32 	%f278, %f275;
	@%p3 bra 	$L__BB103_6;
	ld.global.f32 	%f275, [%rd15];
	max.f32 	%f278, %f275, 0fFF800000;
$L__BB103_6:
	cvt.u64.u32 	%rd34, %r20;
	setp.le.s64 	%p4, %rd23, %rd34;
	mov.f32 	%f277, 0fFF800000;
	@%p4 bra 	$L__BB103_8;
	ld.global.f32 	%f277, [%rd15+128];
	max.f32 	%f278, %f278, %f277;
$L__BB103_8:
	setp.le.s64 	%p5, %rd23, %rd2;
	mov.f32 	%f279, 0fFF800000;
	@%p5 bra 	$L__BB103_10;
	ld.global.f32 	%f279, [%rd15+256];
	max.f32 	%f278, %f278, %f279;
$L__BB103_10:
	setp.le.s64 	%p6, %rd23, %rd3;
	mov.f32 	%f281, 0fFF800000;
	@%p6 bra 	$L__BB103_12;
	ld.global.f32 	%f281, [%rd15+384];
	max.f32 	%f278, %f278, %f281;
$L__BB103_12:
	setp.le.s64 	%p7, %rd23, %rd4;
	mov.f32 	%f283, 0fFF800000;
	@%p7 bra 	$L__BB103_14;
	ld.global.f32 	%f283, [%rd15+512];
	max.f32 	%f278, %f278, %f283;
$L__BB103_14:
	setp.le.s64 	%p8, %rd23, %rd5;
	mov.f32 	%f285, 0fFF800000;
	@%p8 bra 	$L__BB103_16;
	ld.global.f32 	%f285, [%rd15+640];
	max.f32 	%f278, %f278, %f285;
$L__BB103_16:
	setp.le.s64 	%p9, %rd23, %rd6;
	mov.f32 	%f287, 0fFF800000;
	@%p9 bra 	$L__BB103_18;
	ld.global.f32 	%f287, [%rd15+768];
	max.f32 	%f278, %f278, %f287;
$L__BB103_18:
	setp.le.s64 	%p10, %rd23, %rd7;
	mov.f32 	%f289, 0fFF800000;
	@%p10 bra 	$L__BB103_20;
	ld.global.f32 	%f289, [%rd15+896];
	max.f32 	%f278, %f278, %f289;
$L__BB103_20:
	setp.le.s64 	%p11, %rd23, %rd8;
	mov.f32 	%f291, 0fFF800000;
	@%p11 bra 	$L__BB103_22;
	ld.global.f32 	%f291, [%rd15+1024];
	max.f32 	%f278, %f278, %f291;
$L__BB103_22:
	setp.le.s64 	%p12, %rd23, %rd9;
	mov.f32 	%f293, 0fFF800000;
	@%p12 bra 	$L__BB103_24;
	ld.global.f32 	%f293, [%rd15+1152];
	max.f32 	%f278, %f278, %f293;
$L__BB103_24:
	setp.le.s64 	%p13, %rd23, %rd10;
	mov.f32 	%f295, 0fFF800000;
	@%p13 bra 	$L__BB103_26;
	ld.global.f32 	%f295, [%rd15+1280];
	max.f32 	%f278, %f278, %f295;
$L__BB103_26:
	setp.le.s64 	%p14, %rd23, %rd11;
	mov.f32 	%f297, 0fFF800000;
	@%p14 bra 	$L__BB103_28;
	ld.global.f32 	%f297, [%rd15+1408];
	max.f32 	%f278, %f278, %f297;
$L__BB103_28:
	setp.le.s64 	%p15, %rd23, %rd12;
	mov.f32 	%f299, 0fFF800000;
	@%p15 bra 	$L__BB103_30;
	ld.global.f32 	%f299, [%rd15+1536];
	max.f32 	%f278, %f278, %f299;
$L__BB103_30:
	setp.le.s64 	%p16, %rd23, %rd13;
	mov.f32 	%f301, 0fFF800000;
	@%p16 bra 	$L__BB103_32;
	ld.global.f32 	%f301, [%rd15+1664];
	max.f32 	%f278, %f278, %f301;
$L__BB103_32:
	cvt.u64.u32 	%rd35, %r5;
	setp.le.s64 	%p17, %rd23, %rd35;
	mov.b32 	%r22, %f278;
	shfl.sync.bfly.b32	%r23|%p18, %r22, 16, 31, -1;
	mov.b32 	%f85, %r23;
	max.f32 	%f86, %f278, %f85;
	mov.b32 	%r24, %f86;
	shfl.sync.bfly.b32	%r25|%p19, %r24, 8, 31, -1;
	mov.b32 	%f87, %r25;
	max.f32 	%f88, %f86, %f87;
	mov.b32 	%r26, %f88;
	shfl.sync.bfly.b32	%r27|%p20, %r26, 4, 31, -1;
	mov.b32 	%f89, %r27;
	max.f32 	%f90, %f88, %f89;
	mov.b32 	%r28, %f90;
	shfl.sync.bfly.b32	%r29|%p21, %r28, 2, 31, -1;
	mov.b32 	%f91, %r29;
	max.f32 	%f92, %f90, %f91;
	mov.b32 	%r30, %f92;
	shfl.sync.bfly.b32	%r31|%p22, %r30, 1, 31, -1;
	mov.b32 	%f93, %r31;
	max.f32 	%f94, %f92, %f93;
	sub.f32 	%f95, %f275, %f94;
	fma.rn.f32 	%f96, %f95, 0f3BBB989D, 0f3F000000;
	cvt.sat.f32.f32 	%f97, %f96;
	mov.f32 	%f98, 0f4B400001;
	mov.f32 	%f99, 0f437C0000;
	fma.rm.f32 	%f100, %f97, %f99, %f98;
	add.f32 	%f101, %f100, 0fCB40007F;
	neg.f32 	%f102, %f101;
	fma.rn.f32 	%f103, %f95, 0f3FB8AA3B, %f102;
	fma.rn.f32 	%f104, %f95, 0f32A57060, %f103;
	mov.b32 	%r32, %f100;
	shl.b32 	%r33, %r32, 23;
	mov.b32 	%f105, %r33;
	ex2.approx.ftz.f32 	%f106, %f104;
	mul.f32 	%f107, %f106, %f105;
	add.f32 	%f108, %f107, 0f00000000;
	sub.f32 	%f109, %f277, %f94;
	fma.rn.f32 	%f110, %f109, 0f3BBB989D, 0f3F000000;
	cvt.sat.f32.f32 	%f111, %f110;
	fma.rm.f32 	%f112, %f111, %f99, %f98;
	add.f32 	%f113, %f112, 0fCB40007F;
	neg.f32 	%f114, %f113;
	fma.rn.f32 	%f115, %f109, 0f3FB8AA3B, %f114;
	fma.rn.f32 	%f116, %f109, 0f32A57060, %f115;
	mov.b32 	%r34, %f112;
	shl.b32 	%r35, %r34, 23;
	mov.b32 	%f117, %r35;
	ex2.approx.ftz.f32 	%f118, %f116;
	mul.f32 	%f119, %f118, %f117;
	add.f32 	%f120, %f108, %f119;
	sub.f32 	%f121, %f279, %f94;
	fma.rn.f32 	%f122, %f121, 0f3BBB989D, 0f3F000000;
	cvt.sat.f32.f32 	%f123, %f122;
	fma.rm.f32 	%f124, %f123, %f99, %f98;
	add.f32 	%f125, %f124, 0fCB40007F;
	neg.f32 	%f126, %f125;
	fma.rn.f32 	%f127, %f121, 0f3FB8AA3B, %f126;
	fma.rn.f32 	%f128, %f121, 0f32A57060, %f127;
	mov.b32 	%r36, %f124;
	shl.b32 	%r37, %r36, 23;
	mov.b32 	%f129, %r37;
	ex2.approx.ftz.f32 	%f130, %f128;
	mul.f32 	%f131, %f130, %f129;
	add.f32 	%f132, %f120, %f131;
	sub.f32 	%f133, %f281, %f94;
	fma.rn.f32 	%f134, %f133, 0f3BBB989D, 0f3F000000;
	cvt.sat.f32.f32 	%f135, %f134;
	fma.rm.f32 	%f136, %f135, %f99, %f98;
	add.f32 	%f137, %f136, 0fCB40007F;
	neg.f32 	%f138, %f137;
	fma.rn.f32 	%f139, %f133, 0f3FB8AA3B, %f138;
	fma.rn.f32 	%f140, %f133, 0f32A57060, %f139;
	mov.b32 	%r38, %f136;
	shl.b32 	%r39, %r38, 23;
	mov.b32 	%f141, %r39;
	ex2.approx.ftz.f32 	%f142, %f140;
	mul.f32 	%f143, %f142, %f141;
	add.f32 	%f144, %f132, %f143;
	sub.f32 	%f145, %f283, %f94;
	fma.rn.f32 	%f146, %f145, 0f3BBB989D, 0f3F000000;
	cvt.sat.f32.f32 	%f147, %f146;
	fma.rm.f32 	%f148, %f147, %f99, %f98;
	add.f32 	%f149, %f148, 0fCB40007F;
	neg.f32 	%f150, %f149;
	fma.rn.f32 	%f151, %f145, 0f3FB8AA3B, %f150;
	fma.rn.f32 	%f152, %f145, 0f32A57060, %f151;
	mov.b32 	%r40, %f148;
	shl.b32 	%r41, %r40, 23;
	mov.b32 	%f153, %r41;
	ex2.approx.ftz.f32 	%f154, %f152;
	mul.f32 	%f155, %f154, %f153;
	add.f32 	%f156, %f144, %f155;
	sub.f32 	%f157, %f285, %f94;
	fma.rn.f32 	%f158, %f157, 0f3BBB989D, 0f3F000000;
	cvt.sat.f32.f32 	%f159, %f158;
	fma.rm.f32 	%f160, %f159, %f99, %f98;
	add.f32 	%f161, %f160, 0fCB40007F;
	neg.f32 	%f162, %f161;
	fma.rn.f32 	%f163, %f157, 0f3FB8AA3B, %f162;
	fma.rn.f32 	%f164, %f157, 0f32A57060, %f163;
	mov.b32 	%r42, %f160;
	shl.b32 	%r43, %r42, 23;
	mov.b32 	%f165, %r43;
	ex2.approx.ftz.f32 	%f166, %f164;
	mul.f32 	%f167, %f166, %f165;
	add.f32 	%f168, %f156, %f167;
	sub.f32 	%f169, %f287, %f94;
	fma.rn.f32 	%f170, %f169, 0f3BBB989D, 0f3F000000;
	cvt.sat.f32.f32 	%f171, %f170;
	fma.rm.f32 	%f172, %f171, %f99, %f98;
	add.f32 	%f173, %f172, 0fCB40007F;
	neg.f32 	%f174, %f173;
	fma.rn.f32 	%f175, %f169, 0f3FB8AA3B, %f174;
	fma.rn.f32 	%f176, %f169, 0f32A57060, %f175;
	mov.b32 	%r44, %f172;
	shl.b32 	%r45, %r44, 23;
	mov.b32 	%f177, %r45;
	ex2.approx.ftz.f32 	%f178, %f176;
	mul.f32 	%f179, %f178, %f177;
	add.f32 	%f180, %f168, %f179;
	sub.f32 	%f181, %f289, %f94;
	fma.rn.f32 	%f182, %f181, 0f3BBB989D, 0f3F000000;
	cvt.sat.f32.f32 	%f183, %f182;
	fma.rm.f32 	%f184, %f183, %f99, %f98;
	add.f32 	%f185, %f184, 0fCB40007F;
	neg.f32 	%f186, %f185;
	fma.rn.f32 	%f187, %f181, 0f3FB8AA3B, %f186;
	fma.rn.f32 	%f188, %f181, 0f32A57060, %f187;
	mov.b32 	%r46, %f184;
	shl.b32 	%r47, %r46, 23;
	mov.b32 	%f189, %r47;
	ex2.approx.ftz.f32 	%f190, %f188;
	mul.f32 	%f191, %f190, %f189;
	add.f32 	%f192, %f180, %f191;
	sub.f32 	%f193, %f291, %f94;
	fma.rn.f32 	%f194, %f193, 0f3BBB989D, 0f3F000000;
	cvt.sat.f32.f32 	%f195, %f194;
	fma.rm.f32 	%f196, %f195, %f99, %f98;
	add.f32 	%f197, %f196, 0fCB40007F;
	neg.f32 	%f198, %f197;
	fma.rn.f32 	%f199, %f193, 0f3FB8AA3B, %f198;
	fma.rn.f32 	%f200, %f193, 0f32A57060, %f199;
	mov.b32 	%r48, %f196;
	shl.b32 	%r49, %r48, 23;
	mov.b32 	%f201, %r49;
	ex2.approx.ftz.f32 	%f202, %f200;
	mul.f32 	%f203, %f202, %f201;
	add.f32 	%f204, %f192, %f203;
	sub.f32 	%f205, %f293, %f94;
	fma.rn.f32 	%f206, %f205, 0f3BBB989D, 0f3F000000;
	cvt.sat.f32.f32 	%f207, %f206;
	fma.rm.f32 	%f208, %f207, %f99, %f98;
	add.f32 	%f209, %f208, 0fCB40007F;
	neg.f32 	%f210, %f209;
	fma.rn.f32 	%f211, %f205, 0f3FB8AA3B, %f210;
	fma.rn.f32 	%f212, %f205, 0f32A57060, %f211;
	mov.b32 	%r50, %f208;
	shl.b32 	%r51, %r50, 23;
	mov.b32 	%f213, %r51;
	ex2.approx.ftz.f32 	%f214, %f212;
	mul.f32 	%f215, %f214, %f213;
	add.f32 	%f216, %f204, %f215;
	sub.f32 	%f217, %f295, %f94;
	fma.rn.f32 	%f218, %f217, 0f3BBB989D, 0f3F000000;
	cvt.sat.f32.f32 	%f219, %f218;
	fma.rm.f32 	%f220, %f219, %f99, %f98;
	add.f32 	%f221, %f220, 0fCB40007F;
	neg.f32 	%f222, %f221;
	fma.rn.f32 	%f223, %f217, 0f3FB8AA3B, %f222;
	fma.rn.f32 	%f224, %f217, 0f32A57060, %f223;
	mov.b32 	%r52, %f220;
	shl.b32 	%r53, %r52, 23;
	mov.b32 	%f225, %r53;
	ex2.approx.ftz.f32 	%f226, %f224;
	mul.f32 	%f227, %f226, %f225;
	add.f32 	%f228, %f216, %f227;
	sub.f32 	%f229, %f297, %f94;
	fma.rn.f32 	%f230, %f229, 0f3BBB989D, 0f3F000000;
	cvt.sat.f32.f32 	%f231, %f230;
	fma.rm.f32 	%f232, %f231, %f99, %f98;
	add.f32 	%f233, %f232, 0fCB40007F;
	neg.f32 	%f234, %f233;
	fma.rn.f32 	%f235, %f229, 0f3FB8AA3B, %f234;
	fma.rn.f32 	%f236, %f229, 0f32A57060, %f235;
	mov.b32 	%r54, %f232;
	shl.b32 	%r55, %r54, 23;
	mov.b32 	%f237, %r55;
	ex2.approx.ftz.f32 	%f238, %f236;
	mul.f32 	%f239, %f238, %f237;
	add.f32 	%f240, %f228, %f239;
	sub.f32 	%f241, %f299, %f94;
	fma.rn.f32 	%f242, %f241, 0f3BBB989D, 0f3F000000;
	cvt.sat.f32.f32 	%f243, %f242;
	fma.rm.f32 	%f244, %f243, %f99, %f98;
	add.f32 	%f245, %f244, 0fCB40007F;
	neg.f32 	%f246, %f245;
	fma.rn.f32 	%f247, %f241, 0f3FB8AA3B, %f246;
	fma.rn.f32 	%f248, %f241, 0f32A57060, %f247;
	mov.b32 	%r56, %f244;
	shl.b32 	%r57, %r56, 23;
	mov.b32 	%f249, %r57;
	ex2.approx.ftz.f32 	%f250, %f248;
	mul.f32 	%f251, %f250, %f249;
	add.f32 	%f252, %f240, %f251;
	sub.f32 	%f253, %f301, %f94;
	fma.rn.f32 	%f254, %f253, 0f3BBB989D, 0f3F000000;
	cvt.sat.f32.f32 	%f255, %f254;
	fma.rm.f32 	%f256, %f255, %f99, %f98;
	add.f32 	%f257, %f256, 0fCB40007F;
	neg.f32 	%f258, %f257;
	fma.rn.f32 	%f259, %f253, 0f3FB8AA3B, %f258;
	fma.rn.f32 	%f260, %f253, 0f32A57060, %f259;
	mov.b32 	%r58, %f256;
	shl.b32 	%r59, %r58, 23;
	mov.b32 	%f261, %r59;
	ex2.approx.ftz.f32 	%f262, %f260;
	mul.f32 	%f263, %f262, %f261;
	add.f32 	%f264, %f252, %f263;
	mov.b32 	%r60, %f264;
	shfl.sync.bfly.b32	%r61|%p23, %r60, 16, 31, -1;
	mov.b32 	%f265, %r61;
	add.f32 	%f266, %f264, %f265;
	mov.b32 	%r62, %f266;
	shfl.sync.bfly.b32	%r63|%p24, %r62, 8, 31, -1;
	mov.b32 	%f267, %r63;
	add.f32 	%f268, %f266, %f267;
	mov.b32 	%r64, %f268;
	shfl.sync.bfly.b32	%r65|%p25, %r64, 4, 31, -1;
	mov.b32 	%f269, %r65;
	add.f32 	%f270, %f268, %f269;
	mov.b32 	%r66, %f270;
	shfl.sync.bfly.b32	%r67|%p26, %r66, 2, 31, -1;
	mov.b32 	%f271, %r67;
	add.f32 	%f272, %f270, %f271;
	mov.b32 	%r68, %f272;
	shfl.sync.bfly.b32	%r69|%p27, %r68, 1, 31, -1;
	mov.b32 	%f273, %r69;
	add.f32 	%f274, %f272, %f273;
	div.rn.f32 	%f57, %f107, %f274;
	div.rn.f32 	%f58, %f119, %f274;
	div.rn.f32 	%f59, %f131, %f274;
	div.rn.f32 	%f60, %f143, %f274;
	div.rn.f32 	%f61, %f155, %f274;
	div.rn.f32 	%f62, %f167, %f274;
	div.rn.f32 	%f63, %f179, %f274;
	div.rn.f32 	%f64, %f191, %f274;
	div.rn.f32 	%f65, %f203, %f274;
	div.rn.f32 	%f66, %f215, %f274;
	div.rn.f32 	%f67, %f227, %f274;
	div.rn.f32 	%f68, %f239, %f274;
	div.rn.f32 	%f69, %f251, %f274;
	div.rn.f32 	%f70, %f263, %f274;
	mad.lo.s64 	%rd36, %rd43, %rd21, %rd35;
	cvta.to.global.u64 	%rd37, %rd20;
	shl.b64 	%rd38, %rd36, 2;
	add.s64 	%rd16, %rd37, %rd38;
	@%p17 bra 	$L__BB103_34;
	st.global.f32 	[%rd16], %f57;
$L__BB103_34:
	cvt.u64.u32 	%rd39, %r20;
	setp.le.s64 	%p28, %rd23, %rd39;
	@%p28 bra 	$L__BB103_36;
	st.global.f32 	[%rd16+128], %f58;
$L__BB103_36:
	setp.le.s64 	%p29, %rd23, %rd2;
	@%p29 bra 	$L__BB103_38;
	st.global.f32 	[%rd16+256], %f59;
$L__BB103_38:
	setp.le.s64 	%p30, %rd23, %rd3;
	@%p30 bra 	$L__BB103_40;
	st.global.f32 	[%rd16+384], %f60;
$L__BB103_40:
	setp.le.s64 	%p31, %rd23, %rd4;
	@%p31 bra 	$L__BB103_42;
	st.global.f32 	[%rd16+512], %f61;
$L__BB103_42:
	setp.le.s64 	%p32, %rd23, %rd5;
	@%p32 bra 	$L__BB103_44;
	st.global.f32 	[%rd16+640], %f62;
$L__BB103_44:
	setp.le.s64 	%p33, %rd23, %rd6;
	@%p33 bra 	$L__BB103_46;
	st.global.f32 	[%rd16+768], %f63;
$L__BB103_46:
	setp.le.s64 	%p34, %rd23, %rd7;
	@%p34 bra 	$L__BB103_48;
	st.global.f32 	[%rd16+896], %f64;
$L__BB103_48:
	setp.le.s64 	%p35, %rd23, %rd8;
	@%p35 bra 	$L__BB103_50;
	st.global.f32 	[%rd16+1024], %f65;
$L__BB103_50:
	setp.le.s64 	%p36, %rd23, %rd9;
	@%p36 bra 	$L__BB103_52;
	st.global.f32 	[%rd16+1152], %f66;
$L__BB103_52:
	setp.le.s64 	%p37, %rd23, %rd10;
	@%p37 bra 	$L__BB103_54;
	st.global.f32 	[%rd16+1280], %f67;
$L__BB103_54:
	setp.le.s64 	%p38, %rd23, %rd11;
	@%p38 bra 	$L__BB103_56;
	st.global.f32 	[%rd16+1408], %f68;
$L__BB103_56:
	setp.le.s64 	%p39, %rd23, %rd12;
	@%p39 bra 	$L__BB103_58;
	st.global.f32 	[%rd16+1536], %f69;
$L__BB103_58:
	setp.le.s64 	%p40, %rd23, %rd13;
	@%p40 bra 	$L__BB103_60;
	st.global.f32 	[%rd16+1664], %f70;
$L__BB103_60:
	ld.param.u64 	%rd42, [_Z15SoftmaxWarpImplI10DirectLoadIffE11DirectStoreIffEfLi1ELi14ELi32ELi1ELb1EL9Algorithm0EEvT_T0_ll_param_2];
	cvt.s64.s32 	%rd40, %r74;
	add.s64 	%rd43, %rd43, %rd40;
	setp.lt.s64 	%p41, %rd43, %rd42;
	@%p41 bra 	$L__BB103_4;
$L__BB103_61:
	ret;

}
	// .globl	_Z15SoftmaxWarpImplI10DirectLoadIffE11DirectStoreIffEfLi1ELi15ELi32ELi1ELb0EL9Algorithm0EEvT_T0_ll
.visible .entry _Z15SoftmaxWarpImplI10DirectLoadIffE11DirectStoreIffEfLi1ELi15ELi32ELi1ELb0EL9Algorithm0EEvT_T0_ll(
	.param .align 8 .b8 _Z15SoftmaxWarpImplI10DirectLoadIffE11DirectStoreIffEfLi1ELi15ELi32ELi1ELb0EL9Algorithm0EEvT_T0_ll_param_0[16],
	.param .align 8 .b8 _Z15SoftmaxWarpImplI10DirectLoadIffE11DirectStoreIffEfLi1ELi15ELi32ELi1ELb0EL9Algorithm0EEvT_T0_ll_param_1[16],
	.param .u64 _Z15SoftmaxWarpImplI10DirectLoadIffE11DirectStoreIffEfLi1ELi15ELi32ELi1ELb0EL9Algorithm0EEvT_T0_ll_param_2,
	.param .u64 _Z15SoftmaxWarpImplI10DirectLoadIffE11DirectStoreIffEfLi1ELi15ELi32ELi1ELb0EL9Algorithm0EEvT_T0_ll_param_3
)
{
	.reg .pred 	%p<14>;
	.reg .b32 	%r<58>;
	.reg .b32 	%f<248>;
	.reg .b64 	%rd<29>;

	ld.param.u64 	%rd13, [_Z15SoftmaxWarpImplI10DirectLoadIffE11DirectStoreIffEfLi1ELi15ELi32ELi1ELb0EL9Algorithm0EEvT_T0_ll_param_1+8];
	ld.param.u64 	%rd12, [_Z15SoftmaxWarpImplI10DirectLoadIffE11DirectStoreIffEfLi1ELi15ELi32ELi1ELb0EL9Algorithm0EEvT_T0_ll_param_1];
	ld.param.u64 	%rd11, [_Z15SoftmaxWarpImplI10DirectLoadIffE11DirectStoreIffEfLi1ELi15ELi32ELi1ELb0EL9Algorithm0EEvT_T0_ll_param_0+8];
	ld.param.u64 	%rd10, [_Z15SoftmaxWarpImplI10DirectLoadIffE11DirectStoreIffEfLi1ELi15ELi32ELi1ELb0EL9Algorithm0EEvT_T0_ll_param_0];
	ld.param.u64 	%rd14, [_Z15SoftmaxWarpImplI10DirectLoadIffE11DirectStoreIffEfLi1ELi15ELi32ELi1ELb0EL9Algorithm0EEvT_T0_ll_param_2];
	ld.param.u64 	%rd15, [_Z15SoftmaxWarpImplI10DirectLoadIffE11DirectStoreIffEfLi1ELi15ELi32ELi1ELb0EL9Algorithm0EEvT_T0_ll_param_3];
	setp.lt.s64 	%p1, %rd15, 481;
	@%p1 bra 	$L__BB104_2;
	mov.u64 	%rd16, $str;
	cvta.global.u64 	%rd17, %rd16;
	mov.u64 	%rd18, $str$1;
	cvta.global.u64 	%rd19, %rd18;
	mov.u64 	%rd20, __unnamed_105;
	cvta.global.u64 	%rd21, %rd20;
	{ // callseq 104, 0
	.param .b64 param0;
	st.param.b64 	[param0], %rd17;
	.param .b64 param1;
	st.param.b64 	[param1], %rd19;
	.param .b32 param2;
	st.param.b32 	[param2], 253;
	.param .b64 param3;
	st.param.b64 	[param3], %rd21;
	.param .b64 param4;
	st.param.b64 	[param4], 1;
	call.uni 
	__assertfail, 
	(
	param0, 
	param1, 
	param2, 
	param3, 
	param4
	);
	} // callseq 104
$L__BB104_2:
	mov.u32 	%r2, %ctaid.x;
	mov.u32 	%r3, %ntid.y;
	mov.u32 	%r4, %tid.y;
	mad.lo.s32 	%r5, %r2, %r3, %r4;
	mov.u32 	%r6, %nctaid.x;
	mul.lo.s32 	%r1, %r6, %r3;
	cvt.s64.s32 	%rd28, %r5;
	setp.le.s64 	%p2, %rd14, %rd28;
	@%p2 bra 	$L__BB104_5;
	mov.u32 	%r7, %tid.x;
	cvt.u64.u32 	%rd4, %r7;
	cvta.to.global.u64 	%rd5, %rd12;
	cvta.to.global.u64 	%rd6, %rd10;
	cvt.s64.s32 	%rd7, %r1;
$L__BB104_4:
	mad.lo.s64 	%rd22, %rd28, %rd11, %rd4;
	shl.b64 	%rd23, %rd22, 2;
	add.s64 	%rd24, %rd6, %rd23;
	ld.global.f32 	%f1, [%rd24];
	max.f32 	%f2, %f1, 0fFF800000;
	ld.global.f32 	%f3, [%rd24+128];
	max.f32 	%f4, %f2, %f3;
	ld.global.f32 	%f5, [%rd24+256];
	max.f32 	%f6, %f4, %f5;
	ld.global.f32 	%f7, [%rd24+384];
	max.f32 	%f8, %f6, %f7;
	ld.global.f32 	%f9, [%rd24+512];
	max.f32 	%f10, %f8, %f9;
	ld.global.f32 	%f11, [%rd24+640];
	max.f32 	%f12, %f10, %f11;
	ld.global.f32 	%f13, [%rd24+768];
	max.f32 	%f14, %f12, %f13;
	ld.global.f32 	%f15, [%rd24+896];
	max.f32 	%f16, %f14, %f15;
	ld.global.f32 	%f17, [%rd24+1024];
	max.f32 	%f18, %f16, %f17;
	ld.global.f32 	%f19, [%rd24+1152];
	max.f32 	%f20, %f18, %f19;
	ld.global.f32 	%f21, [%rd24+1280];
	max.f32 	%f22, %f20, %f21;
	ld.global.f32 	%f23, [%rd24+1408];
	max.f32 	%f24, %f22, %f23;
	ld.global.f32 	%f25, [%rd24+1536];
	max.f32 	%f26, %f24, %f25;
	ld.global.f32 	%f27, [%rd24+1664];
	max.f32 	%f28, %f26, %f27;
	ld.global.f32 	%f29, [%rd24+1792];
	max.f32 	%f30, %f28, %f29;
	mov.b32 	%r8, %f30;
	shfl.sync.bfly.b32	%r9|%p3, %r8, 16, 31, -1;
	mov.b32 	%f31, %r9;
	max.f32 	%f32, %f30, %f31;
	mov.b32 	%r10, %f32;
	shfl.sync.bfly.b32	%r11|%p4, %r10, 8, 31, -1;
	mov.b32 	%f33, %r11;
	max.f32 	%f34, %f32, %f33;
	mov.b32 	%r12, %f34;
	shfl.sync.bfly.b32	%r13|%p5, %r12, 4, 31, -1;
	mov.b32 	%f35, %r13;
	max.f32 	%f36, %f34, %f35;
	mov.b32 	%r14, %f36;
	shfl.sync.bfly.b32	%r15|%p6, %r14, 2, 31, -1;
	mov.b32 	%f37, %r15;
	max.f32 	%f38, %f36, %f37;
	mov.b32 	%r16, %f38;
	shfl.sync.bfly.b32	%r17|%p7, %r16, 1, 31, -1;
	mov.b32 	%f39, %r17;
	max.f32 	%f40, %f38, %f39;
	sub.f32 	%f41, %f1, %f40;
	fma.rn.f32 	%f42, %f41, 0f3BBB989D, 0f3F000000;
	cvt.sat.f32.f32 	%f43, %f42;
	mov.f32 	%f44, 0f4B400001;
	mov.f32 	%f45, 0f437C0000;
	fma.rm.f32 	%f46, %f43, %f45, %f44;
	add.f32 	%f47, %f46, 0fCB40007F;
	neg.f32 	%f48, %f47;
	fma.rn.f32 	%f49, %f41, 0f3FB8AA3B, %f48;
	fma.rn.f32 	%f50, %f41, 0f32A57060, %f49;
	mov.b32 	%r18, %f46;
	shl.b32 	%r19, %r18, 23;
	mov.b32 	%f51, %r19;
	ex2.approx.ftz.f32 	%f52, %f50;
	mul.f32 	%f53, %f52, %f51;
	add.f32 	%f54, %f53, 0f00000000;
	sub.f32 	%f55, %f3, %f40;
	fma.rn.f32 	%f56, %f55, 0f3BBB989D, 0f3F000000;
	cvt.sat.f32.f32 	%f57, %f56;
	fma.rm.f32 	%f58, %f57, %f45, %f44;
	add.f32 	%f59, %f58, 0fCB40007F;
	neg.f32 	%f60, %f59;
	fma.rn.f32 	%f61, %f55, 0f3FB8AA3B, %f60;
	fma.rn.f32 	%f62, %f55, 0f32A57060, %f61;
	mov.b32 	%r20, %f58;
	shl.b32 	%r21, %r20, 23;
	mov.b32 	%f63, %r21;
	ex2.approx.ftz.f32 	%f64, %f62;
	mul.f32 	%f65, %f64, %f63;
	add.f32 	%f66, %f54, %f65;
	sub.f32 	%f67, %f5, %f40;
	fma.rn.f32 	%f68, %f67, 0f3BBB989D, 0f3F000000;
	cvt.sat.f32.f32 	%f69, %f68;
	fma.rm.f32 	%f70, %f69, %f45, %f44;
	add.f32 	%f71, %f70, 0fCB40007F;
	neg.f32 	%f72, %f71;
	fma.rn.f32 	%f73, %f67, 0f3FB8AA3B, %f72;
	fma.rn.f32 	%f74, %f67, 0f32A57060, %f73;
	mov.b32 	%r22, %f70;
	shl.b32 	%r23, %r22, 23;
	mov.b32 	%f75, %r23;
	ex2.approx.ftz.f32 	%f76, %f74;
	mul.f32 	%f77, %f76, %f75;
	add.f32 	%f78, %f66, %f77;
	sub.f32 	%f79, %f7, %f40;
	fma.rn.f32 	%f80, %f79, 0f3BBB989D, 0f3F000000;
	cvt.sat.f32.f32 	%f81, %f80;
	fma.rm.f32 	%f82, %f81, %f45, %f44;
	add.f32 	%f83, %f82, 0fCB40007F;
	neg.f32 	%f84, %f83;
	fma.rn.f32 	%f85, %f79, 0f3FB8AA3B, %f84;
	fma.rn.f32 	%f86, %f79, 0f32A57060, %f85;
	mov.b32 	%r24, %f82;
	shl.b32 	%r25, %r24, 23;
	mov.b32 	%f87, %r25;
	ex2.approx.ftz.f32 	%f88, %f86;
	mul.f32 	%f89, %f88, %f87;
	add.f32 	%f90, %f78, %f89;
	sub.f32 	%f91, %f9, %f40;
	fma.rn.f32 	%f92, %f91, 0f3BBB989D, 0f3F000000;
	cvt.sat.f32.f32 	%f93, %f92;
	fma.rm.f32 	%f94, %f93, %f45, %f44;
	add.f32 	%f95, %f94, 0fCB40007F;
	neg.f32 	%f96, %f95;
	fma.rn.f32 	%f97, %f91, 0f3FB8AA3B, %f96;
	fma.rn.f32 	%f98, %f91, 0f32A57060, %f97;
	mov.b32 	%r26, %f94;
	shl.b32 	%r27, %r26, 23;
	mov.b32 	%f99, %r27;
	ex2.approx.ftz.f32 	%f100, %f98;
	mul.f32 	%f101, %f100, %f99;
	add.f32 	%f102, %f90, %f101;
	sub.f32 	%f103, %f11, %f40;
	fma.rn.f32 	%f104, %f103, 0f3BBB989D, 0f3F000000;
	cvt.sat.f32.f32 	%f105, %f104;
	fma.rm.f32 	%f106, %f105, %f45, %f44;
	add.f32 	%f107, %f106, 0fCB40007F;
	neg.f32 	%f108, %f107;
	fma.rn.f32 	%f109, %f103, 0f3FB8AA3B, %f108;
	fma.rn.f32 	%f110, %f103, 0f32A57060, %f109;
	mov.b32 	%r28, %f106;
	shl.b32 	%r29, %r28, 23;
	mov.b32 	%f111, %r29;
	ex2.approx.ftz.f32 	%f112, %f110;
	mul.f32 	%f113, %f112, %f111;
	add.f32 	%f114, %f102, %f113;
	sub.f32 	%f115, %f13, %f40;
	fma.rn.f32 	%f116, %f115, 0f3BBB989D, 0f3F000000;
	cvt.sat.f32.f32 	%f117, %f116;
	fma.rm.f32 	%f118, %f117, %f45, %f44;
	add.f32 	%f119, %f118, 0fCB40007F;
	neg.f32 	%f120, %f119;
	fma.rn.f32 	%f121, %f115, 0f3FB8AA3B, %f120;
	fma.rn.f32 	%f122, %f115, 0f32A57060, %f121;
	mov.b32 	%r30, %f118;
	shl.b32 	%r31, %r30, 23;
	mov.b32 	%f123, %r31;
	ex2.approx.ftz.f32 	%f124, %f122;
	mul.f32 	%f125, %f124, %f123;
	add.f32 	%f126, %f114, %f125;
	sub.f32 	%f127, %f15, %f40;
	fma.rn.f32 	%f128, %f127, 0f3BBB989D, 0f3F000000;
	cvt.sat.f32.f32 	%f129, %f128;
	fma.rm.f32 	%f130, %f129, %f45, %f44;
	add.f32 	%f131, %f130, 0fCB40007F;
	neg.f32 	%f132, %f131;
	fma.rn.f32 	%f133, %f127, 0f3FB8AA3B, %f132;
	fma.rn.f32 	%f134, %f127, 0f32A57060, %f133;
	mov.b32 	%r32, %f130;
	shl.b32 	%r33, %r32, 23;
	mov.b32 	%f135, %r33;
	ex2.approx.ftz.f32 	%f136, %f134;
	mul.f32 	%f137, %f136, %f135;
	add.f32 	%f138, %f126, %f137;
	sub.f32 	%f139, %f17, %f40;
	fma.rn.f32 	%f140, %f139, 0f3BBB989D, 0f3F000000;
	cvt.sat.f32.f32 	%f141, %f140;
	fma.rm.f32 	%f142, %f141, %f45, %f44;
	add.f32 	%f143, %f142, 0fCB40007F;
	neg.f32 	%f144, %f143;
	fma.rn.f32 	%f145, %f139, 0f3FB8AA3B, %f144;
	fma.rn.f32 	%f146, %f139, 0f32A57060, %f145;
	mov.b32 	%r34, %f142;
	shl.b32 	%r35, %r34, 23;
	mov.b32 	%f147, %r35;
	ex2.approx.ftz.f32 	%f148, %f146;
	mul.f32 	%f149, %f148, %f147;
	add.f32 	%f150, %f138, %f149;
	sub.f32 	%f151, %f19, %f40;
	fma.rn.f32 	%f152, %f151, 0f3BBB989D, 0f3F000000;
	cvt.sat.f32.f32 	%f153, %f152;
	fma.rm.f32 	%f154, %f153, %f45, %f44;
	add.f32 	%f155, %f154, 0fCB40007F;
	neg.f32 	%f156, %f155;
	fma.rn.f32 	%f157, %f151, 0f3FB8AA3B, %f156;
	fma.rn.f32 	%f158, %f151, 0f32A57060, %f157;
	mov.b32 	%r36, %f154;
	shl.b32 	%r37, %r36, 23;
	mov.b32 	%f159, %r37;
	ex2.approx.ftz.f32 	%f160, %f158;
	mul.f32 	%f161, %f160, %f159;
	add.f32 	%f162, %f150, %f161;
	sub.f32 	%f163, %f21, %f40;
	fma.rn.f32 	%f164, %f163, 0f3BBB989D, 0f3F000000;
	cvt.sat.f32.f32 	%f165, %f164;
	fma.rm.f32 	%f166, %f165, %f45, %f44;
	add.f32 	%f167, %f166, 0fCB40007F;
	neg.f32 	%f168, %f167;
	fma.rn.f32 	%f169, %f163, 0f3FB8AA3B, %f168;
	fma.rn.f32 	%f170, %f163, 0f32A57060, %f169;
	mov.b32 	%r38, %f166;
	shl.b32 	%r39, %r38, 23;
	mov.b32 	%f171, %r39;
	ex2.approx.ftz.f32 	%f172, %f170;
	mul.f32 	%f173, %f172, %f171;
	add.f32 	%f174, %f162, %f173;
	sub.f32 	%f175, %f23, %f40;
	fma.rn.f32 	%f176, %f175, 0f3BBB989D, 0f3F000000;
	cvt.sat.f32.f32 	%f177, %f176;
	fma.rm.f32 	%f178, %f177, %f45, %f44;
	add.f32 	%f179, %f178, 0fCB40007F;
	neg.f32 	%f180, %f179;
	fma.rn.f32 	%f181, %f175, 0f3FB8AA3B, %f180;
	fma.rn.f32 	%f182, %f175, 0f32A57060, %f181;
	mov.b32 	%r40, %f178;
	shl.b32 	%r41, %r40, 23;
	mov.b32 	%f183, %r41;
	ex2.approx.ftz.f32 	%f184, %f182;
	mul.f32 	%f185, %f184, %f183;
	add.f32 	%f186, %f174, %f185;
	sub.f32 	%f187, %f25, %f40;
	fma.rn.f32 	%f188, %f187, 0f3BBB989D, 0f3F000000;
	cvt.sat.f32.f32 	%f189, %f188;
	fma.rm.f32 	%f190, %f189, %f45, %f44;
	add.f32 	%f191, %f190, 0fCB40007F;
	neg.f32 	%f192, %f191;
	fma.rn.f32 	%f193, %f187, 0f3FB8AA3B, %f192;
	fma.rn.f32 	%f194, %f187, 0f32A57060, %f193;
	mov.b32 	%r42, %f190;
	shl.b32 	%r43, %r42, 23;
	mov.b32 	%f195, %r43;
	ex2.approx.ftz.f32 	%f196, %f194;
	mul.f32 	%f197, %f196, %f195;
	add.f32 	%f198, %f186, %f197;
	sub.f32 	%f199, %f27, %f40;
	fma.rn.f32 	%f200, %f199, 0f3BBB989D, 0f3F000000;
	cvt.sat.f32.f32 	%f201, %f200;
	fma.rm.f32 	%f202, %f201, %f45, %f44;
	add.f32 	%f203, %f202, 0fCB40007F;
	neg.f32 	%f204, %f203;
	fma.rn.f32 	%f205, %f199, 0f3FB8AA3B, %f204;
	fma.rn.f32 	%f206, %f199, 0f32A57060, %f205;
	mov.b32 	%r44, %f202;
	shl.b32 	%r45, %r44, 23;
	mov.b32 	%f207, %r45;
	ex2.approx.ftz.f32 	%f208, %f206;
	mul.f32 	%f209, %f208, %f207;
	add.f32 	%f210, %f198, %f209;
	sub.f32 	%f211, %f29, %f40;
	fma.rn.f32 	%f212, %f211, 0f3BBB989D, 0f3F000000;
	cvt.sat.f32.f32 	%f213, %f212;
	fma.rm.f32 	%f214, %f213, %f45, %f44;
	add.f32 	%f215, %f214, 0fCB40007F;
	neg.f32 	%f216, %f215;
	fma.rn.f32 	%f217, %f211, 0f3FB8AA3B, %f216;
	fma.rn.f32 	%f218, %f211, 0f32A57060, %f217;
	mov.b32 	%r46, %f214;
	shl.b32 	%r47, %r46, 23;
	mov.b32 	%f219, %r47;
	ex2.approx.ftz.f32 	%f220, %f218;
	mul.f32 	%f221, %f220, %f219;
	add.f32 	%f222, %f210, %f221;
	mov.b32 	%r48, %f222;
	shfl.sync.bfly.b32	%r49|%p8, %r48, 16, 31, -1;
	mov.b32 	%f223, %r49;
	add.f32 	%f224, %f222, %f223;
	mov.b32 	%r50, %f224;
	shfl.sync.bfly.b32	%r51|%p9, %r50, 8, 31, -1;
	mov.b32 	%f225, %r51;
	add.f32 	%f226, %f224, %f225;
	mov.b32 	%r52, %f226;
	shfl.sync.bfly.b32	%r53|%p10, %r52, 4, 31, -1;
	mov.b32 	%f227, %r53;
	add.f32 	%f228, %f226, %f227;
	mov.b32 	%r54, %f228;
	shfl.sync.bfly.b32	%r55|%p11, %r54, 2, 31, -1;
	mov.b32 	%f229, %r55;
	add.f32 	%f230, %f228, %f229;
	mov.b32 	%r56, %f230;
	shfl.sync.bfly.b32	%r57|%p12, %r56, 1, 31, -1;
	mov.b32 	%f231, %r57;
	add.f32 	%f232, %f230, %f231;
	div.rn.f32 	%f233, %f53, %f232;
	div.rn.f32 	%f234, %f65, %f232;
	div.rn.f32 	%f235, %f77, %f232;
	div.rn.f32 	%f236, %f89, %f232;
	div.rn.f32 	%f237, %f101, %f232;
	div.rn.f32 	%f238, %f113, %f232;
	div.rn.f32 	%f239, %f125, %f232;
	div.rn.f32 	%f240, %f137, %f232;
	div.rn.f32 	%f241, %f149, %f232;
	div.rn.f32 	%f242, %f161, %f232;
	div.rn.f32 	%f243, %f173, %f232;
	div.rn.f32 	%f244, %f185, %f232;
	div.rn.f32 	%f245, %f197, %f232;
	div.rn.f32 	%f246, %f209, %f232;
	div.rn.f32 	%f247, %f221, %f232;
	mad.lo.s64 	%rd25, %rd28, %rd13, %rd4;
	shl.b64 	%rd26, %rd25, 2;
	add.s64 	%rd27, %rd5, %rd26;
	st.global.f32 	[%rd27], %f233;
	st.global.f32 	[%rd27+128], %f234;
	st.global.f32 	[%rd27+256], %f235;
	st.global.f32 	[%rd27+384], %f236;
	st.global.f32 	[%rd27+512], %f237;
	st.global.f32 	[%rd27+640], %f238;
	st.global.f32 	[%rd27+768], %f239;
	st.global.f32 	[%rd27+896], %f240;
	st.global.f32 	[%rd27+1024], %f241;
	st.global.f32 	[%rd27+1152], %f242;
	st.global.f32 	[%rd27+1280], %f243;
	st.global.f32 	[%rd27+1408], %f244;
	st.global.f32 	[%rd27+1536], %f245;
	st.global.f32 	[%rd27+1664], %f246;
	st.global.f32 	[%rd27+1792], %f247;
	add.s64 	%rd28, %rd28, %rd7;
	setp.lt.s64 	%p13, %rd28, %rd14;
	@%p13 bra 	$L__BB104_4;
$L__BB104_5:
	ret;

}
	// .globl	_Z15SoftmaxWarpImplI10DirectLoadIffE11DirectStoreIffEfLi1ELi15ELi32ELi1ELb1EL9Algorithm0EEvT_T0_ll
.visible .entry _Z15SoftmaxWarpImplI10DirectLoadIffE11DirectStoreIffEfLi1ELi15ELi32ELi1ELb1EL9Algorithm0EEvT_T0_ll(
	.param .align 8 .b8 _Z15SoftmaxWarpImplI10DirectLoadIffE11DirectStoreIffEfLi1ELi15ELi32ELi1ELb1EL9Algorithm0EEvT_T0_ll_param_0[16],
	.param .align 8 .b8 _Z15SoftmaxWarpImplI10DirectLoadIffE11DirectStoreIffEfLi1ELi15ELi32ELi1ELb1EL9Algorithm0EEvT_T0_ll_param_1[16],
	.param .u64 _Z15SoftmaxWarpImplI10DirectLoadIffE11DirectStoreIffEfLi1ELi15ELi32ELi1ELb1EL9Algorithm0EEvT_T0_ll_param_2,
	.param .u64 _Z15SoftmaxWarpImplI10DirectLoadIffE11DirectStoreIffEfLi1ELi15ELi32ELi1ELb1EL9Algorithm0EEvT_T0_ll_param_3
)
{
	.reg .pred 	%p<44>;
	.reg .b32 	%r<72>;
	.reg .b32 	%f<323>;
	.reg .b64 	%rd<42>;

	ld.param.u64 	%rd28, [_Z15SoftmaxWarpImplI10DirectLoadIffE11DirectStoreIffEfLi1ELi15ELi32ELi1ELb1EL9Algorithm0EEvT_T0_ll_param_0+8];
	ld.param.u64 	%rd27, [_Z15SoftmaxWarpImplI10DirectLoadIffE11DirectStoreIffEfLi1ELi15ELi32ELi1ELb1EL9Algorithm0EEvT_T0_ll_param_0];
	ld.param.u64 	%rd2, [_Z15SoftmaxWarpImplI10DirectLoadIffE11DirectStoreIffEfLi1ELi15ELi32ELi1ELb1EL9Algorithm0EEvT_T0_ll_param_1];
	ld.param.u64 	%rd3, [_Z15SoftmaxWarpImplI10DirectLoadIffE11DirectStoreIffEfLi1ELi15ELi32ELi1ELb1EL9Algorithm0EEvT_T0_ll_param_1+8];
	ld.param.u64 	%rd29, [_Z15SoftmaxWarpImplI10DirectLoadIffE11DirectStoreIffEfLi1ELi15ELi32ELi1ELb1EL9Algorithm0EEvT_T0_ll_param_2];
	ld.param.u64 	%rd30, [_Z15SoftmaxWarpImplI10DirectLoadIffE11DirectStoreIffEfLi1ELi15ELi32ELi1ELb1EL9Algorithm0EEvT_T0_ll_param_3];
	setp.lt.s64 	%p1, %rd30, 481;
	@%p1 bra 	$L__BB105_2;
	mov.u64 	%rd31, $str;
	cvta.global.u64 	%rd32, %rd31;
	mov.u64 	%rd33, $str$1;
	cvta.global.u64 	%rd34, %rd33;
	mov.u64 	%rd35, __unnamed_106;
	cvta.global.u64 	%rd36, %rd35;
	{ // callseq 105, 0
	.param .b64 param0;
	st.param.b64 	[param0], %rd32;
	.param .b64 param1;
	st.param.b64 	[param1], %rd34;
	.param .b32 param2;
	st.param.b32 	[param2], 253;
	.param .b64 param3;
	st.param.b64 	[param3], %rd36;
	.param .b64 param4;
	st.param.b64 	[param4], 1;
	call.uni 
	__assertfail, 
	(
	param0, 
	param1, 
	param2, 
	param3, 
	param4
	);
	} // callseq 105
$L__BB105_2:
	mov.u32 	%r2, %ctaid.x;
	mov.u32 	%r3, %ntid.y;
	mov.u32 	%r4, %tid.y;
	mad.lo.s32 	%r5, %r2, %r3, %r4;
	mov.u32 	%r6, %nctaid.x;
	mul.lo.s32 	%r1, %r6, %r3;
	cvt.s64.s32 	%rd41, %r5;
	setp.le.s64 	%p2, %rd29, %rd41;
	@%p2 bra 	$L__BB105_65;
	mov.u32 	%r7, %tid.x;
	cvt.u64.u32 	%rd5, %r7;
	add.s32 	%r8, %r7, 32;
	cvt.u64.u32 	%rd6, %r8;
	add.s32 	%r9, %r7, 64;
	cvt.u64.u32 	%rd7, %r9;
	add.s32 	%r10, %r7, 96;
	cvt.u64.u32 	%rd8, %r10;
	add.s32 	%r11, %r7, 128;
	cvt.u64.u32 	%rd9, %r11;
	add.s32 	%r12, %r7, 160;
	cvt.u64.u32 	%rd10, %r12;
	add.s32 	%r13, %r7, 192;
	cvt.u64.u32 	%rd11, %r13;
	add.s32 	%r14, %r7, 224;
	cvt.u64.u32 	%rd12, %r14;
	add.s32 	%r15, %r7, 256;
	cvt.u64.u32 	%rd13, %r15;
	add.s32 	%r16, %r7, 288;
	cvt.u64.u32 	%rd14, %r16;
	add.s32 	%r17, %r7, 320;
	cvt.u64.u32 	%rd15, %r17;
	add.s32 	%r18, %r7, 352;
	cvt.u64.u32 	%rd16, %r18;
	add.s32 	%r19, %r7, 384;
	cvt.u64.u32 	%rd17, %r19;
	add.s32 	%r20, %r7, 416;
	cvt.u64.u32 	%rd18, %r20;
	add.s32 	%r21, %r7, 448;
	cvt.u64.u32 	%rd19, %r21;
	cvta.to.global.u64 	%rd20, %rd2;
	cvta.to.global.u64 	%rd21, %rd27;
	cvt.s64.s32 	%rd22, %r1;
$L__BB105_4:
	setp.le.s64 	%p3, %rd30, %rd5;
	mad.lo.s64 	%rd37, %rd41, %rd28, %rd5;
	shl.b64 	%rd38, %rd37, 2;
	add.s64 	%rd24, %rd21, %rd38;
	mov.f32 	%f293, 0fFF800000;
	mov.f32 	%f296, %f293;
	@%p3 bra 	$L__BB105_6;
	ld.global.f32 	%f293, [%rd24];
	max.f32 	%f296, %f293, 0fFF800000;
$L__BB105_6:
	setp.le.s64 	%p4, %rd30, %rd6;
	mov.f32 	%f295, 0fFF800000;
	@%p4 bra 	$L__BB105_8;
	ld.global.f32 	%f295, [%rd24+128];
	max.f32 	%f296, %f296, %f295;
$L__BB105_8:
	setp.le.s64 	%p5, %rd30, %rd7;
	mov.f32 	%f297, 0fFF800000;
	@%p5 bra 	$L__BB105_10;
	ld.global.f32 	%f297, [%rd24+256];
	max.f32 	%f296, %f296, %f297;
$L__BB105_10:
	setp.le.s64 	%p6, %rd30, %rd8;
	mov.f32 	%f299, 0fFF800000;
	@%p6 bra 	$L__BB105_12;
	ld.global.f32 	%f299, [%rd24+384];
	max.f32 	%f296, %f296, %f299;
$L__BB105_12:
	setp.le.s64 	%p7, %rd30, %rd9;
	mov.f32 	%f301, 0fFF800000;
	@%p7 bra 	$L__BB105_14;
	ld.global.f32 	%f301, [%rd24+512];
	max.f32 	%f296, %f296, %f301;
$L__BB105_14:
	setp.le.s64 	%p8, %rd30, %rd10;
	mov.f32 	%f303, 0fFF800000;
	@%p8 bra 	$L__BB105_16;
	ld.global.f32 	%f303, [%rd24+640];
	max.f32 	%f296, %f296, %f303;
$L__BB105_16:
	setp.le.s64 	%p9, %rd30, %rd11;
	mov.f32 	%f305, 0fFF800000;
	@%p9 bra 	$L__BB105_18;
	ld.global.f32 	%f305, [%rd24+768];
	max.f32 	%f296, %f296, %f305;
$L__BB105_18:
	setp.le.s64 	%p10, %rd30, %rd12;
	mov.f32 	%f307, 0fFF800000;
	@%p10 bra 	$L__BB105_20;
	ld.global.f32 	%f307, [%rd24+896];
	max.f32 	%f296, %f296, %f307;
$L__BB105_20:
	setp.le.s64 	%p11, %rd30, %rd13;
	mov.f32 	%f309, 0fFF800000;
	@%p11 bra 	$L__BB105_22;
	ld.global.f32 	%f309, [%rd24+1024];
	max.f32 	%f296, %f296, %f309;
$L__BB105_22:
	setp.le.s64 	%p12, %rd30, %rd14;
	mov.f32 	%f311, 0fFF800000;
	@%p12 bra 	$L__BB105_24;
	ld.global.f32 	%f311, [%rd24+1152];
	max.f32 	%f296, %f296, %f311;
$L__BB105_24:
	setp.le.s64 	%p13, %rd30, %rd15;
	mov.f32 	%f313, 0fFF800000;
	@%p13 bra 	$L__BB105_26;
	ld.global.f32 	%f313, [%rd24+1280];
	max.f32 	%f296, %f296, %f313;
$L__BB105_26:
	setp.le.s64 	%p14, %rd30, %rd16;
	mov.f32 	%f315, 0fFF800000;
	@%p14 bra 	$L__BB105_28;
	ld.global.f32 	%f315, [%rd24+1408];
	max.f32 	%f296, %f296, %f315;
$L__BB105_28:
	setp.le.s64 	%p15, %rd30, %rd17;
	mov.f32 	%f317, 0fFF800000;
	@%p15 bra 	$L__BB105_30;
	ld.global.f32 	%f317, [%rd24+1536];
	max.f32 	%f296, %f296, %f317;
$L__BB105_30:
	setp.le.s64 	%p16, %rd30, %rd18;
	mov.f32 	%f319, 0fFF800000;
	@%p16 bra 	$L__BB105_32;
	ld.global.f32 	%f319, [%rd24+1664];
	max.f32 	%f296, %f296, %f319;
$L__BB105_32:
	setp.le.s64 	%p17, %rd30, %rd19;
	mov.f32 	%f321, 0fFF800000;
	@%p17 bra 	$L__BB105_34;
	ld.global.f32 	%f321, [%rd24+1792];
	max.f32 	%f296, %f296, %f321;
$L__BB105_34:
	setp.le.s64 	%p18, %rd30, %rd5;
	mov.b32 	%r22, %f296;
	shfl.sync.bfly.b32	%r23|%p19, %r22, 16, 31, -1;
	mov.b32 	%f91, %r23;
	max.f32 	%f92, %f296, %f91;
	mov.b32 	%r24, %f92;
	shfl.sync.bfly.b32	%r25|%p20, %r24, 8, 31, -1;
	mov.b32 	%f93, %r25;
	max.f32 	%f94, %f92, %f93;
	mov.b32 	%r26, %f94;
	shfl.sync.bfly.b32	%r27|%p21, %r26, 4, 31, -1;
	mov.b32 	%f95, %r27;
	max.f32 	%f96, %f94, %f95;
	mov.b32 	%r28, %f96;
	shfl.sync.bfly.b32	%r29|%p22, %r28, 2, 31, -1;
	mov.b32 	%f97, %r29;
	max.f32 	%f98, %f96, %f97;
	mov.b32 	%r30, %f98;
	shfl.sync.bfly.b32	%r31|%p23, %r30, 1, 31, -1;
	mov.b32 	%f99, %r31;
	max.f32 	%f100, %f98, %f99;
	sub.f32 	%f101, %f293, %f100;
	fma.rn.f32 	%f102, %f101, 0f3BBB989D, 0f3F000000;
	cvt.sat.f32.f32 	%f103, %f102;
	mov.f32 	%f104, 0f4B400001;
	mov.f32 	%f105, 0f437C0000;
	fma.rm.f32 	%f106, %f103, %f105, %f104;
	add.f32 	%f107, %f106, 0fCB40007F;
	neg.f32 	%f108, %f107;
	fma.rn.f32 	%f109, %f101, 0f3FB8AA3B, %f108;
	fma.rn.f32 	%f110, %f101, 0f32A57060, %f109;
	mov.b32 	%r32, %f106;
	shl.b32 	%r33, %r32, 23;
	mov.b32 	%f111, %r33;
	ex2.approx.ftz.f32 	%f112, %f110;
	mul.f32 	%f113, %f112, %f111;
	add.f32 	%f114, %f113, 0f00000000;
	sub.f32 	%f115, %f295, %f100;
	fma.rn.f32 	%f116, %f115, 0f3BBB989D, 0f3F000000;
	cvt.sat.f32.f32 	%f117, %f116;
	fma.rm.f32 	%f118, %f117, %f105, %f104;
	add.f32 	%f119, %f118, 0fCB40007F;
	neg.f32 	%f120, %f119;
	fma.rn.f32 	%f121, %f115, 0f3FB8AA3B, %f120;
	fma.rn.f32 	%f122, %f115, 0f32A57060, %f121;
	mov.b32 	%r34, %f118;
	shl.b32 	%r35, %r34, 23;
	mov.b32 	%f123, %r35;
	ex2.approx.ftz.f32 	%f124, %f122;
	mul.f32 	%f125, %f124, %f123;
	add.f32 	%f126, %f114, %f125;
	sub.f32 	%f127, %f297, %f100;
	fma.rn.f32 	%f128, %f127, 0f3BBB989D, 0f3F000000;
	cvt.sat.f32.f32 	%f129, %f128;
	fma.rm.f32 	%f130, %f129, %f105, %f104;
	add.f32 	%f131, %f130, 0fCB40007F;
	neg.f32 	%f132, %f131;
	fma.rn.f32 	%f133, %f127, 0f3FB8AA3B, %f132;
	fma.rn.f32 	%f134, %f127, 0f32A57060, %f133;
	mov.b32 	%r36, %f130;
	shl.b32 	%r37, %r36, 23;
	mov.b32 	%f135, %r37;
	ex2.approx.ftz.f32 	%f136, %f134;
	mul.f32 	%f137, %f136, %f135;
	add.f32 	%f138, %f126, %f137;
	sub.f32 	%f139, %f299, %f100;
	fma.rn.f32 	%f140, %f139, 0f3BBB989D, 0f3F000000;
	cvt.sat.f32.f32 	%f141, %f140;
	fma.rm.f32 	%f142, %f141, %f105, %f104;
	add.f32 	%f143, %f142, 0fCB40007F;
	neg.f32 	%f144, %f143;
	fma.rn.f32 	%f145, %f139, 0f3FB8AA3B, %f144;
	fma.rn.f32 	%f146, %f139, 0f32A57060, %f145;
	mov.b32 	%r38, %f142;
	shl.b32 	%r39, %r38, 23;
	mov.b32 	%f147, %r39;
	ex2.approx.ftz.f32 	%f148, %f146;
	mul.f32 	%f149, %f148, %f147;
	add.f32 	%f150, %f138, %f149;
	sub.f32 	%f151, %f301, %f100;
	fma.rn.f32 	%f152, %f151, 0f3BBB989D, 0f3F000000;
	cvt.sat.f32.f32 	%f153, %f152;
	fma.rm.f32 	%f154, %f153, %f105, %f104;
	add.f32 	%f155, %f154, 0fCB40007F;
	neg.f32 	%f156, %f155;
	fma.rn.f32 	%f157, %f151, 0f3FB8AA3B, %f156;
	fma.rn.f32 	%f158, %f151, 0f32A57060, %f157;
	mov.b32 	%r40, %f154;
	shl.b32 	%r41, %r40, 23;
	mov.b32 	%f159, %r41;
	ex2.approx.ftz.f32 	%f160, %f158;
	mul.f32 	%f161, %f160, %f159;
	add.f32 	%f162, %f150, %f161;
	sub.f32 	%f163, %f303, %f100;
	fma.rn.f32 	%f164, %f163, 0f3BBB989D, 0f3F000000;
	cvt.sat.f32.f32 	%f165, %f164;
	fma.rm.f32 	%f166, %f165, %f105, %f104;
	add.f32 	%f167, %f166, 0fCB40007F;
	neg.f32 	%f168, %f167;
	fma.rn.f32 	%f169, %f163, 0f3FB8AA3B, %f168;
	fma.rn.f32 	%f170, %f163, 0f32A57060, %f169;
	mov.b32 	%r42, %f166;
	shl.b32 	%r43, %r42, 23;
	mov.b32 	%f171, %r43;
	ex2.approx.ftz.f32 	%f172, %f170;
	mul.f32 	%f173, %f172, %f171;
	add.f32 	%f174, %f162, %f173;
	sub.f32 	%f175, %f305, %f100;
	fma.rn.f32 	%f176, %f175, 0f3BBB989D, 0f3F000000;
	cvt.sat.f32.f32 	%f177, %f176;
	fma.rm.f32 	%f178, %f177, %f105, %f104;
	add.f32 	%f179, %f178, 0fCB40007F;
	neg.f32 	%f180, %f179;
	fma.rn.f32 	%f181, %f175, 0f3FB8AA3B, %f180;
	fma.rn.f32 	%f182, %f175, 0f32A57060, %f181;
	mov.b32 	%r44, %f178;
	shl.b32 	%r45, %r44, 23;
	mov.b32 	%f183, %r45;
	ex2.approx.ftz.f32 	%f184, %f182;
	mul.f32 	%f185, %f184, %f183;
	add.f32 	%f186, %f174, %f185;
	sub.f32 	%f187, %f307, %f100;
	fma.rn.f32 	%f188, %f187, 0f3BBB989D, 0f3F000000;
	cvt.sat.f32.f32 	%f189, %f188;
	fma.rm.f32 	%f190, %f189, %f105, %f104;
	add.f32 	%f191, %f190, 0fCB40007F;
	neg.f32 	%f192, %f191;
	fma.rn.f32 	%f193, %f187, 0f3FB8AA3B, %f192;
	fma.rn.f32 	%f194, %f187, 0f32A57060, %f193;
	mov.b32 	%r46, %f190;
	shl.b32 	%r47, %r46, 23;
	mov.b32 	%f195, %r47;
	ex2.approx.ftz.f32 	%f196, %f194;
	mul.f32 	%f197, %f196, %f195;
	add.f32 	%f198, %f186, %f197;
	sub.f32 	%f199, %f309, %f100;
	fma.rn.f32 	%f200, %f199, 0f3BBB989D, 0f3F000000;
	cvt.sat.f32.f32 	%f201, %f200;
	fma.rm.f32 	%f202, %f201, %f105, %f104;
	add.f32 	%f203, %f202, 0fCB40007F;
	neg.f32 	%f204, %f203;
	fma.rn.f32 	%f205, %f199, 0f3FB8AA3B, %f204;
	fma.rn.f32 	%f206, %f199, 0f32A57060, %f205;
	mov.b32 	%r48, %f202;
	shl.b32 	%r49, %r48, 23;
	mov.b32 	%f207, %r49;
	ex2.approx.ftz.f32 	%f208, %f206;
	mul.f32 	%f209, %f208, %f207;
	add.f32 	%f210, %f198, %f209;
	sub.f32 	%f211, %f311, %f100;
	fma.rn.f32 	%f212, %f211, 0f3BBB989D, 0f3F000000;
	cvt.sat.f32.f32 	%f213, %f212;
	fma.rm.f32 	%f214, %f213, %f105, %f104;
	add.f32 	%f215, %f214, 0fCB40007F;
	neg.f32 	%f216, %f215;
	fma.rn.f32 	%f217, %f211, 0f3FB8AA3B, %f216;
	fma.rn.f32 	%f218, %f211, 0f32A57060, %f217;
	mov.b32 	%r50, %f214;
	shl.b32 	%r51, %r50, 23;
	mov.b32 	%f219, %r51;
	ex2.approx.ftz.f32 	%f220, %f218;
	mul.f32 	%f221, %f220, %f219;
	add.f32 	%f222, %f210, %f221;
	sub.f32 	%f223, %f313, %f100;
	fma.rn.f32 	%f224, %f223, 0f3BBB989D, 0f3F000000;
	cvt.sat.f32.f32 	%f225, %f224;
	fma.rm.f32 	%f226, %f225, %f105, %f104;
	add.f32 	%f227, %f226, 0fCB40007F;
	neg.f32 	%f228, %f227;
	fma.rn.f32 	%f229, %f223, 0f3FB8AA3B, %f228;
	fma.rn.f32 	%f230, %f223, 0f32A57060, %f229;
	mov.b32 	%r52, %f226;
	shl.b32 	%r53, %r52, 23;
	mov.b32 	%f231, %r53;
	ex2.approx.ftz.f32 	%f232, %f230;
	mul.f32 	%f233, %f232, %f231;
	add.f32 	%f234, %f222, %f233;
	sub.f32 	%f235, %f315, %f100;
	fma.rn.f32 	%f236, %f235, 0f3BBB989D, 0f3F000000;
	cvt.sat.f32.f32 	%f237, %f236;
	fma.rm.f32 	%f238, %f237, %f105, %f104;
	add.f32 	%f239, %f238, 0fCB40007F;
	neg.f32 	%f240, %f239;
	fma.rn.f32 	%f241, %f235, 0f3FB8AA3B, %f240;
	fma.rn.f32 	%f242, %f235, 0f32A57060, %f241;
	mov.b32 	%r54, %f238;
	shl.b32 	%r55, %r54, 23;
	mov.b32 	%f243, %r55;
	ex2.approx.ftz.f32 	%f244, %f242;
	mul.f32 	%f245, %f244, %f243;
	add.f32 	%f246, %f234, %f245;
	sub.f32 	%f247, %f317, %f100;
	fma.rn.f32 	%f248, %f247, 0f3BBB989D, 0f3F000000;
	cvt.sat.f32.f32 	%f249, %f248;
	fma.rm.f32 	%f250, %f249, %f105, %f104;
	add.f32 	%f251, %f250, 0fCB40007F;
	neg.f32 	%f252, %f251;
	fma.rn.f32 	%f253, %f247, 0f3FB8AA3B, %f252;
	fma.rn.f32 	%f254, %f247, 0f32A57060, %f253;
	mov.b32 	%r56, %f250;
	shl.b32 	%r57, %r56, 23;
	mov.b32 	%f255, %r57;
	ex2.approx.ftz.f32 	%f256, %f254;
	mul.f32 	%f257, %f256, %f255;
	add.f32 	%f258, %f246, %f257;
	sub.f32 	%f259, %f319, %f100;
	fma.rn.f32 	%f260, %f259, 0f3BBB989D, 0f3F000000;
	cvt.sat.f32.f32 	%f261, %f260;
	fma.rm.f32 	%f262, %f261, %f105, %f104;
	add.f32 	%f263, %f262, 0fCB40007F;
	neg.f32 	%f264, %f263;
	fma.rn.f32 	%f265, %f259, 0f3FB8AA3B, %f264;
	fma.rn.f32 	%f266, %f259, 0f32A57060, %f265;
	mov.b32 	%r58, %f262;
	shl.b32 	%r59, %r58, 23;
	mov.b32 	%f267, %r59;
	ex2.approx.ftz.f32 	%f268, %f266;
	mul.f32 	%f269, %f268, %f267;
	add.f32 	%f270, %f258, %f269;
	sub.f32 	%f271, %f321, %f100;
	fma.rn.f32 	%f272, %f271, 0f3BBB989D, 0f3F000000;
	cvt.sat.f32.f32 	%f273, %f272;
	fma.rm.f32 	%f274, %f273, %f105, %f104;
	add.f32 	%f275, %f274, 0fCB40007F;
	neg.f32 	%f276, %f275;
	fma.rn.f32 	%f277, %f271, 0f3FB8AA3B, %f276;
	fma.rn.f32 	%f278, %f271, 0f32A57060, %f277;
	mov.b32 	%r60, %f274;
	shl.b32 	%r61, %r60, 23;
	mov.b32 	%f279, %r61;
	ex2.approx.ftz.f32 	%f280, %f278;
	mul.f32 	%f281, %f280, %f279;
	add.f32 	%f282, %f270, %f281;
	mov.b32 	%r62, %f282;
	shfl.sync.bfly.b32	%r63|%p24, %r62, 16, 31, -1;
	mov.b32 	%f283, %r63;
	add.f32 	%f284, %f282, %f283;
	mov.b32 	%r64, %f284;
	shfl.sync.bfly.b32	%r65|%p25, %r64, 8, 31, -1;
	mov.b32 	%f285, %r65;
	add.f32 	%f286, %f284, %f285;
	mov.b32 	%r66, %f286;
	shfl.sync.bfly.b32	%r67|%p26, %r66, 4, 31, -1;
	mov.b32 	%f287, %r67;
	add.f32 	%f288, %f286, %f287;
	mov.b32 	%r68, %f288;
	shfl.sync.bfly.b32	%r69|%p27, %r68, 2, 31, -1;
	mov.b32 	%f289, %r69;
	add.f32 	%f290, %f288, %f289;
	mov.b32 	%r70, %f290;
	shfl.sync.bfly.b32	%r71|%p28, %r70, 1, 31, -1;
	mov.b32 	%f291, %r71;
	add.f32 	%f292, %f290, %f291;
	div.rn.f32 	%f61, %f113, %f292;
	div.rn.f32 	%f62, %f125, %f292;
	div.rn.f32 	%f63, %f137, %f292;
	div.rn.f32 	%f64, %f149, %f292;
	div.rn.f32 	%f65, %f161, %f292;
	div.rn.f32 	%f66, %f173, %f292;
	div.rn.f32 	%f67, %f185, %f292;
	div.rn.f32 	%f68, %f197, %f292;
	div.rn.f32 	%f69, %f209, %f292;
	div.rn.f32 	%f70, %f221, %f292;
	div.rn.f32 	%f71, %f233, %f292;
	div.rn.f32 	%f72, %f245, %f292;
	div.rn.f32 	%f73, %f257, %f292;
	div.rn.f32 	%f74, %f269, %f292;
	div.rn.f32 	%f75, %f281, %f292;
	mad.lo.s64 	%rd39, %rd41, %rd3, %rd5;
	shl.b64 	%rd40, %rd39, 2;
	add.s64 	%rd25, %rd20, %rd40;
	@%p18 bra 	$L__BB105_36;
	st.global.f32 	[%rd25], %f61;
$L__BB105_36:
	setp.le.s64 	%p29, %rd30, %rd6;
	@%p29 bra 	$L__BB105_38;
	st.global.f32 	[%rd25+128], %f62;
$L__BB105_38:
	setp.le.s64 	%p30, %rd30, %rd7;
	@%p30 bra 	$L__BB105_40;
	st.global.f32 	[%rd25+256], %f63;
$L__BB105_40:
	setp.le.s64 	%p31, %rd30, %rd8;
	@%p31 bra 	$L__BB105_42;
	st.global.f32 	[%rd25+384], %f64;
$L__BB105_42:
	setp.le.s64 	%p32, %rd30, %rd9;
	@%p32 bra 	$L__BB105_44;
	st.global.f32 	[%rd25+512], %f65;
$L__BB105_44:
	setp.le.s64 	%p33, %rd30, %rd10;
	@%p33 bra 	$L__BB105_46;
	st.global.f32 	[%rd25+640], %f66;
$L__BB105_46:
	setp.le.s64 	%p34, %rd30, %rd11;
	@%p34 bra 	$L__BB105_48;
	st.global.f32 	[%rd25+768], %f67;
$L__BB105_48:
	setp.le.s64 	%p35, %rd30, %rd12;
	@%p35 bra 	$L__BB105_50;
	st.global.f32 	[%rd25+896], %f68;
$L__BB105_50:
	setp.le.s64 	%p36, %rd30, %rd13;
	@%p36 bra 	$L__BB105_52;
	st.global.f32 	[%rd25+1024], %f69;
$L__BB105_52:
	setp.le.s64 	%p37, %rd30, %rd14;
	@%p37 bra 	$L__BB105_54;
	st.global.f32 	[%rd25+1152], %f70;
$L__BB105_54:
	setp.le.s64 	%p38, %rd30, %rd15;
	@%p38 bra 	$L__BB105_56;
	st.global.f32 	[%rd25+1280], %f71;
$L__BB105_56:
	setp.le.s64 	%p39, %rd30, %rd16;
	@%p39 bra 	$L__BB105_58;
	st.global.f32 	[%rd25+1408], %f72;
$L__BB105_58:
	setp.le.s64 	%p40, %rd30, %rd17;
	@%p40 bra 	$L__BB105_60;
	st.global.f32 	[%rd25+1536], %f73;
$L__BB105_60:
	setp.le.s64 	%p41, %rd30, %rd18;
	@%p41 bra 	$L__BB105_62;
	st.global.f32 	[%rd25+1664], %f74;
$L__BB105_62:
	setp.le.s64 	%p42, %rd30, %rd19;
	@%p42 bra 	$L__BB105_64;
	st.global.f32 	[%rd25+1792], %f75;
$L__BB105_64:
	add.s64 	%rd41, %rd41, %rd22;
	setp.lt.s64 	%p43, %rd41, %rd29;
	@%p43 bra 	$L__BB105_4;
$L__BB105_65:
	ret;

}
	// .globl	_Z15SoftmaxWarpImplI10DirectLoadIffE11DirectStoreIffEfLi1ELi16ELi32ELi1ELb0EL9Algorithm0EEvT_T0_ll
.visible .entry _Z15SoftmaxWarpImplI10DirectLoadIffE11DirectStoreIffEfLi1ELi16ELi32ELi1ELb0EL9Algorithm0EEvT_T0_ll(
	.param .align 8 .b8 _Z15SoftmaxWarpImplI10DirectLoadIffE11DirectStoreIffEfLi1ELi16ELi32ELi1ELb0EL9Algorithm0EEvT_T0_ll_param_0[16],
	.param .align 8 .b8 _Z15SoftmaxWarpImplI10DirectLoadIffE11DirectStoreIffEfLi1ELi16ELi32ELi1ELb0EL9Algorithm0EEvT_T0_ll_param_1[16],
	.param .u64 _Z15SoftmaxWarpImplI10DirectLoadIffE11DirectStoreIffEfLi1ELi16ELi32ELi1ELb0EL9Algorithm0EEvT_T0_ll_param_2,
	.param .u64 _Z15SoftmaxWarpImplI10DirectLoadIffE11DirectStoreIffEfLi1ELi16ELi32ELi1ELb0EL9Algorithm0EEvT_T0_ll_param_3
)
{
	.reg .pred 	%p<14>;
	.reg .b32 	%r<60>;
	.reg .b32 	%f<263>;
	.reg .b64 	%rd<28>;

	ld.param.u64 	%rd11, [_Z15SoftmaxWarpImplI10DirectLoadIffE11DirectStoreIffEfLi1ELi16ELi32ELi1ELb0EL9Algorithm0EEvT_T0_ll_param_1+8];
	ld.param.u64 	%rd10, [_Z15SoftmaxWarpImplI10DirectLoadIffE11DirectStoreIffEfLi1ELi16ELi32ELi1ELb0EL9Algorithm0EEvT_T0_ll_param_1];
	ld.param.u64 	%rd9, [_Z15SoftmaxWarpImplI10DirectLoadIffE11DirectStoreIffEfLi1ELi16ELi32ELi1ELb0EL9Algorithm0EEvT_T0_ll_param_0+8];
	ld.param.u64 	%rd8, [_Z15SoftmaxWarpImplI10DirectLoadIffE11DirectStoreIffEfLi1ELi16ELi32ELi1ELb0EL9Algorithm0EEvT_T0_ll_param_0];
	ld.param.u64 	%rd12, [_Z15SoftmaxWarpImplI10DirectLoadIffE11DirectStoreIffEfLi1ELi16ELi32ELi1ELb0EL9Algorithm0EEvT_T0_ll_param_2];
	ld.param.u64 	%rd13, [_Z15SoftmaxWarpImplI10DirectLoadIffE11DirectStoreIffEfLi1ELi16ELi32ELi1ELb0EL9Algorithm0EEvT_T0_ll_param_3];
	setp.lt.s64 	%p1, %rd13, 513;
	@%p1 bra 	$L__BB106_2;
	mov.u64 	%rd14, $str;
	cvta.global.u64 	%rd15, %rd14;
	mov.u64 	%rd16, $str$1;
	cvta.global.u64 	%rd17, %rd16;
	mov.u64 	%rd18, __unnamed_107;
	cvta.global.u64 	%rd19, %rd18;
	{ // callseq 106, 0
	.param .b64 param0;
	st.param.b64 	[param0], %rd15;
	.param .b64 param1;
	st.param.b64 	[param1], %rd17;
	.param .b32 param2;
	st.param.b32 	[param2], 253;
	.param .b64 param3;
	st.param.b64 	[param3], %rd19;
	.param .b64 param4;
	st.param.b64 	[param4], 1;
	call.uni 
	__assertfail, 
	(
	param0, 
	param1, 
	param2, 
	param3, 
	param4
	);
	} // callseq 106
$L__BB106_2:
	mov.u32 	%r2, %ctaid.x;
	mov.u32 	%r3, %ntid.y;
	mov.u32 	%r4, %tid.y;
	mad.lo.s32 	%r5, %r2, %r3, %r4;
	mov.u32 	%r6, %nctaid.x;
	mul.lo.s32 	%r1, %r6, %r3;
	cvt.s64.s32 	%rd27, %r5;
	setp.le.s64 	%p2, %rd12, %rd27;
	@%p2 bra 	$L__BB106_5;
	mov.u32 	%r7, %tid.x;
	cvt.u64.u32 	%rd3, %r7;
	cvta.to.global.u64 	%rd4, %rd8;
	cvt.s64.s32 	%rd5, %r1;
$L__BB106_4:
	mad.lo.s64 	%rd20, %rd27, %rd9, %rd3;
	shl.b64 	%rd21, %rd20, 2;
	add.s64 	%rd22, %rd4, %rd21;
	ld.global.f32 	%f1, [%rd22];
	max.f32 	%f2, %f1, 0fFF800000;
	ld.global.f32 	%f3, [%rd22+128];
	max.f32 	%f4, %f2, %f3;
	ld.global.f32 	%f5, [%rd22+256];
	max.f32 	%f6, %f4, %f5;
	ld.global.f32 	%f7, [%rd22+384];
	max.f32 	%f8, %f6, %f7;
	ld.global.f32 	%f9, [%rd22+512];
	max.f32 	%f10, %f8, %f9;
	ld.global.f32 	%f11, [%rd22+640];
	max.f32 	%f12, %f10, %f11;
	ld.global.f32 	%f13, [%rd22+768];
	max.f32 	%f14, %f12, %f13;
	ld.global.f32 	%f15, [%rd22+896];
	max.f32 	%f16, %f14, %f15;
	ld.global.f32 	%f17, [%rd22+1024];
	max.f32 	%f18, %f16, %f17;
	ld.global.f32 	%f19, [%rd22+1152];
	max.f32 	%f20, %f18, %f19;
	ld.global.f32 	%f21, [%rd22+1280];
	max.f32 	%f22, %f20, %f21;
	ld.global.f32 	%f23, [%rd22+1408];
	max.f32 	%f24, %f22, %f23;
	ld.global.f32 	%f25, [%rd22+1536];
	max.f32 	%f26, %f24, %f25;
	ld.global.f32 	%f27, [%rd22+1664];
	max.f32 	%f28, %f26, %f27;
	ld.global.f32 	%f29, [%rd22+1792];
	max.f32 	%f30, %f28, %f29;
	ld.global.f32 	%f31, [%rd22+1920];
	max.f32 	%f32, %f30, %f31;
	mov.b32 	%r8, %f32;
	shfl.sync.bfly.b32	%r9|%p3, %r8, 16, 31, -1;
	mov.b32 	%f33, %r9;
	max.f32 	%f34, %f32, %f33;
	mov.b32 	%r10, %f34;
	shfl.sync.bfly.b32	%r11|%p4, %r10, 8, 31, -1;
	mov.b32 	%f35, %r11;
	max.f32 	%f36, %f34, %f35;
	mov.b32 	%r12, %f36;
	shfl.sync.bfly.b32	%r13|%p5, %r12, 4, 31, -1;
	mov.b32 	%f37, %r13;
	max.f32 	%f38, %f36, %f37;
	mov.b32 	%r14, %f38;
	shfl.sync.bfly.b32	%r15|%p6, %r14, 2, 31, -1;
	mov.b32 	%f39, %r15;
	max.f32 	%f40, %f38, %f39;
	mov.b32 	%r16, %f40;
	shfl.sync.bfly.b32	%r17|%p7, %r16, 1, 31, -1;
	mov.b32 	%f41, %r17;
	max.f32 	%f42, %f40, %f41;
	sub.f32 	%f43, %f1, %f42;
	fma.rn.f32 	%f44, %f43, 0f3BBB989D, 0f3F000000;
	cvt.sat.f32.f32 	%f45, %f44;
	mov.f32 	%f46, 0f4B400001;
	mov.f32 	%f47, 0f437C0000;
	fma.rm.f32 	%f48, %f45, %f47, %f46;
	add.f32 	%f49, %f48, 0fCB40007F;
	neg.f32 	%f50, %f49;
	fma.rn.f32 	%f51, %f43, 0f3FB8AA3B, %f50;
	fma.rn.f32 	%f52, %f43, 0f32A57060, %f51;
	mov.b32 	%r18, %f48;
	shl.b32 	%r19, %r18, 23;
	mov.b32 	%f53, %r19;
	ex2.approx.ftz.f32 	%f54, %f52;
	mul.f32 	%f55, %f54, %f53;
	add.f32 	%f56, %f55, 0f00000000;
	sub.f32 	%f57, %f3, %f42;
	fma.rn.f32 	%f58, %f57, 0f3BBB989D, 0f3F000000;
	cvt.sat.f32.f32 	%f59, %f58;
	fma.rm.f32 	%f60, %f59, %f47, %f46;
	add.f32 	%f61, %f60, 0fCB40007F;
	neg.f32 	%f62, %f61;
	fma.rn.f32 	%f63, %f57, 0f3FB8AA3B, %f62;
	fma.rn.f32 	%f64, %f57, 0f32A57060, %f63;
	mov.b32 	%r20, %f60;
	shl.b32 	%r21, %r20, 23;
	mov.b32 	%f65, %r21;
	ex2.approx.ftz.f32 	%f66, %f64;
	mul.f32 	%f67, %f66, %f65;
	add.f32 	%f68, %f56, %f67;
	sub.f32 	%f69, %f5, %f42;
	fma.rn.f32 	%f70, %f69, 0f3BBB989D, 0f3F000000;
	cvt.sat.f32.f32 	%f71, %f70;
	fma.rm.f32 	%f72, %f71, %f47, %f46;
	add.f32 	%f73, %f72, 0fCB40007F;
	neg.f32 	%f74, %f73;
	fma.rn.f32 	%f75, %f69, 0f3FB8AA3B, %f74;
	fma.rn.f32 	%f76, %f69, 0f32A57060, %f75;
	mov.b32 	%r22, %f72;
	shl.b32 	%r23, %r22, 23;
	mov.b32 	%f77, %r23;
	ex2.approx.ftz.f32 	%f78, %f76;
	mul.f32 	%f79, %f78, %f77;
	add.f32 	%f80, %f68, %f79;
	sub.f32 	%f81, %f7, %f42;
	fma.rn.f32 	%f82, %f81, 0f3BBB989D, 0f3F000000;
	cvt.sat.f32.f32 	%f83, %f82;
	fma.rm.f32 	%f84, %f83, %f47, %f46;
	add.f32 	%f85, %f84, 0fCB40007F;
	neg.f32 	%f86, %f85;
	fma.rn.f32 	%f87, %f81, 0f3FB8AA3B, %f86;
	fma.rn.f32 	%f88, %f81, 0f32A57060, %f87;
	mov.b32 	%r24, %f84;
	shl.b32 	%r25, %r24, 23;
	mov.b32 	%f89, %r25;
	ex2.approx.ftz.f32 	%f90, %f88;
	mul.f32 	%f91, %f90, %f89;
	add.f32 	%f92, %f80, %f91;
	sub.f32 	%f93, %f9, %f42;
	fma.rn.f32 	%f94, %f93, 0f3BBB989D, 0f3F000000;
	cvt.sat.f32.f32 	%f95, %f94;
	fma.rm.f32 	%f96, %f95, %f47, %f46;
	add.f32 	%f97, %f96, 0fCB40007F;
	neg.f32 	%f98, %f97;
	fma.rn.f32 	%f99, %f93, 0f3FB8AA3B, %f98;
	fma.rn.f32 	%f100, %f93, 0f32A57060, %f99;
	mov.b32 	%r26, %f96;
	shl.b32 	%r27, %r26, 23;
	mov.b32 	%f101, %r27;
	ex2.approx.ftz.f32 	%f102, %f100;
	mul.f32 	%f103, %f102, %f101;
	add.f32 	%f104, %f92, %f103;
	sub.f32 	%f105, %f11, %f42;
	fma.rn.f32 	%f106, %f105, 0f3BBB989D, 0f3F000000;
	cvt.sat.f32.f32 	%f107, %f106;
	fma.rm.f32 	%f108, %f107, %f47, %f46;
	add.f32 	%f109, %f108, 0fCB40007F;
	neg.f32 	%f110, %f109;
	fma.rn.f32 	%f111, %f105, 0f3FB8AA3B, %f110;
	fma.rn.f32 	%f112, %f105, 0f32A57060, %f111;
	mov.b32 	%r28, %f108;
	shl.b32 	%r29, %r28, 23;
	mov.b32 	%f113, %r29;
	ex2.approx.ftz.f32 	%f114, %f112;
	mul.f32 	%f115, %f114, %f113;
	add.f32 	%f116, %f104, %f115;
	sub.f32 	%f117, %f13, %f42;
	fma.rn.f32 	%f118, %f117, 0f3BBB989D, 0f3F000000;
	cvt.sat.f32.f32 	%f119, %f118;
	fma.rm.f32 	%f120, %f119, %f47, %f46;
	add.f32 	%f121, %f120, 0fCB40007F;
	neg.f32 	%f122, %f121;
	fma.rn.f32 	%f123, %f117, 0f3FB8AA3B, %f122;
	fma.rn.f32 	%f124, %f117, 0f32A57060, %f123;
	mov.b32 	%r30, %f120;
	shl.b32 	%r31, %r30, 23;
	mov.b32 	%f125, %r31;
	ex2.approx.ftz.f32 	%f126, %f124;
	mul.f32 	%f127, %f126, %f125;
	add.f32 	%f128, %f116, %f127;
	sub.f32 	%f129, %f15, %f42;
	fma.rn.f32 	%f130, %f129, 0f3BBB989D, 0f3F000000;
	cvt.sat.f32.f32 	%f131, %f130;
	fma.rm.f32 	%f132, %f131, %f47, %f46;
	add.f32 	%f133, %f132, 0fCB40007F;
	neg.f32 	%f134, %f133;
	fma.rn.f32 	%f135, %f129, 0f3FB8AA3B, %f134;
	fma.rn.f32 	%f136, %f129, 0f32A57060, %f135;
	mov.b32 	%r32, %f132;
	shl.b32 	%r33, %r32, 23;
	mov.b32 	%f137, %r33;
	ex2.approx.ftz.f32 	%f138, %f136;
	mul.f32 	%f139, %f138, %f137;
	add.f32 	%f140, %f128, %f139;
	sub.f32 	%f141, %f17, %f42;
	fma.rn.f32 	%f142, %f141, 0f3BBB989D, 0f3F000000;
	cvt.sat.f32.f32 	%f143, %f142;
	fma.rm.f32 	%f144, %f143, %f47, %f46;
	add.f32 	%f145, %f144, 0fCB40007F;
	neg.f32 	%f146, %f145;
	fma.rn.f32 	%f147, %f141, 0f3FB8AA3B, %f146;
	fma.rn.f32 	%f148, %f141, 0f32A57060, %f147;
	mov.b32 	%r34, %f144;
	shl.b32 	%r35, %r34, 23;
	mov.b32 	%f149, %r35;
	ex2.approx.ftz.f32 	%f150, %f148;
	mul.f32 	%f151, %f150, %f149;
	add.f32 	%f152, %f140, %f151;
	sub.f32 	%f153, %f19, %f42;
	fma.rn.f32 	%f154, %f153, 0f3BBB989D, 0f3F000000;
	cvt.sat.f32.f32 	%f155, %f154;
	fma.rm.f32 	%f156, %f155, %f47, %f46;
	add.f32 	%f157, %f156, 0fCB40007F;
	neg.f32 	%f158, %f157;
	fma.rn.f32 	%f159, %f153, 0f3FB8AA3B, %f158;
	fma.rn.f32 	%f160, %f153, 0f32A57060, %f159;
	mov.b32 	%r36, %f156;
	shl.b32 	%r37, %r36, 23;
	mov.b32 	%f161, %r37;
	ex2.approx.ftz.f32 	%f162, %f160;
	mul.f32 	%f163, %f162, %f161;
	add.f32 	%f164, %f152, %f163;
	sub.f32 	%f165, %f21, %f42;
	fma.rn.f32 	%f166, %f165, 0f3BBB989D, 0f3F000000;
	cvt.sat.f32.f32 	%f167, %f166;
	fma.rm.f32 	%f168, %f167, %f47, %f46;
	add.f32 	%f169, %f168, 0fCB40007F;
	neg.f32 	%f170, %f169;
	fma.rn.f32 	%f171, %f165, 0f3FB8AA3B, %f170;
	fma.rn.f32 	%f172, %f165, 0f32A57060, %f171;
	mov.b32 	%r38, %f168;
	shl.b32 	%r39, %r38, 23;
	mov.b32 	%f173, %r39;
	ex2.approx.ftz.f32 	%f174, %f172;
	mul.f32 	%f175, %f174, %f173;
	add.f32 	%f176, %f164, %f175;
	sub.f32 	%f177, %f23, %f42;
	fma.rn.f32 	%f178, %f177, 0f3BBB989D, 0f3F000000;
	cvt.sat.f32.f32 	%f179, %f178;
	fma.rm.f32 	%f180, %f179, %f47, %f46;
	add.f32 	%f181, %f180, 0fCB40007F;
	neg.f32 	%f182, %f181;
	fma.rn.f32 	%f183, %f177, 0f3FB8AA3B, %f182;
	fma.rn.f32 	%f184, %f177, 0f32A57060, %f183;
	mov.b32 	%r40, %f180;
	shl.b32 	%r41, %r40, 23;
	mov.b32 	%f185, %r41;
	ex2.approx.ftz.f32 	%f186, %f184;
	mul.f32 	%f187, %f186, %f185;
	add.f32 	%f188, %f176, %f187;
	sub.f32 	%f189, %f25, %f42;
	fma.rn.f32 	%f190, %f189, 0f3BBB989D, 0f3F000000;
	cvt.sat.f32.f32 	%f191, %f190;
	fma.rm.f32 	%f192, %f191, %f47, %f46;
	add.f32 	%f193, %f192, 0fCB40007F;
	neg.f32 	%f194, %f193;
	fma.rn.f32 	%f195, %f189, 0f3FB8AA3B, %f194;
	fma.rn.f32 	%f196, %f189, 0f32A57060, %f195;
	mov.b32 	%r42, %f192;
	shl.b32 	%r43, %r42, 23;
	mov.b32 	%f197, %r43;
	ex2.approx.ftz.f32 	%f198, %f196;
	mul.f32 	%f199, %f198, %f197;
	add.f32 	%f200, %f188, %f199;
	sub.f32 	%f201, %f27, %f42;
	fma.rn.f32 	%f202, %f201, 0f3BBB989D, 0f3F000000;
	cvt.sat.f32.f32 	%f203, %f202;
	fma.rm.f32 	%f204, %f203, %f47, %f46;
	add.f32 	%f205, %f204, 0fCB40007F;
	neg.f32 	%f206, %f205;
	fma.rn.f32 	%f207, %f201, 0f3FB8AA3B, %f206;
	fma.rn.f32 	%f208, %f201, 0f32A57060, %f207;
	mov.b32 	%r44, %f204;
	shl.b32 	%r45, %r44, 23;
	mov.b32 	%f209, %r45;
	ex2.approx.ftz.f32 	%f210, %f208;
	mul.f32 	%f211, %f210, %f209;
	add.f32 	%f212, %f200, %f211;
	sub.f32 	%f213, %f29, %f42;
	fma.rn.f32 	%f214, %f213, 0f3BBB989D, 0f3F000000;
	cvt.sat.f32.f32 	%f215, %f214;
	fma.rm.f32 	%f216, %f215, %f47, %f46;
	add.f32 	%f217, %f216, 0fCB40007F;
	neg.f32 	%f218, %f217;
	fma.rn.f32 	%f219, %f213, 0f3FB8AA3B, %f218;
	fma.rn.f32 	%f220, %f213, 0f32A57060, %f219;
	mov.b32 	%r46, %f216;
	shl.b32 	%r47, %r46, 23;
	mov.b32 	%f221, %r47;
	ex2.approx.ftz.f32 	%f222, %f220;
	mul.f32 	%f223, %f222, %f221;
	add.f32 	%f224, %f212, %f223;
	sub.f32 	%f225, %f31, %f42;
	fma.rn.f32 	%f226, %f225, 0f3BBB989D, 0f3F000000;
	cvt.sat.f32.f32 	%f227, %f226;
	fma.rm.f32 	%f228, %f227, %f47, %f46;
	add.f32 	%f229, %f228, 0fCB40007F;
	neg.f32 	%f230, %f229;
	fma.rn.f32 	%f231, %f225, 0f3FB8AA3B, %f230;
	fma.rn.f32 	%f232, %f225, 0f32A57060, %f231;
	mov.b32 	%r48, %f228;
	shl.b32 	%r49, %r48, 23;
	mov.b32 	%f233, %r49;
	ex2.approx.ftz.f32 	%f234, %f232;
	mul.f32 	%f235, %f234, %f233;
	add.f32 	%f236, %f224, %f235;
	mov.b32 	%r50, %f236;
	shfl.sync.bfly.b32	%r51|%p8, %r50, 16, 31, -1;
	mov.b32 	%f237, %r51;
	add.f32 	%f238, %f236, %f237;
	mov.b32 	%r52, %f238;
	shfl.sync.bfly.b32	%r53|%p9, %r52, 8, 31, -1;
	mov.b32 	%f239, %r53;
	add.f32 	%f240, %f238, %f239;
	mov.b32 	%r54, %f240;
	shfl.sync.bfly.b32	%r55|%p10, %r54, 4, 31, -1;
	mov.b32 	%f241, %r55;
	add.f32 	%f242, %f240, %f241;
	mov.b32 	%r56, %f242;
	shfl.sync.bfly.b32	%r57|%p11, %r56, 2, 31, -1;
	mov.b32 	%f243, %r57;
	add.f32 	%f244, %f242, %f243;
	mov.b32 	%r58, %f244;
	shfl.sync.bfly.b32	%r59|%p12, %r58, 1, 31, -1;
	mov.b32 	%f245, %r59;
	add.f32 	%f246, %f244, %f245;
	div.rn.f32 	%f247, %f55, %f246;
	div.rn.f32 	%f248, %f67, %f246;
	div.rn.f32 	%f249, %f79, %f246;
	div.rn.f32 	%f250, %f91, %f246;
	div.rn.f32 	%f251, %f103, %f246;
	div.rn.f32 	%f252, %f115, %f246;
	div.rn.f32 	%f253, %f127, %f246;
	div.rn.f32 	%f254, %f139, %f246;
	div.rn.f32 	%f255, %f151, %f246;
	div.rn.f32 	%f256, %f163, %f246;
	div.rn.f32 	%f257, %f175, %f246;
	div.rn.f32 	%f258, %f187, %f246;
	div.rn.f32 	%f259, %f199, %f246;
	div.rn.f32 	%f260, %f211, %f246;
	div.rn.f32 	%f261, %f223, %f246;
	div.rn.f32 	%f262, %f235, %f246;
	mad.lo.s64 	%rd23, %rd27, %rd11, %rd3;
	cvta.to.global.u64 	%rd24, %rd10;
	shl.b64 	%rd25, %rd23, 2;
	add.s64 	%rd26, %rd24, %rd25;
	st.global.f32 	[%rd26], %f247;
	st.global.f32 	[%rd26+128], %f248;
	st.global.f32 	[%rd26+256], %f249;
	st.global.f32 	[%rd26+384], %f250;
	st.global.f32 	[%rd26+512], %f251;
	st.global.f32 	[%rd26+640], %f252;
	st.global.f32 	[%rd26+768], %f253;
	st.global.f32 	[%rd26+896], %f254;
	st.global.f32 	[%rd26+1024], %f255;
	st.global.f32 	[%rd26+1152], %f256;
	st.global.f32 	[%rd26+1280], %f257;
	st.global.f32 	[%rd26+1408], %f258;
	st.global.f32 	[%rd26+1536], %f259;
	st.global.f32 	[%rd26+1664], %f260;
	st.global.f32 	[%rd26+1792], %f261;
	st.global.f32 	[%rd26+1920], %f262;
	add.s64 	%rd27, %rd27, %rd5;
	setp.lt.s64 	%p13, %rd27, %rd12;
	@%p13 bra 	$L__BB106_4;
$L__BB106_5:
	ret;

}
	// .globl	_Z15SoftmaxWarpImplI10DirectLoadIffE11DirectStoreIffEfLi1ELi16ELi32ELi1ELb1EL9Algorithm0EEvT_T0_ll
.visible .entry _Z15SoftmaxWarpImplI10DirectLoadIffE11DirectStoreIffEfLi1ELi16ELi32ELi1ELb1EL9Algorithm0EEvT_T0_ll(
	.param .align 8 .b8 _Z15SoftmaxWarpImplI10DirectLoadIffE11DirectStoreIffEfLi1ELi16ELi32ELi1ELb1EL9Algorithm0EEvT_T0_ll_param_0[16],
	.param .align 8 .b8 _Z15SoftmaxWarpImplI10DirectLoadIffE11DirectStoreIffEfLi1ELi16ELi32ELi1ELb1EL9Algorithm0EEvT_T0_ll_param_1[16],
	.param .u64 _Z15SoftmaxWarpImplI10DirectLoadIffE11DirectStoreIffEfLi1ELi16ELi32ELi1ELb1EL9Algorithm0EEvT_T0_ll_param_2,
	.param .u64 _Z15SoftmaxWarpImplI10DirectLoadIffE11DirectStoreIffEfLi1ELi16ELi32ELi1ELb1EL9Algorithm0EEvT_T0_ll_param_3
)
{
	.reg .pred 	%p<46>;
	.reg .b32 	%r<75>;
	.reg .b32 	%f<343>;
	.reg .b64 	%rd<43>;

	ld.param.u64 	%rd28, [_Z15SoftmaxWarpImplI10DirectLoadIffE11DirectStoreIffEfLi1ELi16ELi32ELi1ELb1EL9Algorithm0EEvT_T0_ll_param_1+8];
	ld.param.u64 	%rd27, [_Z15SoftmaxWarpImplI10DirectLoadIffE11DirectStoreIffEfLi1ELi16ELi32ELi1ELb1EL9Algorithm0EEvT_T0_ll_param_1];
	ld.param.u64 	%rd26, [_Z15SoftmaxWarpImplI10DirectLoadIffE11DirectStoreIffEfLi1ELi16ELi32ELi1ELb1EL9Algorithm0EEvT_T0_ll_param_0+8];
	ld.param.u64 	%rd25, [_Z15SoftmaxWarpImplI10DirectLoadIffE11DirectStoreIffEfLi1ELi16ELi32ELi1ELb1EL9Algorithm0EEvT_T0_ll_param_0];
	ld.param.u64 	%rd29, [_Z15SoftmaxWarpImplI10DirectLoadIffE11DirectStoreIffEfLi1ELi16ELi32ELi1ELb1EL9Algorithm0EEvT_T0_ll_param_2];
	ld.param.u64 	%rd30, [_Z15SoftmaxWarpImplI10DirectLoadIffE11DirectStoreIffEfLi1ELi16ELi32ELi1ELb1EL9Algorithm0EEvT_T0_ll_param_3];
	setp.lt.s64 	%p1, %rd30, 513;
	@%p1 bra 	$L__BB107_2;
	mov.u64 	%rd31, $str;
	cvta.global.u64 	%rd32, %rd31;
	mov.u64 	%rd33, $str$1;
	cvta.global.u64 	%rd34, %rd33;
	mov.u64 	%rd35, __unnamed_108;
	cvta.global.u64 	%rd36, %rd35;
	{ // callseq 107, 0
	.param .b64 param0;
	st.param.b64 	[param0], %rd32;
	.param .b64 param1;
	st.param.b64 	[param1], %rd34;
	.param .b32 param2;
	st.param.b32 	[param2], 253;
	.param .b64 param3;
	st.param.b64 	[param3], %rd36;
	.param .b64 param4;
	st.param.b64 	[param4], 1;
	call.uni 
	__assertfail, 
	(
	param0, 
	param1, 
	param2, 
	param3, 
	param4
	);
	} // callseq 107
$L__BB107_2:
	mov.u32 	%r2, %ctaid.x;
	mov.u32 	%r3, %ntid.y;
	mov.u32 	%r4, %tid.y;
	mad.lo.s32 	%r5, %r2, %r3, %r4;
	mov.u32 	%r6, %nctaid.x;
	mul.lo.s32 	%r1, %r6, %r3;
	cvt.s64.s32 	%rd42, %r5;
	setp.le.s64 	%p2, %rd29, %rd42;
	@%p2 bra 	$L__BB107_69;
	mov.u32 	%r7, %tid.x;
	cvt.u64.u32 	%rd3, %r7;
	add.s32 	%r8, %r7, 32;
	cvt.u64.u32 	%rd4, %r8;
	add.s32 	%r9, %r7, 64;
	cvt.u64.u32 	%rd5, %r9;
	add.s32 	%r10, %r7, 96;
	cvt.u64.u32 	%rd6, %r10;
	add.s32 	%r11, %r7, 128;
	cvt.u64.u32 	%rd7, %r11;
	add.s32 	%r12, %r7, 160;
	cvt.u64.u32 	%rd8, %r12;
	add.s32 	%r13, %r7, 192;
	cvt.u64.u32 	%rd9, %r13;
	add.s32 	%r14, %r7, 224;
	cvt.u64.u32 	%rd10, %r14;
	add.s32 	%r15, %r7, 256;
	cvt.u64.u32 	%rd11, %r15;
	add.s32 	%r16, %r7, 288;
	cvt.u64.u32 	%rd12, %r16;
	add.s32 	%r17, %r7, 320;
	cvt.u64.u32 	%rd13, %r17;
	add.s32 	%r18, %r7, 352;
	cvt.u64.u32 	%rd14, %r18;
	add.s32 	%r19, %r7, 384;
	cvt.u64.u32 	%rd15, %r19;
	add.s32 	%r20, %r7, 416;
	cvt.u64.u32 	%rd16, %r20;
	add.s32 	%r21, %r7, 448;
	cvt.u64.u32 	%rd17, %r21;
	add.s32 	%r22, %r7, 480;
	cvt.u64.u32 	%rd18, %r22;
	cvta.to.global.u64 	%rd19, %rd27;
	cvt.s64.s32 	%rd20, %r1;
$L__BB107_4:
	setp.le.s64 	%p3, %rd30, %rd3;
	mad.lo.s64 	%rd37, %rd42, %rd26, %rd3;
	cvta.to.global.u64 	%rd38, %rd25;
	shl.b64 	%rd39, %rd37, 2;
	add.s64 	%rd22, %rd38, %rd39;
	mov.f32 	%f311, 0fFF800000;
	mov.f32 	%f314, %f311;
	@%p3 bra 	$L__BB107_6;
	ld.global.f32 	%f311, [%rd22];
	max.f32 	%f314, %f311, 0fFF800000;
$L__BB107_6:
	setp.le.s64 	%p4, %rd30, %rd4;
	mov.f32 	%f313, 0fFF800000;
	@%p4 bra 	$L__BB107_8;
	ld.global.f32 	%f313, [%rd22+128];
	max.f32 	%f314, %f314, %f313;
$L__BB107_8:
	setp.le.s64 	%p5, %rd30, %rd5;
	mov.f32 	%f315, 0fFF800000;
	@%p5 bra 	$L__BB107_10;
	ld.global.f32 	%f315, [%rd22+256];
	max.f32 	%f314, %f314, %f315;
$L__BB107_10:
	setp.le.s64 	%p6, %rd30, %rd6;
	mov.f32 	%f317, 0fFF800000;
	@%p6 bra 	$L__BB107_12;
	ld.global.f32 	%f317, [%rd22+384];
	max.f32 	%f314, %f314, %f317;
$L__BB107_12:
	setp.le.s64 	%p7, %rd30, %rd7;
	mov.f32 	%f319, 0fFF800000;
	@%p7 bra 	$L__BB107_14;
	ld.global.f32 	%f319, [%rd22+512];
	max.f32 	%f314, %f314, %f319;
$L__BB107_14:
	setp.le.s64 	%p8, %rd30, %rd8;
	mov.f32 	%f321, 0fFF800000;
	@%p8 bra 	$L__BB107_16;
	ld.global.f32 	%f321, [%rd22+640];
	max.f32 	%f314, %f314, %f321;
$L__BB107_16:
	setp.le.s64 	%p9, %rd30, %rd9;
	mov.f32 	%f323, 0fFF800000;
	@%p9 bra 	$L__BB107_18;
	ld.global.f32 	%f323, [%rd22+768];
	max.f32 	%f314, %f314, %f323;
$L__BB107_18:
	setp.le.s64 	%p10, %rd30, %rd10;
	mov.f32 	%f325, 0fFF800000;
	@%p10 bra 	$L__BB107_20;
	ld.global.f32 	%f325, [%rd22+896];
	max.f32 	%f314, %f314, %f325;
$L__BB107_20:
	setp.le.s64 	%p11, %rd30, %rd11;
	mov.f32 	%f327, 0fFF800000;
	@%p11 bra 	$L__BB107_22;
	ld.global.f32 	%f327, [%rd22+1024];
	max.f32 	%f314, %f314, %f327;
$L__BB107_22:
	setp.le.s64 	%p12, %rd30, %rd12;
	mov.f32 	%f329, 0fFF800000;
	@%p12 bra 	$L__BB107_24;
	ld.global.f32 	%f329, [%rd22+1152];
	max.f32 	%f314, %f314, %f329;
$L__BB107_24:
	setp.le.s64 	%p13, %rd30, %rd13;
	mov.f32 	%f331, 0fFF800000;
	@%p13 bra 	$L__BB107_26;
	ld.global.f32 	%f331, [%rd22+1280];
	max.f32 	%f314, %f314, %f331;
$L__BB107_26:
	setp.le.s64 	%p14, %rd30, %rd14;
	mov.f32 	%f333, 0fFF800000;
	@%p14 bra 	$L__BB107_28;
	ld.global.f32 	%f333, [%rd22+1408];
	max.f32 	%f314, %f314, %f333;
$L__BB107_28:
	setp.le.s64 	%p15, %rd30, %rd15;
	mov.f32 	%f335, 0fFF800000;
	@%p15 bra 	$L__BB107_30;
	ld.global.f32 	%f335, [%rd22+1536];
	max.f32 	%f314, %f314, %f335;
$L__BB107_30:
	setp.le.s64 	%p16, %rd30, %rd16;
	mov.f32 	%f337, 0fFF800000;
	@%p16 bra 	$L__BB107_32;
	ld.global.f32 	%f337, [%rd22+1664];
	max.f32 	%f314, %f314, %f337;
$L__BB107_32:
	setp.le.s64 	%p17, %rd30, %rd17;
	mov.f32 	%f339, 0fFF800000;
	@%p17 bra 	$L__BB107_34;
	ld.global.f32 	%f339, [%rd22+1792];
	max.f32 	%f314, %f314, %f339;
$L__BB107_34:
	setp.le.s64 	%p18, %rd30, %rd18;
	mov.f32 	%f341, 0fFF800000;
	@%p18 bra 	$L__BB107_36;
	ld.global.f32 	%f341, [%rd22+1920];
	max.f32 	%f314, %f314, %f341;
$L__BB107_36:
	setp.le.s64 	%p19, %rd30, %rd3;
	mov.b32 	%r23, %f314;
	shfl.sync.bfly.b32	%r24|%p20, %r23, 16, 31, -1;
	mov.b32 	%f97, %r24;
	max.f32 	%f98, %f314, %f97;
	mov.b32 	%r25, %f98;
	shfl.sync.bfly.b32	%r26|%p21, %r25, 8, 31, -1;
	mov.b32 	%f99, %r26;
	max.f32 	%f100, %f98, %f99;
	mov.b32 	%r27, %f100;
	shfl.sync.bfly.b32	%r28|%p22, %r27, 4, 31, -1;
	mov.b32 	%f101, %r28;
	max.f32 	%f102, %f100, %f101;
	mov.b32 	%r29, %f102;
	shfl.sync.bfly.b32	%r30|%p23, %r29, 2, 31, -1;
	mov.b32 	%f103, %r30;
	max.f32 	%f104, %f102, %f103;
	mov.b32 	%r31, %f104;
	shfl.sync.bfly.b32	%r32|%p24, %r31, 1, 31, -1;
	mov.b32 	%f105, %r32;
	max.f32 	%f106, %f104, %f105;
	sub.f32 	%f107, %f311, %f106;
	fma.rn.f32 	%f108, %f107, 0f3BBB989D, 0f3F000000;
	cvt.sat.f32.f32 	%f109, %f108;
	mov.f32 	%f110, 0f4B400001;
	mov.f32 	%f111, 0f437C0000;
	fma.rm.f32 	%f112, %f109, %f111, %f110;
	add.f32 	%f113, %f112, 0fCB40007F;
	neg.f32 	%f114, %f113;
	fma.rn.f32 	%f115, %f107, 0f3FB8AA3B, %f114;
	fma.rn.f32 	%f116, %f107, 0f32A57060, %f115;
	mov.b32 	%r33, %f112;
	shl.b32 	%r34, %r33, 23;
	mov.b32 	%f117, %r34;
	ex2.approx.ftz.f32 	%f118, %f116;
	mul.f32 	%f119, %f118, %f117;
	add.f32 	%f120, %f119, 0f00000000;
	sub.f32 	%f121, %f313, %f106;
	fma.rn.f32 	%f122, %f121, 0f3BBB989D, 0f3F000000;
	cvt.sat.f32.f32 	%f123, %f122;
	fma.rm.f32 	%f124, %f123, %f111, %f110;
	add.f32 	%f125, %f124, 0fCB40007F;
	neg.f32 	%f126, %f125;
	fma.rn.f32 	%f127, %f121, 0f3FB8AA3B, %f126;
	fma.rn.f32 	%f128, %f121, 0f32A57060, %f127;
	mov.b32 	%r35, %f124;
	shl.b32 	%r36, %r35, 23;
	mov.b32 	%f129, %r36;
	ex2.approx.ftz.f32 	%f130, %f128;
	mul.f32 	%f131, %f130, %f129;
	add.f32 	%f132, %f120, %f131;
	sub.f32 	%f133, %f315, %f106;
	fma.rn.f32 	%f134, %f133, 0f3BBB989D, 0f3F000000;
	cvt.sat.f32.f32 	%f135, %f134;
	fma.rm.f32 	%f136, %f135, %f111, %f110;
	add.f32 	%f137, %f136, 0fCB40007F;
	neg.f32 	%f138, %f137;
	fma.rn.f32 	%f139, %f133, 0f3FB8AA3B, %f138;
	fma.rn.f32 	%f140, %f133, 0f32A57060, %f139;
	mov.b32 	%r37, %f136;
	shl.b32 	%r38, %r37, 23;
	mov.b32 	%f141, %r38;
	ex2.approx.ftz.f32 	%f142, %f140;
	mul.f32 	%f143, %f142, %f141;
	add.f32 	%f144, %f132, %f143;
	sub.f32 	%f145, %f317, %f106;
	fma.rn.f32 	%f146, %f145, 0f3BBB989D, 0f3F000000;
	cvt.sat.f32.f32 	%f147, %f146;
	fma.rm.f32 	%f148, %f147, %f111, %f110;
	add.f32 	%f149, %f148, 0fCB40007F;
	neg.f32 	%f150, %f149;
	fma.rn.f32 	%f151, %f145, 0f3FB8AA3B, %f150;
	fma.rn.f32 	%f152, %f145, 0f32A57060, %f151;
	mov.b32 	%r39, %f148;
	shl.b32 	%r40, %r39, 23;
	mov.b32 	%f153, %r40;
	ex2.approx.ftz.f32 	%f154, %f152;
	mul.f32 	%f155, %f154, %f153;
	add.f32 	%f156, %f144, %f155;
	sub.f32 	%f157, %f319, %f106;
	fma.rn.f32 	%f158, %f157, 0f3BBB989D, 0f3F000000;
	cvt.sat.f32.f32 	%f159, %f158;
	fma.rm.f32 	%f160, %f159, %f111, %f110;
	add.f32 	%f161, %f160, 0fCB40007F;
	neg.f32 	%f162, %f161;
	fma.rn.f32 	%f163, %f157, 0f3FB8AA3B, %f162;
	fma.rn.f32 	%f164, %f157, 0f32A57060, %f163;
	mov.b32 	%r41, %f160;
	shl.b32 	%r42, %r41, 23;
	mov.b32 	%f165, %r42;
	ex2.approx.ftz.f32 	%f166, %f164;
	mul.f32 	%f167, %f166, %f165;
	add.f32 	%f168, %f156, %f167;
	sub.f32 	%f169, %f321, %f106;
	fma.rn.f32 	%f170, %f169, 0f3BBB989D, 0f3F000000;
	cvt.sat.f32.f32 	%f171, %f170;
	fma.rm.f32 	%f172, %f171, %f111, %f110;
	add.f32 	%f173, %f172, 0fCB40007F;
	neg.f32 	%f174, %f173;
	fma.rn.f32 	%f175, %f169, 0f3FB8AA3B, %f174;
	fma.rn.f32 	%f176, %f169, 0f32A57060, %f175;
	mov.b32 	%r43, %f172;
	shl.b32 	%r44, %r43, 23;
	mov.b32 	%f177, %r44;
	ex2.approx.ftz.f32 	%f178, %f176;
	mul.f32 	%f179, %f178, %f177;
	add.f32 	%f180, %f168, %f179;
	sub.f32 	%f181, %f323, %f106;
	fma.rn.f32 	%f182, %f181, 0f3BBB989D, 0f3F000000;
	cvt.sat.f32.f32 	%f183, %f182;
	fma.rm.f32 	%f184, %f183, %f111, %f110;
	add.f32 	%f185, %f184, 0fCB40007F;
	neg.f32 	%f186, %f185;
	fma.rn.f32 	%f187, %f181, 0f3FB8AA3B, %f186;
	fma.rn.f32 	%f188, %f181, 0f32A57060, %f187;
	mov.b32 	%r45, %f184;
	shl.b32 	%r46, %r45, 23;
	mov.b32 	%f189, %r46;
	ex2.approx.ftz.f32 	%f190, %f188;
	mul.f32 	%f191, %f190, %f189;
	add.f32 	%f192, %f180, %f191;
	sub.f32 	%f193, %f325, %f106;
	fma.rn.f32 	%f194, %f193, 0f3BBB989D, 0f3F000000;
	cvt.sat.f32.f32 	%f195, %f194;
	fma.rm.f32 	%f196, %f195, %f111, %f110;
	add.f32 	%f197, %f196, 0fCB40007F;
	neg.f32 	%f198, %f197;
	fma.rn.f32 	%f199, %f193, 0f3FB8AA3B, %f198;
	fma.rn.f32 	%f200, %f193, 0f32A57060, %f199;
	mov.b32 	%r47, %f196;
	shl.b32 	%r48, %r47, 23;
	mov.b32 	%f201, %r48;
	ex2.approx.ftz.f32 	%f202, %f200;
	mul.f32 	%f203, %f202, %f201;
	add.f32 	%f204, %f192, %f203;
	sub.f32 	%f205, %f327, %f106;
	fma.rn.f32 	%f206, %f205, 0f3BBB989D, 0f3F000000;
	cvt.sat.f32.f32 	%f207, %f206;
	fma.rm.f32 	%f208, %f207, %f111, %f110;
	add.f32 	%f209, %f208, 0fCB40007F;
	neg.f32 	%f210, %f209;
	fma.rn.f32 	%f211, %f205, 0f3FB8AA3B, %f210;
	fma.rn.f32 	%f212, %f205, 0f32A57060, %f211;
	mov.b32 	%r49, %f208;
	shl.b32 	%r50, %r49, 23;
	mov.b32 	%f213, %r50;
	ex2.approx.ftz.f32 	%f214, %f212;
	mul.f32 	%f215, %f214, %f213;
	add.f32 	%f216, %f204, %f215;
	sub.f32 	%f217, %f329, %f106;
	fma.rn.f32 	%f218, %f217, 0f3BBB989D, 0f3F000000;
	cvt.sat.f32.f32 	%f219, %f218;
	fma.rm.f32 	%f220, %f219, %f111, %f110;
	add.f32 	%f221, %f220, 0fCB40007F;
	neg.f32 	%f222, %f221;
	fma.rn.f32 	%f223, %f217, 0f3FB8AA3B, %f222;
	fma.rn.f32 	%f224, %f217, 0f32A57060, %f223;
	mov.b32 	%r51, %f220;
	shl.b32 	%r52, %r51, 23;
	mov.b32 	%f225, %r52;
	ex2.approx.ftz.f32 	%f226, %f224;
	mul.f32 	%f227, %f226, %f225;
	add.f32 	%f228, %f216, %f227;
	sub.f32 	%f229, %f331, %f106;
	fma.rn.f32 	%f230, %f229, 0f3BBB989D, 0f3F000000;
	cvt.sat.f32.f32 	%f231, %f230;
	fma.rm.f32 	%f232, %f231, %f111, %f110;
	add.f32 	%f233, %f232, 0fCB40007F;
	neg.f32 	%f234, %f233;
	fma.rn.f32 	%f235, %f229, 0f3FB8AA3B, %f234;
	fma.rn.f32 	%f236, %f229, 0f32A57060, %f235;
	mov.b32 	%r53, %f232;
	shl.b32 	%r54, %r53, 23;
	mov.b32 	%f237, %r54;
	ex2.approx.ftz.f32 	%f238, %f236;
	mul.f32 	%f239, %f238, %f237;
	add.f32 	%f240, %f228, %f239;
	sub.f32 	%f241, %f333, %f106;
	fma.rn.f32 	%f242, %f241, 0f3BBB989D, 0f3F000000;
	cvt.sat.f32.f32 	%f243, %f242;
	fma.rm.f32 	%f244, %f243, %f111, %f110;
	add.f32 	%f245, %f244, 0fCB40007F;
	neg.f32 	%f246, %f245;
	fma.rn.f32 	%f247, %f241, 0f3FB8AA3B, %f246;
	fma.rn.f32 	%f248, %f241, 0f32A57060, %f247;
	mov.b32 	%r55, %f244;
	shl.b32 	%r56, %r55, 23;
	mov.b32 	%f249, %r56;
	ex2.approx.ftz.f32 	%f250, %f248;
	mul.f32 	%f251, %f250, %f249;
	add.f32 	%f252, %f240, %f251;
	sub.f32 	%f253, %f335, %f106;
	fma.rn.f32 	%f254, %f253, 0f3BBB989D, 0f3F000000;
	cvt.sat.f32.f32 	%f255, %f254;
	fma.rm.f32 	%f256, %f255, %f111, %f110;
	add.f32 	%f257, %f256, 0fCB40007F;
	neg.f32 	%f258, %f257;
	fma.rn.f32 	%f259, %f253, 0f3FB8AA3B, %f258;
	fma.rn.f32 	%f260, %f253, 0f32A57060, %f259;
	mov.b32 	%r57, %f256;
	shl.b32 	%r58, %r57, 23;
	mov.b32 	%f261, %r58;
	ex2.approx.ftz.f32 	%f262, %f260;
	mul.f32 	%f263, %f262, %f261;
	add.f32 	%f264, %f252, %f263;
	sub.f32 	%f265, %f337, %f106;
	fma.rn.f32 	%f266, %f265, 0f3BBB989D, 0f3F000000;
	cvt.sat.f32.f32 	%f267, %f266;
	fma.rm.f32 	%f268, %f267, %f111, %f110;
	add.f32 	%f269, %f268, 0fCB40007F;
	neg.f32 	%f270, %f269;
	fma.rn.f32 	%f271, %f265, 0f3FB8AA3B, %f270;
	fma.rn.f32 	%f272, %f265, 0f32A57060, %f271;
	mov.b32 	%r59, %f268;
	shl.b32 	%r60, %r59, 23;
	mov.b32 	%f273, %r60;
	ex2.approx.ftz.f32 	%f274, %f272;
	mul.f32 	%f275, %f274, %f273;
	add.f32 	%f276, %f264, %f275;
	sub.f32 	%f277, %f339, %f106;
	fma.rn.f32 	%f278, %f277, 0f3BBB989D, 0f3F000000;
	cvt.sat.f32.f32 	%f279, %f278;
	fma.rm.f32 	%f280, %f279, %f111, %f110;
	add.f32 	%f281, %f280, 0fCB40007F;
	neg.f32 	%f282, %f281;
	fma.rn.f32 	%f283, %f277, 0f3FB8AA3B, %f282;
	fma.rn.f32 	%f284, %f277, 0f32A57060, %f283;
	mov.b32 	%r61, %f280;
	shl.b32 	%r62, %r61, 23;
	mov.b32 	%f285, %r62;
	ex2.approx.ftz.f32 	%f286, %f284;
	mul.f32 	%f287, %f286, %f285;
	add.f32 	%f288, %f276, %f287;
	sub.f32 	%f289, %f341, %f106;
	fma.rn.f32 	%f290, %f289, 0f3BBB989D, 0f3F000000;
	cvt.sat.f32.f32 	%f291, %f290;
	fma.rm.f32 	%f292, %f291, %f111, %f110;
	add.f32 	%f293, %f292, 0fCB40007F;
	neg.f32 	%f294, %f293;
	fma.rn.f32 	%f295, %f289, 0f3FB8AA3B, %f294;
	fma.rn.f32 	%f296, %f289, 0f32A57060, %f295;
	mov.b32 	%r63, %f292;
	shl.b32 	%r64, %r63, 23;
	mov.b32 	%f297, %r64;
	ex2.approx.ftz.f32 	%f298, %f296;
	mul.f32 	%f299, %f298, %f297;
	add.f32 	%f300, %f288, %f299;
	mov.b32 	%r65, %f300;
	shfl.sync.bfly.b32	%r66|%p25, %r65, 16, 31, -1;
	mov.b32 	%f301, %r66;
	add.f32 	%f302, %f300, %f301;
	mov.b32 	%r67, %f302;
	shfl.sync.bfly.b32	%r68|%p26, %r67, 8, 31, -1;
	mov.b32 	%f303, %r68;
	add.f32 	%f304, %f302, %f303;
	mov.b32 	%r69, %f304;
	shfl.sync.bfly.b32	%r70|%p27, %r69, 4, 31, -1;
	mov.b32 	%f305, %r70;
	add.f32 	%f306, %f304, %f305;
	mov.b32 	%r71, %f306;
	shfl.sync.bfly.b32	%r72|%p28, %r71, 2, 31, -1;
	mov.b32 	%f307, %r72;
	add.f32 	%f308, %f306, %f307;
	mov.b32 	%r73, %f308;
	shfl.sync.bfly.b32	%r74|%p29, %r73, 1, 31, -1;
	mov.b32 	%f309, %r74;
	add.f32 	%f310, %f308, %f309;
	div.rn.f32 	%f65, %f119, %f310;
	div.rn.f32 	%f66, %f131, %f310;
	div.rn.f32 	%f67, %f143, %f310;
	div.rn.f32 	%f68, %f155, %f310;
	div.rn.f32 	%f69, %f167, %f310;
	div.rn.f32 	%f70, %f179, %f310;
	div.rn.f32 	%f71, %f191, %f310;
	div.rn.f32 	%f72, %f203, %f310;
	div.rn.f32 	%f73, %f215, %f310;
	div.rn.f32 	%f74, %f227, %f310;
	div.rn.f32 	%f75, %f239, %f310;
	div.rn.f32 	%f76, %f251, %f310;
	div.rn.f32 	%f77, %f263, %f310;
	div.rn.f32 	%f78, %f275, %f310;
	div.rn.f32 	%f79, %f287, %f310;
	div.rn.f32 	%f80, %f299, %f310;
	mad.lo.s64 	%rd40, %rd42, %rd28, %rd3;
	shl.b64 	%rd41, %rd40, 2;
	add.s64 	%rd23, %rd19, %rd41;
	@%p19 bra 	$L__BB107_38;
	st.global.f32 	[%rd23], %f65;
$L__BB107_38:
	setp.le.s64 	%p30, %rd30, %rd4;
	@%p30 bra 	$L__BB107_40;
	st.global.f32 	[%rd23+128], %f66;
$L__BB107_40:
	setp.le.s64 	%p31, %rd30, %rd5;
	@%p31 bra 	$L__BB107_42;
	st.global.f32 	[%rd23+256], %f67;
$L__BB107_42:
	setp.le.s64 	%p32, %rd30, %rd6;
	@%p32 bra 	$L__BB107_44;
	st.global.f32 	[%rd23+384], %f68;
$L__BB107_44:
	setp.le.s64 	%p33, %rd30, %rd7;
	@%p33 bra 	$L__BB107_46;
	st.global.f32 	[%rd23+512], %f69;
$L__BB107_46:
	setp.le.s64 	%p34, %rd30, %rd8;
	@%p34 bra 	$L__BB107_48;
	st.global.f32 	[%rd23+640], %f70;
$L__BB107_48:
	setp.le.s64 	%p35, %rd30, %rd9;
	@%p35 bra 	$L__BB107_50;
	st.global.f32 	[%rd23+768], %f71;
$L__BB107_50:
	setp.le.s64 	%p36, %rd30, %rd10;
	@%p36 bra 	$L__BB107_52;
	st.global.f32 	[%rd23+896], %f72;
$L__BB107_52:
	setp.le.s64 	%p37, %rd30, %rd11;
	@%p37 bra 	$L__BB107_54;
	st.global.f32 	[%rd23+1024], %f73;
$L__BB107_54:
	setp.le.s64 	%p38, %rd30, %rd12;
	@%p38 bra 	$L__BB107_56;
	st.global.f32 	[%rd23+1152], %f74;
$L__BB107_56:
	setp.le.s64 	%p39, %rd30, %rd13;
	@%p39 bra 	$L__BB107_58;
	st.global.f32 	[%rd23+1280], %f75;
$L__BB107_58:
	setp.le.s64 	%p40, %rd30, %rd14;
	@%p40 bra 	$L__BB107_60;
	st.global.f32 	[%rd23+1408], %f76;
$L__BB107_60:
	setp.le.s64 	%p41, %rd30, %rd15;
	@%p41 bra 	$L__BB107_62;
	st.global.f32 	[%rd23+1536], %f77;
$L__BB107_62:
	setp.le.s64 	%p42, %rd30, %rd16;
	@%p42 bra 	$L__BB107_64;
	st.global.f32 	[%rd23+1664], %f78;
$L__BB107_64:
	setp.le.s64 	%p43, %rd30, %rd17;
	@%p43 bra 	$L__BB107_66;
	st.global.f32 	[%rd23+1792], %f79;
$L__BB107_66:
	setp.le.s64 	%p44, %rd30, %rd18;
	@%p44 bra 	$L__BB107_68;
	st.global.f32 	[%rd23+1920], %f80;
$L__BB107_68:
	add.s64 	%rd42, %rd42, %rd20;
	setp.lt.s64 	%p45, %rd42, %rd29;
	@%p45 bra 	$L__BB107_4;
$L__BB107_69:
	ret;

}
	// .globl	_Z15SoftmaxWarpImplI10DirectLoadIffE11DirectStoreIffEfLi1ELi17ELi32ELi1ELb0EL9Algorithm0EEvT_T0_ll
.visible .entry _Z15SoftmaxWarpImplI10DirectLoadIffE11DirectStoreIffEfLi1ELi17ELi32ELi1ELb0EL9Algorithm0EEvT_T0_ll(
	.param .align 8 .b8 _Z15SoftmaxWarpImplI10DirectLoadIffE11DirectStoreIffEfLi1ELi17ELi32ELi1ELb0EL9Algorithm0EEvT_T0_ll_param_0[16],
	.param .align 8 .b8 _Z15SoftmaxWarpImplI10DirectLoadIffE11DirectStoreIffEfLi1ELi17ELi32ELi1ELb0EL9Algorithm0EEvT_T0_ll_param_1[16],
	.param .u64 _Z15SoftmaxWarpImplI10DirectLoadIffE11DirectStoreIffEfLi1ELi17ELi32ELi1ELb0EL9Algorithm0EEvT_T0_ll_param_2,
	.param .u64 _Z15SoftmaxWarpImplI10DirectLoadIffE11DirectStoreIffEfLi1ELi17ELi32ELi1ELb0EL9Algorithm0EEvT_T0_ll_param_3
)
{
	.reg .pred 	%p<14>;
	.reg .b32 	%r<62>;
	.reg .b32 	%f<278>;
	.reg .b64 	%rd<28>;

	ld.param.u64 	%rd11, [_Z15SoftmaxWarpImplI10DirectLoadIffE11DirectStoreIffEfLi1ELi17ELi32ELi1ELb0EL9Algorithm0EEvT_T0_ll_param_1+8];
	ld.param.u64 	%rd10, [_Z15SoftmaxWarpImplI10DirectLoadIffE11DirectStoreIffEfLi1ELi17ELi32ELi1ELb0EL9Algorithm0EEvT_T0_ll_param_1];
	ld.param.u64 	%rd9, [_Z15SoftmaxWarpImplI10DirectLoadIffE11DirectStoreIffEfLi1ELi17ELi32ELi1ELb0EL9Algorithm0EEvT_T0_ll_param_0+8];
	ld.param.u64 	%rd8, [_Z15SoftmaxWarpImplI10DirectLoadIffE11DirectStoreIffEfLi1ELi17ELi32ELi1ELb0EL9Algorithm0EEvT_T0_ll_param_0];
	ld.param.u64 	%rd12, [_Z15SoftmaxWarpImplI10DirectLoadIffE11DirectStoreIffEfLi1ELi17ELi32ELi1ELb0EL9Algorithm0EEvT_T0_ll_param_2];
	ld.param.u64 	%rd13, [_Z15SoftmaxWarpImplI10DirectLoadIffE11DirectStoreIffEfLi1ELi17ELi32ELi1ELb0EL9Algorithm0EEvT_T0_ll_param_3];
	setp.lt.s64 	%p1, %rd13, 545;
	@%p1 bra 	$L__BB108_2;
	mov.u64 	%rd14, $str;
	cvta.global.u64 	%rd15, %rd14;
	mov.u64 	%rd16, $str$1;
	cvta.global.u64 	%rd17, %rd16;
	mov.u64 	%rd18, __unnamed_109;
	cvta.global.u64 	%rd19, %rd18;
	{ // callseq 108, 0
	.param .b64 param0;
	st.param.b64 	[param0], %rd15;
	.param .b64 param1;
	st.param.b64 	[param1], %rd17;
	.param .b32 param2;
	st.param.b32 	[param2], 253;
	.param .b64 param3;
	st.param.b64 	[param3], %rd19;
	.param .b64 param4;
	st.param.b64 	[param4], 1;
	call.uni 
	__assertfail, 
	(
	param0, 
	param1, 
	param2, 
	param3, 
	param4
	);
	} // callseq 108
$L__BB108_2:
	mov.u32 	%r2, %ctaid.x;
	mov.u32 	%r3, %ntid.y;
	mov.u32 	%r4, %tid.y;
	mad.lo.s32 	%r5, %r2, %r3, %r4;
	mov.u32 	%r6, %nctaid.x;
	mul.lo.s32 	%r1, %r6, %r3;
	cvt.s64.s32 	%rd27, %r5;
	setp.le.s64 	%p2, %rd12, %rd27;
	@%p2 bra 	$L__BB108_5;
	mov.u32 	%r7, %tid.x;
	cvt.u64.u32 	%rd3, %r7;
	cvta.to.global.u64 	%rd4, %rd8;
	cvt.s64.s32 	%rd5, %r1;
$L__BB108_4:
	mad.lo.s64 	%rd20, %rd27, %rd9, %rd3;
	shl.b64 	%rd21, %rd20, 2;
	add.s64 	%rd22, %rd4, %rd21;
	ld.global.f32 	%f1, [%rd22];
	max.f32 	%f2, %f1, 0fFF800000;
	ld.global.f32 	%f3, [%rd22+128];
	max.f32 	%f4, %f2, %f3;
	ld.global.f32 	%f5, [%rd22+256];
	max.f32 	%f6, %f4, %f5;
	ld.global.f32 	%f7, [%rd22+384];
	max.f32 	%f8, %f6, %f7;
	ld.global.f32 	%f9, [%rd22+512];
	max.f32 	%f10, %f8, %f9;
	ld.global.f32 	%f11, [%rd22+640];
	max.f32 	%f12, %f10, %f11;
	ld.global.f32 	%f13, [%rd22+768];
	max.f32 	%f14, %f12, %f13;
	ld.global.f32 	%f15, [%rd22+896];
	max.f32 	%f16, %f14, %f15;
	ld.global.f32 	%f17, [%rd22+1024];
	max.f32 	%f18, %f16, %f17;
	ld.global.f32 	%f19, [%rd22+1152];
	max.f32 	%f20, %f18, %f19;
	ld.global.f32 	%f21, [%rd22+1280];
	max.f32 	%f22, %f20, %f21;
	ld.global.f32 	%f23, [%rd22+1408];
	max.f32 	%f24, %f22, %f23;
	ld.global.f32 	%f25, [%rd22+1536];
	max.f32 	%f26, %f24, %f25;
	ld.global.f32 	%f27, [%rd22+1664];
	max.f32 	%f28, %f26, %f27;
	ld.global.f32 	%f29, [%rd22+1792];
	max.f32 	%f30, %f28, %f29;
	ld.global.f32 	%f31, [%rd22+1920];
	max.f32 	%f32, %f30, %f31;
	ld.global.f32 	%f33, [%rd22+2048];
	max.f32 	%f34, %f32, %f33;
	mov.b32 	%r8, %f34;
	shfl.sync.bfly.b32	%r9|%p3, %r8, 16, 31, -1;
	mov.b32 	%f35, %r9;
	max.f32 	%f36, %f34, %f35;
	mov.b32 	%r10, %f36;
	shfl.sync.bfly.b32	%r11|%p4, %r10, 8, 31, -1;
	mov.b32 	%f37, %r11;
	max.f32 	%f38, %f36, %f37;
	mov.b32 	%r12, %f38;
	shfl.sync.bfly.b32	%r13|%p5, %r12, 4, 31, -1;
	mov.b32 	%f39, %r13;
	max.f32 	%f40, %f38, %f39;
	mov.b32 	%r14, %f40;
	shfl.sync.bfly.b32	%r15|%p6, %r14, 2, 31, -1;
	mov.b32 	%f41, %r15;
	max.f32 	%f42, %f40, %f41;
	mov.b32 	%r16, %f42;
	shfl.sync.bfly.b32	%r17|%p7, %r16, 1, 31, -1;
	mov.b32 	%f43, %r17;
	max.f32 	%f44, %f42, %f43;
	sub.f32 	%f45, %f1, %f44;
	fma.rn.f32 	%f46, %f45, 0f3BBB989D, 0f3F000000;
	cvt.sat.f32.f32 	%f47, %f46;
	mov.f32 	%f48, 0f4B400001;
	mov.f32 	%f49, 0f437C0000;
	fma.rm.f32 	%f50, %f47, %f49, %f48;
	add.f32 	%f51, %f50, 0fCB40007F;
	neg.f32 	%f52, %f51;
	fma.rn.f32 	%f53, %f45, 0f3FB8AA3B, %f52;
	fma.rn.f32 	%f54, %f45, 0f32A57060, %f53;
	mov.b32 	%r18, %f50;
	shl.b32 	%r19, %r18, 23;
	mov.b32 	%f55, %r19;
	ex2.approx.ftz.f32 	%f56, %f54;
	mul.f32 	%f57, %f56, %f55;
	add.f32 	%f58, %f57, 0f00000000;
	sub.f32 	%f59, %f3, %f44;
	fma.rn.f32 	%f60, %f59, 0f3BBB989D, 0f3F000000;
	cvt.sat.f32.f32 	%f61, %f60;
	fma.rm.f32 	%f62, %f61, %f49, %f48;
	add.f32 	%f63, %f62, 0fCB40007F;
	neg.f32 	%f64, %f63;
	fma.rn.f32 	%f65, %f59, 0f3FB8AA3B, %f64;
	fma.rn.f32 	%f66, %f59, 0f32A57060, %f65;
	mov.b32 	%r20, %f62;
	shl.b32 	%r21, %r20, 23;
	mov.b32 	%f67, %r21;
	ex2.approx.ftz.f32 	%f68, %f66;
	mul.f32 	%f69, %f68, %f67;
	add.f32 	%f70, %f58, %f69;
	sub.f32 	%f71, %f5, %f44;
	fma.rn.f32 	%f72, %f71, 0f3BBB989D, 0f3F000000;
	cvt.sat.f32.f32 	%f73, %f72;
	fma.rm.f32 	%f74, %f73, %f49, %f48;
	add.f32 	%f75, %f74, 0fCB40007F;
	neg.f32 	%f76, %f75;
	fma.rn.f32 	%f77, %f71, 0f3FB8AA3B, %f76;
	fma.rn.f32 	%f78, %f71, 0f32A57060, %f77;
	mov.b32 	%r22, %f74;
	shl.b32 	%r23, %r22, 23;
	mov.b32 	%f79, %r23;
	ex2.approx.ftz.f32 	%f80, %f78;
	mul.f32 	%f81, %f80, %f79;
	add.f32 	%f82, %f70, %f81;
	sub.f32 	%f83, %f7, %f44;
	fma.rn.f32 	%f84, %f83, 0f3BBB989D, 0f3F000000;
	cvt.sat.f32.f32 	%f85, %f84;
	fma.rm.f32 	%f86, %f85, %f49, %f48;
	add.f32 	%f87, %f86, 0fCB40007F;
	neg.f32 	%f88, %f87;
	fma.rn.f32 	%f89, %f83, 0f3FB8AA3B, %f88;
	fma.rn.f32 	%f90, %f83, 0f32A57060, %f89;
	mov.b32 	%r24, %f86;
	shl.b32 	%r25, %r24, 23;
	mov.b32 	%f91, %r25;
	ex2.approx.ftz.f32 	%f92, %f90;
	mul.f32 	%f93, %f92, %f91;
	add.f32 	%f94, %f82, %f93;
	sub.f32 	%f95, %f9, %f44;
	fma.rn.f32 	%f96, %f95, 0f3BBB989D, 0f3F000000;
	cvt.sat.f32.f32 	%f97, %f96;
	fma.rm.f32 	%f98, %f97, %f49, %f48;
	add.f32 	%f99, %f98, 0fCB40007F;
	neg.f32 	%f100, %f99;
	fma.rn.f32 	%f101, %f95, 0f3FB8AA3B, %f100;
	fma.rn.f32 	%f102, %f95, 0f32A57060, %f101;
	mov.b32 	%r26, %f98;
	shl.b32 	%r27, %r26, 23;
	mov.b32 	%f103, %r27;
	ex2.approx.ftz.f32 	%f104, %f102;
	mul.f32 	%f105, %f104, %f103;
	add.f32 	%f106, %f94, %f105;
	sub.f32 	%f107, %f11, %f44;
	fma.rn.f32 	%f108, %f107, 0f3BBB989D, 0f3F000000;
	cvt.sat.f32.f32 	%f109, %f108;
	fma.rm.f32 	%f110, %f109, %f49, %f48;
	add.f32 	%f111, %f110, 0fCB40007F;
	neg.f32 	%f112, %f111;
	fma.rn.f32 	%f113, %f107, 0f3FB8AA3B, %f112;
	fma.rn.f32 	%f114, %f107, 0f32A57060, %f113;
	mov.b32 	%r28, %f110;
	shl.b32 	%r29, %r28, 23;
	mov.b32 	%f115, %r29;
	ex2.approx.ftz.f32 	%f116, %f114;
	mul.f32 	%f117, %f116, %f115;
	add.f32 	%f118, %f106, %f117;
	sub.f32 	%f119, %f13, %f44;
	fma.rn.f32 	%f120, %f119, 0f3BBB989D, 0f3F000000;
	cvt.sat.f32.f32 	%f121, %f120;
	fma.rm.f32 	%f122, %f121, %f49, %f48;
	add.f32 	%f123, %f122, 0fCB40007F;
	neg.f32 	%f124, %f123;
	fma.rn.f32 	%f125, %f119, 0f3FB8AA3B, %f124;
	fma.rn.f32 	%f126, %f119, 0f32A57060, %f125;
	mov.b32 	%r30, %f122;
	shl.b32 	%r31, %r30, 23;
	mov.b32 	%f127, %r31;
	ex2.approx.ftz.f32 	%f128, %f126;
	mul.f32 	%f129, %f128, %f127;
	add.f32 	%f130, %f118, %f129;
	sub.f32 	%f131, %f15, %f44;
	fma.rn.f32 	%f132, %f131, 0f3BBB989D, 0f3F000000;
	cvt.sat.f32.f32 	%f133, %f132;
	fma.rm.f32 	%f134, %f133, %f49, %f48;
	add.f32 	%f135, %f134, 0fCB40007F;
	neg.f32 	%f136, %f135;
	fma.rn.f32 	%f137, %f131, 0f3FB8AA3B, %f136;
	fma.rn.f32 	%f138, %f131, 0f32A57060, %f137;
	mov.b32 	%r32, %f134;
	shl.b32 	%r33, %r32, 23;
	mov.b32 	%f139, %r33;
	ex2.approx.ftz.f32 	%f140, %f138;
	mul.f32 	%f141, %f140, %f139;
	add.f32 	%f142, %f130, %f141;
	sub.f32 	%f143, %f17, %f44;
	fma.rn.f32 	%f144, %f143, 0f3BBB989D, 0f3F000000;
	cvt.sat.f32.f32 	%f145, %f144;
	fma.rm.f32 	%f146, %f145, %f49, %f48;
	add.f32 	%f147, %f146, 0fCB40007F;
	neg.f32 	%f148, %f147;
	fma.rn.f32 	%f149, %f143, 0f3FB8AA3B, %f148;
	fma.rn.f32 	%f150, %f143, 0f32A57060, %f149;
	mov.b32 	%r34, %f146;
	shl.b32 	%r35, %r34, 23;
	mov.b32 	%f151, %r35;
	ex2.approx.ftz.f32 	%f152, %f150;
	mul.f32 	%f153, %f152, %f151;
	add.f32 	%f154, %f142, %f153;
	sub.f32 	%f155, %f19, %f44;
	fma.rn.f32 	%f156, %f155, 0f3BBB989D, 0f3F000000;
	cvt.sat.f32.f32 	%f157, %f156;
	fma.rm.f32 	%f158, %f157, %f49, %f48;
	add.f32 	%f159, %f158, 0fCB40007F;
	neg.f32 	%f160, %f159;
	fma.rn.f32 	%f161, %f155, 0f3FB8AA3B, %f160;
	fma.rn.f32 	%f162, %f155, 0f32A57060, %f161;
	mov.b32 	%r36, %f158;
	shl.b32 	%r37, %r36, 23;
	mov.b32 	%f163, %r37;
	ex2.approx.ftz.f32 	%f164, %f162;
	mul.f32 	%f165, %f164, %f163;
	add.f32 	%f166, %f154, %f165;
	sub.f32 	%f167, %f21, %f44;
	fma.rn.f32 	%f168, %f167, 0f3BBB989D, 0f3F000000;
	cvt.sat.f32.f32 	%f169, %f168;
	fma.rm.f32 	%f170, %f169, %f49, %f48;
	add.f32 	%f171, %f170, 0fCB40007F;
	neg.f32 	%f172, %f171;
	fma.rn.f32 	%f173, %f167, 0f3FB8AA3B, %f172;
	fma.rn.f32 	%f174, %f167, 0f32A57060, %f173;
	mov.b32 	%r38, %f170;
	shl.b32 	%r39, %r38, 23;
	mov.b32 	%f175, %r39;
	ex2.approx.ftz.f32 	%f176, %f174;
	mul.f32 	%f177, %f176, %f175;
	add.f32 	%f178, %f166, %f177;
	sub.f32 	%f179, %f23, %f44;
	fma.rn.f32 	%f180, %f179, 0f3BBB989D, 0f3F000000;
	cvt.sat.f32.f32 	%f181, %f180;
	fma.rm.f32 	%f182, %f181, %f49, %f48;
	add.f32 	%f183, %f182, 0fCB40007F;
	neg.f32 	%f184, %f183;
	fma.rn.f32 	%f185, %f179, 0f3FB8AA3B, %f184;
	fma.rn.f32 	%f186, %f179, 0f32A57060, %f185;
	mov.b32 	%r40, %f182;
	shl.b32 	%r41, %r40, 23;
	mov.b32 	%f187, %r41;
	ex2.approx.ftz.f32 	%f188, %f186;
	mul.f32 	%f189, %f188, %f187;
	add.f32 	%f190, %f178, %f189;
	sub.f32 	%f191, %f25, %f44;
	fma.rn.f32 	%f192, %f191, 0f3BBB989D, 0f3F000000;
	cvt.sat.f32.f32 	%f193, %f192;
	fma.rm.f32 	%f194, %f193, %f49, %f48;
	add.f32 	%f195, %f194, 0fCB40007F;
	neg.f32 	%f196, %f195;
	fma.rn.f32 	%f197, %f191, 0f3FB8AA3B, %f196;
	fma.rn.f32 	%f198, %f191, 0f32A57060, %f197;
	mov.b32 	%r42, %f194;
	shl.b32 	%r43, %r42, 23;
	mov.b32 	%f199, %r43;
	ex2.approx.ftz.f32 	%f200, %f198;
	mul.f32 	%f201, %f200, %f199;
	add.f32 	%f202, %f190, %f201;
	sub.f32 	%f203, %f27, %f44;
	fma.rn.f32 	%f204, %f203, 0f3BBB989D, 0f3F000000;
	cvt.sat.f32.f32 	%f205, %f204;
	fma.rm.f32 	%f206, %f205, %f49, %f48;
	add.f32 	%f207, %f206, 0fCB40007F;
	neg.f32 	%f208, %f207;
	fma.rn.f32 	%f209, %f203, 0f3FB8AA3B, %f208;
	fma.rn.f32 	%f210, %f203, 0f32A57060, %f209;
	mov.b32 	%r44, %f206;
	shl.b32 	%r45, %r44, 23;
	mov.b32 	%f211, %r45;
	ex2.approx.ftz.f32 	%f212, %f210;
	mul.f32 	%f213, %f212, %f211;
	add.f32 	%f214, %f202, %f213;
	sub.f32 	%f215, %f29, %f44;
	fma.rn.f32 	%f216, %f215, 0f3BBB989D, 0f3F000000;
	cvt.sat.f32.f32 	%f217, %f216;
	fma.rm.f32 	%f218, %f217, %f49, %f48;
	add.f32 	%f219, %f218, 0fCB40007F;
	neg.f32 	%f220, %f219;
	fma.rn.f32 	%f221, %f215, 0f3FB8AA3B, %f220;
	fma.rn.f32 	%f222, %f215, 0f32A57060, %f221;
	mov.b32 	%r46, %f218;
	shl.b32 	%r47, %r46, 23;
	mov.b32 	%f223, %r47;
	ex2.approx.ftz.f32 	%f224, %f222;
	mul.f32 	%f225, %f224, %f223;
	add.f32 	%f226, %f214, %f225;
	sub.f32 	%f227, %f31, %f44;
	fma.rn.f32 	%f228, %f227, 0f3BBB989D, 0f3F000000;
	cvt.sat.f32.f32 	%f229, %f228;
	fma.rm.f32 	%f230, %f229, %f49, %f48;
	add.f32 	%f231, %f230, 0fCB40007F;
	neg.f32 	%f232, %f231;
	fma.rn.f32 	%f233, %f227, 0f3FB8AA3B, %f232;
	fma.rn.f32 	%f234, %f227, 0f32A57060, %f233;
	mov.b32 	%r48, %f230;
	shl.b32 	%r49, %r48, 23;
	mov.b32 	%f235, %r49;
	ex2.approx.ftz.f32 	%f236, %f234;
	mul.f32 	%f237, %f236, %f235;
	add.f32 	%f238, %f226, %f237;
	sub.f32 	%f239, %f33, %f44;
	fma.rn.f32 	%f240, %f239, 0f3BBB989D, 0f3F000000;
	cvt.sat.f32.f32 	%f241, %f240;
	fma.rm.f32 	%f242, %f241, %f49, %f48;
	add.f32 	%f243, %f242, 0fCB40007F;
	neg.f32 	%f244, %f243;
	fma.rn.f32 	%f245, %f239, 0f3FB8AA3B, %f244;
	fma.rn.f32 	%f246, %f239, 0f32A57060, %f245;
	mov.b32 	%r50, %f242;
	shl.b32 	%r51, %r50, 23;
	mov.b32 	%f247, %r51;
	ex2.approx.ftz.f32 	%f248, %f246;
	mul.f32 	%f249, %f248, %f247;
	add.f32 	%f250, %f238, %f249;
	mov.b32 	%r52, %f250;
	shfl.sync.bfly.b32	%r53|%p8, %r52, 16, 31, -1;
	mov.b32 	%f251, %r53;
	add.f32 	%f252, %f250, %f251;
	mov.b32 	%r54, %f252;
	shfl.sync.bfly.b32	%r55|%p9, %r54, 8, 31, -1;
	mov.b32 	%f253, %r55;
	add.f32 	%f254, %f252, %f253;
	mov.b32 	%r56, %f254;
	shfl.sync.bfly.b32	%r57|%p10, %r56, 4, 31, -1;
	mov.b32 	%f255, %r57;
	add.f32 	%f256, %f254, %f255;
	mov.b32 	%r58, %f256;
	shfl.sync.bfly.b32	%r59|%p11, %r58, 2, 31, -1;
	mov.b32 	%f257, %r59;
	add.f32 	%f258, %f256, %f257;
	mov.b32 	%r60, %f258;
	shfl.sync.bfly.b32	%r61|%p12, %r60, 1, 31, -1;
	mov.b32 	%f259, %r61;
	add.f32 	%f260, %f258, %f259;
	div.rn.f32 	%f261, %f57, %f260;
	div.rn.f32 	%f262, %f69, %f260;
	div.rn.f32 	%f263, %f81, %f260;
	div.rn.f32 	%f264, %f93, %f260;
	div.rn.f32 	%f265, %f105, %f260;
	div.rn.f32 	%f266, %f117, %f260;
	div.rn.f32 	%f267, %f129, %f260;
	div.rn.f32 	%f268, %f141, %f260;
	div.rn.f32 	%f269, %f153, %f260;
	div.rn.f32 	%f270, %f165, %f260;
	div.rn.f32 	%f271, %f177, %f260;
	div.rn.f32 	%f272, %f189, %f260;
	div.rn.f32 	%f273, %f201, %f260;
	div.rn.f32 	%f274, %f213, %f260;
	div.rn.f32 	%f275, %f225, %f260;
	div.rn.f32 	%f276, %f237, %f260;
	div.rn.f32 	%f277, %f249, %f260;
	mad.lo.s64 	%rd23, %rd27, %rd11, %rd3;
	cvta.to.global.u64 	%rd24, %rd10;
	shl.b64 	%rd25, %rd23, 2;
	add.s64 	%rd26, %rd24, %rd25;
	st.global.f32 	[%rd26], %f261;
	st.global.f32 	[%rd26+128], %f262;
	st.global.f32 	[%rd26+256], %f263;
	st.global.f32 	[%rd26+384], %f264;
	st.global.f32 	[%rd26+512], %f265;
	st.global.f32 	[%rd26+640], %f266;
	st.global.f32 	[%rd26+768], %f267;
	st.global.f32 	[%rd26+896], %f268;
	st.global.f32 	[%rd26+1024], %f269;
	st.global.f32 	[%rd26+1152], %f270;
	st.global.f32 	[%rd26+1280], %f271;
	st.global.f32 	[%rd26+1408], %f272;
	st.global.f32 	[%rd26+1536], %f273;
	st.global.f32 	[%rd26+1664], %f274;
	st.global.f32 	[%rd26+1792], %f275;
	st.global.f32 	[%rd26+1920], %f276;
	st.global.f32 	[%rd26+2048], %f277;
	add.s64 	%rd27, %rd27, %rd5;
	setp.lt.s64 	%p13, %rd27, %rd12;
	@%p13 bra 	$L__BB108_4;
$L__BB108_5:
	ret;

}
	// .globl	_Z15SoftmaxWarpImplI10DirectLoadIffE11DirectStoreIffEfLi1ELi17ELi32ELi1ELb1EL9Algorithm0EEvT_T0_ll
.visible .entry _Z15SoftmaxWarpImplI10DirectLoadIffE11DirectStoreIffEfLi1ELi17ELi32ELi1ELb1EL9Algorithm0EEvT_T0_ll(
	.param .align 8 .b8 _Z15SoftmaxWarpImplI10DirectLoadIffE11DirectStoreIffEfLi1ELi17ELi32ELi1ELb1EL9Algorithm0EEvT_T0_ll_param_0[16],
	.param .align 8 .b8 _Z15SoftmaxWarpImplI10DirectLoadIffE11DirectStoreIffEfLi1ELi17ELi32ELi1ELb1EL9Algorithm0EEvT_T0_ll_param_1[16],
	.param .u64 _Z15SoftmaxWarpImplI10DirectLoadIffE11DirectStoreIffEfLi1ELi17ELi32ELi1ELb1EL9Algorithm0EEvT_T0_ll_param_2,
	.param .u64 _Z15SoftmaxWarpImplI10DirectLoadIffE11DirectStoreIffEfLi1ELi17ELi32ELi1ELb1EL9Algorithm0EEvT_T0_ll_param_3
)
{
	.reg .pred 	%p<48>;
	.reg .b32 	%r<78>;
	.reg .b32 	%f<363>;
	.reg .b64 	%rd<43>;

	ld.param.u64 	%rd27, [_Z15SoftmaxWarpImplI10DirectLoadIffE11DirectStoreIffEfLi1ELi17ELi32ELi1ELb1EL9Algorithm0EEvT_T0_ll_param_1+8];
	ld.param.u64 	%rd26, [_Z15SoftmaxWarpImplI10DirectLoadIffE11DirectStoreIffEfLi1ELi17ELi32ELi1ELb1EL9Algorithm0EEvT_T0_ll_param_1];
	ld.param.u64 	%rd25, [_Z15SoftmaxWarpImplI10DirectLoadIffE11DirectStoreIffEfLi1ELi17ELi32ELi1ELb1EL9Algorithm0EEvT_T0_ll_param_0+8];
	ld.param.u64 	%rd24, [_Z15SoftmaxWarpImplI10DirectLoadIffE11DirectStoreIffEfLi1ELi17ELi32ELi1ELb1EL9Algorithm0EEvT_T0_ll_param_0];
	ld.param.u64 	%rd28, [_Z15SoftmaxWarpImplI10DirectLoadIffE11DirectStoreIffEfLi1ELi17ELi32ELi1ELb1EL9Algorithm0EEvT_T0_ll_param_2];
	ld.param.u64 	%rd29, [_Z15SoftmaxWarpImplI10DirectLoadIffE11DirectStoreIffEfLi1ELi17ELi32ELi1ELb1EL9Algorithm0EEvT_T0_ll_param_3];
	setp.lt.s64 	%p1, %rd29, 545;
	@%p1 bra 	$L__BB109_2;
	mov.u64 	%rd30, $str;
	cvta.global.u64 	%rd31, %rd30;
	mov.u64 	%rd32, $str$1;
	cvta.global.u64 	%rd33, %rd32;
	mov.u64 	%rd34, __unnamed_110;
	cvta.global.u64 	%rd35, %rd34;
	{ // callseq 109, 0
	.param .b64 param0;
	st.param.b64 	[param0], %rd31;
	.param .b64 param1;
	st.param.b64 	[param1], %rd33;
	.param .b32 param2;
	st.param.b32 	[param2], 253;
	.param .b64 param3;
	st.param.b64 	[param3], %rd35;
	.param .b64 param4;
	st.param.b64 	[param4], 1;
	call.uni 
	__assertfail, 
	(
	param0, 
	param1, 
	param2, 
	param3, 
	param4
	);
	} // callseq 109
$L__BB109_2:
	mov.u32 	%r2, %ctaid.x;
	mov.u32 	%r3, %ntid.y;
	mov.u32 	%r4, %tid.y;
	mad.lo.s32 	%r5, %r2, %r3, %r4;
	mov.u32 	%r6, %nctaid.x;
	mul.lo.s32 	%r1, %r6, %r3;
	cvt.s64.s32 	%rd42, %r5;
	setp.le.s64 	%p2, %rd28, %rd42;
	@%p2 bra 	$L__BB109_73;
	mov.u32 	%r7, %tid.x;
	cvt.u64.u32 	%rd2, %r7;
	add.s32 	%r8, %r7, 32;
	cvt.u64.u32 	%rd3, %r8;
	add.s32 	%r9, %r7, 64;
	cvt.u64.u32 	%rd4, %r9;
	add.s32 	%r10, %r7, 96;
	cvt.u64.u32 	%rd5, %r10;
	add.s32 	%r11, %r7, 128;
	cvt.u64.u32 	%rd6, %r11;
	add.s32 	%r12, %r7, 160;
	cvt.u64.u32 	%rd7, %r12;
	add.s32 	%r13, %r7, 192;
	cvt.u64.u32 	%rd8, %r13;
	add.s32 	%r14, %r7, 224;
	cvt.u64.u32 	%rd9, %r14;
	add.s32 	%r15, %r7, 256;
	cvt.u64.u32 	%rd10, %r15;
	add.s32 	%r16, %r7, 288;
	cvt.u64.u32 	%rd11, %r16;
	add.s32 	%r17, %r7, 320;
	cvt.u64.u32 	%rd12, %r17;
	add.s32 	%r18, %r7, 352;
	cvt.u64.u32 	%rd13, %r18;
	add.s32 	%r19, %r7, 384;
	cvt.u64.u32 	%rd14, %r19;
	add.s32 	%r20, %r7, 416;
	cvt.u64.u32 	%rd15, %r20;
	add.s32 	%r21, %r7, 448;
	cvt.u64.u32 	%rd16, %r21;
	add.s32 	%r22, %r7, 480;
	cvt.u64.u32 	%rd17, %r22;
	add.s32 	%r23, %r7, 512;
	cvt.u64.u32 	%rd18, %r23;
	cvt.s64.s32 	%rd19, %r1;
$L__BB109_4:
	setp.le.s64 	%p3, %rd29, %rd2;
	mad.lo.s64 	%rd36, %rd42, %rd25, %rd2;
	cvta.to.global.u64 	%rd37, %rd24;
	shl.b64 	%rd38, %rd36, 2;
	add.s64 	%rd21, %rd37, %rd38;
	mov.f32 	%f329, 0fFF800000;
	mov.f32 	%f332, %f329;
	@%p3 bra 	$L__BB109_6;
	ld.global.f32 	%f329, [%rd21];
	max.f32 	%f332, %f329, 0fFF800000;
$L__BB109_6:
	setp.le.s64 	%p4, %rd29, %rd3;
	mov.f32 	%f331, 0fFF800000;
	@%p4 bra 	$L__BB109_8;
	ld.global.f32 	%f331, [%rd21+128];
	max.f32 	%f332, %f332, %f331;
$L__BB109_8:
	setp.le.s64 	%p5, %rd29, %rd4;
	mov.f32 	%f333, 0fFF800000;
	@%p5 bra 	$L__BB109_10;
	ld.global.f32 	%f333, [%rd21+256];
	max.f32 	%f332, %f332, %f333;
$L__BB109_10:
	setp.le.s64 	%p6, %rd29, %rd5;
	mov.f32 	%f335, 0fFF800000;
	@%p6 bra 	$L__BB109_12;
	ld.global.f32 	%f335, [%rd21+384];
	max.f32 	%f332, %f332, %f335;
$L__BB109_12:
	setp.le.s64 	%p7, %rd29, %rd6;
	mov.f32 	%f337, 0fFF800000;
	@%p7 bra 	$L__BB109_14;
	ld.global.f32 	%f337, [%rd21+512];
	max.f32 	%f332, %f332, %f337;
$L__BB109_14:
	setp.le.s64 	%p8, %rd29, %rd7;
	mov.f32 	%f339, 0fFF800000;
	@%p8 bra 	$L__BB109_16;
	ld.global.f32 	%f339, [%rd21+640];
	max.f32 	%f332, %f332, %f339;
$L__BB109_16:
	setp.le.s64 	%p9, %rd29, %rd8;
	mov.f32 	%f341, 0fFF800000;
	@%p9 bra 	$L__BB109_18;
	ld.global.f32 	%f341, [%rd21+768];
	max.f32 	%f332, %f332, %f341;
$L__BB109_18:
	setp.le.s64 	%p10, %rd29, %rd9;
	mov.f32 	%f343, 0fFF800000;
	@%p10 bra 	$L__BB109_20;
	ld.global.f32 	%f343, [%rd21+896];
	max.f32 	%f332, %f332, %f343;
$L__BB109_20:
	setp.le.s64 	%p11, %rd29, %rd10;
	mov.f32 	%f345, 0fFF800000;
	@%p11 bra 	$L__BB109_22;
	ld.global.f32 	%f345, [%rd21+1024];
	max.f32 	%f332, %f332, %f345;
$L__BB109_22:
	setp.le.s64 	%p12, %rd29, %rd11;
	mov.f32 	%f347, 0fFF800000;
	@%p12 bra 	$L__BB109_24;
	ld.global.f32 	%f347, [%rd21+1152];
	max.f32 	%f332, %f332, %f347;
$L__BB109_24:
	setp.le.s64 	%p13, %rd29, %rd12;
	mov.f32 	%f349, 0fFF800000;
	@%p13 bra 	$L__BB109_26;
	ld.global.f32 	%f349, [%rd21+1280];
	max.f32 	%f332, %f332, %f349;
$L__BB109_26:
	setp.le.s64 	%p14, %rd29, %rd13;
	mov.f32 	%f351, 0fFF800000;
	@%p14 bra 	$L__BB109_28;
	ld.global.f32 	%f351, [%rd21+1408];
	max.f32 	%f332, %f332, %f351;
$L__BB109_28:
	setp.le.s64 	%p15, %rd29, %rd14;
	mov.f32 	%f353, 0fFF800000;
	@%p15 bra 	$L__BB109_30;
	ld.global.f32 	%f353, [%rd21+1536];
	max.f32 	%f332, %f332, %f353;
$L__BB109_30:
	setp.le.s64 	%p16, %rd29, %rd15;
	mov.f32 	%f355, 0fFF800000;
	@%p16 bra 	$L__BB109_32;
	ld.global.f32 	%f355, [%rd21+1664];
	max.f32 	%f332, %f332, %f355;
$L__BB109_32:
	setp.le.s64 	%p17, %rd29, %rd16;
	mov.f32 	%f357, 0fFF800000;
	@%p17 bra 	$L__BB109_34;
	ld.global.f32 	%f357, [%rd21+1792];
	max.f32 	%f332, %f332, %f357;
$L__BB109_34:
	setp.le.s64 	%p18, %rd29, %rd17;
	mov.f32 	%f359, 0fFF800000;
	@%p18 bra 	$L__BB109_36;
	ld.global.f32 	%f359, [%rd21+1920];
	max.f32 	%f332, %f332, %f359;
$L__BB109_36:
	setp.le.s64 	%p19, %rd29, %rd18;
	mov.f32 	%f361, 0fFF800000;
	@%p19 bra 	$L__BB109_38;
	ld.global.f32 	%f361, [%rd21+2048];
	max.f32 	%f332, %f332, %f361;
$L__BB109_38:
	setp.le.s64 	%p20, %rd29, %rd2;
	mov.b32 	%r24, %f332;
	shfl.sync.bfly.b32	%r25|%p21, %r24, 16, 31, -1;
	mov.b32 	%f103, %r25;
	max.f32 	%f104, %f332, %f103;
	mov.b32 	%r26, %f104;
	shfl.sync.bfly.b32	%r27|%p22, %r26, 8, 31, -1;
	mov.b32 	%f105, %r27;
	max.f32 	%f106, %f104, %f105;
	mov.b32 	%r28, %f106;
	shfl.sync.bfly.b32	%r29|%p23, %r28, 4, 31, -1;
	mov.b32 	%f107, %r29;
	max.f32 	%f108, %f106, %f107;
	mov.b32 	%r30, %f108;
	shfl.sync.bfly.b32	%r31|%p24, %r30, 2, 31, -1;
	mov.b32 	%f109, %r31;
	max.f32 	%f110, %f108, %f109;
	mov.b32 	%r32, %f110;
	shfl.sync.bfly.b32	%r33|%p25, %r32, 1, 31, -1;
	mov.b32 	%f111, %r33;
	max.f32 	%f112, %f110, %f111;
	sub.f32 	%f113, %f329, %f112;
	fma.rn.f32 	%f114, %f113, 0f3BBB989D, 0f3F000000;
	cvt.sat.f32.f32 	%f115, %f114;
	mov.f32 	%f116, 0f4B400001;
	mov.f32 	%f117, 0f437C0000;
	fma.rm.f32 	%f118, %f115, %f117, %f116;
	add.f32 	%f119, %f118, 0fCB40007F;
	neg.f32 	%f120, %f119;
	fma.rn.f32 	%f121, %f113, 0f3FB8AA3B, %f120;
	fma.rn.f32 	%f122, %f113, 0f32A57060, %f121;
	mov.b32 	%r34, %f118;
	shl.b32 	%r35, %r34, 23;
	mov.b32 	%f123, %r35;
	ex2.approx.ftz.f32 	%f124, %f122;
	mul.f32 	%f125, %f124, %f123;
	add.f32 	%f126, %f125, 0f00000000;
	sub.f32 	%f127, %f331, %f112;
	fma.rn.f32 	%f128, %f127, 0f3BBB989D, 0f3F000000;
	cvt.sat.f32.f32 	%f129, %f128;
	fma.rm.f32 	%f130, %f129, %f117, %f116;
	add.f32 	%f131, %f130, 0fCB40007F;
	neg.f32 	%f132, %f131;
	fma.rn.f32 	%f133, %f127, 0f3FB8AA3B, %f132;
	fma.rn.f32 	%f134, %f127, 0f32A57060, %f133;
	mov.b32 	%r36, %f130;
	shl.b32 	%r37, %r36, 23;
	mov.b32 	%f135, %r37;
	ex2.approx.ftz.f32 	%f136, %f134;
	mul.f32 	%f137, %f136, %f135;
	add.f32 	%f138, %f126, %f137;
	sub.f32 	%f139, %f333, %f112;
	fma.rn.f32 	%f140, %f139, 0f3BBB989D, 0f3F000000;
	cvt.sat.f32.f32 	%f141, %f140;
	fma.rm.f32 	%f142, %f141, %f117, %f116;
	add.f32 	%f143, %f142, 0fCB40007F;
	neg.f32 	%f144, %f143;
	fma.rn.f32 	%f145, %f139, 0f3FB8AA3B, %f144;
	fma.rn.f32 	%f146, %f139, 0f32A57060, %f145;
	mov.b32 	%r38, %f142;
	shl.b32 	%r39, %r38, 23;
	mov.b32 	%f147, %r39;
	ex2.approx.ftz.f32 	%f148, %f146;
	mul.f32 	%f149, %f148, %f147;
	add.f32 	%f150, %f138, %f149;
	sub.f32 	%f151, %f335, %f112;
	fma.rn.f32 	%f152, %f151, 0f3BBB989D, 0f3F000000;
	cvt.sat.f32.f32 	%f153, %f152;
	fma.rm.f32 	%f154, %f153, %f117, %f116;
	add.f32 	%f155, %f154, 0fCB40007F;
	neg.f32 	%f156, %f155;
	fma.rn.f32 	%f157, %f151, 0f3FB8AA3B, %f156;
	fma.rn.f32 	%f158, %f151, 0f32A57060, %f157;
	mov.b32 	%r40, %f154;
	shl.b32 	%r41, %r40, 23;
	mov.b32 	%f159, %r41;
	ex2.approx.ftz.f32 	%f160, %f158;
	mul.f32 	%f161, %f160, %f159;
	add.f32 	%f162, %f150, %f161;
	sub.f32 	%f163, %f337, %f112;
	fma.rn.f32 	%f164, %f163, 0f3BBB989D, 0f3F000000;
	cvt.sat.f32.f32 	%f165, %f164;
	fma.rm.f32 	%f166, %f165, %f117, %f116;
	add.f32 	%f167, %f166, 0fCB40007F;
	neg.f32 	%f168, %f167;
	fma.rn.f32 	%f169, %f163, 0f3FB8AA3B, %f168;
	fma.rn.f32 	%f170, %f163, 0f32A57060, %f169;
	mov.b32 	%r42, %f166;
	shl.b32 	%r43, %r42, 23;
	mov.b32 	%f171, %r43;
	ex2.approx.ftz.f32 	%f172, %f170;
	mul.f32 	%f173, %f172, %f171;
	add.f32 	%f174, %f162, %f173;
	sub.f32 	%f175, %f339, %f112;
	fma.rn.f32 	%f176, %f175, 0f3BBB989D, 0f3F000000;
	cvt.sat.f32.f32 	%f177, %f176;
	fma.rm.f32 	%f178, %f177, %f117, %f116;
	add.f32 	%f179, %f178, 0fCB40007F;
	neg.f32 	%f180, %f179;
	fma.rn.f32 	%f181, %f175, 0f3FB8AA3B, %f180;
	fma.rn.f32 	%f182, %f175, 0f32A57060, %f181;
	mov.b32 	%r44, %f178;
	shl.b32 	%r45, %r44, 23;
	mov.b32 	%f183, %r45;
	ex2.approx.ftz.f32 	%f184, %f182;
	mul.f32 	%f185, %f184, %f183;
	add.f32 	%f186, %f174, %f185;
	sub.f32 	%f187, %f341, %f112;
	fma.rn.f32 	%f188, %f187, 0f3BBB989D, 0f3F000000;
	cvt.sat.f32.f32 	%f189, %f188;
	fma.rm.f32 	%f190, %f189, %f117, %f116;
	add.f32 	%f191, %f190, 0fCB40007F;
	neg.f32 	%f192, %f191;
	fma.rn.f32 	%f193, %f187, 0f3FB8AA3B, %f192;
	fma.rn.f32 	%f194, %f187, 0f32A57060, %f193;
	mov.b32 	%r46, %f190;
	shl.b32 	%r47, %r46, 23;
	mov.b32 	%f195, %r47;
	ex2.approx.ftz.f32 	%f196, %f194;
	mul.f32 	%f197, %f196, %f195;
	add.f32 	%f198, %f186, %f197;
	sub.f32 	%f199, %f343, %f112;
	fma.rn.f32 	%f200, %f199, 0f3BBB989D, 0f3F000000;
	cvt.sat.f32.f32 	%f201, %f200;
	fma.rm.f32 	%f202, %f201, %f117, %f116;
	add.f32 	%f203, %f202, 0fCB40007F;
	neg.f32 	%f204, %f203;
	fma.rn.f32 	%f205, %f199, 0f3FB8AA3B, %f204;
	fma.rn.f32 	%f206, %f199, 0f32A57060, %f205;
	mov.b32 	%r48, %f202;
	shl.b32 	%r49, %r48, 23;
	mov.b32 	%f207, %r49;
	ex2.approx.ftz.f32 	%f208, %f206;
	mul.f32 	%f209, %f208, %f207;
	add.f32 	%f210, %f198, %f209;
	sub.f32 	%f211, %f345, %f112;
	fma.rn.f32 	%f212, %f211, 0f3BBB989D, 0f3F000000;
	cvt.sat.f32.f32 	%f213, %f212;
	fma.rm.f32 	%f214, %f213, %f117, %f116;
	add.f32 	%f215, %f214, 0fCB40007F;
	neg.f32 	%f216, %f215;
	fma.rn.f32 	%f217, %f211, 0f3FB8AA3B, %f216;
	fma.rn.f32 	%f218, %f211, 0f32A57060, %f217;
	mov.b32 	%r50, %f214;
	shl.b32 	%r51, %r50, 23;
	mov.b32 	%f219, %r51;
	ex2.approx.ftz.f32 	%f220, %f218;
	mul.f32 	%f221, %f220, %f219;
	add.f32 	%f222, %f210, %f221;
	sub.f32 	%f223, %f347, %f112;
	fma.rn.f32 	%f224, %f223, 0f3BBB989D, 0f3F000000;
	cvt.sat.f32.f32 	%f225, %f224;
	fma.rm.f32 	%f226, %f225, %f117, %f116;
	add.f32 	%f227, %f226, 0fCB40007F;
	neg.f32 	%f228, %f227;
	fma.rn.f32 	%f229, %f223, 0f3FB8AA3B, %f228;
	fma.rn.f32 	%f230, %f223, 0f32A57060, %f229;
	mov.b32 	%r52, %f226;
	shl.b32 	%r53, %r52, 23;
	mov.b32 	%f231, %r53;
	ex2.approx.ftz.f32 	%f232, %f230;
	mul.f32 	%f233, %f232, %f231;
	add.f32 	%f234, %f222, %f233;
	sub.f32 	%f235, %f349, %f112;
	fma.rn.f32 	%f236, %f235, 0f3BBB989D, 0f3F000000;
	cvt.sat.f32.f32 	%f237, %f236;
	fma.rm.f32 	%f238, %f237, %f117, %f116;
	add.f32 	%f239, %f238, 0fCB40007F;
	neg.f32 	%f240, %f239;
	fma.rn.f32 	%f241, %f235, 0f3FB8AA3B, %f240;
	fma.rn.f32 	%f242, %f235, 0f32A57060, %f241;
	mov.b32 	%r54, %f238;
	shl.b32 	%r55, %r54, 23;
	mov.b32 	%f243, %r55;
	ex2.approx.ftz.f32 	%f244, %f242;
	mul.f32 	%f245, %f244, %f243;
	add.f32 	%f246, %f234, %f245;
	sub.f32 	%f247, %f351, %f112;
	fma.rn.f32 	%f248, %f247, 0f3BBB989D, 0f3F000000;
	cvt.sat.f32.f32 	%f249, %f248;
	fma.rm.f32 	%f250, %f249, %f117, %f116;
	add.f32 	%f251, %f250, 0fCB40007F;
	neg.f32 	%f252, %f251;
	fma.rn.f32 	%f253, %f247, 0f3FB8AA3B, %f252;
	fma.rn.f32 	%f254, %f247, 0f32A57060, %f253;
	mov.b32 	%r56, %f250;
	shl.b32 	%r57, %r56, 23;
	mov.b32 	%f255, %r57;
	ex2.approx.ftz.f32 	%f256, %f254;
	mul.f32 	%f257, %f256, %f255;
	add.f32 	%f258, %f246, %f257;
	sub.f32 	%f259, %f353, %f112;
	fma.rn.f32 	%f260, %f259, 0f3BBB989D, 0f3F000000;
	cvt.sat.f32.f32 	%f261, %f260;
	fma.rm.f32 	%f262, %f261, %f117, %f116;
	add.f32 	%f263, %f262, 0fCB40007F;
	neg.f32 	%f264, %f263;
	fma.rn.f32 	%f265, %f259, 0f3FB8AA3B, %f264;
	fma.rn.f32 	%f266, %f259, 0f32A57060, %f265;
	mov.b32 	%r58, %f262;
	shl.b32 	%r59, %r58, 23;
	mov.b32 	%f267, %r59;
	ex2.approx.ftz.f32 	%f268, %f266;
	mul.f32 	%f269, %f268, %f267;
	add.f32 	%f270, %f258, %f269;
	sub.f32 	%f271, %f355, %f112;
	fma.rn.f32 	%f272, %f271, 0f3BBB989D, 0f3F000000;
	cvt.sat.f32.f32 	%f273, %f272;
	fma.rm.f32 	%f274, %f273, %f117, %f116;
	add.f32 	%f275, %f274, 0fCB40007F;
	neg.f32 	%f276, %f275;
	fma.rn.f32 	%f277, %f271, 0f3FB8AA3B, %f276;
	fma.rn.f32 	%f278, %f271, 0f32A57060, %f277;
	mov.b32 	%r60, %f274;
	shl.b32 	%r61, %r60, 23;
	mov.b32 	%f279, %r61;
	ex2.approx.ftz.f32 	%f280, %f278;
	mul.f32 	%f281, %f280, %f279;
	add.f32 	%f282, %f270, %f281;
	sub.f32 	%f283, %f357, %f112;
	fma.rn.f32 	%f284, %f283, 0f3BBB989D, 0f3F000000;
	cvt.sat.f32.f32 	%f285, %f284;
	fma.rm.f32 	%f286, %f285, %f117, %f116;
	add.f32 	%f287, %f286, 0fCB40007F;
	neg.f32 	%f288, %f287;
	fma.rn.f32 	%f289, %f283, 0f3FB8AA3B, %f288;
	fma.rn.f32 	%f290, %f283, 0f32A57060, %f289;
	mov.b32 	%r62, %f286;
	shl.b32 	%r63, %r62, 23;
	mov.b32 	%f291, %r63;
	ex2.approx.ftz.f32 	%f292, %f290;
	mul.f32 	%f293, %f292, %f291;
	add.f32 	%f294, %f282, %f293;
	sub.f32 	%f295, %f359, %f112;
	fma.rn.f32 	%f296, %f295, 0f3BBB989D, 0f3F000000;
	cvt.sat.f32.f32 	%f297, %f296;
	fma.rm.f32 	%f298, %f297, %f117, %f116;
	add.f32 	%f299, %f298, 0fCB40007F;
	neg.f32 	%f300, %f299;
	fma.rn.f32 	%f301, %f295, 0f3FB8AA3B, %f300;
	fma.rn.f32 	%f302, %f295, 0f32A57060, %f301;
	mov.b32 	%r64, %f298;
	shl.b32 	%r65, %r64, 23;
	mov.b32 	%f303, %r65;
	ex2.approx.ftz.f32 	%f304, %f302;
	mul.f32 	%f305, %f304, %f303;
	add.f32 	%f306, %f294, %f305;
	sub.f32 	%f307, %f361, %f112;
	fma.rn.f32 	%f308, %f307, 0f3BBB989D, 0f3F000000;
	cvt.sat.f32.f32 	%f309, %f308;
	fma.rm.f32 	%f310, %f309, %f117, %f116;
	add.f32 	%f311, %f310, 0fCB40007F;
	neg.f32 	%f312, %f311;
	fma.rn.f32 	%f313, %f307, 0f3FB8AA3B, %f312;
	fma.rn.f32 	%f314, %f307, 0f32A57060, %f313;
	mov.b32 	%r66, %f310;
	shl.b32 	%r67, %r66, 23;
	mov.b32 	%f315, %r67;
	ex2.approx.ftz.f32 	%f316, %f314;
	mul.f32 	%f317, %f316, %f315;
	add.f32 	%f318, %f306, %f317;
	mov.b32 	%r68, %f318;
	shfl.sync.bfly.b32	%r69|%p26, %r68, 16, 31, -1;
	mov.b32 	%f319, %r69;
	add.f32 	%f320, %f318, %f319;
	mov.b32 	%r70, %f320;
	shfl.sync.bfly.b32	%r71|%p27, %r70, 8, 31, -1;
	mov.b32 	%f321, %r71;
	add.f32 	%f322, %f320, %f321;
	mov.b32 	%r72, %f322;
	shfl.sync.bfly.b32	%r73|%p28, %r72, 4, 31, -1;
	mov.b32 	%f323, %r73;
	add.f32 	%f324, %f322, %f323;
	mov.b32 	%r74, %f324;
	shfl.sync.bfly.b32	%r75|%p29, %r74, 2, 31, -1;
	mov.b32 	%f325, %r75;
	add.f32 	%f326, %f324, %f325;
	mov.b32 	%r76, %f326;
	shfl.sync.bfly.b32	%r77|%p30, %r76, 1, 31, -1;
	mov.b32 	%f327, %r77;
	add.f32 	%f328, %f326, %f327;
	div.rn.f32 	%f69, %f125, %f328;
	div.rn.f32 	%f70, %f137, %f328;
	div.rn.f32 	%f71, %f149, %f328;
	div.rn.f32 	%f72, %f161, %f328;
	div.rn.f32 	%f73, %f173, %f328;
	div.rn.f32 	%f74, %f185, %f328;
	div.rn.f32 	%f75, %f197, %f328;
	div.rn.f32 	%f76, %f209, %f328;
	div.rn.f32 	%f77, %f221, %f328;
	div.rn.f32 	%f78, %f233, %f328;
	div.rn.f32 	%f79, %f245, %f328;
	div.rn.f32 	%f80, %f257, %f328;
	div.rn.f32 	%f81, %f269, %f328;
	div.rn.f32 	%f82, %f281, %f328;
	div.rn.f32 	%f83, %f293, %f328;
	div.rn.f32 	%f84, %f305, %f328;
	div.rn.f32 	%f85, %f317, %f328;
	mad.lo.s64 	%rd39, %rd42, %rd27, %rd2;
	cvta.to.global.u64 	%rd40, %rd26;
	shl.b64 	%rd41, %rd39, 2;
	add.s64 	%rd22, %rd40, %rd41;
	@%p20 bra 	$L__BB109_40;
	st.global.f32 	[%rd22], %f69;
$L__BB109_40:
	setp.le.s64 	%p31, %rd29, %rd3;
	@%p31 bra 	$L__BB109_42;
	st.global.f32 	[%rd22+128], %f70;
$L__BB109_42:
	setp.le.s64 	%p32, %rd29, %rd4;
	@%p32 bra 	$L__BB109_44;
	st.global.f32 	[%rd22+256], %f71;
$L__BB109_44:
	setp.le.s64 	%p33, %rd29, %rd5;
	@%p33 bra 	$L__BB109_46;
	st.global.f32 	[%rd22+384], %f72;
$L__BB109_46:
	setp.le.s64 	%p34, %rd29, %rd6;
	@%p34 bra 	$L__BB109_48;
	st.global.f32 	[%rd22+512], %f73;
$L__BB109_48:
	setp.le.s64 	%p35, %rd29, %rd7;
	@%p35 bra 	$L__BB109_50;
	st.global.f32 	[%rd22+640], %f74;
$L__BB109_50:
	setp.le.s64 	%p36, %rd29, %rd8;
	@%p36 bra 	$L__BB109_52;
	st.global.f32 	[%rd22+768], %f75;
$L__BB109_52:
	setp.le.s64 	%p37, %rd29, %rd9;
	@%p37 bra 	$L__BB109_54;
	st.global.f32 	[%rd22+896], %f76;
$L__BB109_54:
	setp.le.s64 	%p38, %rd29, %rd10;
	@%p38 bra 	$L__BB109_56;
	st.global.f32 	[%rd22+1024], %f77;
$L__BB109_56:
	setp.le.s64 	%p39, %rd29, %rd11;
	@%p39 bra 	$L__BB109_58;
	st.global.f32 	[%rd22+1152], %f78;
$L__BB109_58:
	setp.le.s64 	%p40, %rd29, %rd12;
	@%p40 bra 	$L__BB109_60;
	st.global.f32 	[%rd22+1280], %f79;
$L__BB109_60:
	setp.le.s64 	%p41, %rd29, %rd13;
	@%p41 bra 	$L__BB109_62;
	st.global.f32 	[%rd22+1408], %f80;
$L__BB109_62:
	setp.le.s64 	%p42, %rd29, %rd14;
	@%p42 bra 	$L__BB109_64;
	st.global.f32 	[%rd22+1536], %f81;
$L__BB109_64:
	setp.le.s64 	%p43, %rd29, %rd15;
	@%p43 bra 	$L__BB109_66;
	st.global.f32 	[%rd22+1664], %f82;
$L__BB109_66:
	setp.le.s64 	%p44, %rd29, %rd16;
	@%p44 bra 	$L__BB109_68;
	st.global.f32 	[%rd22+1792], %f83;
$L__BB109_68:
	setp.le.s64 	%p45, %rd29, %rd17;
	@%p45 bra 	$L__BB109_70;
	st.global.f32 	[%rd22+1920], %f84;
$L__BB109_70:
	setp.le.s64 	%p46, %rd29, %rd18;
	@%p46 bra 	$L__BB109_72;
	st.global.f32 	[%rd22+2048], %f85;
$L__BB109_72:
	add.s64 	%rd42, %rd42, %rd19;
	setp.lt.s64 	%p47, %rd42, %rd28;
	@%p47 bra 	$L__BB109_4;
$L__BB109_73:
	ret;

}
	// .globl	_Z15SoftmaxWarpImplI10DirectLoadIffE11DirectStoreIffEfLi1ELi18ELi32ELi1ELb0EL9Algorithm0EEvT_T0_ll
.visible .entry _Z15SoftmaxWarpImplI10DirectLoadIffE11DirectStoreIffEfLi1ELi18ELi32ELi1ELb0EL9Algorithm0EEvT_T0_ll(
	.param .align 8 .b8 _Z15SoftmaxWarpImplI10DirectLoadIffE11DirectStoreIffEfLi1ELi18ELi32ELi1ELb0EL9Algorithm0EEvT_T0_ll_param_0[16],
	.param .align 8 .b8 _Z15SoftmaxWarpImplI10DirectLoadIffE11DirectStoreIffEfLi1ELi18ELi32ELi1ELb0EL9Algorithm0EEvT_T0_ll_param_1[16],
	.param .u64 _Z15SoftmaxWarpImplI10DirectLoadIffE11DirectStoreIffEfLi1ELi18ELi32ELi1ELb0EL9Algorithm0EEvT_T0_ll_param_2,
	.param .u64 _Z15SoftmaxWarpImplI10DirectLoadIffE11DirectStoreIffEfLi1ELi18ELi32ELi1ELb0EL9Algorithm0EEvT_T0_ll_param_3
)
{
	.reg .pred 	%p<14>;
	.reg .b32 	%r<64>;
	.reg .b32 	%f<293>;
	.reg .b64 	%rd<27>;

	ld.param.u64 	%rd9, [_Z15SoftmaxWarpImplI10DirectLoadIffE11DirectStoreIffEfLi1ELi18ELi32ELi1ELb0EL9Algorithm0EEvT_T0_ll_param_1+8];
	ld.param.u64 	%rd8, [_Z15SoftmaxWarpImplI10DirectLoadIffE11DirectStoreIffEfLi1ELi18ELi32ELi1ELb0EL9Algorithm0EEvT_T0_ll_param_1];
	ld.param.u64 	%rd7, [_Z15SoftmaxWarpImplI10DirectLoadIffE11DirectStoreIffEfLi1ELi18ELi32ELi1ELb0EL9Algorithm0EEvT_T0_ll_param_0+8];
	ld.param.u64 	%rd6, [_Z15SoftmaxWarpImplI10DirectLoadIffE11DirectStoreIffEfLi1ELi18ELi32ELi1ELb0EL9Algorithm0EEvT_T0_ll_param_0];
	ld.param.u64 	%rd10, [_Z15SoftmaxWarpImplI10DirectLoadIffE11DirectStoreIffEfLi1ELi18ELi32ELi1ELb0EL9Algorithm0EEvT_T0_ll_param_2];
	ld.param.u64 	%rd11, [_Z15SoftmaxWarpImplI10DirectLoadIffE11DirectStoreIffEfLi1ELi18ELi32ELi1ELb0EL9Algorithm0EEvT_T0_ll_param_3];
	setp.lt.s64 	%p1, %rd11, 577;
	@%p1 bra 	$L__BB110_2;
	mov.u64 	%rd12, $str;
	cvta.global.u64 	%rd13, %rd12;
	mov.u64 	%rd14, $str$1;
	cvta.global.u64 	%rd15, %rd14;
	mov.u64 	%rd16, __unnamed_111;
	cvta.global.u64 	%rd17, %rd16;
	{ // callseq 110, 0
	.param .b64 param0;
	st.param.b64 	[param0], %rd13;
	.param .b64 param1;
	st.param.b64 	[param1], %rd15;
	.param .b32 param2;
	st.param.b32 	[param2], 253;
	.param .b64 param3;
	st.param.b64 	[param3], %rd17;
	.param .b64 param4;
	st.param.b64 	[param4], 1;
	call.uni 
	__assertfail, 
	(
	param0, 
	param1, 
	param2, 
	param3, 
	param4
	);
	} // callseq 110
$L__BB110_2:
	mov.u32 	%r2, %ctaid.x;
	mov.u32 	%r3, %ntid.y;
	mov.u32 	%r4, %tid.y;
	mad.lo.s32 	%r5, %r2, %r3, %r4;
	mov.u32 	%r6, %nctaid.x;
	mul.lo.s32 	%r1, %r6, %r3;
	cvt.s64.s32 	%rd26, %r5;
	setp.le.s64 	%p2, %rd10, %rd26;
	@%p2 bra 	$L__BB110_5;
	mov.u32 	%r7, %tid.x;
	cvt.u64.u32 	%rd2, %r7;
	cvt.s64.s32 	%rd3, %r1;
$L__BB110_4:
	mad.lo.s64 	%rd18, %rd26, %rd7, %rd2;
	cvta.to.global.u64 	%rd19, %rd6;
	shl.b64 	%rd20, %rd18, 2;
	add.s64 	%rd21, %rd19, %rd20;
	ld.global.f32 	%f1, [%rd21];
	max.f32 	%f2, %f1, 0fFF800000;
	ld.global.f32 	%f3, [%rd21+128];
	max.f32 	%f4, %f2, %f3;
	ld.global.f32 	%f5, [%rd21+256];
	max.f32 	%f6, %f4, %f5;
	ld.global.f32 	%f7, [%rd21+384];
	max.f32 	%f8, %f6, %f7;
	ld.global.f32 	%f9, [%rd21+512];
	max.f32 	%f10, %f8, %f9;
	ld.global.f32 	%f11, [%rd21+640];
	max.f32 	%f12, %f10, %f11;
	ld.global.f32 	%f13, [%rd21+768];
	max.f32 	%f14, %f12, %f13;
	ld.global.f32 	%f15, [%rd21+896];
	max.f32 	%f16, %f14, %f15;
	ld.global.f32 	%f17, [%rd21+1024];
	max.f32 	%f18, %f16, %f17;
	ld.global.f32 	%f19, [%rd21+1152];
	max.f32 	%f20, %f18, %f19;
	ld.global.f32 	%f21, [%rd21+1280];
	max.f32 	%f22, %f20, %f21;
	ld.global.f32 	%f23, [%rd21+1408];
	max.f32 	%f24, %f22, %f23;
	ld.global.f32 	%f25, [%rd21+1536];
	max.f32 	%f26, %f24, %f25;
	ld.global.f32 	%f27, [%rd21+1664];
	max.f32 	%f28, %f26, %f27;
	ld.global.f32 	%f29, [%rd21+1792];
	max.f32 	%f30, %f28, %f29;
	ld.global.f32 	%f31, [%rd21+1920];
	max.f32 	%f32, %f30, %f31;
	ld.global.f32 	%f33, [%rd21+2048];
	max.f32 	%f34, %f32, %f33;
	ld.global.f32 	%f35, [%rd21+2176];
	max.f32 	%f36, %f34, %f35;
	mov.b32 	%r8, %f36;
	shfl.sync.bfly.b32	%r9|%p3, %r8, 16, 31, -1;
	mov.b32 	%f37, %r9;
	max.f32 	%f38, %f36, %f37;
	mov.b32 	%r10, %f38;
	shfl.sync.bfly.b32	%r11|%p4, %r10, 8, 31, -1;
	mov.b32 	%f39, %r11;
	max.f32 	%f40, %f38, %f39;
	mov.b32 	%r12, %f40;
	shfl.sync.bfly.b32	%r13|%p5, %r12, 4, 31, -1;
	mov.b32 	%f41, %r13;
	max.f32 	%f42, %f40, %f41;
	mov.b32 	%r14, %f42;
	shfl.sync.bfly.b32	%r15|%p6, %r14, 2, 31, -1;
	mov.b32 	%f43, %r15;
	max.f32 	%f44, %f42, %f43;
	mov.b32 	%r16, %f44;
	shfl.sync.bfly.b32	%r17|%p7, %r16, 1, 31, -1;
	mov.b32 	%f45, %r17;
	max.f32 	%f46, %f44, %f45;
	sub.f32 	%f47, %f1, %f46;
	fma.rn.f32 	%f48, %f47, 0f3BBB989D, 0f3F000000;
	cvt.sat.f32.f32 	%f49, %f48;
	mov.f32 	%f50, 0f4B400001;
	mov.f32 	%f51, 0f437C0000;
	fma.rm.f32 	%f52, %f49, %f51, %f50;
	add.f32 	%f53, %f52, 0fCB40007F;
	neg.f32 	%f54, %f53;
	fma.rn.f32 	%f55, %f47, 0f3FB8AA3B, %f54;
	fma.rn.f32 	%f56, %f47, 0f32A57060, %f55;
	mov.b32 	%r18, %f52;
	shl.b32 	%r19, %r18, 23;
	mov.b32 	%f57, %r19;
	ex2.approx.ftz.f32 	%f58, %f56;
	mul.f32 	%f59, %f58, %f57;
	add.f32 	%f60, %f59, 0f00000000;
	sub.f32 	%f61, %f3, %f46;
	fma.rn.f32 	%f62, %f61, 0f3BBB989D, 0f3F000000;
	cvt.sat.f32.f32 	%f63, %f62;
	fma.rm.f32 	%f64, %f63, %f51, %f50;
	add.f32 	%f65, %f64, 0fCB40007F;
	neg.f32 	%f66, %f65;
	fma.rn.f32 	%f67, %f61, 0f3FB8AA3B, %f66;
	fma.rn.f32 	%f68, %f61, 0f32A57060, %f67;
	mov.b32 	%r20, %f64;
	shl.b32 	%r21, %r20, 23;
	mov.b32 	%f69, %r21;
	ex2.approx.ftz.f32 	%f70, %f68;
	mul.f32 	%f71, %f70, %f69;
	add.f32 	%f72, %f60, %f71;
	sub.f32 	%f73, %f5, %f46;
	fma.rn.f32 	%f74, %f73, 0f3BBB989D, 0f3F000000;
	cvt.sat.f32.f32 	%f75, %f74;
	fma.rm.f32 	%f76, %f75, %f51, %f50;
	add.f32 	%f77, %f76, 0fCB40007F;
	neg.f32 	%f78, %f77;
	fma.rn.f32 	%f79, %f73, 0f3FB8AA3B, %f78;
	fma.rn.f32 	%f80, %f73, 0f32A57060, %f79;
	mov.b32 	%r22, %f76;
	shl.b32 	%r23, %r22, 23;
	mov.b32 	%f81, %r23;
	ex2.approx.ftz.f32 	%f82, %f80;
	mul.f32 	%f83, %f82, %f81;
	add.f32 	%f84, %f72, %f83;
	sub.f32 	%f85, %f7, %f46;
	fma.rn.f32 	%f86, %f85, 0f3BBB989D, 0f3F000000;
	cvt.sat.f32.f32 	%f87, %f86;
	fma.rm.f32 	%f88, %f87, %f51, %f50;
	add.f32 	%f89, %f88, 0fCB40007F;
	neg.f32 	%f90, %f89;
	fma.rn.f32 	%f91, %f85, 0f3FB8AA3B, %f90;
	fma.rn.f32 	%f92, %f85, 0f32A57060, %f91;
	mov.b32 	%r24, %f88;
	shl.b32 	%r25, %r24, 23;
	mov.b32 	%f93, %r25;
	ex2.approx.ftz.f32 	%f94, %f92;
	mul.f32 	%f95, %f94, %f93;
	add.f32 	%f96, %f84, %f95;
	sub.f32 	%f97, %f9, %f46;
	fma.rn.f32 	%f98, %f97, 0f3BBB989D, 0f3F000000;
	cvt.sat.f32.f32 	%f99, %f98;
	fma.rm.f32 	%f100, %f99, %f51, %f50;
	add.f32 	%f101, %f100, 0fCB40007F;
	neg.f32 	%f102, %f101;
	fma.rn.f32 	%f103, %f97, 0f3FB8AA3B, %f102;
	fma.rn.f32 	%f104, %f97, 0f32A57060, %f103;
	mov.b32 	%r26, %f100;
	shl.b32 	%r27, %r26, 23;
	mov.b32 	%f105, %r27;
	ex2.approx.ftz.f32 	%f106, %f104;
	mul.f32 	%f107, %f106, %f105;
	add.f32 	%f108, %f96, %f107;
	sub.f32 	%f109, %f11, %f46;
	fma.rn.f32 	%f110, %f109, 0f3BBB989D, 0f3F000000;
	cvt.sat.f32.f32 	%f111, %f110;
	fma.rm.f32 	%f112, %f111, %f51, %f50;
	add.f32 	%f113, %f112, 0fCB40007F;
	neg.f32 	%f114, %f113;
	fma.rn.f32 	%f115, %f109, 0f3FB8AA3B, %f114;
	fma.rn.f32 	%f116, %f109, 0f32A57060, %f115;
	mov.b32 	%r28, %f112;
	shl.b32 	%r29, %r28, 23;
	mov.b32 	%f117, %r29;
	ex2.approx.ftz.f32 	%f118, %f116;
	mul.f32 	%f119, %f118, %f117;
	add.f32 	%f120, %f108, %f119;
	sub.f32 	%f121, %f13, %f46;
	fma.rn.f32 	%f122, %f121, 0f3BBB989D, 0f3F000000;
	cvt.sat.f32.f32 	%f123, %f122;
	fma.rm.f32 	%f124, %f123, %f51, %f50;
	add.f32 	%f125, %f124, 0fCB40007F;
	neg.f32 	%f126, %f125;
	fma.rn.f32 	%f127, %f121, 0f3FB8AA3B, %f126;
	fma.rn.f32 	%f128, %f121, 0f32A57060, %f127;
	mov.b32 	%r30, %f124;
	shl.b32 	%r31, %r30, 23;
	mov.b32 	%f129, %r31;
	ex2.approx.ftz.f32 	%f130, %f128;
	mul.f32 	%f131, %f130, %f129;
	add.f32 	%f132, %f120, %f131;
	sub.f32 	%f133, %f15, %f46;
	fma.rn.f32 	%f134, %f133, 0f3BBB989D, 0f3F000000;
	cvt.sat.f32.f32 	%f135, %f134;
	fma.rm.f32 	%f136, %f135, %f51, %f50;
	add.f32 	%f137, %f136, 0fCB40007F;
	neg.f32 	%f138, %f137;
	fma.rn.f32 	%f139, %f133, 0f3FB8AA3B, %f138;
	fma.rn.f32 	%f140, %f133, 0f32A57060, %f139;
	mov.b32 	%r32, %f136;
	shl.b32 	%r33, %r32, 23;
	mov.b32 	%f141, %r33;
	ex2.approx.ftz.f32 	%f142, %f140;
	mul.f32 	%f143, %f142, %f141;
	add.f32 	%f144, %f132, %f143;
	sub.f32 	%f145, %f17, %f46;
	fma.rn.f32 	%f146, %f145, 0f3BBB989D, 0f3F000000;
	cvt.sat.f32.f32 	%f147, %f146;
	fma.rm.f32 	%f148, %f147, %f51, %f50;
	add.f32 	%f149, %f148, 0fCB40007F;
	neg.f32 	%f150, %f149;
	fma.rn.f32 	%f151, %f145, 0f3FB8AA3B, %f150;
	fma.rn.f32 	%f152, %f145, 0f32A57060, %f151;
	mov.b32 	%r34, %f148;
	shl.b32 	%r35, %r34, 23;
	mov.b32 	%f153, %r35;
	ex2.approx.ftz.f32 	%f154, %f152;
	mul.f32 	%f155, %f154, %f153;
	add.f32 	%f156, %f144, %f155;
	sub.f32 	%f157, %f19, %f46;
	fma.rn.f32 	%f158, %f157, 0f3BBB989D, 0f3F000000;
	cvt.sat.f32.f32 	%f159, %f158;
	fma.rm.f32 	%f160, %f159, %f51, %f50;
	add.f32 	%f161, %f160, 0fCB40007F;
	neg.f32 	%f162, %f161;
	fma.rn.f32 	%f163, %f157, 0f3FB8AA3B, %f162;
	fma.rn.f32 	%f164, %f157, 0f32A57060, %f163;
	mov.b32 	%r36, %f160;
	shl.b32 	%r37, %r36, 23;
	mov.b32 	%f165, %r37;
	ex2.approx.ftz.f32 	%f166, %f164;
	mul.f32 	%f167, %f166, %f165;
	add.f32 	%f168, %f156, %f167;
	sub.f32 	%f169, %f21, %f46;
	fma.rn.f32 	%f170, %f169, 0f3BBB989D, 0f3F000000;
	cvt.sat.f32.f32 	%f171, %f170;
	fma.rm.f32 	%f172, %f171, %f51, %f50;
	add.f32 	%f173, %f172, 0fCB40007F;
	neg.f32 	%f174, %f173;
	fma.rn.f32 	%f175, %f169, 0f3FB8AA3B, %f174;
	fma.rn.f32 	%f176, %f169, 0f32A57060, %f175;
	mov.b32 	%r38, %f172;
	shl.b32 	%r39, %r38, 23;
	mov.b32 	%f177, %r39;
	ex2.approx.ftz.f32 	%f178, %f176;
	mul.f32 	%f179, %f178, %f177;
	add.f32 	%f180, %f168, %f179;
	sub.f32 	%f181, %f23, %f46;
	fma.rn.f32 	%f182, %f181, 0f3BBB989D, 0f3F000000;
	cvt.sat.f32.f32 	%f183, %f182;
	fma.rm.f32 	%f184, %f183, %f51, %f50;
	add.f32 	%f185, %f184, 0fCB40007F;
	neg.f32 	%f186, %f185;
	fma.rn.f32 	%f187, %f181, 0f3FB8AA3B, %f186;
	fma.rn.f32 	%f188, %f181, 0f32A57060, %f187;
	mov.b32 	%r40, %f184;
	shl.b32 	%r41, %r40, 23;
	mov.b32 	%f189, %r41;
	ex2.approx.ftz.f32 	%f190, %f188;
	mul.f32 	%f191, %f190, %f189;
	add.f32 	%f192, %f180, %f191;
	sub.f32 	%f193, %f25, %f46;
	fma.rn.f32 	%f194, %f193, 0f3BBB989D, 0f3F000000;
	cvt.sat.f32.f32 	%f195, %f194;
	fma.rm.f32 	%f196, %f195, %f51, %f50;
	add.f32 	%f197, %f196, 0fCB40007F;
	neg.f32 	%f198, %f197;
	fma.rn.f32 	%f199, %f193, 0f3FB8AA3B, %f198;
	fma.rn.f32 	%f200, %f193, 0f32A57060, %f199;
	mov.b32 	%r42, %f196;
	shl.b32 	%r43, %r42, 23;
	mov.b32 	%f201, %r43;
	ex2.approx.ftz.f32 	%f202, %f200;
	mul.f32 	%f203, %f202, %f201;
	add.f32 	%f204, %f192, %f203;
	sub.f32 	%f205, %f27, %f46;
	fma.rn.f32 	%f206, %f205, 0f3BBB989D, 0f3F000000;
	cvt.sat.f32.f32 	%f207, %f206;
	fma.rm.f32 	%f208, %f207, %f51, %f50;
	add.f32 	%f209, %f208, 0fCB40007F;
	neg.f32 	%f210, %f209;
	fma.rn.f32 	%f211, %f205, 0f3FB8AA3B, %f210;
	fma.rn.f32 	%f212, %f205, 0f32A57060, %f211;
	mov.b32 	%r44, %f208;
	shl.b32 	%r45, %r44, 23;
	mov.b32 	%f213, %r45;
	ex2.approx.ftz.f32 	%f214, %f212;
	mul.f32 	%f215, %f214, %f213;
	add.f32 	%f216, %f204, %f215;
	sub.f32 	%f217, %f29, %f46;
	fma.rn.f32 	%f218, %f217, 0f3BBB989D, 0f3F000000;
	cvt.sat.f32.f32 	%f219, %f218;
	fma.rm.f32 	%f220, %f219, %f51, %f50;
	add.f32 	%f221, %f220, 0fCB40007F;
	neg.f32 	%f222, %f221;
	fma.rn.f32 	%f223, %f217, 0f3FB8AA3B, %f222;
	fma.rn.f32 	%f224, %f217, 0f32A57060, %f223;
	mov.b32 	%r46, %f220;
	shl.b32 	%r47, %r46, 23;
	mov.b32 	%f225, %r47;
	ex2.approx.ftz.f32 	%f226, %f224;
	mul.f32 	%f227, %f226, %f225;
	add.f32 	%f228, %f216, %f227;
	sub.f32 	%f229, %f31, %f46;
	fma.rn.f32 	%f230, %f229, 0f3BBB989D, 0f3F000000;
	cvt.sat.f32.f32 	%f231, %f230;
	fma.rm.f32 	%f232, %f231, %f51, %f50;
	add.f32 	%f233, %f232, 0fCB40007F;
	neg.f32 	%f234, %f233;
	fma.rn.f32 	%f235, %f229, 0f3FB8AA3B, %f234;
	fma.rn.f32 	%f236, %f229, 0f32A57060, %f235;
	mov.b32 	%r48, %f232;
	shl.b32 	%r49, %r48, 23;
	mov.b32 	%f237, %r49;
	ex2.approx.ftz.f32 	%f238, %f236;
	mul.f32 	%f239, %f238, %f237;
	add.f32 	%f240, %f228, %f239;
	sub.f32 	%f241, %f33, %f46;
	fma.rn.f32 	%f242, %f241, 0f3BBB989D, 0f3F000000;
	cvt.sat.f32.f32 	%f243, %f242;
	fma.rm.f32 	%f244, %f243, %f51, %f50;
	add.f32 	%f245, %f244, 0fCB40007F;
	neg.f32 	%f246, %f245;
	fma.rn.f32 	%f247, %f241, 0f3FB8AA3B, %f246;
	fma.rn.f32 	%f248, %f241, 0f32A57060, %f247;
	mov.b32 	%r50, %f244;
	shl.b32 	%r51, %r50, 23;
	mov.b32 	%f249, %r51;
	ex2.approx.ftz.f32 	%f250, %f248;
	mul.f32 	%f251, %f250, %f249;
	add.f32 	%f252, %f240, %f251;
	sub.f32 	%f253, %f35, %f46;
	fma.rn.f32 	%f254, %f253, 0f3BBB989D, 0f3F000000;
	cvt.sat.f32.f32 	%f255, %f254;
	fma.rm.f32 	%f256, %f255, %f51, %f50;
	add.f32 	%f257, %f256, 0fCB40007F;
	neg.f32 	%f258, %f257;
	fma.rn.f32 	%f259, %f253, 0f3FB8AA3B, %f258;
	fma.rn.f32 	%f260, %f253, 0f32A57060, %f259;
	mov.b32 	%r52, %f256;
	shl.b32 	%r53, %r52, 23;
	mov.b32 	%f261, %r53;
	ex2.approx.ftz.f32 	%f262, %f260;
	mul.f32 	%f263, %f262, %f261;
	add.f32 	%f264, %f252, %f263;
	mov.b32 	%r54, %f264;
	shfl.sync.bfly.b32	%r55|%p8, %r54, 16, 31, -1;
	mov.b32 	%f265, %r55;
	add.f32 	%f266, %f264, %f265;
	mov.b32 	%r56, %f266;
	shfl.sync.bfly.b32	%r57|%p9, %r56, 8, 31, -1;
	mov.b32 	%f267, %r57;
	add.f32 	%f268, %f266, %f267;
	mov.b32 	%r58, %f268;
	shfl.sync.bfly.b32	%r59|%p10, %r58, 4, 31, -1;
	mov.b32 	%f269, %r59;
	add.f32 	%f270, %f268, %f269;
	mov.b32 	%r60, %f270;
	shfl.sync.bfly.b32	%r61|%p11, %r60, 2, 31, -1;
	mov.b32 	%f271, %r61;
	add.f32 	%f272, %f270, %f271;
	mov.b32 	%r62, %f272;
	shfl.sync.bfly.b32	%r63|%p12, %r62, 1, 31, -1;
	mov.b32 	%f273, %r63;
	add.f32 	%f274, %f272, %f273;
	div.rn.f32 	%f275, %f59, %f274;
	div.rn.f32 	%f276, %f71, %f274;
	div.rn.f32 	%f277, %f83, %f274;
	div.rn.f32 	%f278, %f95, %f274;
	div.rn.f32 	%f279, %f107, %f274;
	div.rn.f32 	%f280, %f119, %f274;
	div.rn.f32 	%f281, %f131, %f274;
	div.rn.f32 	%f282, %f143, %f274;
	div.rn.f32 	%f283, %f155, %f274;
	div.rn.f32 	%f284, %f167, %f274;
	div.rn.f32 	%f285, %f179, %f274;
	div.rn.f32 	%f286, %f191, %f274;
	div.rn.f32 	%f287, %f203, %f274;
	div.rn.f32 	%f288, %f215, %f274;
	div.rn.f32 	%f289, %f227, %f274;
	div.rn.f32 	%f290, %f239, %f274;
	div.rn.f32 	%f291, %f251, %f274;
	div.rn.f32 	%f292, %f263, %f274;
	mad.lo.s64 	%rd22, %rd26, %rd9, %rd2;
	cvta.to.global.u64 	%rd23, %rd8;
	shl.b64 	%rd24, %rd22, 2;
	add.s64 	%rd25, %rd23, %rd24;
	st.global.f32 	[%rd25], %f275;
	st.global.f32 	[%rd25+128], %f276;
	st.global.f32 	[%rd25+256], %f277;
	st.global.f32 	[%rd25+384], %f278;
	st.global.f32 	[%rd25+512], %f279;
	st.global.f32 	[%rd25+640], %f280;
	st.global.f32 	[%rd25+768], %f281;
	st.global.f32 	[%rd25+896], %f282;
	st.global.f32 	[%rd25+1024], %f283;
	st.global.f32 	[%rd25+1152], %f284;
	st.global.f32 	[%rd25+1280], %f285;
	st.global.f32 	[%rd25+1408], %f286;
	st.global.f32 	[%rd25+1536], %f287;
	st.global.f32 	[%rd25+1664], %f288;
	st.global.f32 	[%rd25+1792], %f289;
	st.global.f32 	[%rd25+1920], %f290;
	st.global.f32 	[%rd25+2048], %f291;
	st.global.f32 	[%rd25+2176], %f292;
	add.s64 	%rd26, %rd26, %rd3;
	setp.lt.s64 	%p13, %rd26, %rd10;
	@%p13 bra 	$L__BB110_4;
$L__BB110_5:
	ret;

}
	// .globl	_Z15SoftmaxWarpImplI10DirectLoadIffE11DirectStoreIffEfLi1ELi18ELi32ELi1ELb1EL9Algorithm0EEvT_T0_ll
.visible .entry _Z15SoftmaxWarpImplI10DirectLoadIffE11DirectStoreIffEfLi1ELi18ELi32ELi1ELb1EL9Algorithm0EEvT_T0_ll(
	.param .align 8 .b8 _Z15SoftmaxWarpImplI10DirectLoadIffE11DirectStoreIffEfLi1ELi18ELi32ELi1ELb1EL9Algorithm0EEvT_T0_ll_param_0[16],
	.param .align 8 .b8 _Z15SoftmaxWarpImplI10DirectLoadIffE11DirectStoreIffEfLi1ELi18ELi32ELi1ELb1EL9Algorithm0EEvT_T0_ll_param_1[16],
	.param .u64 _Z15SoftmaxWarpImplI10DirectLoadIffE11DirectStoreIffEfLi1ELi18ELi32ELi1ELb1EL9Algorithm0EEvT_T0_ll_param_2,
	.param .u64 _Z15SoftmaxWarpImplI10DirectLoadIffE11DirectStoreIffEfLi1ELi18ELi32ELi1ELb1EL9Algorithm0EEvT_T0_ll_param_3
)
{
	.reg .pred 	%p<50>;
	.reg .b32 	%r<82>;
	.reg .b32 	%f<383>;
	.reg .b64 	%rd<46>;

	ld.param.u64 	%rd27, [_Z15SoftmaxWarpImplI10DirectLoadIffE11DirectStoreIffEfLi1ELi18ELi32ELi1ELb1EL9Algorithm0EEvT_T0_ll_param_1+8];
	ld.param.u64 	%rd26, [_Z15SoftmaxWarpImplI10DirectLoadIffE11DirectStoreIffEfLi1ELi18ELi32ELi1ELb1EL9Algorithm0EEvT_T0_ll_param_1];
	ld.param.u64 	%rd25, [_Z15SoftmaxWarpImplI10DirectLoadIffE11DirectStoreIffEfLi1ELi18ELi32ELi1ELb1EL9Algorithm0EEvT_T0_ll_param_0+8];
	ld.param.u64 	%rd24, [_Z15SoftmaxWarpImplI10DirectLoadIffE11DirectStoreIffEfLi1ELi18ELi32ELi1ELb1EL9Algorithm0EEvT_T0_ll_param_0];
	ld.param.u64 	%rd29, [_Z15SoftmaxWarpImplI10DirectLoadIffE11DirectStoreIffEfLi1ELi18ELi32ELi1ELb1EL9Algorithm0EEvT_T0_ll_param_3];
	setp.lt.s64 	%p1, %rd29, 577;
	@%p1 bra 	$L__BB111_2;
	mov.u64 	%rd30, $str;
	cvta.global.u64 	%rd31, %rd30;
	mov.u64 	%rd32, $str$1;
	cvta.global.u64 	%rd33, %rd32;
	mov.u64 	%rd34, __unnamed_112;
	cvta.global.u64 	%rd35, %rd34;
	{ // callseq 111, 0
	.param .b64 param0;
	st.param.b64 	[param0], %rd31;
	.param .b64 param1;
	st.param.b64 	[param1], %rd33;
	.param .b32 param2;
	st.param.b32 	[param2], 253;
	.param .b64 param3;
	st.param.b64 	[param3], %rd35;
	.param .b64 param4;
	st.param.b64 	[param4], 1;
	call.uni 
	__assertfail, 
	(
	param0, 
	param1, 
	param2, 
	param3, 
	param4
	);
	} // callseq 111
$L__BB111_2:
	ld.param.u64 	%rd43, [_Z15SoftmaxWarpImplI10DirectLoadIffE11DirectStoreIffEfLi1ELi18ELi32ELi1ELb1EL9Algorithm0EEvT_T0_ll_param_2];
	mov.u32 	%r1, %ctaid.x;
	mov.u32 	%r2, %ntid.y;
	mov.u32 	%r3, %tid.y;
	mad.lo.s32 	%r4, %r1, %r2, %r3;
	cvt.s64.s32 	%rd45, %r4;
	setp.le.s64 	%p2, %rd43, %rd45;
	@%p2 bra 	$L__BB111_77;
	mov.u32 	%r5, %tid.x;
	cvt.u64.u32 	%rd2, %r5;
	add.s32 	%r6, %r5, 32;
	cvt.u64.u32 	%rd3, %r6;
	add.s32 	%r7, %r5, 64;
	cvt.u64.u32 	%rd4, %r7;
	add.s32 	%r8, %r5, 96;
	cvt.u64.u32 	%rd5, %r8;
	add.s32 	%r9, %r5, 128;
	cvt.u64.u32 	%rd6, %r9;
	add.s32 	%r10, %r5, 160;
	cvt.u64.u32 	%rd7, %r10;
	add.s32 	%r11, %r5, 192;
	cvt.u64.u32 	%rd8, %r11;
	add.s32 	%r12, %r5, 224;
	cvt.u64.u32 	%rd9, %r12;
	add.s32 	%r13, %r5, 256;
	cvt.u64.u32 	%rd10, %r13;
	add.s32 	%r14, %r5, 288;
	cvt.u64.u32 	%rd11, %r14;
	add.s32 	%r15, %r5, 320;
	cvt.u64.u32 	%rd12, %r15;
	add.s32 	%r16, %r5, 352;
	cvt.u64.u32 	%rd13, %r16;
	add.s32 	%r17, %r5, 384;
	cvt.u64.u32 	%rd14, %r17;
	add.s32 	%r18, %r5, 416;
	cvt.u64.u32 	%rd15, %r18;
	add.s32 	%r19, %r5, 448;
	cvt.u64.u32 	%rd16, %r19;
	add.s32 	%r20, %r5, 480;
	cvt.u64.u32 	%rd17, %r20;
	add.s32 	%r21, %r5, 512;
	cvt.u64.u32 	%rd18, %r21;
	add.s32 	%r22, %r5, 544;
	cvt.u64.u32 	%rd19, %r22;
	mov.u32 	%r79, %nctaid.x;
	mul.lo.s32 	%r81, %r79, %r2;
$L__BB111_4:
	setp.le.s64 	%p3, %rd29, %rd2;
	mad.lo.s64 	%rd36, %rd45, %rd25, %rd2;
	cvta.to.global.u64 	%rd37, %rd24;
	shl.b64 	%rd38, %rd36, 2;
	add.s64 	%rd21, %rd37, %rd38;
	mov.f32 	%f347, 0fFF800000;
	mov.f32 	%f350, %f347;
	@%p3 bra 	$L__BB111_6;
	ld.global.f32 	%f347, [%rd21];
	max.f32 	%f350, %f347, 0fFF800000;
$L__BB111_6:
	setp.le.s64 	%p4, %rd29, %rd3;
	mov.f32 	%f349, 0fFF800000;
	@%p4 bra 	$L__BB111_8;
	ld.global.f32 	%f349, [%rd21+128];
	max.f32 	%f350, %f350, %f349;
$L__BB111_8:
	setp.le.s64 	%p5, %rd29, %rd4;
	mov.f32 	%f351, 0fFF800000;
	@%p5 bra 	$L__BB111_10;
	ld.global.f32 	%f351, [%rd21+256];
	max.f32 	%f350, %f350, %f351;
$L__BB111_10:
	setp.le.s64 	%p6, %rd29, %rd5;
	mov.f32 	%f353, 0fFF800000;
	@%p6 bra 	$L__BB111_12;
	ld.global.f32 	%f353, [%rd21+384];
	max.f32 	%f350, %f350, %f353;
$L__BB111_12:
	setp.le.s64 	%p7, %rd29, %rd6;
	mov.f32 	%f355, 0fFF800000;
	@%p7 bra 	$L__BB111_14;
	ld.global.f32 	%f355, [%rd21+512];
	max.f32 	%f350, %f350, %f355;
$L__BB111_14:
	setp.le.s64 	%p8, %rd29, %rd7;
	mov.f32 	%f357, 0fFF800000;
	@%p8 bra 	$L__BB111_16;
	ld.global.f32 	%f357, [%rd21+640];
	max.f32 	%f350, %f350, %f357;
$L__BB111_16:
	setp.le.s64 	%p9, %rd29, %rd8;
	mov.f32 	%f359, 0fFF800000;
	@%p9 bra 	$L__BB111_18;
	ld.global.f32 	%f359, [%rd21+768];
	max.f32 	%f350, %f350, %f359;
$L__BB111_18:
	setp.le.s64 	%p10, %rd29, %rd9;
	mov.f32 	%f361, 0fFF800000;
	@%p10 bra 	$L__BB111_20;
	ld.global.f32 	%f361, [%rd21+896];
	max.f32 	%f350, %f350, %f361;
$L__BB111_20:
	setp.le.s64 	%p11, %rd29, %rd10;
	mov.f32 	%f363, 0fFF800000;
	@%p11 bra 	$L__BB111_22;
	ld.global.f32 	%f363, [%rd21+1024];
	max.f32 	%f350, %f350, %f363;
$L__BB111_22:
	setp.le.s64 	%p12, %rd29, %rd11;
	mov.f32 	%f365, 0fFF800000;
	@%p12 bra 	$L__BB111_24;
	ld.global.f32 	%f365, [%rd21+1152];
	max.f32 	%f350, %f350, %f365;
$L__BB111_24:
	setp.le.s64 	%p13, %rd29, %rd12;
	mov.f32 	%f367, 0fFF800000;
	@%p13 bra 	$L__BB111_26;
	ld.global.f32 	%f367, [%rd21+1280];
	max.f32 	%f350, %f350, %f367;
$L__BB111_26:
	setp.le.s64 	%p14, %rd29, %rd13;
	mov.f32 	%f369, 0fFF800000;
	@%p14 bra 	$L__BB111_28;
	ld.global.f32 	%f369, [%rd21+1408];
	max.f32 	%f350, %f350, %f369;
$L__BB111_28:
	setp.le.s64 	%p15, %rd29, %rd14;
	mov.f32 	%f371, 0fFF800000;
	@%p15 bra 	$L__BB111_30;
	ld.global.f32 	%f371, [%rd21+1536];
	max.f32 	%f350, %f350, %f371;
$L__BB111_30:
	setp.le.s64 	%p16, %rd29, %rd15;
	mov.f32 	%f373, 0fFF800000;
	@%p16 bra 	$L__BB111_32;
	ld.global.f32 	%f373, [%rd21+1664];
	max.f32 	%f350, %f350, %f373;
$L__BB111_32:
	setp.le.s64 	%p17, %rd29, %rd16;
	mov.f32 	%f375, 0fFF800000;
	@%p17 bra 	$L__BB111_34;
	ld.global.f32 	%f375, [%rd21+1792];
	max.f32 	%f350, %f350, %f375;
$L__BB111_34:
	setp.le.s64 	%p18, %rd29, %rd17;
	mov.f32 	%f377, 0fFF800000;
	@%p18 bra 	$L__BB111_36;
	ld.global.f32 	%f377, [%rd21+1920];
	max.f32 	%f350, %f350, %f377;
$L__BB111_36:
	setp.le.s64 	%p19, %rd29, %rd18;
	mov.f32 	%f379, 0fFF800000;
	@%p19 bra 	$L__BB111_38;
	ld.global.f32 	%f379, [%rd21+2048];
	max.f32 	%f350, %f350, %f379;
$L__BB111_38:
	setp.le.s64 	%p20, %rd29, %rd19;
	mov.f32 	%f381, 0fFF800000;
	@%p20 bra 	$L__BB111_40;
	ld.global.f32 	%f381, [%rd21+2176];
	max.f32 	%f350, %f350, %f381;
$L__BB111_40:
	setp.le.s64 	%p21, %rd29, %rd2;
	mov.b32 	%r23, %f350;
	shfl.sync.bfly.b32	%r24|%p22, %r23, 16, 31, -1;
	mov.b32 	%f109, %r24;
	max.f32 	%f110, %f350, %f109;
	mov.b32 	%r25, %f110;
	shfl.sync.bfly.b32	%r26|%p23, %r25, 8, 31, -1;
	mov.b32 	%f111, %r26;
	max.f32 	%f112, %f110, %f111;
	mov.b32 	%r27, %f112;
	shfl.sync.bfly.b32	%r28|%p24, %r27, 4, 31, -1;
	mov.b32 	%f113, %r28;
	max.f32 	%f114, %f112, %f113;
	mov.b32 	%r29, %f114;
	shfl.sync.bfly.b32	%r30|%p25, %r29, 2, 31, -1;
	mov.b32 	%f115, %r30;
	max.f32 	%f116, %f114, %f115;
	mov.b32 	%r31, %f116;
	shfl.sync.bfly.b32	%r32|%p26, %r31, 1, 31, -1;
	mov.b32 	%f117, %r32;
	max.f32 	%f118, %f116, %f117;
	sub.f32 	%f119, %f347, %f118;
	fma.rn.f32 	%f120, %f119, 0f3BBB989D, 0f3F000000;
	cvt.sat.f32.f32 	%f121, %f120;
	mov.f32 	%f122, 0f4B400001;
	mov.f32 	%f123, 0f437C0000;
	fma.rm.f32 	%f124, %f121, %f123, %f122;
	add.f32 	%f125, %f124, 0fCB40007F;
	neg.f32 	%f126, %f125;
	fma.rn.f32 	%f127, %f119, 0f3FB8AA3B, %f126;
	fma.rn.f32 	%f128, %f119, 0f32A57060, %f127;
	mov.b32 	%r33, %f124;
	shl.b32 	%r34, %r33, 23;
	mov.b32 	%f129, %r34;
	ex2.approx.ftz.f32 	%f130, %f128;
	mul.f32 	%f131, %f130, %f129;
	add.f32 	%f132, %f131, 0f00000000;
	sub.f32 	%f133, %f349, %f118;
	fma.rn.f32 	%f134, %f133, 0f3BBB989D, 0f3F000000;
	cvt.sat.f32.f32 	%f135, %f134;
	fma.rm.f32 	%f136, %f135, %f123, %f122;
	add.f32 	%f137, %f136, 0fCB40007F;
	neg.f32 	%f138, %f137;
	fma.rn.f32 	%f139, %f133, 0f3FB8AA3B, %f138;
	fma.rn.f32 	%f140, %f133, 0f32A57060, %f139;
	mov.b32 	%r35, %f136;
	shl.b32 	%r36, %r35, 23;
	mov.b32 	%f141, %r36;
	ex2.approx.ftz.f32 	%f142, %f140;
	mul.f32 	%f143, %f142, %f141;
	add.f32 	%f144, %f132, %f143;
	sub.f32 	%f145, %f351, %f118;
	fma.rn.f32 	%f146, %f145, 0f3BBB989D, 0f3F000000;
	cvt.sat.f32.f32 	%f147, %f146;
	fma.rm.f32 	%f148, %f147, %f123, %f122;
	add.f32 	%f149, %f148, 0fCB40007F;
	neg.f32 	%f150, %f149;
	fma.rn.f32 	%f151, %f145, 0f3FB8AA3B, %f150;
	fma.rn.f32 	%f152, %f145, 0f32A57060, %f151;
	mov.b32 	%r37, %f148;
	shl.b32 	%r38, %r37, 23;
	mov.b32 	%f153, %r38;
	ex2.approx.ftz.f32 	%f154, %f152;
	mul.f32 	%f155, %f154, %f153;
	add.f32 	%f156, %f144, %f155;
	sub.f32 	%f157, %f353, %f118;
	fma.rn.f32 	%f158, %f157, 0f3BBB989D, 0f3F000000;
	cvt.sat.f32.f32 	%f159, %f158;
	fma.rm.f32 	%f160, %f159, %f123, %f122;
	add.f32 	%f161, %f160, 0fCB40007F;
	neg.f32 	%f162, %f161;
	fma.rn.f32 	%f163, %f157, 0f3FB8AA3B, %f162;
	fma.rn.f32 	%f164, %f157, 0f32A57060, %f163;
	mov.b32 	%r39, %f160;
	shl.b32 	%r40, %r39, 23;
	mov.b32 	%f165, %r40;
	ex2.approx.ftz.f32 	%f166, %f164;
	mul.f32 	%f167, %f166, %f165;
	add.f32 	%f168, %f156, %f167;
	sub.f32 	%f169, %f355, %f118;
	fma.rn.f32 	%f170, %f169, 0f3BBB989D, 0f3F000000;
	cvt.sat.f32.f32 	%f171, %f170;
	fma.rm.f32 	%f172, %f171, %f123, %f122;
	add.f32 	%f173, %f172, 0fCB40007F;
	neg.f32 	%f174, %f173;
	fma.rn.f32 	%f175, %f169, 0f3FB8AA3B, %f174;
	fma.rn.f32 	%f176, %f169, 0f32A57060, %f175;
	mov.b32 	%r41, %f172;
	shl.b32 	%r42, %r41, 23;
	mov.b32 	%f177, %r42;
	ex2.approx.ftz.f32 	%f178, %f176;
	mul.f32 	%f179, %f178, %f177;
	add.f32 	%f180, %f168, %f179;
	sub.f32 	%f181, %f357, %f118;
	fma.rn.f32 	%f182, %f181, 0f3BBB989D, 0f3F000000;
	cvt.sat.f32.f32 	%f183, %f182;
	fma.rm.f32 	%f184, %f183, %f123, %f122;
	add.f32 	%f185, %f184, 0fCB40007F;
	neg.f32 	%f186, %f185;
	fma.rn.f32 	%f187, %f181, 0f3FB8AA3B, %f186;
	fma.rn.f32 	%f188, %f181, 0f32A57060, %f187;
	mov.b32 	%r43, %f184;
	shl.b32 	%r44, %r43, 23;
	mov.b32 	%f189, %r44;
	ex2.approx.ftz.f32 	%f190, %f188;
	mul.f32 	%f191, %f190, %f189;
	add.f32 	%f192, %f180, %f191;
	sub.f32 	%f193, %f359, %f118;
	fma.rn.f32 	%f194, %f193, 0f3BBB989D, 0f3F000000;
	cvt.sat.f32.f32 	%f195, %f194;
	fma.rm.f32 	%f196, %f195, %f123, %f122;
	add.f32 	%f197, %f196, 0fCB40007F;
	neg.f32 	%f198, %f197;
	fma.rn.f32 	%f199, %f193, 0f3FB8AA3B, %f198;
	fma.rn.f32 	%f200, %f193, 0f32A57060, %f199;
	mov.b32 	%r45, %f196;
	shl.b32 	%r46, %r45, 23;
	mov.b32 	%f201, %r46;
	ex2.approx.ftz.f32 	%f202, %f200;
	mul.f32 	%f203, %f202, %f201;
	add.f32 	%f204, %f192, %f203;
	sub.f32 	%f205, %f361, %f118;
	fma.rn.f32 	%f206, %f205, 0f3BBB989D, 0f3F000000;
	cvt.sat.f32.f32 	%f207, %f206;
	fma.rm.f32 	%f208, %f207, %f123, %f122;
	add.f32 	%f209, %f208, 0fCB40007F;
	neg.f32 	%f210, %f209;
	fma.rn.f32 	%f211, %f205, 0f3FB8AA3B, %f210;
	fma.rn.f32 	%f212, %f205, 0f32A57060, %f211;
	mov.b32 	%r47, %f208;
	shl.b32 	%r48, %r47, 23;
	mov.b32 	%f213, %r48;
	ex2.approx.ftz.f32 	%f214, %f212;
	mul.f32 	%f215, %f214, %f213;
	add.f32 	%f216, %f204, %f215;
	sub.f32 	%f217, %f363, %f118;
	fma.rn.f32 	%f218, %f217, 0f3BBB989D, 0f3F000000;
	cvt.sat.f32.f32 	%f219, %f218;
	fma.rm.f32 	%f220, %f219, %f123, %f122;
	add.f32 	%f221, %f220, 0fCB40007F;
	neg.f32 	%f222, %f221;
	fma.rn.f32 	%f223, %f217, 0f3FB8AA3B, %f222;
	fma.rn.f32 	%f224, %f217, 0f32A57060, %f223;
	mov.b32 	%r49, %f220;
	shl.b32 	%r50, %r49, 23;
	mov.b32 	%f225, %r50;
	ex2.approx.ftz.f32 	%f226, %f224;
	mul.f32 	%f227, %f226, %f225;
	add.f32 	%f228, %f216, %f227;
	sub.f32 	%f229, %f365, %f118;
	fma.rn.f32 	%f230, %f229, 0f3BBB989D, 0f3F000000;
	cvt.sat.f32.f32 	%f231, %f230;
	fma.rm.f32 	%f232, %f231, %f123, %f122;
	add.f32 	%f233, %f232, 0fCB40007F;
	neg.f32 	%f234, %f233;
	fma.rn.f32 	%f235, %f229, 0f3FB8AA3B, %f234;
	fma.rn.f32 	%f236, %f229, 0f32A57060, %f235;
	mov.b32 	%r51, %f232;
	shl.b32 	%r52, %r51, 23;
	mov.b32 	%f237, %r52;
	ex2.approx.ftz.f32 	%f238, %f236;
	mul.f32 	%f239, %f238, %f237;
	add.f32 	%f240, %f228, %f239;
	sub.f32 	%f241, %f367, %f118;
	fma.rn.f32 	%f242, %f241, 0f3BBB989D, 0f3F000000;
	cvt.sat.f32.f32 	%f243, %f242;
	fma.rm.f32 	%f244, %f243, %f123, %f122;
	add.f32 	%f245, %f244, 0fCB40007F;
	neg.f32 	%f246, %f245;
	fma.rn.f32 	%f247, %f241, 0f3FB8AA3B, %f246;
	fma.rn.f32 	%f248, %f241, 0f32A57060, %f247;
	mov.b32 	%r53, %f244;
	shl.b32 	%r54, %r53, 23;
	mov.b32 	%f249, %r54;
	ex2.approx.ftz.f32 	%f250, %f248;
	mul.f32 	%f251, %f250, %f249;
	add.f32 	%f252, %f240, %f251;
	sub.f32 	%f253, %f369, %f118;
	fma.rn.f32 	%f254, %f253, 0f3BBB989D, 0f3F000000;
	cvt.sat.f32.f32 	%f255, %f254;
	fma.rm.f32 	%f256, %f255, %f123, %f122;
	add.f32 	%f257, %f256, 0fCB40007F;
	neg.f32 	%f258, %f257;
	fma.rn.f32 	%f259, %f253, 0f3FB8AA3B, %f258;
	fma.rn.f32 	%f260, %f253, 0f32A57060, %f259;
	mov.b32 	%r55, %f256;
	shl.b32 	%r56, %r55, 23;
	mov.b32 	%f261, %r56;
	ex2.approx.ftz.f32 	%f262, %f260;
	mul.f32 	%f263, %f262, %f261;
	add.f32 	%f264, %f252, %f263;
	sub.f32 	%f265, %f371, %f118;
	fma.rn.f32 	%f266, %f265, 0f3BBB989D, 0f3F000000;
	cvt.sat.f32.f32 	%f267, %f266;
	fma.rm.f32 	%f268, %f267, %f123, %f122;
	add.f32 	%f269, %f268, 0fCB40007F;
	neg.f32 	%f270, %f269;
	fma.rn.f32 	%f271, %f265, 0f3FB8AA3B, %f270;
	fma.rn.f32 	%f272, %f265, 0f32A57060, %f271;
	mov.b32 	%r57, %f268;
	shl.b32 	%r58, %r57, 23;
	mov.b32 	%f273, %r58;
	ex2.approx.ftz.f32 	%f274, %f272;
	mul.f32 	%f275, %f274, %f273;
	add.f32 	%f276, %f264, %f275;
	sub.f32 	%f277, %f373, %f118;
	fma.rn.f32 	%f278, %f277, 0f3BBB989D, 0f3F000000;
	cvt.sat.f32.f32 	%f279, %f278;
	fma.rm.f32 	%f280, %f279, %f123, %f122;
	add.f32 	%f281, %f280, 0fCB40007F;
	neg.f32 	%f282, %f281;
	fma.rn.f32 	%f283, %f277, 0f3FB8AA3B, %f282;
	fma.rn.f32 	%f284, %f277, 0f32A57060, %f283;
	mov.b32 	%r59, %f280;
	shl.b32 	%r60, %r59, 23;
	mov.b32 	%f285, %r60;
	ex2.approx.ftz.f32 	%f286, %f284;
	mul.f32 	%f287, %f286, %f285;
	add.f32 	%f288, %f276, %f287;
	sub.f32 	%f289, %f375, %f118;
	fma.rn.f32 	%f290, %f289, 0f3BBB989D, 0f3F000000;
	cvt.sat.f32.f32 	%f291, %f290;
	fma.rm.f32 	%f292, %f291, %f123, %f122;
	add.f32 	%f293, %f292, 0fCB40007F;
	neg.f32 	%f294, %f293;
	fma.rn.f32 	%f295, %f289, 0f3FB8AA3B, %f294;
	fma.rn.f32 	%f296, %f289, 0f32A57060, %f295;
	mov.b32 	%r61, %f292;
	shl.b32 	%r62, %r61, 23;
	mov.b32 	%f297, %r62;
	ex2.approx.ftz.f32 	%f298, %f296;
	mul.f32 	%f299, %f298, %f297;
	add.f32 	%f300, %f288, %f299;
	sub.f32 	%f301, %f377, %f118;
	fma.rn.f32 	%f302, %f301, 0f3BBB989D, 0f3F000000;
	cvt.sat.f32.f32 	%f303, %f302;
	fma.rm.f32 	%f304, %f303, %f123, %f122;
	add.f32 	%f305, %f304, 0fCB40007F;
	neg.f32 	%f306, %f305;
	fma.rn.f32 	%f307, %f301, 0f3FB8AA3B, %f306;
	fma.rn.f32 	%f308, %f301, 0f32A57060, %f307;
	mov.b32 	%r63, %f304;
	shl.b32 	%r64, %r63, 23;
	mov.b32 	%f309, %r64;
	ex2.approx.ftz.f32 	%f310, %f308;
	mul.f32 	%f311, %f310, %f309;
	add.f32 	%f312, %f300, %f311;
	sub.f32 	%f313, %f379, %f118;
	fma.rn.f32 	%f314, %f313, 0f3BBB989D, 0f3F000000;
	cvt.sat.f32.f32 	%f315, %f314;
	fma.rm.f32 	%f316, %f315, %f123, %f122;
	add.f32 	%f317, %f316, 0fCB40007F;
	neg.f32 	%f318, %f317;
	fma.rn.f32 	%f319, %f313, 0f3FB8AA3B, %f318;
	fma.rn.f32 	%f320, %f313, 0f32A57060, %f319;
	mov.b32 	%r65, %f316;
	shl.b32 	%r66, %r65, 23;
	mov.b32 	%f321, %r66;
	ex2.approx.ftz.f32 	%f322, %f320;
	mul.f32 	%f323, %f322, %f321;
	add.f32 	%f324, %f312, %f323;
	sub.f32 	%f325, %f381, %f118;
	fma.rn.f32 	%f326, %f325, 0f3BBB989D, 0f3F000000;
	cvt.sat.f32.f32 	%f327, %f326;
	fma.rm.f32 	%f328, %f327, %f123, %f122;
	add.f32 	%f329, %f328, 0fCB40007F;
	neg.f32 	%f330, %f329;
	fma.rn.f32 	%f331, %f325, 0f3FB8AA3B, %f330;
	fma.rn.f32 	%f332, %f325, 0f32A57060, %f331;
	mov.b32 	%r67, %f328;
	shl.b32 	%r68, %r67, 23;
	mov.b32 	%f333, %r68;
	ex2.approx.ftz.f32 	%f334, %f332;
	mul.f32 	%f335, %f334, %f333;
	add.f32 	%f336, %f324, %f335;
	mov.b32 	%r69, %f336;
	shfl.sync.bfly.b32	%r70|%p27, %r69, 16, 31, -1;
	mov.b32 	%f337, %r70;
	add.f32 	%f338, %f336, %f337;
	mov.b32 	%r71, %f338;
	shfl.sync.bfly.b32	%r72|%p28, %r71, 8, 31, -1;
	mov.b32 	%f339, %r72;
	add.f32 	%f340, %f338, %f339;
	mov.b32 	%r73, %f340;
	shfl.sync.bfly.b32	%r74|%p29, %r73, 4, 31, -1;
	mov.b32 	%f341, %r74;
	add.f32 	%f342, %f340, %f341;
	mov.b32 	%r75, %f342;
	shfl.sync.bfly.b32	%r76|%p30, %r75, 2, 31, -1;
	mov.b32 	%f343, %r76;
	add.f32 	%f344, %f342, %f343;
	mov.b32 	%r77, %f344;
	shfl.sync.bfly.b32	%r78|%p31, %r77, 1, 31, -1;
	mov.b32 	%f345, %r78;
	add.f32 	%f346, %f344, %f345;
	div.rn.f32 	%f73, %f131, %f346;
	div.rn.f32 	%f74, %f143, %f346;
	div.rn.f32 	%f75, %f155, %f346;
	div.rn.f32 	%f76, %f167, %f346;
	div.rn.f32 	%f77, %f179, %f346;
	div.rn.f32 	%f78, %f191, %f346;
	div.rn.f32 	%f79, %f203, %f346;
	div.rn.f32 	%f80, %f215, %f346;
	div.rn.f32 	%f81, %f227, %f346;
	div.rn.f32 	%f82, %f239, %f346;
	div.rn.f32 	%f83, %f251, %f346;
	div.rn.f32 	%f84, %f263, %f346;
	div.rn.f32 	%f85, %f275, %f346;
	div.rn.f32 	%f86, %f287, %f346;
	div.rn.f32 	%f87, %f299, %f346;
	div.rn.f32 	%f88, %f311, %f346;
	div.rn.f32 	%f89, %f323, %f346;
	div.rn.f32 	%f90, %f335, %f346;
	mad.lo.s64 	%rd39, %rd45, %rd27, %rd2;
	cvta.to.global.u64 	%rd40, %rd26;
	shl.b64 	%rd41, %rd39, 2;
	add.s64 	%rd22, %rd40, %rd41;
	@%p21 bra 	$L__BB111_42;
	st.global.f32 	[%rd22], %f73;
$L__BB111_42:
	setp.le.s64 	%p32, %rd29, %rd3;
	@%p32 bra 	$L__BB111_44;
	st.global.f32 	[%rd22+128], %f74;
$L__BB111_44:
	setp.le.s64 	%p33, %rd29, %rd4;
	@%p33 bra 	$L__BB111_46;
	st.global.f32 	[%rd22+256], %f75;
$L__BB111_46:
	setp.le.s64 	%p34, %rd29, %rd5;
	@%p34 bra 	$L__BB111_48;
	st.global.f32 	[%rd22+384], %f76;
$L__BB111_48:
	setp.le.s64 	%p35, %rd29, %rd6;
	@%p35 bra 	$L__BB111_50;
	st.global.f32 	[%rd22+512], %f77;
$L__BB111_50:
	setp.le.s64 	%p36, %rd29, %rd7;
	@%p36 bra 	$L__BB111_52;
	st.global.f32 	[%rd22+640], %f78;
$L__BB111_52:
	setp.le.s64 	%p37, %rd29, %rd8;
	@%p37 bra 	$L__BB111_54;
	st.global.f32 	[%rd22+768], %f79;
$L__BB111_54:
	setp.le.s64 	%p38, %rd29, %rd9;
	@%p38 bra 	$L__BB111_56;
	st.global.f32 	[%rd22+896], %f80;
$L__BB111_56:
	setp.le.s64 	%p39, %rd29, %rd10;
	@%p39 bra 	$L__BB111_58;
	st.global.f32 	[%rd22+1024], %f81;
$L__BB111_58:
	setp.le.s64 	%p40, %rd29, %rd11;
	@%p40 bra 	$L__BB111_60;
	st.global.f32 	[%rd22+1152], %f82;
$L__BB111_60:
	setp.le.s64 	%p41, %rd29, %rd12;
	@%p41 bra 	$L__BB111_62;
	st.global.f32 	[%rd22+1280], %f83;
$L__BB111_62:
	setp.le.s64 	%p42, %rd29, %rd13;
	@%p42 bra 	$L__BB111_64;
	st.global.f32 	[%rd22+1408], %f84;
$L__BB111_64:
	setp.le.s64 	%p43, %rd29, %rd14;
	@%p43 bra 	$L__BB111_66;
	st.global.f32 	[%rd22+1536], %f85;
$L__BB111_66:
	setp.le.s64 	%p44, %rd29, %rd15;
	@%p44 bra 	$L__BB111_68;
	st.global.f32 	[%rd22+1664], %f86;
$L__BB111_68:
	setp.le.s64 	%p45, %rd29, %rd16;
	@%p45 bra 	$L__BB111_70;
	st.global.f32 	[%rd22+1792], %f87;
$L__BB111_70:
	setp.le.s64 	%p46, %rd29, %rd17;
	@%p46 bra 	$L__BB111_72;
	st.global.f32 	[%rd22+1920], %f88;
$L__BB111_72:
	setp.le.s64 	%p47, %rd29, %rd18;
	@%p47 bra 	$L__BB111_74;
	st.global.f32 	[%rd22+2048], %f89;
$L__BB111_74:
	setp.le.s64 	%p48, %rd29, %rd19;
	@%p48 bra 	$L__BB111_76;
	st.global.f32 	[%rd22+2176], %f90;
$L__BB111_76:
	ld.param.u64 	%rd44, [_Z15SoftmaxWarpImplI10DirectLoadIffE11DirectStoreIffEfLi1ELi18ELi32ELi1ELb1EL9Algorithm0EEvT_T0_ll_param_2];
	cvt.s64.s32 	%rd42, %r81;
	add.s64 	%rd45, %rd45, %rd42;
	setp.lt.s64 	%p49, %rd45, %rd44;
	@%p49 bra 	$L__BB111_4;
$L__BB111_77:
	ret;

}
	// .globl	_Z15SoftmaxWarpImplI10DirectLoadIffE11DirectStoreIffEfLi1ELi19ELi32ELi1ELb0EL9Algorithm0EEvT_T0_ll
.visible .entry _Z15SoftmaxWarpImplI10DirectLoadIffE11DirectStoreIffEfLi1ELi19ELi32ELi1ELb0EL9Algorithm0EEvT_T0_ll(
	.param .align 8 .b8 _Z15SoftmaxWarpImplI10DirectLoadIffE11DirectStoreIffEfLi1ELi19ELi32ELi1ELb0EL9Algorithm0EEvT_T0_ll_param_0[16],
	.param .align 8 .b8 _Z15SoftmaxWarpImplI10DirectLoadIffE11DirectStoreIffEfLi1ELi19ELi32ELi1ELb0EL9Algorithm0EEvT_T0_ll_param_1[16],
	.param .u64 _Z15SoftmaxWarpImplI10DirectLoadIffE11DirectStoreIffEfLi1ELi19ELi32ELi1ELb0EL9Algorithm0EEvT_T0_ll_param_2,
	.param .u64 _Z15SoftmaxWarpImplI10DirectLoadIffE11DirectStoreIffEfLi1ELi19ELi32ELi1ELb0EL9Algorithm0EEvT_T0_ll_param_3
)
{
	.reg .pred 	%p<14>;
	.reg .b32 	%r<66>;
	.reg .b32 	%f<308>;
	.reg .b64 	%rd<27>;

	ld.param.u64 	%rd9, [_Z15SoftmaxWarpImplI10DirectLoadIffE11DirectStoreIffEfLi1ELi19ELi32ELi1ELb0EL9Algorithm0EEvT_T0_ll_param_1+8];
	ld.param.u64 	%rd8, [_Z15SoftmaxWarpImplI10DirectLoadIffE11DirectStoreIffEfLi1ELi19ELi32ELi1ELb0EL9Algorithm0EEvT_T0_ll_param_1];
	ld.param.u64 	%rd7, [_Z15SoftmaxWarpImplI10DirectLoadIffE11DirectStoreIffEfLi1ELi19ELi32ELi1ELb0EL9Algorithm0EEvT_T0_ll_param_0+8];
	ld.param.u64 	%rd6, [_Z15SoftmaxWarpImplI10DirectLoadIffE11DirectStoreIffEfLi1ELi19ELi32ELi1ELb0EL9Algorithm0EEvT_T0_ll_param_0];
	ld.param.u64 	%rd10, [_Z15SoftmaxWarpImplI10DirectLoadIffE11DirectStoreIffEfLi1ELi19ELi32ELi1ELb0EL9Algorithm0EEvT_T0_ll_param_2];
	ld.param.u64 	%rd11, [_Z15SoftmaxWarpImplI10DirectLoadIffE11DirectStoreIffEfLi1ELi19ELi32ELi1ELb0EL9Algorithm0EEvT_T0_ll_param_3];
	setp.lt.s64 	%p1, %rd11, 609;
	@%p1 bra 	$L__BB112_2;
	mov.u64 	%rd12, $str;
	cvta.global.u64 	%rd13, %rd12;
	mov.u64 	%rd14, $str$1;
	cvta.global.u64 	%rd15, %rd14;
	mov.u64 	%rd16, __unnamed_113;
	cvta.global.u64 	%rd17, %rd16;
	{ // callseq 112, 0
	.param .b64 param0;
	st.param.b64 	[param0], %rd13;
	.param .b64 param1;
	st.param.b64 	[param1], %rd15;
	.param .b32 param2;
	st.param.b32 	[param2], 253;
	.param .b64 param3;
	st.param.b64 	[param3], %rd17;
	.param .b64 param4;
	st.param.b64 	[param4], 1;
	call.uni 
	__assertfail, 
	(
	param0, 
	param1, 
	param2, 
	param3, 
	param4
	);
	} // callseq 112
$L__BB112_2:
	mov.u32 	%r2, %ctaid.x;
	mov.u32 	%r3, %ntid.y;
	mov.u32 	%r4, %tid.y;
	mad.lo.s32 	%r5, %r2, %r3, %r4;
	mov.u32 	%r6, %nctaid.x;
	mul.lo.s32 	%r1, %r6, %r3;
	cvt.s64.s32 	%rd26, %r5;
	setp.le.s64 	%p2, %rd10, %rd26;
	@%p2 bra 	$L__BB112_5;
	mov.u32 	%r7, %tid.x;
	cvt.u64.u32 	%rd2, %r7;
	cvt.s64.s32 	%rd3, %r1;
$L__BB112_4:
	mad.lo.s64 	%rd18, %rd26, %rd7, %rd2;
	cvta.to.global.u64 	%rd19, %rd6;
	shl.b64 	%rd20, %rd18, 2;
	add.s64 	%rd21, %rd19, %rd20;
	ld.global.f32 	%f1, [%rd21];
	max.f32 	%f2, %f1, 0fFF800000;
	ld.global.f32 	%f3, [%rd21+128];
	max.f32 	%f4, %f2, %f3;
	ld.global.f32 	%f5, [%rd21+256];
	max.f32 	%f6, %f4, %f5;
	ld.global.f32 	%f7, [%rd21+384];
	max.f32 	%f8, %f6, %f7;
	ld.global.f32 	%f9, [%rd21+512];
	max.f32 	%f10, %f8, %f9;
	ld.global.f32 	%f11, [%rd21+640];
	max.f32 	%f12, %f10, %f11;
	ld.global.f32 	%f13, [%rd21+768];
	max.f32 	%f14, %f12, %f13;
	ld.global.f32 	%f15, [%rd21+896];
	max.f32 	%f16, %f14, %f15;
	ld.global.f32 	%f17, [%rd21+1024];
	max.f32 	%f18, %f16, %f17;
	ld.global.f32 	%f19, [%rd21+1152];
	max.f32 	%f20, %f18, %f19;
	ld.global.f32 	%f21, [%rd21+1280];
	max.f32 	%f22, %f20, %f21;
	ld.global.f32 	%f23, [%rd21+1408];
	max.f32 	%f24, %f22, %f23;
	ld.global.f32 	%f25, [%rd21+1536];
	max.f32 	%f26, %f24, %f25;
	ld.global.f32 	%f27, [%rd21+1664];
	max.f32 	%f28, %f26, %f27;
	ld.global.f32 	%f29, [%rd21+1792];
	max.f32 	%f30, %f28, %f29;
	ld.global.f32 	%f31, [%rd21+1920];
	max.f32 	%f32, %f30, %f31;
	ld.global.f32 	%f33, [%rd21+2048];
	max.f32 	%f34, %f32, %f33;
	ld.global.f32 	%f35, [%rd21+2176];
	max.f32 	%f36, %f34, %f35;
	ld.global.f32 	%f37, [%rd21+2304];
	max.f32 	%f38, %f36, %f37;
	mov.b32 	%r8, %f38;
	shfl.sync.bfly.b32	%r9|%p3, %r8, 16, 31, -1;
	mov.b32 	%f39, %r9;
	max.f32 	%f40, %f38, %f39;
	mov.b32 	%r10, %f40;
	shfl.sync.bfly.b32	%r11|%p4, %r10, 8, 31, -1;
	mov.b32 	%f41, %r11;
	max.f32 	%f42, %f40, %f41;
	mov.b32 	%r12, %f42;
	shfl.sync.bfly.b32	%r13|%p5, %r12, 4, 31, -1;
	mov.b32 	%f43, %r13;
	max.f32 	%f44, %f42, %f43;
	mov.b32 	%r14, %f44;
	shfl.sync.bfly.b32	%r15|%p6, %r14, 2, 31, -1;
	mov.b32 	%f45, %r15;
	max.f32 	%f46, %f44, %f45;
	mov.b32 	%r16, %f46;
	shfl.sync.bfly.b32	%r17|%p7, %r16, 1, 31, -1;
	mov.b32 	%f47, %r17;
	max.f32 	%f48, %f46, %f47;
	sub.f32 	%f49, %f1, %f48;
	fma.rn.f32 	%f50, %f49, 0f3BBB989D, 0f3F000000;
	cvt.sat.f32.f32 	%f51, %f50;
	mov.f32 	%f52, 0f4B400001;
	mov.f32 	%f53, 0f437C0000;
	fma.rm.f32 	%f54, %f51, %f53, %f52;
	add.f32 	%f55, %f54, 0fCB40007F;
	neg.f32 	%f56, %f55;
	fma.rn.f32 	%f57, %f49, 0f3FB8AA3B, %f56;
	fma.rn.f32 	%f58, %f49, 0f32A57060, %f57;
	mov.b32 	%r18, %f54;
	shl.b32 	%r19, %r18, 23;
	mov.b32 	%f59, %r19;
	ex2.approx.ftz.f32 	%f60, %f58;
	mul.f32 	%f61, %f60, %f59;
	add.f32 	%f62, %f61, 0f00000000;
	sub.f32 	%f63, %f3, %f48;
	fma.rn.f32 	%f64, %f63, 0f3BBB989D, 0f3F000000;
	cvt.sat.f32.f32 	%f65, %f64;
	fma.rm.f32 	%f66, %f65, %f53, %f52;
	add.f32 	%f67, %f66, 0fCB40007F;
	neg.f32 	%f68, %f67;
	fma.rn.f32 	%f69, %f63, 0f3FB8AA3B, %f68;
	fma.rn.f32 	%f70, %f63, 0f32A57060, %f69;
	mov.b32 	%r20, %f66;
	shl.b32 	%r21, %r20, 23;
	mov.b32 	%f71, %r21;
	ex2.approx.ftz.f32 	%f72, %f70;
	mul.f32 	%f73, %f72, %f71;
	add.f32 	%f74, %f62, %f73;
	sub.f32 	%f75, %f5, %f48;
	fma.rn.f32 	%f76, %f75, 0f3BBB989D, 0f3F000000;
	cvt.sat.f32.f32 	%f77, %f76;
	fma.rm.f32 	%f78, %f77, %f53, %f52;
	add.f32 	%f79, %f78, 0fCB40007F;
	neg.f32 	%f80, %f79;
	fma.rn.f32 	%f81, %f75, 0f3FB8AA3B, %f80;
	fma.rn.f32 	%f82, %f75, 0f32A57060, %f81;
	mov.b32 	%r22, %f78;
	shl.b32 	%r23, %r22, 23;
	mov.b32 	%f83, %r23;
	ex2.approx.ftz.f32 	%f84, %f82;
	mul.f32 	%f85, %f84, %f83;
	add.f32 	%f86, %f74, %f85;
	sub.f32 	%f87, %f7, %f48;
	fma.rn.f32 	%f88, %f87, 0f3BBB989D, 0f3F000000;
	cvt.sat.f32.f32 	%f89, %f88;
	fma.rm.f32 	%f90, %f89, %f53, %f52;
	add.f32 	%f91, %f90, 0fCB40007F;
	neg.f32 	%f92, %f91;
	fma.rn.f32 	%f93, %f87, 0f3FB8AA3B, %f92;
	fma.rn.f32 	%f94, %f87, 0f32A57060, %f93;
	mov.b32 	%r24, %f90;
	shl.b32 	%r25, %r24, 23;
	mov.b32 	%f95, %r25;
	ex2.approx.ftz.f32 	%f96, %f94;
	mul.f32 	%f97, %f96, %f95;
	add.f32 	%f98, %f86, %f97;
	sub.f32 	%f99, %f9, %f48;
	fma.rn.f32 	%f100, %f99, 0f3BBB989D, 0f3F000000;
	cvt.sat.f32.f32 	%f101, %f100;
	fma.rm.f32 	%f102, %f101, %f53, %f52;
	add.f32 	%f103, %f102, 0fCB40007F;
	neg.f32 	%f104, %f103;
	fma.rn.f32 	%f105, %f99, 0f3FB8AA3B, %f104;
	fma.rn.f32 	%f106, %f99, 0f32A57060, %f105;
	mov.b32 	%r26, %f102;
	shl.b32 	%r27, %r26, 23;
	mov.b32 	%f107, %r27;
	ex2.approx.ftz.f32 	%f108, %f106;
	mul.f32 	%f109, %f108, %f107;
	add.f32 	%f110, %f98, %f109;
	sub.f32 	%f111, %f11, %f48;
	fma.rn.f32 	%f112, %f111, 0f3BBB989D, 0f3F000000;
	cvt.sat.f32.f32 	%f113, %f112;
	fma.rm.f32 	%f114, %f113, %f53, %f52;
	add.f32 	%f115, %f114, 0fCB40007F;
	neg.f32 	%f116, %f115;
	fma.rn.f32 	%f117, %f111, 0f3FB8AA3B, %f116;
	fma.rn.f32 	%f118, %f111, 0f32A57060, %f117;
	mov.b32 	%r28, %f114;
	shl.b32 	%r29, %r28, 23;
	mov.b32 	%f119, %r29;
	ex2.approx.ftz.f32 	%f120, %f118;
	mul.f32 	%f121, %f120, %f119;
	add.f32 	%f122, %f110, %f121;
	sub.f32 	%f123, %f13, %f48;
	fma.rn.f32 	%f124, %f123, 0f3BBB989D, 0f3F000000;
	cvt.sat.f32.f32 	%f125, %f124;
	fma.rm.f32 	%f126, %f125, %f53, %f52;
	add.f32 	%f127, %f126, 0fCB40007F;
	neg.f32 	%f128, %f127;
	fma.rn.f32 	%f129, %f123, 0f3FB8AA3B, %f128;
	fma.rn.f32 	%f130, %f123, 0f32A57060, %f129;
	mov.b32 	%r30, %f126;
	shl.b32 	%r31, %r30, 23;
	mov.b32 	%f131, %r31;
	ex2.approx.ftz.f32 	%f132, %f130;
	mul.f32 	%f133, %f132, %f131;
	add.f32 	%f134, %f122, %f133;
	sub.f32 	%f135, %f15, %f48;
	fma.rn.f32 	%f136, %f135, 0f3BBB989D, 0f3F000000;
	cvt.sat.f32.f32 	%f137, %f136;
	fma.rm.f32 	%f138, %f137, %f53, %f52;
	add.f32 	%f139, %f138, 0fCB40007F;
	neg.f32 	%f140, %f139;
	fma.rn.f32 	%f141, %f135, 0f3FB8AA3B, %f140;
	fma.rn.f32 	%f142, %f135, 0f32A57060, %f141;
	mov.b32 	%r32, %f138;
	shl.b32 	%r33, %r32, 23;
	mov.b32 	%f143, %r33;
	ex2.approx.ftz.f32 	%f144, %f142;
	mul.f32 	%f145, %f144, %f143;
	add.f32 	%f146, %f134, %f145;
	sub.f32 	%f147, %f17, %f48;
	fma.rn.f32 	%f148, %f147, 0f3BBB989D, 0f3F000000;
	cvt.sat.f32.f32 	%f149, %f148;
	fma.rm.f32 	%f150, %f149, %f53, %f52;
	add.f32 	%f151, %f150, 0fCB40007F;
	neg.f32 	%f152, %f151;
	fma.rn.f32 	%f153, %f147, 0f3FB8AA3B, %f152;
	fma.rn.f32 	%f154, %f147, 0f32A57060, %f153;
	mov.b32 	%r34, %f150;
	shl.b32 	%r35, %r34, 23;
	mov.b32 	%f155, %r35;
	ex2.approx.ftz.f32 	%f156, %f154;
	mul.f32 	%f157, %f156, %f155;
	add.f32 	%f158, %f146, %f157;
	sub.f32 	%f159, %f19, %f48;
	fma.rn.f32 	%f160, %f159, 0f3BBB989D, 0f3F000000;
	cvt.sat.f32.f32 	%f161, %f160;
	fma.rm.f32 	%f162, %f161, %f53, %f52;
	add.f32 	%f163, %f162, 0fCB40007F;
	neg.f32 	%f164, %f163;
	fma.rn.f32 	%f165, %f159, 0f3FB8AA3B, %f164;
	fma.rn.f32 	%f166, %f159, 0f32A57060, %f165;
	mov.b32 	%r36, %f162;
	shl.b32 	%r37, %r36, 23;
	mov.b32 	%f167, %r37;
	ex2.approx.ftz.f32 	%f168, %f166;
	mul.f32 	%f169, %f168, %f167;
	add.f32 	%f170, %f158, %f169;
	sub.f32 	%f171, %f21, %f48;
	fma.rn.f32 	%f172, %f171, 0f3BBB989D, 0f3F000000;
	cvt.sat.f32.f32 	%f173, %f172;
	fma.rm.f32 	%f174, %f173, %f53, %f52;
	add.f32 	%f175, %f174, 0fCB40007F;
	neg.f32 	%f176, %f175;
	fma.rn.f32 	%f177, %f171, 0f3FB8AA3B, %f176;
	fma.rn.f32 	%f178, %f171, 0f32A57060, %f177;
	mov.b32 	%r38, %f174;
	shl.b32 	%r39, %r38, 23;
	mov.b32 	%f179, %r39;
	ex2.approx.ftz.f32 	%f180, %f178;
	mul.f32 	%f181, %f180, %f179;
	add.f32 	%f182, %f170, %f181;
	sub.f32 	%f183, %f23, %f48;
	fma.rn.f32 	%f184, %f183, 0f3BBB989D, 0f3F000000;
	cvt.sat.f32.f32 	%f185, %f184;
	fma.rm.f32 	%f186, %f185, %f53, %f52;
	add.f32 	%f187, %f186, 0fCB40007F;
	neg.f32 	%f188, %f187;
	fma.rn.f32 	%f189, %f183, 0f3FB8AA3B, %f188;
	fma.rn.f32 	%f190, %f183, 0f32A57060, %f189;
	mov.b32 	%r40, %f186;
	shl.b32 	%r41, %r40, 23;
	mov.b32 	%f191, %r41;
	ex2.approx.ftz.f32 	%f192, %f190;
	mul.f32 	%f193, %f192, %f191;
	add.f32 	%f194, %f182, %f193;
	sub.f32 	%f195, %f25, %f48;
	fma.rn.f32 	%f196, %f195, 0f3BBB989D, 0f3F000000;
	cvt.sat.f32.f32 	%f197, %f196;
	fma.rm.f32 	%f198, %f197, %f53, %f52;
	add.f32 	%f199, %f198, 0fCB40007F;
	neg.f32 	%f200, %f199;
	fma.rn.f32 	%f201, %f195, 0f3FB8AA3B, %f200;
	fma.rn.f32 	%f202, %f195, 0f32A57060, %f201;
	mov.b32 	%r42, %f198;
	shl.b32 	%r43, %r42, 23;
	mov.b32 	%f203, %r43;
	ex2.approx.ftz.f32 	%f204, %f202;
	mul.f32 	%f205, %f204, %f203;
	add.f32 	%f206, %f194, %f205;
	sub.f32 	%f207, %f27, %f48;
	fma.rn.f32 	%f208, %f207, 0f3BBB989D, 0f3F000000;
	cvt.sat.f32.f32 	%f209, %f208;
	fma.rm.f32 	%f210, %f209, %f53, %f52;
	add.f32 	%f211, %f210, 0fCB40007F;
	neg.f32 	%f212, %f211;
	fma.rn.f32 	%f213, %f207, 0f3FB8AA3B, %f212;
	fma.rn.f32 	%f214, %f207, 0f32A57060, %f213;
	mov.b32 	%r44, %f210;
	shl.b32 	%r45, %r44, 23;
	mov.b32 	%f215, %r45;
	ex2.approx.ftz.f32 	%f216, %f214;
	mul.f32 	%f217, %f216, %f215;
	add.f32 	%f218, %f206, %f217;
	sub.f32 	%f219, %f29, %f48;
	fma.rn.f32 	%f220, %f219, 0f3BBB989D, 0f3F000000;
	cvt.sat.f32.f32 	%f221, %f220;
	fma.rm.f32 	%f222, %f221, %f53, %f52;
	add.f32 	%f223, %f222, 0fCB40007F;
	neg.f32 	%f224, %f223;
	fma.rn.f32 	%f225, %f219, 0f3FB8AA3B, %f224;
	fma.rn.f32 	%f226, %f219, 0f32A57060, %f225;
	mov.b32 	%r46, %f222;
	shl.b32 	%r47, %r46, 23;
	mov.b32 	%f227, %r47;
	ex2.approx.ftz.f32 	%f228, %f226;
	mul.f32 	%f229, %f228, %f227;
	add.f32 	%f230, %f218, %f229;
	sub.f32 	%f231, %f31, %f48;
	fma.rn.f32 	%f232, %f231, 0f3BBB989D, 0f3F000000;
	cvt.sat.f32.f32 	%f233, %f232;
	fma.rm.f32 	%f234, %f233, %f53, %f52;
	add.f32 	%f235, %f234, 0fCB40007F;
	neg.f32 	%f236, %f235;
	fma.rn.f32 	%f237, %f231, 0f3FB8AA3B, %f236;
	fma.rn.f32 	%f238, %f231, 0f32A57060, %f237;
	mov.b32 	%r48, %f234;
	shl.b32 	%r49, %r48, 23;
	mov.b32 	%f239, %r49;
	ex2.approx.ftz.f32 	%f240, %f238;
	mul.f32 	%f241, %f240, %f239;
	add.f32 	%f242, %f230, %f241;
	sub.f32 	%f243, %f33, %f48;
	fma.rn.f32 	%f244, %f243, 0f3BBB989D, 0f3F000000;
	cvt.sat.f32.f32 	%f245, %f244;
	fma.rm.f32 	%f246, %f245, %f53, %f52;
	add.f32 	%f247, %f246, 0fCB40007F;
	neg.f32 	%f248, %f247;
	fma.rn.f32 	%f249, %f243, 0f3FB8AA3B, %f248;
	fma.rn.f32 	%f250, %f243, 0f32A57060, %f249;
	mov.b32 	%r50, %f246;
	shl.b32 	%r51, %r50, 23;
	mov.b32 	%f251, %r51;
	ex2.approx.ftz.f32 	%f252, %f250;
	mul.f32 	%f253, %f252, %f251;
	add.f32 	%f254, %f242, %f253;
	sub.f32 	%f255, %f35, %f48;
	fma.rn.f32 	%f256, %f255, 0f3BBB989D, 0f3F000000;
	cvt.sat.f32.f32 	%f257, %f256;
	fma.rm.f32 	%f258, %f257, %f53, %f52;
	add.f32 	%f259, %f258, 0fCB40007F;
	neg.f32 	%f260, %f259;
	fma.rn.f32 	%f261, %f255, 0f3FB8AA3B, %f260;
	fma.rn.f32 	%f262, %f255, 0f32A57060, %f261;
	mov.b32 	%r52, %f258;
	shl.b32 	%r53, %r52, 23;
	mov.b32 	%f263, %r53;
	ex2.approx.ftz.f32 	%f264, %f262;
	mul.f32 	%f265, %f264, %f263;
	add.f32 	%f266, %f254, %f265;
	sub.f32 	%f267, %f37, %f48;
	fma.rn.f32 	%f268, %f267, 0f3BBB989D, 0f3F000000;
	cvt.sat.f32.f32 	%f269, %f268;
	fma.rm.f32 	%f270, %f269, %f53, %f52;
	add.f32 	%f271, %f270, 0fCB40007F;
	neg.f32 	%f272, %f271;
	fma.rn.f32 	%f273, %f267, 0f3FB8AA3B, %f272;
	fma.rn.f32 	%f274, %f267, 0f32A57060, %f273;
	mov.b32 	%r54, %f270;
	shl.b32 	%r55, %r54, 23;
	mov.b32 	%f275, %r55;
	ex2.approx.ftz.f32 	%f276, %f274;
	mul.f32 	%f277, %f276, %f275;
	add.f32 	%f278, %f266, %f277;
	mov.b32 	%r56, %f278;
	shfl.sync.bfly.b32	%r57|%p8, %r56, 16, 31, -1;
	mov.b32 	%f279, %r57;
	add.f32 	%f280, %f278, %f279;
	mov.b32 	%r58, %f280;
	shfl.sync.bfly.b32	%r59|%p9, %r58, 8, 31, -1;
	mov.b32 	%f281, %r59;
	add.f32 	%f282, %f280, %f281;
	mov.b32 	%r60, %f282;
	shfl.sync.bfly.b32	%r61|%p10, %r60, 4, 31, -1;
	mov.b32 	%f283, %r61;
	add.f32 	%f284, %f282, %f283;
	mov.b32 	%r62, %f284;
	shfl.sync.bfly.b32	%r63|%p11, %r62, 2, 31, -1;
	mov.b32 	%f285, %r63;
	add.f32 	%f286, %f284, %f285;
	mov.b32 	%r64, %f286;
	shfl.sync.bfly.b32	%r65|%p12, %r64, 1, 31, -1;
	mov.b32 	%f287, %r65;
	add.f32 	%f288, %f286, %f287;
	div.rn.f32 	%f289, %f61, %f288;
	div.rn.f32 	%f290, %f73, %f288;
	div.rn.f32 	%f291, %f85, %f288;
	div.rn.f32 	%f292, %f97, %f288;
	div.rn.f32 	%f293, %f109, %f288;
	div.rn.f32 	%f294, %f121, %f288;
	div.rn.f32 	%f295, %f133, %f288;
	div.rn.f32 	%f296, %f145, %f288;
	div.rn.f32 	%f297, %f157, %f288;
	div.rn.f32 	%f298, %f169, %f288;
	div.rn.f32 	%f299, %f181, %f288;
	div.rn.f32 	%f300, %f193, %f288;
	div.rn.f32 	%f301, %f205, %f288;
	div.rn.f32 	%f302, %f217, %f288;
	div.rn.f32 	%f303, %f229, %f288;
	div.rn.f32 	%f304, %f241, %f288;
	div.rn.f32 	%f305, %f253, %f288;
	div.rn.f32 	%f306, %f265, %f288;
	div.rn.f32 	%f307, %f277, %f288;
	mad.lo.s64 	%rd22, %rd26, %rd9, %rd2;
	cvta.to.global.u64 	%rd23, %rd8;
	shl.b64 	%rd24, %rd22, 2;
	add.s64 	%rd25, %rd23, %rd24;
	st.global.f32 	[%rd25], %f289;
	st.global.f32 	[%rd25+128], %f290;
	st.global.f32 	[%rd25+256], %f291;
	st.global.f32 	[%rd25+384], %f292;
	st.global.f32 	[%rd25+512], %f293;
	st.global.f32 	[%rd25+640], %f294;
	st.global.f32 	[%rd25+768], %f295;
	st.global.f32 	[%rd25+896], %f296;
	st.global.f32 	[%rd25+1024], %f297;
	st.global.f32 	[%rd25+1152], %f298;
	st.global.f32 	[%rd25+1280], %f299;
	st.global.f32 	[%rd25+1408], %f300;
	st.global.f32 	[%rd25+1536], %f301;
	st.global.f32 	[%rd25+1664], %f302;
	st.global.f32 	[%rd25+1792], %f303;
	st.global.f32 	[%rd25+1920], %f304;
	st.global.f32 	[%rd25+2048], %f305;
	st.global.f32 	[%rd25+2176], %f306;
	st.global.f32 	[%rd25+2304], %f307;
	add.s64 	%rd26, %rd26, %rd3;
	setp.lt.s64 	%p13, %rd26, %rd10;
	@%p13 bra 	$L__BB112_4;
$L__BB112_5:
	ret;

}
	// .globl	_Z15SoftmaxWarpImplI10DirectLoadIffE11DirectStoreIffEfLi1ELi19ELi32ELi1ELb1EL9Algorithm0EEvT_T0_ll
.visible .entry _Z15SoftmaxWarpImplI10DirectLoadIffE11DirectStoreIffEfLi1ELi19ELi32ELi1ELb1EL9Algorithm0EEvT_T0_ll(
	.param .align 8 .b8 _Z15SoftmaxWarpImplI10DirectLoadIffE11DirectStoreIffEfLi1ELi19ELi32ELi1ELb1EL9Algorithm0EEvT_T0_ll_param_0[16],
	.param .align 8 .b8 _Z15SoftmaxWarpImplI10DirectLoadIffE11DirectStoreIffEfLi1ELi19ELi32ELi1ELb1EL9Algorithm0EEvT_T0_ll_param_1[16],
	.param .u64 _Z15SoftmaxWarpImplI10DirectLoadIffE11DirectStoreIffEfLi1ELi19ELi32ELi1ELb1EL9Algorithm0EEvT_T0_ll_param_2,
	.param .u64 _Z15SoftmaxWarpImplI10DirectLoadIffE11DirectStoreIffEfLi1ELi19ELi32ELi1ELb1EL9Algorithm0EEvT_T0_ll_param_3
)
{
	.reg .pred 	%p<52>;
	.reg .b32 	%r<87>;
	.reg .b32 	%f<403>;
	.reg .b64 	%rd<48>;

	ld.param.u64 	%rd27, [_Z15SoftmaxWarpImplI10DirectLoadIffE11DirectStoreIffEfLi1ELi19ELi32ELi1ELb1EL9Algorithm0EEvT_T0_ll_param_1+8];
	ld.param.u64 	%rd26, [_Z15SoftmaxWarpImplI10DirectLoadIffE11DirectStoreIffEfLi1ELi19ELi32ELi1ELb1EL9Algorithm0EEvT_T0_ll_param_1];
	ld.param.u64 	%rd25, [_Z15SoftmaxWarpImplI10DirectLoadIffE11DirectStoreIffEfLi1ELi19ELi32ELi1ELb1EL9Algorithm0EEvT_T0_ll_param_0+8];
	ld.param.u64 	%rd24, [_Z15SoftmaxWarpImplI10DirectLoadIffE11DirectStoreIffEfLi1ELi19ELi32ELi1ELb1EL9Algorithm0EEvT_T0_ll_param_0];
	ld.param.u64 	%rd29, [_Z15SoftmaxWarpImplI10DirectLoadIffE11DirectStoreIffEfLi1ELi19ELi32ELi1ELb1EL9Algorithm0EEvT_T0_ll_param_3];
	setp.lt.s64 	%p1, %rd29, 609;
	@%p1 bra 	$L__BB113_2;
	mov.u64 	%rd30, $str;
	cvta.global.u64 	%rd31, %rd30;
	mov.u64 	%rd32, $str$1;
	cvta.global.u64 	%rd33, %rd32;
	mov.u64 	%rd34, __unnamed_114;
	cvta.global.u64 	%rd35, %rd34;
	{ // callseq 113, 0
	.param .b64 param0;
	st.param.b64 	[param0], %rd31;
	.param .b64 param1;
	st.param.b64 	[param1], %rd33;
	.param .b32 param2;
	st.param.b32 	[param2], 253;
	.param .b64 param3;
	st.param.b64 	[param3], %rd35;
	.param .b64 param4;
	st.param.b64 	[param4], 1;
	call.uni 
	__assertfail, 
	(
	param0, 
	param1, 
	param2, 
	param3, 
	param4
	);
	} // callseq 113
$L__BB113_2:
	ld.param.u64 	%rd45, [_Z15SoftmaxWarpImplI10DirectLoadIffE11DirectStoreIffEfLi1ELi19ELi32ELi1ELb1EL9Algorithm0EEvT_T0_ll_param_2];
	mov.u32 	%r1, %ctaid.x;
	mov.u32 	%r2, %ntid.y;
	mov.u32 	%r3, %tid.y;
	mad.lo.s32 	%r4, %r1, %r2, %r3;
	cvt.s64.s32 	%rd47, %r4;
	setp.le.s64 	%p2, %rd45, %rd47;
	@%p2 bra 	$L__BB113_81;
	mov.u32 	%r5, %tid.x;
	add.s32 	%r6, %r5, 32;
	cvt.u64.u32 	%rd2, %r6;
	add.s32 	%r7, %r5, 64;
	cvt.u64.u32 	%rd3, %r7;
	add.s32 	%r8, %r5, 96;
	cvt.u64.u32 	%rd4, %r8;
	add.s32 	%r9, %r5, 128;
	cvt.u64.u32 	%rd5, %r9;
	add.s32 	%r10, %r5, 160;
	cvt.u64.u32 	%rd6, %r10;
	add.s32 	%r11, %r5, 192;
	cvt.u64.u32 	%rd7, %r11;
	add.s32 	%r12, %r5, 224;
	cvt.u64.u32 	%rd8, %r12;
	add.s32 	%r13, %r5, 256;
	cvt.u64.u32 	%rd9, %r13;
	add.s32 	%r14, %r5, 288;
	cvt.u64.u32 	%rd10, %r14;
	add.s32 	%r15, %r5, 320;
	cvt.u64.u32 	%rd11, %r15;
	add.s32 	%r16, %r5, 352;
	cvt.u64.u32 	%rd12, %r16;
	add.s32 	%r17, %r5, 384;
	cvt.u64.u32 	%rd13, %r17;
	add.s32 	%r18, %r5, 416;
	cvt.u64.u32 	%rd14, %r18;
	add.s32 	%r19, %r5, 448;
	cvt.u64.u32 	%rd15, %r19;
	add.s32 	%r20, %r5, 480;
	cvt.u64.u32 	%rd16, %r20;
	add.s32 	%r21, %r5, 512;
	cvt.u64.u32 	%rd17, %r21;
	add.s32 	%r22, %r5, 544;
	cvt.u64.u32 	%rd18, %r22;
	add.s32 	%r23, %r5, 576;
	cvt.u64.u32 	%rd19, %r23;
	mov.u32 	%r84, %nctaid.x;
	mul.lo.s32 	%r86, %r84, %r2;
$L__BB113_4:
	cvt.u64.u32 	%rd36, %r5;
	setp.le.s64 	%p3, %rd29, %rd36;
	mad.lo.s64 	%rd37, %rd47, %rd25, %rd36;
	cvta.to.global.u64 	%rd38, %rd24;
	shl.b64 	%rd39, %rd37, 2;
	add.s64 	%rd21, %rd38, %rd39;
	mov.f32 	%f365, 0fFF800000;
	mov.f32 	%f368, %f365;
	@%p3 bra 	$L__BB113_6;
	ld.global.f32 	%f365, [%rd21];
	max.f32 	%f368, %f365, 0fFF800000;
$L__BB113_6:
	setp.le.s64 	%p4, %rd29, %rd2;
	mov.f32 	%f367, 0fFF800000;
	@%p4 bra 	$L__BB113_8;
	ld.global.f32 	%f367, [%rd21+128];
	max.f32 	%f368, %f368, %f367;
$L__BB113_8:
	setp.le.s64 	%p5, %rd29, %rd3;
	mov.f32 	%f369, 0fFF800000;
	@%p5 bra 	$L__BB113_10;
	ld.global.f32 	%f369, [%rd21+256];
	max.f32 	%f368, %f368, %f369;
$L__BB113_10:
	setp.le.s64 	%p6, %rd29, %rd4;
	mov.f32 	%f371, 0fFF800000;
	@%p6 bra 	$L__BB113_12;
	ld.global.f32 	%f371, [%rd21+384];
	max.f32 	%f368, %f368, %f371;
$L__BB113_12:
	setp.le.s64 	%p7, %rd29, %rd5;
	mov.f32 	%f373, 0fFF800000;
	@%p7 bra 	$L__BB113_14;
	ld.global.f32 	%f373, [%rd21+512];
	max.f32 	%f368, %f368, %f373;
$L__BB113_14:
	setp.le.s64 	%p8, %rd29, %rd6;
	mov.f32 	%f375, 0fFF800000;
	@%p8 bra 	$L__BB113_16;
	ld.global.f32 	%f375, [%rd21+640];
	max.f32 	%f368, %f368, %f375;
$L__BB113_16:
	setp.le.s64 	%p9, %rd29, %rd7;
	mov.f32 	%f377, 0fFF800000;
	@%p9 bra 	$L__BB113_18;
	ld.global.f32 	%f377, [%rd21+768];
	max.f32 	%f368, %f368, %f377;
$L__BB113_18:
	setp.le.s64 	%p10, %rd29, %rd8;
	mov.f32 	%f379, 0fFF800000;
	@%p10 bra 	$L__BB113_20;
	ld.global.f32 	%f379, [%rd21+896];
	max.f32 	%f368, %f368, %f379;
$L__BB113_20:
	setp.le.s64 	%p11, %rd29, %rd9;
	mov.f32 	%f381, 0fFF800000;
	@%p11 bra 	$L__BB113_22;
	ld.global.f32 	%f381, [%rd21+1024];
	max.f32 	%f368, %f368, %f381;
$L__BB113_22:
	setp.le.s64 	%p12, %rd29, %rd10;
	mov.f32 	%f383, 0fFF800000;
	@%p12 bra 	$L__BB113_24;
	ld.global.f32 	%f383, [%rd21+1152];
	max.f32 	%f368, %f368, %f383;
$L__BB113_24:
	setp.le.s64 	%p13, %rd29, %rd11;
	mov.f32 	%f385, 0fFF800000;
	@%p13 bra 	$L__BB113_26;
	ld.global.f32 	%f385, [%rd21+1280];
	max.f32 	%f368, %f368, %f385;
$L__BB113_26:
	setp.le.s64 	%p14, %rd29, %rd12;
	mov.f32 	%f387, 0fFF800000;
	@%p14 bra 	$L__BB113_28;
	ld.global.f32 	%f387, [%rd21+1408];
	max.f32 	%f368, %f368, %f387;
$L__BB113_28:
	setp.le.s64 	%p15, %rd29, %rd13;
	mov.f32 	%f389, 0fFF800000;
	@%p15 bra 	$L__BB113_30;
	ld.global.f32 	%f389, [%rd21+1536];
	max.f32 	%f368, %f368, %f389;
$L__BB113_30:
	setp.le.s64 	%p16, %rd29, %rd14;
	mov.f32 	%f391, 0fFF800000;
	@%p16 bra 	$L__BB113_32;
	ld.global.f32 	%f391, [%rd21+1664];
	max.f32 	%f368, %f368, %f391;
$L__BB113_32:
	setp.le.s64 	%p17, %rd29, %rd15;
	mov.f32 	%f393, 0fFF800000;
	@%p17 bra 	$L__BB113_34;
	ld.global.f32 	%f393, [%rd21+1792];
	max.f32 	%f368, %f368, %f393;
$L__BB113_34:
	setp.le.s64 	%p18, %rd29, %rd16;
	mov.f32 	%f395, 0fFF800000;
	@%p18 bra 	$L__BB113_36;
	ld.global.f32 	%f395, [%rd21+1920];
	max.f32 	%f368, %f368, %f395;
$L__BB113_36:
	setp.le.s64 	%p19, %rd29, %rd17;
	mov.f32 	%f397, 0fFF800000;
	@%p19 bra 	$L__BB113_38;
	ld.global.f32 	%f397, [%rd21+2048];
	max.f32 	%f368, %f368, %f397;
$L__BB113_38:
	setp.le.s64 	%p20, %rd29, %rd18;
	mov.f32 	%f399, 0fFF800000;
	@%p20 bra 	$L__BB113_40;
	ld.global.f32 	%f399, [%rd21+2176];
	max.f32 	%f368, %f368, %f399;
$L__BB113_40:
	setp.le.s64 	%p21, %rd29, %rd19;
	mov.f32 	%f401, 0fFF800000;
	@%p21 bra 	$L__BB113_42;
	ld.global.f32 	%f401, [%rd21+2304];
	max.f32 	%f368, %f368, %f401;
$L__BB113_42:
	cvt.u64.u32 	%rd40, %r5;
	setp.le.s64 	%p22, %rd29, %rd40;
	mov.b32 	%r26, %f368;
	shfl.sync.bfly.b32	%r27|%p23, %r26, 16, 31, -1;
	mov.b32 	%f115, %r27;
	max.f32 	%f116, %f368, %f115;
	mov.b32 	%r28, %f116;
	shfl.sync.bfly.b32	%r29|%p24, %r28, 8, 31, -1;
	mov.b32 	%f117, %r29;
	max.f32 	%f118, %f116, %f117;
	mov.b32 	%r30, %f118;
	shfl.sync.bfly.b32	%r31|%p25, %r30, 4, 31, -1;
	mov.b32 	%f119, %r31;
	max.f32 	%f120, %f118, %f119;
	mov.b32 	%r32, %f120;
	shfl.sync.bfly.b32	%r33|%p26, %r32, 2, 31, -1;
	mov.b32 	%f121, %r33;
	max.f32 	%f122, %f120, %f121;
	mov.b32 	%r34, %f122;
	shfl.sync.bfly.b32	%r35|%p27, %r34, 1, 31, -1;
	mov.b32 	%f123, %r35;
	max.f32 	%f124, %f122, %f123;
	sub.f32 	%f125, %f365, %f124;
	fma.rn.f32 	%f126, %f125, 0f3BBB989D, 0f3F000000;
	cvt.sat.f32.f32 	%f127, %f126;
	mov.f32 	%f128, 0f4B400001;
	mov.f32 	%f129, 0f437C0000;
	fma.rm.f32 	%f130, %f127, %f129, %f128;
	add.f32 	%f131, %f130, 0fCB40007F;
	neg.f32 	%f132, %f131;
	fma.rn.f32 	%f133, %f125, 0f3FB8AA3B, %f132;
	fma.rn.f32 	%f134, %f125, 0f32A57060, %f133;
	mov.b32 	%r36, %f130;
	shl.b32 	%r37, %r36, 23;
	mov.b32 	%f135, %r37;
	ex2.approx.ftz.f32 	%f136, %f134;
	mul.f32 	%f137, %f136, %f135;
	add.f32 	%f138, %f137, 0f00000000;
	sub.f32 	%f139, %f367, %f124;
	fma.rn.f32 	%f140, %f139, 0f3BBB989D, 0f3F000000;
	cvt.sat.f32.f32 	%f141, %f140;
	fma.rm.f32 	%f142, %f141, %f129, %f128;
	add.f32 	%f143, %f142, 0fCB40007F;
	neg.f32 	%f144, %f143;
	fma.rn.f32 	%f145, %f139, 0f3FB8AA3B, %f144;
	fma.rn.f32 	%f146, %f139, 0f32A57060, %f145;
	mov.b32 	%r38, %f142;
	shl.b32 	%r39, %r38, 23;
	mov.b32 	%f147, %r39;
	ex2.approx.ftz.f32 	%f148, %f146;
	mul.f32 	%f149, %f148, %f147;
	add.f32 	%f150, %f138, %f149;
	sub.f32 	%f151, %f369, %f124;
	fma.rn.f32 	%f152, %f151, 0f3BBB989D, 0f3F000000;
	cvt.sat.f32.f32 	%f153, %f152;
	fma.rm.f32 	%f154, %f153, %f129, %f128;
	add.f32 	%f155, %f154, 0fCB40007F;
	neg.f32 	%f156, %f155;
	fma.rn.f32 	%f157, %f151, 0f3FB8AA3B, %f156;
	fma.rn.f32 	%f158, %f151, 0f32A57060, %f157;
	mov.b32 	%r40, %f154;
	shl.b32 	%r41, %r40, 23;
	mov.b32 	%f159, %r41;
	ex2.approx.ftz.f32 	%f160, %f158;
	mul.f32 	%f161, %f160, %f159;
	add.f32 	%f162, %f150, %f161;
	sub.f32 	%f163, %f371, %f124;
	fma.rn.f32 	%f164, %f163, 0f3BBB989D, 0f3F000000;
	cvt.sat.f32.f32 	%f165, %f164;
	fma.rm.f32 	%f166, %f165, %f129, %f128;
	add.f32 	%f167, %f166, 0fCB40007F;
	neg.f32 	%f168, %f167;
	fma.rn.f32 	%f169, %f163, 0f3FB8AA3B, %f168;
	fma.rn.f32 	%f170, %f163, 0f32A57060, %f169;
	mov.b32 	%r42, %f166;
	shl.b32 	%r43, %r42, 23;
	mov.b32 	%f171, %r43;
	ex2.approx.ftz.f32 	%f172, %f170;
	mul.f32 	%f173, %f172, %f171;
	add.f32 	%f174, %f162, %f173;
	sub.f32 	%f175, %f373, %f124;
	fma.rn.f32 	%f176, %f175, 0f3BBB989D, 0f3F000000;
	cvt.sat.f32.f32 	%f177, %f176;
	fma.rm.f32 	%f178, %f177, %f129, %f128;
	add.f32 	%f179, %f178, 0fCB40007F;
	neg.f32 	%f180, %f179;
	fma.rn.f32 	%f181, %f175, 0f3FB8AA3B, %f180;
	fma.rn.f32 	%f182, %f175, 0f32A57060, %f181;
	mov.b32 	%r44, %f178;
	shl.b32 	%r45, %r44, 23;
	mov.b32 	%f183, %r45;
	ex2.approx.ftz.f32 	%f184, %f182;
	mul.f32 	%f185, %f184, %f183;
	add.f32 	%f186, %f174, %f185;
	sub.f32 	%f187, %f375, %f124;
	fma.rn.f32 	%f188, %f187, 0f3BBB989D, 0f3F000000;
	cvt.sat.f32.f32 	%f189, %f188;
	fma.rm.f32 	%f190, %f189, %f129, %f128;
	add.f32 	%f191, %f190, 0fCB40007F;
	neg.f32 	%f192, %f191;
	fma.rn.f32 	%f193, %f187, 0f3FB8AA3B, %f192;
	fma.rn.f32 	%f194, %f187, 0f32A57060, %f193;
	mov.b32 	%r46, %f190;
	shl.b32 	%r47, %r46, 23;
	mov.b32 	%f195, %r47;
	ex2.approx.ftz.f32 	%f196, %f194;
	mul.f32 	%f197, %f196, %f195;
	add.f32 	%f198, %f186, %f197;
	sub.f32 	%f199, %f377, %f124;
	fma.rn.f32 	%f200, %f199, 0f3BBB989D, 0f3F000000;
	cvt.sat.f32.f32 	%f201, %f200;
	fma.rm.f32 	%f202, %f201, %f129, %f128;
	add.f32 	%f203, %f202, 0fCB40007F;
	neg.f32 	%f204, %f203;
	fma.rn.f32 	%f205, %f199, 0f3FB8AA3B, %f204;
	fma.rn.f32 	%f206, %f199, 0f32A57060, %f205;
	mov.b32 	%r48, %f202;
	shl.b32 	%r49, %r48, 23;
	mov.b32 	%f207, %r49;
	ex2.approx.ftz.f32 	%f208, %f206;
	mul.f32 	%f209, %f208, %f207;
	add.f32 	%f210, %f198, %f209;
	sub.f32 	%f211, %f379, %f124;
	fma.rn.f32 	%f212, %f211, 0f3BBB989D, 0f3F000000;
	cvt.sat.f32.f32 	%f213, %f212;
	fma.rm.f32 	%f214, %f213, %f129, %f128;
	add.f32 	%f215, %f214, 0fCB40007F;
	neg.f32 	%f216, %f215;
	fma.rn.f32 	%f217, %f211, 0f3FB8AA3B, %f216;
	fma.rn.f32 	%f218, %f211, 0f32A57060, %f217;
	mov.b32 	%r50, %f214;
	shl.b32 	%r51, %r50, 23;
	mov.b32 	%f219, %r51;
	ex2.approx.ftz.f32 	%f220, %f218;
	mul.f32 	%f221, %f220, %f219;
	add.f32 	%f222, %f210, %f221;
	sub.f32 	%f223, %f381, %f124;
	fma.rn.f32 	%f224, %f223, 0f3BBB989D, 0f3F000000;
	cvt.sat.f32.f32 	%f225, %f224;
	fma.rm.f32 	%f226, %f225, %f129, %f128;
	add.f32 	%f227, %f226, 0fCB40007F;
	neg.f32 	%f228, %f227;
	fma.rn.f32 	%f229, %f223, 0f3FB8AA3B, %f228;
	fma.rn.f32 	%f230, %f223, 0f32A57060, %f229;
	mov.b32 	%r52, %f226;
	shl.b32 	%r53, %r52, 23;
	mov.b32 	%f231, %r53;
	ex2.approx.ftz.f32 	%f232, %f230;
	mul.f32 	%f233, %f232, %f231;
	add.f32 	%f234, %f222, %f233;
	sub.f32 	%f235, %f383, %f124;
	fma.rn.f32 	%f236, %f235, 0f3BBB989D, 0f3F000000;
	cvt.sat.f32.f32 	%f237, %f236;
	fma.rm.f32 	%f238, %f237, %f129, %f128;
	add.f32 	%f239, %f238, 0fCB40007F;
	neg.f32 	%f240, %f239;
	fma.rn.f32 	%f241, %f235, 0f3FB8AA3B, %f240;
	fma.rn.f32 	%f242, %f235, 0f32A57060, %f241;
	mov.b32 	%r54, %f238;
	shl.b32 	%r55, %r54, 23;
	mov.b32 	%f243, %r55;
	ex2.approx.ftz.f32 	%f244, %f242;
	mul.f32 	%f245, %f244, %f243;
	add.f32 	%f246, %f234, %f245;
	sub.f32 	%f247, %f385, %f124;
	fma.rn.f32 	%f248, %f247, 0f3BBB989D, 0f3F000000;
	cvt.sat.f32.f32 	%f249, %f248;
	fma.rm.f32 	%f250, %f249, %f129, %f128;
	add.f32 	%f251, %f250, 0fCB40007F;
	neg.f32 	%f252, %f251;
	fma.rn.f32 	%f253, %f247, 0f3FB8AA3B, %f252;
	fma.rn.f32 	%f254, %f247, 0f32A57060, %f253;
	mov.b32 	%r56, %f250;
	shl.b32 	%r57, %r56, 23;
	mov.b32 	%f255, %r57;
	ex2.approx.ftz.f32 	%f256, %f254;
	mul.f32 	%f257, %f256, %f255;
	add.f32 	%f258, %f246, %f257;
	sub.f32 	%f259, %f387, %f124;
	fma.rn.f32 	%f260, %f259, 0f3BBB989D, 0f3F000000;
	cvt.sat.f32.f32 	%f261, %f260;
	fma.rm.f32 	%f262, %f261, %f129, %f128;
	add.f32 	%f263, %f262, 0fCB40007F;
	neg.f32 	%f264, %f263;
	fma.rn.f32 	%f265, %f259, 0f3FB8AA3B, %f264;
	fma.rn.f32 	%f266, %f259, 0f32A57060, %f265;
	mov.b32 	%r58, %f262;
	shl.b32 	%r59, %r58, 23;
	mov.b32 	%f267, %r59;
	ex2.approx.ftz.f32 	%f268, %f266;
	mul.f32 	%f269, %f268, %f267;
	add.f32 	%f270, %f258, %f269;
	sub.f32 	%f271, %f389, %f124;
	fma.rn.f32 	%f272, %f271, 0f3BBB989D, 0f3F000000;
	cvt.sat.f32.f32 	%f273, %f272;
	fma.rm.f32 	%f274, %f273, %f129, %f128;
	add.f32 	%f275, %f274, 0fCB40007F;
	neg.f32 	%f276, %f275;
	fma.rn.f32 	%f277, %f271, 0f3FB8AA3B, %f276;
	fma.rn.f32 	%f278, %f271, 0f32A57060, %f277;
	mov.b32 	%r60, %f274;
	shl.b32 	%r61, %r60, 23;
	mov.b32 	%f279, %r61;
	ex2.approx.ftz.f32 	%f280, %f278;
	mul.f32 	%f281, %f280, %f279;
	add.f32 	%f282, %f270, %f281;
	sub.f32 	%f283, %f391, %f124;
	fma.rn.f32 	%f284, %f283, 0f3BBB989D, 0f3F000000;
	cvt.sat.f32.f32 	%f285, %f284;
	fma.rm.f32 	%f286, %f285, %f129, %f128;
	add.f32 	%f287, %f286, 0fCB40007F;
	neg.f32 	%f288, %f287;
	fma.rn.f32 	%f289, %f283, 0f3FB8AA3B, %f288;
	fma.rn.f32 	%f290, %f283, 0f32A57060, %f289;
	mov.b32 	%r62, %f286;
	shl.b32 	%r63, %r62, 23;
	mov.b32 	%f291, %r63;
	ex2.approx.ftz.f32 	%f292, %f290;
	mul.f32 	%f293, %f292, %f291;
	add.f32 	%f294, %f282, %f293;
	sub.f32 	%f295, %f393, %f124;
	fma.rn.f32 	%f296, %f295, 0f3BBB989D, 0f3F000000;
	cvt.sat.f32.f32 	%f297, %f296;
	fma.rm.f32 	%f298, %f297, %f129, %f128;
	add.f32 	%f299, %f298, 0fCB40007F;
	neg.f32 	%f300, %f299;
	fma.rn.f32 	%f301, %f295, 0f3FB8AA3B, %f300;
	fma.rn.f32 	%f302, %f295, 0f32A57060, %f301;
	mov.b32 	%r64, %f298;
	shl.b32 	%r65, %r64, 23;
	mov.b32 	%f303, %r65;
	ex2.approx.ftz.f32 	%f304, %f302;
	mul.f32 	%f305, %f304, %f303;
	add.f32 	%f306, %f294, %f305;
	sub.f32 	%f307, %f395, %f124;
	fma.rn.f32 	%f308, %f307, 0f3BBB989D, 0f3F000000;
	cvt.sat.f32.f32 	%f309, %f308;
	fma.rm.f32 	%f310, %f309, %f129, %f128;
	add.f32 	%f311, %f310, 0fCB40007F;
	neg.f32 	%f312, %f311;
	fma.rn.f32 	%f313, %f307, 0f3FB8AA3B, %f312;
	fma.rn.f32 	%f314, %f307, 0f32A57060, %f313;
	mov.b32 	%r66, %f310;
	shl.b32 	%r67, %r66, 23;
	mov.b32 	%f315, %r67;
	ex2.approx.ftz.f32 	%f316, %f314;
	mul.f32 	%f317, %f316, %f315;
	add.f32 	%f318, %f306, %f317;
	sub.f32 	%f319, %f397, %f124;
	fma.rn.f32 	%f320, %f319, 0f3BBB989D, 0f3F000000;
	cvt.sat.f32.f32 	%f321, %f320;
	fma.rm.f32 	%f322, %f321, %f129, %f128;
	add.f32 	%f323, %f322, 0fCB40007F;
	neg.f32 	%f324, %f323;
	fma.rn.f32 	%f325, %f319, 0f3FB8AA3B, %f324;
	fma.rn.f32 	%f326, %f319, 0f32A57060, %f325;
	mov.b32 	%r68, %f322;
	shl.b32 	%r69, %r68, 23;
	mov.b32 	%f327, %r69;
	ex2.approx.ftz.f32 	%f328, %f326;
	mul.f32 	%f329, %f328, %f327;
	add.f32 	%f330, %f318, %f329;
	sub.f32 	%f331, %f399, %f124;
	fma.rn.f32 	%f332, %f331, 0f3BBB989D, 0f3F000000;
	cvt.sat.f32.f32 	%f333, %f332;
	fma.rm.f32 	%f334, %f333, %f129, %f128;
	add.f32 	%f335, %f334, 0fCB40007F;
	neg.f32 	%f336, %f335;
	fma.rn.f32 	%f337, %f331, 0f3FB8AA3B, %f336;
	fma.rn.f32 	%f338, %f331, 0f32A57060, %f337;
	mov.b32 	%r70, %f334;
	shl.b32 	%r71, %r70, 23;
	mov.b32 	%f339, %r71;
	ex2.approx.ftz.f32 	%f340, %f338;
	mul.f32 	%f341, %f340, %f339;
	add.f32 	%f342, %f330, %f341;
	sub.f32 	%f343, %f401, %f124;
	fma.rn.f32 	%f344, %f343, 0f3BBB989D, 0f3F000000;
	cvt.sat.f32.f32 	%f345, %f344;
	fma.rm.f32 	%f346, %f345, %f129, %f128;
	add.f32 	%f347, %f346, 0fCB40007F;
	neg.f32 	%f348, %f347;
	fma.rn.f32 	%f349, %f343, 0f3FB8AA3B, %f348;
	fma.rn.f32 	%f350, %f343, 0f32A57060, %f349;
	mov.b32 	%r72, %f346;
	shl.b32 	%r73, %r72, 23;
	mov.b32 	%f351, %r73;
	ex2.approx.ftz.f32 	%f352, %f350;
	mul.f32 	%f353, %f352, %f351;
	add.f32 	%f354, %f342, %f353;
	mov.b32 	%r74, %f354;
	shfl.sync.bfly.b32	%r75|%p28, %r74, 16, 31, -1;
	mov.b32 	%f355, %r75;
	add.f32 	%f356, %f354, %f355;
	mov.b32 	%r76, %f356;
	shfl.sync.bfly.b32	%r77|%p29, %r76, 8, 31, -1;
	mov.b32 	%f357, %r77;
	add.f32 	%f358, %f356, %f357;
	mov.b32 	%r78, %f358;
	shfl.sync.bfly.b32	%r79|%p30, %r78, 4, 31, -1;
	mov.b32 	%f359, %r79;
	add.f32 	%f360, %f358, %f359;
	mov.b32 	%r80, %f360;
	shfl.sync.bfly.b32	%r81|%p31, %r80, 2, 31, -1;
	mov.b32 	%f361, %r81;
	add.f32 	%f362, %f360, %f361;
	mov.b32 	%r82, %f362;
	shfl.sync.bfly.b32	%r83|%p32, %r82, 1, 31, -1;
	mov.b32 	%f363, %r83;
	add.f32 	%f364, %f362, %f363;
	div.rn.f32 	%f77, %f137, %f364;
	div.rn.f32 	%f78, %f149, %f364;
	div.rn.f32 	%f79, %f161, %f364;
	div.rn.f32 	%f80, %f173, %f364;
	div.rn.f32 	%f81, %f185, %f364;
	div.rn.f32 	%f82, %f197, %f364;
	div.rn.f32 	%f83, %f209, %f364;
	div.rn.f32 	%f84, %f221, %f364;
	div.rn.f32 	%f85, %f233, %f364;
	div.rn.f32 	%f86, %f245, %f364;
	div.rn.f32 	%f87, %f257, %f364;
	div.rn.f32 	%f88, %f269, %f364;
	div.rn.f32 	%f89, %f281, %f364;
	div.rn.f32 	%f90, %f293, %f364;
	div.rn.f32 	%f91, %f305, %f364;
	div.rn.f32 	%f92, %f317, %f364;
	div.rn.f32 	%f93, %f329, %f364;
	div.rn.f32 	%f94, %f341, %f364;
	div.rn.f32 	%f95, %f353, %f364;
	mad.lo.s64 	%rd41, %rd47, %rd27, %rd40;
	cvta.to.global.u64 	%rd42, %rd26;
	shl.b64 	%rd43, %rd41, 2;
	add.s64 	%rd22, %rd42, %rd43;
	@%p22 bra 	$L__BB113_44;
	st.global.f32 	[%rd22], %f77;
$L__BB113_44:
	setp.le.s64 	%p33, %rd29, %rd2;
	@%p33 bra 	$L__BB113_46;
	st.global.f32 	[%rd22+128], %f78;
$L__BB113_46:
	setp.le.s64 	%p34, %rd29, %rd3;
	@%p34 bra 	$L__BB113_48;
	st.global.f32 	[%rd22+256], %f79;
$L__BB113_48:
	setp.le.s64 	%p35, %rd29, %rd4;
	@%p35 bra 	$L__BB113_50;
	st.global.f32 	[%rd22+384], %f80;
$L__BB113_50:
	setp.le.s64 	%p36, %rd29, %rd5;
	@%p36 bra 	$L__BB113_52;
	st.global.f32 	[%rd22+512], %f81;
$L__BB113_52:
	setp.le.s64 	%p37, %rd29, %rd6;
	@%p37 bra 	$L__BB113_54;
	st.global.f32 	[%rd22+640], %f82;
$L__BB113_54:
	setp.le.s64 	%p38, %rd29, %rd7;
	@%p38 bra 	$L__BB113_56;
	st.global.f32 	[%rd22+768], %f83;
$L__BB113_56:
	setp.le.s64 	%p39, %rd29, %rd8;
	@%p39 bra 	$L__BB113_58;
	st.global.f32 	[%rd22+896], %f84;
$L__BB113_58:
	setp.le.s64 	%p40, %rd29, %rd9;
	@%p40 bra 	$L__BB113_60;
	st.global.f32 	[%rd22+1024], %f85;
$L__BB113_60:
	setp.le.s64 	%p41, %rd29, %rd10;
	@%p41 bra 	$L__BB113_62;
	st.global.f32 	[%rd22+1152], %f86;
$L__BB113_62:
	setp.le.s64 	%p42, %rd29, %rd11;
	@%p42 bra 	$L__BB113_64;
	st.global.f32 	[%rd22+1280], %f87;
$L__BB113_64:
	setp.le.s64 	%p43, %rd29, %rd12;
	@%p43 bra 	$L__BB113_66;
	st.global.f32 	[%rd22+1408], %f88;
$L__BB113_66:
	setp.le.s64 	%p44, %rd29, %rd13;
	@%p44 bra 	$L__BB113_68;
	st.global.f32 	[%rd22+1536], %f89;
$L__BB113_68:
	setp.le.s64 	%p45, %rd29, %rd14;
	@%p45 bra 	$L__BB113_70;
	st.global.f32 	[%rd22+1664], %f90;
$L__BB113_70:
	setp.le.s64 	%p46, %rd29, %rd15;
	@%p46 bra 	$L__BB113_72;
	st.global.f32 	[%rd22+1792], %f91;
$L__BB113_72:
	setp.le.s64 	%p47, %rd29, %rd16;
	@%p47 bra 	$L__BB113_74;
	st.global.f32 	[%rd22+1920], %f92;
$L__BB113_74:
	setp.le.s64 	%p48, %rd29, %rd17;
	@%p48 bra 	$L__BB113_76;
	st.global.f32 	[%rd22+2048], %f93;
$L__BB113_76:
	setp.le.s64 	%p49, %rd29, %rd18;
	@%p49 bra 	$L__BB113_78;
	st.global.f32 	[%rd22+2176], %f94;
$L__BB113_78:
	setp.le.s64 	%p50, %rd29, %rd19;
	@%p50 bra 	$L__BB113_80;
	st.global.f32 	[%rd22+2304], %f95;
$L__BB113_80:
	ld.param.u64 	%rd46, [_Z15SoftmaxWarpImplI10DirectLoadIffE11DirectStoreIffEfLi1ELi19ELi32ELi1ELb1EL9Algorithm0EEvT_T0_ll_param_2];
	cvt.s64.s32 	%rd44, %r86;
	add.s64 	%rd47, %rd47, %rd44;
	setp.lt.s64 	%p51, %rd47, %rd46;
	@%p51 bra 	$L__BB113_4;
$L__BB113_81:
	ret;

}
	// .globl	_Z15SoftmaxWarpImplI10DirectLoadIffE11DirectStoreIffEfLi1ELi20ELi32ELi1ELb0EL9Algorithm0EEvT_T0_ll
.visible .entry _Z15SoftmaxWarpImplI10DirectLoadIffE11DirectStoreIffEfLi1ELi20ELi32ELi1ELb0EL9Algorithm0EEvT_T0_ll(
	.param .align 8 .b8 _Z15SoftmaxWarpImplI10DirectLoadIffE11DirectStoreIffEfLi1ELi20ELi32ELi1ELb0EL9Algorithm0EEvT_T0_ll_param_0[16],
	.param .align 8 .b8 _Z15SoftmaxWarpImplI10DirectLoadIffE11DirectStoreIffEfLi1ELi20ELi32ELi1ELb0EL9Algorithm0EEvT_T0_ll_param_1[16],
	.param .u64 _Z15SoftmaxWarpImplI10DirectLoadIffE11DirectStoreIffEfLi1ELi20ELi32ELi1ELb0EL9Algorithm0EEvT_T0_ll_param_2,
	.param .u64 _Z15SoftmaxWarpImplI10DirectLoadIffE11DirectStoreIffEfLi1ELi20ELi32ELi1ELb0EL9Algorithm0EEvT_T0_ll_param_3
)
{
	.reg .pred 	%p<14>;
	.reg .b32 	%r<68>;
	.reg .b32 	%f<323>;
	.reg .b64 	%rd<27>;

	ld.param.u64 	%rd8, [_Z15SoftmaxWarpImplI10DirectLoadIffE11DirectStoreIffEfLi1ELi20ELi32ELi1ELb0EL9Algorithm0EEvT_T0_ll_param_1+8];
	ld.param.u64 	%rd7, [_Z15SoftmaxWarpImplI10DirectLoadIffE11DirectStoreIffEfLi1ELi20ELi32ELi1ELb0EL9Algorithm0EEvT_T0_ll_param_1];
	ld.param.u64 	%rd6, [_Z15SoftmaxWarpImplI10DirectLoadIffE11DirectStoreIffEfLi1ELi20ELi32ELi1ELb0EL9Algorithm0EEvT_T0_ll_param_0+8];
	ld.param.u64 	%rd5, [_Z15SoftmaxWarpImplI10DirectLoadIffE11DirectStoreIffEfLi1ELi20ELi32ELi1ELb0EL9Algorithm0EEvT_T0_ll_param_0];
	ld.param.u64 	%rd9, [_Z15SoftmaxWarpImplI10DirectLoadIffE11DirectStoreIffEfLi1ELi20ELi32ELi1ELb0EL9Algorithm0EEvT_T0_ll_param_2];
	ld.param.u64 	%rd10, [_Z15SoftmaxWarpImplI10DirectLoadIffE11DirectStoreIffEfLi1ELi20ELi32ELi1ELb0EL9Algorithm0EEvT_T0_ll_param_3];
	setp.lt.s64 	%p1, %rd10, 641;
	@%p1 bra 	$L__BB114_2;
	mov.u64 	%rd11, $str;
	cvta.global.u64 	%rd12, %rd11;
	mov.u64 	%rd13, $str$1;
	cvta.global.u64 	%rd14, %rd13;
	mov.u64 	%rd15, __unnamed_115;
	cvta.global.u64 	%rd16, %rd15;
	{ // callseq 114, 0
	.param .b64 param0;
	st.param.b64 	[param0], %rd12;
	.param .b64 param1;
	st.param.b64 	[param1], %rd14;
	.param .b32 param2;
	st.param.b32 	[param2], 253;
	.param .b64 param3;
	st.param.b64 	[param3], %rd16;
	.param .b64 param4;
	st.param.b64 	[param4], 1;
	call.uni 
	__assertfail, 
	(
	param0, 
	param1, 
	param2, 
	param3, 
	param4
	);
	} // callseq 114
$L__BB114_2:
	mov.u32 	%r2, %ctaid.x;
	mov.u32 	%r3, %ntid.y;
	mov.u32 	%r4, %tid.y;
	mad.lo.s32 	%r5, %r2, %r3, %r4;
	mov.u32 	%r6, %nctaid.x;
	mul.lo.s32 	%r1, %r6, %r3;
	cvt.s64.s32 	%rd26, %r5;
	setp.le.s64 	%p2, %rd9, %rd26;
	@%p2 bra 	$L__BB114_5;
	cvt.s64.s32 	%rd2, %r1;
	mov.u32 	%r7, %tid.x;
	cvt.u64.u32 	%rd17, %r7;
$L__BB114_4:
	mad.lo.s64 	%rd18, %rd26, %rd6, %rd17;
	cvta.to.global.u64 	%rd19, %rd5;
	shl.b64 	%rd20, %rd18, 2;
	add.s64 	%rd21, %rd19, %rd20;
	ld.global.f32 	%f1, [%rd21];
	max.f32 	%f2, %f1, 0fFF800000;
	ld.global.f32 	%f3, [%rd21+128];
	max.f32 	%f4, %f2, %f3;
	ld.global.f32 	%f5, [%rd21+256];
	max.f32 	%f6, %f4, %f5;
	ld.global.f32 	%f7, [%rd21+384];
	max.f32 	%f8, %f6, %f7;
	ld.global.f32 	%f9, [%rd21+512];
	max.f32 	%f10, %f8, %f9;
	ld.global.f32 	%f11, [%rd21+640];
	max.f32 	%f12, %f10, %f11;
	ld.global.f32 	%f13, [%rd21+768];
	max.f32 	%f14, %f12, %f13;
	ld.global.f32 	%f15, [%rd21+896];
	max.f32 	%f16, %f14, %f15;
	ld.global.f32 	%f17, [%rd21+1024];
	max.f32 	%f18, %f16, %f17;
	ld.global.f32 	%f19, [%rd21+1152];
	max.f32 	%f20, %f18, %f19;
	ld.global.f32 	%f21, [%rd21+1280];
	max.f32 	%f22, %f20, %f21;
	ld.global.f32 	%f23, [%rd21+1408];
	max.f32 	%f24, %f22, %f23;
	ld.global.f32 	%f25, [%rd21+1536];
	max.f32 	%f26, %f24, %f25;
	ld.global.f32 	%f27, [%rd21+1664];
	max.f32 	%f28, %f26, %f27;
	ld.global.f32 	%f29, [%rd21+1792];
	max.f32 	%f30, %f28, %f29;
	ld.global.f32 	%f31, [%rd21+1920];
	max.f32 	%f32, %f30, %f31;
	ld.global.f32 	%f33, [%rd21+2048];
	max.f32 	%f34, %f32, %f33;
	ld.global.f32 	%f35, [%rd21+2176];
	max.f32 	%f36, %f34, %f35;
	ld.global.f32 	%f37, [%rd21+2304];
	max.f32 	%f38, %f36, %f37;
	ld.global.f32 	%f39, [%rd21+2432];
	max.f32 	%f40, %f38, %f39;
	mov.b32 	%r8, %f40;
	shfl.sync.bfly.b32	%r9|%p3, %r8, 16, 31, -1;
	mov.b32 	%f41, %r9;
	max.f32 	%f42, %f40, %f41;
	mov.b32 	%r10, %f42;
	shfl.sync.bfly.b32	%r11|%p4, %r10, 8, 31, -1;
	mov.b32 	%f43, %r11;
	max.f32 	%f44, %f42, %f43;
	mov.b32 	%r12, %f44;
	shfl.sync.bfly.b32	%r13|%p5, %r12, 4, 31, -1;
	mov.b32 	%f45, %r13;
	max.f32 	%f46, %f44, %f45;
	mov.b32 	%r14, %f46;
	shfl.sync.bfly.b32	%r15|%p6, %r14, 2, 31, -1;
	mov.b32 	%f47, %r15;
	max.f32 	%f48, %f46, %f47;
	mov.b32 	%r16, %f48;
	shfl.sync.bfly.b32	%r17|%p7, %r16, 1, 31, -1;
	mov.b32 	%f49, %r17;
	max.f32 	%f50, %f48, %f49;
	sub.f32 	%f51, %f1, %f50;
	fma.rn.f32 	%f52, %f51, 0f3BBB989D, 0f3F000000;
	cvt.sat.f32.f32 	%f53, %f52;
	mov.f32 	%f54, 0f4B400001;
	mov.f32 	%f55, 0f437C0000;
	fma.rm.f32 	%f56, %f53, %f55, %f54;
	add.f32 	%f57, %f56, 0fCB40007F;
	neg.f32 	%f58, %f57;
	fma.rn.f32 	%f59, %f51, 0f3FB8AA3B, %f58;
	fma.rn.f32 	%f60, %f51, 0f32A57060, %f59;
	mov.b32 	%r18, %f56;
	shl.b32 	%r19, %r18, 23;
	mov.b32 	%f61, %r19;
	ex2.approx.ftz.f32 	%f62, %f60;
	mul.f32 	%f63, %f62, %f61;
	add.f32 	%f64, %f63, 0f00000000;
	sub.f32 	%f65, %f3, %f50;
	fma.rn.f32 	%f66, %f65, 0f3BBB989D, 0f3F000000;
	cvt.sat.f32.f32 	%f67, %f66;
	fma.rm.f32 	%f68, %f67, %f55, %f54;
	add.f32 	%f69, %f68, 0fCB40007F;
	neg.f32 	%f70, %f69;
	fma.rn.f32 	%f71, %f65, 0f3FB8AA3B, %f70;
	fma.rn.f32 	%f72, %f65, 0f32A57060, %f71;
	mov.b32 	%r20, %f68;
	shl.b32 	%r21, %r20, 23;
	mov.b32 	%f73, %r21;
	ex2.approx.ftz.f32 	%f74, %f72;
	mul.f32 	%f75, %f74, %f73;
	add.f32 	%f76, %f64, %f75;
	sub.f32 	%f77, %f5, %f50;
	fma.rn.f32 	%f78, %f77, 0f3BBB989D, 0f3F000000;
	cvt.sat.f32.f32 	%f79, %f78;
	fma.rm.f32 	%f80, %f79, %f55, %f54;
	add.f32 	%f81, %f80, 0fCB40007F;
	neg.f32 	%f82, %f81;
	fma.rn.f32 	%f83, %f77, 0f3FB8AA3B, %f82;
	fma.rn.f32 	%f84, %f77, 0f32A57060, %f83;
	mov.b32 	%r22, %f80;
	shl.b32 	%r23, %r22, 23;
	mov.b32 	%f85, %r23;
	ex2.approx.ftz.f32 	%f86, %f84;
	mul.f32 	%f87, %f86, %f85;
	add.f32 	%f88, %f76, %f87;
	sub.f32 	%f89, %f7, %f50;
	fma.rn.f32 	%f90, %f89, 0f3BBB989D, 0f3F000000;
	cvt.sat.f32.f32 	%f91, %f90;
	fma.rm.f32 	%f92, %f91, %f55, %f54;
	add.f32 	%f93, %f92, 0fCB40007F;
	neg.f32 	%f94, %f93;
	fma.rn.f32 	%f95, %f89, 0f3FB8AA3B, %f94;
	fma.rn.f32 	%f96, %f89, 0f32A57060, %f95;
	mov.b32 	%r24, %f92;
	shl.b32 	%r25, %r24, 23;
	mov.b32 	%f97, %r25;
	ex2.approx.ftz.f32 	%f98, %f96;
	mul.f32 	%f99, %f98, %f97;
	add.f32 	%f100, %f88, %f99;
	sub.f32 	%f101, %f9, %f50;
	fma.rn.f32 	%f102, %f101, 0f3BBB989D, 0f3F000000;
	cvt.sat.f32.f32 	%f103, %f102;
	fma.rm.f32 	%f104, %f103, %f55, %f54;
	add.f32 	%f105, %f104, 0fCB40007F;
	neg.f32 	%f106, %f105;
	fma.rn.f32 	%f107, %f101, 0f3FB8AA3B, %f106;
	fma.rn.f32 	%f108, %f101, 0f32A57060, %f107;
	mov.b32 	%r26, %f104;
	shl.b32 	%r27, %r26, 23;
	mov.b32 	%f109, %r27;
	ex2.approx.ftz.f32 	%f110, %f108;
	mul.f32 	%f111, %f110, %f109;
	add.f32 	%f112, %f100, %f111;
	sub.f32 	%f113, %f11, %f50;
	fma.rn.f32 	%f114, %f113, 0f3BBB989D, 0f3F000000;
	cvt.sat.f32.f32 	%f115, %f114;
	fma.rm.f32 	%f116, %f115, %f55, %f54;
	add.f32 	%f117, %f116, 0fCB40007F;
	neg.f32 	%f118, %f117;
	fma.rn.f32 	%f119, %f113, 0f3FB8AA3B, %f118;
	fma.rn.f32 	%f120, %f113, 0f32A57060, %f119;
	mov.b32 	%r28, %f116;
	shl.b32 	%r29, %r28, 23;
	mov.b32 	%f121, %r29;
	ex2.approx.ftz.f32 	%f122, %f120;
	mul.f32 	%f123, %f122, %f121;
	add.f32 	%f124, %f112, %f123;
	sub.f32 	%f125, %f13, %f50;
	fma.rn.f32 	%f126, %f125, 0f3BBB989D, 0f3F000000;
	cvt.sat.f32.f32 	%f127, %f126;
	fma.rm.f32 	%f128, %f127, %f55, %f54;
	add.f32 	%f129, %f128, 0fCB40007F;
	neg.f32 	%f130, %f129;
	fma.rn.f32 	%f131, %f125, 0f3FB8AA3B, %f130;
	fma.rn.f32 	%f132, %f125, 0f32A57060, %f131;
	mov.b32 	%r30, %f128;
	shl.b32 	%r31, %r30, 23;
	mov.b32 	%f133, %r31;
	ex2.approx.ftz.f32 	%f134, %f132;
	mul.f32 	%f135, %f134, %f133;
	add.f32 	%f136, %f124, %f135;
	sub.f32 	%f137, %f15, %f50;
	fma.rn.f32 	%f138, %f137, 0f3BBB989D, 0f3F000000;
	cvt.sat.f32.f32 	%f139, %f138;
	fma.rm.f32 	%f140, %f139, %f55, %f54;
	add.f32 	%f141, %f140, 0fCB40007F;
	neg.f32 	%f142, %f141;
	fma.rn.f32 	%f143, %f137, 0f3FB8AA3B, %f142;
	fma.rn.f32 	%f144, %f137, 0f32A57060, %f143;
	mov.b32 	%r32, %f140;
	shl.b32 	%r33, %r32, 23;
	mov.b32 	%f145, %r33;
	ex2.approx.ftz.f32 	%f146, %f144;
	mul.f32 	%f147, %f146, %f145;
	add.f32 	%f148, %f136, %f147;
	sub.f32 	%f149, %f17, %f50;
	fma.rn.f32 	%f150, %f149, 0f3BBB989D, 0f3F000000;
	cvt.sat.f32.f32 	%f151, %f150;
	fma.rm.f32 	%f152, %f151, %f55, %f54;
	add.f32 	%f153, %f152, 0fCB40007F;
	neg.f32 	%f154, %f153;
	fma.rn.f32 	%f155, %f149, 0f3FB8AA3B, %f154;
	fma.rn.f32 	%f156, %f149, 0f32A57060, %f155;
	mov.b32 	%r34, %f152;
	shl.b32 	%r35, %r34, 23;
	mov.b32 	%f157, %r35;
	ex2.approx.ftz.f32 	%f158, %f156;
	mul.f32 	%f159, %f158, %f157;
	add.f32 	%f160, %f148, %f159;
	sub.f32 	%f161, %f19, %f50;
	fma.rn.f32 	%f162, %f161, 0f3BBB989D, 0f3F000000;
	cvt.sat.f32.f32 	%f163, %f162;
	fma.rm.f32 	%f164, %f163, %f55, %f54;
	add.f32 	%f165, %f164, 0fCB40007F;
	neg.f32 	%f166, %f165;
	fma.rn.f32 	%f167, %f161, 0f3FB8AA3B, %f166;
	fma.rn.f32 	%f168, %f161, 0f32A57060, %f167;
	mov.b32 	%r36, %f164;
	shl.b32 	%r37, %r36, 23;
	mov.b32 	%f169, %r37;
	ex2.approx.ftz.f32 	%f170, %f168;
	mul.f32 	%f171, %f170, %f169;
	add.f32 	%f172, %f160, %f171;
	sub.f32 	%f173, %f21, %f50;
	fma.rn.f32 	%f174, %f173, 0f3BBB989D, 0f3F000000;
	cvt.sat.f32.f32 	%f175, %f174;
	fma.rm.f32 	%f176, %f175, %f55, %f54;
	add.f32 	%f177, %f176, 0fCB40007F;
	neg.f32 	%f178, %f177;
	fma.rn.f32 	%f179, %f173, 0f3FB8AA3B, %f178;
	fma.rn.f32 	%f180, %f173, 0f32A57060, %f179;
	mov.b32 	%r38, %f176;
	shl.b32 	%r39, %r38, 23;
	mov.b32 	%f181, %r39;
	ex2.approx.ftz.f32 	%f182, %f180;
	mul.f32 	%f183, %f182, %f181;
	add.f32 	%f184, %f172, %f183;
	sub.f32 	%f185, %f23, %f50;
	fma.rn.f32 	%f186, %f185, 0f3BBB989D, 0f3F000000;
	cvt.sat.f32.f32 	%f187, %f186;
	fma.rm.f32 	%f188, %f187, %f55, %f54;
	add.f32 	%f189, %f188, 0fCB40007F;
	neg.f32 	%f190, %f189;
	fma.rn.f32 	%f191, %f185, 0f3FB8AA3B, %f190;
	fma.rn.f32 	%f192, %f185, 0f32A57060, %f191;
	mov.b32 	%r40, %f188;
	shl.b32 	%r41, %r40, 23;
	mov.b32 	%f193, %r41;
	ex2.approx.ftz.f32 	%f194, %f192;
	mul.f32 	%f195, %f194, %f193;
	add.f32 	%f196, %f184, %f195;
	sub.f32 	%f197, %f25, %f50;
	fma.rn.f32 	%f198, %f197, 0f3BBB989D, 0f3F000000;
	cvt.sat.f32.f32 	%f199, %f198;
	fma.rm.f32 	%f200, %f199, %f55, %f54;
	add.f32 	%f201, %f200, 0fCB40007F;
	neg.f32 	%f202, %f201;
	fma.rn.f32 	%f203, %f197, 0f3FB8AA3B, %f202;
	fma.rn.f32 	%f204, %f197, 0f32A57060, %f203;
	mov.b32 	%r42, %f200;
	shl.b32 	%r43, %r42, 23;
	mov.b32 	%f205, %r43;
	ex2.approx.ftz.f32 	%f206, %f204;
	mul.f32 	%f207, %f206, %f205;
	add.f32 	%f208, %f196, %f207;
	sub.f32 	%f209, %f27, %f50;
	fma.rn.f32 	%f210, %f209, 0f3BBB989D, 0f3F000000;
	cvt.sat.f32.f32 	%f211, %f210;
	fma.rm.f32 	%f212, %f211, %f55, %f54;
	add.f32 	%f213, %f212, 0fCB40007F;
	neg.f32 	%f214, %f213;
	fma.rn.f32 	%f215, %f209, 0f3FB8AA3B, %f214;
	fma.rn.f32 	%f216, %f209, 0f32A57060, %f215;
	mov.b32 	%r44, %f212;
	shl.b32 	%r45, %r44, 23;
	mov.b32 	%f217, %r45;
	ex2.approx.ftz.f32 	%f218, %f216;
	mul.f32 	%f219, %f218, %f217;
	add.f32 	%f220, %f208, %f219;
	sub.f32 	%f221, %f29, %f50;
	fma.rn.f32 	%f222, %f221, 0f3BBB989D, 0f3F000000;
	cvt.sat.f32.f32 	%f223, %f222;
	fma.rm.f32 	%f224, %f223, %f55, %f54;
	add.f32 	%f225, %f224, 0fCB40007F;
	neg.f32 	%f226, %f225;
	fma.rn.f32 	%f227, %f221, 0f3FB8AA3B, %f226;
	fma.rn.f32 	%f228, %f221, 0f32A57060, %f227;
	mov.b32 	%r46, %f224;
	shl.b32 	%r47, %r46, 23;
	mov.b32 	%f229, %r47;
	ex2.approx.ftz.f32 	%f230, %f228;
	mul.f32 	%f231, %f230, %f229;
	add.f32 	%f232, %f220, %f231;
	sub.f32 	%f233, %f31, %f50;
	fma.rn.f32 	%f234, %f233, 0f3BBB989D, 0f3F000000;
	cvt.sat.f32.f32 	%f235, %f234;
	fma.rm.f32 	%f236, %f235, %f55, %f54;
	add.f32 	%f237, %f236, 0fCB40007F;
	neg.f32 	%f238, %f237;
	fma.rn.f32 	%f239, %f233, 0f3FB8AA3B, %f238;
	fma.rn.f32 	%f240, %f233, 0f32A57060, %f239;
	mov.b32 	%r48, %f236;
	shl.b32 	%r49, %r48, 23;
	mov.b32 	%f241, %r49;
	ex2.approx.ftz.f32 	%f242, %f240;
	mul.f32 	%f243, %f242, %f241;
	add.f32 	%f244, %f232, %f243;
	sub.f32 	%f245, %f33, %f50;
	fma.rn.f32 	%f246, %f245, 0f3BBB989D, 0f3F000000;
	cvt.sat.f32.f32 	%f247, %f246;
	fma.rm.f32 	%f248, %f247, %f55, %f54;
	add.f32 	%f249, %f248, 0fCB40007F;
	neg.f32 	%f250, %f249;
	fma.rn.f32 	%f251, %f245, 0f3FB8AA3B, %f250;
	fma.rn.f32 	%f252, %f245, 0f32A57060, %f251;
	mov.b32 	%r50, %f248;
	shl.b32 	%r51, %r50, 23;
	mov.b32 	%f253, %r51;
	ex2.approx.ftz.f32 	%f254, %f252;
	mul.f32 	%f255, %f254, %f253;
	add.f32 	%f256, %f244, %f255;
	sub.f32 	%f257, %f35, %f50;
	fma.rn.f32 	%f258, %f257, 0f3BBB989D, 0f3F000000;
	cvt.sat.f32.f32 	%f259, %f258;
	fma.rm.f32 	%f260, %f259, %f55, %f54;
	add.f32 	%f261, %f260, 0fCB40007F;
	neg.f32 	%f262, %f261;
	fma.rn.f32 	%f263, %f257, 0f3FB8AA3B, %f262;
	fma.rn.f32 	%f264, %f257, 0f32A57060, %f263;
	mov.b32 	%r52, %f260;
	shl.b32 	%r53, %r52, 23;
	mov.b32 	%f265, %r53;
	ex2.approx.ftz.f32 	%f266, %f264;
	mul.f32 	%f267, %f266, %f265;
	add.f32 	%f268, %f256, %f267;
	sub.f32 	%f269, %f37, %f50;
	fma.rn.f32 	%f270, %f269, 0f3BBB989D, 0f3F000000;
	cvt.sat.f32.f32 	%f271, %f270;
	fma.rm.f32 	%f272, %f271, %f55, %f54;
	add.f32 	%f273, %f272, 0fCB40007F;
	neg.f32 	%f274, %f273;
	fma.rn.f32 	%f275, %f269, 0f3FB8AA3B, %f274;
	fma.rn.f32 	%f276, %f269, 0f32A57060, %f275;
	mov.b32 	%r54, %f272;
	shl.b32 	%r55, %r54, 23;
	mov.b32 	%f277, %r55;
	ex2.approx.ftz.f32 	%f278, %f276;
	mul.f32 	%f279, %f278, %f277;
	add.f32 	%f280, %f268, %f279;
	sub.f32 	%f281, %f39, %f50;
	fma.rn.f32 	%f282, %f281, 0f3BBB989D, 0f3F000000;
	cvt.sat.f32.f32 	%f283, %f282;
	fma.rm.f32 	%f284, %f283, %f55, %f54;
	add.f32 	%f285, %f284, 0fCB40007F;
	neg.f32 	%f286, %f285;
	fma.rn.f32 	%f287, %f281, 0f3FB8AA3B, %f286;
	fma.rn.f32 	%f288, %f281, 0f32A57060, %f287;
	mov.b32 	%r56, %f284;
	shl.b32 	%r57, %r56, 23;
	mov.b32 	%f289, %r57;
	ex2.approx.ftz.f32 	%f290, %f288;
	mul.f32 	%f291, %f290, %f289;
	add.f32 	%f292, %f280, %f291;
	mov.b32 	%r58, %f292;
	shfl.sync.bfly.b32	%r59|%p8, %r58, 16, 31, -1;
	mov.b32 	%f293, %r59;
	add.f32 	%f294, %f292, %f293;
	mov.b32 	%r60, %f294;
	shfl.sync.bfly.b32	%r61|%p9, %r60, 8, 31, -1;
	mov.b32 	%f295, %r61;
	add.f32 	%f296, %f294, %f295;
	mov.b32 	%r62, %f296;
	shfl.sync.bfly.b32	%r63|%p10, %r62, 4, 31, -1;
	mov.b32 	%f297, %r63;
	add.f32 	%f298, %f296, %f297;
	mov.b32 	%r64, %f298;
	shfl.sync.bfly.b32	%r65|%p11, %r64, 2, 31, -1;
	mov.b32 	%f299, %r65;
	add.f32 	%f300, %f298, %f299;
	mov.b32 	%r66, %f300;
	shfl.sync.bfly.b32	%r67|%p12, %r66, 1, 31, -1;
	mov.b32 	%f301, %r67;
	add.f32 	%f302, %f300, %f301;
	div.rn.f32 	%f303, %f63, %f302;
	div.rn.f32 	%f304, %f75, %f302;
	div.rn.f32 	%f305, %f87, %f302;
	div.rn.f32 	%f306, %f99, %f302;
	div.rn.f32 	%f307, %f111, %f302;
	div.rn.f32 	%f308, %f123, %f302;
	div.rn.f32 	%f309, %f135, %f302;
	div.rn.f32 	%f310, %f147, %f302;
	div.rn.f32 	%f311, %f159, %f302;
	div.rn.f32 	%f312, %f171, %f302;
	div.rn.f32 	%f313, %f183, %f302;
	div.rn.f32 	%f314, %f195, %f302;
	div.rn.f32 	%f315, %f207, %f302;
	div.rn.f32 	%f316, %f219, %f302;
	div.rn.f32 	%f317, %f231, %f302;
	div.rn.f32 	%f318, %f243, %f302;
	div.rn.f32 	%f319, %f255, %f302;
	div.rn.f32 	%f320, %f267, %f302;
	div.rn.f32 	%f321, %f279, %f302;
	div.rn.f32 	%f322, %f291, %f302;
	mad.lo.s64 	%rd22, %rd26, %rd8, %rd17;
	cvta.to.global.u64 	%rd23, %rd7;
	shl.b64 	%rd24, %rd22, 2;
	add.s64 	%rd25, %rd23, %rd24;
	st.global.f32 	[%rd25], %f303;
	st.global.f32 	[%rd25+128], %f304;
	st.global.f32 	[%rd25+256], %f305;
	st.global.f32 	[%rd25+384], %f306;
	st.global.f32 	[%rd25+512], %f307;
	st.global.f32 	[%rd25+640], %f308;
	st.global.f32 	[%rd25+768], %f309;
	st.global.f32 	[%rd25+896], %f310;
	st.global.f32 	[%rd25+1024], %f311;
	st.global.f32 	[%rd25+1152], %f312;
	st.global.f32 	[%rd25+1280], %f313;
	st.global.f32 	[%rd25+1408], %f314;
	st.global.f32 	[%rd25+1536], %f315;
	st.global.f32 	[%rd25+1664], %f316;
	st.global.f32 	[%rd25+1792], %f317;
	st.global.f32 	[%rd25+1920], %f318;
	st.global.f32 	[%rd25+2048], %f319;
	st.global.f32 	[%rd25+2176], %f320;
	st.global.f32 	[%rd25+2304], %f321;
	st.global.f32 	[%rd25+2432], %f322;
	add.s64 	%rd26, %rd26, %rd2;
	setp.lt.s64 	%p13, %rd26, %rd9;
	@%p13 bra 	$L__BB114_4;
$L__BB114_5:
	ret;

}
	// .globl	_Z15SoftmaxWarpImplI10DirectLoadIffE11DirectStoreIffEfLi1ELi20ELi32ELi1ELb1EL9Algorithm0EEvT_T0_ll
.visible .entry _Z15SoftmaxWarpImplI10DirectLoadIffE11DirectStoreIffEfLi1ELi20ELi32ELi1ELb1EL9Algorithm0EEvT_T0_ll(
	.param .align 8 .b8 _Z15SoftmaxWarpImplI10DirectLoadIffE11DirectStoreIffEfLi1ELi20ELi32ELi1ELb1EL9Algorithm0EEvT_T0_ll_param_0[16],
	.param .align 8 .b8 _Z15SoftmaxWarpImplI10DirectLoadIffE11DirectStoreIffEfLi1ELi20ELi32ELi1ELb1EL9Algorithm0EEvT_T0_ll_param_1[16],
	.param .u64 _Z15SoftmaxWarpImplI10DirectLoadIffE11DirectStoreIffEfLi1ELi20ELi32ELi1ELb1EL9Algorithm0EEvT_T0_ll_param_2,
	.param .u64 _Z15SoftmaxWarpImplI10DirectLoadIffE11DirectStoreIffEfLi1ELi20ELi32ELi1ELb1EL9Algorithm0EEvT_T0_ll_param_3
)
{
	.reg .pred 	%p<54>;
	.reg .b32 	%r<96>;
	.reg .b32 	%f<423>;
	.reg .b64 	%rd<51>;

	ld.param.u64 	%rd26, [_Z15SoftmaxWarpImplI10DirectLoadIffE11DirectStoreIffEfLi1ELi20ELi32ELi1ELb1EL9Algorithm0EEvT_T0_ll_param_1+8];
	ld.param.u64 	%rd25, [_Z15SoftmaxWarpImplI10DirectLoadIffE11DirectStoreIffEfLi1ELi20ELi32ELi1ELb1EL9Algorithm0EEvT_T0_ll_param_1];
	ld.param.u64 	%rd24, [_Z15SoftmaxWarpImplI10DirectLoadIffE11DirectStoreIffEfLi1ELi20ELi32ELi1ELb1EL9Algorithm0EEvT_T0_ll_param_0+8];
	ld.param.u64 	%rd23, [_Z15SoftmaxWarpImplI10DirectLoadIffE11DirectStoreIffEfLi1ELi20ELi32ELi1ELb1EL9Algorithm0EEvT_T0_ll_param_0];
	ld.param.u64 	%rd28, [_Z15SoftmaxWarpImplI10DirectLoadIffE11DirectStoreIffEfLi1ELi20ELi32ELi1ELb1EL9Algorithm0EEvT_T0_ll_param_3];
	setp.lt.s64 	%p1, %rd28, 641;
	@%p1 bra 	$L__BB115_2;
	mov.u64 	%rd29, $str;
	cvta.global.u64 	%rd30, %rd29;
	mov.u64 	%rd31, $str$1;
	cvta.global.u64 	%rd32, %rd31;
	mov.u64 	%rd33, __unnamed_116;
	cvta.global.u64 	%rd34, %rd33;
	{ // callseq 115, 0
	.param .b64 param0;
	st.param.b64 	[param0], %rd30;
	.param .b64 param1;
	st.param.b64 	[param1], %rd32;
	.param .b32 param2;
	st.param.b32 	[param2], 253;
	.param .b64 param3;
	st.param.b64 	[param3], %rd34;
	.param .b64 param4;
	st.param.b64 	[param4], 1;
	call.uni 
	__assertfail, 
	(
	param0, 
	param1, 
	param2, 
	param3, 
	param4
	);
	} // callseq 115
$L__BB115_2:
	ld.param.u64 	%rd48, [_Z15SoftmaxWarpImplI10DirectLoadIffE11DirectStoreIffEfLi1ELi20ELi32ELi1ELb1EL9Algorithm0EEvT_T0_ll_param_2];
	mov.u32 	%r1, %ctaid.x;
	mov.u32 	%r2, %ntid.y;
	mov.u32 	%r3, %tid.y;
	mad.lo.s32 	%r4, %r1, %r2, %r3;
	cvt.s64.s32 	%rd50, %r4;
	setp.le.s64 	%p2, %rd48, %rd50;
	@%p2 bra 	$L__BB115_85;
	mov.u32 	%r5, %tid.x;
	add.s32 	%r6, %r5, 64;
	cvt.u64.u32 	%rd2, %r6;
	add.s32 	%r7, %r5, 96;
	cvt.u64.u32 	%rd3, %r7;
	add.s32 	%r8, %r5, 128;
	cvt.u64.u32 	%rd4, %r8;
	add.s32 	%r9, %r5, 160;
	cvt.u64.u32 	%rd5, %r9;
	add.s32 	%r10, %r5, 192;
	cvt.u64.u32 	%rd6, %r10;
	add.s32 	%r11, %r5, 224;
	cvt.u64.u32 	%rd7, %r11;
	add.s32 	%r12, %r5, 256;
	cvt.u64.u32 	%rd8, %r12;
	add.s32 	%r13, %r5, 320;
	cvt.u64.u32 	%rd9, %r13;
	add.s32 	%r14, %r5, 352;
	cvt.u64.u32 	%rd10, %r14;
	add.s32 	%r15, %r5, 384;
	cvt.u64.u32 	%rd11, %r15;
	add.s32 	%r16, %r5, 416;
	cvt.u64.u32 	%rd12, %r16;
	add.s32 	%r17, %r5, 448;
	cvt.u64.u32 	%rd13, %r17;
	add.s32 	%r18, %r5, 480;
	cvt.u64.u32 	%rd14, %r18;
	add.s32 	%r19, %r5, 512;
	cvt.u64.u32 	%rd15, %r19;
	add.s32 	%r20, %r5, 544;
	cvt.u64.u32 	%rd16, %r20;
	add.s32 	%r21, %r5, 576;
	cvt.u64.u32 	%rd17, %r21;
	add.s32 	%r22, %r5, 608;
	cvt.u64.u32 	%rd18, %r22;
	add.s32 	%r25, %r5, 32;
	add.s32 	%r27, %r5, 288;
	mov.u32 	%r93, %nctaid.x;
	mul.lo.s32 	%r95, %r93, %r2;
$L__BB115_4:
	cvt.u64.u32 	%rd35, %r5;
	setp.le.s64 	%p3, %rd28, %rd35;
	mad.lo.s64 	%rd36, %rd50, %rd24, %rd35;
	cvta.to.global.u64 	%rd37, %rd23;
	shl.b64 	%rd38, %rd36, 2;
	add.s64 	%rd20, %rd37, %rd38;
	mov.f32 	%f383, 0fFF800000;
	mov.f32 	%f386, %f383;
	@%p3 bra 	$L__BB115_6;
	ld.global.f32 	%f383, [%rd20];
	max.f32 	%f386, %f383, 0fFF800000;
$L__BB115_6:
	cvt.u64.u32 	%rd39, %r25;
	setp.le.s64 	%p4, %rd28, %rd39;
	mov.f32 	%f385, 0fFF800000;
	@%p4 bra 	$L__BB115_8;
	ld.global.f32 	%f385, [%rd20+128];
	max.f32 	%f386, %f386, %f385;
$L__BB115_8:
	setp.le.s64 	%p5, %rd28, %rd2;
	mov.f32 	%f387, 0fFF800000;
	@%p5 bra 	$L__BB115_10;
	ld.global.f32 	%f387, [%rd20+256];
	max.f32 	%f386, %f386, %f387;
$L__BB115_10:
	setp.le.s64 	%p6, %rd28, %rd3;
	mov.f32 	%f389, 0fFF800000;
	@%p6 bra 	$L__BB115_12;
	ld.global.f32 	%f389, [%rd20+384];
	max.f32 	%f386, %f386, %f389;
$L__BB115_12:
	setp.le.s64 	%p7, %rd28, %rd4;
	mov.f32 	%f391, 0fFF800000;
	@%p7 bra 	$L__BB115_14;
	ld.global.f32 	%f391, [%rd20+512];
	max.f32 	%f386, %f386, %f391;
$L__BB115_14:
	setp.le.s64 	%p8, %rd28, %rd5;
	mov.f32 	%f393, 0fFF800000;
	@%p8 bra 	$L__BB115_16;
	ld.global.f32 	%f393, [%rd20+640];
	max.f32 	%f386, %f386, %f393;
$L__BB115_16:
	setp.le.s64 	%p9, %rd28, %rd6;
	mov.f32 	%f395, 0fFF800000;
	@%p9 bra 	$L__BB115_18;
	ld.global.f32 	%f395, [%rd20+768];
	max.f32 	%f386, %f386, %f395;
$L__BB115_18:
	setp.le.s64 	%p10, %rd28, %rd7;
	mov.f32 	%f397, 0fFF800000;
	@%p10 bra 	$L__BB115_20;
	ld.global.f32 	%f397, [%rd20+896];
	max.f32 	%f386, %f386, %f397;
$L__BB115_20:
	setp.le.s64 	%p11, %rd28, %rd8;
	mov.f32 	%f399, 0fFF800000;
	@%p11 bra 	$L__BB115_22;
	ld.global.f32 	%f399, [%rd20+1024];
	max.f32 	%f386, %f386, %f399;
$L__BB115_22:
	cvt.u64.u32 	%rd40, %r27;
	setp.le.s64 	%p12, %rd28, %rd40;
	mov.f32 	%f401, 0fFF800000;
	@%p12 bra 	$L__BB115_24;
	ld.global.f32 	%f401, [%rd20+1152];
	max.f32 	%f386, %f386, %f401;
$L__BB115_24:
	setp.le.s64 	%p13, %rd28, %rd9;
	mov.f32 	%f403, 0fFF800000;
	@%p13 bra 	$L__BB115_26;
	ld.global.f32 	%f403, [%rd20+1280];
	max.f32 	%f386, %f386, %f403;
$L__BB115_26:
	setp.le.s64 	%p14, %rd28, %rd10;
	mov.f32 	%f405, 0fFF800000;
	@%p14 bra 	$L__BB115_28;
	ld.global.f32 	%f405, [%rd20+1408];
	max.f32 	%f386, %f386, %f405;
$L__BB115_28:
	setp.le.s64 	%p15, %rd28, %rd11;
	mov.f32 	%f407, 0fFF800000;
	@%p15 bra 	$L__BB115_30;
	ld.global.f32 	%f407, [%rd20+1536];
	max.f32 	%f386, %f386, %f407;
$L__BB115_30:
	setp.le.s64 	%p16, %rd28, %rd12;
	mov.f32 	%f409, 0fFF800000;
	@%p16 bra 	$L__BB115_32;
	ld.global.f32 	%f409, [%rd20+1664];
	max.f32 	%f386, %f386, %f409;
$L__BB115_32:
	setp.le.s64 	%p17, %rd28, %rd13;
	mov.f32 	%f411, 0fFF800000;
	@%p17 bra 	$L__BB115_34;
	ld.global.f32 	%f411, [%rd20+1792];
	max.f32 	%f386, %f386, %f411;
$L__BB115_34:
	setp.le.s64 	%p18, %rd28, %rd14;
	mov.f32 	%f413, 0fFF800000;
	@%p18 bra 	$L__BB115_36;
	ld.global.f32 	%f413, [%rd20+1920];
	max.f32 	%f386, %f386, %f413;
$L__BB115_36:
	setp.le.s64 	%p19, %rd28, %rd15;
	mov.f32 	%f415, 0fFF800000;
	@%p19 bra 	$L__BB115_38;
	ld.global.f32 	%f415, [%rd20+2048];
	max.f32 	%f386, %f386, %f415;
$L__BB115_38:
	setp.le.s64 	%p20, %rd28, %rd16;
	mov.f32 	%f417, 0fFF800000;
	@%p20 bra 	$L__BB115_40;
	ld.global.f32 	%f417, [%rd20+2176];
	max.f32 	%f386, %f386, %f417;
$L__BB115_40:
	setp.le.s64 	%p21, %rd28, %rd17;
	mov.f32 	%f419, 0fFF800000;
	@%p21 bra 	$L__BB115_42;
	ld.global.f32 	%f419, [%rd20+2304];
	max.f32 	%f386, %f386, %f419;
$L__BB115_42:
	setp.le.s64 	%p22, %rd28, %rd18;
	mov.f32 	%f421, 0fFF800000;
	@%p22 bra 	$L__BB115_44;
	ld.global.f32 	%f421, [%rd20+2432];
	max.f32 	%f386, %f386, %f421;
$L__BB115_44:
	cvt.u64.u32 	%rd41, %r5;
	setp.le.s64 	%p23, %rd28, %rd41;
	mov.b32 	%r29, %f386;
	shfl.sync.bfly.b32	%r30|%p24, %r29, 16, 31, -1;
	mov.b32 	%f121, %r30;
	max.f32 	%f122, %f386, %f121;
	mov.b32 	%r31, %f122;
	shfl.sync.bfly.b32	%r32|%p25, %r31, 8, 31, -1;
	mov.b32 	%f123, %r32;
	max.f32 	%f124, %f122, %f123;
	mov.b32 	%r33, %f124;
	shfl.sync.bfly.b32	%r34|%p26, %r33, 4, 31, -1;
	mov.b32 	%f125, %r34;
	max.f32 	%f126, %f124, %f125;
	mov.b32 	%r35, %f126;
	shfl.sync.bfly.b32	%r36|%p27, %r35, 2, 31, -1;
	mov.b32 	%f127, %r36;
	max.f32 	%f128, %f126, %f127;
	mov.b32 	%r37, %f128;
	shfl.sync.bfly.b32	%r38|%p28, %r37, 1, 31, -1;
	mov.b32 	%f129, %r38;
	max.f32 	%f130, %f128, %f129;
	sub.f32 	%f131, %f383, %f130;
	fma.rn.f32 	%f132, %f131, 0f3BBB989D, 0f3F000000;
	cvt.sat.f32.f32 	%f133, %f132;
	mov.f32 	%f134, 0f4B400001;
	mov.f32 	%f135, 0f437C0000;
	fma.rm.f32 	%f136, %f133, %f135, %f134;
	add.f32 	%f137, %f136, 0fCB40007F;
	neg.f32 	%f138, %f137;
	fma.rn.f32 	%f139, %f131, 0f3FB8AA3B, %f138;
	fma.rn.f32 	%f140, %f131, 0f32A57060, %f139;
	mov.b32 	%r39, %f136;
	shl.b32 	%r40, %r39, 23;
	mov.b32 	%f141, %r40;
	ex2.approx.ftz.f32 	%f142, %f140;
	mul.f32 	%f143, %f142, %f141;
	add.f32 	%f144, %f143, 0f00000000;
	sub.f32 	%f145, %f385, %f130;
	fma.rn.f32 	%f146, %f145, 0f3BBB989D, 0f3F000000;
	cvt.sat.f32.f32 	%f147, %f146;
	fma.rm.f32 	%f148, %f147, %f135, %f134;
	add.f32 	%f149, %f148, 0fCB40007F;
	neg.f32 	%f150, %f149;
	fma.rn.f32 	%f151, %f145, 0f3FB8AA3B, %f150;
	fma.rn.f32 	%f152, %f145, 0f32A57060, %f151;
	mov.b32 	%r41, %f148;
	shl.b32 	%r42, %r41, 23;
	mov.b32 	%f153, %r42;
	ex2.approx.ftz.f32 	%f154, %f152;
	mul.f32 	%f155, %f154, %f153;
	add.f32 	%f156, %f144, %f155;
	sub.f32 	%f157, %f387, %f130;
	fma.rn.f32 	%f158, %f157, 0f3BBB989D, 0f3F000000;
	cvt.sat.f32.f32 	%f159, %f158;
	fma.rm.f32 	%f160, %f159, %f135, %f134;
	add.f32 	%f161, %f160, 0fCB40007F;
	neg.f32 	%f162, %f161;
	fma.rn.f32 	%f163, %f157, 0f3FB8AA3B, %f162;
	fma.rn.f32 	%f164, %f157, 0f32A57060, %f163;
	mov.b32 	%r43, %f160;
	shl.b32 	%r44, %r43, 23;
	mov.b32 	%f165, %r44;
	ex2.approx.ftz.f32 	%f166, %f164;
	mul.f32 	%f167, %f166, %f165;
	add.f32 	%f168, %f156, %f167;
	sub.f32 	%f169, %f389, %f130;
	fma.rn.f32 	%f170, %f169, 0f3BBB989D, 0f3F000000;
	cvt.sat.f32.f32 	%f171, %f170;
	fma.rm.f32 	%f172, %f171, %f135, %f134;
	add.f32 	%f173, %f172, 0fCB40007F;
	neg.f32 	%f174, %f173;
	fma.rn.f32 	%f175, %f169, 0f3FB8AA3B, %f174;
	fma.rn.f32 	%f176, %f169, 0f32A57060, %f175;
	mov.b32 	%r45, %f172;
	shl.b32 	%r46, %r45, 23;
	mov.b32 	%f177, %r46;
	ex2.approx.ftz.f32 	%f178, %f176;
	mul.f32 	%f179, %f178, %f177;
	add.f32 	%f180, %f168, %f179;
	sub.f32 	%f181, %f391, %f130;
	fma.rn.f32 	%f182, %f181, 0f3BBB989D, 0f3F000000;
	cvt.sat.f32.f32 	%f183, %f182;
	fma.rm.f32 	%f184, %f183, %f135, %f134;
	add.f32 	%f185, %f184, 0fCB40007F;
	neg.f32 	%f186, %f185;
	fma.rn.f32 	%f187, %f181, 0f3FB8AA3B, %f186;
	fma.rn.f32 	%f188, %f181, 0f32A57060, %f187;
	mov.b32 	%r47, %f184;
	shl.b32 	%r48, %r47, 23;
	mov.b32 	%f189, %r48;
	ex2.approx.ftz.f32 	%f190, %f188;
	mul.f32 	%f191, %f190, %f189;
	add.f32 	%f192, %f180, %f191;
	sub.f32 	%f193, %f393, %f130;
	fma.rn.f32 	%f194, %f193, 0f3BBB989D, 0f3F000000;
	cvt.sat.f32.f32 	%f195, %f194;
	fma.rm.f32 	%f196, %f195, %f135, %f134;
	add.f32 	%f197, %f196, 0fCB40007F;
	neg.f32 	%f198, %f197;
	fma.rn.f32 	%f199, %f193, 0f3FB8AA3B, %f198;
	fma.rn.f32 	%f200, %f193, 0f32A57060, %f199;
	mov.b32 	%r49, %f196;
	shl.b32 	%r50, %r49, 23;
	mov.b32 	%f201, %r50;
	ex2.approx.ftz.f32 	%f202, %f200;
	mul.f32 	%f203, %f202, %f201;
	add.f32 	%f204, %f192, %f203;
	sub.f32 	%f205, %f395, %f130;
	fma.rn.f32 	%f206, %f205, 0f3BBB989D, 0f3F000000;
	cvt.sat.f32.f32 	%f207, %f206;
	fma.rm.f32 	%f208, %f207, %f135, %f134;
	add.f32 	%f209, %f208, 0fCB40007F;
	neg.f32 	%f210, %f209;
	fma.rn.f32 	%f211, %f205, 0f3FB8AA3B, %f210;
	fma.rn.f32 	%f212, %f205, 0f32A57060, %f211;
	mov.b32 	%r51, %f208;
	shl.b32 	%r52, %r51, 23;
	mov.b32 	%f213, %r52;
	ex2.approx.ftz.f32 	%f214, %f212;
	mul.f32 	%f215, %f214, %f213;
	add.f32 	%f216, %f204, %f215;
	sub.f32 	%f217, %f397, %f130;
	fma.rn.f32 	%f218, %f217, 0f3BBB989D, 0f3F000000;
	cvt.sat.f32.f32 	%f219, %f218;
	fma.rm.f32 	%f220, %f219, %f135, %f134;
	add.f32 	%f221, %f220, 0fCB40007F;
	neg.f32 	%f222, %f221;
	fma.rn.f32 	%f223, %f217, 0f3FB8AA3B, %f222;
	fma.rn.f32 	%f224, %f217, 0f32A57060, %f223;
	mov.b32 	%r53, %f220;
	shl.b32 	%r54, %r53, 23;
	mov.b32 	%f225, %r54;
	ex2.approx.ftz.f32 	%f226, %f224;
	mul.f32 	%f227, %f226, %f225;
	add.f32 	%f228, %f216, %f227;
	sub.f32 	%f229, %f399, %f130;
	fma.rn.f32 	%f230, %f229, 0f3BBB989D, 0f3F000000;
	cvt.sat.f32.f32 	%f231, %f230;
	fma.rm.f32 	%f232, %f231, %f135, %f134;
	add.f32 	%f233, %f232, 0fCB40007F;
	neg.f32 	%f234, %f233;
	fma.rn.f32 	%f235, %f229, 0f3FB8AA3B, %f234;
	fma.rn.f32 	%f236, %f229, 0f32A57060, %f235;
	mov.b32 	%r55, %f232;
	shl.b32 	%r56, %r55, 23;
	mov.b32 	%f237, %r56;
	ex2.approx.ftz.f32 	%f238, %f236;
	mul.f32 	%f239, %f238, %f237;
	add.f32 	%f240, %f228, %f239;
	sub.f32 	%f241, %f401, %f130;
	fma.rn.f32 	%f242, %f241, 0f3BBB989D, 0f3F000000;
	cvt.sat.f32.f32 	%f243, %f242;
	fma.rm.f32 	%f244, %f243, %f135, %f134;
	add.f32 	%f245, %f244, 0fCB40007F;
	neg.f32 	%f246, %f245;
	fma.rn.f32 	%f247, %f241, 0f3FB8AA3B, %f246;
	fma.rn.f32 	%f248, %f241, 0f32A57060, %f247;
	mov.b32 	%r57, %f244;
	shl.b32 	%r58, %r57, 23;
	mov.b32 	%f249, %r58;
	ex2.approx.ftz.f32 	%f250, %f248;
	mul.f32 	%f251, %f250, %f249;
	add.f32 	%f252, %f240, %f251;
	sub.f32 	%f253, %f403, %f130;
	fma.rn.f32 	%f254, %f253, 0f3BBB989D, 0f3F000000;
	cvt.sat.f32.f32 	%f255, %f254;
	fma.rm.f32 	%f256, %f255, %f135, %f134;
	add.f32 	%f257, %f256, 0fCB40007F;
	neg.f32 	%f258, %f257;
	fma.rn.f32 	%f259, %f253, 0f3FB8AA3B, %f258;
	fma.rn.f32 	%f260, %f253, 0f32A57060, %f259;
	mov.b32 	%r59, %f256;
	shl.b32 	%r60, %r59, 23;
	mov.b32 	%f261, %r60;
	ex2.approx.ftz.f32 	%f262, %f260;
	mul.f32 	%f263, %f262, %f261;
	add.f32 	%f264, %f252, %f263;
	sub.f32 	%f265, %f405, %f130;
	fma.rn.f32 	%f266, %f265, 0f3BBB989D, 0f3F000000;
	cvt.sat.f32.f32 	%f267, %f266;
	fma.rm.f32 	%f268, %f267, %f135, %f134;
	add.f32 	%f269, %f268, 0fCB40007F;
	neg.f32 	%f270, %f269;
	fma.rn.f32 	%f271, %f265, 0f3FB8AA3B, %f270;
	fma.rn.f32 	%f272, %f265, 0f32A57060, %f271;
	mov.b32 	%r61, %f268;
	shl.b32 	%r62, %r61, 23;
	mov.b32 	%f273, %r62;
	ex2.approx.ftz.f32 	%f274, %f272;
	mul.f32 	%f275, %f274, %f273;
	add.f32 	%f276, %f264, %f275;
	sub.f32 	%f277, %f407, %f130;
	fma.rn.f32 	%f278, %f277, 0f3BBB989D, 0f3F000000;
	cvt.sat.f32.f32 	%f279, %f278;
	fma.rm.f32 	%f280, %f279, %f135, %f134;
	add.f32 	%f281, %f280, 0fCB40007F;
	neg.f32 	%f282, %f281;
	fma.rn.f32 	%f283, %f277, 0f3FB8AA3B, %f282;
	fma.rn.f32 	%f284, %f277, 0f32A57060, %f283;
	mov.b32 	%r63, %f280;
	shl.b32 	%r64, %r63, 23;
	mov.b32 	%f285, %r64;
	ex2.approx.ftz.f32 	%f286, %f284;
	mul.f32 	%f287, %f286, %f285;
	add.f32 	%f288, %f276, %f287;
	sub.f32 	%f289, %f409, %f130;
	fma.rn.f32 	%f290, %f289, 0f3BBB989D, 0f3F000000;
	cvt.sat.f32.f32 	%f291, %f290;
	fma.rm.f32 	%f292, %f291, %f135, %f134;
	add.f32 	%f293, %f292, 0fCB40007F;
	neg.f32 	%f294, %f293;
	fma.rn.f32 	%f295, %f289, 0f3FB8AA3B, %f294;
	fma.rn.f32 	%f296, %f289, 0f32A57060, %f295;
	mov.b32 	%r65, %f292;
	shl.b32 	%r66, %r65, 23;
	mov.b32 	%f297, %r66;
	ex2.approx.ftz.f32 	%f298, %f296;
	mul.f32 	%f299, %f298, %f297;
	add.f32 	%f300, %f288, %f299;
	sub.f32 	%f301, %f411, %f130;
	fma.rn.f32 	%f302, %f301, 0f3BBB989D, 0f3F000000;
	cvt.sat.f32.f32 	%f303, %f302;
	fma.rm.f32 	%f304, %f303, %f135, %f134;
	add.f32 	%f305, %f304, 0fCB40007F;
	neg.f32 	%f306, %f305;
	fma.rn.f32 	%f307, %f301, 0f3FB8AA3B, %f306;
	fma.rn.f32 	%f308, %f301, 0f32A57060, %f307;
	mov.b32 	%r67, %f304;
	shl.b32 	%r68, %r67, 23;
	mov.b32 	%f309, %r68;
	ex2.approx.ftz.f32 	%f310, %f308;
	mul.f32 	%f311, %f310, %f309;
	add.f32 	%f312, %f300, %f311;
	sub.f32 	%f313, %f413, %f130;
	fma.rn.f32 	%f314, %f313, 0f3BBB989D, 0f3F000000;
	cvt.sat.f32.f32 	%f315, %f314;
	fma.rm.f32 	%f316, %f315, %f135, %f134;
	add.f32 	%f317, %f316, 0fCB40007F;
	neg.f32 	%f318, %f317;
	fma.rn.f32 	%f319, %f313, 0f3FB8AA3B, %f318;
	fma.rn.f32 	%f320, %f313, 0f32A57060, %f319;
	mov.b32 	%r69, %f316;
	shl.b32 	%r70, %r69, 23;
	mov.b32 	%f321, %r70;
	ex2.approx.ftz.f32 	%f322, %f320;
	mul.f32 	%f323, %f322, %f321;
	add.f32 	%f324, %f312, %f323;
	sub.f32 	%f325, %f415, %f130;
	fma.rn.f32 	%f326, %f325, 0f3BBB989D, 0f3F000000;
	cvt.sat.f32.f32 	%f327, %f326;
	fma.rm.f32 	%f328, %f327, %f135, %f134;
	add.f32 	%f329, %f328, 0fCB40007F;
	neg.f32 	%f330, %f329;
	fma.rn.f32 	%f331, %f325, 0f3FB8AA3B, %f330;
	fma.rn.f32 	%f332, %f325, 0f32A57060, %f331;
	mov.b32 	%r71, %f328;
	shl.b32 	%r72, %r71, 23;
	mov.b32 	%f333, %r72;
	ex2.approx.ftz.f32 	%f334, %f332;
	mul.f32 	%f335, %f334, %f333;
	add.f32 	%f336, %f324, %f335;
	sub.f32 	%f337, %f417, %f130;
	fma.rn.f32 	%f338, %f337, 0f3BBB989D, 0f3F000000;
	cvt.sat.f32.f32 	%f339, %f338;
	fma.rm.f32 	%f340, %f339, %f135, %f134;
	add.f32 	%f341, %f340, 0fCB40007F;
	neg.f32 	%f342, %f341;
	fma.rn.f32 	%f343, %f337, 0f3FB8AA3B, %f342;
	fma.rn.f32 	%f344, %f337, 0f32A57060, %f343;
	mov.b32 	%r73, %f340;
	shl.b32 	%r74, %r73, 23;
	mov.b32 	%f345, %r74;
	ex2.approx.ftz.f32 	%f346, %f344;
	mul.f32 	%f347, %f346, %f345;
	add.f32 	%f348, %f336, %f347;
	sub.f32 	%f349, %f419, %f130;
	fma.rn.f32 	%f350, %f349, 0f3BBB989D, 0f3F000000;
	cvt.sat.f32.f32 	%f351, %f350;
	fma.rm.f32 	%f352, %f351, %f135, %f134;
	add.f32 	%f353, %f352, 0fCB40007F;
	neg.f32 	%f354, %f353;
	fma.rn.f32 	%f355, %f349, 0f3FB8AA3B, %f354;
	fma.rn.f32 	%f356, %f349, 0f32A57060, %f355;
	mov.b32 	%r75, %f352;
	shl.b32 	%r76, %r75, 23;
	mov.b32 	%f357, %r76;
	ex2.approx.ftz.f32 	%f358, %f356;
	mul.f32 	%f359, %f358, %f357;
	add.f32 	%f360, %f348, %f359;
	sub.f32 	%f361, %f421, %f130;
	fma.rn.f32 	%f362, %f361, 0f3BBB989D, 0f3F000000;
	cvt.sat.f32.f32 	%f363, %f362;
	fma.rm.f32 	%f364, %f363, %f135, %f134;
	add.f32 	%f365, %f364, 0fCB40007F;
	neg.f32 	%f366, %f365;
	fma.rn.f32 	%f367, %f361, 0f3FB8AA3B, %f366;
	fma.rn.f32 	%f368, %f361, 0f32A57060, %f367;
	mov.b32 	%r77, %f364;
	shl.b32 	%r78, %r77, 23;
	mov.b32 	%f369, %r78;
	ex2.approx.ftz.f32 	%f370, %f368;
	mul.f32 	%f371, %f370, %f369;
	add.f32 	%f372, %f360, %f371;
	mov.b32 	%r79, %f372;
	shfl.sync.bfly.b32	%r80|%p29, %r79, 16, 31, -1;
	mov.b32 	%f373, %r80;
	add.f32 	%f374, %f372, %f373;
	mov.b32 	%r81, %f374;
	shfl.sync.bfly.b32	%r82|%p30, %r81, 8, 31, -1;
	mov.b32 	%f375, %r82;
	add.f32 	%f376, %f374, %f375;
	mov.b32 	%r83, %f376;
	shfl.sync.bfly.b32	%r84|%p31, %r83, 4, 31, -1;
	mov.b32 	%f377, %r84;
	add.f32 	%f378, %f376, %f377;
	mov.b32 	%r85, %f378;
	shfl.sync.bfly.b32	%r86|%p32, %r85, 2, 31, -1;
	mov.b32 	%f379, %r86;
	add.f32 	%f380, %f378, %f379;
	mov.b32 	%r87, %f380;
	shfl.sync.bfly.b32	%r88|%p33, %r87, 1, 31, -1;
	mov.b32 	%f381, %r88;
	add.f32 	%f382, %f380, %f381;
	div.rn.f32 	%f81, %f143, %f382;
	div.rn.f32 	%f82, %f155, %f382;
	div.rn.f32 	%f83, %f167, %f382;
	div.rn.f32 	%f84, %f179, %f382;
	div.rn.f32 	%f85, %f191, %f382;
	div.rn.f32 	%f86, %f203, %f382;
	div.rn.f32 	%f87, %f215, %f382;
	div.rn.f32 	%f88, %f227, %f382;
	div.rn.f32 	%f89, %f239, %f382;
	div.rn.f32 	%f90, %f251, %f382;
	div.rn.f32 	%f91, %f263, %f382;
	div.rn.f32 	%f92, %f275, %f382;
	div.rn.f32 	%f93, %f287, %f382;
	div.rn.f32 	%f94, %f299, %f382;
	div.rn.f32 	%f95, %f311, %f382;
	div.rn.f32 	%f96, %f323, %f382;
	div.rn.f32 	%f97, %f335, %f382;
	div.rn.f32 	%f98, %f347, %f382;
	div.rn.f32 	%f99, %f359, %f382;
	div.rn.f32 	%f100, %f371, %f382;
	mad.lo.s64 	%rd42, %rd50, %rd26, %rd41;
	cvta.to.global.u64 	%rd43, %rd25;
	shl.b64 	%rd44, %rd42, 2;
	add.s64 	%rd21, %rd43, %rd44;
	@%p23 bra 	$L__BB115_46;
	st.global.f32 	[%rd21], %f81;
$L__BB115_46:
	cvt.u64.u32 	%rd45, %r25;
	setp.le.s64 	%p34, %rd28, %rd45;
	@%p34 bra 	$L__BB115_48;
	st.global.f32 	[%rd21+128], %f82;
$L__BB115_48:
	setp.le.s64 	%p35, %rd28, %rd2;
	@%p35 bra 	$L__BB115_50;
	st.global.f32 	[%rd21+256], %f83;
$L__BB115_50:
	setp.le.s64 	%p36, %rd28, %rd3;
	@%p36 bra 	$L__BB115_52;
	st.global.f32 	[%rd21+384], %f84;
$L__BB115_52:
	setp.le.s64 	%p37, %rd28, %rd4;
	@%p37 bra 	$L__BB115_54;
	st.global.f32 	[%rd21+512], %f85;
$L__BB115_54:
	setp.le.s64 	%p38, %rd28, %rd5;
	@%p38 bra 	$L__BB115_56;
	st.global.f32 	[%rd21+640], %f86;
$L__BB115_56:
	setp.le.s64 	%p39, %rd28, %rd6;
	@%p39 bra 	$L__BB115_58;
	st.global.f32 	[%rd21+768], %f87;
$L__BB115_58:
	setp.le.s64 	%p40, %rd28, %rd7;
	@%p40 bra 	$L__BB115_60;
	st.global.f32 	[%rd21+896], %f88;
$L__BB115_60:
	setp.le.s64 	%p41, %rd28, %rd8;
	@%p41 bra 	$L__BB115_62;
	st.global.f32 	[%rd21+1024], %f89;
$L__BB115_62:
	cvt.u64.u32 	%rd46, %r27;
	setp.le.s64 	%p42, %rd28, %rd46;
	@%p42 bra 	$L__BB115_64;
	st.global.f32 	[%rd21+1152], %f90;
$L__BB115_64:
	setp.le.s64 	%p43, %rd28, %rd9;
	@%p43 bra 	$L__BB115_66;
	st.global.f32 	[%rd21+1280], %f91;
$L__BB115_66:
	setp.le.s64 	%p44, %rd28, %rd10;
	@%p44 bra 	$L__BB115_68;
	st.global.f32 	[%rd21+1408], %f92;
$L__BB115_68:
	setp.le.s64 	%p45, %rd28, %rd11;
	@%p45 bra 	$L__BB115_70;
	st.global.f32 	[%rd21+1536], %f93;
$L__BB115_70:
	setp.le.s64 	%p46, %rd28, %rd12;
	@%p46 bra 	$L__BB115_72;
	st.global.f32 	[%rd21+1664], %f94;
$L__BB115_72:
	setp.le.s64 	%p47, %rd28, %rd13;
	@%p47 bra 	$L__BB115_74;
	st.global.f32 	[%rd21+1792], %f95;
$L__BB115_74:
	setp.le.s64 	%p48, %rd28, %rd14;
	@%p48 bra 	$L__BB115_76;
	st.global.f32 	[%rd21+1920], %f96;
$L__BB115_76:
	setp.le.s64 	%p49, %rd28, %rd15;
	@%p49 bra 	$L__BB115_78;
	st.global.f32 	[%rd21+2048], %f97;
$L__BB115_78:
	setp.le.s64 	%p50, %rd28, %rd16;
	@%p50 bra 	$L__BB115_80;
	st.global.f32 	[%rd21+2176], %f98;
$L__BB115_80:
	setp.le.s64 	%p51, %rd28, %rd17;
	@%p51 bra 	$L__BB115_82;
	st.global.f32 	[%rd21+2304], %f99;
$L__BB115_82:
	setp.le.s64 	%p52, %rd28, %rd18;
	@%p52 bra 	$L__BB115_84;
	st.global.f32 	[%rd21+2432], %f100;
$L__BB115_84:
	ld.param.u64 	%rd49, [_Z15SoftmaxWarpImplI10DirectLoadIffE11DirectStoreIffEfLi1ELi20ELi32ELi1ELb1EL9Algorithm0EEvT_T0_ll_param_2];
	cvt.s64.s32 	%rd47, %r95;
	add.s64 	%rd50, %rd50, %rd47;
	setp.lt.s64 	%p53, %rd50, %rd49;
	@%p53 bra 	$L__BB115_4;
$L__BB115_85:
	ret;

}
	// .globl	_Z15SoftmaxWarpImplI10DirectLoadIffE11DirectStoreIffEfLi1ELi21ELi32ELi1ELb0EL9Algorithm0EEvT_T0_ll
.visible .entry _Z15SoftmaxWarpImplI10DirectLoadIffE11DirectStoreIffEfLi1ELi21ELi32ELi1ELb0EL9Algorithm0EEvT_T0_ll(
	.param .align 8 .b8 _Z15SoftmaxWarpImplI10DirectLoadIffE11DirectStoreIffEfLi1ELi21ELi32ELi1ELb0EL9Algorithm0EEvT_T0_ll_param_0[16],
	.param .align 8 .b8 _Z15SoftmaxWarpImplI10DirectLoadIffE11DirectStoreIffEfLi1ELi21ELi32ELi1ELb0EL9Algorithm0EEvT_T0_ll_param_1[16],
	.param .u64 _Z15SoftmaxWarpImplI10DirectLoadIffE11DirectStoreIffEfLi1ELi21ELi32ELi1ELb0EL9Algorithm0EEvT_T0_ll_param_2,
	.param .u64 _Z15SoftmaxWarpImplI10DirectLoadIffE11DirectStoreIffEfLi1ELi21ELi32ELi1ELb0EL9Algorithm0EEvT_T0_ll_param_3
)
{
	.reg .pred 	%p<14>;
	.reg .b32 	%r<70>;
	.reg .b32 	%f<338>;
	.reg .b64 	%rd<28>;

	ld.param.u64 	%rd12, [_Z15SoftmaxWarpImplI10DirectLoadIffE11DirectStoreIffEfLi1ELi21ELi32ELi1ELb0EL9Algorithm0EEvT_T0_ll_param_0+8];
	ld.param.u64 	%rd11, [_Z15SoftmaxWarpImplI10DirectLoadIffE11DirectStoreIffEfLi1ELi21ELi32ELi1ELb0EL9Algorithm0EEvT_T0_ll_param_0];
	ld.param.u64 	%rd2, [_Z15SoftmaxWarpImplI10DirectLoadIffE11DirectStoreIffEfLi1ELi21ELi32ELi1ELb0EL9Algorithm0EEvT_T0_ll_param_1];
	ld.param.u64 	%rd3, [_Z15SoftmaxWarpImplI10DirectLoadIffE11DirectStoreIffEfLi1ELi21ELi32ELi1ELb0EL9Algorithm0EEvT_T0_ll_param_1+8];
	ld.param.u64 	%rd13, [_Z15SoftmaxWarpImplI10DirectLoadIffE11DirectStoreIffEfLi1ELi21ELi32ELi1ELb0EL9Algorithm0EEvT_T0_ll_param_2];
	ld.param.u64 	%rd14, [_Z15SoftmaxWarpImplI10DirectLoadIffE11DirectStoreIffEfLi1ELi21ELi32ELi1ELb0EL9Algorithm0EEvT_T0_ll_param_3];
	setp.lt.s64 	%p1, %rd14, 673;
	@%p1 bra 	$L__BB116_2;
	mov.u64 	%rd15, $str;
	cvta.global.u64 	%rd16, %rd15;
	mov.u64 	%rd17, $str$1;
	cvta.global.u64 	%rd18, %rd17;
	mov.u64 	%rd19, __unnamed_117;
	cvta.global.u64 	%rd20, %rd19;
	{ // callseq 116, 0
	.param .b64 param0;
	st.param.b64 	[param0], %rd16;
	.param .b64 param1;
	st.param.b64 	[param1], %rd18;
	.param .b32 param2;
	st.param.b32 	[param2], 253;
	.param .b64 param3;
	st.param.b64 	[param3], %rd20;
	.param .b64 param4;
	st.param.b64 	[param4], 1;
	call.uni 
	__assertfail, 
	(
	param0, 
	param1, 
	param2, 
	param3, 
	param4
	);
	} // callseq 116
$L__BB116_2:
	mov.u32 	%r2, %ctaid.x;
	mov.u32 	%r3, %ntid.y;
	mov.u32 	%r4, %tid.y;
	mad.lo.s32 	%r5, %r2, %r3, %r4;
	mov.u32 	%r6, %nctaid.x;
	mul.lo.s32 	%r1, %r6, %r3;
	cvt.s64.s32 	%rd27, %r5;
	setp.le.s64 	%p2, %rd13, %rd27;
	@%p2 bra 	$L__BB116_5;
	mov.u32 	%r7, %tid.x;
	cvt.u64.u32 	%rd5, %r7;
	cvta.to.global.u64 	%rd6, %rd2;
	cvta.to.global.u64 	%rd7, %rd11;
	cvt.s64.s32 	%rd8, %r1;
$L__BB116_4:
	mad.lo.s64 	%rd21, %rd27, %rd12, %rd5;
	shl.b64 	%rd22, %rd21, 2;
	add.s64 	%rd23, %rd7, %rd22;
	ld.global.f32 	%f1, [%rd23];
	max.f32 	%f2, %f1, 0fFF800000;
	ld.global.f32 	%f3, [%rd23+128];
	max.f32 	%f4, %f2, %f3;
	ld.global.f32 	%f5, [%rd23+256];
	max.f32 	%f6, %f4, %f5;
	ld.global.f32 	%f7, [%rd23+384];
	max.f32 	%f8, %f6, %f7;
	ld.global.f32 	%f9, [%rd23+512];
	max.f32 	%f10, %f8, %f9;
	ld.global.f32 	%f11, [%rd23+640];
	max.f32 	%f12, %f10, %f11;
	ld.global.f32 	%f13, [%rd23+768];
	max.f32 	%f14, %f12, %f13;
	ld.global.f32 	%f15, [%rd23+896];
	max.f32 	%f16, %f14, %f15;
	ld.global.f32 	%f17, [%rd23+1024];
	max.f32 	%f18, %f16, %f17;
	ld.global.f32 	%f19, [%rd23+1152];
	max.f32 	%f20, %f18, %f19;
	ld.global.f32 	%f21, [%rd23+1280];
	max.f32 	%f22, %f20, %f21;
	ld.global.f32 	%f23, [%rd23+1408];
	max.f32 	%f24, %f22, %f23;
	ld.global.f32 	%f25, [%rd23+1536];
	max.f32 	%f26, %f24, %f25;
	ld.global.f32 	%f27, [%rd23+1664];
	max.f32 	%f28, %f26, %f27;
	ld.global.f32 	%f29, [%rd23+1792];
	max.f32 	%f30, %f28, %f29;
	ld.global.f32 	%f31, [%rd23+1920];
	max.f32 	%f32, %f30, %f31;
	ld.global.f32 	%f33, [%rd23+2048];
	max.f32 	%f34, %f32, %f33;
	ld.global.f32 	%f35, [%rd23+2176];
	max.f32 	%f36, %f34, %f35;
	ld.global.f32 	%f37, [%rd23+2304];
	max.f32 	%f38, %f36, %f37;
	ld.global.f32 	%f39, [%rd23+2432];
	max.f32 	%f40, %f38, %f39;
	ld.global.f32 	%f41, [%rd23+2560];
	max.f32 	%f42, %f40, %f41;
	mov.b32 	%r8, %f42;
	shfl.sync.bfly.b32	%r9|%p3, %r8, 16, 31, -1;
	mov.b32 	%f43, %r9;
	max.f32 	%f44, %f42, %f43;
	mov.b32 	%r10, %f44;
	shfl.sync.bfly.b32	%r11|%p4, %r10, 8, 31, -1;
	mov.b32 	%f45, %r11;
	max.f32 	%f46, %f44, %f45;
	mov.b32 	%r12, %f46;
	shfl.sync.bfly.b32	%r13|%p5, %r12, 4, 31, -1;
	mov.b32 	%f47, %r13;
	max.f32 	%f48, %f46, %f47;
	mov.b32 	%r14, %f48;
	shfl.sync.bfly.b32	%r15|%p6, %r14, 2, 31, -1;
	mov.b32 	%f49, %r15;
	max.f32 	%f50, %f48, %f49;
	mov.b32 	%r16, %f50;
	shfl.sync.bfly.b32	%r17|%p7, %r16, 1, 31, -1;
	mov.b32 	%f51, %r17;
	max.f32 	%f52, %f50, %f51;
	sub.f32 	%f53, %f1, %f52;
	fma.rn.f32 	%f54, %f53, 0f3BBB989D, 0f3F000000;
	cvt.sat.f32.f32 	%f55, %f54;
	mov.f32 	%f56, 0f4B400001;
	mov.f32 	%f57, 0f437C0000;
	fma.rm.f32 	%f58, %f55, %f57, %f56;
	add.f32 	%f59, %f58, 0fCB40007F;
	neg.f32 	%f60, %f59;
	fma.rn.f32 	%f61, %f53, 0f3FB8AA3B, %f60;
	fma.rn.f32 	%f62, %f53, 0f32A57060, %f61;
	mov.b32 	%r18, %f58;
	shl.b32 	%r19, %r18, 23;
	mov.b32 	%f63, %r19;
	ex2.approx.ftz.f32 	%f64, %f62;
	mul.f32 	%f65, %f64, %f63;
	add.f32 	%f66, %f65, 0f00000000;
	sub.f32 	%f67, %f3, %f52;
	fma.rn.f32 	%f68, %f67, 0f3BBB989D, 0f3F000000;
	cvt.sat.f32.f32 	%f69, %f68;
	fma.rm.f32 	%f70, %f69, %f57, %f56;
	add.f32 	%f71, %f70, 0fCB40007F;
	neg.f32 	%f72, %f71;
	fma.rn.f32 	%f73, %f67, 0f3FB8AA3B, %f72;
	fma.rn.f32 	%f74, %f67, 0f32A57060, %f73;
	mov.b32 	%r20, %f70;
	shl.b32 	%r21, %r20, 23;
	mov.b32 	%f75, %r21;
	ex2.approx.ftz.f32 	%f76, %f74;
	mul.f32 	%f77, %f76, %f75;
	add.f32 	%f78, %f66, %f77;
	sub.f32 	%f79, %f5, %f52;
	fma.rn.f32 	%f80, %f79, 0f3BBB989D, 0f3F000000;
	cvt.sat.f32.f32 	%f81, %f80;
	fma.rm.f32 	%f82, %f81, %f57, %f56;
	add.f32 	%f83, %f82, 0fCB40007F;
	neg.f32 	%f84, %f83;
	fma.rn.f32 	%f85, %f79, 0f3FB8AA3B, %f84;
	fma.rn.f32 	%f86, %f79, 0f32A57060, %f85;
	mov.b32 	%r22, %f82;
	shl.b32 	%r23, %r22, 23;
	mov.b32 	%f87, %r23;
	ex2.approx.ftz.f32 	%f88, %f86;
	mul.f32 	%f89, %f88, %f87;
	add.f32 	%f90, %f78, %f89;
	sub.f32 	%f91, %f7, %f52;
	fma.rn.f32 	%f92, %f91, 0f3BBB989D, 0f3F000000;
	cvt.sat.f32.f32 	%f93, %f92;
	fma.rm.f32 	%f94, %f93, %f57, %f56;
	add.f32 	%f95, %f94, 0fCB40007F;
	neg.f32 	%f96, %f95;
	fma.rn.f32 	%f97, %f91, 0f3FB8AA3B, %f96;
	fma.rn.f32 	%f98, %f91, 0f32A57060, %f97;
	mov.b32 	%r24, %f94;
	shl.b32 	%r25, %r24, 23;
	mov.b32 	%f99, %r25;
	ex2.approx.ftz.f32 	%f100, %f98;
	mul.f32 	%f101, %f100, %f99;
	add.f32 	%f102, %f90, %f101;
	sub.f32 	%f103, %f9, %f52;
	fma.rn.f32 	%f104, %f103, 0f3BBB989D, 0f3F000000;
	cvt.sat.f32.f32 	%f105, %f104;
	fma.rm.f32 	%f106, %f105, %f57, %f56;
	add.f32 	%f107, %f106, 0fCB40007F;
	neg.f32 	%f108, %f107;
	fma.rn.f32 	%f109, %f103, 0f3FB8AA3B, %f108;
	fma.rn.f32 	%f110, %f103, 0f32A57060, %f109;
	mov.b32 	%r26, %f106;
	shl.b32 	%r27, %r26, 23;
	mov.b32 	%f111, %r27;
	ex2.approx.ftz.f32 	%f112, %f110;
	mul.f32 	%f113, %f112, %f111;
	add.f32 	%f114, %f102, %f113;
	sub.f32 	%f115, %f11, %f52;
	fma.rn.f32 	%f116, %f115, 0f3BBB989D, 0f3F000000;
	cvt.sat.f32.f32 	%f117, %f116;
	fma.rm.f32 	%f118, %f117, %f57, %f56;
	add.f32 	%f119, %f118, 0fCB40007F;
	neg.f32 	%f120, %f119;
	fma.rn.f32 	%f121, %f115, 0f3FB8AA3B, %f120;
	fma.rn.f32 	%f122, %f115, 0f32A57060, %f121;
	mov.b32 	%r28, %f118;
	shl.b32 	%r29, %r28, 23;
	mov.b32 	%f123, %r29;
	ex2.approx.ftz.f32 	%f124, %f122;
	mul.f32 	%f125, %f124, %f123;
	add.f32 	%f126, %f114, %f125;
	sub.f32 	%f127, %f13, %f52;
	fma.rn.f32 	%f128, %f127, 0f3BBB989D, 0f3F000000;
	cvt.sat.f32.f32 	%f129, %f128;
	fma.rm.f32 	%f130, %f129, %f57, %f56;
	add.f32 	%f131, %f130, 0fCB40007F;
	neg.f32 	%f132, %f131;
	fma.rn.f32 	%f133, %f127, 0f3FB8AA3B, %f132;
	fma.rn.f32 	%f134, %f127, 0f32A57060, %f133;
	mov.b32 	%r30, %f130;
	shl.b32 	%r31, %r30, 23;
	mov.b32 	%f135, %r31;
	ex2.approx.ftz.f32 	%f136, %f134;
	mul.f32 	%f137, %f136, %f135;
	add.f32 	%f138, %f126, %f137;
	sub.f32 	%f139, %f15, %f52;
	fma.rn.f32 	%f140, %f139, 0f3BBB989D, 0f3F000000;
	cvt.sat.f32.f32 	%f141, %f140;
	fma.rm.f32 	%f142, %f141, %f57, %f56;
	add.f32 	%f143, %f142, 0fCB40007F;
	neg.f32 	%f144, %f143;
	fma.rn.f32 	%f145, %f139, 0f3FB8AA3B, %f144;
	fma.rn.f32 	%f146, %f139, 0f32A57060, %f145;
	mov.b32 	%r32, %f142;
	shl.b32 	%r33, %r32, 23;
	mov.b32 	%f147, %r33;
	ex2.approx.ftz.f32 	%f148, %f146;
	mul.f32 	%f149, %f148, %f147;
	add.f32 	%f150, %f138, %f149;
	sub.f32 	%f151, %f17, %f52;
	fma.rn.f32 	%f152, %f151, 0f3BBB989D, 0f3F000000;
	cvt.sat.f32.f32 	%f153, %f152;
	fma.rm.f32 	%f154, %f153, %f57, %f56;
	add.f32 	%f155, %f154, 0fCB40007F;
	neg.f32 	%f156, %f155;
	fma.rn.f32 	%f157, %f151, 0f3FB8AA3B, %f156;
	fma.rn.f32 	%f158, %f151, 0f32A57060, %f157;
	mov.b32 	%r34, %f154;
	shl.b32 	%r35, %r34, 23;
	mov.b32 	%f159, %r35;
	ex2.approx.ftz.f32 	%f160, %f158;
	mul.f32 	%f161, %f160, %f159;
	add.f32 	%f162, %f150, %f161;
	sub.f32 	%f163, %f19, %f52;
	fma.rn.f32 	%f164, %f163, 0f3BBB989D, 0f3F000000;
	cvt.sat.f32.f32 	%f165, %f164;
	fma.rm.f32 	%f166, %f165, %f57, %f56;
	add.f32 	%f167, %f166, 0fCB40007F;
	neg.f32 	%f168, %f167;
	fma.rn.f32 	%f169, %f163, 0f3FB8AA3B, %f168;
	fma.rn.f32 	%f170, %f163, 0f32A57060, %f169;
	mov.b32 	%r36, %f166;
	shl.b32 	%r37, %r36, 23;
	mov.b32 	%f171, %r37;
	ex2.approx.ftz.f32 	%f172, %f170;
	mul.f32 	%f173, %f172, %f171;
	add.f32 	%f174, %f162, %f173;
	sub.f32 	%f175, %f21, %f52;
	fma.rn.f32 	%f176, %f175, 0f3BBB989D, 0f3F000000;
	cvt.sat.f32.f32 	%f177, %f176;
	fma.rm.f32 	%f178, %f177, %f57, %f56;
	add.f32 	%f179, %f178, 0fCB40007F;
	neg.f32 	%f180, %f179;
	fma.rn.f32 	%f181, %f175, 0f3FB8AA3B, %f180;
	fma.rn.f32 	%f182, %f175, 0f32A57060, %f181;
	mov.b32 	%r38, %f178;
	shl.b32 	%r39, %r38, 23;
	mov.b32 	%f183, %r39;
	ex2.approx.ftz.f32 	%f184, %f182;
	mul.f32 	%f185, %f184, %f183;
	add.f32 	%f186, %f174, %f185;
	sub.f32 	%f187, %f23, %f52;
	fma.rn.f32 	%f188, %f187, 0f3BBB989D, 0f3F000000;
	cvt.sat.f32.f32 	%f189, %f188;
	fma.rm.f32 	%f190, %f189, %f57, %f56;
	add.f32 	%f191, %f190, 0fCB40007F;
	neg.f32 	%f192, %f191;
	fma.rn.f32 	%f193, %f187, 0f3FB8AA3B, %f192;
	fma.rn.f32 	%f194, %f187, 0f32A57060, %f193;
	mov.b32 	%r40, %f190;
	shl.b32 	%r41, %r40, 23;
	mov.b32 	%f195, %r41;
	ex2.approx.ftz.f32 	%f196, %f194;
	mul.f32 	%f197, %f196, %f195;
	add.f32 	%f198, %f186, %f197;
	sub.f32 	%f199, %f25, %f52;
	fma.rn.f32 	%f200, %f199, 0f3BBB989D, 0f3F000000;
	cvt.sat.f32.f32 	%f201, %f200;
	fma.rm.f32 	%f202, %f201, %f57, %f56;
	add.f32 	%f203, %f202, 0fCB40007F;
	neg.f32 	%f204, %f203;
	fma.rn.f32 	%f205, %f199, 0f3FB8AA3B, %f204;
	fma.rn.f32 	%f206, %f199, 0f32A57060, %f205;
	mov.b32 	%r42, %f202;
	shl.b32 	%r43, %r42, 23;
	mov.b32 	%f207, %r43;
	ex2.approx.ftz.f32 	%f208, %f206;
	mul.f32 	%f209, %f208, %f207;
	add.f32 	%f210, %f198, %f209;
	sub.f32 	%f211, %f27, %f52;
	fma.rn.f32 	%f212, %f211, 0f3BBB989D, 0f3F000000;
	cvt.sat.f32.f32 	%f213, %f212;
	fma.rm.f32 	%f214, %f213, %f57, %f56;
	add.f32 	%f215, %f214, 0fCB40007F;
	neg.f32 	%f216, %f215;
	fma.rn.f32 	%f217, %f211, 0f3FB8AA3B, %f216;
	fma.rn.f32 	%f218, %f211, 0f32A57060, %f217;
	mov.b32 	%r44, %f214;
	shl.b32 	%r45, %r44, 23;
	mov.b32 	%f219, %r45;
	ex2.approx.ftz.f32 	%f220, %f218;
	mul.f32 	%f221, %f220, %f219;
	add.f32 	%f222, %f210, %f221;
	sub.f32 	%f223, %f29, %f52;
	fma.rn.f32 	%f224, %f223, 0f3BBB989D, 0f3F000000;
	cvt.sat.f32.f32 	%f225, %f224;
	fma.rm.f32 	%f226, %f225, %f57, %f56;
	add.f32 	%f227, %f226, 0fCB40007F;
	neg.f32 	%f228, %f227;
	fma.rn.f32 	%f229, %f223, 0f3FB8AA3B, %f228;
	fma.rn.f32 	%f230, %f223, 0f32A57060, %f229;
	mov.b32 	%r46, %f226;
	shl.b32 	%r47, %r46, 23;
	mov.b32 	%f231, %r47;
	ex2.approx.ftz.f32 	%f232, %f230;
	mul.f32 	%f233, %f232, %f231;
	add.f32 	%f234, %f222, %f233;
	sub.f32 	%f235, %f31, %f52;
	fma.rn.f32 	%f236, %f235, 0f3BBB989D, 0f3F000000;
	cvt.sat.f32.f32 	%f237, %f236;
	fma.rm.f32 	%f238, %f237, %f57, %f56;
	add.f32 	%f239, %f238, 0fCB40007F;
	neg.f32 	%f240, %f239;
	fma.rn.f32 	%f241, %f235, 0f3FB8AA3B, %f240;
	fma.rn.f32 	%f242, %f235, 0f32A57060, %f241;
	mov.b32 	%r48, %f238;
	shl.b32 	%r49, %r48, 23;
	mov.b32 	%f243, %r49;
	ex2.approx.ftz.f32 	%f244, %f242;
	mul.f32 	%f245, %f244, %f243;
	add.f32 	%f246, %f234, %f245;
	sub.f32 	%f247, %f33, %f52;
	fma.rn.f32 	%f248, %f247, 0f3BBB989D, 0f3F000000;
	cvt.sat.f32.f32 	%f249, %f248;
	fma.rm.f32 	%f250, %f249, %f57, %f56;
	add.f32 	%f251, %f250, 0fCB40007F;
	neg.f32 	%f252, %f251;
	fma.rn.f32 	%f253, %f247, 0f3FB8AA3B, %f252;
	fma.rn.f32 	%f254, %f247, 0f32A57060, %f253;
	mov.b32 	%r50, %f250;
	shl.b32 	%r51, %r50, 23;
	mov.b32 	%f255, %r51;
	ex2.approx.ftz.f32 	%f256, %f254;
	mul.f32 	%f257, %f256, %f255;
	add.f32 	%f258, %f246, %f257;
	sub.f32 	%f259, %f35, %f52;
	fma.rn.f32 	%f260, %f259, 0f3BBB989D, 0f3F000000;
	cvt.sat.f32.f32 	%f261, %f260;
	fma.rm.f32 	%f262, %f261, %f57, %f56;
	add.f32 	%f263, %f262, 0fCB40007F;
	neg.f32 	%f264, %f263;
	fma.rn.f32 	%f265, %f259, 0f3FB8AA3B, %f264;
	fma.rn.f32 	%f266, %f259, 0f32A57060, %f265;
	mov.b32 	%r52, %f262;
	shl.b32 	%r53, %r52, 23;
	mov.b32 	%f267, %r53;
	ex2.approx.ftz.f32 	%f268, %f266;
	mul.f32 	%f269, %f268, %f267;
	add.f32 	%f270, %f258, %f269;
	sub.f32 	%f271, %f37, %f52;
	fma.rn.f32 	%f272, %f271, 0f3BBB989D, 0f3F000000;
	cvt.sat.f32.f32 	%f273, %f272;
	fma.rm.f32 	%f274, %f273, %f57, %f56;
	add.f32 	%f275, %f274, 0fCB40007F;
	neg.f32 	%f276, %f275;
	fma.rn.f32 	%f277, %f271, 0f3FB8AA3B, %f276;
	fma.rn.f32 	%f278, %f271, 0f32A57060, %f277;
	mov.b32 	%r54, %f274;
	shl.b32 	%r55, %r54, 23;
	mov.b32 	%f279, %r55;
	ex2.approx.ftz.f32 	%f280, %f278;
	mul.f32 	%f281, %f280, %f279;
	add.f32 	%f282, %f270, %f281;
	sub.f32 	%f283, %f39, %f52;
	fma.rn.f32 	%f284, %f283, 0f3BBB989D, 0f3F000000;
	cvt.sat.f32.f32 	%f285, %f284;
	fma.rm.f32 	%f286, %f285, %f57, %f56;
	add.f32 	%f287, %f286, 0fCB40007F;
	neg.f32 	%f288, %f287;
	fma.rn.f32 	%f289, %f283, 0f3FB8AA3B, %f288;
	fma.rn.f32 	%f290, %f283, 0f32A57060, %f289;
	mov.b32 	%r56, %f286;
	shl.b32 	%r57, %r56, 23;
	mov.b32 	%f291, %r57;
	ex2.approx.ftz.f32 	%f292, %f290;
	mul.f32 	%f293, %f292, %f291;
	add.f32 	%f294, %f282, %f293;
	sub.f32 	%f295, %f41, %f52;
	fma.rn.f32 	%f296, %f295, 0f3BBB989D, 0f3F000000;
	cvt.sat.f32.f32 	%f297, %f296;
	fma.rm.f32 	%f298, %f297, %f57, %f56;
	add.f32 	%f299, %f298, 0fCB40007F;
	neg.f32 	%f300, %f299;
	fma.rn.f32 	%f301, %f295, 0f3FB8AA3B, %f300;
	fma.rn.f32 	%f302, %f295, 0f32A57060, %f301;
	mov.b32 	%r58, %f298;
	shl.b32 	%r59, %r58, 23;
	mov.b32 	%f303, %r59;
	ex2.approx.ftz.f32 	%f304, %f302;
	mul.f32 	%f305, %f304, %f303;
	add.f32 	%f306, %f294, %f305;
	mov.b32 	%r60, %f306;
	shfl.sync.bfly.b32	%r61|%p8, %r60, 16, 31, -1;
	mov.b32 	%f307, %r61;
	add.f32 	%f308, %f306, %f307;
	mov.b32 	%r62, %f308;
	shfl.sync.bfly.b32	%r63|%p9, %r62, 8, 31, -1;
	mov.b32 	%f309, %r63;
	add.f32 	%f310, %f308, %f309;
	mov.b32 	%r64, %f310;
	shfl.sync.bfly.b32	%r65|%p10, %r64, 4, 31, -1;
	mov.b32 	%f311, %r65;
	add.f32 	%f312, %f310, %f311;
	mov.b32 	%r66, %f312;
	shfl.sync.bfly.b32	%r67|%p11, %r66, 2, 31, -1;
	mov.b32 	%f313, %r67;
	add.f32 	%f314, %f312, %f313;
	mov.b32 	%r68, %f314;
	shfl.sync.bfly.b32	%r69|%p12, %r68, 1, 31, -1;
	mov.b32 	%f315, %r69;
	add.f32 	%f316, %f314, %f315;
	div.rn.f32 	%f317, %f65, %f316;
	div.rn.f32 	%f318, %f77, %f316;
	div.rn.f32 	%f319, %f89, %f316;
	div.rn.f32 	%f320, %f101, %f316;
	div.rn.f32 	%f321, %f113, %f316;
	div.rn.f32 	%f322, %f125, %f316;
	div.rn.f32 	%f323, %f137, %f316;
	div.rn.f32 	%f324, %f149, %f316;
	div.rn.f32 	%f325, %f161, %f316;
	div.rn.f32 	%f326, %f173, %f316;
	div.rn.f32 	%f327, %f185, %f316;
	div.rn.f32 	%f328, %f197, %f316;
	div.rn.f32 	%f329, %f209, %f316;
	div.rn.f32 	%f330, %f221, %f316;
	div.rn.f32 	%f331, %f233, %f316;
	div.rn.f32 	%f332, %f245, %f316;
	div.rn.f32 	%f333, %f257, %f316;
	div.rn.f32 	%f334, %f269, %f316;
	div.rn.f32 	%f335, %f281, %f316;
	div.rn.f32 	%f336, %f293, %f316;
	div.rn.f32 	%f337, %f305, %f316;
	mad.lo.s64 	%rd24, %rd27, %rd3, %rd5;
	shl.b64 	%rd25, %rd24, 2;
	add.s64 	%rd26, %rd6, %rd25;
	st.global.f32 	[%rd26], %f317;
	st.global.f32 	[%rd26+128], %f318;
	st.global.f32 	[%rd26+256], %f319;
	st.global.f32 	[%rd26+384], %f320;
	st.global.f32 	[%rd26+512], %f321;
	st.global.f32 	[%rd26+640], %f322;
	st.global.f32 	[%rd26+768], %f323;
	st.global.f32 	[%rd26+896], %f324;
	st.global.f32 	[%rd26+1024], %f325;
	st.global.f32 	[%rd26+1152], %f326;
	st.global.f32 	[%rd26+1280], %f327;
	st.global.f32 	[%rd26+1408], %f328;
	st.global.f32 	[%rd26+1536], %f329;
	st.global.f32 	[%rd26+1664], %f330;
	st.global.f32 	[%rd26+1792], %f331;
	st.global.f32 	[%rd26+1920], %f332;
	st.global.f32 	[%rd26+2048], %f333;
	st.global.f32 	[%rd26+2176], %f334;
	st.global.f32 	[%rd26+2304], %f335;
	st.global.f32 	[%rd26+2432], %f336;
	st.global.f32 	[%rd26+2560], %f337;
	add.s64 	%rd27, %rd27, %rd8;
	setp.lt.s64 	%p13, %rd27, %rd13;
	@%p13 bra 	$L__BB116_4;
$L__BB116_5:
	ret;

}
	// .globl	_Z15SoftmaxWarpImplI10DirectLoadIffE11DirectStoreIffEfLi1ELi21ELi32ELi1ELb1EL9Algorithm0EEvT_T0_ll
.visible .entry _Z15SoftmaxWarpImplI10DirectLoadIffE11DirectStoreIffEfLi1ELi21ELi32ELi1ELb1EL9Algorithm0EEvT_T0_ll(
	.param .align 8 .b8 _Z15SoftmaxWarpImplI10DirectLoadIffE11DirectStoreIffEfLi1ELi21ELi32ELi1ELb1EL9Algorithm0EEvT_T0_ll_param_0[16],
	.param .align 8 .b8 _Z15SoftmaxWarpImplI10DirectLoadIffE11DirectStoreIffEfLi1ELi21ELi32ELi1ELb1EL9Algorithm0EEvT_T0_ll_param_1[16],
	.param .u64 _Z15SoftmaxWarpImplI10DirectLoadIffE11DirectStoreIffEfLi1ELi21ELi32ELi1ELb1EL9Algorithm0EEvT_T0_ll_param_2,
	.param .u64 _Z15SoftmaxWarpImplI10DirectLoadIffE11DirectStoreIffEfLi1ELi21ELi32ELi1ELb1EL9Algorithm0EEvT_T0_ll_param_3
)
{
	.reg .pred 	%p<56>;
	.reg .b32 	%r<90>;
	.reg .b32 	%f<443>;
	.reg .b64 	%rd<49>;

	ld.param.u64 	%rd35, [_Z15SoftmaxWarpImplI10DirectLoadIffE11DirectStoreIffEfLi1ELi21ELi32ELi1ELb1EL9Algorithm0EEvT_T0_ll_param_1+8];
	ld.param.u64 	%rd34, [_Z15SoftmaxWarpImplI10DirectLoadIffE11DirectStoreIffEfLi1ELi21ELi32ELi1ELb1EL9Algorithm0EEvT_T0_ll_param_1];
	ld.param.u64 	%rd33, [_Z15SoftmaxWarpImplI10DirectLoadIffE11DirectStoreIffEfLi1ELi21ELi32ELi1ELb1EL9Algorithm0EEvT_T0_ll_param_0+8];
	ld.param.u64 	%rd32, [_Z15SoftmaxWarpImplI10DirectLoadIffE11DirectStoreIffEfLi1ELi21ELi32ELi1ELb1EL9Algorithm0EEvT_T0_ll_param_0];
	ld.param.u64 	%rd36, [_Z15SoftmaxWarpImplI10DirectLoadIffE11DirectStoreIffEfLi1ELi21ELi32ELi1ELb1EL9Algorithm0EEvT_T0_ll_param_2];
	ld.param.u64 	%rd37, [_Z15SoftmaxWarpImplI10DirectLoadIffE11DirectStoreIffEfLi1ELi21ELi32ELi1ELb1EL9Algorithm0EEvT_T0_ll_param_3];
	setp.lt.s64 	%p1, %rd37, 673;
	@%p1 bra 	$L__BB117_2;
	mov.u64 	%rd38, $str;
	cvta.global.u64 	%rd39, %rd38;
	mov.u64 	%rd40, $str$1;
	cvta.global.u64 	%rd41, %rd40;
	mov.u64 	%rd42, __unnamed_118;
	cvta.global.u64 	%rd43, %rd42;
	{ // callseq 117, 0
	.param .b64 param0;
	st.param.b64 	[param0], %rd39;
	.param .b64 param1;
	st.param.b64 	[param1], %rd41;
	.param .b32 param2;
	st.param.b32 	[param2], 253;
	.param .b64 param3;
	st.param.b64 	[param3], %rd43;
	.param .b64 param4;
	st.param.b64 	[param4], 1;
	call.uni 
	__assertfail, 
	(
	param0, 
	param1, 
	param2, 
	param3, 
	param4
	);
	} // callseq 117
$L__BB117_2:
	mov.u32 	%r2, %ctaid.x;
	mov.u32 	%r3, %ntid.y;
	mov.u32 	%r4, %tid.y;
	mad.lo.s32 	%r5, %r2, %r3, %r4;
	mov.u32 	%r6, %nctaid.x;
	mul.lo.s32 	%r1, %r6, %r3;
	cvt.s64.s32 	%rd48, %r5;
	setp.le.s64 	%p2, %rd36, %rd48;
	@%p2 bra 	$L__BB117_89;
	mov.u32 	%r7, %tid.x;
	cvt.u64.u32 	%rd4, %r7;
	add.s32 	%r8, %r7, 32;
	cvt.u64.u32 	%rd5, %r8;
	add.s32 	%r9, %r7, 64;
	cvt.u64.u32 	%rd6, %r9;
	add.s32 	%r10, %r7, 96;
	cvt.u64.u32 	%rd7, %r10;
	add.s32 	%r11, %r7, 128;
	cvt.u64.u32 	%rd8, %r11;
	add.s32 	%r12, %r7, 160;
	cvt.u64.u32 	%rd9, %r12;
	add.s32 	%r13, %r7, 192;
	cvt.u64.u32 	%rd10, %r13;
	add.s32 	%r14, %r7, 224;
	cvt.u64.u32 	%rd11, %r14;
	add.s32 	%r15, %r7, 256;
	cvt.u64.u32 	%rd12, %r15;
	add.s32 	%r16, %r7, 288;
	cvt.u64.u32 	%rd13, %r16;
	add.s32 	%r17, %r7, 320;
	cvt.u64.u32 	%rd14, %r17;
	add.s32 	%r18, %r7, 352;
	cvt.u64.u32 	%rd15, %r18;
	add.s32 	%r19, %r7, 384;
	cvt.u64.u32 	%rd16, %r19;
	add.s32 	%r20, %r7, 416;
	cvt.u64.u32 	%rd17, %r20;
	add.s32 	%r21, %r7, 448;
	cvt.u64.u32 	%rd18, %r21;
	add.s32 	%r22, %r7, 480;
	cvt.u64.u32 	%rd19, %r22;
	add.s32 	%r23, %r7, 512;
	cvt.u64.u32 	%rd20, %r23;
	add.s32 	%r24, %r7, 544;
	cvt.u64.u32 	%rd21, %r24;
	add.s32 	%r25, %r7, 576;
	cvt.u64.u32 	%rd22, %r25;
	add.s32 	%r26, %r7, 608;
	cvt.u64.u32 	%rd23, %r26;
	add.s32 	%r27, %r7, 640;
	cvt.u64.u32 	%rd24, %r27;
	cvta.to.global.u64 	%rd25, %rd34;
	cvta.to.global.u64 	%rd26, %rd32;
	cvt.s64.s32 	%rd27, %r1;
$L__BB117_4:
	setp.le.s64 	%p3, %rd37, %rd4;
	mad.lo.s64 	%rd44, %rd48, %rd33, %rd4;
	shl.b64 	%rd45, %rd44, 2;
	add.s64 	%rd29, %rd26, %rd45;
	mov.f32 	%f401, 0fFF800000;
	mov.f32 	%f404, %f401;
	@%p3 bra 	$L__BB117_6;
	ld.global.f32 	%f401, [%rd29];
	max.f32 	%f404, %f401, 0fFF800000;
$L__BB117_6:
	setp.le.s64 	%p4, %rd37, %rd5;
	mov.f32 	%f403, 0fFF800000;
	@%p4 bra 	$L__BB117_8;
	ld.global.f32 	%f403, [%rd29+128];
	max.f32 	%f404, %f404, %f403;
$L__BB117_8:
	setp.le.s64 	%p5, %rd37, %rd6;
	mov.f32 	%f405, 0fFF800000;
	@%p5 bra 	$L__BB117_10;
	ld.global.f32 	%f405, [%rd29+256];
	max.f32 	%f404, %f404, %f405;
$L__BB117_10:
	setp.le.s64 	%p6, %rd37, %rd7;
	mov.f32 	%f407, 0fFF800000;
	@%p6 bra 	$L__BB117_12;
	ld.global.f32 	%f407, [%rd29+384];
	max.f32 	%f404, %f404, %f407;
$L__BB117_12:
	setp.le.s64 	%p7, %rd37, %rd8;
	mov.f32 	%f409, 0fFF800000;
	@%p7 bra 	$L__BB117_14;
	ld.global.f32 	%f409, [%rd29+512];
	max.f32 	%f404, %f404, %f409;
$L__BB117_14:
	setp.le.s64 	%p8, %rd37, %rd9;
	mov.f32 	%f411, 0fFF800000;
	@%p8 bra 	$L__BB117_16;
	ld.global.f32 	%f411, [%rd29+640];
	max.f32 	%f404, %f404, %f411;
$L__BB117_16:
	setp.le.s64 	%p9, %rd37, %rd10;
	mov.f32 	%f413, 0fFF800000;
	@%p9 bra 	$L__BB117_18;
	ld.global.f32 	%f413, [%rd29+768];
	max.f32 	%f404, %f404, %f413;
$L__BB117_18:
	setp.le.s64 	%p10, %rd37, %rd11;
	mov.f32 	%f415, 0fFF800000;
	@%p10 bra 	$L__BB117_20;
	ld.global.f32 	%f415, [%rd29+896];
	max.f32 	%f404, %f404, %f415;
$L__BB117_20:
	setp.le.s64 	%p11, %rd37, %rd12;
	mov.f32 	%f417, 0fFF800000;
	@%p11 bra 	$L__BB117_22;
	ld.global.f32 	%f417, [%rd29+1024];
	max.f32 	%f404, %f404, %f417;
$L__BB117_22:
	setp.le.s64 	%p12, %rd37, %rd13;
	mov.f32 	%f419, 0fFF800000;
	@%p12 bra 	$L__BB117_24;
	ld.global.f32 	%f419, [%rd29+1152];
	max.f32 	%f404, %f404, %f419;
$L__BB117_24:
	setp.le.s64 	%p13, %rd37, %rd14;
	mov.f32 	%f421, 0fFF800000;
	@%p13 bra 	$L__BB117_26;
	ld.global.f32 	%f421, [%rd29+1280];
	max.f32 	%f404, %f404, %f421;
$L__BB117_26:
	setp.le.s64 	%p14, %rd37, %rd15;
	mov.f32 	%f423, 0fFF800000;
	@%p14 bra 	$L__BB117_28;
	ld.global.f32 	%f423, [%rd29+1408];
	max.f32 	%f404, %f404, %f423;
$L__BB117_28:
	setp.le.s64 	%p15, %rd37, %rd16;
	mov.f32 	%f425, 0fFF800000;
	@%p15 bra 	$L__BB117_30;
	ld.global.f32 	%f425, [%rd29+1536];
	max.f32 	%f404, %f404, %f425;
$L__BB117_30:
	setp.le.s64 	%p16, %rd37, %rd17;
	mov.f32 	%f427, 0fFF800000;
	@%p16 bra 	$L__BB117_32;
	ld.global.f32 	%f427, [%rd29+1664];
	max.f32 	%f404, %f404, %f427;
$L__BB117_32:
	setp.le.s64 	%p17, %rd37, %rd18;
	mov.f32 	%f429, 0fFF800000;
	@%p17 bra 	$L__BB117_34;
	ld.global.f32 	%f429, [%rd29+1792];
	max.f32 	%f404, %f404, %f429;
$L__BB117_34:
	setp.le.s64 	%p18, %rd37, %rd19;
	mov.f32 	%f431, 0fFF800000;
	@%p18 bra 	$L__BB117_36;
	ld.global.f32 	%f431, [%rd29+1920];
	max.f32 	%f404, %f404, %f431;
$L__BB117_36:
	setp.le.s64 	%p19, %rd37, %rd20;
	mov.f32 	%f433, 0fFF800000;
	@%p19 bra 	$L__BB117_38;
	ld.global.f32 	%f433, [%rd29+2048];
	max.f32 	%f404, %f404, %f433;
$L__BB117_38:
	setp.le.s64 	%p20, %rd37, %rd21;
	mov.f32 	%f435, 0fFF800000;
	@%p20 bra 	$L__BB117_40;
	ld.global.f32 	%f435, [%rd29+2176];
	max.f32 	%f404, %f404, %f435;
$L__BB117_40:
	setp.le.s64 	%p21, %rd37, %rd22;
	mov.f32 	%f437, 0fFF800000;
	@%p21 bra 	$L__BB117_42;
	ld.global.f32 	%f437, [%rd29+2304];
	max.f32 	%f404, %f404, %f437;
$L__BB117_42:
	setp.le.s64 	%p22, %rd37, %rd23;
	mov.f32 	%f439, 0fFF800000;
	@%p22 bra 	$L__BB117_44;
	ld.global.f32 	%f439, [%rd29+2432];
	max.f32 	%f404, %f404, %f439;
$L__BB117_44:
	setp.le.s64 	%p23, %rd37, %rd24;
	mov.f32 	%f441, 0fFF800000;
	@%p23 bra 	$L__BB117_46;
	ld.global.f32 	%f441, [%rd29+2560];
	max.f32 	%f404, %f404, %f441;
$L__BB117_46:
	setp.le.s64 	%p24, %rd37, %rd4;
	mov.b32 	%r28, %f404;
	shfl.sync.bfly.b32	%r29|%p25, %r28, 16, 31, -1;
	mov.b32 	%f127, %r29;
	max.f32 	%f128, %f404, %f127;
	mov.b32 	%r30, %f128;
	shfl.sync.bfly.b32	%r31|%p26, %r30, 8, 31, -1;
	mov.b32 	%f129, %r31;
	max.f32 	%f130, %f128, %f129;
	mov.b32 	%r32, %f130;
	shfl.sync.bfly.b32	%r33|%p27, %r32, 4, 31, -1;
	mov.b32 	%f131, %r33;
	max.f32 	%f132, %f130, %f131;
	mov.b32 	%r34, %f132;
	shfl.sync.bfly.b32	%r35|%p28, %r34, 2, 31, -1;
	mov.b32 	%f133, %r35;
	max.f32 	%f134, %f132, %f133;
	mov.b32 	%r36, %f134;
	shfl.sync.bfly.b32	%r37|%p29, %r36, 1, 31, -1;
	mov.b32 	%f135, %r37;
	max.f32 	%f136, %f134, %f135;
	sub.f32 	%f137, %f401, %f136;
	fma.rn.f32 	%f138, %f137, 0f3BBB989D, 0f3F000000;
	cvt.sat.f32.f32 	%f139, %f138;
	mov.f32 	%f140, 0f4B400001;
	mov.f32 	%f141, 0f437C0000;
	fma.rm.f32 	%f142, %f139, %f141, %f140;
	add.f32 	%f143, %f142, 0fCB40007F;
	neg.f32 	%f144, %f143;
	fma.rn.f32 	%f145, %f137, 0f3FB8AA3B, %f144;
	fma.rn.f32 	%f146, %f137, 0f32A57060, %f145;
	mov.b32 	%r38, %f142;
	shl.b32 	%r39, %r38, 23;
	mov.b32 	%f147, %r39;
	ex2.approx.ftz.f32 	%f148, %f146;
	mul.f32 	%f149, %f148, %f147;
	add.f32 	%f150, %f149, 0f00000000;
	sub.f32 	%f151, %f403, %f136;
	fma.rn.f32 	%f152, %f151, 0f3BBB989D, 0f3F000000;
	cvt.sat.f32.f32 	%f153, %f152;
	fma.rm.f32 	%f154, %f153, %f141, %f140;
	add.f32 	%f155, %f154, 0fCB40007F;
	neg.f32 	%f156, %f155;
	fma.rn.f32 	%f157, %f151, 0f3FB8AA3B, %f156;
	fma.rn.f32 	%f158, %f151, 0f32A57060, %f157;
	mov.b32 	%r40, %f154;
	shl.b32 	%r41, %r40, 23;
	mov.b32 	%f159, %r41;
	ex2.approx.ftz.f32 	%f160, %f158;
	mul.f32 	%f161, %f160, %f159;
	add.f32 	%f162, %f150, %f161;
	sub.f32 	%f163, %f405, %f136;
	fma.rn.f32 	%f164, %f163, 0f3BBB989D, 0f3F000000;
	cvt.sat.f32.f32 	%f165, %f164;
	fma.rm.f32 	%f166, %f165, %f141, %f140;
	add.f32 	%f167, %f166, 0fCB40007F;
	neg.f32 	%f168, %f167;
	fma.rn.f32 	%f169, %f163, 0f3FB8AA3B, %f168;
	fma.rn.f32 	%f170, %f163, 0f32A57060, %f169;
	mov.b32 	%r42, %f166;
	shl.b32 	%r43, %r42, 23;
	mov.b32 	%f171, %r43;
	ex2.approx.ftz.f32 	%f172, %f170;
	mul.f32 	%f173, %f172, %f171;
	add.f32 	%f174, %f162, %f173;
	sub.f32 	%f175, %f407, %f136;
	fma.rn.f32 	%f176, %f175, 0f3BBB989D, 0f3F000000;
	cvt.sat.f32.f32 	%f177, %f176;
	fma.rm.f32 	%f178, %f177, %f141, %f140;
	add.f32 	%f179, %f178, 0fCB40007F;
	neg.f32 	%f180, %f179;
	fma.rn.f32 	%f181, %f175, 0f3FB8AA3B, %f180;
	fma.rn.f32 	%f182, %f175, 0f32A57060, %f181;
	mov.b32 	%r44, %f178;
	shl.b32 	%r45, %r44, 23;
	mov.b32 	%f183, %r45;
	ex2.approx.ftz.f32 	%f184, %f182;
	mul.f32 	%f185, %f184, %f183;
	add.f32 	%f186, %f174, %f185;
	sub.f32 	%f187, %f409, %f136;
	fma.rn.f32 	%f188, %f187, 0f3BBB989D, 0f3F000000;
	cvt.sat.f32.f32 	%f189, %f188;
	fma.rm.f32 	%f190, %f189, %f141, %f140;
	add.f32 	%f191, %f190, 0fCB40007F;
	neg.f32 	%f192, %f191;
	fma.rn.f32 	%f193, %f187, 0f3FB8AA3B, %f192;
	fma.rn.f32 	%f194, %f187, 0f32A57060, %f193;
	mov.b32 	%r46, %f190;
	shl.b32 	%r47, %r46, 23;
	mov.b32 	%f195, %r47;
	ex2.approx.ftz.f32 	%f196, %f194;
	mul.f32 	%f197, %f196, %f195;
	add.f32 	%f198, %f186, %f197;
	sub.f32 	%f199, %f411, %f136;
	fma.rn.f32 	%f200, %f199, 0f3BBB989D, 0f3F000000;
	cvt.sat.f32.f32 	%f201, %f200;
	fma.rm.f32 	%f202, %f201, %f141, %f140;
	add.f32 	%f203, %f202, 0fCB40007F;
	neg.f32 	%f204, %f203;
	fma.rn.f32 	%f205, %f199, 0f3FB8AA3B, %f204;
	fma.rn.f32 	%f206, %f199, 0f32A57060, %f205;
	mov.b32 	%r48, %f202;
	shl.b32 	%r49, %r48, 23;
	mov.b32 	%f207, %r49;
	ex2.approx.ftz.f32 	%f208, %f206;
	mul.f32 	%f209, %f208, %f207;
	add.f32 	%f210, %f198, %f209;
	sub.f32 	%f211, %f413, %f136;
	fma.rn.f32 	%f212, %f211, 0f3BBB989D, 0f3F000000;
	cvt.sat.f32.f32 	%f213, %f212;
	fma.rm.f32 	%f214, %f213, %f141, %f140;
	add.f32 	%f215, %f214, 0fCB40007F;
	neg.f32 	%f216, %f215;
	fma.rn.f32 	%f217, %f211, 0f3FB8AA3B, %f216;
	fma.rn.f32 	%f218, %f211, 0f32A57060, %f217;
	mov.b32 	%r50, %f214;
	shl.b32 	%r51, %r50, 23;
	mov.b32 	%f219, %r51;
	ex2.approx.ftz.f32 	%f220, %f218;
	mul.f32 	%f221, %f220, %f219;
	add.f32 	%f222, %f210, %f221;
	sub.f32 	%f223, %f415, %f136;
	fma.rn.f32 	%f224, %f223, 0f3BBB989D, 0f3F000000;
	cvt.sat.f32.f32 	%f225, %f224;
	fma.rm.f32 	%f226, %f225, %f141, %f140;
	add.f32 	%f227, %f226, 0fCB40007F;
	neg.f32 	%f228, %f227;
	fma.rn.f32 	%f229, %f223, 0f3FB8AA3B, %f228;
	fma.rn.f32 	%f230, %f223, 0f32A57060, %f229;
	mov.b32 	%r52, %f226;
	shl.b32 	%r53, %r52, 23;
	mov.b32 	%f231, %r53;
	ex2.approx.ftz.f32 	%f232, %f230;
	mul.f32 	%f233, %f232, %f231;
	add.f32 	%f234, %f222, %f233;
	sub.f32 	%f235, %f417, %f136;
	fma.rn.f32 	%f236, %f235, 0f3BBB989D, 0f3F000000;
	cvt.sat.f32.f32 	%f237, %f236;
	fma.rm.f32 	%f238, %f237, %f141, %f140;
	add.f32 	%f239, %f238, 0fCB40007F;
	neg.f32 	%f240, %f239;
	fma.rn.f32 	%f241, %f235, 0f3FB8AA3B, %f240;
	fma.rn.f32 	%f242, %f235, 0f32A57060, %f241;
	mov.b32 	%r54, %f238;
	shl.b32 	%r55, %r54, 23;
	mov.b32 	%f243, %r55;
	ex2.approx.ftz.f32 	%f244, %f242;
	mul.f32 	%f245, %f244, %f243;
	add.f32 	%f246, %f234, %f245;
	sub.f32 	%f247, %f419, %f136;
	fma.rn.f32 	%f248, %f247, 0f3BBB989D, 0f3F000000;
	cvt.sat.f32.f32 	%f249, %f248;
	fma.rm.f32 	%f250, %f249, %f141, %f140;
	add.f32 	%f251, %f250, 0fCB40007F;
	neg.f32 	%f252, %f251;
	fma.rn.f32 	%f253, %f247, 0f3FB8AA3B, %f252;
	fma.rn.f32 	%f254, %f247, 0f32A57060, %f253;
	mov.b32 	%r56, %f250;
	shl.b32 	%r57, %r56, 23;
	mov.b32 	%f255, %r57;
	ex2.approx.ftz.f32 	%f256, %f254;
	mul.f32 	%f257, %f256, %f255;
	add.f32 	%f258, %f246, %f257;
	sub.f32 	%f259, %f421, %f136;
	fma.rn.f32 	%f260, %f259, 0f3BBB989D, 0f3F000000;
	cvt.sat.f32.f32 	%f261, %f260;
	fma.rm.f32 	%f262, %f261, %f141, %f140;
	add.f32 	%f263, %f262, 0fCB40007F;
	neg.f32 	%f264, %f263;
	fma.rn.f32 	%f265, %f259, 0f3FB8AA3B, %f264;
	fma.rn.f32 	%f266, %f259, 0f32A57060, %f265;
	mov.b32 	%r58, %f262;
	shl.b32 	%r59, %r58, 23;
	mov.b32 	%f267, %r59;
	ex2.approx.ftz.f32 	%f268, %f266;
	mul.f32 	%f269, %f268, %f267;
	add.f32 	%f270, %f258, %f269;
	sub.f32 	%f271, %f423, %f136;
	fma.rn.f32 	%f272, %f271, 0f3BBB989D, 0f3F000000;
	cvt.sat.f32.f32 	%f273, %f272;
	fma.rm.f32 	%f274, %f273, %f141, %f140;
	add.f32 	%f275, %f274, 0fCB40007F;
	neg.f32 	%f276, %f275;
	fma.rn.f32 	%f277, %f271, 0f3FB8AA3B, %f276;
	fma.rn.f32 	%f278, %f271, 0f32A57060, %f277;
	mov.b32 	%r60, %f274;
	shl.b32 	%r61, %r60, 23;
	mov.b32 	%f279, %r61;
	ex2.approx.ftz.f32 	%f280, %f278;
	mul.f32 	%f281, %f280, %f279;
	add.f32 	%f282, %f270, %f281;
	sub.f32 	%f283, %f425, %f136;
	fma.rn.f32 	%f284, %f283, 0f3BBB989D, 0f3F000000;
	cvt.sat.f32.f32 	%f285, %f284;
	fma.rm.f32 	%f286, %f285, %f141, %f140;
	add.f32 	%f287, %f286, 0fCB40007F;
	neg.f32 	%f288, %f287;
	fma.rn.f32 	%f289, %f283, 0f3FB8AA3B, %f288;
	fma.rn.f32 	%f290, %f283, 0f32A57060, %f289;
	mov.b32 	%r62, %f286;
	shl.b32 	%r63, %r62, 23;
	mov.b32 	%f291, %r63;
	ex2.approx.ftz.f32 	%f292, %f290;
	mul.f32 	%f293, %f292, %f291;
	add.f32 	%f294, %f282, %f293;
	sub.f32 	%f295, %f427, %f136;
	fma.rn.f32 	%f296, %f295, 0f3BBB989D, 0f3F000000;
	cvt.sat.f32.f32 	%f297, %f296;
	fma.rm.f32 	%f298, %f297, %f141, %f140;
	add.f32 	%f299, %f298, 0fCB40007F;
	neg.f32 	%f300, %f299;
	fma.rn.f32 	%f301, %f295, 0f3FB8AA3B, %f300;
	fma.rn.f32 	%f302, %f295, 0f32A57060, %f301;
	mov.b32 	%r64, %f298;
	shl.b32 	%r65, %r64, 23;
	mov.b32 	%f303, %r65;
	ex2.approx.ftz.f32 	%f304, %f302;
	mul.f32 	%f305, %f304, %f303;
	add.f32 	%f306, %f294, %f305;
	sub.f32 	%f307, %f429, %f136;
	fma.rn.f32 	%f308, %f307, 0f3BBB989D, 0f3F000000;
	cvt.sat.f32.f32 	%f309, %f308;
	fma.rm.f32 	%f310, %f309, %f141, %f140;
	add.f32 	%f311, %f310, 0fCB40007F;
	neg.f32 	%f312, %f311;
	fma.rn.f32 	%f313, %f307, 0f3FB8AA3B, %f312;
	fma.rn.f32 	%f314, %f307, 0f32A57060, %f313;
	mov.b32 	%r66, %f310;
	shl.b32 	%r67, %r66, 23;
	mov.b32 	%f315, %r67;
	ex2.approx.ftz.f32 	%f316, %f314;
	mul.f32 	%f317, %f316, %f315;
	add.f32 	%f318, %f306, %f317;
	sub.f32 	%f319, %f431, %f136;
	fma.rn.f32 	%f320, %f319, 0f3BBB989D, 0f3F000000;
	cvt.sat.f32.f32 	%f321, %f320;
	fma.rm.f32 	%f322, %f321, %f141, %f140;
	add.f32 	%f323, %f322, 0fCB40007F;
	neg.f32 	%f324, %f323;
	fma.rn.f32 	%f325, %f319, 0f3FB8AA3B, %f324;
	fma.rn.f32 	%f326, %f319, 0f32A57060, %f325;
	mov.b32 	%r68, %f322;
	shl.b32 	%r69, %r68, 23;
	mov.b32 	%f327, %r69;
	ex2.approx.ftz.f32 	%f328, %f326;
	mul.f32 	%f329, %f328, %f327;
	add.f32 	%f330, %f318, %f329;
	sub.f32 	%f331, %f433, %f136;
	fma.rn.f32 	%f332, %f331, 0f3BBB989D, 0f3F000000;
	cvt.sat.f32.f32 	%f333, %f332;
	fma.rm.f32 	%f334, %f333, %f141, %f140;
	add.f32 	%f335, %f334, 0fCB40007F;
	neg.f32 	%f336, %f335;
	fma.rn.f32 	%f337, %f331, 0f3FB8AA3B, %f336;
	fma.rn.f32 	%f338, %f331, 0f32A57060, %f337;
	mov.b32 	%r70, %f334;
	shl.b32 	%r71, %r70, 23;
	mov.b32 	%f339, %r71;
	ex2.approx.ftz.f32 	%f340, %f338;
	mul.f32 	%f341, %f340, %f339;
	add.f32 	%f342, %f330, %f341;
	sub.f32 	%f343, %f435, %f136;
	fma.rn.f32 	%f344, %f343, 0f3BBB989D, 0f3F000000;
	cvt.sat.f32.f32 	%f345, %f344;
	fma.rm.f32 	%f346, %f345, %f141, %f140;
	add.f32 	%f347, %f346, 0fCB40007F;
	neg.f32 	%f348, %f347;
	fma.rn.f32 	%f349, %f343, 0f3FB8AA3B, %f348;
	fma.rn.f32 	%f350, %f343, 0f32A57060, %f349;
	mov.b32 	%r72, %f346;
	shl.b32 	%r73, %r72, 23;
	mov.b32 	%f351, %r73;
	ex2.approx.ftz.f32 	%f352, %f350;
	mul.f32 	%f353, %f352, %f351;
	add.f32 	%f354, %f342, %f353;
	sub.f32 	%f355, %f437, %f136;
	fma.rn.f32 	%f356, %f355, 0f3BBB989D, 0f3F000000;
	cvt.sat.f32.f32 	%f357, %f356;
	fma.rm.f32 	%f358, %f357, %f141, %f140;
	add.f32 	%f359, %f358, 0fCB40007F;
	neg.f32 	%f360, %f359;
	fma.rn.f32 	%f361, %f355, 0f3FB8AA3B, %f360;
	fma.rn.f32 	%f362, %f355, 0f32A57060, %f361;
	mov.b32 	%r74, %f358;
	shl.b32 	%r75, %r74, 23;
	mov.b32 	%f363, %r75;
	ex2.approx.ftz.f32 	%f364, %f362;
	mul.f32 	%f365, %f364, %f363;
	add.f32 	%f366, %f354, %f365;
	sub.f32 	%f367, %f439, %f136;
	fma.rn.f32 	%f368, %f367, 0f3BBB989D, 0f3F000000;
	cvt.sat.f32.f32 	%f369, %f368;
	fma.rm.f32 	%f370, %f369, %f141, %f140;
	add.f32 	%f371, %f370, 0fCB40007F;
	neg.f32 	%f372, %f371;
	fma.rn.f32 	%f373, %f367, 0f3FB8AA3B, %f372;
	fma.rn.f32 	%f374, %f367, 0f32A57060, %f373;
	mov.b32 	%r76, %f370;
	shl.b32 	%r77, %r76, 23;
	mov.b32 	%f375, %r77;
	ex2.approx.ftz.f32 	%f376, %f374;
	mul.f32 	%f377, %f376, %f375;
	add.f32 	%f378, %f366, %f377;
	sub.f32 	%f379, %f441, %f136;
	fma.rn.f32 	%f380, %f379, 0f3BBB989D, 0f3F000000;
	cvt.sat.f32.f32 	%f381, %f380;
	fma.rm.f32 	%f382, %f381, %f141, %f140;
	add.f32 	%f383, %f382, 0fCB40007F;
	neg.f32 	%f384, %f383;
	fma.rn.f32 	%f385, %f379, 0f3FB8AA3B, %f384;
	fma.rn.f32 	%f386, %f379, 0f32A57060, %f385;
	mov.b32 	%r78, %f382;
	shl.b32 	%r79, %r78, 23;
	mov.b32 	%f387, %r79;
	ex2.approx.ftz.f32 	%f388, %f386;
	mul.f32 	%f389, %f388, %f387;
	add.f32 	%f390, %f378, %f389;
	mov.b32 	%r80, %f390;
	shfl.sync.bfly.b32	%r81|%p30, %r80, 16, 31, -1;
	mov.b32 	%f391, %r81;
	add.f32 	%f392, %f390, %f391;
	mov.b32 	%r82, %f392;
	shfl.sync.bfly.b32	%r83|%p31, %r82, 8, 31, -1;
	mov.b32 	%f393, %r83;
	add.f32 	%f394, %f392, %f393;
	mov.b32 	%r84, %f394;
	shfl.sync.bfly.b32	%r85|%p32, %r84, 4, 31, -1;
	mov.b32 	%f395, %r85;
	add.f32 	%f396, %f394, %f395;
	mov.b32 	%r86, %f396;
	shfl.sync.bfly.b32	%r87|%p33, %r86, 2, 31, -1;
	mov.b32 	%f397, %r87;
	add.f32 	%f398, %f396, %f397;
	mov.b32 	%r88, %f398;
	shfl.sync.bfly.b32	%r89|%p34, %r88, 1, 31, -1;
	mov.b32 	%f399, %r89;
	add.f32 	%f400, %f398, %f399;
	div.rn.f32 	%f85, %f149, %f400;
	div.rn.f32 	%f86, %f161, %f400;
	div.rn.f32 	%f87, %f173, %f400;
	div.rn.f32 	%f88, %f185, %f400;
	div.rn.f32 	%f89, %f197, %f400;
	div.rn.f32 	%f90, %f209, %f400;
	div.rn.f32 	%f91, %f221, %f400;
	div.rn.f32 	%f92, %f233, %f400;
	div.rn.f32 	%f93, %f245, %f400;
	div.rn.f32 	%f94, %f257, %f400;
	div.rn.f32 	%f95, %f269, %f400;
	div.rn.f32 	%f96, %f281, %f400;
	div.rn.f32 	%f97, %f293, %f400;
	div.rn.f32 	%f98, %f305, %f400;
	div.rn.f32 	%f99, %f317, %f400;
	div.rn.f32 	%f100, %f329, %f400;
	div.rn.f32 	%f101, %f341, %f400;
	div.rn.f32 	%f102, %f353, %f400;
	div.rn.f32 	%f103, %f365, %f400;
	div.rn.f32 	%f104, %f377, %f400;
	div.rn.f32 	%f105, %f389, %f400;
	mad.lo.s64 	%rd46, %rd48, %rd35, %rd4;
	shl.b64 	%rd47, %rd46, 2;
	add.s64 	%rd30, %rd25, %rd47;
	@%p24 bra 	$L__BB117_48;
	st.global.f32 	[%rd30], %f85;
$L__BB117_48:
	setp.le.s64 	%p35, %rd37, %rd5;
	@%p35 bra 	$L__BB117_50;
	st.global.f32 	[%rd30+128], %f86;
$L__BB117_50:
	setp.le.s64 	%p36, %rd37, %rd6;
	@%p36 bra 	$L__BB117_52;
	st.global.f32 	[%rd30+256], %f87;
$L__BB117_52:
	setp.le.s64 	%p37, %rd37, %rd7;
	@%p37 bra 	$L__BB117_54;
	st.global.f32 	[%rd30+384], %f88;
$L__BB117_54:
	setp.le.s64 	%p38, %rd37, %rd8;
	@%p38 bra 	$L__BB117_56;
	st.global.f32 	[%rd30+512], %f89;
$L__BB117_56:
	setp.le.s64 	%p39, %rd37, %rd9;
	@%p39 bra 	$L__BB117_58;
	st.global.f32 	[%rd30+640], %f90;
$L__BB117_58:
	setp.le.s64 	%p40, %rd37, %rd10;
	@%p40 bra 	$L__BB117_60;
	st.global.f32 	[%rd30+768], %f91;
$L__BB117_60:
	setp.le.s64 	%p41, %rd37, %rd11;
	@%p41 bra 	$L__BB117_62;
	st.global.f32 	[%rd30+896], %f92;
$L__BB117_62:
	setp.le.s64 	%p42, %rd37, %rd12;
	@%p42 bra 	$L__BB117_64;
	st.global.f32 	[%rd30+1024], %f93;
$L__BB117_64:
	setp.le.s64 	%p43, %rd37, %rd13;
	@%p43 bra 	$L__BB117_66;
	st.global.f32 	[%rd30+1152], %f94;
$L__BB117_66:
	setp.le.s64 	%p44, %rd37, %rd14;
	@%p44 bra 	$L__BB117_68;
	st.global.f32 	[%rd30+1280], %f95;
$L__BB117_68:
	setp.le.s64 	%p45, %rd37, %rd15;
	@%p45 bra 	$L__BB117_70;
	st.global.f32 	[%rd30+1408], %f96;
$L__BB117_70:
	setp.le.s64 	%p46, %rd37, %rd16;
	@%p46 bra 	$L__BB117_72;
	st.global.f32 	[%rd30+1536], %f97;
$L__BB117_72:
	setp.le.s64 	%p47, %rd37, %rd17;
	@%p47 bra 	$L__BB117_74;
	st.global.f32 	[%rd30+1664], %f98;
$L__BB117_74:
	setp.le.s64 	%p48, %rd37, %rd18;
	@%p48 bra 	$L__BB117_76;
	st.global.f32 	[%rd30+1792], %f99;
$L__BB117_76:
	setp.le.s64 	%p49, %rd37, %rd19;
	@%p49 bra 	$L__BB117_78;
	st.global.f32 	[%rd30+1920], %f100;
$L__BB117_78:
	setp.le.s64 	%p50, %rd37, %rd20;
	@%p50 bra 	$L__BB117_80;
	st.global.f32 	[%rd30+2048], %f101;
$L__BB117_80:
	setp.le.s64 	%p51, %rd37, %rd21;
	@%p51 bra 	$L__BB117_82;
	st.global.f32 	[%rd30+2176], %f102;
$L__BB117_82:
	setp.le.s64 	%p52, %rd37, %rd22;
	@%p52 bra 	$L__BB117_84;
	st.global.f32 	[%rd30+2304], %f103;
$L__BB117_84:
	setp.le.s64 	%p53, %rd37, %rd23;
	@%p53 bra 	$L__BB117_86;
	st.global.f32 	[%rd30+2432], %f104;
$L__BB117_86:
	setp.le.s64 	%p54, %rd37, %rd24;
	@%p54 bra 	$L__BB117_88;
	st.global.f32 	[%rd30+2560], %f105;
$L__BB117_88:
	add.s64 	%rd48, %rd48, %rd27;
	setp.lt.s64 	%p55, %rd48, %rd36;
	@%p55 bra 	$L__BB117_4;
$L__BB117_89:
	ret;

}
	// .globl	_Z15SoftmaxWarpImplI10DirectLoadIffE11DirectStoreIffEfLi1ELi22ELi32ELi1ELb0EL9Algorithm0EEvT_T0_ll
.visible .entry _Z15SoftmaxWarpImplI10DirectLoadIffE11DirectStoreIffEfLi1ELi22ELi32ELi1ELb0EL9Algorithm0EEvT_T0_ll(
	.param .align 8 .b8 _Z15SoftmaxWarpImplI10DirectLoadIffE11DirectStoreIffEfLi1ELi22ELi32ELi1ELb0EL9Algorithm0EEvT_T0_ll_param_0[16],
	.param .align 8 .b8 _Z15SoftmaxWarpImplI10DirectLoadIffE11DirectStoreIffEfLi1ELi22ELi32ELi1ELb0EL9Algorithm0EEvT_T0_ll_param_1[16],
	.param .u64 _Z15SoftmaxWarpImplI10DirectLoadIffE11DirectStoreIffEfLi1ELi22ELi32ELi1ELb0EL9Algorithm0EEvT_T0_ll_param_2,
	.param .u64 _Z15SoftmaxWarpImplI10DirectLoadIffE11DirectStoreIffEfLi1ELi22ELi32ELi1ELb0EL9Algorithm0EEvT_T0_ll_param_3
)
{
	.reg .pred 	%p<14>;
	.reg .b32 	%r<72>;
	.reg .b32 	%f<353>;
	.reg .b64 	%rd<29>;

	ld.param.u64 	%rd13, [_Z15SoftmaxWarpImplI10DirectLoadIffE11DirectStoreIffEfLi1ELi22ELi32ELi1ELb0EL9Algorithm0EEvT_T0_ll_param_1+8];
	ld.param.u64 	%rd12, [_Z15SoftmaxWarpImplI10DirectLoadIffE11DirectStoreIffEfLi1ELi22ELi32ELi1ELb0EL9Algorithm0EEvT_T0_ll_param_1];
	ld.param.u64 	%rd11, [_Z15SoftmaxWarpImplI10DirectLoadIffE11DirectStoreIffEfLi1ELi22ELi32ELi1ELb0EL9Algorithm0EEvT_T0_ll_param_0+8];
	ld.param.u64 	%rd10, [_Z15SoftmaxWarpImplI10DirectLoadIffE11DirectStoreIffEfLi1ELi22ELi32ELi1ELb0EL9Algorithm0EEvT_T0_ll_param_0];
	ld.param.u64 	%rd14, [_Z15SoftmaxWarpImplI10DirectLoadIffE11DirectStoreIffEfLi1ELi22ELi32ELi1ELb0EL9Algorithm0EEvT_T0_ll_param_2];
	ld.param.u64 	%rd15, [_Z15SoftmaxWarpImplI10DirectLoadIffE11DirectStoreIffEfLi1ELi22ELi32ELi1ELb0EL9Algorithm0EEvT_T0_ll_param_3];
	setp.lt.s64 	%p1, %rd15, 705;
	@%p1 bra 	$L__BB118_2;
	mov.u64 	%rd16, $str;
	cvta.global.u64 	%rd17, %rd16;
	mov.u64 	%rd18, $str$1;
	cvta.global.u64 	%rd19, %rd18;
	mov.u64 	%rd20, __unnamed_119;
	cvta.global.u64 	%rd21, %rd20;
	{ // callseq 118, 0
	.param .b64 param0;
	st.param.b64 	[param0], %rd17;
	.param .b64 param1;
	st.param.b64 	[param1], %rd19;
	.param .b32 param2;
	st.param.b32 	[param2], 253;
	.param .b64 param3;
	st.param.b64 	[param3], %rd21;
	.param .b64 param4;
	st.param.b64 	[param4], 1;
	call.uni 
	__assertfail, 
	(
	param0, 
	param1, 
	param2, 
	param3, 
	param4
	);
	} // callseq 118
$L__BB118_2:
	mov.u32 	%r2, %ctaid.x;
	mov.u32 	%r3, %ntid.y;
	mov.u32 	%r4, %tid.y;
	mad.lo.s32 	%r5, %r2, %r3, %r4;
	mov.u32 	%r6, %nctaid.x;
	mul.lo.s32 	%r1, %r6, %r3;
	cvt.s64.s32 	%rd28, %r5;
	setp.le.s64 	%p2, %rd14, %rd28;
	@%p2 bra 	$L__BB118_5;
	mov.u32 	%r7, %tid.x;
	cvt.u64.u32 	%rd4, %r7;
	cvta.to.global.u64 	%rd5, %rd12;
	cvta.to.global.u64 	%rd6, %rd10;
	cvt.s64.s32 	%rd7, %r1;
$L__BB118_4:
	mad.lo.s64 	%rd22, %rd28, %rd11, %rd4;
	shl.b64 	%rd23, %rd22, 2;
	add.s64 	%rd24, %rd6, %rd23;
	ld.global.f32 	%f1, [%rd24];
	max.f32 	%f2, %f1, 0fFF800000;
	ld.global.f32 	%f3, [%rd24+128];
	max.f32 	%f4, %f2, %f3;
	ld.global.f32 	%f5, [%rd24+256];
	max.f32 	%f6, %f4, %f5;
	ld.global.f32 	%f7, [%rd24+384];
	max.f32 	%f8, %f6, %f7;
	ld.global.f32 	%f9, [%rd24+512];
	max.f32 	%f10, %f8, %f9;
	ld.global.f32 	%f11, [%rd24+640];
	max.f32 	%f12, %f10, %f11;
	ld.global.f32 	%f13, [%rd24+768];
	max.f32 	%f14, %f12, %f13;
	ld.global.f32 	%f15, [%rd24+896];
	max.f32 	%f16, %f14, %f15;
	ld.global.f32 	%f17, [%rd24+1024];
	max.f32 	%f18, %f16, %f17;
	ld.global.f32 	%f19, [%rd24+1152];
	max.f32 	%f20, %f18, %f19;
	ld.global.f32 	%f21, [%rd24+1280];
	max.f32 	%f22, %f20, %f21;
	ld.global.f32 	%f23, [%rd24+1408];
	max.f32 	%f24, %f22, %f23;
	ld.global.f32 	%f25, [%rd24+1536];
	max.f32 	%f26, %f24, %f25;
	ld.global.f32 	%f27, [%rd24+1664];
	max.f32 	%f28, %f26, %f27;
	ld.global.f32 	%f29, [%rd24+1792];
	max.f32 	%f30, %f28, %f29;
	ld.global.f32 	%f31, [%rd24+1920];
	max.f32 	%f32, %f30, %f31;
	ld.global.f32 	%f33, [%rd24+2048];
	max.f32 	%f34, %f32, %f33;
	ld.global.f32 	%f35, [%rd24+2176];
	max.f32 	%f36, %f34, %f35;
	ld.global.f32 	%f37, [%rd24+2304];
	max.f32 	%f38, %f36, %f37;
	ld.global.f32 	%f39, [%rd24+2432];
	max.f32 	%f40, %f38, %f39;
	ld.global.f32 	%f41, [%rd24+2560];
	max.f32 	%f42, %f40, %f41;
	ld.global.f32 	%f43, [%rd24+2688];
	max.f32 	%f44, %f42, %f43;
	mov.b32 	%r8, %f44;
	shfl.sync.bfly.b32	%r9|%p3, %r8, 16, 31, -1;
	mov.b32 	%f45, %r9;
	max.f32 	%f46, %f44, %f45;
	mov.b32 	%r10, %f46;
	shfl.sync.bfly.b32	%r11|%p4, %r10, 8, 31, -1;
	mov.b32 	%f47, %r11;
	max.f32 	%f48, %f46, %f47;
	mov.b32 	%r12, %f48;
	shfl.sync.bfly.b32	%r13|%p5, %r12, 4, 31, -1;
	mov.b32 	%f49, %r13;
	max.f32 	%f50, %f48, %f49;
	mov.b32 	%r14, %f50;
	shfl.sync.bfly.b32	%r15|%p6, %r14, 2, 31, -1;
	mov.b32 	%f51, %r15;
	max.f32 	%f52, %f50, %f51;
	mov.b32 	%r16, %f52;
	shfl.sync.bfly.b32	%r17|%p7, %r16, 1, 31, -1;
	mov.b32 	%f53, %r17;
	max.f32 	%f54, %f52, %f53;
	sub.f32 	%f55, %f1, %f54;
	fma.rn.f32 	%f56, %f55, 0f3BBB989D, 0f3F000000;
	cvt.sat.f32.f32 	%f57, %f56;
	mov.f32 	%f58, 0f4B400001;
	mov.f32 	%f59, 0f437C0000;
	fma.rm.f32 	%f60, %f57, %f59, %f58;
	add.f32 	%f61, %f60, 0fCB40007F;
	neg.f32 	%f62, %f61;
	fma.rn.f32 	%f63, %f55, 0f3FB8AA3B, %f62;
	fma.rn.f32 	%f64, %f55, 0f32A57060, %f63;
	mov.b32 	%r18, %f60;
	shl.b32 	%r19, %r18, 23;
	mov.b32 	%f65, %r19;
	ex2.approx.ftz.f32 	%f66, %f64;
	mul.f32 	%f67, %f66, %f65;
	add.f32 	%f68, %f67, 0f00000000;
	sub.f32 	%f69, %f3, %f54;
	fma.rn.f32 	%f70, %f69, 0f3BBB989D, 0f3F000000;
	cvt.sat.f32.f32 	%f71, %f70;
	fma.rm.f32 	%f72, %f71, %f59, %f58;
	add.f32 	%f73, %f72, 0fCB40007F;
	neg.f32 	%f74, %f73;
	fma.rn.f32 	%f75, %f69, 0f3FB8AA3B, %f74;
	fma.rn.f32 	%f76, %f69, 0f32A57060, %f75;
	mov.b32 	%r20, %f72;
	shl.b32 	%r21, %r20, 23;
	mov.b32 	%f77, %r21;
	ex2.approx.ftz.f32 	%f78, %f76;
	mul.f32 	%f79, %f78, %f77;
	add.f32 	%f80, %f68, %f79;
	sub.f32 	%f81, %f5, %f54;
	fma.rn.f32 	%f82, %f81, 0f3BBB989D, 0f3F000000;
	cvt.sat.f32.f32 	%f83, %f82;
	fma.rm.f32 	%f84, %f83, %f59, %f58;
	add.f32 	%f85, %f84, 0fCB40007F;
	neg.f32 	%f86, %f85;
	fma.rn.f32 	%f87, %f81, 0f3FB8AA3B, %f86;
	fma.rn.f32 	%f88, %f81, 0f32A57060, %f87;
	mov.b32 	%r22, %f84;
	shl.b32 	%r23, %r22, 23;
	mov.b32 	%f89, %r23;
	ex2.approx.ftz.f32 	%f90, %f88;
	mul.f32 	%f91, %f90, %f89;
	add.f32 	%f92, %f80, %f91;
	sub.f32 	%f93, %f7, %f54;
	fma.rn.f32 	%f94, %f93, 0f3BBB989D, 0f3F000000;
	cvt.sat.f32.f32 	%f95, %f94;
	fma.rm.f32 	%f96, %f95, %f59, %f58;
	add.f32 	%f97, %f96, 0fCB40007F;
	neg.f32 	%f98, %f97;
	fma.rn.f32 	%f99, %f93, 0f3FB8AA3B, %f98;
	fma.rn.f32 	%f100, %f93, 0f32A57060, %f99;
	mov.b32 	%r24, %f96;
	shl.b32 	%r25, %r24, 23;
	mov.b32 	%f101, %r25;
	ex2.approx.ftz.f32 	%f102, %f100;
	mul.f32 	%f103, %f102, %f101;
	add.f32 	%f104, %f92, %f103;
	sub.f32 	%f105, %f9, %f54;
	fma.rn.f32 	%f106, %f105, 0f3BBB989D, 0f3F000000;
	cvt.sat.f32.f32 	%f107, %f106;
	fma.rm.f32 	%f108, %f107, %f59, %f58;
	add.f32 	%f109, %f108, 0fCB40007F;
	neg.f32 	%f110, %f109;
	fma.rn.f32 	%f111, %f105, 0f3FB8AA3B, %f110;
	fma.rn.f32 	%f112, %f105, 0f32A57060, %f111;
	mov.b32 	%r26, %f108;
	shl.b32 	%r27, %r26, 23;
	mov.b32 	%f113, %r27;
	ex2.approx.ftz.f32 	%f114, %f112;
	mul.f32 	%f115, %f114, %f113;
	add.f32 	%f116, %f104, %f115;
	sub.f32 	%f117, %f11, %f54;
	fma.rn.f32 	%f118, %f117, 0f3BBB989D, 0f3F000000;
	cvt.sat.f32.f32 	%f119, %f118;
	fma.rm.f32 	%f120, %f119, %f59, %f58;
	add.f32 	%f121, %f120, 0fCB40007F;
	neg.f32 	%f122, %f121;
	fma.rn.f32 	%f123, %f117, 0f3FB8AA3B, %f122;
	fma.rn.f32 	%f124, %f117, 0f32A57060, %f123;
	mov.b32 	%r28, %f120;
	shl.b32 	%r29, %r28, 23;
	mov.b32 	%f125, %r29;
	ex2.approx.ftz.f32 	%f126, %f124;
	mul.f32 	%f127, %f126, %f125;
	add.f32 	%f128, %f116, %f127;
	sub.f32 	%f129, %f13, %f54;
	fma.rn.f32 	%f130, %f129, 0f3BBB989D, 0f3F000000;
	cvt.sat.f32.f32 	%f131, %f130;
	fma.rm.f32 	%f132, %f131, %f59, %f58;
	add.f32 	%f133, %f132, 0fCB40007F;
	neg.f32 	%f134, %f133;
	fma.rn.f32 	%f135, %f129, 0f3FB8AA3B, %f134;
	fma.rn.f32 	%f136, %f129, 0f32A57060, %f135;
	mov.b32 	%r30, %f132;
	shl.b32 	%r31, %r30, 23;
	mov.b32 	%f137, %r31;
	ex2.approx.ftz.f32 	%f138, %f136;
	mul.f32 	%f139, %f138, %f137;
	add.f32 	%f140, %f128, %f139;
	sub.f32 	%f141, %f15, %f54;
	fma.rn.f32 	%f142, %f141, 0f3BBB989D, 0f3F000000;
	cvt.sat.f32.f32 	%f143, %f142;
	fma.rm.f32 	%f144, %f143, %f59, %f58;
	add.f32 	%f145, %f144, 0fCB40007F;
	neg.f32 	%f146, %f145;
	fma.rn.f32 	%f147, %f141, 0f3FB8AA3B, %f146;
	fma.rn.f32 	%f148, %f141, 0f32A57060, %f147;
	mov.b32 	%r32, %f144;
	shl.b32 	%r33, %r32, 23;
	mov.b32 	%f149, %r33;
	ex2.approx.ftz.f32 	%f150, %f148;
	mul.f32 	%f151, %f150, %f149;
	add.f32 	%f152, %f140, %f151;
	sub.f32 	%f153, %f17, %f54;
	fma.rn.f32 	%f154, %f153, 0f3BBB989D, 0f3F000000;
	cvt.sat.f32.f32 	%f155, %f154;
	fma.rm.f32 	%f156, %f155, %f59, %f58;
	add.f32 	%f157, %f156, 0fCB40007F;
	neg.f32 	%f158, %f157;
	fma.rn.f32 	%f159, %f153, 0f3FB8AA3B, %f158;
	fma.rn.f32 	%f160, %f153, 0f32A57060, %f159;
	mov.b32 	%r34, %f156;
	shl.b32 	%r35, %r34, 23;
	mov.b32 	%f161, %r35;
	ex2.approx.ftz.f32 	%f162, %f160;
	mul.f32 	%f163, %f162, %f161;
	add.f32 	%f164, %f152, %f163;
	sub.f32 	%f165, %f19, %f54;
	fma.rn.f32 	%f166, %f165, 0f3BBB989D, 0f3F000000;
	cvt.sat.f32.f32 	%f167, %f166;
	fma.rm.f32 	%f168, %f167, %f59, %f58;
	add.f32 	%f169, %f168, 0fCB40007F;
	neg.f32 	%f170, %f169;
	fma.rn.f32 	%f171, %f165, 0f3FB8AA3B, %f170;
	fma.rn.f32 	%f172, %f165, 0f32A57060, %f171;
	mov.b32 	%r36, %f168;
	shl.b32 	%r37, %r36, 23;
	mov.b32 	%f173, %r37;
	ex2.approx.ftz.f32 	%f174, %f172;
	mul.f32 	%f175, %f174, %f173;
	add.f32 	%f176, %f164, %f175;
	sub.f32 	%f177, %f21, %f54;
	fma.rn.f32 	%f178, %f177, 0f3BBB989D, 0f3F000000;
	cvt.sat.f32.f32 	%f179, %f178;
	fma.rm.f32 	%f180, %f179, %f59, %f58;
	add.f32 	%f181, %f180, 0fCB40007F;
	neg.f32 	%f182, %f181;
	fma.rn.f32 	%f183, %f177, 0f3FB8AA3B, %f182;
	fma.rn.f32 	%f184, %f177, 0f32A57060, %f183;
	mov.b32 	%r38, %f180;
	shl.b32 	%r39, %r38, 23;
	mov.b32 	%f185, %r39;
	ex2.approx.ftz.f32 	%f186, %f184;
	mul.f32 	%f187, %f186, %f185;
	add.f32 	%f188, %f176, %f187;
	sub.f32 	%f189, %f23, %f54;
	fma.rn.f32 	%f190, %f189, 0f3BBB989D, 0f3F000000;
	cvt.sat.f32.f32 	%f191, %f190;
	fma.rm.f32 	%f192, %f191, %f59, %f58;
	add.f32 	%f193, %f192, 0fCB40007F;
	neg.f32 	%f194, %f193;
	fma.rn.f32 	%f195, %f189, 0f3FB8AA3B, %f194;
	fma.rn.f32 	%f196, %f189, 0f32A57060, %f195;
	mov.b32 	%r40, %f192;
	shl.b32 	%r41, %r40, 23;
	mov.b32 	%f197, %r41;
	ex2.approx.ftz.f32 	%f198, %f196;
	mul.f32 	%f199, %f198, %f197;
	add.f32 	%f200, %f188, %f199;
	sub.f32 	%f201, %f25, %f54;
	fma.rn.f32 	%f202, %f201, 0f3BBB989D, 0f3F000000;
	cvt.sat.f32.f32 	%f203, %f202;
	fma.rm.f32 	%f204, %f203, %f59, %f58;
	add.f32 	%f205, %f204, 0fCB40007F;
	neg.f32 	%f206, %f205;
	fma.rn.f32 	%f207, %f201, 0f3FB8AA3B, %f206;
	fma.rn.f32 	%f208, %f201, 0f32A57060, %f207;
	mov.b32 	%r42, %f204;
	shl.b32 	%r43, %r42, 23;
	mov.b32 	%f209, %r43;
	ex2.approx.ftz.f32 	%f210, %f208;
	mul.f32 	%f211, %f210, %f209;
	add.f32 	%f212, %f200, %f211;
	sub.f32 	%f213, %f27, %f54;
	fma.rn.f32 	%f214, %f213, 0f3BBB989D, 0f3F000000;
	cvt.sat.f32.f32 	%f215, %f214;
	fma.rm.f32 	%f216, %f215, %f59, %f58;
	add.f32 	%f217, %f216, 0fCB40007F;
	neg.f32 	%f218, %f217;
	fma.rn.f32 	%f219, %f213, 0f3FB8AA3B, %f218;
	fma.rn.f32 	%f220, %f213, 0f32A57060, %f219;
	mov.b32 	%r44, %f216;
	shl.b32 	%r45, %r44, 23;
	mov.b32 	%f221, %r45;
	ex2.approx.ftz.f32 	%f222, %f220;
	mul.f32 	%f223, %f222, %f221;
	add.f32 	%f224, %f212, %f223;
	sub.f32 	%f225, %f29, %f54;
	fma.rn.f32 	%f226, %f225, 0f3BBB989D, 0f3F000000;
	cvt.sat.f32.f32 	%f227, %f226;
	fma.rm.f32 	%f228, %f227, %f59, %f58;
	add.f32 	%f229, %f228, 0fCB40007F;
	neg.f32 	%f230, %f229;
	fma.rn.f32 	%f231, %f225, 0f3FB8AA3B, %f230;
	fma.rn.f32 	%f232, %f225, 0f32A57060, %f231;
	mov.b32 	%r46, %f228;
	shl.b32 	%r47, %r46, 23;
	mov.b32 	%f233, %r47;
	ex2.approx.ftz.f32 	%f234, %f232;
	mul.f32 	%f235, %f234, %f233;
	add.f32 	%f236, %f224, %f235;
	sub.f32 	%f237, %f31, %f54;
	fma.rn.f32 	%f238, %f237, 0f3BBB989D, 0f3F000000;
	cvt.sat.f32.f32 	%f239, %f238;
	fma.rm.f32 	%f240, %f239, %f59, %f58;
	add.f32 	%f241, %f240, 0fCB40007F;
	neg.f32 	%f242, %f241;
	fma.rn.f32 	%f243, %f237, 0f3FB8AA3B, %f242;
	fma.rn.f32 	%f244, %f237, 0f32A57060, %f243;
	mov.b32 	%r48, %f240;
	shl.b32 	%r49, %r48, 23;
	mov.b32 	%f245, %r49;
	ex2.approx.ftz.f32 	%f246, %f244;
	mul.f32 	%f247, %f246, %f245;
	add.f32 	%f248, %f236, %f247;
	sub.f32 	%f249, %f33, %f54;
	fma.rn.f32 	%f250, %f249, 0f3BBB989D, 0f3F000000;
	cvt.sat.f32.f32 	%f251, %f250;
	fma.rm.f32 	%f252, %f251, %f59, %f58;
	add.f32 	%f253, %f252, 0fCB40007F;
	neg.f32 	%f254, %f253;
	fma.rn.f32 	%f255, %f249, 0f3FB8AA3B, %f254;
	fma.rn.f32 	%f256, %f249, 0f32A57060, %f255;
	mov.b32 	%r50, %f252;
	shl.b32 	%r51, %r50, 23;
	mov.b32 	%f257, %r51;
	ex2.approx.ftz.f32 	%f258, %f256;
	mul.f32 	%f259, %f258, %f257;
	add.f32 	%f260, %f248, %f259;
	sub.f32 	%f261, %f35, %f54;
	fma.rn.f32 	%f262, %f261, 0f3BBB989D, 0f3F000000;
	cvt.sat.f32.f32 	%f263, %f262;
	fma.rm.f32 	%f264, %f263, %f59, %f58;
	add.f32 	%f265, %f264, 0fCB40007F;
	neg.f32 	%f266, %f265;
	fma.rn.f32 	%f267, %f261, 0f3FB8AA3B, %f266;
	fma.rn.f32 	%f268, %f261, 0f32A57060, %f267;
	mov.b32 	%r52, %f264;
	shl.b32 	%r53, %r52, 23;
	mov.b32 	%f269, %r53;
	ex2.approx.ftz.f32 	%f270, %f268;
	mul.f32 	%f271, %f270, %f269;
	add.f32 	%f272, %f260, %f271;
	sub.f32 	%f273, %f37, %f54;
	fma.rn.f32 	%f274, %f273, 0f3BBB989D, 0f3F000000;
	cvt.sat.f32.f32 	%f275, %f274;
	fma.rm.f32 	%f276, %f275, %f59, %f58;
	add.f32 	%f277, %f276, 0fCB40007F;
	neg.f32 	%f278, %f277;
	fma.rn.f32 	%f279, %f273, 0f3FB8AA3B, %f278;
	fma.rn.f32 	%f280, %f273, 0f32A57060, %f279;
	mov.b32 	%r54, %f276;
	shl.b32 	%r55, %r54, 23;
	mov.b32 	%f281, %r55;
	ex2.approx.ftz.f32 	%f282, %f280;
	mul.f32 	%f283, %f282, %f281;
	add.f32 	%f284, %f272, %f283;
	sub.f32 	%f285, %f39, %f54;
	fma.rn.f32 	%f286, %f285, 0f3BBB989D, 0f3F000000;
	cvt.sat.f32.f32 	%f287, %f286;
	fma.rm.f32 	%f288, %f287, %f59, %f58;
	add.f32 	%f289, %f288, 0fCB40007F;
	neg.f32 	%f290, %f289;
	fma.rn.f32 	%f291, %f285, 0f3FB8AA3B, %f290;
	fma.rn.f32 	%f292, %f285, 0f32A57060, %f291;
	mov.b32 	%r56, %f288;
	shl.b32 	%r57, %r56, 23;
	mov.b32 	%f293, %r57;
	ex2.approx.ftz.f32 	%f294, %f292;
	mul.f32 	%f295, %f294, %f293;
	add.f32 	%f296, %f284, %f295;
	sub.f32 	%f297, %f41, %f54;
	fma.rn.f32 	%f298, %f297, 0f3BBB989D, 0f3F000000;
	cvt.sat.f32.f32 	%f299, %f298;
	fma.rm.f32 	%f300, %f299, %f59, %f58;
	add.f32 	%f301, %f300, 0fCB40007F;
	neg.f32 	%f302, %f301;
	fma.rn.f32 	%f303, %f297, 0f3FB8AA3B, %f302;
	fma.rn.f32 	%f304, %f297, 0f32A57060, %f303;
	mov.b32 	%r58, %f300;
	shl.b32 	%r59, %r58, 23;
	mov.b32 	%f305, %r59;
	ex2.approx.ftz.f32 	%f306, %f304;
	mul.f32 	%f307, %f306, %f305;
	add.f32 	%f308, %f296, %f307;
	sub.f32 	%f309, %f43, %f54;
	fma.rn.f32 	%f310, %f309, 0f3BBB989D, 0f3F000000;
	cvt.sat.f32.f32 	%f311, %f310;
	fma.rm.f32 	%f312, %f311, %f59, %f58;
	add.f32 	%f313, %f312, 0fCB40007F;
	neg.f32 	%f314, %f313;
	fma.rn.f32 	%f315, %f309, 0f3FB8AA3B, %f314;
	fma.rn.f32 	%f316, %f309, 0f32A57060, %f315;
	mov.b32 	%r60, %f312;
	shl.b32 	%r61, %r60, 23;
	mov.b32 	%f317, %r61;
	ex2.approx.ftz.f32 	%f318, %f316;
	mul.f32 	%f319, %f318, %f317;
	add.f32 	%f320, %f308, %f319;
	mov.b32 	%r62, %f320;
	shfl.sync.bfly.b32	%r63|%p8, %r62, 16, 31, -1;
	mov.b32 	%f321, %r63;
	add.f32 	%f322, %f320, %f321;
	mov.b32 	%r64, %f322;
	shfl.sync.bfly.b32	%r65|%p9, %r64, 8, 31, -1;
	mov.b32 	%f323, %r65;
	add.f32 	%f324, %f322, %f323;
	mov.b32 	%r66, %f324;
	shfl.sync.bfly.b32	%r67|%p10, %r66, 4, 31, -1;
	mov.b32 	%f325, %r67;
	add.f32 	%f326, %f324, %f325;
	mov.b32 	%r68, %f326;
	shfl.sync.bfly.b32	%r69|%p11, %r68, 2, 31, -1;
	mov.b32 	%f327, %r69;
	add.f32 	%f328, %f326, %f327;
	mov.b32 	%r70, %f328;
	shfl.sync.bfly.b32	%r71|%p12, %r70, 1, 31, -1;
	mov.b32 	%f329, %r71;
	add.f32 	%f330, %f328, %f329;
	div.rn.f32 	%f331, %f67, %f330;
	div.rn.f32 	%f332, %f79, %f330;
	div.rn.f32 	%f333, %f91, %f330;
	div.rn.f32 	%f334, %f103, %f330;
	div.rn.f32 	%f335, %f115, %f330;
	div.rn.f32 	%f336, %f127, %f330;
	div.rn.f32 	%f337, %f139, %f330;
	div.rn.f32 	%f338, %f151, %f330;
	div.rn.f32 	%f339, %f163, %f330;
	div.rn.f32 	%f340, %f175, %f330;
	div.rn.f32 	%f341, %f187, %f330;
	div.rn.f32 	%f342, %f199, %f330;
	div.rn.f32 	%f343, %f211, %f330;
	div.rn.f32 	%f344, %f223, %f330;
	div.rn.f32 	%f345, %f235, %f330;
	div.rn.f32 	%f346, %f247, %f330;
	div.rn.f32 	%f347, %f259, %f330;
	div.rn.f32 	%f348, %f271, %f330;
	div.rn.f32 	%f349, %f283, %f330;
	div.rn.f32 	%f350, %f295, %f330;
	div.rn.f32 	%f351, %f307, %f330;
	div.rn.f32 	%f352, %f319, %f330;
	mad.lo.s64 	%rd25, %rd28, %rd13, %rd4;
	shl.b64 	%rd26, %rd25, 2;
	add.s64 	%rd27, %rd5, %rd26;
	st.global.f32 	[%rd27], %f331;
	st.global.f32 	[%rd27+128], %f332;
	st.global.f32 	[%rd27+256], %f333;
	st.global.f32 	[%rd27+384], %f334;
	st.global.f32 	[%rd27+512], %f335;
	st.global.f32 	[%rd27+640], %f336;
	st.global.f32 	[%rd27+768], %f337;
	st.global.f32 	[%rd27+896], %f338;
	st.global.f32 	[%rd27+1024], %f339;
	st.global.f32 	[%rd27+1152], %f340;
	st.global.f32 	[%rd27+1280], %f341;
	st.global.f32 	[%rd27+1408], %f342;
	st.global.f32 	[%rd27+1536], %f343;
	st.global.f32 	[%rd27+1664], %f344;
	st.global.f32 	[%rd27+1792], %f345;
	st.global.f32 	[%rd27+1920], %f346;
	st.global.f32 	[%rd27+2048], %f347;
	st.global.f32 	[%rd27+2176], %f348;
	st.global.f32 	[%rd27+2304], %f349;
	st.global.f32 	[%rd27+2432], %f350;
	st.global.f32 	[%rd27+2560], %f351;
	st.global.f32 	[%rd27+2688], %f352;
	add.s64 	%rd28, %rd28, %rd7;
	setp.lt.s64 	%p13, %rd28, %rd14;
	@%p13 bra 	$L__BB118_4;
$L__BB118_5:
	ret;

}
	// .globl	_Z15SoftmaxWarpImplI10DirectLoadIffE11DirectStoreIffEfLi1ELi22ELi32ELi1ELb1EL9Algorithm0EEvT_T0_ll
.visible .entry _Z15SoftmaxWarpImplI10DirectLoadIffE11DirectStoreIffEfLi1ELi22ELi32ELi1ELb1EL9Algorithm0EEvT_T0_ll(
	.param .align 8 .b8 _Z15SoftmaxWarpImplI10DirectLoadIffE11DirectStoreIffEfLi1ELi22ELi32ELi1ELb1EL9Algorithm0EEvT_T0_ll_param_0[16],
	.param .align 8 .b8 _Z15SoftmaxWarpImplI10DirectLoadIffE11DirectStoreIffEfLi1ELi22ELi32ELi1ELb1EL9Algorithm0EEvT_T0_ll_param_1[16],
	.param .u64 _Z15SoftmaxWarpImplI10DirectLoadIffE11DirectStoreIffEfLi1ELi22ELi32ELi1ELb1EL9Algorithm0EEvT_T0_ll_param_2,
	.param .u64 _Z15SoftmaxWarpImplI10DirectLoadIffE11DirectStoreIffEfLi1ELi22ELi32ELi1ELb1EL9Algorithm0EEvT_T0_ll_param_3
)
{
	.reg .pred 	%p<58>;
	.reg .b32 	%r<93>;
	.reg .b32 	%f<463>;
	.reg .b64 	%rd<48>;

	ld.param.u64 	%rd32, [_Z15SoftmaxWarpImplI10DirectLoadIffE11DirectStoreIffEfLi1ELi22ELi32ELi1ELb1EL9Algorithm0EEvT_T0_ll_param_1+8];
	ld.param.u64 	%rd31, [_Z15SoftmaxWarpImplI10DirectLoadIffE11DirectStoreIffEfLi1ELi22ELi32ELi1ELb1EL9Algorithm0EEvT_T0_ll_param_1];
	ld.param.u64 	%rd30, [_Z15SoftmaxWarpImplI10DirectLoadIffE11DirectStoreIffEfLi1ELi22ELi32ELi1ELb1EL9Algorithm0EEvT_T0_ll_param_0+8];
	ld.param.u64 	%rd29, [_Z15SoftmaxWarpImplI10DirectLoadIffE11DirectStoreIffEfLi1ELi22ELi32ELi1ELb1EL9Algorithm0EEvT_T0_ll_param_0];
	ld.param.u64 	%rd33, [_Z15SoftmaxWarpImplI10DirectLoadIffE11DirectStoreIffEfLi1ELi22ELi32ELi1ELb1EL9Algorithm0EEvT_T0_ll_param_2];
	ld.param.u64 	%rd34, [_Z15SoftmaxWarpImplI10DirectLoadIffE11DirectStoreIffEfLi1ELi22ELi32ELi1ELb1EL9Algorithm0EEvT_T0_ll_param_3];
	setp.lt.s64 	%p1, %rd34, 705;
	@%p1 bra 	$L__BB119_2;
	mov.u64 	%rd35, $str;
	cvta.global.u64 	%rd36, %rd35;
	mov.u64 	%rd37, $str$1;
	cvta.global.u64 	%rd38, %rd37;
	mov.u64 	%rd39, __unnamed_120;
	cvta.global.u64 	%rd40, %rd39;
	{ // callseq 119, 0
	.param .b64 param0;
	st.param.b64 	[param0], %rd36;
	.param .b64 param1;
	st.param.b64 	[param1], %rd38;
	.param .b32 param2;
	st.param.b32 	[param2], 253;
	.param .b64 param3;
	st.param.b64 	[param3], %rd40;
	.param .b64 param4;
	st.param.b64 	[param4], 1;
	call.uni 
	__assertfail, 
	(
	param0, 
	param1, 
	param2, 
	param3, 
	param4
	);
	} // callseq 119
$L__BB119_2:
	mov.u32 	%r2, %ctaid.x;
	mov.u32 	%r3, %ntid.y;
	mov.u32 	%r4, %tid.y;
	mad.lo.s32 	%r5, %r2, %r3, %r4;
	mov.u32 	%r6, %nctaid.x;
	mul.lo.s32 	%r1, %r6, %r3;
	cvt.s64.s32 	%rd47, %r5;
	setp.le.s64 	%p2, %rd33, %rd47;
	@%p2 bra 	$L__BB119_93;
	mov.u32 	%r7, %tid.x;
	cvt.u64.u32 	%rd2, %r7;
	add.s32 	%r8, %r7, 32;
	cvt.u64.u32 	%rd3, %r8;
	add.s32 	%r9, %r7, 64;
	cvt.u64.u32 	%rd4, %r9;
	add.s32 	%r10, %r7, 96;
	cvt.u64.u32 	%rd5, %r10;
	add.s32 	%r11, %r7, 128;
	cvt.u64.u32 	%rd6, %r11;
	add.s32 	%r12, %r7, 160;
	cvt.u64.u32 	%rd7, %r12;
	add.s32 	%r13, %r7, 192;
	cvt.u64.u32 	%rd8, %r13;
	add.s32 	%r14, %r7, 224;
	cvt.u64.u32 	%rd9, %r14;
	add.s32 	%r15, %r7, 256;
	cvt.u64.u32 	%rd10, %r15;
	add.s32 	%r16, %r7, 288;
	cvt.u64.u32 	%rd11, %r16;
	add.s32 	%r17, %r7, 320;
	cvt.u64.u32 	%rd12, %r17;
	add.s32 	%r18, %r7, 352;
	cvt.u64.u32 	%rd13, %r18;
	add.s32 	%r19, %r7, 384;
	cvt.u64.u32 	%rd14, %r19;
	add.s32 	%r20, %r7, 416;
	cvt.u64.u32 	%rd15, %r20;
	add.s32 	%r21, %r7, 448;
	cvt.u64.u32 	%rd16, %r21;
	add.s32 	%r22, %r7, 480;
	cvt.u64.u32 	%rd17, %r22;
	add.s32 	%r23, %r7, 512;
	cvt.u64.u32 	%rd18, %r23;
	add.s32 	%r24, %r7, 544;
	cvt.u64.u32 	%rd19, %r24;
	add.s32 	%r25, %r7, 576;
	cvt.u64.u32 	%rd20, %r25;
	add.s32 	%r26, %r7, 608;
	cvt.u64.u32 	%rd21, %r26;
	add.s32 	%r27, %r7, 640;
	cvt.u64.u32 	%rd22, %r27;
	add.s32 	%r28, %r7, 672;
	cvt.u64.u32 	%rd23, %r28;
	cvt.s64.s32 	%rd24, %r1;
$L__BB119_4:
	setp.le.s64 	%p3, %rd34, %rd2;
	mad.lo.s64 	%rd41, %rd47, %rd30, %rd2;
	cvta.to.global.u64 	%rd42, %rd29;
	shl.b64 	%rd43, %rd41, 2;
	add.s64 	%rd26, %rd42, %rd43;
	mov.f32 	%f419, 0fFF800000;
	mov.f32 	%f422, %f419;
	@%p3 bra 	$L__BB119_6;
	ld.global.f32 	%f419, [%rd26];
	max.f32 	%f422, %f419, 0fFF800000;
$L__BB119_6:
	setp.le.s64 	%p4, %rd34, %rd3;
	mov.f32 	%f421, 0fFF800000;
	@%p4 bra 	$L__BB119_8;
	ld.global.f32 	%f421, [%rd26+128];
	max.f32 	%f422, %f422, %f421;
$L__BB119_8:
	setp.le.s64 	%p5, %rd34, %rd4;
	mov.f32 	%f423, 0fFF800000;
	@%p5 bra 	$L__BB119_10;
	ld.global.f32 	%f423, [%rd26+256];
	max.f32 	%f422, %f422, %f423;
$L__BB119_10:
	setp.le.s64 	%p6, %rd34, %rd5;
	mov.f32 	%f425, 0fFF800000;
	@%p6 bra 	$L__BB119_12;
	ld.global.f32 	%f425, [%rd26+384];
	max.f32 	%f422, %f422, %f425;
$L__BB119_12:
	setp.le.s64 	%p7, %rd34, %rd6;
	mov.f32 	%f427, 0fFF800000;
	@%p7 bra 	$L__BB119_14;
	ld.global.f32 	%f427, [%rd26+512];
	max.f32 	%f422, %f422, %f427;
$L__BB119_14:
	setp.le.s64 	%p8, %rd34, %rd7;
	mov.f32 	%f429, 0fFF800000;
	@%p8 bra 	$L__BB119_16;
	ld.global.f32 	%f429, [%rd26+640];
	max.f32 	%f422, %f422, %f429;
$L__BB119_16:
	setp.le.s64 	%p9, %rd34, %rd8;
	mov.f32 	%f431, 0fFF800000;
	@%p9 bra 	$L__BB119_18;
	ld.global.f32 	%f431, [%rd26+768];
	max.f32 	%f422, %f422, %f431;
$L__BB119_18:
	setp.le.s64 	%p10, %rd34, %rd9;
	mov.f32 	%f433, 0fFF800000;
	@%p10 bra 	$L__BB119_20;
	ld.global.f32 	%f433, [%rd26+896];
	max.f32 	%f422, %f422, %f433;
$L__BB119_20:
	setp.le.s64 	%p11, %rd34, %rd10;
	mov.f32 	%f435, 0fFF800000;
	@%p11 bra 	$L__BB119_22;
	ld.global.f32 	%f435, [%rd26+1024];
	max.f32 	%f422, %f422, %f435;
$L__BB119_22:
	setp.le.s64 	%p12, %rd34, %rd11;
	mov.f32 	%f437, 0fFF800000;
	@%p12 bra 	$L__BB119_24;
	ld.global.f32 	%f437, [%rd26+1152];
	max.f32 	%f422, %f422, %f437;
$L__BB119_24:
	setp.le.s64 	%p13, %rd34, %rd12;
	mov.f32 	%f439, 0fFF800000;
	@%p13 bra 	$L__BB119_26;
	ld.global.f32 	%f439, [%rd26+1280];
	max.f32 	%f422, %f422, %f439;
$L__BB119_26:
	setp.le.s64 	%p14, %rd34, %rd13;
	mov.f32 	%f441, 0fFF800000;
	@%p14 bra 	$L__BB119_28;
	ld.global.f32 	%f441, [%rd26+1408];
	max.f32 	%f422, %f422, %f441;
$L__BB119_28:
	setp.le.s64 	%p15, %rd34, %rd14;
	mov.f32 	%f443, 0fFF800000;
	@%p15 bra 	$L__BB119_30;
	ld.global.f32 	%f443, [%rd26+1536];
	max.f32 	%f422, %f422, %f443;
$L__BB119_30:
	setp.le.s64 	%p16, %rd34, %rd15;
	mov.f32 	%f445, 0fFF800000;
	@%p16 bra 	$L__BB119_32;
	ld.global.f32 	%f445, [%rd26+1664];
	max.f32 	%f422, %f422, %f445;
$L__BB119_32:
	setp.le.s64 	%p17, %rd34, %rd16;
	mov.f32 	%f447, 0fFF800000;
	@%p17 bra 	$L__BB119_34;
	ld.global.f32 	%f447, [%rd26+1792];
	max.f32 	%f422, %f422, %f447;
$L__BB119_34:
	setp.le.s64 	%p18, %rd34, %rd17;
	mov.f32 	%f449, 0fFF800000;
	@%p18 bra 	$L__BB119_36;
	ld.global.f32 	%f449, [%rd26+1920];
	max.f32 	%f422, %f422, %f449;
$L__BB119_36:
	setp.le.s64 	%p19, %rd34, %rd18;
	mov.f32 	%f451, 0fFF800000;
	@%p19 bra 	$L__BB119_38;
	ld.global.f32 	%f451, [%rd26+2048];
	max.f32 	%f422, %f422, %f451;
$L__BB119_38:
	setp.le.s64 	%p20, %rd34, %rd19;
	mov.f32 	%f453, 0fFF800000;
	@%p20 bra 	$L__BB119_40;
	ld.global.f32 	%f453, [%rd26+2176];
	max.f32 	%f422, %f422, %f453;
$L__BB119_40:
	setp.le.s64 	%p21, %rd34, %rd20;
	mov.f32 	%f455, 0fFF800000;
	@%p21 bra 	$L__BB119_42;
	ld.global.f32 	%f455, [%rd26+2304];
	max.f32 	%f422, %f422, %f455;
$L__BB119_42:
	setp.le.s64 	%p22, %rd34, %rd21;
	mov.f32 	%f457, 0fFF800000;
	@%p22 bra 	$L__BB119_44;
	ld.global.f32 	%f457, [%rd26+2432];
	max.f32 	%f422, %f422, %f457;
$L__BB119_44:
	setp.le.s64 	%p23, %rd34, %rd22;
	mov.f32 	%f459, 0fFF800000;
	@%p23 bra 	$L__BB119_46;
	ld.global.f32 	%f459, [%rd26+2560];
	max.f32 	%f422, %f422, %f459;
$L__BB119_46:
	setp.le.s64 	%p24, %rd34, %rd23;
	mov.f32 	%f461, 0fFF800000;
	@%p24 bra 	$L__BB119_48;
	ld.global.f32 	%f461, [%rd26+2688];
	max.f32 	%f422, %f422, %f461;
$L__BB119_48:
	setp.le.s64 	%p25, %rd34, %rd2;
	mov.b32 	%r29, %f422;
	shfl.sync.bfly.b32	%r30|%p26, %r29, 16, 31, -1;
	mov.b32 	%f133, %r30;
	max.f32 	%f134, %f422, %f133;
	mov.b32 	%r31, %f134;
	shfl.sync.bfly.b32	%r32|%p27, %r31, 8, 31, -1;
	mov.b32 	%f135, %r32;
	max.f32 	%f136, %f134, %f135;
	mov.b32 	%r33, %f136;
	shfl.sync.bfly.b32	%r34|%p28, %r33, 4, 31, -1;
	mov.b32 	%f137, %r34;
	max.f32 	%f138, %f136, %f137;
	mov.b32 	%r35, %f138;
	shfl.sync.bfly.b32	%r36|%p29, %r35, 2, 31, -1;
	mov.b32 	%f139, %r36;
	max.f32 	%f140, %f138, %f139;
	mov.b32 	%r37, %f140;
	shfl.sync.bfly.b32	%r38|%p30, %r37, 1, 31, -1;
	mov.b32 	%f141, %r38;
	max.f32 	%f142, %f140, %f141;
	sub.f32 	%f143, %f419, %f142;
	fma.rn.f32 	%f144, %f143, 0f3BBB989D, 0f3F000000;
	cvt.sat.f32.f32 	%f145, %f144;
	mov.f32 	%f146, 0f4B400001;
	mov.f32 	%f147, 0f437C0000;
	fma.rm.f32 	%f148, %f145, %f147, %f146;
	add.f32 	%f149, %f148, 0fCB40007F;
	neg.f32 	%f150, %f149;
	fma.rn.f32 	%f151, %f143, 0f3FB8AA3B, %f150;
	fma.rn.f32 	%f152, %f143, 0f32A57060, %f151;
	mov.b32 	%r39, %f148;
	shl.b32 	%r40, %r39, 23;
	mov.b32 	%f153, %r40;
	ex2.approx.ftz.f32 	%f154, %f152;
	mul.f32 	%f155, %f154, %f153;
	add.f32 	%f156, %f155, 0f00000000;
	sub.f32 	%f157, %f421, %f142;
	fma.rn.f32 	%f158, %f157, 0f3BBB989D, 0f3F000000;
	cvt.sat.f32.f32 	%f159, %f158;
	fma.rm.f32 	%f160, %f159, %f147, %f146;
	add.f32 	%f161, %f160, 0fCB40007F;
	neg.f32 	%f162, %f161;
	fma.rn.f32 	%f163, %f157, 0f3FB8AA3B, %f162;
	fma.rn.f32 	%f164, %f157, 0f32A57060, %f163;
	mov.b32 	%r41, %f160;
	shl.b32 	%r42, %r41, 23;
	mov.b32 	%f165, %r42;
	ex2.approx.ftz.f32 	%f166, %f164;
	mul.f32 	%f167, %f166, %f165;
	add.f32 	%f168, %f156, %f167;
	sub.f32 	%f169, %f423, %f142;
	fma.rn.f32 	%f170, %f169, 0f3BBB989D, 0f3F000000;
	cvt.sat.f32.f32 	%f171, %f170;
	fma.rm.f32 	%f172, %f171, %f147, %f146;
	add.f32 	%f173, %f172, 0fCB40007F;
	neg.f32 	%f174, %f173;
	fma.rn.f32 	%f175, %f169, 0f3FB8AA3B, %f174;
	fma.rn.f32 	%f176, %f169, 0f32A57060, %f175;
	mov.b32 	%r43, %f172;
	shl.b32 	%r44, %r43, 23;
	mov.b32 	%f177, %r44;
	ex2.approx.ftz.f32 	%f178, %f176;
	mul.f32 	%f179, %f178, %f177;
	add.f32 	%f180, %f168, %f179;
	sub.f32 	%f181, %f425, %f142;
	fma.rn.f32 	%f182, %f181, 0f3BBB989D, 0f3F000000;
	cvt.sat.f32.f32 	%f183, %f182;
	fma.rm.f32 	%f184, %f183, %f147, %f146;
	add.f32 	%f185, %f184, 0fCB40007F;
	neg.f32 	%f186, %f185;
	fma.rn.f32 	%f187, %f181, 0f3FB8AA3B, %f186;
	fma.rn.f32 	%f188, %f181, 0f32A57060, %f187;
	mov.b32 	%r45, %f184;
	shl.b32 	%r46, %r45, 23;
	mov.b32 	%f189, %r46;
	ex2.approx.ftz.f32 	%f190, %f188;
	mul.f32 	%f191, %f190, %f189;
	add.f32 	%f192, %f180, %f191;
	sub.f32 	%f193, %f427, %f142;
	fma.rn.f32 	%f194, %f193, 0f3BBB989D, 0f3F000000;
	cvt.sat.f32.f32 	%f195, %f194;
	fma.rm.f32 	%f196, %f195, %f147, %f146;
	add.f32 	%f197, %f196, 0fCB40007F;
	neg.f32 	%f198, %f197;
	fma.rn.f32 	%f199, %f193, 0f3FB8AA3B, %f198;
	fma.rn.f32 	%f200, %f193, 0f32A57060, %f199;
	mov.b32 	%r47, %f196;
	shl.b32 	%r48, %r47, 23;
	mov.b32 	%f201, %r48;
	ex2.approx.ftz.f32 	%f202, %f200;
	mul.f32 	%f203, %f202, %f201;
	add.f32 	%f204, %f192, %f203;
	sub.f32 	%f205, %f429, %f142;
	fma.rn.f32 	%f206, %f205, 0f3BBB989D, 0f3F000000;
	cvt.sat.f32.f32 	%f207, %f206;
	fma.rm.f32 	%f208, %f207, %f147, %f146;
	add.f32 	%f209, %f208, 0fCB40007F;
	neg.f32 	%f210, %f209;
	fma.rn.f32 	%f211, %f205, 0f3FB8AA3B, %f210;
	fma.rn.f32 	%f212, %f205, 0f32A57060, %f211;
	mov.b32 	%r49, %f208;
	shl.b32 	%r50, %r49, 23;
	mov.b32 	%f213, %r50;
	ex2.approx.ftz.f32 	%f214, %f212;
	mul.f32 	%f215, %f214, %f213;
	add.f32 	%f216, %f204, %f215;
	sub.f32 	%f217, %f431, %f142;
	fma.rn.f32 	%f218, %f217, 0f3BBB989D, 0f3F000000;
	cvt.sat.f32.f32 	%f219, %f218;
	fma.rm.f32 	%f220, %f219, %f147, %f146;
	add.f32 	%f221, %f220, 0fCB40007F;
	neg.f32 	%f222, %f221;
	fma.rn.f32 	%f223, %f217, 0f3FB8AA3B, %f222;
	fma.rn.f32 	%f224, %f217, 0f32A57060, %f223;
	mov.b32 	%r51, %f220;
	shl.b32 	%r52, %r51, 23;
	mov.b32 	%f225, %r52;
	ex2.approx.ftz.f32 	%f226, %f224;
	mul.f32 	%f227, %f226, %f225;
	add.f32 	%f228, %f216, %f227;
	sub.f32 	%f229, %f433, %f142;
	fma.rn.f32 	%f230, %f229, 0f3BBB989D, 0f3F000000;
	cvt.sat.f32.f32 	%f231, %f230;
	fma.rm.f32 	%f232, %f231, %f147, %f146;
	add.f32 	%f233, %f232, 0fCB40007F;
	neg.f32 	%f234, %f233;
	fma.rn.f32 	%f235, %f229, 0f3FB8AA3B, %f234;
	fma.rn.f32 	%f236, %f229, 0f32A57060, %f235;
	mov.b32 	%r53, %f232;
	shl.b32 	%r54, %r53, 23;
	mov.b32 	%f237, %r54;
	ex2.approx.ftz.f32 	%f238, %f236;
	mul.f32 	%f239, %f238, %f237;
	add.f32 	%f240, %f228, %f239;
	sub.f32 	%f241, %f435, %f142;
	fma.rn.f32 	%f242, %f241, 0f3BBB989D, 0f3F000000;
	cvt.sat.f32.f32 	%f243, %f242;
	fma.rm.f32 	%f244, %f243, %f147, %f146;
	add.f32 	%f245, %f244, 0fCB40007F;
	neg.f32 	%f246, %f245;
	fma.rn.f32 	%f247, %f241, 0f3FB8AA3B, %f246;
	fma.rn.f32 	%f248, %f241, 0f32A57060, %f247;
	mov.b32 	%r55, %f244;
	shl.b32 	%r56, %r55, 23;
	mov.b32 	%f249, %r56;
	ex2.approx.ftz.f32 	%f250, %f248;
	mul.f32 	%f251, %f250, %f249;
	add.f32 	%f252, %f240, %f251;
	sub.f32 	%f253, %f437, %f142;
	fma.rn.f32 	%f254, %f253, 0f3BBB989D, 0f3F000000;
	cvt.sat.f32.f32 	%f255, %f254;
	fma.rm.f32 	%f256, %f255, %f147, %f146;
	add.f32 	%f257, %f256, 0fCB40007F;
	neg.f32 	%f258, %f257;
	fma.rn.f32 	%f259, %f253, 0f3FB8AA3B, %f258;
	fma.rn.f32 	%f260, %f253, 0f32A57060, %f259;
	mov.b32 	%r57, %f256;
	shl.b32 	%r58, %r57, 23;
	mov.b32 	%f261, %r58;
	ex2.approx.ftz.f32 	%f262, %f260;
	mul.f32 	%f263, %f262, %f261;
	add.f32 	%f264, %f252, %f263;
	sub.f32 	%f265, %f439, %f142;
	fma.rn.f32 	%f266, %f265, 0f3BBB989D, 0f3F000000;
	cvt.sat.f32.f32 	%f267, %f266;
	fma.rm.f32 	%f268, %f267, %f147, %f146;
	add.f32 	%f269, %f268, 0fCB40007F;
	neg.f32 	%f270, %f269;
	fma.rn.f32 	%f271, %f265, 0f3FB8AA3B, %f270;
	fma.rn.f32 	%f272, %f265, 0f32A57060, %f271;
	mov.b32 	%r59, %f268;
	shl.b32 	%r60, %r59, 23;
	mov.b32 	%f273, %r60;
	ex2.approx.ftz.f32 	%f274, %f272;
	mul.f32 	%f275, %f274, %f273;
	add.f32 	%f276, %f264, %f275;
	sub.f32 	%f277, %f441, %f142;
	fma.rn.f32 	%f278, %f277, 0f3BBB989D, 0f3F000000;
	cvt.sat.f32.f32 	%f279, %f278;
	fma.rm.f32 	%f280, %f279, %f147, %f146;
	add.f32 	%f281, %f280, 0fCB40007F;
	neg.f32 	%f282, %f281;
	fma.rn.f32 	%f283, %f277, 0f3FB8AA3B, %f282;
	fma.rn.f32 	%f284, %f277, 0f32A57060, %f283;
	mov.b32 	%r61, %f280;
	shl.b32 	%r62, %r61, 23;
	mov.b32 	%f285, %r62;
	ex2.approx.ftz.f32 	%f286, %f284;
	mul.f32 	%f287, %f286, %f285;
	add.f32 	%f288, %f276, %f287;
	sub.f32 	%f289, %f443, %f142;
	fma.rn.f32 	%f290, %f289, 0f3BBB989D, 0f3F000000;
	cvt.sat.f32.f32 	%f291, %f290;
	fma.rm.f32 	%f292, %f291, %f147, %f146;
	add.f32 	%f293, %f292, 0fCB40007F;
	neg.f32 	%f294, %f293;
	fma.rn.f32 	%f295, %f289, 0f3FB8AA3B, %f294;
	fma.rn.f32 	%f296, %f289, 0f32A57060, %f295;
	mov.b32 	%r63, %f292;
	shl.b32 	%r64, %r63, 23;
	mov.b32 	%f297, %r64;
	ex2.approx.ftz.f32 	%f298, %f296;
	mul.f32 	%f299, %f298, %f297;
	add.f32 	%f300, %f288, %f299;
	sub.f32 	%f301, %f445, %f142;
	fma.rn.f32 	%f302, %f301, 0f3BBB989D, 0f3F000000;
	cvt.sat.f32.f32 	%f303, %f302;
	fma.rm.f32 	%f304, %f303, %f147, %f146;
	add.f32 	%f305, %f304, 0fCB40007F;
	neg.f32 	%f306, %f305;
	fma.rn.f32 	%f307, %f301, 0f3FB8AA3B, %f306;
	fma.rn.f32 	%f308, %f301, 0f32A57060, %f307;
	mov.b32 	%r65, %f304;
	shl.b32 	%r66, %r65, 23;
	mov.b32 	%f309, %r66;
	ex2.approx.ftz.f32 	%f310, %f308;
	mul.f32 	%f311, %f310, %f309;
	add.f32 	%f312, %f300, %f311;
	sub.f32 	%f313, %f447, %f142;
	fma.rn.f32 	%f314, %f313, 0f3BBB989D, 0f3F000000;
	cvt.sat.f32.f32 	%f315, %f314;
	fma.rm.f32 	%f316, %f315, %f147, %f146;
	add.f32 	%f317, %f316, 0fCB40007F;
	neg.f32 	%f318, %f317;
	fma.rn.f32 	%f319, %f313, 0f3FB8AA3B, %f318;
	fma.rn.f32 	%f320, %f313, 0f32A57060, %f319;
	mov.b32 	%r67, %f316;
	shl.b32 	%r68, %r67, 23;
	mov.b32 	%f321, %r68;
	ex2.approx.ftz.f32 	%f322, %f320;
	mul.f32 	%f323, %f322, %f321;
	add.f32 	%f324, %f312, %f323;
	sub.f32 	%f325, %f449, %f142;
	fma.rn.f32 	%f326, %f325, 0f3BBB989D, 0f3F000000;
	cvt.sat.f32.f32 	%f327, %f326;
	fma.rm.f32 	%f328, %f327, %f147, %f146;
	add.f32 	%f329, %f328, 0fCB40007F;
	neg.f32 	%f330, %f329;
	fma.rn.f32 	%f331, %f325, 0f3FB8AA3B, %f330;
	fma.rn.f32 	%f332, %f325, 0f32A57060, %f331;
	mov.b32 	%r69, %f328;
	shl.b32 	%r70, %r69, 23;
	mov.b32 	%f333, %r70;
	ex2.approx.ftz.f32 	%f334, %f332;
	mul.f32 	%f335, %f334, %f333;
	add.f32 	%f336, %f324, %f335;
	sub.f32 	%f337, %f451, %f142;
	fma.rn.f32 	%f338, %f337, 0f3BBB989D, 0f3F000000;
	cvt.sat.f32.f32 	%f339, %f338;
	fma.rm.f32 	%f340, %f339, %f147, %f146;
	add.f32 	%f341, %f340, 0fCB40007F;
	neg.f32 	%f342, %f341;
	fma.rn.f32 	%f343, %f337, 0f3FB8AA3B, %f342;
	fma.rn.f32 	%f344, %f337, 0f32A57060, %f343;
	mov.b32 	%r71, %f340;
	shl.b32 	%r72, %r71, 23;
	mov.b32 	%f345, %r72;
	ex2.approx.ftz.f32 	%f346, %f344;
	mul.f32 	%f347, %f346, %f345;
	add.f32 	%f348, %f336, %f347;
	sub.f32 	%f349, %f453, %f142;
	fma.rn.f32 	%f350, %f349, 0f3BBB989D, 0f3F000000;
	cvt.sat.f32.f32 	%f351, %f350;
	fma.rm.f32 	%f352, %f351, %f147, %f146;
	add.f32 	%f353, %f352, 0fCB40007F;
	neg.f32 	%f354, %f353;
	fma.rn.f32 	%f355, %f349, 0f3FB8AA3B, %f354;
	fma.rn.f32 	%f356, %f349, 0f32A57060, %f355;
	mov.b32 	%r73, %f352;
	shl.b32 	%r74, %r73, 23;
	mov.b32 	%f357, %r74;
	ex2.approx.ftz.f32 	%f358, %f356;
	mul.f32 	%f359, %f358, %f357;
	add.f32 	%f360, %f348, %f359;
	sub.f32 	%f361, %f455, %f142;
	fma.rn.f32 	%f362, %f361, 0f3BBB989D, 0f3F000000;
	cvt.sat.f32.f32 	%f363, %f362;
	fma.rm.f32 	%f364, %f363, %f147, %f146;
	add.f32 	%f365, %f364, 0fCB40007F;
	neg.f32 	%f366, %f365;
	fma.rn.f32 	%f367, %f361, 0f3FB8AA3B, %f366;
	fma.rn.f32 	%f368, %f361, 0f32A57060, %f367;
	mov.b32 	%r75, %f364;
	shl.b32 	%r76, %r75, 23;
	mov.b32 	%f369, %r76;
	ex2.approx.ftz.f32 	%f370, %f368;
	mul.f32 	%f371, %f370, %f369;
	add.f32 	%f372, %f360, %f371;
	sub.f32 	%f373, %f457, %f142;
	fma.rn.f32 	%f374, %f373, 0f3BBB989D, 0f3F000000;
	cvt.sat.f32.f32 	%f375, %f374;
	fma.rm.f32 	%f376, %f375, %f147, %f146;
	add.f32 	%f377, %f376, 0fCB40007F;
	neg.f32 	%f378, %f377;
	fma.rn.f32 	%f379, %f373, 0f3FB8AA3B, %f378;
	fma.rn.f32 	%f380, %f373, 0f32A57060, %f379;
	mov.b32 	%r77, %f376;
	shl.b32 	%r78, %r77, 23;
	mov.b32 	%f381, %r78;
	ex2.approx.ftz.f32 	%f382, %f380;
	mul.f32 	%f383, %f382, %f381;
	add.f32 	%f384, %f372, %f383;
	sub.f32 	%f385, %f459, %f142;
	fma.rn.f32 	%f386, %f385, 0f3BBB989D, 0f3F000000;
	cvt.sat.f32.f32 	%f387, %f386;
	fma.rm.f32 	%f388, %f387, %f147, %f146;
	add.f32 	%f389, %f388, 0fCB40007F;
	neg.f32 	%f390, %f389;
	fma.rn.f32 	%f391, %f385, 0f3FB8AA3B, %f390;
	fma.rn.f32 	%f392, %f385, 0f32A57060, %f391;
	mov.b32 	%r79, %f388;
	shl.b32 	%r80, %r79, 23;
	mov.b32 	%f393, %r80;
	ex2.approx.ftz.f32 	%f394, %f392;
	mul.f32 	%f395, %f394, %f393;
	add.f32 	%f396, %f384, %f395;
	sub.f32 	%f397, %f461, %f142;
	fma.rn.f32 	%f398, %f397, 0f3BBB989D, 0f3F000000;
	cvt.sat.f32.f32 	%f399, %f398;
	fma.rm.f32 	%f400, %f399, %f147, %f146;
	add.f32 	%f401, %f400, 0fCB40007F;
	neg.f32 	%f402, %f401;
	fma.rn.f32 	%f403, %f397, 0f3FB8AA3B, %f402;
	fma.rn.f32 	%f404, %f397, 0f32A57060, %f403;
	mov.b32 	%r81, %f400;
	shl.b32 	%r82, %r81, 23;
	mov.b32 	%f405, %r82;
	ex2.approx.ftz.f32 	%f406, %f404;
	mul.f32 	%f407, %f406, %f405;
	add.f32 	%f408, %f396, %f407;
	mov.b32 	%r83, %f408;
	shfl.sync.bfly.b32	%r84|%p31, %r83, 16, 31, -1;
	mov.b32 	%f409, %r84;
	add.f32 	%f410, %f408, %f409;
	mov.b32 	%r85, %f410;
	shfl.sync.bfly.b32	%r86|%p32, %r85, 8, 31, -1;
	mov.b32 	%f411, %r86;
	add.f32 	%f412, %f410, %f411;
	mov.b32 	%r87, %f412;
	shfl.sync.bfly.b32	%r88|%p33, %r87, 4, 31, -1;
	mov.b32 	%f413, %r88;
	add.f32 	%f414, %f412, %f413;
	mov.b32 	%r89, %f414;
	shfl.sync.bfly.b32	%r90|%p34, %r89, 2, 31, -1;
	mov.b32 	%f415, %r90;
	add.f32 	%f416, %f414, %f415;
	mov.b32 	%r91, %f416;
	shfl.sync.bfly.b32	%r92|%p35, %r91, 1, 31, -1;
	mov.b32 	%f417, %r92;
	add.f32 	%f418, %f416, %f417;
	div.rn.f32 	%f89, %f155, %f418;
	div.rn.f32 	%f90, %f167, %f418;
	div.rn.f32 	%f91, %f179, %f418;
	div.rn.f32 	%f92, %f191, %f418;
	div.rn.f32 	%f93, %f203, %f418;
	div.rn.f32 	%f94, %f215, %f418;
	div.rn.f32 	%f95, %f227, %f418;
	div.rn.f32 	%f96, %f239, %f418;
	div.rn.f32 	%f97, %f251, %f418;
	div.rn.f32 	%f98, %f263, %f418;
	div.rn.f32 	%f99, %f275, %f418;
	div.rn.f32 	%f100, %f287, %f418;
	div.rn.f32 	%f101, %f299, %f418;
	div.rn.f32 	%f102, %f311, %f418;
	div.rn.f32 	%f103, %f323, %f418;
	div.rn.f32 	%f104, %f335, %f418;
	div.rn.f32 	%f105, %f347, %f418;
	div.rn.f32 	%f106, %f359, %f418;
	div.rn.f32 	%f107, %f371, %f418;
	div.rn.f32 	%f108, %f383, %f418;
	div.rn.f32 	%f109, %f395, %f418;
	div.rn.f32 	%f110, %f407, %f418;
	mad.lo.s64 	%rd44, %rd47, %rd32, %rd2;
	cvta.to.global.u64 	%rd45, %rd31;
	shl.b64 	%rd46, %rd44, 2;
	add.s64 	%rd27, %rd45, %rd46;
	@%p25 bra 	$L__BB119_50;
	st.global.f32 	[%rd27], %f89;
$L__BB119_50:
	setp.le.s64 	%p36, %rd34, %rd3;
	@%p36 bra 	$L__BB119_52;
	st.global.f32 	[%rd27+128], %f90;
$L__BB119_52:
	setp.le.s64 	%p37, %rd34, %rd4;
	@%p37 bra 	$L__BB119_54;
	st.global.f32 	[%rd27+256], %f91;
$L__BB119_54:
	setp.le.s64 	%p38, %rd34, %rd5;
	@%p38 bra 	$L__BB119_56;
	st.global.f32 	[%rd27+384], %f92;
$L__BB119_56:
	setp.le.s64 	%p39, %rd34, %rd6;
	@%p39 bra 	$L__BB119_58;
	st.global.f32 	[%rd27+512], %f93;
$L__BB119_58:
	setp.le.s64 	%p40, %rd34, %rd7;
	@%p40 bra 	$L__BB119_60;
	st.global.f32 	[%rd27+640], %f94;
$L__BB119_60:
	setp.le.s64 	%p41, %rd34, %rd8;
	@%p41 bra 	$L__BB119_62;
	st.global.f32 	[%rd27+768], %f95;
$L__BB119_62:
	setp.le.s64 	%p42, %rd34, %rd9;
	@%p42 bra 	$L__BB119_64;
	st.global.f32 	[%rd27+896], %f96;
$L__BB119_64:
	setp.le.s64 	%p43, %rd34, %rd10;
	@%p43 bra 	$L__BB119_66;
	st.global.f32 	[%rd27+1024], %f97;
$L__BB119_66:
	setp.le.s64 	%p44, %rd34, %rd11;
	@%p44 bra 	$L__BB119_68;
	st.global.f32 	[%rd27+1152], %f98;
$L__BB119_68:
	setp.le.s64 	%p45, %rd34, %rd12;
	@%p45 bra 	$L__BB119_70;
	st.global.f32 	[%rd27+1280], %f99;
$L__BB119_70:
	setp.le.s64 	%p46, %rd34, %rd13;
	@%p46 bra 	$L__BB119_72;
	st.global.f32 	[%rd27+1408], %f100;
$L__BB119_72:
	setp.le.s64 	%p47, %rd34, %rd14;
	@%p47 bra 	$L__BB119_74;
	st.global.f32 	[%rd27+1536], %f101;
$L__BB119_74:
	setp.le.s64 	%p48, %rd34, %rd15;
	@%p48 bra 	$L__BB119_76;
	st.global.f32 	[%rd27+1664], %f102;
$L__BB119_76:
	setp.le.s64 	%p49, %rd34, %rd16;
	@%p49 bra 	$L__BB119_78;
	st.global.f32 	[%rd27+1792], %f103;
$L__BB119_78:
	setp.le.s64 	%p50, %rd34, %rd17;
	@%p50 bra 	$L__BB119_80;
	st.global.f32 	[%rd27+1920], %f104;
$L__BB119_80:
	setp.le.s64 	%p51, %rd34, %rd18;
	@%p51 bra 	$L__BB119_82;
	st.global.f32 	[%rd27+2048], %f105;
$L__BB119_82:
	setp.le.s64 	%p52, %rd34, %rd19;
	@%p52 bra 	$L__BB119_84;
	st.global.f32 	[%rd27+2176], %f106;
$L__BB119_84:
	setp.le.s64 	%p53, %rd34, %rd20;
	@%p53 bra 	$L__BB119_86;
	st.global.f32 	[%rd27+2304], %f107;
$L__BB119_86:
	setp.le.s64 	%p54, %rd34, %rd21;
	@%p54 bra 	$L__BB119_88;
	st.global.f32 	[%rd27+2432], %f108;
$L__BB119_88:
	setp.le.s64 	%p55, %rd34, %rd22;
	@%p55 bra 	$L__BB119_90;
	st.global.f32 	[%rd27+2560], %f109;
$L__BB119_90:
	setp.le.s64 	%p56, %rd34, %rd23;
	@%p56 bra 	$L__BB119_92;
	st.global.f32 	[%rd27+2688], %f110;
$L__BB119_92:
	add.s64 	%rd47, %rd47, %rd24;
	setp.lt.s64 	%p57, %rd47, %rd33;
	@%p57 bra 	$L__BB119_4;
$L__BB119_93:
	ret;

}
	// .globl	_Z15SoftmaxWarpImplI10DirectLoadIffE11DirectStoreIffEfLi1ELi23ELi32ELi1ELb0EL9Algorithm0EEvT_T0_ll
.visible .entry _Z15SoftmaxWarpImplI10DirectLoadIffE11DirectStoreIffEfLi1ELi23ELi32ELi1ELb0EL9Algorithm0EEvT_T0_ll(
	.param .align 8 .b8 _Z15SoftmaxWarpImplI10DirectLoadIffE11DirectStoreIffEfLi1ELi23ELi32ELi1ELb0EL9Algorithm0EEvT_T0_ll_param_0[16],
	.param .align 8 .b8 _Z15SoftmaxWarpImplI10DirectLoadIffE11DirectStoreIffEfLi1ELi23ELi32ELi1ELb0EL9Algorithm0EEvT_T0_ll_param_1[16],
	.param .u64 _Z15SoftmaxWarpImplI10DirectLoadIffE11DirectStoreIffEfLi1ELi23ELi32ELi1ELb0EL9Algorithm0EEvT_T0_ll_param_2,
	.param .u64 _Z15SoftmaxWarpImplI10DirectLoadIffE11DirectStoreIffEfLi1ELi23ELi32ELi1ELb0EL9Algorithm0EEvT_T0_ll_param_3
)
{
	.reg .pred 	%p<14>;
	.reg .b32 	%r<74>;
	.reg .b32 	%f<368>;
	.reg .b64 	%rd<29>;

	ld.param.u64 	%rd13, [_Z15SoftmaxWarpImplI10DirectLoadIffE11DirectStoreIffEfLi1ELi23ELi32ELi1ELb0EL9Algorithm0EEvT_T0_ll_param_1+8];
	ld.param.u64 	%rd12, [_Z15SoftmaxWarpImplI10DirectLoadIffE11DirectStoreIffEfLi1ELi23ELi32ELi1ELb0EL9Algorithm0EEvT_T0_ll_param_1];
	ld.param.u64 	%rd11, [_Z15SoftmaxWarpImplI10DirectLoadIffE11DirectStoreIffEfLi1ELi23ELi32ELi1ELb0EL9Algorithm0EEvT_T0_ll_param_0+8];
	ld.param.u64 	%rd10, [_Z15SoftmaxWarpImplI10DirectLoadIffE11DirectStoreIffEfLi1ELi23ELi32ELi1ELb0EL9Algorithm0EEvT_T0_ll_param_0];
	ld.param.u64 	%rd14, [_Z15SoftmaxWarpImplI10DirectLoadIffE11DirectStoreIffEfLi1ELi23ELi32ELi1ELb0EL9Algorithm0EEvT_T0_ll_param_2];
	ld.param.u64 	%rd15, [_Z15SoftmaxWarpImplI10DirectLoadIffE11DirectStoreIffEfLi1ELi23ELi32ELi1ELb0EL9Algorithm0EEvT_T0_ll_param_3];
	setp.lt.s64 	%p1, %rd15, 737;
	@%p1 bra 	$L__BB120_2;
	mov.u64 	%rd16, $str;
	cvta.global.u64 	%rd17, %rd16;
	mov.u64 	%rd18, $str$1;
	cvta.global.u64 	%rd19, %rd18;
	mov.u64 	%rd20, __unnamed_121;
	cvta.global.u64 	%rd21, %rd20;
	{ // callseq 120, 0
	.param .b64 param0;
	st.param.b64 	[param0], %rd17;
	.param .b64 param1;
	st.param.b64 	[param1], %rd19;
	.param .b32 param2;
	st.param.b32 	[param2], 253;
	.param .b64 param3;
	st.param.b64 	[param3], %rd21;
	.param .b64 param4;
	st.param.b64 	[param4], 1;
	call.uni 
	__assertfail, 
	(
	param0, 
	param1, 
	param2, 
	param3, 
	param4
	);
	} // callseq 120
$L__BB120_2:
	mov.u32 	%r2, %ctaid.x;
	mov.u32 	%r3, %ntid.y;
	mov.u32 	%r4, %tid.y;
	mad.lo.s32 	%r5, %r2, %r3, %r4;
	mov.u32 	%r6, %nctaid.x;
	mul.lo.s32 	%r1, %r6, %r3;
	cvt.s64.s32 	%rd28, %r5;
	setp.le.s64 	%p2, %rd14, %rd28;
	@%p2 bra 	$L__BB120_5;
	mov.u32 	%r7, %tid.x;
	cvt.u64.u32 	%rd4, %r7;
	cvta.to.global.u64 	%rd5, %rd12;
	cvta.to.global.u64 	%rd6, %rd10;
	cvt.s64.s32 	%rd7, %r1;
$L__BB120_4:
	mad.lo.s64 	%rd22, %rd28, %rd11, %rd4;
	shl.b64 	%rd23, %rd22, 2;
	add.s64 	%rd24, %rd6, %rd23;
	ld.global.f32 	%f1, [%rd24];
	max.f32 	%f2, %f1, 0fFF800000;
	ld.global.f32 	%f3, [%rd24+128];
	max.f32 	%f4, %f2, %f3;
	ld.global.f32 	%f5, [%rd24+256];
	max.f32 	%f6, %f4, %f5;
	ld.global.f32 	%f7, [%rd24+384];
	max.f32 	%f8, %f6, %f7;
	ld.global.f32 	%f9, [%rd24+512];
	max.f32 	%f10, %f8, %f9;
	ld.global.f32 	%f11, [%rd24+640];
	max.f32 	%f12, %f10, %f11;
	ld.global.f32 	%f13, [%rd24+768];
	max.f32 	%f14, %f12, %f13;
	ld.global.f32 	%f15, [%rd24+896];
	max.f32 	%f16, %f14, %f15;
	ld.global.f32 	%f17, [%rd24+1024];
	max.f32 	%f18, %f16, %f17;
	ld.global.f32 	%f19, [%rd24+1152];
	max.f32 	%f20, %f18, %f19;
	ld.global.f32 	%f21, [%rd24+1280];
	max.f32 	%f22, %f20, %f21;
	ld.global.f32 	%f23, [%rd24+1408];
	max.f32 	%f24, %f22, %f23;
	ld.global.f32 	%f25, [%rd24+1536];
	max.f32 	%f26, %f24, %f25;
	ld.global.f32 	%f27, [%rd24+1664];
	max.f32 	%f28, %f26, %f27;
	ld.global.f32 	%f29, [%rd24+1792];
	max.f32 	%f30, %f28, %f29;
	ld.global.f32 	%f31, [%rd24+1920];
	max.f32 	%f32, %f30, %f31;
	ld.global.f32 	%f33, [%rd24+2048];
	max.f32 	%f34, %f32, %f33;
	ld.global.f32 	%f35, [%rd24+2176];
	max.f32 	%f36, %f34, %f35;
	ld.global.f32 	%f37, [%rd24+2304];
	max.f32 	%f38, %f36, %f37;
	ld.global.f32 	%f39, [%rd24+2432];
	max.f32 	%f40, %f38, %f39;
	ld.global.f32 	%f41, [%rd24+2560];
	max.f32 	%f42, %f40, %f41;
	ld.global.f32 	%f43, [%rd24+2688];
	max.f32 	%f44, %f42, %f43;
	ld.global.f32 	%f45, [%rd24+2816];
	max.f32 	%f46, %f44, %f45;
	mov.b32 	%r8, %f46;
	shfl.sync.bfly.b32	%r9|%p3, %r8, 16, 31, -1;
	mov.b32 	%f47, %r9;
	max.f32 	%f48, %f46, %f47;
	mov.b32 	%r10, %f48;
	shfl.sync.bfly.b32	%r11|%p4, %r10, 8, 31, -1;
	mov.b32 	%f49, %r11;
	max.f32 	%f50, %f48, %f49;
	mov.b32 	%r12, %f50;
	shfl.sync.bfly.b32	%r13|%p5, %r12, 4, 31, -1;
	mov.b32 	%f51, %r13;
	max.f32 	%f52, %f50, %f51;
	mov.b32 	%r14, %f52;
	shfl.sync.bfly.b32	%r15|%p6, %r14, 2, 31, -1;
	mov.b32 	%f53, %r15;
	max.f32 	%f54, %f52, %f53;
	mov.b32 	%r16, %f54;
	shfl.sync.bfly.b32	%r17|%p7, %r16, 1, 31, -1;
	mov.b32 	%f55, %r17;
	max.f32 	%f56, %f54, %f55;
	sub.f32 	%f57, %f1, %f56;
	fma.rn.f32 	%f58, %f57, 0f3BBB989D, 0f3F000000;
	cvt.sat.f32.f32 	%f59, %f58;
	mov.f32 	%f60, 0f4B400001;
	mov.f32 	%f61, 0f437C0000;
	fma.rm.f32 	%f62, %f59, %f61, %f60;
	add.f32 	%f63, %f62, 0fCB40007F;
	neg.f32 	%f64, %f63;
	fma.rn.f32 	%f65, %f57, 0f3FB8AA3B, %f64;
	fma.rn.f32 	%f66, %f57, 0f32A57060, %f65;
	mov.b32 	%r18, %f62;
	shl.b32 	%r19, %r18, 23;
	mov.b32 	%f67, %r19;
	ex2.approx.ftz.f32 	%f68, %f66;
	mul.f32 	%f69, %f68, %f67;
	add.f32 	%f70, %f69, 0f00000000;
	sub.f32 	%f71, %f3, %f56;
	fma.rn.f32 	%f72, %f71, 0f3BBB989D, 0f3F000000;
	cvt.sat.f32.f32 	%f73, %f72;
	fma.rm.f32 	%f74, %f73, %f61, %f60;
	add.f32 	%f75, %f74, 0fCB40007F;
	neg.f32 	%f76, %f75;
	fma.rn.f32 	%f77, %f71, 0f3FB8AA3B, %f76;
	fma.rn.f32 	%f78, %f71, 0f32A57060, %f77;
	mov.b32 	%r20, %f74;
	shl.b32 	%r21, %r20, 23;
	mov.b32 	%f79, %r21;
	ex2.approx.ftz.f32 	%f80, %f78;
	mul.f32 	%f81, %f80, %f79;
	add.f32 	%f82, %f70, %f81;
	sub.f32 	%f83, %f5, %f56;
	fma.rn.f32 	%f84, %f83, 0f3BBB989D, 0f3F000000;
	cvt.sat.f32.f32 	%f85, %f84;
	fma.rm.f32 	%f86, %f85, %f61, %f60;
	add.f32 	%f87, %f86, 0fCB40007F;
	neg.f32 	%f88, %f87;
	fma.rn.f32 	%f89, %f83, 0f3FB8AA3B, %f88;
	fma.rn.f32 	%f90, %f83, 0f32A57060, %f89;
	mov.b32 	%r22, %f86;
	shl.b32 	%r23, %r22, 23;
	mov.b32 	%f91, %r23;
	ex2.approx.ftz.f32 	%f92, %f90;
	mul.f32 	%f93, %f92, %f91;
	add.f32 	%f94, %f82, %f93;
	sub.f32 	%f95, %f7, %f56;
	fma.rn.f32 	%f96, %f95, 0f3BBB989D, 0f3F000000;
	cvt.sat.f32.f32 	%f97, %f96;
	fma.rm.f32 	%f98, %f97, %f61, %f60;
	add.f32 	%f99, %f98, 0fCB40007F;
	neg.f32 	%f100, %f99;
	fma.rn.f32 	%f101, %f95, 0f3FB8AA3B, %f100;
	fma.rn.f32 	%f102, %f95, 0f32A57060, %f101;
	mov.b32 	%r24, %f98;
	shl.b32 	%r25, %r24, 23;
	mov.b32 	%f103, %r25;
	ex2.approx.ftz.f32 	%f104, %f102;
	mul.f32 	%f105, %f104, %f103;
	add.f32 	%f106, %f94, %f105;
	sub.f32 	%f107, %f9, %f56;
	fma.rn.f32 	%f108, %f107, 0f3BBB989D, 0f3F000000;
	cvt.sat.f32.f32 	%f109, %f108;
	fma.rm.f32 	%f110, %f109, %f61, %f60;
	add.f32 	%f111, %f110, 0fCB40007F;
	neg.f32 	%f112, %f111;
	fma.rn.f32 	%f113, %f107, 0f3FB8AA3B, %f112;
	fma.rn.f32 	%f114, %f107, 0f32A57060, %f113;
	mov.b32 	%r26, %f110;
	shl.b32 	%r27, %r26, 23;
	mov.b32 	%f115, %r27;
	ex2.approx.ftz.f32 	%f116, %f114;
	mul.f32 	%f117, %f116, %f115;
	add.f32 	%f118, %f106, %f117;
	sub.f32 	%f119, %f11, %f56;
	fma.rn.f32 	%f120, %f119, 0f3BBB989D, 0f3F000000;
	cvt.sat.f32.f32 	%f121, %f120;
	fma.rm.f32 	%f122, %f121, %f61, %f60;
	add.f32 	%f123, %f122, 0fCB40007F;
	neg.f32 	%f124, %f123;
	fma.rn.f32 	%f125, %f119, 0f3FB8AA3B, %f124;
	fma.rn.f32 	%f126, %f119, 0f32A57060, %f125;
	mov.b32 	%r28, %f122;
	shl.b32 	%r29, %r28, 23;
	mov.b32 	%f127, %r29;
	ex2.approx.ftz.f32 	%f128, %f126;
	mul.f32 	%f129, %f128, %f127;
	add.f32 	%f130, %f118, %f129;
	sub.f32 	%f131, %f13, %f56;
	fma.rn.f32 	%f132, %f131, 0f3BBB989D, 0f3F000000;
	cvt.sat.f32.f32 	%f133, %f132;
	fma.rm.f32 	%f134, %f133, %f61, %f60;
	add.f32 	%f135, %f134, 0fCB40007F;
	neg.f32 	%f136, %f135;
	fma.rn.f32 	%f137, %f131, 0f3FB8AA3B, %f136;
	fma.rn.f32 	%f138, %f131, 0f32A57060, %f137;
	mov.b32 	%r30, %f134;
	shl.b32 	%r31, %r30, 23;
	mov.b32 	%f139, %r31;
	ex2.approx.ftz.f32 	%f140, %f138;
	mul.f32 	%f141, %f140, %f139;
	add.f32 	%f142, %f130, %f141;
	sub.f32 	%f143, %f15, %f56;
	fma.rn.f32 	%f144, %f143, 0f3BBB989D, 0f3F000000;
	cvt.sat.f32.f32 	%f145, %f144;
	fma.rm.f32 	%f146, %f145, %f61, %f60;
	add.f32 	%f147, %f146, 0fCB40007F;
	neg.f32 	%f148, %f147;
	fma.rn.f32 	%f149, %f143, 0f3FB8AA3B, %f148;
	fma.rn.f32 	%f150, %f143, 0f32A57060, %f149;
	mov.b32 	%r32, %f146;
	shl.b32 	%r33, %r32, 23;
	mov.b32 	%f151, %r33;
	ex2.approx.ftz.f32 	%f152, %f150;
	mul.f32 	%f153, %f152, %f151;
	add.f32 	%f154, %f142, %f153;
	sub.f32 	%f155, %f17, %f56;
	fma.rn.f32 	%f156, %f155, 0f3BBB989D, 0f3F000000;
	cvt.sat.f32.f32 	%f157, %f156;
	fma.rm.f32 	%f158, %f157, %f61, %f60;
	add.f32 	%f159, %f158, 0fCB40007F;
	neg.f32 	%f160, %f159;
	fma.rn.f32 	%f161, %f155, 0f3FB8AA3B, %f160;
	fma.rn.f32 	%f162, %f155, 0f32A57060, %f161;
	mov.b32 	%r34, %f158;
	shl.b32 	%r35, %r34, 23;
	mov.b32 	%f163, %r35;
	ex2.approx.ftz.f32 	%f164, %f162;
	mul.f32 	%f165, %f164, %f163;
	add.f32 	%f166, %f154, %f165;
	sub.f32 	%f167, %f19, %f56;
	fma.rn.f32 	%f168, %f167, 0f3BBB989D, 0f3F000000;
	cvt.sat.f32.f32 	%f169, %f168;
	fma.rm.f32 	%f170, %f169, %f61, %f60;
	add.f32 	%f171, %f170, 0fCB40007F;
	neg.f32 	%f172, %f171;
	fma.rn.f32 	%f173, %f167, 0f3FB8AA3B, %f172;
	fma.rn.f32 	%f174, %f167, 0f32A57060, %f173;
	mov.b32 	%r36, %f170;
	shl.b32 	%r37, %r36, 23;
	mov.b32 	%f175, %r37;
	ex2.approx.ftz.f32 	%f176, %f174;
	mul.f32 	%f177, %f176, %f175;
	add.f32 	%f178, %f166, %f177;
	sub.f32 	%f179, %f21, %f56;
	fma.rn.f32 	%f180, %f179, 0f3BBB989D, 0f3F000000;
	cvt.sat.f32.f32 	%f181, %f180;
	fma.rm.f32 	%f182, %f181, %f61, %f60;
	add.f32 	%f183, %f182, 0fCB40007F;
	neg.f32 	%f184, %f183;
	fma.rn.f32 	%f185, %f179, 0f3FB8AA3B, %f184;
	fma.rn.f32 	%f186, %f179, 0f32A57060, %f185;
	mov.b32 	%r38, %f182;
	shl.b32 	%r39, %r38, 23;
	mov.b32 	%f187, %r39;
	ex2.approx.ftz.f32 	%f188, %f186;
	mul.f32 	%f189, %f188, %f187;
	add.f32 	%f190, %f178, %f189;
	sub.f32 	%f191, %f23, %f56;
	fma.rn.f32 	%f192, %f191, 0f3BBB989D, 0f3F000000;
	cvt.sat.f32.f32 	%f193, %f192;
	fma.rm.f32 	%f194, %f193, %f61, %f60;
	add.f32 	%f195, %f194, 0fCB40007F;
	neg.f32 	%f196, %f195;
	fma.rn.f32 	%f197, %f191, 0f3FB8AA3B, %f196;
	fma.rn.f32 	%f198, %f191, 0f32A57060, %f197;
	mov.b32 	%r40, %f194;
	shl.b32 	%r41, %r40, 23;
	mov.b32 	%f199, %r41;
	ex2.approx.ftz.f32 	%f200, %f198;
	mul.f32 	%f201, %f200, %f199;
	add.f32 	%f202, %f190, %f201;
	sub.f32 	%f203, %f25, %f56;
	fma.rn.f32 	%f204, %f203, 0f3BBB989D, 0f3F000000;
	cvt.sat.f32.f32 	%f205, %f204;
	fma.rm.f32 	%f206, %f205, %f61, %f60;
	add.f32 	%f207, %f206, 0fCB40007F;
	neg.f32 	%f208, %f207;
	fma.rn.f32 	%f209, %f203, 0f3FB8AA3B, %f208;
	fma.rn.f32 	%f210, %f203, 0f32A57060, %f209;
	mov.b32 	%r42, %f206;
	shl.b32 	%r43, %r42, 23;
	mov.b32 	%f211, %r43;
	ex2.approx.ftz.f32 	%f212, %f210;
	mul.f32 	%f213, %f212, %f211;
	add.f32 	%f214, %f202, %f213;
	sub.f32 	%f215, %f27, %f56;
	fma.rn.f32 	%f216, %f215, 0f3BBB989D, 0f3F000000;
	cvt.sat.f32.f32 	%f217, %f216;
	fma.rm.f32 	%f218, %f217, %f61, %f60;
	add.f32 	%f219, %f218, 0fCB40007F;
	neg.f32 	%f220, %f219;
	fma.rn.f32 	%f221, %f215, 0f3FB8AA3B, %f220;
	fma.rn.f32 	%f222, %f215, 0f32A57060, %f221;
	mov.b32 	%r44, %f218;
	shl.b32 	%r45, %r44, 23;
	mov.b32 	%f223, %r45;
	ex2.approx.ftz.f32 	%f224, %f222;
	mul.f32 	%f225, %f224, %f223;
	add.f32 	%f226, %f214, %f225;
	sub.f32 	%f227, %f29, %f56;
	fma.rn.f32 	%f228, %f227, 0f3BBB989D, 0f3F000000;
	cvt.sat.f32.f32 	%f229, %f228;
	fma.rm.f32 	%f230, %f229, %f61, %f60;
	add.f32 	%f231, %f230, 0fCB40007F;
	neg.f32 	%f232, %f231;
	fma.rn.f32 	%f233, %f227, 0f3FB8AA3B, %f232;
	fma.rn.f32 	%f234, %f227, 0f32A57060, %f233;
	mov.b32 	%r46, %f230;
	shl.b32 	%r47, %r46, 23;
	mov.b32 	%f235, %r47;
	ex2.approx.ftz.f32 	%f236, %f234;
	mul.f32 	%f237, %f236, %f235;
	add.f32 	%f238, %f226, %f237;
	sub.f32 	%f239, %f31, %f56;
	fma.rn.f32 	%f240, %f239, 0f3BBB989D, 0f3F000000;
	cvt.sat.f32.f32 	%f241, %f240;
	fma.rm.f32 	%f242, %f241, %f61, %f60;
	add.f32 	%f243, %f242, 0fCB40007F;
	neg.f32 	%f244, %f243;
	fma.rn.f32 	%f245, %f239, 0f3FB8AA3B, %f244;
	fma.rn.f32 	%f246, %f239, 0f32A57060, %f245;
	mov.b32 	%r48, %f242;
	shl.b32 	%r49, %r48, 23;
	mov.b32 	%f247, %r49;
	ex2.approx.ftz.f32 	%f248, %f246;
	mul.f32 	%f249, %f248, %f247;
	add.f32 	%f250, %f238, %f249;
	sub.f32 	%f251, %f33, %f56;
	fma.rn.f32 	%f252, %f251, 0f3BBB989D, 0f3F000000;
	cvt.sat.f32.f32 	%f253, %f252;
	fma.rm.f32 	%f254, %f253, %f61, %f60;
	add.f32 	%f255, %f254, 0fCB40007F;
	neg.f32 	%f256, %f255;
	fma.rn.f32 	%f257, %f251, 0f3FB8AA3B, %f256;
	fma.rn.f32 	%f258, %f251, 0f32A57060, %f257;
	mov.b32 	%r50, %f254;
	shl.b32 	%r51, %r50, 23;
	mov.b32 	%f259, %r51;
	ex2.approx.ftz.f32 	%f260, %f258;
	mul.f32 	%f261, %f260, %f259;
	add.f32 	%f262, %f250, %f261;
	sub.f32 	%f263, %f35, %f56;
	fma.rn.f32 	%f264, %f263, 0f3BBB989D, 0f3F000000;
	cvt.sat.f32.f32 	%f265, %f264;
	fma.rm.f32 	%f266, %f265, %f61, %f60;
	add.f32 	%f267, %f266, 0fCB40007F;
	neg.f32 	%f268, %f267;
	fma.rn.f32 	%f269, %f263, 0f3FB8AA3B, %f268;
	fma.rn.f32 	%f270, %f263, 0f32A57060, %f269;
	mov.b32 	%r52, %f266;
	shl.b32 	%r53, %r52, 23;
	mov.b32 	%f271, %r53;
	ex2.approx.ftz.f32 	%f272, %f270;
	mul.f32 	%f273, %f272, %f271;
	add.f32 	%f274, %f262, %f273;
	sub.f32 	%f275, %f37, %f56;
	fma.rn.f32 	%f276, %f275, 0f3BBB989D, 0f3F000000;
	cvt.sat.f32.f32 	%f277, %f276;
	fma.rm.f32 	%f278, %f277, %f61, %f60;
	add.f32 	%f279, %f278, 0fCB40007F;
	neg.f32 	%f280, %f279;
	fma.rn.f32 	%f281, %f275, 0f3FB8AA3B, %f280;
	fma.rn.f32 	%f282, %f275, 0f32A57060, %f281;
	mov.b32 	%r54, %f278;
	shl.b32 	%r55, %r54, 23;
	mov.b32 	%f283, %r55;
	ex2.approx.ftz.f32 	%f284, %f282;
	mul.f32 	%f285, %f284, %f283;
	add.f32 	%f286, %f274, %f285;
	sub.f32 	%f287, %f39, %f56;
	fma.rn.f32 	%f288, %f287, 0f3BBB989D, 0f3F000000;
	cvt.sat.f32.f32 	%f289, %f288;
	fma.rm.f32 	%f290, %f289, %f61, %f60;
	add.f32 	%f291, %f290, 0fCB40007F;
	neg.f32 	%f292, %f291;
	fma.rn.f32 	%f293, %f287, 0f3FB8AA3B, %f292;
	fma.rn.f32 	%f294, %f287, 0f32A57060, %f293;
	mov.b32 	%r56, %f290;
	shl.b32 	%r57, %r56, 23;
	mov.b32 	%f295, %r57;
	ex2.approx.ftz.f32 	%f296, %f294;
	mul.f32 	%f297, %f296, %f295;
	add.f32 	%f298, %f286, %f297;
	sub.f32 	%f299, %f41, %f56;
	fma.rn.f32 	%f300, %f299, 0f3BBB989D, 0f3F000000;
	cvt.sat.f32.f32 	%f301, %f300;
	fma.rm.f32 	%f302, %f301, %f61, %f60;
	add.f32 	%f303, %f302, 0fCB40007F;
	neg.f32 	%f304, %f303;
	fma.rn.f32 	%f305, %f299, 0f3FB8AA3B, %f304;
	fma.rn.f32 	%f306, %f299, 0f32A57060, %f305;
	mov.b32 	%r58, %f302;
	shl.b32 	%r59, %r58, 23;
	mov.b32 	%f307, %r59;
	ex2.approx.ftz.f32 	%f308, %f306;
	mul.f32 	%f309, %f308, %f307;
	add.f32 	%f310, %f298, %f309;
	sub.f32 	%f311, %f43, %f56;
	fma.rn.f32 	%f312, %f311, 0f3BBB989D, 0f3F000000;
	cvt.sat.f32.f32 	%f313, %f312;
	fma.rm.f32 	%f314, %f313, %f61, %f60;
	add.f32 	%f315, %f314, 0fCB40007F;
	neg.f32 	%f316, %f315;
	fma.rn.f32 	%f317, %f311, 0f3FB8AA3B, %f316;
	fma.rn.f32 	%f318, %f311, 0f32A57060, %f317;
	mov.b32 	%r60, %f314;
	shl.b32 	%r61, %r60, 23;
	mov.b32 	%f319, %r61;
	ex2.approx.ftz.f32 	%f320, %f318;
	mul.f32 	%f321, %f320, %f319;
	add.f32 	%f322, %f310, %f321;
	sub.f32 	%f323, %f45, %f56;
	fma.rn.f32 	%f324, %f323, 0f3BBB989D, 0f3F000000;
	cvt.sat.f32.f32 	%f325, %f324;
	fma.rm.f32 	%f326, %f325, %f61, %f60;
	add.f32 	%f327, %f326, 0fCB40007F;
	neg.f32 	%f328, %f327;
	fma.rn.f32 	%f329, %f323, 0f3FB8AA3B, %f328;
	fma.rn.f32 	%f330, %f323, 0f32A57060, %f329;
	mov.b32 	%r62, %f326;
	shl.b32 	%r63, %r62, 23;
	mov.b32 	%f331, %r63;
	ex2.approx.ftz.f32 	%f332, %f330;
	mul.f32 	%f333, %f332, %f331;
	add.f32 	%f334, %f322, %f333;
	mov.b32 	%r64, %f334;
	shfl.sync.bfly.b32	%r65|%p8, %r64, 16, 31, -1;
	mov.b32 	%f335, %r65;
	add.f32 	%f336, %f334, %f335;
	mov.b32 	%r66, %f336;
	shfl.sync.bfly.b32	%r67|%p9, %r66, 8, 31, -1;
	mov.b32 	%f337, %r67;
	add.f32 	%f338, %f336, %f337;
	mov.b32 	%r68, %f338;
	shfl.sync.bfly.b32	%r69|%p10, %r68, 4, 31, -1;
	mov.b32 	%f339, %r69;
	add.f32 	%f340, %f338, %f339;
	mov.b32 	%r70, %f340;
	shfl.sync.bfly.b32	%r71|%p11, %r70, 2, 31, -1;
	mov.b32 	%f341, %r71;
	add.f32 	%f342, %f340, %f341;
	mov.b32 	%r72, %f342;
	shfl.sync.bfly.b32	%r73|%p12, %r72, 1, 31, -1;
	mov.b32 	%f343, %r73;
	add.f32 	%f344, %f342, %f343;
	div.rn.f32 	%f345, %f69, %f344;
	div.rn.f32 	%f346, %f81, %f344;
	div.rn.f32 	%f347, %f93, %f344;
	div.rn.f32 	%f348, %f105, %f344;
	div.rn.f32 	%f349, %f117, %f344;
	div.rn.f32 	%f350, %f129, %f344;
	div.rn.f32 	%f351, %f141, %f344;
	div.rn.f32 	%f352, %f153, %f344;
	div.rn.f32 	%f353, %f165, %f344;
	div.rn.f32 	%f354, %f177, %f344;
	div.rn.f32 	%f355, %f189, %f344;
	div.rn.f32 	%f356, %f201, %f344;
	div.rn.f32 	%f357, %f213, %f344;
	div.rn.f32 	%f358, %f225, %f344;
	div.rn.f32 	%f359, %f237, %f344;
	div.rn.f32 	%f360, %f249, %f344;
	div.rn.f32 	%f361, %f261, %f344;
	div.rn.f32 	%f362, %f273, %f344;
	div.rn.f32 	%f363, %f285, %f344;
	div.rn.f32 	%f364, %f297, %f344;
	div.rn.f32 	%f365, %f309, %f344;
	div.rn.f32 	%f366, %f321, %f344;
	div.rn.f32 	%f367, %f333, %f344;
	mad.lo.s64 	%rd25, %rd28, %rd13, %rd4;
	shl.b64 	%rd26, %rd25, 2;
	add.s64 	%rd27, %rd5, %rd26;
	st.global.f32 	[%rd27], %f345;
	st.global.f32 	[%rd27+128], %f346;
	st.global.f32 	[%rd27+256], %f347;
	st.global.f32 	[%rd27+384], %f348;
	st.global.f32 	[%rd27+512], %f349;
	st.global.f32 	[%rd27+640], %f350;
	st.global.f32 	[%rd27+768], %f351;
	st.global.f32 	[%rd27+896], %f352;
	st.global.f32 	[%rd27+1024], %f353;
	st.global.f32 	[%rd27+1152], %f354;
	st.global.f32 	[%rd27+1280], %f355;
	st.global.f32 	[%rd27+1408], %f356;
	st.global.f32 	[%rd27+1536], %f357;
	st.global.f32 	[%rd27+1664], %f358;
	st.global.f32 	[%rd27+1792], %f359;
	st.global.f32 	[%rd27+1920], %f360;
	st.global.f32 	[%rd27+2048], %f361;
	st.global.f32 	[%rd27+2176], %f362;
	st.global.f32 	[%rd27+2304], %f363;
	st.global.f32 	[%rd27+2432], %f364;
	st.global.f32 	[%rd27+2560], %f365;
	st.global.f32 	[%rd27+2688], %f366;
	st.global.f32 	[%rd27+2816], %f367;
	add.s64 	%rd28, %rd28, %rd7;
	setp.lt.s64 	%p13, %rd28, %rd14;
	@%p13 bra 	$L__BB120_4;
$L__BB120_5:
	ret;

}
	// .globl	_Z15SoftmaxWarpImplI10DirectLoadIffE11DirectStoreIffEfLi1ELi23ELi32ELi1ELb1EL9Algorithm0EEvT_T0_ll
.visible .entry _Z15SoftmaxWarpImplI10DirectLoadIffE11DirectStoreIffEfLi1ELi23ELi32ELi1ELb1EL9Algorithm0EEvT_T0_ll(
	.param .align 8 .b8 _Z15SoftmaxWarpImplI10DirectLoadIffE11DirectStoreIffEfLi1ELi23ELi32ELi1ELb1EL9Algorithm0EEvT_T0_ll_param_0[16],
	.param .align 8 .b8 _Z15SoftmaxWarpImplI10DirectLoadIffE11DirectStoreIffEfLi1ELi23ELi32ELi1ELb1EL9Algorithm0EEvT_T0_ll_param_1[16],
	.param .u64 _Z15SoftmaxWarpImplI10DirectLoadIffE11DirectStoreIffEfLi1ELi23ELi32ELi1ELb1EL9Algorithm0EEvT_T0_ll_param_2,
	.param .u64 _Z15SoftmaxWarpImplI10DirectLoadIffE11DirectStoreIffEfLi1ELi23ELi32ELi1ELb1EL9Algorithm0EEvT_T0_ll_param_3
)
{
	.reg .pred 	%p<60>;
	.reg .b32 	%r<96>;
	.reg .b32 	%f<483>;
	.reg .b64 	%rd<51>;

	ld.param.u64 	%rd33, [_Z15SoftmaxWarpImplI10DirectLoadIffE11DirectStoreIffEfLi1ELi23ELi32ELi1ELb1EL9Algorithm0EEvT_T0_ll_param_1+8];
	ld.param.u64 	%rd32, [_Z15SoftmaxWarpImplI10DirectLoadIffE11DirectStoreIffEfLi1ELi23ELi32ELi1ELb1EL9Algorithm0EEvT_T0_ll_param_1];
	ld.param.u64 	%rd31, [_Z15SoftmaxWarpImplI10DirectLoadIffE11DirectStoreIffEfLi1ELi23ELi32ELi1ELb1EL9Algorithm0EEvT_T0_ll_param_0+8];
	ld.param.u64 	%rd30, [_Z15SoftmaxWarpImplI10DirectLoadIffE11DirectStoreIffEfLi1ELi23ELi32ELi1ELb1EL9Algorithm0EEvT_T0_ll_param_0];
	ld.param.u64 	%rd35, [_Z15SoftmaxWarpImplI10DirectLoadIffE11DirectStoreIffEfLi1ELi23ELi32ELi1ELb1EL9Algorithm0EEvT_T0_ll_param_3];
	setp.lt.s64 	%p1, %rd35, 737;
	@%p1 bra 	$L__BB121_2;
	mov.u64 	%rd36, $str;
	cvta.global.u64 	%rd37, %rd36;
	mov.u64 	%rd38, $str$1;
	cvta.global.u64 	%rd39, %rd38;
	mov.u64 	%rd40, __unnamed_122;
	cvta.global.u64 	%rd41, %rd40;
	{ // callseq 121, 0
	.param .b64 param0;
	st.param.b64 	[param0], %rd37;
	.param .b64 param1;
	st.param.b64 	[param1], %rd39;
	.param .b32 param2;
	st.param.b32 	[param2], 253;
	.param .b64 param3;
	st.param.b64 	[param3], %rd41;
	.param .b64 param4;
	st.param.b64 	[param4], 1;
	call.uni 
	__assertfail, 
	(
	param0, 
	param1, 
	param2, 
	param3, 
	param4
	);
	} // callseq 121
$L__BB121_2:
	ld.param.u64 	%rd48, [_Z15SoftmaxWarpImplI10DirectLoadIffE11DirectStoreIffEfLi1ELi23ELi32ELi1ELb1EL9Algorithm0EEvT_T0_ll_param_2];
	mov.u32 	%r2, %ctaid.x;
	mov.u32 	%r3, %ntid.y;
	mov.u32 	%r4, %tid.y;
	mad.lo.s32 	%r5, %r2, %r3, %r4;
	mov.u32 	%r6, %nctaid.x;
	mul.lo.s32 	%r1, %r6, %r3;
	cvt.s64.s32 	%rd50, %r5;
	setp.le.s64 	%p2, %rd48, %rd50;
	@%p2 bra 	$L__BB121_97;
	mov.u32 	%r7, %tid.x;
	cvt.u64.u32 	%rd2, %r7;
	add.s32 	%r8, %r7, 32;
	cvt.u64.u32 	%rd3, %r8;
	add.s32 	%r9, %r7, 64;
	cvt.u64.u32 	%rd4, %r9;
	add.s32 	%r10, %r7, 96;
	cvt.u64.u32 	%rd5, %r10;
	add.s32 	%r11, %r7, 128;
	cvt.u64.u32 	%rd6, %r11;
	add.s32 	%r12, %r7, 160;
	cvt.u64.u32 	%rd7, %r12;
	add.s32 	%r13, %r7, 192;
	cvt.u64.u32 	%rd8, %r13;
	add.s32 	%r14, %r7, 224;
	cvt.u64.u32 	%rd9, %r14;
	add.s32 	%r15, %r7, 256;
	cvt.u64.u32 	%rd10, %r15;
	add.s32 	%r16, %r7, 288;
	cvt.u64.u32 	%rd11, %r16;
	add.s32 	%r17, %r7, 320;
	cvt.u64.u32 	%rd12, %r17;
	add.s32 	%r18, %r7, 352;
	cvt.u64.u32 	%rd13, %r18;
	add.s32 	%r19, %r7, 384;
	cvt.u64.u32 	%rd14, %r19;
	add.s32 	%r20, %r7, 416;
	cvt.u64.u32 	%rd15, %r20;
	add.s32 	%r21, %r7, 448;
	cvt.u64.u32 	%rd16, %r21;
	add.s32 	%r22, %r7, 480;
	cvt.u64.u32 	%rd17, %r22;
	add.s32 	%r23, %r7, 512;
	cvt.u64.u32 	%rd18, %r23;
	add.s32 	%r24, %r7, 544;
	cvt.u64.u32 	%rd19, %r24;
	add.s32 	%r25, %r7, 576;
	cvt.u64.u32 	%rd20, %r25;
	add.s32 	%r26, %r7, 608;
	cvt.u64.u32 	%rd21, %r26;
	add.s32 	%r27, %r7, 640;
	cvt.u64.u32 	%rd22, %r27;
	add.s32 	%r28, %r7, 672;
	cvt.u64.u32 	%rd23, %r28;
	add.s32 	%r29, %r7, 704;
	cvt.u64.u32 	%rd24, %r29;
	cvt.s64.s32 	%rd25, %r1;
$L__BB121_4:
	setp.le.s64 	%p3, %rd35, %rd2;
	mad.lo.s64 	%rd42, %rd50, %rd31, %rd2;
	cvta.to.global.u64 	%rd43, %rd30;
	shl.b64 	%rd44, %rd42, 2;
	add.s64 	%rd27, %rd43, %rd44;
	mov.f32 	%f437, 0fFF800000;
	mov.f32 	%f440, %f437;
	@%p3 bra 	$L__BB121_6;
	ld.global.f32 	%f437, [%rd27];
	max.f32 	%f440, %f437, 0fFF800000;
$L__BB121_6:
	setp.le.s64 	%p4, %rd35, %rd3;
	mov.f32 	%f439, 0fFF800000;
	@%p4 bra 	$L__BB121_8;
	ld.global.f32 	%f439, [%rd27+128];
	max.f32 	%f440, %f440, %f439;
$L__BB121_8:
	setp.le.s64 	%p5, %rd35, %rd4;
	mov.f32 	%f441, 0fFF800000;
	@%p5 bra 	$L__BB121_10;
	ld.global.f32 	%f441, [%rd27+256];
	max.f32 	%f440, %f440, %f441;
$L__BB121_10:
	setp.le.s64 	%p6, %rd35, %rd5;
	mov.f32 	%f443, 0fFF800000;
	@%p6 bra 	$L__BB121_12;
	ld.global.f32 	%f443, [%rd27+384];
	max.f32 	%f440, %f440, %f443;
$L__BB121_12:
	setp.le.s64 	%p7, %rd35, %rd6;
	mov.f32 	%f445, 0fFF800000;
	@%p7 bra 	$L__BB121_14;
	ld.global.f32 	%f445, [%rd27+512];
	max.f32 	%f440, %f440, %f445;
$L__BB121_14:
	setp.le.s64 	%p8, %rd35, %rd7;
	mov.f32 	%f447, 0fFF800000;
	@%p8 bra 	$L__BB121_16;
	ld.global.f32 	%f447, [%rd27+640];
	max.f32 	%f440, %f440, %f447;
$L__BB121_16:
	setp.le.s64 	%p9, %rd35, %rd8;
	mov.f32 	%f449, 0fFF800000;
	@%p9 bra 	$L__BB121_18;
	ld.global.f32 	%f449, [%rd27+768];
	max.f32 	%f440, %f440, %f449;
$L__BB121_18:
	setp.le.s64 	%p10, %rd35, %rd9;
	mov.f32 	%f451, 0fFF800000;
	@%p10 bra 	$L__BB121_20;
	ld.global.f32 	%f451, [%rd27+896];
	max.f32 	%f440, %f440, %f451;
$L__BB121_20:
	setp.le.s64 	%p11, %rd35, %rd10;
	mov.f32 	%f453, 0fFF800000;
	@%p11 bra 	$L__BB121_22;
	ld.global.f32 	%f453, [%rd27+1024];
	max.f32 	%f440, %f440, %f453;
$L__BB121_22:
	setp.le.s64 	%p12, %rd35, %rd11;
	mov.f32 	%f455, 0fFF800000;
	@%p12 bra 	$L__BB121_24;
	ld.global.f32 	%f455, [%rd27+1152];
	max.f32 	%f440, %f440, %f455;
$L__BB121_24:
	setp.le.s64 	%p13, %rd35, %rd12;
	mov.f32 	%f457, 0fFF800000;
	@%p13 bra 	$L__BB121_26;
	ld.global.f32 	%f457, [%rd27+1280];
	max.f32 	%f440, %f440, %f457;
$L__BB121_26:
	setp.le.s64 	%p14, %rd35, %rd13;
	mov.f32 	%f459, 0fFF800000;
	@%p14 bra 	$L__BB121_28;
	ld.global.f32 	%f459, [%rd27+1408];
	max.f32 	%f440, %f440, %f459;
$L__BB121_28:
	setp.le.s64 	%p15, %rd35, %rd14;
	mov.f32 	%f461, 0fFF800000;
	@%p15 bra 	$L__BB121_30;
	ld.global.f32 	%f461, [%rd27+1536];
	max.f32 	%f440, %f440, %f461;
$L__BB121_30:
	setp.le.s64 	%p16, %rd35, %rd15;
	mov.f32 	%f463, 0fFF800000;
	@%p16 bra 	$L__BB121_32;
	ld.global.f32 	%f463, [%rd27+1664];
	max.f32 	%f440, %f440, %f463;
$L__BB121_32:
	setp.le.s64 	%p17, %rd35, %rd16;
	mov.f32 	%f465, 0fFF800000;
	@%p17 bra 	$L__BB121_34;
	ld.global.f32 	%f465, [%rd27+1792];
	max.f32 	%f440, %f440, %f465;
$L__BB121_34:
	setp.le.s64 	%p18, %rd35, %rd17;
	mov.f32 	%f467, 0fFF800000;
	@%p18 bra 	$L__BB121_36;
	ld.global.f32 	%f467, [%rd27+1920];
	max.f32 	%f440, %f440, %f467;
$L__BB121_36:
	setp.le.s64 	%p19, %rd35, %rd18;
	mov.f32 	%f469, 0fFF800000;
	@%p19 bra 	$L__BB121_38;
	ld.global.f32 	%f469, [%rd27+2048];
	max.f32 	%f440, %f440, %f469;
$L__BB121_38:
	setp.le.s64 	%p20, %rd35, %rd19;
	mov.f32 	%f471, 0fFF800000;
	@%p20 bra 	$L__BB121_40;
	ld.global.f32 	%f471, [%rd27+2176];
	max.f32 	%f440, %f440, %f471;
$L__BB121_40:
	setp.le.s64 	%p21, %rd35, %rd20;
	mov.f32 	%f473, 0fFF800000;
	@%p21 bra 	$L__BB121_42;
	ld.global.f32 	%f473, [%rd27+2304];
	max.f32 	%f440, %f440, %f473;
$L__BB121_42:
	setp.le.s64 	%p22, %rd35, %rd21;
	mov.f32 	%f475, 0fFF800000;
	@%p22 bra 	$L__BB121_44;
	ld.global.f32 	%f475, [%rd27+2432];
	max.f32 	%f440, %f440, %f475;
$L__BB121_44:
	setp.le.s64 	%p23, %rd35, %rd22;
	mov.f32 	%f477, 0fFF800000;
	@%p23 bra 	$L__BB121_46;
	ld.global.f32 	%f477, [%rd27+2560];
	max.f32 	%f440, %f440, %f477;
$L__BB121_46:
	setp.le.s64 	%p24, %rd35, %rd23;
	mov.f32 	%f479, 0fFF800000;
	@%p24 bra 	$L__BB121_48;
	ld.global.f32 	%f479, [%rd27+2688];
	max.f32 	%f440, %f440, %f479;
$L__BB121_48:
	setp.le.s64 	%p25, %rd35, %rd24;
	mov.f32 	%f481, 0fFF800000;
	@%p25 bra 	$L__BB121_50;
	ld.global.f32 	%f481, [%rd27+2816];
	max.f32 	%f440, %f440, %f481;
$L__BB121_50:
	setp.le.s64 	%p26, %rd35, %rd2;
	mov.b32 	%r30, %f440;
	shfl.sync.bfly.b32	%r31|%p27, %r30, 16, 31, -1;
	mov.b32 	%f139, %r31;
	max.f32 	%f140, %f440, %f139;
	mov.b32 	%r32, %f140;
	shfl.sync.bfly.b32	%r33|%p28, %r32, 8, 31, -1;
	mov.b32 	%f141, %r33;
	max.f32 	%f142, %f140, %f141;
	mov.b32 	%r34, %f142;
	shfl.sync.bfly.b32	%r35|%p29, %r34, 4, 31, -1;
	mov.b32 	%f143, %r35;
	max.f32 	%f144, %f142, %f143;
	mov.b32 	%r36, %f144;
	shfl.sync.bfly.b32	%r37|%p30, %r36, 2, 31, -1;
	mov.b32 	%f145, %r37;
	max.f32 	%f146, %f144, %f145;
	mov.b32 	%r38, %f146;
	shfl.sync.bfly.b32	%r39|%p31, %r38, 1, 31, -1;
	mov.b32 	%f147, %r39;
	max.f32 	%f148, %f146, %f147;
	sub.f32 	%f149, %f437, %f148;
	fma.rn.f32 	%f150, %f149, 0f3BBB989D, 0f3F000000;
	cvt.sat.f32.f32 	%f151, %f150;
	mov.f32 	%f152, 0f4B400001;
	mov.f32 	%f153, 0f437C0000;
	fma.rm.f32 	%f154, %f151, %f153, %f152;
	add.f32 	%f155, %f154, 0fCB40007F;
	neg.f32 	%f156, %f155;
	fma.rn.f32 	%f157, %f149, 0f3FB8AA3B, %f156;
	fma.rn.f32 	%f158, %f149, 0f32A57060, %f157;
	mov.b32 	%r40, %f154;
	shl.b32 	%r41, %r40, 23;
	mov.b32 	%f159, %r41;
	ex2.approx.ftz.f32 	%f160, %f158;
	mul.f32 	%f161, %f160, %f159;
	add.f32 	%f162, %f161, 0f00000000;
	sub.f32 	%f163, %f439, %f148;
	fma.rn.f32 	%f164, %f163, 0f3BBB989D, 0f3F000000;
	cvt.sat.f32.f32 	%f165, %f164;
	fma.rm.f32 	%f166, %f165, %f153, %f152;
	add.f32 	%f167, %f166, 0fCB40007F;
	neg.f32 	%f168, %f167;
	fma.rn.f32 	%f169, %f163, 0f3FB8AA3B, %f168;
	fma.rn.f32 	%f170, %f163, 0f32A57060, %f169;
	mov.b32 	%r42, %f166;
	shl.b32 	%r43, %r42, 23;
	mov.b32 	%f171, %r43;
	ex2.approx.ftz.f32 	%f172, %f170;
	mul.f32 	%f173, %f172, %f171;
	add.f32 	%f174, %f162, %f173;
	sub.f32 	%f175, %f441, %f148;
	fma.rn.f32 	%f176, %f175, 0f3BBB989D, 0f3F000000;
	cvt.sat.f32.f32 	%f177, %f176;
	fma.rm.f32 	%f178, %f177, %f153, %f152;
	add.f32 	%f179, %f178, 0fCB40007F;
	neg.f32 	%f180, %f179;
	fma.rn.f32 	%f181, %f175, 0f3FB8AA3B, %f180;
	fma.rn.f32 	%f182, %f175, 0f32A57060, %f181;
	mov.b32 	%r44, %f178;
	shl.b32 	%r45, %r44, 23;
	mov.b32 	%f183, %r45;
	ex2.approx.ftz.f32 	%f184, %f182;
	mul.f32 	%f185, %f184, %f183;
	add.f32 	%f186, %f174, %f185;
	sub.f32 	%f187, %f443, %f148;
	fma.rn.f32 	%f188, %f187, 0f3BBB989D, 0f3F000000;
	cvt.sat.f32.f32 	%f189, %f188;
	fma.rm.f32 	%f190, %f189, %f153, %f152;
	add.f32 	%f191, %f190, 0fCB40007F;
	neg.f32 	%f192, %f191;
	fma.rn.f32 	%f193, %f187, 0f3FB8AA3B, %f192;
	fma.rn.f32 	%f194, %f187, 0f32A57060, %f193;
	mov.b32 	%r46, %f190;
	shl.b32 	%r47, %r46, 23;
	mov.b32 	%f195, %r47;
	ex2.approx.ftz.f32 	%f196, %f194;
	mul.f32 	%f197, %f196, %f195;
	add.f32 	%f198, %f186, %f197;
	sub.f32 	%f199, %f445, %f148;
	fma.rn.f32 	%f200, %f199, 0f3BBB989D, 0f3F000000;
	cvt.sat.f32.f32 	%f201, %f200;
	fma.rm.f32 	%f202, %f201, %f153, %f152;
	add.f32 	%f203, %f202, 0fCB40007F;
	neg.f32 	%f204, %f203;
	fma.rn.f32 	%f205, %f199, 0f3FB8AA3B, %f204;
	fma.rn.f32 	%f206, %f199, 0f32A57060, %f205;
	mov.b32 	%r48, %f202;
	shl.b32 	%r49, %r48, 23;
	mov.b32 	%f207, %r49;
	ex2.approx.ftz.f32 	%f208, %f206;
	mul.f32 	%f209, %f208, %f207;
	add.f32 	%f210, %f198, %f209;
	sub.f32 	%f211, %f447, %f148;
	fma.rn.f32 	%f212, %f211, 0f3BBB989D, 0f3F000000;
	cvt.sat.f32.f32 	%f213, %f212;
	fma.rm.f32 	%f214, %f213, %f153, %f152;
	add.f32 	%f215, %f214, 0fCB40007F;
	neg.f32 	%f216, %f215;
	fma.rn.f32 	%f217, %f211, 0f3FB8AA3B, %f216;
	fma.rn.f32 	%f218, %f211, 0f32A57060, %f217;
	mov.b32 	%r50, %f214;
	shl.b32 	%r51, %r50, 23;
	mov.b32 	%f219, %r51;
	ex2.approx.ftz.f32 	%f220, %f218;
	mul.f32 	%f221, %f220, %f219;
	add.f32 	%f222, %f210, %f221;
	sub.f32 	%f223, %f449, %f148;
	fma.rn.f32 	%f224, %f223, 0f3BBB989D, 0f3F000000;
	cvt.sat.f32.f32 	%f225, %f224;
	fma.rm.f32 	%f226, %f225, %f153, %f152;
	add.f32 	%f227, %f226, 0fCB40007F;
	neg.f32 	%f228, %f227;
	fma.rn.f32 	%f229, %f223, 0f3FB8AA3B, %f228;
	fma.rn.f32 	%f230, %f223, 0f32A57060, %f229;
	mov.b32 	%r52, %f226;
	shl.b32 	%r53, %r52, 23;
	mov.b32 	%f231, %r53;
	ex2.approx.ftz.f32 	%f232, %f230;
	mul.f32 	%f233, %f232, %f231;
	add.f32 	%f234, %f222, %f233;
	sub.f32 	%f235, %f451, %f148;
	fma.rn.f32 	%f236, %f235, 0f3BBB989D, 0f3F000000;
	cvt.sat.f32.f32 	%f237, %f236;
	fma.rm.f32 	%f238, %f237, %f153, %f152;
	add.f32 	%f239, %f238, 0fCB40007F;
	neg.f32 	%f240, %f239;
	fma.rn.f32 	%f241, %f235, 0f3FB8AA3B, %f240;
	fma.rn.f32 	%f242, %f235, 0f32A57060, %f241;
	mov.b32 	%r54, %f238;
	shl.b32 	%r55, %r54, 23;
	mov.b32 	%f243, %r55;
	ex2.approx.ftz.f32 	%f244, %f242;
	mul.f32 	%f245, %f244, %f243;
	add.f32 	%f246, %f234, %f245;
	sub.f32 	%f247, %f453, %f148;
	fma.rn.f32 	%f248, %f247, 0f3BBB989D, 0f3F000000;
	cvt.sat.f32.f32 	%f249, %f248;
	fma.rm.f32 	%f250, %f249, %f153, %f152;
	add.f32 	%f251, %f250, 0fCB40007F;
	neg.f32 	%f252, %f251;
	fma.rn.f32 	%f253, %f247, 0f3FB8AA3B, %f252;
	fma.rn.f32 	%f254, %f247, 0f32A57060, %f253;
	mov.b32 	%r56, %f250;
	shl.b32 	%r57, %r56, 23;
	mov.b32 	%f255, %r57;
	ex2.approx.ftz.f32 	%f256, %f254;
	mul.f32 	%f257, %f256, %f255;
	add.f32 	%f258, %f246, %f257;
	sub.f32 	%f259, %f455, %f148;
	fma.rn.f32 	%f260, %f259, 0f3BBB989D, 0f3F000000;
	cvt.sat.f32.f32 	%f261, %f260;
	fma.rm.f32 	%f262, %f261, %f153, %f152;
	add.f32 	%f263, %f262, 0fCB40007F;
	neg.f32 	%f264, %f263;
	fma.rn.f32 	%f265, %f259, 0f3FB8AA3B, %f264;
	fma.rn.f32 	%f266, %f259, 0f32A57060, %f265;
	mov.b32 	%r58, %f262;
	shl.b32 	%r59, %r58, 23;
	mov.b32 	%f267, %r59;
	ex2.approx.ftz.f32 	%f268, %f266;
	mul.f32 	%f269, %f268, %f267;
	add.f32 	%f270, %f258, %f269;
	sub.f32 	%f271, %f457, %f148;
	fma.rn.f32 	%f272, %f271, 0f3BBB989D, 0f3F000000;
	cvt.sat.f32.f32 	%f273, %f272;
	fma.rm.f32 	%f274, %f273, %f153, %f152;
	add.f32 	%f275, %f274, 0fCB40007F;
	neg.f32 	%f276, %f275;
	fma.rn.f32 	%f277, %f271, 0f3FB8AA3B, %f276;
	fma.rn.f32 	%f278, %f271, 0f32A57060, %f277;
	mov.b32 	%r60, %f274;
	shl.b32 	%r61, %r60, 23;
	mov.b32 	%f279, %r61;
	ex2.approx.ftz.f32 	%f280, %f278;
	mul.f32 	%f281, %f280, %f279;
	add.f32 	%f282, %f270, %f281;
	sub.f32 	%f283, %f459, %f148;
	fma.rn.f32 	%f284, %f283, 0f3BBB989D, 0f3F000000;
	cvt.sat.f32.f32 	%f285, %f284;
	fma.rm.f32 	%f286, %f285, %f153, %f152;
	add.f32 	%f287, %f286, 0fCB40007F;
	neg.f32 	%f288, %f287;
	fma.rn.f32 	%f289, %f283, 0f3FB8AA3B, %f288;
	fma.rn.f32 	%f290, %f283, 0f32A57060, %f289;
	mov.b32 	%r62, %f286;
	shl.b32 	%r63, %r62, 23;
	mov.b32 	%f291, %r63;
	ex2.approx.ftz.f32 	%f292, %f290;
	mul.f32 	%f293, %f292, %f291;
	add.f32 	%f294, %f282, %f293;
	sub.f32 	%f295, %f461, %f148;
	fma.rn.f32 	%f296, %f295, 0f3BBB989D, 0f3F000000;
	cvt.sat.f32.f32 	%f297, %f296;
	fma.rm.f32 	%f298, %f297, %f153, %f152;
	add.f32 	%f299, %f298, 0fCB40007F;
	neg.f32 	%f300, %f299;
	fma.rn.f32 	%f301, %f295, 0f3FB8AA3B, %f300;
	fma.rn.f32 	%f302, %f295, 0f32A57060, %f301;
	mov.b32 	%r64, %f298;
	shl.b32 	%r65, %r64, 23;
	mov.b32 	%f303, %r65;
	ex2.approx.ftz.f32 	%f304, %f302;
	mul.f32 	%f305, %f304, %f303;
	add.f32 	%f306, %f294, %f305;
	sub.f32 	%f307, %f463, %f148;
	fma.rn.f32 	%f308, %f307, 0f3BBB989D, 0f3F000000;
	cvt.sat.f32.f32 	%f309, %f308;
	fma.rm.f32 	%f310, %f309, %f153, %f152;
	add.f32 	%f311, %f310, 0fCB40007F;
	neg.f32 	%f312, %f311;
	fma.rn.f32 	%f313, %f307, 0f3FB8AA3B, %f312;
	fma.rn.f32 	%f314, %f307, 0f32A57060, %f313;
	mov.b32 	%r66, %f310;
	shl.b32 	%r67, %r66, 23;
	mov.b32 	%f315, %r67;
	ex2.approx.ftz.f32 	%f316, %f314;
	mul.f32 	%f317, %f316, %f315;
	add.f32 	%f318, %f306, %f317;
	sub.f32 	%f319, %f465, %f148;
	fma.rn.f32 	%f320, %f319, 0f3BBB989D, 0f3F000000;
	cvt.sat.f32.f32 	%f321, %f320;
	fma.rm.f32 	%f322, %f321, %f153, %f152;
	add.f32 	%f323, %f322, 0fCB40007F;
	neg.f32 	%f324, %f323;
	fma.rn.f32 	%f325, %f319, 0f3FB8AA3B, %f324;
	fma.rn.f32 	%f326, %f319, 0f32A57060, %f325;
	mov.b32 	%r68, %f322;
	shl.b32 	%r69, %r68, 23;
	mov.b32 	%f327, %r69;
	ex2.approx.ftz.f32 	%f328, %f326;
	mul.f32 	%f329, %f328, %f327;
	add.f32 	%f330, %f318, %f329;
	sub.f32 	%f331, %f467, %f148;
	fma.rn.f32 	%f332, %f331, 0f3BBB989D, 0f3F000000;
	cvt.sat.f32.f32 	%f333, %f332;
	fma.rm.f32 	%f334, %f333, %f153, %f152;
	add.f32 	%f335, %f334, 0fCB40007F;
	neg.f32 	%f336, %f335;
	fma.rn.f32 	%f337, %f331, 0f3FB8AA3B, %f336;
	fma.rn.f32 	%f338, %f331, 0f32A57060, %f337;
	mov.b32 	%r70, %f334;
	shl.b32 	%r71, %r70, 23;
	mov.b32 	%f339, %r71;
	ex2.approx.ftz.f32 	%f340, %f338;
	mul.f32 	%f341, %f340, %f339;
	add.f32 	%f342, %f330, %f341;
	sub.f32 	%f343, %f469, %f148;
	fma.rn.f32 	%f344, %f343, 0f3BBB989D, 0f3F000000;
	cvt.sat.f32.f32 	%f345, %f344;
	fma.rm.f32 	%f346, %f345, %f153, %f152;
	add.f32 	%f347, %f346, 0fCB40007F;
	neg.f32 	%f348, %f347;
	fma.rn.f32 	%f349, %f343, 0f3FB8AA3B, %f348;
	fma.rn.f32 	%f350, %f343, 0f32A57060, %f349;
	mov.b32 	%r72, %f346;
	shl.b32 	%r73, %r72, 23;
	mov.b32 	%f351, %r73;
	ex2.approx.ftz.f32 	%f352, %f350;
	mul.f32 	%f353, %f352, %f351;
	add.f32 	%f354, %f342, %f353;
	sub.f32 	%f355, %f471, %f148;
	fma.rn.f32 	%f356, %f355, 0f3BBB989D, 0f3F000000;
	cvt.sat.f32.f32 	%f357, %f356;
	fma.rm.f32 	%f358, %f357, %f153, %f152;
	add.f32 	%f359, %f358, 0fCB40007F;
	neg.f32 	%f360, %f359;
	fma.rn.f32 	%f361, %f355, 0f3FB8AA3B, %f360;
	fma.rn.f32 	%f362, %f355, 0f32A57060, %f361;
	mov.b32 	%r74, %f358;
	shl.b32 	%r75, %r74, 23;
	mov.b32 	%f363, %r75;
	ex2.approx.ftz.f32 	%f364, %f362;
	mul.f32 	%f365, %f364, %f363;
	add.f32 	%f366, %f354, %f365;
	sub.f32 	%f367, %f473, %f148;
	fma.rn.f32 	%f368, %f367, 0f3BBB989D, 0f3F000000;
	cvt.sat.f32.f32 	%f369, %f368;
	fma.rm.f32 	%f370, %f369, %f153, %f152;
	add.f32 	%f371, %f370, 0fCB40007F;
	neg.f32 	%f372, %f371;
	fma.rn.f32 	%f373, %f367, 0f3FB8AA3B, %f372;
	fma.rn.f32 	%f374, %f367, 0f32A57060, %f373;
	mov.b32 	%r76, %f370;
	shl.b32 	%r77, %r76, 23;
	mov.b32 	%f375, %r77;
	ex2.approx.ftz.f32 	%f376, %f374;
	mul.f32 	%f377, %f376, %f375;
	add.f32 	%f378, %f366, %f377;
	sub.f32 	%f379, %f475, %f148;
	fma.rn.f32 	%f380, %f379, 0f3BBB989D, 0f3F000000;
	cvt.sat.f32.f32 	%f381, %f380;
	fma.rm.f32 	%f382, %f381, %f153, %f152;
	add.f32 	%f383, %f382, 0fCB40007F;
	neg.f32 	%f384, %f383;
	fma.rn.f32 	%f385, %f379, 0f3FB8AA3B, %f384;
	fma.rn.f32 	%f386, %f379, 0f32A57060, %f385;
	mov.b32 	%r78, %f382;
	shl.b32 	%r79, %r78, 23;
	mov.b32 	%f387, %r79;
	ex2.approx.ftz.f32 	%f388, %f386;
	mul.f32 	%f389, %f388, %f387;
	add.f32 	%f390, %f378, %f389;
	sub.f32 	%f391, %f477, %f148;
	fma.rn.f32 	%f392, %f391, 0f3BBB989D, 0f3F000000;
	cvt.sat.f32.f32 	%f393, %f392;
	fma.rm.f32 	%f394, %f393, %f153, %f152;
	add.f32 	%f395, %f394, 0fCB40007F;
	neg.f32 	%f396, %f395;
	fma.rn.f32 	%f397, %f391, 0f3FB8AA3B, %f396;
	fma.rn.f32 	%f398, %f391, 0f32A57060, %f397;
	mov.b32 	%r80, %f394;
	shl.b32 	%r81, %r80, 23;
	mov.b32 	%f399, %r81;
	ex2.approx.ftz.f32 	%f400, %f398;
	mul.f32 	%f401, %f400, %f399;
	add.f32 	%f402, %f390, %f401;
	sub.f32 	%f403, %f479, %f148;
	fma.rn.f32 	%f404, %f403, 0f3BBB989D, 0f3F000000;
	cvt.sat.f32.f32 	%f405, %f404;
	fma.rm.f32 	%f406, %f405, %f153, %f152;
	add.f32 	%f407, %f406, 0fCB40007F;
	neg.f32 	%f408, %f407;
	fma.rn.f32 	%f409, %f403, 0f3FB8AA3B, %f408;
	fma.rn.f32 	%f410, %f403, 0f32A57060, %f409;
	mov.b32 	%r82, %f406;
	shl.b32 	%r83, %r82, 23;
	mov.b32 	%f411, %r83;
	ex2.approx.ftz.f32 	%f412, %f410;
	mul.f32 	%f413, %f412, %f411;
	add.f32 	%f414, %f402, %f413;
	sub.f32 	%f415, %f481, %f148;
	fma.rn.f32 	%f416, %f415, 0f3BBB989D, 0f3F000000;
	cvt.sat.f32.f32 	%f417, %f416;
	fma.rm.f32 	%f418, %f417, %f153, %f152;
	add.f32 	%f419, %f418, 0fCB40007F;
	neg.f32 	%f420, %f419;
	fma.rn.f32 	%f421, %f415, 0f3FB8AA3B, %f420;
	fma.rn.f32 	%f422, %f415, 0f32A57060, %f421;
	mov.b32 	%r84, %f418;
	shl.b32 	%r85, %r84, 23;
	mov.b32 	%f423, %r85;
	ex2.approx.ftz.f32 	%f424, %f422;
	mul.f32 	%f425, %f424, %f423;
	add.f32 	%f426, %f414, %f425;
	mov.b32 	%r86, %f426;
	shfl.sync.bfly.b32	%r87|%p32, %r86, 16, 31, -1;
	mov.b32 	%f427, %r87;
	add.f32 	%f428, %f426, %f427;
	mov.b32 	%r88, %f428;
	shfl.sync.bfly.b32	%r89|%p33, %r88, 8, 31, -1;
	mov.b32 	%f429, %r89;
	add.f32 	%f430, %f428, %f429;
	mov.b32 	%r90, %f430;
	shfl.sync.bfly.b32	%r91|%p34, %r90, 4, 31, -1;
	mov.b32 	%f431, %r91;
	add.f32 	%f432, %f430, %f431;
	mov.b32 	%r92, %f432;
	shfl.sync.bfly.b32	%r93|%p35, %r92, 2, 31, -1;
	mov.b32 	%f433, %r93;
	add.f32 	%f434, %f432, %f433;
	mov.b32 	%r94, %f434;
	shfl.sync.bfly.b32	%r95|%p36, %r94, 1, 31, -1;
	mov.b32 	%f435, %r95;
	add.f32 	%f436, %f434, %f435;
	div.rn.f32 	%f93, %f161, %f436;
	div.rn.f32 	%f94, %f173, %f436;
	div.rn.f32 	%f95, %f185, %f436;
	div.rn.f32 	%f96, %f197, %f436;
	div.rn.f32 	%f97, %f209, %f436;
	div.rn.f32 	%f98, %f221, %f436;
	div.rn.f32 	%f99, %f233, %f436;
	div.rn.f32 	%f100, %f245, %f436;
	div.rn.f32 	%f101, %f257, %f436;
	div.rn.f32 	%f102, %f269, %f436;
	div.rn.f32 	%f103, %f281, %f436;
	div.rn.f32 	%f104, %f293, %f436;
	div.rn.f32 	%f105, %f305, %f436;
	div.rn.f32 	%f106, %f317, %f436;
	div.rn.f32 	%f107, %f329, %f436;
	div.rn.f32 	%f108, %f341, %f436;
	div.rn.f32 	%f109, %f353, %f436;
	div.rn.f32 	%f110, %f365, %f436;
	div.rn.f32 	%f111, %f377, %f436;
	div.rn.f32 	%f112, %f389, %f436;
	div.rn.f32 	%f113, %f401, %f436;
	div.rn.f32 	%f114, %f413, %f436;
	div.rn.f32 	%f115, %f425, %f436;
	mad.lo.s64 	%rd45, %rd50, %rd33, %rd2;
	cvta.to.global.u64 	%rd46, %rd32;
	shl.b64 	%rd47, %rd45, 2;
	add.s64 	%rd28, %rd46, %rd47;
	@%p26 bra 	$L__BB121_52;
	st.global.f32 	[%rd28], %f93;
$L__BB121_52:
	setp.le.s64 	%p37, %rd35, %rd3;
	@%p37 bra 	$L__BB121_54;
	st.global.f32 	[%rd28+128], %f94;
$L__BB121_54:
	setp.le.s64 	%p38, %rd35, %rd4;
	@%p38 bra 	$L__BB121_56;
	st.global.f32 	[%rd28+256], %f95;
$L__BB121_56:
	setp.le.s64 	%p39, %rd35, %rd5;
	@%p39 bra 	$L__BB121_58;
	st.global.f32 	[%rd28+384], %f96;
$L__BB121_58:
	setp.le.s64 	%p40, %rd35, %rd6;
	@%p40 bra 	$L__BB121_60;
	st.global.f32 	[%rd28+512], %f97;
$L__BB121_60:
	setp.le.s64 	%p41, %rd35, %rd7;
	@%p41 bra 	$L__BB121_62;
	st.global.f32 	[%rd28+640], %f98;
$L__BB121_62:
	setp.le.s64 	%p42, %rd35, %rd8;
	@%p42 bra 	$L__BB121_64;
	st.global.f32 	[%rd28+768], %f99;
$L__BB121_64:
	setp.le.s64 	%p43, %rd35, %rd9;
	@%p43 bra 	$L__BB121_66;
	st.global.f32 	[%rd28+896], %f100;
$L__BB121_66:
	setp.le.s64 	%p44, %rd35, %rd10;
	@%p44 bra 	$L__BB121_68;
	st.global.f32 	[%rd28+1024], %f101;
$L__BB121_68:
	setp.le.s64 	%p45, %rd35, %rd11;
	@%p45 bra 	$L__BB121_70;
	st.global.f32 	[%rd28+1152], %f102;
$L__BB121_70:
	setp.le.s64 	%p46, %rd35, %rd12;
	@%p46 bra 	$L__BB121_72;
	st.global.f32 	[%rd28+1280], %f103;
$L__BB121_72:
	setp.le.s64 	%p47, %rd35, %rd13;
	@%p47 bra 	$L__BB121_74;
	st.global.f32 	[%rd28+1408], %f104;
$L__BB121_74:
	setp.le.s64 	%p48, %rd35, %rd14;
	@%p48 bra 	$L__BB121_76;
	st.global.f32 	[%rd28+1536], %f105;
$L__BB121_76:
	setp.le.s64 	%p49, %rd35, %rd15;
	@%p49 bra 	$L__BB121_78;
	st.global.f32 	[%rd28+1664], %f106;
$L__BB121_78:
	setp.le.s64 	%p50, %rd35, %rd16;
	@%p50 bra 	$L__BB121_80;
	st.global.f32 	[%rd28+1792], %f107;
$L__BB121_80:
	setp.le.s64 	%p51, %rd35, %rd17;
	@%p51 bra 	$L__BB121_82;
	st.global.f32 	[%rd28+1920], %f108;
$L__BB121_82:
	setp.le.s64 	%p52, %rd35, %rd18;
	@%p52 bra 	$L__BB121_84;
	st.global.f32 	[%rd28+2048], %f109;
$L__BB121_84:
	setp.le.s64 	%p53, %rd35, %rd19;
	@%p53 bra 	$L__BB121_86;
	st.global.f32 	[%rd28+2176], %f110;
$L__BB121_86:
	setp.le.s64 	%p54, %rd35, %rd20;
	@%p54 bra 	$L__BB121_88;
	st.global.f32 	[%rd28+2304], %f111;
$L__BB121_88:
	setp.le.s64 	%p55, %rd35, %rd21;
	@%p55 bra 	$L__BB121_90;
	st.global.f32 	[%rd28+2432], %f112;
$L__BB121_90:
	setp.le.s64 	%p56, %rd35, %rd22;
	@%p56 bra 	$L__BB121_92;
	st.global.f32 	[%rd28+2560], %f113;
$L__BB121_92:
	setp.le.s64 	%p57, %rd35, %rd23;
	@%p57 bra 	$L__BB121_94;
	st.global.f32 	[%rd28+2688], %f114;
$L__BB121_94:
	setp.le.s64 	%p58, %rd35, %rd24;
	@%p58 bra 	$L__BB121_96;
	st.global.f32 	[%rd28+2816], %f115;
$L__BB121_96:
	ld.param.u64 	%rd49, [_Z15SoftmaxWarpImplI10DirectLoadIffE11DirectStoreIffEfLi1ELi23ELi32ELi1ELb1EL9Algorithm0EEvT_T0_ll_param_2];
	add.s64 	%rd50, %rd50, %rd25;
	setp.lt.s64 	%p59, %rd50, %rd49;
	@%p59 bra 	$L__BB121_4;
$L__BB121_97:
	ret;

}
	// .globl	_Z15SoftmaxWarpImplI10DirectLoadIffE11DirectStoreIffEfLi1ELi24ELi32ELi1ELb0EL9Algorithm0EEvT_T0_ll
.visible .entry _Z15SoftmaxWarpImplI10DirectLoadIffE11DirectStoreIffEfLi1ELi24ELi32ELi1ELb0EL9Algorithm0EEvT_T0_ll(
	.param .align 8 .b8 _Z15SoftmaxWarpImplI10DirectLoadIffE11DirectStoreIffEfLi1ELi24ELi32ELi1ELb0EL9Algorithm0EEvT_T0_ll_param_0[16],
	.param .align 8 .b8 _Z15SoftmaxWarpImplI10DirectLoadIffE11DirectStoreIffEfLi1ELi24ELi32ELi1ELb0EL9Algorithm0EEvT_T0_ll_param_1[16],
	.param .u64 _Z15SoftmaxWarpImplI10DirectLoadIffE11DirectStoreIffEfLi1ELi24ELi32ELi1ELb0EL9Algorithm0EEvT_T0_ll_param_2,
	.param .u64 _Z15SoftmaxWarpImplI10DirectLoadIffE11DirectStoreIffEfLi1ELi24ELi32ELi1ELb0EL9Algorithm0EEvT_T0_ll_param_3
)
{
	.reg .pred 	%p<14>;
	.reg .b32 	%r<76>;
	.reg .b32 	%f<383>;
	.reg .b64 	%rd<28>;

	ld.param.u64 	%rd11, [_Z15SoftmaxWarpImplI10DirectLoadIffE11DirectStoreIffEfLi1ELi24ELi32ELi1ELb0EL9Algorithm0EEvT_T0_ll_param_1+8];
	ld.param.u64 	%rd10, [_Z15SoftmaxWarpImplI10DirectLoadIffE11DirectStoreIffEfLi1ELi24ELi32ELi1ELb0EL9Algorithm0EEvT_T0_ll_param_1];
	ld.param.u64 	%rd9, [_Z15SoftmaxWarpImplI10DirectLoadIffE11DirectStoreIffEfLi1ELi24ELi32ELi1ELb0EL9Algorithm0EEvT_T0_ll_param_0+8];
	ld.param.u64 	%rd8, [_Z15SoftmaxWarpImplI10DirectLoadIffE11DirectStoreIffEfLi1ELi24ELi32ELi1ELb0EL9Algorithm0EEvT_T0_ll_param_0];
	ld.param.u64 	%rd12, [_Z15SoftmaxWarpImplI10DirectLoadIffE11DirectStoreIffEfLi1ELi24ELi32ELi1ELb0EL9Algorithm0EEvT_T0_ll_param_2];
	ld.param.u64 	%rd13, [_Z15SoftmaxWarpImplI10DirectLoadIffE11DirectStoreIffEfLi1ELi24ELi32ELi1ELb0EL9Algorithm0EEvT_T0_ll_param_3];
	setp.lt.s64 	%p1, %rd13, 769;
	@%p1 bra 	$L__BB122_2;
	mov.u64 	%rd14, $str;
	cvta.global.u64 	%rd15, %rd14;
	mov.u64 	%rd16, $str$1;
	cvta.global.u64 	%rd17, %rd16;
	mov.u64 	%rd18, __unnamed_123;
	cvta.global.u64 	%rd19, %rd18;
	{ // callseq 122, 0
	.param .b64 param0;
	st.param.b64 	[param0], %rd15;
	.param .b64 param1;
	st.param.b64 	[param1], %rd17;
	.param .b32 param2;
	st.param.b32 	[param2], 253;
	.param .b64 param3;
	st.param.b64 	[param3], %rd19;
	.param .b64 param4;
	st.param.b64 	[param4], 1;
	call.uni 
	__assertfail, 
	(
	param0, 
	param1, 
	param2, 
	param3, 
	param4
	);
	} // callseq 122
$L__BB122_2:
	mov.u32 	%r2, %ctaid.x;
	mov.u32 	%r3, %ntid.y;
	mov.u32 	%r4, %tid.y;
	mad.lo.s32 	%r5, %r2, %r3, %r4;
	mov.u32 	%r6, %nctaid.x;
	mul.lo.s32 	%r1, %r6, %r3;
	cvt.s64.s32 	%rd27, %r5;
	setp.le.s64 	%p2, %rd12, %rd27;
	@%p2 bra 	$L__BB122_5;
	mov.u32 	%r7, %tid.x;
	cvt.u64.u32 	%rd3, %r7;
	cvta.to.global.u64 	%rd4, %rd8;
	cvt.s64.s32 	%rd5, %r1;
$L__BB122_4:
	mad.lo.s64 	%rd20, %rd27, %rd9, %rd3;
	shl.b64 	%rd21, %rd20, 2;
	add.s64 	%rd22, %rd4, %rd21;
	ld.global.f32 	%f1, [%rd22];
	max.f32 	%f2, %f1, 0fFF800000;
	ld.global.f32 	%f3, [%rd22+128];
	max.f32 	%f4, %f2, %f3;
	ld.global.f32 	%f5, [%rd22+256];
	max.f32 	%f6, %f4, %f5;
	ld.global.f32 	%f7, [%rd22+384];
	max.f32 	%f8, %f6, %f7;
	ld.global.f32 	%f9, [%rd22+512];
	max.f32 	%f10, %f8, %f9;
	ld.global.f32 	%f11, [%rd22+640];
	max.f32 	%f12, %f10, %f11;
	ld.global.f32 	%f13, [%rd22+768];
	max.f32 	%f14, %f12, %f13;
	ld.global.f32 	%f15, [%rd22+896];
	max.f32 	%f16, %f14, %f15;
	ld.global.f32 	%f17, [%rd22+1024];
	max.f32 	%f18, %f16, %f17;
	ld.global.f32 	%f19, [%rd22+1152];
	max.f32 	%f20, %f18, %f19;
	ld.global.f32 	%f21, [%rd22+1280];
	max.f32 	%f22, %f20, %f21;
	ld.global.f32 	%f23, [%rd22+1408];
	max.f32 	%f24, %f22, %f23;
	ld.global.f32 	%f25, [%rd22+1536];
	max.f32 	%f26, %f24, %f25;
	ld.global.f32 	%f27, [%rd22+1664];
	max.f32 	%f28, %f26, %f27;
	ld.global.f32 	%f29, [%rd22+1792];
	max.f32 	%f30, %f28, %f29;
	ld.global.f32 	%f31, [%rd22+1920];
	max.f32 	%f32, %f30, %f31;
	ld.global.f32 	%f33, [%rd22+2048];
	max.f32 	%f34, %f32, %f33;
	ld.global.f32 	%f35, [%rd22+2176];
	max.f32 	%f36, %f34, %f35;
	ld.global.f32 	%f37, [%rd22+2304];
	max.f32 	%f38, %f36, %f37;
	ld.global.f32 	%f39, [%rd22+2432];
	max.f32 	%f40, %f38, %f39;
	ld.global.f32 	%f41, [%rd22+2560];
	max.f32 	%f42, %f40, %f41;
	ld.global.f32 	%f43, [%rd22+2688];
	max.f32 	%f44, %f42, %f43;
	ld.global.f32 	%f45, [%rd22+2816];
	max.f32 	%f46, %f44, %f45;
	ld.global.f32 	%f47, [%rd22+2944];
	max.f32 	%f48, %f46, %f47;
	mov.b32 	%r8, %f48;
	shfl.sync.bfly.b32	%r9|%p3, %r8, 16, 31, -1;
	mov.b32 	%f49, %r9;
	max.f32 	%f50, %f48, %f49;
	mov.b32 	%r10, %f50;
	shfl.sync.bfly.b32	%r11|%p4, %r10, 8, 31, -1;
	mov.b32 	%f51, %r11;
	max.f32 	%f52, %f50, %f51;
	mov.b32 	%r12, %f52;
	shfl.sync.bfly.b32	%r13|%p5, %r12, 4, 31, -1;
	mov.b32 	%f53, %r13;
	max.f32 	%f54, %f52, %f53;
	mov.b32 	%r14, %f54;
	shfl.sync.bfly.b32	%r15|%p6, %r14, 2, 31, -1;
	mov.b32 	%f55, %r15;
	max.f32 	%f56, %f54, %f55;
	mov.b32 	%r16, %f56;
	shfl.sync.bfly.b32	%r17|%p7, %r16, 1, 31, -1;
	mov.b32 	%f57, %r17;
	max.f32 	%f58, %f56, %f57;
	sub.f32 	%f59, %f1, %f58;
	fma.rn.f32 	%f60, %f59, 0f3BBB989D, 0f3F000000;
	cvt.sat.f32.f32 	%f61, %f60;
	mov.f32 	%f62, 0f4B400001;
	mov.f32 	%f63, 0f437C0000;
	fma.rm.f32 	%f64, %f61, %f63, %f62;
	add.f32 	%f65, %f64, 0fCB40007F;
	neg.f32 	%f66, %f65;
	fma.rn.f32 	%f67, %f59, 0f3FB8AA3B, %f66;
	fma.rn.f32 	%f68, %f59, 0f32A57060, %f67;
	mov.b32 	%r18, %f64;
	shl.b32 	%r19, %r18, 23;
	mov.b32 	%f69, %r19;
	ex2.approx.ftz.f32 	%f70, %f68;
	mul.f32 	%f71, %f70, %f69;
	add.f32 	%f72, %f71, 0f00000000;
	sub.f32 	%f73, %f3, %f58;
	fma.rn.f32 	%f74, %f73, 0f3BBB989D, 0f3F000000;
	cvt.sat.f32.f32 	%f75, %f74;
	fma.rm.f32 	%f76, %f75, %f63, %f62;
	add.f32 	%f77, %f76, 0fCB40007F;
	neg.f32 	%f78, %f77;
	fma.rn.f32 	%f79, %f73, 0f3FB8AA3B, %f78;
	fma.rn.f32 	%f80, %f73, 0f32A57060, %f79;
	mov.b32 	%r20, %f76;
	shl.b32 	%r21, %r20, 23;
	mov.b32 	%f81, %r21;
	ex2.approx.ftz.f32 	%f82, %f80;
	mul.f32 	%f83, %f82, %f81;
	add.f32 	%f84, %f72, %f83;
	sub.f32 	%f85, %f5, %f58;
	fma.rn.f32 	%f86, %f85, 0f3BBB989D, 0f3F000000;
	cvt.sat.f32.f32 	%f87, %f86;
	fma.rm.f32 	%f88, %f87, %f63, %f62;
	add.f32 	%f89, %f88, 0fCB40007F;
	neg.f32 	%f90, %f89;
	fma.rn.f32 	%f91, %f85, 0f3FB8AA3B, %f90;
	fma.rn.f32 	%f92, %f85, 0f32A57060, %f91;
	mov.b32 	%r22, %f88;
	shl.b32 	%r23, %r22, 23;
	mov.b32 	%f93, %r23;
	ex2.approx.ftz.f32 	%f94, %f92;
	mul.f32 	%f95, %f94, %f93;
	add.f32 	%f96, %f84, %f95;
	sub.f32 	%f97, %f7, %f58;
	fma.rn.f32 	%f98, %f97, 0f3BBB989D, 0f3F000000;
	cvt.sat.f32.f32 	%f99, %f98;
	fma.rm.f32 	%f100, %f99, %f63, %f62;
	add.f32 	%f101, %f100, 0fCB40007F;
	neg.f32 	%f102, %f101;
	fma.rn.f32 	%f103, %f97, 0f3FB8AA3B, %f102;
	fma.rn.f32 	%f104, %f97, 0f32A57060, %f103;
	mov.b32 	%r24, %f100;
	shl.b32 	%r25, %r24, 23;
	mov.b32 	%f105, %r25;
	ex2.approx.ftz.f32 	%f106, %f104;
	mul.f32 	%f107, %f106, %f105;
	add.f32 	%f108, %f96, %f107;
	sub.f32 	%f109, %f9, %f58;
	fma.rn.f32 	%f110, %f109, 0f3BBB989D, 0f3F000000;
	cvt.sat.f32.f32 	%f111, %f110;
	fma.rm.f32 	%f112, %f111, %f63, %f62;
	add.f32 	%f113, %f112, 0fCB40007F;
	neg.f32 	%f114, %f113;
	fma.rn.f32 	%f115, %f109, 0f3FB8AA3B, %f114;
	fma.rn.f32 	%f116, %f109, 0f32A57060, %f115;
	mov.b32 	%r26, %f112;
	shl.b32 	%r27, %r26, 23;
	mov.b32 	%f117, %r27;
	ex2.approx.ftz.f32 	%f118, %f116;
	mul.f32 	%f119, %f118, %f117;
	add.f32 	%f120, %f108, %f119;
	sub.f32 	%f121, %f11, %f58;
	fma.rn.f32 	%f122, %f121, 0f3BBB989D, 0f3F000000;
	cvt.sat.f32.f32 	%f123, %f122;
	fma.rm.f32 	%f124, %f123, %f63, %f62;
	add.f32 	%f125, %f124, 0fCB40007F;
	neg.f32 	%f126, %f125;
	fma.rn.f32 	%f127, %f121, 0f3FB8AA3B, %f126;
	fma.rn.f32 	%f128, %f121, 0f32A57060, %f127;
	mov.b32 	%r28, %f124;
	shl.b32 	%r29, %r28, 23;
	mov.b32 	%f129, %r29;
	ex2.approx.ftz.f32 	%f130, %f128;
	mul.f32 	%f131, %f130, %f129;
	add.f32 	%f132, %f120, %f131;
	sub.f32 	%f133, %f13, %f58;
	fma.rn.f32 	%f134, %f133, 0f3BBB989D, 0f3F000000;
	cvt.sat.f32.f32 	%f135, %f134;
	fma.rm.f32 	%f136, %f135, %f63, %f62;
	add.f32 	%f137, %f136, 0fCB40007F;
	neg.f32 	%f138, %f137;
	fma.rn.f32 	%f139, %f133, 0f3FB8AA3B, %f138;
	fma.rn.f32 	%f140, %f133, 0f32A57060, %f139;
	mov.b32 	%r30, %f136;
	shl.b32 	%r31, %r30, 23;
	mov.b32 	%f141, %r31;
	ex2.approx.ftz.f32 	%f142, %f140;
	mul.f32 	%f143, %f142, %f141;
	add.f32 	%f144, %f132, %f143;
	sub.f32 	%f145, %f15, %f58;
	fma.rn.f32 	%f146, %f145, 0f3BBB989D, 0f3F000000;
	cvt.sat.f32.f32 	%f147, %f146;
	fma.rm.f32 	%f148, %f147, %f63, %f62;
	add.f32 	%f149, %f148, 0fCB40007F;
	neg.f32 	%f150, %f149;
	fma.rn.f32 	%f151, %f145, 0f3FB8AA3B, %f150;
	fma.rn.f32 	%f152, %f145, 0f32A57060, %f151;
	mov.b32 	%r32, %f148;
	shl.b32 	%r33, %r32, 23;
	mov.b32 	%f153, %r33;
	ex2.approx.ftz.f32 	%f154, %f152;
	mul.f32 	%f155, %f154, %f153;
	add.f32 	%f156, %f144, %f155;
	sub.f32 	%f157, %f17, %f58;
	fma.rn.f32 	%f158, %f157, 0f3BBB989D, 0f3F000000;
	cvt.sat.f32.f32 	%f159, %f158;
	fma.rm.f32 	%f160, %f159, %f63, %f62;
	add.f32 	%f161, %f160, 0fCB40007F;
	neg.f32 	%f162, %f161;
	fma.rn.f32 	%f163, %f157, 0f3FB8AA3B, %f162;
	fma.rn.f32 	%f164, %f157, 0f32A57060, %f163;
	mov.b32 	%r34, %f160;
	shl.b32 	%r35, %r34, 23;
	mov.b32 	%f165, %r35;
	ex2.approx.ftz.f32 	%f166, %f164;
	mul.f32 	%f167, %f166, %f165;
	add.f32 	%f168, %f156, %f167;
	sub.f32 	%f169, %f19, %f58;
	fma.rn.f32 	%f170, %f169, 0f3BBB989D, 0f3F000000;
	cvt.sat.f32.f32 	%f171, %f170;
	fma.rm.f32 	%f172, %f171, %f63, %f62;
	add.f32 	%f173, %f172, 0fCB40007F;
	neg.f32 	%f174, %f173;
	fma.rn.f32 	%f175, %f169, 0f3FB8AA3B, %f174;
	fma.rn.f32 	%f176, %f169, 0f32A57060, %f175;
	mov.b32 	%r36, %f172;
	shl.b32 	%r37, %r36, 23;
	mov.b32 	%f177, %r37;
	ex2.approx.ftz.f32 	%f178, %f176;
	mul.f32 	%f179, %f178, %f177;
	add.f32 	%f180, %f168, %f179;
	sub.f32 	%f181, %f21, %f58;
	fma.rn.f32 	%f182, %f181, 0f3BBB989D, 0f3F000000;
	cvt.sat.f32.f32 	%f183, %f182;
	fma.rm.f32 	%f184, %f183, %f63, %f62;
	add.f32 	%f185, %f184, 0fCB40007F;
	neg.f32 	%f186, %f185;
	fma.rn.f32 	%f187, %f181, 0f3FB8AA3B, %f186;
	fma.rn.f32 	%f188, %f181, 0f32A57060, %f187;
	mov.b32 	%r38, %f184;
	shl.b32 	%r39, %r38, 23;
	mov.b32 	%f189, %r39;
	ex2.approx.ftz.f32 	%f190, %f188;
	mul.f32 	%f191, %f190, %f189;
	add.f32 	%f192, %f180, %f191;
	sub.f32 	%f193, %f23, %f58;
	fma.rn.f32 	%f194, %f193, 0f3BBB989D, 0f3F000000;
	cvt.sat.f32.f32 	%f195, %f194;
	fma.rm.f32 	%f196, %f195, %f63, %f62;
	add.f32 	%f197, %f196, 0fCB40007F;
	neg.f32 	%f198, %f197;
	fma.rn.f32 	%f199, %f193, 0f3FB8AA3B, %f198;
	fma.rn.f32 	%f200, %f193, 0f32A57060, %f199;
	mov.b32 	%r40, %f196;
	shl.b32 	%r41, %r40, 23;
	mov.b32 	%f201, %r41;
	ex2.approx.ftz.f32 	%f202, %f200;
	mul.f32 	%f203, %f202, %f201;
	add.f32 	%f204, %f192, %f203;
	sub.f32 	%f205, %f25, %f58;
	fma.rn.f32 	%f206, %f205, 0f3BBB989D, 0f3F000000;
	cvt.sat.f32.f32 	%f207, %f206;
	fma.rm.f32 	%f208, %f207, %f63, %f62;
	add.f32 	%f209, %f208, 0fCB40007F;
	neg.f32 	%f210, %f209;
	fma.rn.f32 	%f211, %f205, 0f3FB8AA3B, %f210;
	fma.rn.f32 	%f212, %f205, 0f32A57060, %f211;
	mov.b32 	%r42, %f208;
	shl.b32 	%r43, %r42, 23;
	mov.b32 	%f213, %r43;
	ex2.approx.ftz.f32 	%f214, %f212;
	mul.f32 	%f215, %f214, %f213;
	add.f32 	%f216, %f204, %f215;
	sub.f32 	%f217, %f27, %f58;
	fma.rn.f32 	%f218, %f217, 0f3BBB989D, 0f3F000000;
	cvt.sat.f32.f32 	%f219, %f218;
	fma.rm.f32 	%f220, %f219, %f63, %f62;
	add.f32 	%f221, %f220, 0fCB40007F;
	neg.f32 	%f222, %f221;
	fma.rn.f32 	%f223, %f217, 0f3FB8AA3B, %f222;
	fma.rn.f32 	%f224, %f217, 0f32A57060, %f223;
	mov.b32 	%r44, %f220;
	shl.b32 	%r45, %r44, 23;
	mov.b32 	%f225, %r45;
	ex2.approx.ftz.f32 	%f226, %f224;
	mul.f32 	%f227, %f226, %f225;
	add.f32 	%f228, %f216, %f227;
	sub.f32 	%f229, %f29, %f58;
	fma.rn.f32 	%f230, %f229, 0f3BBB989D, 0f3F000000;
	cvt.sat.f32.f32 	%f231, %f230;
	fma.rm.f32 	%f232, %f231, %f63, %f62;
	add.f32 	%f233, %f232, 0fCB40007F;
	neg.f32 	%f234, %f233;
	fma.rn.f32 	%f235, %f229, 0f3FB8AA3B, %f234;
	fma.rn.f32 	%f236, %f229, 0f32A57060, %f235;
	mov.b32 	%r46, %f232;
	shl.b32 	%r47, %r46, 23;
	mov.b32 	%f237, %r47;
	ex2.approx.ftz.f32 	%f238, %f236;
	mul.f32 	%f239, %f238, %f237;
	add.f32 	%f240, %f228, %f239;
	sub.f32 	%f241, %f31, %f58;
	fma.rn.f32 	%f242, %f241, 0f3BBB989D, 0f3F000000;
	cvt.sat.f32.f32 	%f243, %f242;
	fma.rm.f32 	%f244, %f243, %f63, %f62;
	add.f32 	%f245, %f244, 0fCB40007F;
	neg.f32 	%f246, %f245;
	fma.rn.f32 	%f247, %f241, 0f3FB8AA3B, %f246;
	fma.rn.f32 	%f248, %f241, 0f32A57060, %f247;
	mov.b32 	%r48, %f244;
	shl.b32 	%r49, %r48, 23;
	mov.b32 	%f249, %r49;
	ex2.approx.ftz.f32 	%f250, %f248;
	mul.f32 	%f251, %f250, %f249;
	add.f32 	%f252, %f240, %f251;
	sub.f32 	%f253, %f33, %f58;
	fma.rn.f32 	%f254, %f253, 0f3BBB989D, 0f3F000000;
	cvt.sat.f32.f32 	%f255, %f254;
	fma.rm.f32 	%f256, %f255, %f63, %f62;
	add.f32 	%f257, %f256, 0fCB40007F;
	neg.f32 	%f258, %f257;
	fma.rn.f32 	%f259, %f253, 0f3FB8AA3B, %f258;
	fma.rn.f32 	%f260, %f253, 0f32A57060, %f259;
	mov.b32 	%r50, %f256;
	shl.b32 	%r51, %r50, 23;
	mov.b32 	%f261, %r51;
	ex2.approx.ftz.f32 	%f262, %f260;
	mul.f32 	%f263, %f262, %f261;
	add.f32 	%f264, %f252, %f263;
	sub.f32 	%f265, %f35, %f58;
	fma.rn.f32 	%f266, %f265, 0f3BBB989D, 0f3F000000;
	cvt.sat.f32.f32 	%f267, %f266;
	fma.rm.f32 	%f268, %f267, %f63, %f62;
	add.f32 	%f269, %f268, 0fCB40007F;
	neg.f32 	%f270, %f269;
	fma.rn.f32 	%f271, %f265, 0f3FB8AA3B, %f270;
	fma.rn.f32 	%f272, %f265, 0f32A57060, %f271;
	mov.b32 	%r52, %f268;
	shl.b32 	%r53, %r52, 23;
	mov.b32 	%f273, %r53;
	ex2.approx.ftz.f32 	%f274, %f272;
	mul.f32 	%f275, %f274, %f273;
	add.f32 	%f276, %f264, %f275;
	sub.f32 	%f277, %f37, %f58;
	fma.rn.f32 	%f278, %f277, 0f3BBB989D, 0f3F000000;
	cvt.sat.f32.f32 	%f279, %f278;
	fma.rm.f32 	%f280, %f279, %f63, %f62;
	add.f32 	%f281, %f280, 0fCB40007F;
	neg.f32 	%f282, %f281;
	fma.rn.f32 	%f283, %f277, 0f3FB8AA3B, %f282;
	fma.rn.f32 	%f284, %f277, 0f32A57060, %f283;
	mov.b32 	%r54, %f280;
	shl.b32 	%r55, %r54, 23;
	mov.b32 	%f285, %r55;
	ex2.approx.ftz.f32 	%f286, %f284;
	mul.f32 	%f287, %f286, %f285;
	add.f32 	%f288, %f276, %f287;
	sub.f32 	%f289, %f39, %f58;
	fma.rn.f32 	%f290, %f289, 0f3BBB989D, 0f3F000000;
	cvt.sat.f32.f32 	%f291, %f290;
	fma.rm.f32 	%f292, %f291, %f63, %f62;
	add.f32 	%f293, %f292, 0fCB40007F;
	neg.f32 	%f294, %f293;
	fma.rn.f32 	%f295, %f289, 0f3FB8AA3B, %f294;
	fma.rn.f32 	%f296, %f289, 0f32A57060, %f295;
	mov.b32 	%r56, %f292;
	shl.b32 	%r57, %r56, 23;
	mov.b32 	%f297, %r57;
	ex2.approx.ftz.f32 	%f298, %f296;
	mul.f32 	%f299, %f298, %f297;
	add.f32 	%f300, %f288, %f299;
	sub.f32 	%f301, %f41, %f58;
	fma.rn.f32 	%f302, %f301, 0f3BBB989D, 0f3F000000;
	cvt.sat.f32.f32 	%f303, %f302;
	fma.rm.f32 	%f304, %f303, %f63, %f62;
	add.f32 	%f305, %f304, 0fCB40007F;
	neg.f32 	%f306, %f305;
	fma.rn.f32 	%f307, %f301, 0f3FB8AA3B, %f306;
	fma.rn.f32 	%f308, %f301, 0f32A57060, %f307;
	mov.b32 	%r58, %f304;
	shl.b32 	%r59, %r58, 23;
	mov.b32 	%f309, %r59;
	ex2.approx.ftz.f32 	%f310, %f308;
	mul.f32 	%f311, %f310, %f309;
	add.f32 	%f312, %f300, %f311;
	sub.f32 	%f313, %f43, %f58;
	fma.rn.f32 	%f314, %f313, 0f3BBB989D, 0f3F000000;
	cvt.sat.f32.f32 	%f315, %f314;
	fma.rm.f32 	%f316, %f315, %f63, %f62;
	add.f32 	%f317, %f316, 0fCB40007F;
	neg.f32 	%f318, %f317;
	fma.rn.f32 	%f319, %f313, 0f3FB8AA3B, %f318;
	fma.rn.f32 	%f320, %f313, 0f32A57060, %f319;
	mov.b32 	%r60, %f316;
	shl.b32 	%r61, %r60, 23;
	mov.b32 	%f321, %r61;
	ex2.approx.ftz.f32 	%f322, %f320;
	mul.f32 	%f323, %f322, %f321;
	add.f32 	%f324, %f312, %f323;
	sub.f32 	%f325, %f45, %f58;
	fma.rn.f32 	%f326, %f325, 0f3BBB989D, 0f3F000000;
	cvt.sat.f32.f32 	%f327, %f326;
	fma.rm.f32 	%f328, %f327, %f63, %f62;
	add.f32 	%f329, %f328, 0fCB40007F;
	neg.f32 	%f330, %f329;
	fma.rn.f32 	%f331, %f325, 0f3FB8AA3B, %f330;
	fma.rn.f32 	%f332, %f325, 0f32A57060, %f331;
	mov.b32 	%r62, %f328;
	shl.b32 	%r63, %r62, 23;
	mov.b32 	%f333, %r63;
	ex2.approx.ftz.f32 	%f334, %f332;
	mul.f32 	%f335, %f334, %f333;
	add.f32 	%f336, %f324, %f335;
	sub.f32 	%f337, %f47, %f58;
	fma.rn.f32 	%f338, %f337, 0f3BBB989D, 0f3F000000;
	cvt.sat.f32.f32 	%f339, %f338;
	fma.rm.f32 	%f340, %f339, %f63, %f62;
	add.f32 	%f341, %f340, 0fCB40007F;
	neg.f32 	%f342, %f341;
	fma.rn.f32 	%f343, %f337, 0f3FB8AA3B, %f342;
	fma.rn.f32 	%f344, %f337, 0f32A57060, %f343;
	mov.b32 	%r64, %f340;
	shl.b32 	%r65, %r64, 23;
	mov.b32 	%f345, %r65;
	ex2.approx.ftz.f32 	%f346, %f344;
	mul.f32 	%f347, %f346, %f345;
	add.f32 	%f348, %f336, %f347;
	mov.b32 	%r66, %f348;
	shfl.sync.bfly.b32	%r67|%p8, %r66, 16, 31, -1;
	mov.b32 	%f349, %r67;
	add.f32 	%f350, %f348, %f349;
	mov.b32 	%r68, %f350;
	shfl.sync.bfly.b32	%r69|%p9, %r68, 8, 31, -1;
	mov.b32 	%f351, %r69;
	add.f32 	%f352, %f350, %f351;
	mov.b32 	%r70, %f352;
	shfl.sync.bfly.b32	%r71|%p10, %r70, 4, 31, -1;
	mov.b32 	%f353, %r71;
	add.f32 	%f354, %f352, %f353;
	mov.b32 	%r72, %f354;
	shfl.sync.bfly.b32	%r73|%p11, %r72, 2, 31, -1;
	mov.b32 	%f355, %r73;
	add.f32 	%f356, %f354, %f355;
	mov.b32 	%r74, %f356;
	shfl.sync.bfly.b32	%r75|%p12, %r74, 1, 31, -1;
	mov.b32 	%f357, %r75;
	add.f32 	%f358, %f356, %f357;
	div.rn.f32 	%f359, %f71, %f358;
	div.rn.f32 	%f360, %f83, %f358;
	div.rn.f32 	%f361, %f95, %f358;
	div.rn.f32 	%f362, %f107, %f358;
	div.rn.f32 	%f363, %f119, %f358;
	div.rn.f32 	%f364, %f131, %f358;
	div.rn.f32 	%f365, %f143, %f358;
	div.rn.f32 	%f366, %f155, %f358;
	div.rn.f32 	%f367, %f167, %f358;
	div.rn.f32 	%f368, %f179, %f358;
	div.rn.f32 	%f369, %f191, %f358;
	div.rn.f32 	%f370, %f203, %f358;
	div.rn.f32 	%f371, %f215, %f358;
	div.rn.f32 	%f372, %f227, %f358;
	div.rn.f32 	%f373, %f239, %f358;
	div.rn.f32 	%f374, %f251, %f358;
	div.rn.f32 	%f375, %f263, %f358;
	div.rn.f32 	%f376, %f275, %f358;
	div.rn.f32 	%f377, %f287, %f358;
	div.rn.f32 	%f378, %f299, %f358;
	div.rn.f32 	%f379, %f311, %f358;
	div.rn.f32 	%f380, %f323, %f358;
	div.rn.f32 	%f381, %f335, %f358;
	div.rn.f32 	%f382, %f347, %f358;
	mad.lo.s64 	%rd23, %rd27, %rd11, %rd3;
	cvta.to.global.u64 	%rd24, %rd10;
	shl.b64 	%rd25, %rd23, 2;
	add.s64 	%rd26, %rd24, %rd25;
	st.global.f32 	[%rd26], %f359;
	st.global.f32 	[%rd26+128], %f360;
	st.global.f32 	[%rd26+256], %f361;
	st.global.f32 	[%rd26+384], %f362;
	st.global.f32 	[%rd26+512], %f363;
	st.global.f32 	[%rd26+640], %f364;
	st.global.f32 	[%rd26+768], %f365;
	st.global.f32 	[%rd26+896], %f366;
	st.global.f32 	[%rd26+1024], %f367;
	st.global.f32 	[%rd26+1152], %f368;
	st.global.f32 	[%rd26+1280], %f369;
	st.global.f32 	[%rd26+1408], %f370;
	st.global.f32 	[%rd26+1536], %f371;
	st.global.f32 	[%rd26+1664], %f372;
	st.global.f32 	[%rd26+1792], %f373;
	st.global.f32 	[%rd26+1920], %f374;
	st.global.f32 	[%rd26+2048], %f375;
	st.global.f32 	[%rd26+2176], %f376;
	st.global.f32 	[%rd26+2304], %f377;
	st.global.f32 	[%rd26+2432], %f378;
	st.global.f32 	[%rd26+2560], %f379;
	st.global.f32 	[%rd26+2688], %f380;
	st.global.f32 	[%rd26+2816], %f381;
	st.global.f32 	[%rd26+2944], %f382;
	add.s64 	%rd27, %rd27, %rd5;
	setp.lt.s64 	%p13, %rd27, %rd12;
	@%p13 bra 	$L__BB122_4;
$L__BB122_5:
	ret;

}
	// .globl	_Z15SoftmaxWarpImplI10DirectLoadIffE11DirectStoreIffEfLi1ELi24ELi32ELi1ELb1EL9Algorithm0EEvT_T0_ll
.visible .entry _Z15SoftmaxWarpImplI10DirectLoadIffE11DirectStoreIffEfLi1ELi24ELi32ELi1ELb1EL9Algorithm0EEvT_T0_ll(
	.param .align 8 .b8 _Z15SoftmaxWarpImplI10DirectLoadIffE11DirectStoreIffEfLi1ELi24ELi32ELi1ELb1EL9Algorithm0EEvT_T0_ll_param_0[16],
	.param .align 8 .b8 _Z15SoftmaxWarpImplI10DirectLoadIffE11DirectStoreIffEfLi1ELi24ELi32ELi1ELb1EL9Algorithm0EEvT_T0_ll_param_1[16],
	.param .u64 _Z15SoftmaxWarpImplI10DirectLoadIffE11DirectStoreIffEfLi1ELi24ELi32ELi1ELb1EL9Algorithm0EEvT_T0_ll_param_2,
	.param .u64 _Z15SoftmaxWarpImplI10DirectLoadIffE11DirectStoreIffEfLi1ELi24ELi32ELi1ELb1EL9Algorithm0EEvT_T0_ll_param_3
)
{
	.reg .pred 	%p<62>;
	.reg .b32 	%r<102>;
	.reg .b32 	%f<503>;
	.reg .b64 	%rd<53>;

	ld.param.u64 	%rd32, [_Z15SoftmaxWarpImplI10DirectLoadIffE11DirectStoreIffEfLi1ELi24ELi32ELi1ELb1EL9Algorithm0EEvT_T0_ll_param_1+8];
	ld.param.u64 	%rd31, [_Z15SoftmaxWarpImplI10DirectLoadIffE11DirectStoreIffEfLi1ELi24ELi32ELi1ELb1EL9Algorithm0EEvT_T0_ll_param_1];
	ld.param.u64 	%rd30, [_Z15SoftmaxWarpImplI10DirectLoadIffE11DirectStoreIffEfLi1ELi24ELi32ELi1ELb1EL9Algorithm0EEvT_T0_ll_param_0+8];
	ld.param.u64 	%rd29, [_Z15SoftmaxWarpImplI10DirectLoadIffE11DirectStoreIffEfLi1ELi24ELi32ELi1ELb1EL9Algorithm0EEvT_T0_ll_param_0];
	ld.param.u64 	%rd34, [_Z15SoftmaxWarpImplI10DirectLoadIffE11DirectStoreIffEfLi1ELi24ELi32ELi1ELb1EL9Algorithm0EEvT_T0_ll_param_3];
	setp.lt.s64 	%p1, %rd34, 769;
	@%p1 bra 	$L__BB123_2;
	mov.u64 	%rd35, $str;
	cvta.global.u64 	%rd36, %rd35;
	mov.u64 	%rd37, $str$1;
	cvta.global.u64 	%rd38, %rd37;
	mov.u64 	%rd39, __unnamed_124;
	cvta.global.u64 	%rd40, %rd39;
	{ // callseq 123, 0
	.param .b64 param0;
	st.param.b64 	[param0], %rd36;
	.param .b64 param1;
	st.param.b64 	[param1], %rd38;
	.param .b32 param2;
	st.param.b32 	[param2], 253;
	.param .b64 param3;
	st.param.b64 	[param3], %rd40;
	.param .b64 param4;
	st.param.b64 	[param4], 1;
	call.uni 
	__assertfail, 
	(
	param0, 
	param1, 
	param2, 
	param3, 
	param4
	);
	} // callseq 123
$L__BB123_2:
	ld.param.u64 	%rd50, [_Z15SoftmaxWarpImplI10DirectLoadIffE11DirectStoreIffEfLi1ELi24ELi32ELi1ELb1EL9Algorithm0EEvT_T0_ll_param_2];
	mov.u32 	%r1, %ctaid.x;
	mov.u32 	%r2, %ntid.y;
	mov.u32 	%r3, %tid.y;
	mad.lo.s32 	%r4, %r1, %r2, %r3;
	cvt.s64.s32 	%rd52, %r4;
	setp.le.s64 	%p2, %rd50, %rd52;
	@%p2 bra 	$L__BB123_101;
	mov.u32 	%r5, %tid.x;
	add.s32 	%r6, %r5, 32;
	cvt.u64.u32 	%rd2, %r6;
	add.s32 	%r7, %r5, 64;
	cvt.u64.u32 	%rd3, %r7;
	add.s32 	%r8, %r5, 96;
	cvt.u64.u32 	%rd4, %r8;
	add.s32 	%r9, %r5, 128;
	cvt.u64.u32 	%rd5, %r9;
	add.s32 	%r10, %r5, 160;
	cvt.u64.u32 	%rd6, %r10;
	add.s32 	%r11, %r5, 192;
	cvt.u64.u32 	%rd7, %r11;
	add.s32 	%r12, %r5, 224;
	cvt.u64.u32 	%rd8, %r12;
	add.s32 	%r13, %r5, 256;
	cvt.u64.u32 	%rd9, %r13;
	add.s32 	%r14, %r5, 288;
	cvt.u64.u32 	%rd10, %r14;
	add.s32 	%r15, %r5, 320;
	cvt.u64.u32 	%rd11, %r15;
	add.s32 	%r16, %r5, 352;
	cvt.u64.u32 	%rd12, %r16;
	add.s32 	%r17, %r5, 384;
	cvt.u64.u32 	%rd13, %r17;
	add.s32 	%r18, %r5, 416;
	cvt.u64.u32 	%rd14, %r18;
	add.s32 	%r19, %r5, 448;
	cvt.u64.u32 	%rd15, %r19;
	add.s32 	%r20, %r5, 480;
	cvt.u64.u32 	%rd16, %r20;
	add.s32 	%r21, %r5, 512;
	cvt.u64.u32 	%rd17, %r21;
	add.s32 	%r22, %r5, 544;
	cvt.u64.u32 	%rd18, %r22;
	add.s32 	%r23, %r5, 576;
	cvt.u64.u32 	%rd19, %r23;
	add.s32 	%r24, %r5, 608;
	cvt.u64.u32 	%rd20, %r24;
	add.s32 	%r25, %r5, 640;
	cvt.u64.u32 	%rd21, %r25;
	add.s32 	%r26, %r5, 672;
	cvt.u64.u32 	%rd22, %r26;
	add.s32 	%r27, %r5, 704;
	cvt.u64.u32 	%rd23, %r27;
	add.s32 	%r28, %r5, 736;
	cvt.u64.u32 	%rd24, %r28;
	mov.u32 	%r99, %nctaid.x;
	mul.lo.s32 	%r101, %r99, %r2;
$L__BB123_4:
	cvt.u64.u32 	%rd41, %r5;
	setp.le.s64 	%p3, %rd34, %rd41;
	mad.lo.s64 	%rd42, %rd52, %rd30, %rd41;
	cvta.to.global.u64 	%rd43, %rd29;
	shl.b64 	%rd44, %rd42, 2;
	add.s64 	%rd26, %rd43, %rd44;
	mov.f32 	%f455, 0fFF800000;
	mov.f32 	%f458, %f455;
	@%p3 bra 	$L__BB123_6;
	ld.global.f32 	%f455, [%rd26];
	max.f32 	%f458, %f455, 0fFF800000;
$L__BB123_6:
	setp.le.s64 	%p4, %rd34, %rd2;
	mov.f32 	%f457, 0fFF800000;
	@%p4 bra 	$L__BB123_8;
	ld.global.f32 	%f457, [%rd26+128];
	max.f32 	%f458, %f458, %f457;
$L__BB123_8:
	setp.le.s64 	%p5, %rd34, %rd3;
	mov.f32 	%f459, 0fFF800000;
	@%p5 bra 	$L__BB123_10;
	ld.global.f32 	%f459, [%rd26+256];
	max.f32 	%f458, %f458, %f459;
$L__BB123_10:
	setp.le.s64 	%p6, %rd34, %rd4;
	mov.f32 	%f461, 0fFF800000;
	@%p6 bra 	$L__BB123_12;
	ld.global.f32 	%f461, [%rd26+384];
	max.f32 	%f458, %f458, %f461;
$L__BB123_12:
	setp.le.s64 	%p7, %rd34, %rd5;
	mov.f32 	%f463, 0fFF800000;
	@%p7 bra 	$L__BB123_14;
	ld.global.f32 	%f463, [%rd26+512];
	max.f32 	%f458, %f458, %f463;
$L__BB123_14:
	setp.le.s64 	%p8, %rd34, %rd6;
	mov.f32 	%f465, 0fFF800000;
	@%p8 bra 	$L__BB123_16;
	ld.global.f32 	%f465, [%rd26+640];
	max.f32 	%f458, %f458, %f465;
$L__BB123_16:
	setp.le.s64 	%p9, %rd34, %rd7;
	mov.f32 	%f467, 0fFF800000;
	@%p9 bra 	$L__BB123_18;
	ld.global.f32 	%f467, [%rd26+768];
	max.f32 	%f458, %f458, %f467;
$L__BB123_18:
	setp.le.s64 	%p10, %rd34, %rd8;
	mov.f32 	%f469, 0fFF800000;
	@%p10 bra 	$L__BB123_20;
	ld.global.f32 	%f469, [%rd26+896];
	max.f32 	%f458, %f458, %f469;
$L__BB123_20:
	setp.le.s64 	%p11, %rd34, %rd9;
	mov.f32 	%f471, 0fFF800000;
	@%p11 bra 	$L__BB123_22;
	ld.global.f32 	%f471, [%rd26+1024];
	max.f32 	%f458, %f458, %f471;
$L__BB123_22:
	setp.le.s64 	%p12, %rd34, %rd10;
	mov.f32 	%f473, 0fFF800000;
	@%p12 bra 	$L__BB123_24;
	ld.global.f32 	%f473, [%rd26+1152];
	max.f32 	%f458, %f458, %f473;
$L__BB123_24:
	setp.le.s64 	%p13, %rd34, %rd11;
	mov.f32 	%f475, 0fFF800000;
	@%p13 bra 	$L__BB123_26;
	ld.global.f32 	%f475, [%rd26+1280];
	max.f32 	%f458, %f458, %f475;
$L__BB123_26:
	setp.le.s64 	%p14, %rd34, %rd12;
	mov.f32 	%f477, 0fFF800000;
	@%p14 bra 	$L__BB123_28;
	ld.global.f32 	%f477, [%rd26+1408];
	max.f32 	%f458, %f458, %f477;
$L__BB123_28:
	setp.le.s64 	%p15, %rd34, %rd13;
	mov.f32 	%f479, 0fFF800000;
	@%p15 bra 	$L__BB123_30;
	ld.global.f32 	%f479, [%rd26+1536];
	max.f32 	%f458, %f458, %f479;
$L__BB123_30:
	setp.le.s64 	%p16, %rd34, %rd14;
	mov.f32 	%f481, 0fFF800000;
	@%p16 bra 	$L__BB123_32;
	ld.global.f32 	%f481, [%rd26+1664];
	max.f32 	%f458, %f458, %f481;
$L__BB123_32:
	setp.le.s64 	%p17, %rd34, %rd15;
	mov.f32 	%f483, 0fFF800000;
	@%p17 bra 	$L__BB123_34;
	ld.global.f32 	%f483, [%rd26+1792];
	max.f32 	%f458, %f458, %f483;
$L__BB123_34:
	setp.le.s64 	%p18, %rd34, %rd16;
	mov.f32 	%f485, 0fFF800000;
	@%p18 bra 	$L__BB123_36;
	ld.global.f32 	%f485, [%rd26+1920];
	max.f32 	%f458, %f458, %f485;
$L__BB123_36:
	setp.le.s64 	%p19, %rd34, %rd17;
	mov.f32 	%f487, 0fFF800000;
	@%p19 bra 	$L__BB123_38;
	ld.global.f32 	%f487, [%rd26+2048];
	max.f32 	%f458, %f458, %f487;
$L__BB123_38:
	setp.le.s64 	%p20, %rd34, %rd18;
	mov.f32 	%f489, 0fFF800000;
	@%p20 bra 	$L__BB123_40;
	ld.global.f32 	%f489, [%rd26+2176];
	max.f32 	%f458, %f458, %f489;
$L__BB123_40:
	setp.le.s64 	%p21, %rd34, %rd19;
	mov.f32 	%f491, 0fFF800000;
	@%p21 bra 	$L__BB123_42;
	ld.global.f32 	%f491, [%rd26+2304];
	max.f32 	%f458, %f458, %f491;
$L__BB123_42:
	setp.le.s64 	%p22, %rd34, %rd20;
	mov.f32 	%f493, 0fFF800000;
	@%p22 bra 	$L__BB123_44;
	ld.global.f32 	%f493, [%rd26+2432];
	max.f32 	%f458, %f458, %f493;
$L__BB123_44:
	setp.le.s64 	%p23, %rd34, %rd21;
	mov.f32 	%f495, 0fFF800000;
	@%p23 bra 	$L__BB123_46;
	ld.global.f32 	%f495, [%rd26+2560];
	max.f32 	%f458, %f458, %f495;
$L__BB123_46:
	setp.le.s64 	%p24, %rd34, %rd22;
	mov.f32 	%f497, 0fFF800000;
	@%p24 bra 	$L__BB123_48;
	ld.global.f32 	%f497, [%rd26+2688];
	max.f32 	%f458, %f458, %f497;
$L__BB123_48:
	setp.le.s64 	%p25, %rd34, %rd23;
	mov.f32 	%f499, 0fFF800000;
	@%p25 bra 	$L__BB123_50;
	ld.global.f32 	%f499, [%rd26+2816];
	max.f32 	%f458, %f458, %f499;
$L__BB123_50:
	setp.le.s64 	%p26, %rd34, %rd24;
	mov.f32 	%f501, 0fFF800000;
	@%p26 bra 	$L__BB123_52;
	ld.global.f32 	%f501, [%rd26+2944];
	max.f32 	%f458, %f458, %f501;
$L__BB123_52:
	cvt.u64.u32 	%rd45, %r5;
	setp.le.s64 	%p27, %rd34, %rd45;
	mov.b32 	%r31, %f458;
	shfl.sync.bfly.b32	%r32|%p28, %r31, 16, 31, -1;
	mov.b32 	%f145, %r32;
	max.f32 	%f146, %f458, %f145;
	mov.b32 	%r33, %f146;
	shfl.sync.bfly.b32	%r34|%p29, %r33, 8, 31, -1;
	mov.b32 	%f147, %r34;
	max.f32 	%f148, %f146, %f147;
	mov.b32 	%r35, %f148;
	shfl.sync.bfly.b32	%r36|%p30, %r35, 4, 31, -1;
	mov.b32 	%f149, %r36;
	max.f32 	%f150, %f148, %f149;
	mov.b32 	%r37, %f150;
	shfl.sync.bfly.b32	%r38|%p31, %r37, 2, 31, -1;
	mov.b32 	%f151, %r38;
	max.f32 	%f152, %f150, %f151;
	mov.b32 	%r39, %f152;
	shfl.sync.bfly.b32	%r40|%p32, %r39, 1, 31, -1;
	mov.b32 	%f153, %r40;
	max.f32 	%f154, %f152, %f153;
	sub.f32 	%f155, %f455, %f154;
	fma.rn.f32 	%f156, %f155, 0f3BBB989D, 0f3F000000;
	cvt.sat.f32.f32 	%f157, %f156;
	mov.f32 	%f158, 0f4B400001;
	mov.f32 	%f159, 0f437C0000;
	fma.rm.f32 	%f160, %f157, %f159, %f158;
	add.f32 	%f161, %f160, 0fCB40007F;
	neg.f32 	%f162, %f161;
	fma.rn.f32 	%f163, %f155, 0f3FB8AA3B, %f162;
	fma.rn.f32 	%f164, %f155, 0f32A57060, %f163;
	mov.b32 	%r41, %f160;
	shl.b32 	%r42, %r41, 23;
	mov.b32 	%f165, %r42;
	ex2.approx.ftz.f32 	%f166, %f164;
	mul.f32 	%f167, %f166, %f165;
	add.f32 	%f168, %f167, 0f00000000;
	sub.f32 	%f169, %f457, %f154;
	fma.rn.f32 	%f170, %f169, 0f3BBB989D, 0f3F000000;
	cvt.sat.f32.f32 	%f171, %f170;
	fma.rm.f32 	%f172, %f171, %f159, %f158;
	add.f32 	%f173, %f172, 0fCB40007F;
	neg.f32 	%f174, %f173;
	fma.rn.f32 	%f175, %f169, 0f3FB8AA3B, %f174;
	fma.rn.f32 	%f176, %f169, 0f32A57060, %f175;
	mov.b32 	%r43, %f172;
	shl.b32 	%r44, %r43, 23;
	mov.b32 	%f177, %r44;
	ex2.approx.ftz.f32 	%f178, %f176;
	mul.f32 	%f179, %f178, %f177;
	add.f32 	%f180, %f168, %f179;
	sub.f32 	%f181, %f459, %f154;
	fma.rn.f32 	%f182, %f181, 0f3BBB989D, 0f3F000000;
	cvt.sat.f32.f32 	%f183, %f182;
	fma.rm.f32 	%f184, %f183, %f159, %f158;
	add.f32 	%f185, %f184, 0fCB40007F;
	neg.f32 	%f186, %f185;
	fma.rn.f32 	%f187, %f181, 0f3FB8AA3B, %f186;
	fma.rn.f32 	%f188, %f181, 0f32A57060, %f187;
	mov.b32 	%r45, %f184;
	shl.b32 	%r46, %r45, 23;
	mov.b32 	%f189, %r46;
	ex2.approx.ftz.f32 	%f190, %f188;
	mul.f32 	%f191, %f190, %f189;
	add.f32 	%f192, %f180, %f191;
	sub.f32 	%f193, %f461, %f154;
	fma.rn.f32 	%f194, %f193, 0f3BBB989D, 0f3F000000;
	cvt.sat.f32.f32 	%f195, %f194;
	fma.rm.f32 	%f196, %f195, %f159, %f158;
	add.f32 	%f197, %f196, 0fCB40007F;
	neg.f32 	%f198, %f197;
	fma.rn.f32 	%f199, %f193, 0f3FB8AA3B, %f198;
	fma.rn.f32 	%f200, %f193, 0f32A57060, %f199;
	mov.b32 	%r47, %f196;
	shl.b32 	%r48, %r47, 23;
	mov.b32 	%f201, %r48;
	ex2.approx.ftz.f32 	%f202, %f200;
	mul.f32 	%f203, %f202, %f201;
	add.f32 	%f204, %f192, %f203;
	sub.f32 	%f205, %f463, %f154;
	fma.rn.f32 	%f206, %f205, 0f3BBB989D, 0f3F000000;
	cvt.sat.f32.f32 	%f207, %f206;
	fma.rm.f32 	%f208, %f207, %f159, %f158;
	add.f32 	%f209, %f208, 0fCB40007F;
	neg.f32 	%f210, %f209;
	fma.rn.f32 	%f211, %f205, 0f3FB8AA3B, %f210;
	fma.rn.f32 	%f212, %f205, 0f32A57060, %f211;
	mov.b32 	%r49, %f208;
	shl.b32 	%r50, %r49, 23;
	mov.b32 	%f213, %r50;
	ex2.approx.ftz.f32 	%f214, %f212;
	mul.f32 	%f215, %f214, %f213;
	add.f32 	%f216, %f204, %f215;
	sub.f32 	%f217, %f465, %f154;
	fma.rn.f32 	%f218, %f217, 0f3BBB989D, 0f3F000000;
	cvt.sat.f32.f32 	%f219, %f218;
	fma.rm.f32 	%f220, %f219, %f159, %f158;
	add.f32 	%f221, %f220, 0fCB40007F;
	neg.f32 	%f222, %f221;
	fma.rn.f32 	%f223, %f217, 0f3FB8AA3B, %f222;
	fma.rn.f32 	%f224, %f217, 0f32A57060, %f223;
	mov.b32 	%r51, %f220;
	shl.b32 	%r52, %r51, 23;
	mov.b32 	%f225, %r52;
	ex2.approx.ftz.f32 	%f226, %f224;
	mul.f32 	%f227, %f226, %f225;
	add.f32 	%f228, %f216, %f227;
	sub.f32 	%f229, %f467, %f154;
	fma.rn.f32 	%f230, %f229, 0f3BBB989D, 0f3F000000;
	cvt.sat.f32.f32 	%f231, %f230;
	fma.rm.f32 	%f232, %f231, %f159, %f158;
	add.f32 	%f233, %f232, 0fCB40007F;
	neg.f32 	%f234, %f233;
	fma.rn.f32 	%f235, %f229, 0f3FB8AA3B, %f234;
	fma.rn.f32 	%f236, %f229, 0f32A57060, %f235;
	mov.b32 	%r53, %f232;
	shl.b32 	%r54, %r53, 23;
	mov.b32 	%f237, %r54;
	ex2.approx.ftz.f32 	%f238, %f236;
	mul.f32 	%f239, %f238, %f237;
	add.f32 	%f240, %f228, %f239;
	sub.f32 	%f241, %f469, %f154;
	fma.rn.f32 	%f242, %f241, 0f3BBB989D, 0f3F000000;
	cvt.sat.f32.f32 	%f243, %f242;
	fma.rm.f32 	%f244, %f243, %f159, %f158;
	add.f32 	%f245, %f244, 0fCB40007F;
	neg.f32 	%f246, %f245;
	fma.rn.f32 	%f247, %f241, 0f3FB8AA3B, %f246;
	fma.rn.f32 	%f248, %f241, 0f32A57060, %f247;
	mov.b32 	%r55, %f244;
	shl.b32 	%r56, %r55, 23;
	mov.b32 	%f249, %r56;
	ex2.approx.ftz.f32 	%f250, %f248;
	mul.f32 	%f251, %f250, %f249;
	add.f32 	%f252, %f240, %f251;
	sub.f32 	%f253, %f471, %f154;
	fma.rn.f32 	%f254, %f253, 0f3BBB989D, 0f3F000000;
	cvt.sat.f32.f32 	%f255, %f254;
	fma.rm.f32 	%f256, %f255, %f159, %f158;
	add.f32 	%f257, %f256, 0fCB40007F;
	neg.f32 	%f258, %f257;
	fma.rn.f32 	%f259, %f253, 0f3FB8AA3B, %f258;
	fma.rn.f32 	%f260, %f253, 0f32A57060, %f259;
	mov.b32 	%r57, %f256;
	shl.b32 	%r58, %r57, 23;
	mov.b32 	%f261, %r58;
	ex2.approx.ftz.f32 	%f262, %f260;
	mul.f32 	%f263, %f262, %f261;
	add.f32 	%f264, %f252, %f263;
	sub.f32 	%f265, %f473, %f154;
	fma.rn.f32 	%f266, %f265, 0f3BBB989D, 0f3F000000;
	cvt.sat.f32.f32 	%f267, %f266;
	fma.rm.f32 	%f268, %f267, %f159, %f158;
	add.f32 	%f269, %f268, 0fCB40007F;
	neg.f32 	%f270, %f269;
	fma.rn.f32 	%f271, %f265, 0f3FB8AA3B, %f270;
	fma.rn.f32 	%f272, %f265, 0f32A57060, %f271;
	mov.b32 	%r59, %f268;
	shl.b32 	%r60, %r59, 23;
	mov.b32 	%f273, %r60;
	ex2.approx.ftz.f32 	%f274, %f272;
	mul.f32 	%f275, %f274, %f273;
	add.f32 	%f276, %f264, %f275;
	sub.f32 	%f277, %f475, %f154;
	fma.rn.f32 	%f278, %f277, 0f3BBB989D, 0f3F000000;
	cvt.sat.f32.f32 	%f279, %f278;
	fma.rm.f32 	%f280, %f279, %f159, %f158;
	add.f32 	%f281, %f280, 0fCB40007F;
	neg.f32 	%f282, %f281;
	fma.rn.f32 	%f283, %f277, 0f3FB8AA3B, %f282;
	fma.rn.f32 	%f284, %f277, 0f32A57060, %f283;
	mov.b32 	%r61, %f280;
	shl.b32 	%r62, %r61, 23;
	mov.b32 	%f285, %r62;
	ex2.approx.ftz.f32 	%f286, %f284;
	mul.f32 	%f287, %f286, %f285;
	add.f32 	%f288, %f276, %f287;
	sub.f32 	%f289, %f477, %f154;
	fma.rn.f32 	%f290, %f289, 0f3BBB989D, 0f3F000000;
	cvt.sat.f32.f32 	%f291, %f290;
	fma.rm.f32 	%f292, %f291, %f159, %f158;
	add.f32 	%f293, %f292, 0fCB40007F;
	neg.f32 	%f294, %f293;
	fma.rn.f32 	%f295, %f289, 0f3FB8AA3B, %f294;
	fma.rn.f32 	%f296, %f289, 0f32A57060, %f295;
	mov.b32 	%r63, %f292;
	shl.b32 	%r64, %r63, 23;
	mov.b32 	%f297, %r64;
	ex2.approx.ftz.f32 	%f298, %f296;
	mul.f32 	%f299, %f298, %f297;
	add.f32 	%f300, %f288, %f299;
	sub.f32 	%f301, %f479, %f154;
	fma.rn.f32 	%f302, %f301, 0f3BBB989D, 0f3F000000;
	cvt.sat.f32.f32 	%f303, %f302;
	fma.rm.f32 	%f304, %f303, %f159, %f158;
	add.f32 	%f305, %f304, 0fCB40007F;
	neg.f32 	%f306, %f305;
	fma.rn.f32 	%f307, %f301, 0f3FB8AA3B, %f306;
	fma.rn.f32 	%f308, %f301, 0f32A57060, %f307;
	mov.b32 	%r65, %f304;
	shl.b32 	%r66, %r65, 23;
	mov.b32 	%f309, %r66;
	ex2.approx.ftz.f32 	%f310, %f308;
	mul.f32 	%f311, %f310, %f309;
	add.f32 	%f312, %f300, %f311;
	sub.f32 	%f313, %f481, %f154;
	fma.rn.f32 	%f314, %f313, 0f3BBB989D, 0f3F000000;
	cvt.sat.f32.f32 	%f315, %f314;
	fma.rm.f32 	%f316, %f315, %f159, %f158;
	add.f32 	%f317, %f316, 0fCB40007F;
	neg.f32 	%f318, %f317;
	fma.rn.f32 	%f319, %f313, 0f3FB8AA3B, %f318;
	fma.rn.f32 	%f320, %f313, 0f32A57060, %f319;
	mov.b32 	%r67, %f316;
	shl.b32 	%r68, %r67, 23;
	mov.b32 	%f321, %r68;
	ex2.approx.ftz.f32 	%f322, %f320;
	mul.f32 	%f323, %f322, %f321;
	add.f32 	%f324, %f312, %f323;
	sub.f32 	%f325, %f483, %f154;
	fma.rn.f32 	%f326, %f325, 0f3BBB989D, 0f3F000000;
	cvt.sat.f32.f32 	%f327, %f326;
	fma.rm.f32 	%f328, %f327, %f159, %f158;
	add.f32 	%f329, %f328, 0fCB40007F;
	neg.f32 	%f330, %f329;
	fma.rn.f32 	%f331, %f325, 0f3FB8AA3B, %f330;
	fma.rn.f32 	%f332, %f325, 0f32A57060, %f331;
	mov.b32 	%r69, %f328;
	shl.b32 	%r70, %r69, 23;
	mov.b32 	%f333, %r70;
	ex2.approx.ftz.f32 	%f334, %f332;
	mul.f32 	%f335, %f334, %f333;
	add.f32 	%f336, %f324, %f335;
	sub.f32 	%f337, %f485, %f154;
	fma.rn.f32 	%f338, %f337, 0f3BBB989D, 0f3F000000;
	cvt.sat.f32.f32 	%f339, %f338;
	fma.rm.f32 	%f340, %f339, %f159, %f158;
	add.f32 	%f341, %f340, 0fCB40007F;
	neg.f32 	%f342, %f341;
	fma.rn.f32 	%f343, %f337, 0f3FB8AA3B, %f342;
	fma.rn.f32 	%f344, %f337, 0f32A57060, %f343;
	mov.b32 	%r71, %f340;
	shl.b32 	%r72, %r71, 23;
	mov.b32 	%f345, %r72;
	ex2.approx.ftz.f32 	%f346, %f344;
	mul.f32 	%f347, %f346, %f345;
	add.f32 	%f348, %f336, %f347;
	sub.f32 	%f349, %f487, %f154;
	fma.rn.f32 	%f350, %f349, 0f3BBB989D, 0f3F000000;
	cvt.sat.f32.f32 	%f351, %f350;
	fma.rm.f32 	%f352, %f351, %f159, %f158;
	add.f32 	%f353, %f352, 0fCB40007F;
	neg.f32 	%f354, %f353;
	fma.rn.f32 	%f355, %f349, 0f3FB8AA3B, %f354;
	fma.rn.f32 	%f356, %f349, 0f32A57060, %f355;
	mov.b32 	%r73, %f352;
	shl.b32 	%r74, %r73, 23;
	mov.b32 	%f357, %r74;
	ex2.approx.ftz.f32 	%f358, %f356;
	mul.f32 	%f359, %f358, %f357;
	add.f32 	%f360, %f348, %f359;
	sub.f32 	%f361, %f489, %f154;
	fma.rn.f32 	%f362, %f361, 0f3BBB989D, 0f3F000000;
	cvt.sat.f32.f32 	%f363, %f362;
	fma.rm.f32 	%f364, %f363, %f159, %f158;
	add.f32 	%f365, %f364, 0fCB40007F;
	neg.f32 	%f366, %f365;
	fma.rn.f32 	%f367, %f361, 0f3FB8AA3B, %f366;
	fma.rn.f32 	%f368, %f361, 0f32A57060, %f367;
	mov.b32 	%r75, %f364;
	shl.b32 	%r76, %r75, 23;
	mov.b32 	%f369, %r76;
	ex2.approx.ftz.f32 	%f370, %f368;
	mul.f32 	%f371, %f370, %f369;
	add.f32 	%f372, %f360, %f371;
	sub.f32 	%f373, %f491, %f154;
	fma.rn.f32 	%f374, %f373, 0f3BBB989D, 0f3F000000;
	cvt.sat.f32.f32 	%f375, %f374;
	fma.rm.f32 	%f376, %f375, %f159, %f158;
	add.f32 	%f377, %f376, 0fCB40007F;
	neg.f32 	%f378, %f377;
	fma.rn.f32 	%f379, %f373, 0f3FB8AA3B, %f378;
	fma.rn.f32 	%f380, %f373, 0f32A57060, %f379;
	mov.b32 	%r77, %f376;
	shl.b32 	%r78, %r77, 23;
	mov.b32 	%f381, %r78;
	ex2.approx.ftz.f32 	%f382, %f380;
	mul.f32 	%f383, %f382, %f381;
	add.f32 	%f384, %f372, %f383;
	sub.f32 	%f385, %f493, %f154;
	fma.rn.f32 	%f386, %f385, 0f3BBB989D, 0f3F000000;
	cvt.sat.f32.f32 	%f387, %f386;
	fma.rm.f32 	%f388, %f387, %f159, %f158;
	add.f32 	%f389, %f388, 0fCB40007F;
	neg.f32 	%f390, %f389;
	fma.rn.f32 	%f391, %f385, 0f3FB8AA3B, %f390;
	fma.rn.f32 	%f392, %f385, 0f32A57060, %f391;
	mov.b32 	%r79, %f388;
	shl.b32 	%r80, %r79, 23;
	mov.b32 	%f393, %r80;
	ex2.approx.ftz.f32 	%f394, %f392;
	mul.f32 	%f395, %f394, %f393;
	add.f32 	%f396, %f384, %f395;
	sub.f32 	%f397, %f495, %f154;
	fma.rn.f32 	%f398, %f397, 0f3BBB989D, 0f3F000000;
	cvt.sat.f32.f32 	%f399, %f398;
	fma.rm.f32 	%f400, %f399, %f159, %f158;
	add.f32 	%f401, %f400, 0fCB40007F;
	neg.f32 	%f402, %f401;
	fma.rn.f32 	%f403, %f397, 0f3FB8AA3B, %f402;
	fma.rn.f32 	%f404, %f397, 0f32A57060, %f403;
	mov.b32 	%r81, %f400;
	shl.b32 	%r82, %r81, 23;
	mov.b32 	%f405, %r82;
	ex2.approx.ftz.f32 	%f406, %f404;
	mul.f32 	%f407, %f406, %f405;
	add.f32 	%f408, %f396, %f407;
	sub.f32 	%f409, %f497, %f154;
	fma.rn.f32 	%f410, %f409, 0f3BBB989D, 0f3F000000;
	cvt.sat.f32.f32 	%f411, %f410;
	fma.rm.f32 	%f412, %f411, %f159, %f158;
	add.f32 	%f413, %f412, 0fCB40007F;
	neg.f32 	%f414, %f413;
	fma.rn.f32 	%f415, %f409, 0f3FB8AA3B, %f414;
	fma.rn.f32 	%f416, %f409, 0f32A57060, %f415;
	mov.b32 	%r83, %f412;
	shl.b32 	%r84, %r83, 23;
	mov.b32 	%f417, %r84;
	ex2.approx.ftz.f32 	%f418, %f416;
	mul.f32 	%f419, %f418, %f417;
	add.f32 	%f420, %f408, %f419;
	sub.f32 	%f421, %f499, %f154;
	fma.rn.f32 	%f422, %f421, 0f3BBB989D, 0f3F000000;
	cvt.sat.f32.f32 	%f423, %f422;
	fma.rm.f32 	%f424, %f423, %f159, %f158;
	add.f32 	%f425, %f424, 0fCB40007F;
	neg.f32 	%f426, %f425;
	fma.rn.f32 	%f427, %f421, 0f3FB8AA3B, %f426;
	fma.rn.f32 	%f428, %f421, 0f32A57060, %f427;
	mov.b32 	%r85, %f424;
	shl.b32 	%r86, %r85, 23;
	mov.b32 	%f429, %r86;
	ex2.approx.ftz.f32 	%f430, %f428;
	mul.f32 	%f431, %f430, %f429;
	add.f32 	%f432, %f420, %f431;
	sub.f32 	%f433, %f501, %f154;
	fma.rn.f32 	%f434, %f433, 0f3BBB989D, 0f3F000000;
	cvt.sat.f32.f32 	%f435, %f434;
	fma.rm.f32 	%f436, %f435, %f159, %f158;
	add.f32 	%f437, %f436, 0fCB40007F;
	neg.f32 	%f438, %f437;
	fma.rn.f32 	%f439, %f433, 0f3FB8AA3B, %f438;
	fma.rn.f32 	%f440, %f433, 0f32A57060, %f439;
	mov.b32 	%r87, %f436;
	shl.b32 	%r88, %r87, 23;
	mov.b32 	%f441, %r88;
	ex2.approx.ftz.f32 	%f442, %f440;
	mul.f32 	%f443, %f442, %f441;
	add.f32 	%f444, %f432, %f443;
	mov.b32 	%r89, %f444;
	shfl.sync.bfly.b32	%r90|%p33, %r89, 16, 31, -1;
	mov.b32 	%f445, %r90;
	add.f32 	%f446, %f444, %f445;
	mov.b32 	%r91, %f446;
	shfl.sync.bfly.b32	%r92|%p34, %r91, 8, 31, -1;
	mov.b32 	%f447, %r92;
	add.f32 	%f448, %f446, %f447;
	mov.b32 	%r93, %f448;
	shfl.sync.bfly.b32	%r94|%p35, %r93, 4, 31, -1;
	mov.b32 	%f449, %r94;
	add.f32 	%f450, %f448, %f449;
	mov.b32 	%r95, %f450;
	shfl.sync.bfly.b32	%r96|%p36, %r95, 2, 31, -1;
	mov.b32 	%f451, %r96;
	add.f32 	%f452, %f450, %f451;
	mov.b32 	%r97, %f452;
	shfl.sync.bfly.b32	%r98|%p37, %r97, 1, 31, -1;
	mov.b32 	%f453, %r98;
	add.f32 	%f454, %f452, %f453;
	div.rn.f32 	%f97, %f167, %f454;
	div.rn.f32 	%f98, %f179, %f454;
	div.rn.f32 	%f99, %f191, %f454;
	div.rn.f32 	%f100, %f203, %f454;
	div.rn.f32 	%f101, %f215, %f454;
	div.rn.f32 	%f102, %f227, %f454;
	div.rn.f32 	%f103, %f239, %f454;
	div.rn.f32 	%f104, %f251, %f454;
	div.rn.f32 	%f105, %f263, %f454;
	div.rn.f32 	%f106, %f275, %f454;
	div.rn.f32 	%f107, %f287, %f454;
	div.rn.f32 	%f108, %f299, %f454;
	div.rn.f32 	%f109, %f311, %f454;
	div.rn.f32 	%f110, %f323, %f454;
	div.rn.f32 	%f111, %f335, %f454;
	div.rn.f32 	%f112, %f347, %f454;
	div.rn.f32 	%f113, %f359, %f454;
	div.rn.f32 	%f114, %f371, %f454;
	div.rn.f32 	%f115, %f383, %f454;
	div.rn.f32 	%f116, %f395, %f454;
	div.rn.f32 	%f117, %f407, %f454;
	div.rn.f32 	%f118, %f419, %f454;
	div.rn.f32 	%f119, %f431, %f454;
	div.rn.f32 	%f120, %f443, %f454;
	mad.lo.s64 	%rd46, %rd52, %rd32, %rd45;
	cvta.to.global.u64 	%rd47, %rd31;
	shl.b64 	%rd48, %rd46, 2;
	add.s64 	%rd27, %rd47, %rd48;
	@%p27 bra 	$L__BB123_54;
	st.global.f32 	[%rd27], %f97;
$L__BB123_54:
	setp.le.s64 	%p38, %rd34, %rd2;
	@%p38 bra 	$L__BB123_56;
	st.global.f32 	[%rd27+128], %f98;
$L__BB123_56:
	setp.le.s64 	%p39, %rd34, %rd3;
	@%p39 bra 	$L__BB123_58;
	st.global.f32 	[%rd27+256], %f99;
$L__BB123_58:
	setp.le.s64 	%p40, %rd34, %rd4;
	@%p40 bra 	$L__BB123_60;
	st.global.f32 	[%rd27+384], %f100;
$L__BB123_60:
	setp.le.s64 	%p41, %rd34, %rd5;
	@%p41 bra 	$L__BB123_62;
	st.global.f32 	[%rd27+512], %f101;
$L__BB123_62:
	setp.le.s64 	%p42, %rd34, %rd6;
	@%p42 bra 	$L__BB123_64;
	st.global.f32 	[%rd27+640], %f102;
$L__BB123_64:
	setp.le.s64 	%p43, %rd34, %rd7;
	@%p43 bra 	$L__BB123_66;
	st.global.f32 	[%rd27+768], %f103;
$L__BB123_66:
	setp.le.s64 	%p44, %rd34, %rd8;
	@%p44 bra 	$L__BB123_68;
	st.global.f32 	[%rd27+896], %f104;
$L__BB123_68:
	setp.le.s64 	%p45, %rd34, %rd9;
	@%p45 bra 	$L__BB123_70;
	st.global.f32 	[%rd27+1024], %f105;
$L__BB123_70:
	setp.le.s64 	%p46, %rd34, %rd10;
	@%p46 bra 	$L__BB123_72;
	st.global.f32 	[%rd27+1152], %f106;
$L__BB123_72:
	setp.le.s64 	%p47, %rd34, %rd11;
	@%p47 bra 	$L__BB123_74;
	st.global.f32 	[%rd27+1280], %f107;
$L__BB123_74:
	setp.le.s64 	%p48, %rd34, %rd12;
	@%p48 bra 	$L__BB123_76;
	st.global.f32 	[%rd27+1408], %f108;
$L__BB123_76:
	setp.le.s64 	%p49, %rd34, %rd13;
	@%p49 bra 	$L__BB123_78;
	st.global.f32 	[%rd27+1536], %f109;
$L__BB123_78:
	setp.le.s64 	%p50, %rd34, %rd14;
	@%p50 bra 	$L__BB123_80;
	st.global.f32 	[%rd27+1664], %f110;
$L__BB123_80:
	setp.le.s64 	%p51, %rd34, %rd15;
	@%p51 bra 	$L__BB123_82;
	st.global.f32 	[%rd27+1792], %f111;
$L__BB123_82:
	setp.le.s64 	%p52, %rd34, %rd16;
	@%p52 bra 	$L__BB123_84;
	st.global.f32 	[%rd27+1920], %f112;
$L__BB123_84:
	setp.le.s64 	%p53, %rd34, %rd17;
	@%p53 bra 	$L__BB123_86;
	st.global.f32 	[%rd27+2048], %f113;
$L__BB123_86:
	setp.le.s64 	%p54, %rd34, %rd18;
	@%p54 bra 	$L__BB123_88;
	st.global.f32 	[%rd27+2176], %f114;
$L__BB123_88:
	setp.le.s64 	%p55, %rd34, %rd19;
	@%p55 bra 	$L__BB123_90;
	st.global.f32 	[%rd27+2304], %f115;
$L__BB123_90:
	setp.le.s64 	%p56, %rd34, %rd20;
	@%p56 bra 	$L__BB123_92;
	st.global.f32 	[%rd27+2432], %f116;
$L__BB123_92:
	setp.le.s64 	%p57, %rd34, %rd21;
	@%p57 bra 	$L__BB123_94;
	st.global.f32 	[%rd27+2560], %f117;
$L__BB123_94:
	setp.le.s64 	%p58, %rd34, %rd22;
	@%p58 bra 	$L__BB123_96;
	st.global.f32 	[%rd27+2688], %f118;
$L__BB123_96:
	setp.le.s64 	%p59, %rd34, %rd23;
	@%p59 bra 	$L__BB123_98;
	st.global.f32 	[%rd27+2816], %f119;
$L__BB123_98:
	setp.le.s64 	%p60, %rd34, %rd24;
	@%p60 bra 	$L__BB123_100;
	st.global.f32 	[%rd27+2944], %f120;
$L__BB123_100:
	ld.param.u64 	%rd51, [_Z15SoftmaxWarpImplI10DirectLoadIffE11DirectStoreIffEfLi1ELi24ELi32ELi1ELb1EL9Algorithm0EEvT_T0_ll_param_2];
	cvt.s64.s32 	%rd49, %r101;
	add.s64 	%rd52, %rd52, %rd49;
	setp.lt.s64 	%p61, %rd52, %rd51;
	@%p61 bra 	$L__BB123_4;
$L__BB123_101:
	ret;

}
	// .globl	_Z15SoftmaxWarpImplI10DirectLoadIffE11DirectStoreIffEfLi1ELi25ELi32ELi1ELb0EL9Algorithm0EEvT_T0_ll
.visible .entry _Z15SoftmaxWarpImplI10DirectLoadIffE11DirectStoreIffEfLi1ELi25ELi32ELi1ELb0EL9Algorithm0EEvT_T0_ll(
	.param .align 8 .b8 _Z15SoftmaxWarpImplI10DirectLoadIffE11DirectStoreIffEfLi1ELi25ELi32ELi1ELb0EL9Algorithm0EEvT_T0_ll_param_0[16],
	.param .align 8 .b8 _Z15SoftmaxWarpImplI10DirectLoadIffE11DirectStoreIffEfLi1ELi25ELi32ELi1ELb0EL9Algorithm0EEvT_T0_ll_param_1[16],
	.param .u64 _Z15SoftmaxWarpImplI10DirectLoadIffE11DirectStoreIffEfLi1ELi25ELi32ELi1ELb0EL9Algorithm0EEvT_T0_ll_param_2,
	.param .u64 _Z15SoftmaxWarpImplI10DirectLoadIffE11DirectStoreIffEfLi1ELi25ELi32ELi1ELb0EL9Algorithm0EEvT_T0_ll_param_3
)
{
	.reg .pred 	%p<14>;
	.reg .b32 	%r<78>;
	.reg .b32 	%f<398>;
	.reg .b64 	%rd<28>;

	ld.param.u64 	%rd11, [_Z15SoftmaxWarpImplI10DirectLoadIffE11DirectStoreIffEfLi1ELi25ELi32ELi1ELb0EL9Algorithm0EEvT_T0_ll_param_1+8];
	ld.param.u64 	%rd10, [_Z15SoftmaxWarpImplI10DirectLoadIffE11DirectStoreIffEfLi1ELi25ELi32ELi1ELb0EL9Algorithm0EEvT_T0_ll_param_1];
	ld.param.u64 	%rd9, [_Z15SoftmaxWarpImplI10DirectLoadIffE11DirectStoreIffEfLi1ELi25ELi32ELi1ELb0EL9Algorithm0EEvT_T0_ll_param_0+8];
	ld.param.u64 	%rd8, [_Z15SoftmaxWarpImplI10DirectLoadIffE11DirectStoreIffEfLi1ELi25ELi32ELi1ELb0EL9Algorithm0EEvT_T0_ll_param_0];
	ld.param.u64 	%rd12, [_Z15SoftmaxWarpImplI10DirectLoadIffE11DirectStoreIffEfLi1ELi25ELi32ELi1ELb0EL9Algorithm0EEvT_T0_ll_param_2];
	ld.param.u64 	%rd13, [_Z15SoftmaxWarpImplI10DirectLoadIffE11DirectStoreIffEfLi1ELi25ELi32ELi1ELb0EL9Algorithm0EEvT_T0_ll_param_3];
	setp.lt.s64 	%p1, %rd13, 801;
	@%p1 bra 	$L__BB124_2;
	mov.u64 	%rd14, $str;
	cvta.global.u64 	%rd15, %rd14;
	mov.u64 	%rd16, $str$1;
	cvta.global.u64 	%rd17, %rd16;
	mov.u64 	%rd18, __unnamed_125;
	cvta.global.u64 	%rd19, %rd18;
	{ // callseq 124, 0
	.param .b64 param0;
	st.param.b64 	[param0], %rd15;
	.param .b64 param1;
	st.param.b64 	[param1], %rd17;
	.param .b32 param2;
	st.param.b32 	[param2], 253;
	.param .b64 param3;
	st.param.b64 	[param3], %rd19;
	.param .b64 param4;
	st.param.b64 	[param4], 1;
	call.uni 
	__assertfail, 
	(
	param0, 
	param1, 
	param2, 
	param3, 
	param4
	);
	} // callseq 124
$L__BB124_2:
	mov.u32 	%r2, %ctaid.x;
	mov.u32 	%r3, %ntid.y;
	mov.u32 	%r4, %tid.y;
	mad.lo.s32 	%r5, %r2, %r3, %r4;
	mov.u32 	%r6, %nctaid.x;
	mul.lo.s32 	%r1, %r6, %r3;
	cvt.s64.s32 	%rd27, %r5;
	setp.le.s64 	%p2, %rd12, %rd27;
	@%p2 bra 	$L__BB124_5;
	mov.u32 	%r7, %tid.x;
	cvt.u64.u32 	%rd3, %r7;
	cvta.to.global.u64 	%rd4, %rd8;
	cvt.s64.s32 	%rd5, %r1;
$L__BB124_4:
	mad.lo.s64 	%rd20, %rd27, %rd9, %rd3;
	shl.b64 	%rd21, %rd20, 2;
	add.s64 	%rd22, %rd4, %rd21;
	ld.global.f32 	%f1, [%rd22];
	max.f32 	%f2, %f1, 0fFF800000;
	ld.global.f32 	%f3, [%rd22+128];
	max.f32 	%f4, %f2, %f3;
	ld.global.f32 	%f5, [%rd22+256];
	max.f32 	%f6, %f4, %f5;
	ld.global.f32 	%f7, [%rd22+384];
	max.f32 	%f8, %f6, %f7;
	ld.global.f32 	%f9, [%rd22+512];
	max.f32 	%f10, %f8, %f9;
	ld.global.f32 	%f11, [%rd22+640];
	max.f32 	%f12, %f10, %f11;
	ld.global.f32 	%f13, [%rd22+768];
	max.f32 	%f14, %f12, %f13;
	ld.global.f32 	%f15, [%rd22+896];
	max.f32 	%f16, %f14, %f15;
	ld.global.f32 	%f17, [%rd22+1024];
	max.f32 	%f18, %f16, %f17;
	ld.global.f32 	%f19, [%rd22+1152];
	max.f32 	%f20, %f18, %f19;
	ld.global.f32 	%f21, [%rd22+1280];
	max.f32 	%f22, %f20, %f21;
	ld.global.f32 	%f23, [%rd22+1408];
	max.f32 	%f24, %f22, %f23;
	ld.global.f32 	%f25, [%rd22+1536];
	max.f32 	%f26, %f24, %f25;
	ld.global.f32 	%f27, [%rd22+1664];
	max.f32 	%f28, %f26, %f27;
	ld.global.f32 	%f29, [%rd22+1792];
	max.f32 	%f30, %f28, %f29;
	ld.global.f32 	%f31, [%rd22+1920];
	max.f32 	%f32, %f30, %f31;
	ld.global.f32 	%f33, [%rd22+2048];
	max.f32 	%f34, %f32, %f33;
	ld.global.f32 	%f35, [%rd22+2176];
	max.f32 	%f36, %f34, %f35;
	ld.global.f32 	%f37, [%rd22+2304];
	max.f32 	%f38, %f36, %f37;
	ld.global.f32 	%f39, [%rd22+2432];
	max.f32 	%f40, %f38, %f39;
	ld.global.f32 	%f41, [%rd22+2560];
	max.f32 	%f42, %f40, %f41;
	ld.global.f32 	%f43, [%rd22+2688];
	max.f32 	%f44, %f42, %f43;
	ld.global.f32 	%f45, [%rd22+2816];
	max.f32 	%f46, %f44, %f45;
	ld.global.f32 	%f47, [%rd22+2944];
	max.f32 	%f48, %f46, %f47;
	ld.global.f32 	%f49, [%rd22+3072];
	max.f32 	%f50, %f48, %f49;
	mov.b32 	%r8, %f50;
	shfl.sync.bfly.b32	%r9|%p3, %r8, 16, 31, -1;
	mov.b32 	%f51, %r9;
	max.f32 	%f52, %f50, %f51;
	mov.b32 	%r10, %f52;
	shfl.sync.bfly.b32	%r11|%p4, %r10, 8, 31, -1;
	mov.b32 	%f53, %r11;
	max.f32 	%f54, %f52, %f53;
	mov.b32 	%r12, %f54;
	shfl.sync.bfly.b32	%r13|%p5, %r12, 4, 31, -1;
	mov.b32 	%f55, %r13;
	max.f32 	%f56, %f54, %f55;
	mov.b32 	%r14, %f56;
	shfl.sync.bfly.b32	%r15|%p6, %r14, 2, 31, -1;
	mov.b32 	%f57, %r15;
	max.f32 	%f58, %f56, %f57;
	mov.b32 	%r16, %f58;
	shfl.sync.bfly.b32	%r17|%p7, %r16, 1, 31, -1;
	mov.b32 	%f59, %r17;
	max.f32 	%f60, %f58, %f59;
	sub.f32 	%f61, %f1, %f60;
	fma.rn.f32 	%f62, %f61, 0f3BBB989D, 0f3F000000;
	cvt.sat.f32.f32 	%f63, %f62;
	mov.f32 	%f64, 0f4B400001;
	mov.f32 	%f65, 0f437C0000;
	fma.rm.f32 	%f66, %f63, %f65, %f64;
	add.f32 	%f67, %f66, 0fCB40007F;
	neg.f32 	%f68, %f67;
	fma.rn.f32 	%f69, %f61, 0f3FB8AA3B, %f68;
	fma.rn.f32 	%f70, %f61, 0f32A57060, %f69;
	mov.b32 	%r18, %f66;
	shl.b32 	%r19, %r18, 23;
	mov.b32 	%f71, %r19;
	ex2.approx.ftz.f32 	%f72, %f70;
	mul.f32 	%f73, %f72, %f71;
	add.f32 	%f74, %f73, 0f00000000;
	sub.f32 	%f75, %f3, %f60;
	fma.rn.f32 	%f76, %f75, 0f3BBB989D, 0f3F000000;
	cvt.sat.f32.f32 	%f77, %f76;
	fma.rm.f32 	%f78, %f77, %f65, %f64;
	add.f32 	%f79, %f78, 0fCB40007F;
	neg.f32 	%f80, %f79;
	fma.rn.f32 	%f81, %f75, 0f3FB8AA3B, %f80;
	fma.rn.f32 	%f82, %f75, 0f32A57060, %f81;
	mov.b32 	%r20, %f78;
	shl.b32 	%r21, %r20, 23;
	mov.b32 	%f83, %r21;
	ex2.approx.ftz.f32 	%f84, %f82;
	mul.f32 	%f85, %f84, %f83;
	add.f32 	%f86, %f74, %f85;
	sub.f32 	%f87, %f5, %f60;
	fma.rn.f32 	%f88, %f87, 0f3BBB989D, 0f3F000000;
	cvt.sat.f32.f32 	%f89, %f88;
	fma.rm.f32 	%f90, %f89, %f65, %f64;
	add.f32 	%f91, %f90, 0fCB40007F;
	neg.f32 	%f92, %f91;
	fma.rn.f32 	%f93, %f87, 0f3FB8AA3B, %f92;
	fma.rn.f32 	%f94, %f87, 0f32A57060, %f93;
	mov.b32 	%r22, %f90;
	shl.b32 	%r23, %r22, 23;
	mov.b32 	%f95, %r23;
	ex2.approx.ftz.f32 	%f96, %f94;
	mul.f32 	%f97, %f96, %f95;
	add.f32 	%f98, %f86, %f97;
	sub.f32 	%f99, %f7, %f60;
	fma.rn.f32 	%f100, %f99, 0f3BBB989D, 0f3F000000;
	cvt.sat.f32.f32 	%f101, %f100;
	fma.rm.f32 	%f102, %f101, %f65, %f64;
	add.f32 	%f103, %f102, 0fCB40007F;
	neg.f32 	%f104, %f103;
	fma.rn.f32 	%f105, %f99, 0f3FB8AA3B, %f104;
	fma.rn.f32 	%f106, %f99, 0f32A57060, %f105;
	mov.b32 	%r24, %f102;
	shl.b32 	%r25, %r24, 23;
	mov.b32 	%f107, %r25;
	ex2.approx.ftz.f32 	%f108, %f106;
	mul.f32 	%f109, %f108, %f107;
	add.f32 	%f110, %f98, %f109;
	sub.f32 	%f111, %f9, %f60;
	fma.rn.f32 	%f112, %f111, 0f3BBB989D, 0f3F000000;
	cvt.sat.f32.f32 	%f113, %f112;
	fma.rm.f32 	%f114, %f113, %f65, %f64;
	add.f32 	%f115, %f114, 0fCB40007F;
	neg.f32 	%f116, %f115;
	fma.rn.f32 	%f117, %f111, 0f3FB8AA3B, %f116;
	fma.rn.f32 	%f118, %f111, 0f32A57060, %f117;
	mov.b32 	%r26, %f114;
	shl.b32 	%r27, %r26, 23;
	mov.b32 	%f119, %r27;
	ex2.approx.ftz.f32 	%f120, %f118;
	mul.f32 	%f121, %f120, %f119;
	add.f32 	%f122, %f110, %f121;
	sub.f32 	%f123, %f11, %f60;
	fma.rn.f32 	%f124, %f123, 0f3BBB989D, 0f3F000000;
	cvt.sat.f32.f32 	%f125, %f124;
	fma.rm.f32 	%f126, %f125, %f65, %f64;
	add.f32 	%f127, %f126, 0fCB40007F;
	neg.f32 	%f128, %f127;
	fma.rn.f32 	%f129, %f123, 0f3FB8AA3B, %f128;
	fma.rn.f32 	%f130, %f123, 0f32A57060, %f129;
	mov.b32 	%r28, %f126;
	shl.b32 	%r29, %r28, 23;
	mov.b32 	%f131, %r29;
	ex2.approx.ftz.f32 	%f132, %f130;
	mul.f32 	%f133, %f132, %f131;
	add.f32 	%f134, %f122, %f133;
	sub.f32 	%f135, %f13, %f60;
	fma.rn.f32 	%f136, %f135, 0f3BBB989D, 0f3F000000;
	cvt.sat.f32.f32 	%f137, %f136;
	fma.rm.f32 	%f138, %f137, %f65, %f64;
	add.f32 	%f139, %f138, 0fCB40007F;
	neg.f32 	%f140, %f139;
	fma.rn.f32 	%f141, %f135, 0f3FB8AA3B, %f140;
	fma.rn.f32 	%f142, %f135, 0f32A57060, %f141;
	mov.b32 	%r30, %f138;
	shl.b32 	%r31, %r30, 23;
	mov.b32 	%f143, %r31;
	ex2.approx.ftz.f32 	%f144, %f142;
	mul.f32 	%f145, %f144, %f143;
	add.f32 	%f146, %f134, %f145;
	sub.f32 	%f147, %f15, %f60;
	fma.rn.f32 	%f148, %f147, 0f3BBB989D, 0f3F000000;
	cvt.sat.f32.f32 	%f149, %f148;
	fma.rm.f32 	%f150, %f149, %f65, %f64;
	add.f32 	%f151, %f150, 0fCB40007F;
	neg.f32 	%f152, %f151;
	fma.rn.f32 	%f153, %f147, 0f3FB8AA3B, %f152;
	fma.rn.f32 	%f154, %f147, 0f32A57060, %f153;
	mov.b32 	%r32, %f150;
	shl.b32 	%r33, %r32, 23;
	mov.b32 	%f155, %r33;
	ex2.approx.ftz.f32 	%f156, %f154;
	mul.f32 	%f157, %f156, %f155;
	add.f32 	%f158, %f146, %f157;
	sub.f32 	%f159, %f17, %f60;
	fma.rn.f32 	%f160, %f159, 0f3BBB989D, 0f3F000000;
	cvt.sat.f32.f32 	%f161, %f160;
	fma.rm.f32 	%f162, %f161, %f65, %f64;
	add.f32 	%f163, %f162, 0fCB40007F;
	neg.f32 	%f164, %f163;
	fma.rn.f32 	%f165, %f159, 0f3FB8AA3B, %f164;
	fma.rn.f32 	%f166, %f159, 0f32A57060, %f165;
	mov.b32 	%r34, %f162;
	shl.b32 	%r35, %r34, 23;
	mov.b32 	%f167, %r35;
	ex2.approx.ftz.f32 	%f168, %f166;
	mul.f32 	%f169, %f168, %f167;
	add.f32 	%f170, %f158, %f169;
	sub.f32 	%f171, %f19, %f60;
	fma.rn.f32 	%f172, %f171, 0f3BBB989D, 0f3F000000;
	cvt.sat.f32.f32 	%f173, %f172;
	fma.rm.f32 	%f174, %f173, %f65, %f64;
	add.f32 	%f175, %f174, 0fCB40007F;
	neg.f32 	%f176, %f175;
	fma.rn.f32 	%f177, %f171, 0f3FB8AA3B, %f176;
	fma.rn.f32 	%f178, %f171, 0f32A57060, %f177;
	mov.b32 	%r36, %f174;
	shl.b32 	%r37, %r36, 23;
	mov.b32 	%f179, %r37;
	ex2.approx.ftz.f32 	%f180, %f178;
	mul.f32 	%f181, %f180, %f179;
	add.f32 	%f182, %f170, %f181;
	sub.f32 	%f183, %f21, %f60;
	fma.rn.f32 	%f184, %f183, 0f3BBB989D, 0f3F000000;
	cvt.sat.f32.f32 	%f185, %f184;
	fma.rm.f32 	%f186, %f185, %f65, %f64;
	add.f32 	%f187, %f186, 0fCB40007F;
	neg.f32 	%f188, %f187;
	fma.rn.f32 	%f189, %f183, 0f3FB8AA3B, %f188;
	fma.rn.f32 	%f190, %f183, 0f32A57060, %f189;
	mov.b32 	%r38, %f186;
	shl.b32 	%r39, %r38, 23;
	mov.b32 	%f191, %r39;
	ex2.approx.ftz.f32 	%f192, %f190;
	mul.f32 	%f193, %f192, %f191;
	add.f32 	%f194, %f182, %f193;
	sub.f32 	%f195, %f23, %f60;
	fma.rn.f32 	%f196, %f195, 0f3BBB989D, 0f3F000000;
	cvt.sat.f32.f32 	%f197, %f196;
	fma.rm.f32 	%f198, %f197, %f65, %f64;
	add.f32 	%f199, %f198, 0fCB40007F;
	neg.f32 	%f200, %f199;
	fma.rn.f32 	%f201, %f195, 0f3FB8AA3B, %f200;
	fma.rn.f32 	%f202, %f195, 0f32A57060, %f201;
	mov.b32 	%r40, %f198;
	shl.b32 	%r41, %r40, 23;
	mov.b32 	%f203, %r41;
	ex2.approx.ftz.f32 	%f204, %f202;
	mul.f32 	%f205, %f204, %f203;
	add.f32 	%f206, %f194, %f205;
	sub.f32 	%f207, %f25, %f60;
	fma.rn.f32 	%f208, %f207, 0f3BBB989D, 0f3F000000;
	cvt.sat.f32.f32 	%f209, %f208;
	fma.rm.f32 	%f210, %f209, %f65, %f64;
	add.f32 	%f211, %f210, 0fCB40007F;
	neg.f32 	%f212, %f211;
	fma.rn.f32 	%f213, %f207, 0f3FB8AA3B, %f212;
	fma.rn.f32 	%f214, %f207, 0f32A57060, %f213;
	mov.b32 	%r42, %f210;
	shl.b32 	%r43, %r42, 23;
	mov.b32 	%f215, %r43;
	ex2.approx.ftz.f32 	%f216, %f214;
	mul.f32 	%f217, %f216, %f215;
	add.f32 	%f218, %f206, %f217;
	sub.f32 	%f219, %f27, %f60;
	fma.rn.f32 	%f220, %f219, 0f3BBB989D, 0f3F000000;
	cvt.sat.f32.f32 	%f221, %f220;
	fma.rm.f32 	%f222, %f221, %f65, %f64;
	add.f32 	%f223, %f222, 0fCB40007F;
	neg.f32 	%f224, %f223;
	fma.rn.f32 	%f225, %f219, 0f3FB8AA3B, %f224;
	fma.rn.f32 	%f226, %f219, 0f32A57060, %f225;
	mov.b32 	%r44, %f222;
	shl.b32 	%r45, %r44, 23;
	mov.b32 	%f227, %r45;
	ex2.approx.ftz.f32 	%f228, %f226;
	mul.f32 	%f229, %f228, %f227;
	add.f32 	%f230, %f218, %f229;
	sub.f32 	%f231, %f29, %f60;
	fma.rn.f32 	%f232, %f231, 0f3BBB989D, 0f3F000000;
	cvt.sat.f32.f32 	%f233, %f232;
	fma.rm.f32 	%f234, %f233, %f65, %f64;
	add.f32 	%f235, %f234, 0fCB40007F;
	neg.f32 	%f236, %f235;
	fma.rn.f32 	%f237, %f231, 0f3FB8AA3B, %f236;
	fma.rn.f32 	%f238, %f231, 0f32A57060, %f237;
	mov.b32 	%r46, %f234;
	shl.b32 	%r47, %r46, 23;
	mov.b32 	%f239, %r47;
	ex2.approx.ftz.f32 	%f240, %f238;
	mul.f32 	%f241, %f240, %f239;
	add.f32 	%f242, %f230, %f241;
	sub.f32 	%f243, %f31, %f60;
	fma.rn.f32 	%f244, %f243, 0f3BBB989D, 0f3F000000;
	cvt.sat.f32.f32 	%f245, %f244;
	fma.rm.f32 	%f246, %f245, %f65, %f64;
	add.f32 	%f247, %f246, 0fCB40007F;
	neg.f32 	%f248, %f247;
	fma.rn.f32 	%f249, %f243, 0f3FB8AA3B, %f248;
	fma.rn.f32 	%f250, %f243, 0f32A57060, %f249;
	mov.b32 	%r48, %f246;
	shl.b32 	%r49, %r48, 23;
	mov.b32 	%f251, %r49;
	ex2.approx.ftz.f32 	%f252, %f250;
	mul.f32 	%f253, %f252, %f251;
	add.f32 	%f254, %f242, %f253;
	sub.f32 	%f255, %f33, %f60;
	fma.rn.f32 	%f256, %f255, 0f3BBB989D, 0f3F000000;
	cvt.sat.f32.f32 	%f257, %f256;
	fma.rm.f32 	%f258, %f257, %f65, %f64;
	add.f32 	%f259, %f258, 0fCB40007F;
	neg.f32 	%f260, %f259;
	fma.rn.f32 	%f261, %f255, 0f3FB8AA3B, %f260;
	fma.rn.f32 	%f262, %f255, 0f32A57060, %f261;
	mov.b32 	%r50, %f258;
	shl.b32 	%r51, %r50, 23;
	mov.b32 	%f263, %r51;
	ex2.approx.ftz.f32 	%f264, %f262;
	mul.f32 	%f265, %f264, %f263;
	add.f32 	%f266, %f254, %f265;
	sub.f32 	%f267, %f35, %f60;
	fma.rn.f32 	%f268, %f267, 0f3BBB989D, 0f3F000000;
	cvt.sat.f32.f32 	%f269, %f268;
	fma.rm.f32 	%f270, %f269, %f65, %f64;
	add.f32 	%f271, %f270, 0fCB40007F;
	neg.f32 	%f272, %f271;
	fma.rn.f32 	%f273, %f267, 0f3FB8AA3B, %f272;
	fma.rn.f32 	%f274, %f267, 0f32A57060, %f273;
	mov.b32 	%r52, %f270;
	shl.b32 	%r53, %r52, 23;
	mov.b32 	%f275, %r53;
	ex2.approx.ftz.f32 	%f276, %f274;
	mul.f32 	%f277, %f276, %f275;
	add.f32 	%f278, %f266, %f277;
	sub.f32 	%f279, %f37, %f60;
	fma.rn.f32 	%f280, %f279, 0f3BBB989D, 0f3F000000;
	cvt.sat.f32.f32 	%f281, %f280;
	fma.rm.f32 	%f282, %f281, %f65, %f64;
	add.f32 	%f283, %f282, 0fCB40007F;
	neg.f32 	%f284, %f283;
	fma.rn.f32 	%f285, %f279, 0f3FB8AA3B, %f284;
	fma.rn.f32 	%f286, %f279, 0f32A57060, %f285;
	mov.b32 	%r54, %f282;
	shl.b32 	%r55, %r54, 23;
	mov.b32 	%f287, %r55;
	ex2.approx.ftz.f32 	%f288, %f286;
	mul.f32 	%f289, %f288, %f287;
	add.f32 	%f290, %f278, %f289;
	sub.f32 	%f291, %f39, %f60;
	fma.rn.f32 	%f292, %f291, 0f3BBB989D, 0f3F000000;
	cvt.sat.f32.f32 	%f293, %f292;
	fma.rm.f32 	%f294, %f293, %f65, %f64;
	add.f32 	%f295, %f294, 0fCB40007F;
	neg.f32 	%f296, %f295;
	fma.rn.f32 	%f297, %f291, 0f3FB8AA3B, %f296;
	fma.rn.f32 	%f298, %f291, 0f32A57060, %f297;
	mov.b32 	%r56, %f294;
	shl.b32 	%r57, %r56, 23;
	mov.b32 	%f299, %r57;
	ex2.approx.ftz.f32 	%f300, %f298;
	mul.f32 	%f301, %f300, %f299;
	add.f32 	%f302, %f290, %f301;
	sub.f32 	%f303, %f41, %f60;
	fma.rn.f32 	%f304, %f303, 0f3BBB989D, 0f3F000000;
	cvt.sat.f32.f32 	%f305, %f304;
	fma.rm.f32 	%f306, %f305, %f65, %f64;
	add.f32 	%f307, %f306, 0fCB40007F;
	neg.f32 	%f308, %f307;
	fma.rn.f32 	%f309, %f303, 0f3FB8AA3B, %f308;
	fma.rn.f32 	%f310, %f303, 0f32A57060, %f309;
	mov.b32 	%r58, %f306;
	shl.b32 	%r59, %r58, 23;
	mov.b32 	%f311, %r59;
	ex2.approx.ftz.f32 	%f312, %f310;
	mul.f32 	%f313, %f312, %f311;
	add.f32 	%f314, %f302, %f313;
	sub.f32 	%f315, %f43, %f60;
	fma.rn.f32 	%f316, %f315, 0f3BBB989D, 0f3F000000;
	cvt.sat.f32.f32 	%f317, %f316;
	fma.rm.f32 	%f318, %f317, %f65, %f64;
	add.f32 	%f319, %f318, 0fCB40007F;
	neg.f32 	%f320, %f319;
	fma.rn.f32 	%f321, %f315, 0f3FB8AA3B, %f320;
	fma.rn.f32 	%f322, %f315, 0f32A57060, %f321;
	mov.b32 	%r60, %f318;
	shl.b32 	%r61, %r60, 23;
	mov.b32 	%f323, %r61;
	ex2.approx.ftz.f32 	%f324, %f322;
	mul.f32 	%f325, %f324, %f323;
	add.f32 	%f326, %f314, %f325;
	sub.f32 	%f327, %f45, %f60;
	fma.rn.f32 	%f328, %f327, 0f3BBB989D, 0f3F000000;
	cvt.sat.f32.f32 	%f329, %f328;
	fma.rm.f32 	%f330, %f329, %f65, %f64;
	add.f32 	%f331, %f330, 0fCB40007F;
	neg.f32 	%f332, %f331;
	fma.rn.f32 	%f333, %f327, 0f3FB8AA3B, %f332;
	fma.rn.f32 	%f334, %f327, 0f32A57060, %f333;
	mov.b32 	%r62, %f330;
	shl.b32 	%r63, %r62, 23;
	mov.b32 	%f335, %r63;
	ex2.approx.ftz.f32 	%f336, %f334;
	mul.f32 	%f337, %f336, %f335;
	add.f32 	%f338, %f326, %f337;
	sub.f32 	%f339, %f47, %f60;
	fma.rn.f32 	%f340, %f339, 0f3BBB989D, 0f3F000000;
	cvt.sat.f32.f32 	%f341, %f340;
	fma.rm.f32 	%f342, %f341, %f65, %f64;
	add.f32 	%f343, %f342, 0fCB40007F;
	neg.f32 	%f344, %f343;
	fma.rn.f32 	%f345, %f339, 0f3FB8AA3B, %f344;
	fma.rn.f32 	%f346, %f339, 0f32A57060, %f345;
	mov.b32 	%r64, %f342;
	shl.b32 	%r65, %r64, 23;
	mov.b32 	%f347, %r65;
	ex2.approx.ftz.f32 	%f348, %f346;
	mul.f32 	%f349, %f348, %f347;
	add.f32 	%f350, %f338, %f349;
	sub.f32 	%f351, %f49, %f60;
	fma.rn.f32 	%f352, %f351, 0f3BBB989D, 0f3F000000;
	cvt.sat.f32.f32 	%f353, %f352;
	fma.rm.f32 	%f354, %f353, %f65, %f64;
	add.f32 	%f355, %f354, 0fCB40007F;
	neg.f32 	%f356, %f355;
	fma.rn.f32 	%f357, %f351, 0f3FB8AA3B, %f356;
	fma.rn.f32 	%f358, %f351, 0f32A57060, %f357;
	mov.b32 	%r66, %f354;
	shl.b32 	%r67, %r66, 23;
	mov.b32 	%f359, %r67;
	ex2.approx.ftz.f32 	%f360, %f358;
	mul.f32 	%f361, %f360, %f359;
	add.f32 	%f362, %f350, %f361;
	mov.b32 	%r68, %f362;
	shfl.sync.bfly.b32	%r69|%p8, %r68, 16, 31, -1;
	mov.b32 	%f363, %r69;
	add.f32 	%f364, %f362, %f363;
	mov.b32 	%r70, %f364;
	shfl.sync.bfly.b32	%r71|%p9, %r70, 8, 31, -1;
	mov.b32 	%f365, %r71;
	add.f32 	%f366, %f364, %f365;
	mov.b32 	%r72, %f366;
	shfl.sync.bfly.b32	%r73|%p10, %r72, 4, 31, -1;
	mov.b32 	%f367, %r73;
	add.f32 	%f368, %f366, %f367;
	mov.b32 	%r74, %f368;
	shfl.sync.bfly.b32	%r75|%p11, %r74, 2, 31, -1;
	mov.b32 	%f369, %r75;
	add.f32 	%f370, %f368, %f369;
	mov.b32 	%r76, %f370;
	shfl.sync.bfly.b32	%r77|%p12, %r76, 1, 31, -1;
	mov.b32 	%f371, %r77;
	add.f32 	%f372, %f370, %f371;
	div.rn.f32 	%f373, %f73, %f372;
	div.rn.f32 	%f374, %f85, %f372;
	div.rn.f32 	%f375, %f97, %f372;
	div.rn.f32 	%f376, %f109, %f372;
	div.rn.f32 	%f377, %f121, %f372;
	div.rn.f32 	%f378, %f133, %f372;
	div.rn.f32 	%f379, %f145, %f372;
	div.rn.f32 	%f380, %f157, %f372;
	div.rn.f32 	%f381, %f169, %f372;
	div.rn.f32 	%f382, %f181, %f372;
	div.rn.f32 	%f383, %f193, %f372;
	div.rn.f32 	%f384, %f205, %f372;
	div.rn.f32 	%f385, %f217, %f372;
	div.rn.f32 	%f386, %f229, %f372;
	div.rn.f32 	%f387, %f241, %f372;
	div.rn.f32 	%f388, %f253, %f372;
	div.rn.f32 	%f389, %f265, %f372;
	div.rn.f32 	%f390, %f277, %f372;
	div.rn.f32 	%f391, %f289, %f372;
	div.rn.f32 	%f392, %f301, %f372;
	div.rn.f32 	%f393, %f313, %f372;
	div.rn.f32 	%f394, %f325, %f372;
	div.rn.f32 	%f395, %f337, %f372;
	div.rn.f32 	%f396, %f349, %f372;
	div.rn.f32 	%f397, %f361, %f372;
	mad.lo.s64 	%rd23, %rd27, %rd11, %rd3;
	cvta.to.global.u64 	%rd24, %rd10;
	shl.b64 	%rd25, %rd23, 2;
	add.s64 	%rd26, %rd24, %rd25;
	st.global.f32 	[%rd26], %f373;
	st.global.f32 	[%rd26+128], %f374;
	st.global.f32 	[%rd26+256], %f375;
	st.global.f32 	[%rd26+384], %f376;
	st.global.f32 	[%rd26+512], %f377;
	st.global.f32 	[%rd26+640], %f378;
	st.global.f32 	[%rd26+768], %f379;
	st.global.f32 	[%rd26+896], %f380;
	st.global.f32 	[%rd26+1024], %f381;
	st.global.f32 	[%rd26+1152], %f382;
	st.global.f32 	[%rd26+1280], %f383;
	st.global.f32 	[%rd26+1408], %f384;
	st.global.f32 	[%rd26+1536], %f385;
	st.global.f32 	[%rd26+1664], %f386;
	st.global.f32 	[%rd26+1792], %f387;
	st.global.f32 	[%rd26+1920], %f388;
	st.global.f32 	[%rd26+2048], %f389;
	st.global.f32 	[%rd26+2176], %f390;
	st.global.f32 	[%rd26+2304], %f391;
	st.global.f32 	[%rd26+2432], %f392;
	st.global.f32 	[%rd26+2560], %f393;
	st.global.f32 	[%rd26+2688], %f394;
	st.global.f32 	[%rd26+2816], %f395;
	st.global.f32 	[%rd26+2944], %f396;
	st.global.f32 	[%rd26+3072], %f397;
	add.s64 	%rd27, %rd27, %rd5;
	setp.lt.s64 	%p13, %rd27, %rd12;
	@%p13 bra 	$L__BB124_4;
$L__BB124_5:
	ret;

}
	// .globl	_Z15SoftmaxWarpImplI10DirectLoadIffE11DirectStoreIffEfLi1ELi25ELi32ELi1ELb1EL9Algorithm0EEvT_T0_ll
.visible .entry _Z15SoftmaxWarpImplI10DirectLoadIffE11DirectStoreIffEfLi1ELi25ELi32ELi1ELb1EL9Algorithm0EEvT_T0_ll(
	.param .align 8 .b8 _Z15SoftmaxWarpImplI10DirectLoadIffE11DirectStoreIffEfLi1ELi25ELi32ELi1ELb1EL9Algorithm0EEvT_T0_ll_param_0[16],
	.param .align 8 .b8 _Z15SoftmaxWarpImplI10DirectLoadIffE11DirectStoreIffEfLi1ELi25ELi32ELi1ELb1EL9Algorithm0EEvT_T0_ll_param_1[16],
	.param .u64 _Z15SoftmaxWarpImplI10DirectLoadIffE11DirectStoreIffEfLi1ELi25ELi32ELi1ELb1EL9Algorithm0EEvT_T0_ll_param_2,
	.param .u64 _Z15SoftmaxWarpImplI10DirectLoadIffE11DirectStoreIffEfLi1ELi25ELi32ELi1ELb1EL9Algorithm0EEvT_T0_ll_param_3
)
{
	.reg .pred 	%p<64>;
	.reg .b32 	%r<108>;
	.reg .b32 	%f<523>;
	.reg .b64 	%rd<55>;

	ld.param.u64 	%rd32, [_Z15SoftmaxWarpImplI10DirectLoadIffE11DirectStoreIffEfLi1ELi25ELi32ELi1ELb1EL9Algorithm0EEvT_T0_ll_param_1+8];
	ld.param.u64 	%rd31, [_Z15SoftmaxWarpImplI10DirectLoadIffE11DirectStoreIffEfLi1ELi25ELi32ELi1ELb1EL9Algorithm0EEvT_T0_ll_param_1];
	ld.param.u64 	%rd30, [_Z15SoftmaxWarpImplI10DirectLoadIffE11DirectStoreIffEfLi1ELi25ELi32ELi1ELb1EL9Algorithm0EEvT_T0_ll_param_0+8];
	ld.param.u64 	%rd29, [_Z15SoftmaxWarpImplI10DirectLoadIffE11DirectStoreIffEfLi1ELi25ELi32ELi1ELb1EL9Algorithm0EEvT_T0_ll_param_0];
	ld.param.u64 	%rd34, [_Z15SoftmaxWarpImplI10DirectLoadIffE11DirectStoreIffEfLi1ELi25ELi32ELi1ELb1EL9Algorithm0EEvT_T0_ll_param_3];
	setp.lt.s64 	%p1, %rd34, 801;
	@%p1 bra 	$L__BB125_2;
	mov.u64 	%rd35, $str;
	cvta.global.u64 	%rd36, %rd35;
	mov.u64 	%rd37, $str$1;
	cvta.global.u64 	%rd38, %rd37;
	mov.u64 	%rd39, __unnamed_126;
	cvta.global.u64 	%rd40, %rd39;
	{ // callseq 125, 0
	.param .b64 param0;
	st.param.b64 	[param0], %rd36;
	.param .b64 param1;
	st.param.b64 	[param1], %rd38;
	.param .b32 param2;
	st.param.b32 	[param2], 253;
	.param .b64 param3;
	st.param.b64 	[param3], %rd40;
	.param .b64 param4;
	st.param.b64 	[param4], 1;
	call.uni 
	__assertfail, 
	(
	param0, 
	param1, 
	param2, 
	param3, 
	param4
	);
	} // callseq 125
$L__BB125_2:
	ld.param.u64 	%rd52, [_Z15SoftmaxWarpImplI10DirectLoadIffE11DirectStoreIffEfLi1ELi25ELi32ELi1ELb1EL9Algorithm0EEvT_T0_ll_param_2];
	mov.u32 	%r1, %ctaid.x;
	mov.u32 	%r2, %ntid.y;
	mov.u32 	%r3, %tid.y;
	mad.lo.s32 	%r4, %r1, %r2, %r3;
	cvt.s64.s32 	%rd54, %r4;
	setp.le.s64 	%p2, %rd52, %rd54;
	@%p2 bra 	$L__BB125_105;
	mov.u32 	%r5, %tid.x;
	add.s32 	%r6, %r5, 64;
	cvt.u64.u32 	%rd2, %r6;
	add.s32 	%r7, %r5, 96;
	cvt.u64.u32 	%rd3, %r7;
	add.s32 	%r8, %r5, 128;
	cvt.u64.u32 	%rd4, %r8;
	add.s32 	%r9, %r5, 160;
	cvt.u64.u32 	%rd5, %r9;
	add.s32 	%r10, %r5, 192;
	cvt.u64.u32 	%rd6, %r10;
	add.s32 	%r11, %r5, 224;
	cvt.u64.u32 	%rd7, %r11;
	add.s32 	%r12, %r5, 256;
	cvt.u64.u32 	%rd8, %r12;
	add.s32 	%r13, %r5, 288;
	cvt.u64.u32 	%rd9, %r13;
	add.s32 	%r14, %r5, 320;
	cvt.u64.u32 	%rd10, %r14;
	add.s32 	%r15, %r5, 352;
	cvt.u64.u32 	%rd11, %r15;
	add.s32 	%r16, %r5, 384;
	cvt.u64.u32 	%rd12, %r16;
	add.s32 	%r17, %r5, 416;
	cvt.u64.u32 	%rd13, %r17;
	add.s32 	%r18, %r5, 448;
	cvt.u64.u32 	%rd14, %r18;
	add.s32 	%r19, %r5, 480;
	cvt.u64.u32 	%rd15, %r19;
	add.s32 	%r20, %r5, 512;
	cvt.u64.u32 	%rd16, %r20;
	add.s32 	%r21, %r5, 544;
	cvt.u64.u32 	%rd17, %r21;
	add.s32 	%r22, %r5, 576;
	cvt.u64.u32 	%rd18, %r22;
	add.s32 	%r23, %r5, 608;
	cvt.u64.u32 	%rd19, %r23;
	add.s32 	%r24, %r5, 640;
	cvt.u64.u32 	%rd20, %r24;
	add.s32 	%r25, %r5, 672;
	cvt.u64.u32 	%rd21, %r25;
	add.s32 	%r26, %r5, 704;
	cvt.u64.u32 	%rd22, %r26;
	add.s32 	%r27, %r5, 736;
	cvt.u64.u32 	%rd23, %r27;
	add.s32 	%r28, %r5, 768;
	cvt.u64.u32 	%rd24, %r28;
	add.s32 	%r31, %r5, 32;
	mov.u32 	%r105, %nctaid.x;
	mul.lo.s32 	%r107, %r105, %r2;
$L__BB125_4:
	cvt.u64.u32 	%rd41, %r5;
	setp.le.s64 	%p3, %rd34, %rd41;
	mad.lo.s64 	%rd42, %rd54, %rd30, %rd41;
	cvta.to.global.u64 	%rd43, %rd29;
	shl.b64 	%rd44, %rd42, 2;
	add.s64 	%rd26, %rd43, %rd44;
	mov.f32 	%f473, 0fFF800000;
	mov.f32 	%f476, %f473;
	@%p3 bra 	$L__BB125_6;
	ld.global.f32 	%f473, [%rd26];
	max.f32 	%f476, %f473, 0fFF800000;
$L__BB125_6:
	cvt.u64.u32 	%rd45, %r31;
	setp.le.s64 	%p4, %rd34, %rd45;
	mov.f32 	%f475, 0fFF800000;
	@%p4 bra 	$L__BB125_8;
	ld.global.f32 	%f475, [%rd26+128];
	max.f32 	%f476, %f476, %f475;
$L__BB125_8:
	setp.le.s64 	%p5, %rd34, %rd2;
	mov.f32 	%f477, 0fFF800000;
	@%p5 bra 	$L__BB125_10;
	ld.global.f32 	%f477, [%rd26+256];
	max.f32 	%f476, %f476, %f477;
$L__BB125_10:
	setp.le.s64 	%p6, %rd34, %rd3;
	mov.f32 	%f479, 0fFF800000;
	@%p6 bra 	$L__BB125_12;
	ld.global.f32 	%f479, [%rd26+384];
	max.f32 	%f476, %f476, %f479;
$L__BB125_12:
	setp.le.s64 	%p7, %rd34, %rd4;
	mov.f32 	%f481, 0fFF800000;
	@%p7 bra 	$L__BB125_14;
	ld.global.f32 	%f481, [%rd26+512];
	max.f32 	%f476, %f476, %f481;
$L__BB125_14:
	setp.le.s64 	%p8, %rd34, %rd5;
	mov.f32 	%f483, 0fFF800000;
	@%p8 bra 	$L__BB125_16;
	ld.global.f32 	%f483, [%rd26+640];
	max.f32 	%f476, %f476, %f483;
$L__BB125_16:
	setp.le.s64 	%p9, %rd34, %rd6;
	mov.f32 	%f485, 0fFF800000;
	@%p9 bra 	$L__BB125_18;
	ld.global.f32 	%f485, [%rd26+768];
	max.f32 	%f476, %f476, %f485;
$L__BB125_18:
	setp.le.s64 	%p10, %rd34, %rd7;
	mov.f32 	%f487, 0fFF800000;
	@%p10 bra 	$L__BB125_20;
	ld.global.f32 	%f487, [%rd26+896];
	max.f32 	%f476, %f476, %f487;
$L__BB125_20:
	setp.le.s64 	%p11, %rd34, %rd8;
	mov.f32 	%f489, 0fFF800000;
	@%p11 bra 	$L__BB125_22;
	ld.global.f32 	%f489, [%rd26+1024];
	max.f32 	%f476, %f476, %f489;
$L__BB125_22:
	setp.le.s64 	%p12, %rd34, %rd9;
	mov.f32 	%f491, 0fFF800000;
	@%p12 bra 	$L__BB125_24;
	ld.global.f32 	%f491, [%rd26+1152];
	max.f32 	%f476, %f476, %f491;
$L__BB125_24:
	setp.le.s64 	%p13, %rd34, %rd10;
	mov.f32 	%f493, 0fFF800000;
	@%p13 bra 	$L__BB125_26;
	ld.global.f32 	%f493, [%rd26+1280];
	max.f32 	%f476, %f476, %f493;
$L__BB125_26:
	setp.le.s64 	%p14, %rd34, %rd11;
	mov.f32 	%f495, 0fFF800000;
	@%p14 bra 	$L__BB125_28;
	ld.global.f32 	%f495, [%rd26+1408];
	max.f32 	%f476, %f476, %f495;
$L__BB125_28:
	setp.le.s64 	%p15, %rd34, %rd12;
	mov.f32 	%f497, 0fFF800000;
	@%p15 bra 	$L__BB125_30;
	ld.global.f32 	%f497, [%rd26+1536];
	max.f32 	%f476, %f476, %f497;
$L__BB125_30:
	setp.le.s64 	%p16, %rd34, %rd13;
	mov.f32 	%f499, 0fFF800000;
	@%p16 bra 	$L__BB125_32;
	ld.global.f32 	%f499, [%rd26+1664];
	max.f32 	%f476, %f476, %f499;
$L__BB125_32:
	setp.le.s64 	%p17, %rd34, %rd14;
	mov.f32 	%f501, 0fFF800000;
	@%p17 bra 	$L__BB125_34;
	ld.global.f32 	%f501, [%rd26+1792];
	max.f32 	%f476, %f476, %f501;
$L__BB125_34:
	setp.le.s64 	%p18, %rd34, %rd15;
	mov.f32 	%f503, 0fFF800000;
	@%p18 bra 	$L__BB125_36;
	ld.global.f32 	%f503, [%rd26+1920];
	max.f32 	%f476, %f476, %f503;
$L__BB125_36:
	setp.le.s64 	%p19, %rd34, %rd16;
	mov.f32 	%f505, 0fFF800000;
	@%p19 bra 	$L__BB125_38;
	ld.global.f32 	%f505, [%rd26+2048];
	max.f32 	%f476, %f476, %f505;
$L__BB125_38:
	setp.le.s64 	%p20, %rd34, %rd17;
	mov.f32 	%f507, 0fFF800000;
	@%p20 bra 	$L__BB125_40;
	ld.global.f32 	%f507, [%rd26+2176];
	max.f32 	%f476, %f476, %f507;
$L__BB125_40:
	setp.le.s64 	%p21, %rd34, %rd18;
	mov.f32 	%f509, 0fFF800000;
	@%p21 bra 	$L__BB125_42;
	ld.global.f32 	%f509, [%rd26+2304];
	max.f32 	%f476, %f476, %f509;
$L__BB125_42:
	setp.le.s64 	%p22, %rd34, %rd19;
	mov.f32 	%f511, 0fFF800000;
	@%p22 bra 	$L__BB125_44;
	ld.global.f32 	%f511, [%rd26+2432];
	max.f32 	%f476, %f476, %f511;
$L__BB125_44:
	setp.le.s64 	%p23, %rd34, %rd20;
	mov.f32 	%f513, 0fFF800000;
	@%p23 bra 	$L__BB125_46;
	ld.global.f32 	%f513, [%rd26+2560];
	max.f32 	%f476, %f476, %f513;
$L__BB125_46:
	setp.le.s64 	%p24, %rd34, %rd21;
	mov.f32 	%f515, 0fFF800000;
	@%p24 bra 	$L__BB125_48;
	ld.global.f32 	%f515, [%rd26+2688];
	max.f32 	%f476, %f476, %f515;
$L__BB125_48:
	setp.le.s64 	%p25, %rd34, %rd22;
	mov.f32 	%f517, 0fFF800000;
	@%p25 bra 	$L__BB125_50;
	ld.global.f32 	%f517, [%rd26+2816];
	max.f32 	%f476, %f476, %f517;
$L__BB125_50:
	setp.le.s64 	%p26, %rd34, %rd23;
	mov.f32 	%f519, 0fFF800000;
	@%p26 bra 	$L__BB125_52;
	ld.global.f32 	%f519, [%rd26+2944];
	max.f32 	%f476, %f476, %f519;
$L__BB125_52:
	setp.le.s64 	%p27, %rd34, %rd24;
	mov.f32 	%f521, 0fFF800000;
	@%p27 bra 	$L__BB125_54;
	ld.global.f32 	%f521, [%rd26+3072];
	max.f32 	%f476, %f476, %f521;
$L__BB125_54:
	cvt.u64.u32 	%rd46, %r5;
	setp.le.s64 	%p28, %rd34, %rd46;
	mov.b32 	%r33, %f476;
	shfl.sync.bfly.b32	%r34|%p29, %r33, 16, 31, -1;
	mov.b32 	%f151, %r34;
	max.f32 	%f152, %f476, %f151;
	mov.b32 	%r35, %f152;
	shfl.sync.bfly.b32	%r36|%p30, %r35, 8, 31, -1;
	mov.b32 	%f153, %r36;
	max.f32 	%f154, %f152, %f153;
	mov.b32 	%r37, %f154;
	shfl.sync.bfly.b32	%r38|%p31, %r37, 4, 31, -1;
	mov.b32 	%f155, %r38;
	max.f32 	%f156, %f154, %f155;
	mov.b32 	%r39, %f156;
	shfl.sync.bfly.b32	%r40|%p32, %r39, 2, 31, -1;
	mov.b32 	%f157, %r40;
	max.f32 	%f158, %f156, %f157;
	mov.b32 	%r41, %f158;
	shfl.sync.bfly.b32	%r42|%p33, %r41, 1, 31, -1;
	mov.b32 	%f159, %r42;
	max.f32 	%f160, %f158, %f159;
	sub.f32 	%f161, %f473, %f160;
	fma.rn.f32 	%f162, %f161, 0f3BBB989D, 0f3F000000;
	cvt.sat.f32.f32 	%f163, %f162;
	mov.f32 	%f164, 0f4B400001;
	mov.f32 	%f165, 0f437C0000;
	fma.rm.f32 	%f166, %f163, %f165, %f164;
	add.f32 	%f167, %f166, 0fCB40007F;
	neg.f32 	%f168, %f167;
	fma.rn.f32 	%f169, %f161, 0f3FB8AA3B, %f168;
	fma.rn.f32 	%f170, %f161, 0f32A57060, %f169;
	mov.b32 	%r43, %f166;
	shl.b32 	%r44, %r43, 23;
	mov.b32 	%f171, %r44;
	ex2.approx.ftz.f32 	%f172, %f170;
	mul.f32 	%f173, %f172, %f171;
	add.f32 	%f174, %f173, 0f00000000;
	sub.f32 	%f175, %f475, %f160;
	fma.rn.f32 	%f176, %f175, 0f3BBB989D, 0f3F000000;
	cvt.sat.f32.f32 	%f177, %f176;
	fma.rm.f32 	%f178, %f177, %f165, %f164;
	add.f32 	%f179, %f178, 0fCB40007F;
	neg.f32 	%f180, %f179;
	fma.rn.f32 	%f181, %f175, 0f3FB8AA3B, %f180;
	fma.rn.f32 	%f182, %f175, 0f32A57060, %f181;
	mov.b32 	%r45, %f178;
	shl.b32 	%r46, %r45, 23;
	mov.b32 	%f183, %r46;
	ex2.approx.ftz.f32 	%f184, %f182;
	mul.f32 	%f185, %f184, %f183;
	add.f32 	%f186, %f174, %f185;
	sub.f32 	%f187, %f477, %f160;
	fma.rn.f32 	%f188, %f187, 0f3BBB989D, 0f3F000000;
	cvt.sat.f32.f32 	%f189, %f188;
	fma.rm.f32 	%f190, %f189, %f165, %f164;
	add.f32 	%f191, %f190, 0fCB40007F;
	neg.f32 	%f192, %f191;
	fma.rn.f32 	%f193, %f187, 0f3FB8AA3B, %f192;
	fma.rn.f32 	%f194, %f187, 0f32A57060, %f193;
	mov.b32 	%r47, %f190;
	shl.b32 	%r48, %r47, 23;
	mov.b32 	%f195, %r48;
	ex2.approx.ftz.f32 	%f196, %f194;
	mul.f32 	%f197, %f196, %f195;
	add.f32 	%f198, %f186, %f197;
	sub.f32 	%f199, %f479, %f160;
	fma.rn.f32 	%f200, %f199, 0f3BBB989D, 0f3F000000;
	cvt.sat.f32.f32 	%f201, %f200;
	fma.rm.f32 	%f202, %f201, %f165, %f164;
	add.f32 	%f203, %f202, 0fCB40007F;
	neg.f32 	%f204, %f203;
	fma.rn.f32 	%f205, %f199, 0f3FB8AA3B, %f204;
	fma.rn.f32 	%f206, %f199, 0f32A57060, %f205;
	mov.b32 	%r49, %f202;
	shl.b32 	%r50, %r49, 23;
	mov.b32 	%f207, %r50;
	ex2.approx.ftz.f32 	%f208, %f206;
	mul.f32 	%f209, %f208, %f207;
	add.f32 	%f210, %f198, %f209;
	sub.f32 	%f211, %f481, %f160;
	fma.rn.f32 	%f212, %f211, 0f3BBB989D, 0f3F000000;
	cvt.sat.f32.f32 	%f213, %f212;
	fma.rm.f32 	%f214, %f213, %f165, %f164;
	add.f32 	%f215, %f214, 0fCB40007F;
	neg.f32 	%f216, %f215;
	fma.rn.f32 	%f217, %f211, 0f3FB8AA3B, %f216;
	fma.rn.f32 	%f218, %f211, 0f32A57060, %f217;
	mov.b32 	%r51, %f214;
	shl.b32 	%r52, %r51, 23;
	mov.b32 	%f219, %r52;
	ex2.approx.ftz.f32 	%f220, %f218;
	mul.f32 	%f221, %f220, %f219;
	add.f32 	%f222, %f210, %f221;
	sub.f32 	%f223, %f483, %f160;
	fma.rn.f32 	%f224, %f223, 0f3BBB989D, 0f3F000000;
	cvt.sat.f32.f32 	%f225, %f224;
	fma.rm.f32 	%f226, %f225, %f165, %f164;
	add.f32 	%f227, %f226, 0fCB40007F;
	neg.f32 	%f228, %f227;
	fma.rn.f32 	%f229, %f223, 0f3FB8AA3B, %f228;
	fma.rn.f32 	%f230, %f223, 0f32A57060, %f229;
	mov.b32 	%r53, %f226;
	shl.b32 	%r54, %r53, 23;
	mov.b32 	%f231, %r54;
	ex2.approx.ftz.f32 	%f232, %f230;
	mul.f32 	%f233, %f232, %f231;
	add.f32 	%f234, %f222, %f233;
	sub.f32 	%f235, %f485, %f160;
	fma.rn.f32 	%f236, %f235, 0f3BBB989D, 0f3F000000;
	cvt.sat.f32.f32 	%f237, %f236;
	fma.rm.f32 	%f238, %f237, %f165, %f164;
	add.f32 	%f239, %f238, 0fCB40007F;
	neg.f32 	%f240, %f239;
	fma.rn.f32 	%f241, %f235, 0f3FB8AA3B, %f240;
	fma.rn.f32 	%f242, %f235, 0f32A57060, %f241;
	mov.b32 	%r55, %f238;
	shl.b32 	%r56, %r55, 23;
	mov.b32 	%f243, %r56;
	ex2.approx.ftz.f32 	%f244, %f242;
	mul.f32 	%f245, %f244, %f243;
	add.f32 	%f246, %f234, %f245;
	sub.f32 	%f247, %f487, %f160;
	fma.rn.f32 	%f248, %f247, 0f3BBB989D, 0f3F000000;
	cvt.sat.f32.f32 	%f249, %f248;
	fma.rm.f32 	%f250, %f249, %f165, %f164;
	add.f32 	%f251, %f250, 0fCB40007F;
	neg.f32 	%f252, %f251;
	fma.rn.f32 	%f253, %f247, 0f3FB8AA3B, %f252;
	fma.rn.f32 	%f254, %f247, 0f32A57060, %f253;
	mov.b32 	%r57, %f250;
	shl.b32 	%r58, %r57, 23;
	mov.b32 	%f255, %r58;
	ex2.approx.ftz.f32 	%f256, %f254;
	mul.f32 	%f257, %f256, %f255;
	add.f32 	%f258, %f246, %f257;
	sub.f32 	%f259, %f489, %f160;
	fma.rn.f32 	%f260, %f259, 0f3BBB989D, 0f3F000000;
	cvt.sat.f32.f32 	%f261, %f260;
	fma.rm.f32 	%f262, %f261, %f165, %f164;
	add.f32 	%f263, %f262, 0fCB40007F;
	neg.f32 	%f264, %f263;
	fma.rn.f32 	%f265, %f259, 0f3FB8AA3B, %f264;
	fma.rn.f32 	%f266, %f259, 0f32A57060, %f265;
	mov.b32 	%r59, %f262;
	shl.b32 	%r60, %r59, 23;
	mov.b32 	%f267, %r60;
	ex2.approx.ftz.f32 	%f268, %f266;
	mul.f32 	%f269, %f268, %f267;
	add.f32 	%f270, %f258, %f269;
	sub.f32 	%f271, %f491, %f160;
	fma.rn.f32 	%f272, %f271, 0f3BBB989D, 0f3F000000;
	cvt.sat.f32.f32 	%f273, %f272;
	fma.rm.f32 	%f274, %f273, %f165, %f164;
	add.f32 	%f275, %f274, 0fCB40007F;
	neg.f32 	%f276, %f275;
	fma.rn.f32 	%f277, %f271, 0f3FB8AA3B, %f276;
	fma.rn.f32 	%f278, %f271, 0f32A57060, %f277;
	mov.b32 	%r61, %f274;
	shl.b32 	%r62, %r61, 23;
	mov.b32 	%f279, %r62;
	ex2.approx.ftz.f32 	%f280, %f278;
	mul.f32 	%f281, %f280, %f279;
	add.f32 	%f282, %f270, %f281;
	sub.f32 	%f283, %f493, %f160;
	fma.rn.f32 	%f284, %f283, 0f3BBB989D, 0f3F000000;
	cvt.sat.f32.f32 	%f285, %f284;
	fma.rm.f32 	%f286, %f285, %f165, %f164;
	add.f32 	%f287, %f286, 0fCB40007F;
	neg.f32 	%f288, %f287;
	fma.rn.f32 	%f289, %f283, 0f3FB8AA3B, %f288;
	fma.rn.f32 	%f290, %f283, 0f32A57060, %f289;
	mov.b32 	%r63, %f286;
	shl.b32 	%r64, %r63, 23;
	mov.b32 	%f291, %r64;
	ex2.approx.ftz.f32 	%f292, %f290;
	mul.f32 	%f293, %f292, %f291;
	add.f32 	%f294, %f282, %f293;
	sub.f32 	%f295, %f495, %f160;
	fma.rn.f32 	%f296, %f295, 0f3BBB989D, 0f3F000000;
	cvt.sat.f32.f32 	%f297, %f296;
	fma.rm.f32 	%f298, %f297, %f165, %f164;
	add.f32 	%f299, %f298, 0fCB40007F;
	neg.f32 	%f300, %f299;
	fma.rn.f32 	%f301, %f295, 0f3FB8AA3B, %f300;
	fma.rn.f32 	%f302, %f295, 0f32A57060, %f301;
	mov.b32 	%r65, %f298;
	shl.b32 	%r66, %r65, 23;
	mov.b32 	%f303, %r66;
	ex2.approx.ftz.f32 	%f304, %f302;
	mul.f32 	%f305, %f304, %f303;
	add.f32 	%f306, %f294, %f305;
	sub.f32 	%f307, %f497, %f160;
	fma.rn.f32 	%f308, %f307, 0f3BBB989D, 0f3F000000;
	cvt.sat.f32.f32 	%f309, %f308;
	fma.rm.f32 	%f310, %f309, %f165, %f164;
	add.f32 	%f311, %f310, 0fCB40007F;
	neg.f32 	%f312, %f311;
	fma.rn.f32 	%f313, %f307, 0f3FB8AA3B, %f312;
	fma.rn.f32 	%f314, %f307, 0f32A57060, %f313;
	mov.b32 	%r67, %f310;
	shl.b32 	%r68, %r67, 23;
	mov.b32 	%f315, %r68;
	ex2.approx.ftz.f32 	%f316, %f314;
	mul.f32 	%f317, %f316, %f315;
	add.f32 	%f318, %f306, %f317;
	sub.f32 	%f319, %f499, %f160;
	fma.rn.f32 	%f320, %f319, 0f3BBB989D, 0f3F000000;
	cvt.sat.f32.f32 	%f321, %f320;
	fma.rm.f32 	%f322, %f321, %f165, %f164;
	add.f32 	%f323, %f322, 0fCB40007F;
	neg.f32 	%f324, %f323;
	fma.rn.f32 	%f325, %f319, 0f3FB8AA3B, %f324;
	fma.rn.f32 	%f326, %f319, 0f32A57060, %f325;
	mov.b32 	%r69, %f322;
	shl.b32 	%r70, %r69, 23;
	mov.b32 	%f327, %r70;
	ex2.approx.ftz.f32 	%f328, %f326;
	mul.f32 	%f329, %f328, %f327;
	add.f32 	%f330, %f318, %f329;
	sub.f32 	%f331, %f501, %f160;
	fma.rn.f32 	%f332, %f331, 0f3BBB989D, 0f3F000000;
	cvt.sat.f32.f32 	%f333, %f332;
	fma.rm.f32 	%f334, %f333, %f165, %f164;
	add.f32 	%f335, %f334, 0fCB40007F;
	neg.f32 	%f336, %f335;
	fma.rn.f32 	%f337, %f331, 0f3FB8AA3B, %f336;
	fma.rn.f32 	%f338, %f331, 0f32A57060, %f337;
	mov.b32 	%r71, %f334;
	shl.b32 	%r72, %r71, 23;
	mov.b32 	%f339, %r72;
	ex2.approx.ftz.f32 	%f340, %f338;
	mul.f32 	%f341, %f340, %f339;
	add.f32 	%f342, %f330, %f341;
	sub.f32 	%f343, %f503, %f160;
	fma.rn.f32 	%f344, %f343, 0f3BBB989D, 0f3F000000;
	cvt.sat.f32.f32 	%f345, %f344;
	fma.rm.f32 	%f346, %f345, %f165, %f164;
	add.f32 	%f347, %f346, 0fCB40007F;
	neg.f32 	%f348, %f347;
	fma.rn.f32 	%f349, %f343, 0f3FB8AA3B, %f348;
	fma.rn.f32 	%f350, %f343, 0f32A57060, %f349;
	mov.b32 	%r73, %f346;
	shl.b32 	%r74, %r73, 23;
	mov.b32 	%f351, %r74;
	ex2.approx.ftz.f32 	%f352, %f350;
	mul.f32 	%f353, %f352, %f351;
	add.f32 	%f354, %f342, %f353;
	sub.f32 	%f355, %f505, %f160;
	fma.rn.f32 	%f356, %f355, 0f3BBB989D, 0f3F000000;
	cvt.sat.f32.f32 	%f357, %f356;
	fma.rm.f32 	%f358, %f357, %f165, %f164;
	add.f32 	%f359, %f358, 0fCB40007F;
	neg.f32 	%f360, %f359;
	fma.rn.f32 	%f361, %f355, 0f3FB8AA3B, %f360;
	fma.rn.f32 	%f362, %f355, 0f32A57060, %f361;
	mov.b32 	%r75, %f358;
	shl.b32 	%r76, %r75, 23;
	mov.b32 	%f363, %r76;
	ex2.approx.ftz.f32 	%f364, %f362;
	mul.f32 	%f365, %f364, %f363;
	add.f32 	%f366, %f354, %f365;
	sub.f32 	%f367, %f507, %f160;
	fma.rn.f32 	%f368, %f367, 0f3BBB989D, 0f3F000000;
	cvt.sat.f32.f32 	%f369, %f368;
	fma.rm.f32 	%f370, %f369, %f165, %f164;
	add.f32 	%f371, %f370, 0fCB40007F;
	neg.f32 	%f372, %f371;
	fma.rn.f32 	%f373, %f367, 0f3FB8AA3B, %f372;
	fma.rn.f32 	%f374, %f367, 0f32A57060, %f373;
	mov.b32 	%r77, %f370;
	shl.b32 	%r78, %r77, 23;
	mov.b32 	%f375, %r78;
	ex2.approx.ftz.f32 	%f376, %f374;
	mul.f32 	%f377, %f376, %f375;
	add.f32 	%f378, %f366, %f377;
	sub.f32 	%f379, %f509, %f160;
	fma.rn.f32 	%f380, %f379, 0f3BBB989D, 0f3F000000;
	cvt.sat.f32.f32 	%f381, %f380;
	fma.rm.f32 	%f382, %f381, %f165, %f164;
	add.f32 	%f383, %f382, 0fCB40007F;
	neg.f32 	%f384, %f383;
	fma.rn.f32 	%f385, %f379, 0f3FB8AA3B, %f384;
	fma.rn.f32 	%f386, %f379, 0f32A57060, %f385;
	mov.b32 	%r79, %f382;
	shl.b32 	%r80, %r79, 23;
	mov.b32 	%f387, %r80;
	ex2.approx.ftz.f32 	%f388, %f386;
	mul.f32 	%f389, %f388, %f387;
	add.f32 	%f390, %f378, %f389;
	sub.f32 	%f391, %f511, %f160;
	fma.rn.f32 	%f392, %f391, 0f3BBB989D, 0f3F000000;
	cvt.sat.f32.f32 	%f393, %f392;
	fma.rm.f32 	%f394, %f393, %f165, %f164;
	add.f32 	%f395, %f394, 0fCB40007F;
	neg.f32 	%f396, %f395;
	fma.rn.f32 	%f397, %f391, 0f3FB8AA3B, %f396;
	fma.rn.f32 	%f398, %f391, 0f32A57060, %f397;
	mov.b32 	%r81, %f394;
	shl.b32 	%r82, %r81, 23;
	mov.b32 	%f399, %r82;
	ex2.approx.ftz.f32 	%f400, %f398;
	mul.f32 	%f401, %f400, %f399;
	add.f32 	%f402, %f390, %f401;
	sub.f32 	%f403, %f513, %f160;
	fma.rn.f32 	%f404, %f403, 0f3BBB989D, 0f3F000000;
	cvt.sat.f32.f32 	%f405, %f404;
	fma.rm.f32 	%f406, %f405, %f165, %f164;
	add.f32 	%f407, %f406, 0fCB40007F;
	neg.f32 	%f408, %f407;
	fma.rn.f32 	%f409, %f403, 0f3FB8AA3B, %f408;
	fma.rn.f32 	%f410, %f403, 0f32A57060, %f409;
	mov.b32 	%r83, %f406;
	shl.b32 	%r84, %r83, 23;
	mov.b32 	%f411, %r84;
	ex2.approx.ftz.f32 	%f412, %f410;
	mul.f32 	%f413, %f412, %f411;
	add.f32 	%f414, %f402, %f413;
	sub.f32 	%f415, %f515, %f160;
	fma.rn.f32 	%f416, %f415, 0f3BBB989D, 0f3F000000;
	cvt.sat.f32.f32 	%f417, %f416;
	fma.rm.f32 	%f418, %f417, %f165, %f164;
	add.f32 	%f419, %f418, 0fCB40007F;
	neg.f32 	%f420, %f419;
	fma.rn.f32 	%f421, %f415, 0f3FB8AA3B, %f420;
	fma.rn.f32 	%f422, %f415, 0f32A57060, %f421;
	mov.b32 	%r85, %f418;
	shl.b32 	%r86, %r85, 23;
	mov.b32 	%f423, %r86;
	ex2.approx.ftz.f32 	%f424, %f422;
	mul.f32 	%f425, %f424, %f423;
	add.f32 	%f426, %f414, %f425;
	sub.f32 	%f427, %f517, %f160;
	fma.rn.f32 	%f428, %f427, 0f3BBB989D, 0f3F000000;
	cvt.sat.f32.f32 	%f429, %f428;
	fma.rm.f32 	%f430, %f429, %f165, %f164;
	add.f32 	%f431, %f430, 0fCB40007F;
	neg.f32 	%f432, %f431;
	fma.rn.f32 	%f433, %f427, 0f3FB8AA3B, %f432;
	fma.rn.f32 	%f434, %f427, 0f32A57060, %f433;
	mov.b32 	%r87, %f430;
	shl.b32 	%r88, %r87, 23;
	mov.b32 	%f435, %r88;
	ex2.approx.ftz.f32 	%f436, %f434;
	mul.f32 	%f437, %f436, %f435;
	add.f32 	%f438, %f426, %f437;
	sub.f32 	%f439, %f519, %f160;
	fma.rn.f32 	%f440, %f439, 0f3BBB989D, 0f3F000000;
	cvt.sat.f32.f32 	%f441, %f440;
	fma.rm.f32 	%f442, %f441, %f165, %f164;
	add.f32 	%f443, %f442, 0fCB40007F;
	neg.f32 	%f444, %f443;
	fma.rn.f32 	%f445, %f439, 0f3FB8AA3B, %f444;
	fma.rn.f32 	%f446, %f439, 0f32A57060, %f445;
	mov.b32 	%r89, %f442;
	shl.b32 	%r90, %r89, 23;
	mov.b32 	%f447, %r90;
	ex2.approx.ftz.f32 	%f448, %f446;
	mul.f32 	%f449, %f448, %f447;
	add.f32 	%f450, %f438, %f449;
	sub.f32 	%f451, %f521, %f160;
	fma.rn.f32 	%f452, %f451, 0f3BBB989D, 0f3F000000;
	cvt.sat.f32.f32 	%f453, %f452;
	fma.rm.f32 	%f454, %f453, %f165, %f164;
	add.f32 	%f455, %f454, 0fCB40007F;
	neg.f32 	%f456, %f455;
	fma.rn.f32 	%f457, %f451, 0f3FB8AA3B, %f456;
	fma.rn.f32 	%f458, %f451, 0f32A57060, %f457;
	mov.b32 	%r91, %f454;
	shl.b32 	%r92, %r91, 23;
	mov.b32 	%f459, %r92;
	ex2.approx.ftz.f32 	%f460, %f458;
	mul.f32 	%f461, %f460, %f459;
	add.f32 	%f462, %f450, %f461;
	mov.b32 	%r93, %f462;
	shfl.sync.bfly.b32	%r94|%p34, %r93, 16, 31, -1;
	mov.b32 	%f463, %r94;
	add.f32 	%f464, %f462, %f463;
	mov.b32 	%r95, %f464;
	shfl.sync.bfly.b32	%r96|%p35, %r95, 8, 31, -1;
	mov.b32 	%f465, %r96;
	add.f32 	%f466, %f464, %f465;
	mov.b32 	%r97, %f466;
	shfl.sync.bfly.b32	%r98|%p36, %r97, 4, 31, -1;
	mov.b32 	%f467, %r98;
	add.f32 	%f468, %f466, %f467;
	mov.b32 	%r99, %f468;
	shfl.sync.bfly.b32	%r100|%p37, %r99, 2, 31, -1;
	mov.b32 	%f469, %r100;
	add.f32 	%f470, %f468, %f469;
	mov.b32 	%r101, %f470;
	shfl.sync.bfly.b32	%r102|%p38, %r101, 1, 31, -1;
	mov.b32 	%f471, %r102;
	add.f32 	%f472, %f470, %f471;
	div.rn.f32 	%f101, %f173, %f472;
	div.rn.f32 	%f102, %f185, %f472;
	div.rn.f32 	%f103, %f197, %f472;
	div.rn.f32 	%f104, %f209, %f472;
	div.rn.f32 	%f105, %f221, %f472;
	div.rn.f32 	%f106, %f233, %f472;
	div.rn.f32 	%f107, %f245, %f472;
	div.rn.f32 	%f108, %f257, %f472;
	div.rn.f32 	%f109, %f269, %f472;
	div.rn.f32 	%f110, %f281, %f472;
	div.rn.f32 	%f111, %f293, %f472;
	div.rn.f32 	%f112, %f305, %f472;
	div.rn.f32 	%f113, %f317, %f472;
	div.rn.f32 	%f114, %f329, %f472;
	div.rn.f32 	%f115, %f341, %f472;
	div.rn.f32 	%f116, %f353, %f472;
	div.rn.f32 	%f117, %f365, %f472;
	div.rn.f32 	%f118, %f377, %f472;
	div.rn.f32 	%f119, %f389, %f472;
	div.rn.f32 	%f120, %f401, %f472;
	div.rn.f32 	%f121, %f413, %f472;
	div.rn.f32 	%f122, %f425, %f472;
	div.rn.f32 	%f123, %f437, %f472;
	div.rn.f32 	%f124, %f449, %f472;
	div.rn.f32 	%f125, %f461, %f472;
	mad.lo.s64 	%rd47, %rd54, %rd32, %rd46;
	cvta.to.global.u64 	%rd48, %rd31;
	shl.b64 	%rd49, %rd47, 2;
	add.s64 	%rd27, %rd48, %rd49;
	@%p28 bra 	$L__BB125_56;
	st.global.f32 	[%rd27], %f101;
$L__BB125_56:
	cvt.u64.u32 	%rd50, %r31;
	setp.le.s64 	%p39, %rd34, %rd50;
	@%p39 bra 	$L__BB125_58;
	st.global.f32 	[%rd27+128], %f102;
$L__BB125_58:
	setp.le.s64 	%p40, %rd34, %rd2;
	@%p40 bra 	$L__BB125_60;
	st.global.f32 	[%rd27+256], %f103;
$L__BB125_60:
	setp.le.s64 	%p41, %rd34, %rd3;
	@%p41 bra 	$L__BB125_62;
	st.global.f32 	[%rd27+384], %f104;
$L__BB125_62:
	setp.le.s64 	%p42, %rd34, %rd4;
	@%p42 bra 	$L__BB125_64;
	st.global.f32 	[%rd27+512], %f105;
$L__BB125_64:
	setp.le.s64 	%p43, %rd34, %rd5;
	@%p43 bra 	$L__BB125_66;
	st.global.f32 	[%rd27+640], %f106;
$L__BB125_66:
	setp.le.s64 	%p44, %rd34, %rd6;
	@%p44 bra 	$L__BB125_68;
	st.global.f32 	[%rd27+768], %f107;
$L__BB125_68:
	setp.le.s64 	%p45, %rd34, %rd7;
	@%p45 bra 	$L__BB125_70;
	st.global.f32 	[%rd27+896], %f108;
$L__BB125_70:
	setp.le.s64 	%p46, %rd34, %rd8;
	@%p46 bra 	$L__BB125_72;
	st.global.f32 	[%rd27+1024], %f109;
$L__BB125_72:
	setp.le.s64 	%p47, %rd34, %rd9;
	@%p47 bra 	$L__BB125_74;
	st.global.f32 	[%rd27+1152], %f110;
$L__BB125_74:
	setp.le.s64 	%p48, %rd34, %rd10;
	@%p48 bra 	$L__BB125_76;
	st.global.f32 	[%rd27+1280], %f111;
$L__BB125_76:
	setp.le.s64 	%p49, %rd34, %rd11;
	@%p49 bra 	$L__BB125_78;
	st.global.f32 	[%rd27+1408], %f112;
$L__BB125_78:
	setp.le.s64 	%p50, %rd34, %rd12;
	@%p50 bra 	$L__BB125_80;
	st.global.f32 	[%rd27+1536], %f113;
$L__BB125_80:
	setp.le.s64 	%p51, %rd34, %rd13;
	@%p51 bra 	$L__BB125_82;
	st.global.f32 	[%rd27+1664], %f114;
$L__BB125_82:
	setp.le.s64 	%p52, %rd34, %rd14;
	@%p52 bra 	$L__BB125_84;
	st.global.f32 	[%rd27+1792], %f115;
$L__BB125_84:
	setp.le.s64 	%p53, %rd34, %rd15;
	@%p53 bra 	$L__BB125_86;
	st.global.f32 	[%rd27+1920], %f116;
$L__BB125_86:
	setp.le.s64 	%p54, %rd34, %rd16;
	@%p54 bra 	$L__BB125_88;
	st.global.f32 	[%rd27+2048], %f117;
$L__BB125_88:
	setp.le.s64 	%p55, %rd34, %rd17;
	@%p55 bra 	$L__BB125_90;
	st.global.f32 	[%rd27+2176], %f118;
$L__BB125_90:
	setp.le.s64 	%p56, %rd34, %rd18;
	@%p56 bra 	$L__BB125_92;
	st.global.f32 	[%rd27+2304], %f119;
$L__BB125_92:
	setp.le.s64 	%p57, %rd34, %rd19;
	@%p57 bra 	$L__BB125_94;
	st.global.f32 	[%rd27+2432], %f120;
$L__BB125_94:
	setp.le.s64 	%p58, %rd34, %rd20;
	@%p58 bra 	$L__BB125_96;
	st.global.f32 	[%rd27+2560], %f121;
$L__BB125_96:
	setp.le.s64 	%p59, %rd34, %rd21;
	@%p59 bra 	$L__BB125_98;
	st.global.f32 	[%rd27+2688], %f122;
$L__BB125_98:
	setp.le.s64 	%p60, %rd34, %rd22;
	@%p60 bra 	$L__BB125_100;
	st.global.f32 	[%rd27+2816], %f123;
$L__BB125_100:
	setp.le.s64 	%p61, %rd34, %rd23;
	@%p61 bra 	$L__BB125_102;
	st.global.f32 	[%rd27+2944], %f124;
$L__BB125_102:
	setp.le.s64 	%p62, %rd34, %rd24;
	@%p62 bra 	$L__BB125_104;
	st.global.f32 	[%rd27+3072], %f125;
$L__BB125_104:
	ld.param.u64 	%rd53, [_Z15SoftmaxWarpImplI10DirectLoadIffE11DirectStoreIffEfLi1ELi25ELi32ELi1ELb1EL9Algorithm0EEvT_T0_ll_param_2];
	cvt.s64.s32 	%rd51, %r107;
	add.s64 	%rd54, %rd54, %rd51;
	setp.lt.s64 	%p63, %rd54, %rd53;
	@%p63 bra 	$L__BB125_4;
$L__BB125_105:
	ret;

}
	// .globl	_Z15SoftmaxWarpImplI10DirectLoadIffE11DirectStoreIffEfLi1ELi26ELi32ELi1ELb0EL9Algorithm0EEvT_T0_ll
.visible .entry _Z15SoftmaxWarpImplI10DirectLoadIffE11DirectStoreIffEfLi1ELi26ELi32ELi1ELb0EL9Algorithm0EEvT_T0_ll(
	.param .align 8 .b8 _Z15SoftmaxWarpImplI10DirectLoadIffE11DirectStoreIffEfLi1ELi26ELi32ELi1ELb0EL9Algorithm0EEvT_T0_ll_param_0[16],
	.param .align 8 .b8 _Z15SoftmaxWarpImplI10DirectLoadIffE11DirectStoreIffEfLi1ELi26ELi32ELi1ELb0EL9Algorithm0EEvT_T0_ll_param_1[16],
	.param .u64 _Z15SoftmaxWarpImplI10DirectLoadIffE11DirectStoreIffEfLi1ELi26ELi32ELi1ELb0EL9Algorithm0EEvT_T0_ll_param_2,
	.param .u64 _Z15SoftmaxWarpImplI10DirectLoadIffE11DirectStoreIffEfLi1ELi26ELi32ELi1ELb0EL9Algorithm0EEvT_T0_ll_param_3
)
{
	.reg .pred 	%p<14>;
	.reg .b32 	%r<80>;
	.reg .b32 	%f<413>;
	.reg .b64 	%rd<27>;

	ld.param.u64 	%rd9, [_Z15SoftmaxWarpImplI10DirectLoadIffE11DirectStoreIffEfLi1ELi26ELi32ELi1ELb0EL9Algorithm0EEvT_T0_ll_param_1+8];
	ld.param.u64 	%rd8, [_Z15SoftmaxWarpImplI10DirectLoadIffE11DirectStoreIffEfLi1ELi26ELi32ELi1ELb0EL9Algorithm0EEvT_T0_ll_param_1];
	ld.param.u64 	%rd7, [_Z15SoftmaxWarpImplI10DirectLoadIffE11DirectStoreIffEfLi1ELi26ELi32ELi1ELb0EL9Algorithm0EEvT_T0_ll_param_0+8];
	ld.param.u64 	%rd6, [_Z15SoftmaxWarpImplI10DirectLoadIffE11DirectStoreIffEfLi1ELi26ELi32ELi1ELb0EL9Algorithm0EEvT_T0_ll_param_0];
	ld.param.u64 	%rd10, [_Z15SoftmaxWarpImplI10DirectLoadIffE11DirectStoreIffEfLi1ELi26ELi32ELi1ELb0EL9Algorithm0EEvT_T0_ll_param_2];
	ld.param.u64 	%rd11, [_Z15SoftmaxWarpImplI10DirectLoadIffE11DirectStoreIffEfLi1ELi26ELi32ELi1ELb0EL9Algorithm0EEvT_T0_ll_param_3];
	setp.lt.s64 	%p1, %rd11, 833;
	@%p1 bra 	$L__BB126_2;
	mov.u64 	%rd12, $str;
	cvta.global.u64 	%rd13, %rd12;
	mov.u64 	%rd14, $str$1;
	cvta.global.u64 	%rd15, %rd14;
	mov.u64 	%rd16, __unnamed_127;
	cvta.global.u64 	%rd17, %rd16;
	{ // callseq 126, 0
	.param .b64 param0;
	st.param.b64 	[param0], %rd13;
	.param .b64 param1;
	st.param.b64 	[param1], %rd15;
	.param .b32 param2;
	st.param.b32 	[param2], 253;
	.param .b64 param3;
	st.param.b64 	[param3], %rd17;
	.param .b64 param4;
	st.param.b64 	[param4], 1;
	call.uni 
	__assertfail, 
	(
	param0, 
	param1, 
	param2, 
	param3, 
	param4
	);
	} // callseq 126
$L__BB126_2:
	mov.u32 	%r2, %ctaid.x;
	mov.u32 	%r3, %ntid.y;
	mov.u32 	%r4, %tid.y;
	mad.lo.s32 	%r5, %r2, %r3, %r4;
	mov.u32 	%r6, %nctaid.x;
	mul.lo.s32 	%r1, %r6, %r3;
	cvt.s64.s32 	%rd26, %r5;
	setp.le.s64 	%p2, %rd10, %rd26;
	@%p2 bra 	$L__BB126_5;
	mov.u32 	%r7, %tid.x;
	cvt.u64.u32 	%rd2, %r7;
	cvt.s64.s32 	%rd3, %r1;
$L__BB126_4:
	mad.lo.s64 	%rd18, %rd26, %rd7, %rd2;
	cvta.to.global.u64 	%rd19, %rd6;
	shl.b64 	%rd20, %rd18, 2;
	add.s64 	%rd21, %rd19, %rd20;
	ld.global.f32 	%f1, [%rd21];
	max.f32 	%f2, %f1, 0fFF800000;
	ld.global.f32 	%f3, [%rd21+128];
	max.f32 	%f4, %f2, %f3;
	ld.global.f32 	%f5, [%rd21+256];
	max.f32 	%f6, %f4, %f5;
	ld.global.f32 	%f7, [%rd21+384];
	max.f32 	%f8, %f6, %f7;
	ld.global.f32 	%f9, [%rd21+512];
	max.f32 	%f10, %f8, %f9;
	ld.global.f32 	%f11, [%rd21+640];
	max.f32 	%f12, %f10, %f11;
	ld.global.f32 	%f13, [%rd21+768];
	max.f32 	%f14, %f12, %f13;
	ld.global.f32 	%f15, [%rd21+896];
	max.f32 	%f16, %f14, %f15;
	ld.global.f32 	%f17, [%rd21+1024];
	max.f32 	%f18, %f16, %f17;
	ld.global.f32 	%f19, [%rd21+1152];
	max.f32 	%f20, %f18, %f19;
	ld.global.f32 	%f21, [%rd21+1280];
	max.f32 	%f22, %f20, %f21;
	ld.global.f32 	%f23, [%rd21+1408];
	max.f32 	%f24, %f22, %f23;
	ld.global.f32 	%f25, [%rd21+1536];
	max.f32 	%f26, %f24, %f25;
	ld.global.f32 	%f27, [%rd21+1664];
	max.f32 	%f28, %f26, %f27;
	ld.global.f32 	%f29, [%rd21+1792];
	max.f32 	%f30, %f28, %f29;
	ld.global.f32 	%f31, [%rd21+1920];
	max.f32 	%f32, %f30, %f31;
	ld.global.f32 	%f33, [%rd21+2048];
	max.f32 	%f34, %f32, %f33;
	ld.global.f32 	%f35, [%rd21+2176];
	max.f32 	%f36, %f34, %f35;
	ld.global.f32 	%f37, [%rd21+2304];
	max.f32 	%f38, %f36, %f37;
	ld.global.f32 	%f39, [%rd21+2432];
	max.f32 	%f40, %f38, %f39;
	ld.global.f32 	%f41, [%rd21+2560];
	max.f32 	%f42, %f40, %f41;
	ld.global.f32 	%f43, [%rd21+2688];
	max.f32 	%f44, %f42, %f43;
	ld.global.f32 	%f45, [%rd21+2816];
	max.f32 	%f46, %f44, %f45;
	ld.global.f32 	%f47, [%rd21+2944];
	max.f32 	%f48, %f46, %f47;
	ld.global.f32 	%f49, [%rd21+3072];
	max.f32 	%f50, %f48, %f49;
	ld.global.f32 	%f51, [%rd21+3200];
	max.f32 	%f52, %f50, %f51;
	mov.b32 	%r8, %f52;
	shfl.sync.bfly.b32	%r9|%p3, %r8, 16, 31, -1;
	mov.b32 	%f53, %r9;
	max.f32 	%f54, %f52, %f53;
	mov.b32 	%r10, %f54;
	shfl.sync.bfly.b32	%r11|%p4, %r10, 8, 31, -1;
	mov.b32 	%f55, %r11;
	max.f32 	%f56, %f54, %f55;
	mov.b32 	%r12, %f56;
	shfl.sync.bfly.b32	%r13|%p5, %r12, 4, 31, -1;
	mov.b32 	%f57, %r13;
	max.f32 	%f58, %f56, %f57;
	mov.b32 	%r14, %f58;
	shfl.sync.bfly.b32	%r15|%p6, %r14, 2, 31, -1;
	mov.b32 	%f59, %r15;
	max.f32 	%f60, %f58, %f59;
	mov.b32 	%r16, %f60;
	shfl.sync.bfly.b32	%r17|%p7, %r16, 1, 31, -1;
	mov.b32 	%f61, %r17;
	max.f32 	%f62, %f60, %f61;
	sub.f32 	%f63, %f1, %f62;
	fma.rn.f32 	%f64, %f63, 0f3BBB989D, 0f3F000000;
	cvt.sat.f32.f32 	%f65, %f64;
	mov.f32 	%f66, 0f4B400001;
	mov.f32 	%f67, 0f437C0000;
	fma.rm.f32 	%f68, %f65, %f67, %f66;
	add.f32 	%f69, %f68, 0fCB40007F;
	neg.f32 	%f70, %f69;
	fma.rn.f32 	%f71, %f63, 0f3FB8AA3B, %f70;
	fma.rn.f32 	%f72, %f63, 0f32A57060, %f71;
	mov.b32 	%r18, %f68;
	shl.b32 	%r19, %r18, 23;
	mov.b32 	%f73, %r19;
	ex2.approx.ftz.f32 	%f74, %f72;
	mul.f32 	%f75, %f74, %f73;
	add.f32 	%f76, %f75, 0f00000000;
	sub.f32 	%f77, %f3, %f62;
	fma.rn.f32 	%f78, %f77, 0f3BBB989D, 0f3F000000;
	cvt.sat.f32.f32 	%f79, %f78;
	fma.rm.f32 	%f80, %f79, %f67, %f66;
	add.f32 	%f81, %f80, 0fCB40007F;
	neg.f32 	%f82, %f81;
	fma.rn.f32 	%f83, %f77, 0f3FB8AA3B, %f82;
	fma.rn.f32 	%f84, %f77, 0f32A57060, %f83;
	mov.b32 	%r20, %f80;
	shl.b32 	%r21, %r20, 23;
	mov.b32 	%f85, %r21;
	ex2.approx.ftz.f32 	%f86, %f84;
	mul.f32 	%f87, %f86, %f85;
	add.f32 	%f88, %f76, %f87;
	sub.f32 	%f89, %f5, %f62;
	fma.rn.f32 	%f90, %f89, 0f3BBB989D, 0f3F000000;
	cvt.sat.f32.f32 	%f91, %f90;
	fma.rm.f32 	%f92, %f91, %f67, %f66;
	add.f32 	%f93, %f92, 0fCB40007F;
	neg.f32 	%f94, %f93;
	fma.rn.f32 	%f95, %f89, 0f3FB8AA3B, %f94;
	fma.rn.f32 	%f96, %f89, 0f32A57060, %f95;
	mov.b32 	%r22, %f92;
	shl.b32 	%r23, %r22, 23;
	mov.b32 	%f97, %r23;
	ex2.approx.ftz.f32 	%f98, %f96;
	mul.f32 	%f99, %f98, %f97;
	add.f32 	%f100, %f88, %f99;
	sub.f32 	%f101, %f7, %f62;
	fma.rn.f32 	%f102, %f101, 0f3BBB989D, 0f3F000000;
	cvt.sat.f32.f32 	%f103, %f102;
	fma.rm.f32 	%f104, %f103, %f67, %f66;
	add.f32 	%f105, %f104, 0fCB40007F;
	neg.f32 	%f106, %f105;
	fma.rn.f32 	%f107, %f101, 0f3FB8AA3B, %f106;
	fma.rn.f32 	%f108, %f101, 0f32A57060, %f107;
	mov.b32 	%r24, %f104;
	shl.b32 	%r25, %r24, 23;
	mov.b32 	%f109, %r25;
	ex2.approx.ftz.f32 	%f110, %f108;
	mul.f32 	%f111, %f110, %f109;
	add.f32 	%f112, %f100, %f111;
	sub.f32 	%f113, %f9, %f62;
	fma.rn.f32 	%f114, %f113, 0f3BBB989D, 0f3F000000;
	cvt.sat.f32.f32 	%f115, %f114;
	fma.rm.f32 	%f116, %f115, %f67, %f66;
	add.f32 	%f117, %f116, 0fCB40007F;
	neg.f32 	%f118, %f117;
	fma.rn.f32 	%f119, %f113, 0f3FB8AA3B, %f118;
	fma.rn.f32 	%f120, %f113, 0f32A57060, %f119;
	mov.b32 	%r26, %f116;
	shl.b32 	%r27, %r26, 23;
	mov.b32 	%f121, %r27;
	ex2.approx.ftz.f32 	%f122, %f120;
	mul.f32 	%f123, %f122, %f121;
	add.f32 	%f124, %f112, %f123;
	sub.f32 	%f125, %f11, %f62;
	fma.rn.f32 	%f126, %f125, 0f3BBB989D, 0f3F000000;
	cvt.sat.f32.f32 	%f127, %f126;
	fma.rm.f32 	%f128, %f127, %f67, %f66;
	add.f32 	%f129, %f128, 0fCB40007F;
	neg.f32 	%f130, %f129;
	fma.rn.f32 	%f131, %f125, 0f3FB8AA3B, %f130;
	fma.rn.f32 	%f132, %f125, 0f32A57060, %f131;
	mov.b32 	%r28, %f128;
	shl.b32 	%r29, %r28, 23;
	mov.b32 	%f133, %r29;
	ex2.approx.ftz.f32 	%f134, %f132;
	mul.f32 	%f135, %f134, %f133;
	add.f32 	%f136, %f124, %f135;
	sub.f32 	%f137, %f13, %f62;
	fma.rn.f32 	%f138, %f137, 0f3BBB989D, 0f3F000000;
	cvt.sat.f32.f32 	%f139, %f138;
	fma.rm.f32 	%f140, %f139, %f67, %f66;
	add.f32 	%f141, %f140, 0fCB40007F;
	neg.f32 	%f142, %f141;
	fma.rn.f32 	%f143, %f137, 0f3FB8AA3B, %f142;
	fma.rn.f32 	%f144, %f137, 0f32A57060, %f143;
	mov.b32 	%r30, %f140;
	shl.b32 	%r31, %r30, 23;
	mov.b32 	%f145, %r31;
	ex2.approx.ftz.f32 	%f146, %f144;
	mul.f32 	%f147, %f146, %f145;
	add.f32 	%f148, %f136, %f147;
	sub.f32 	%f149, %f15, %f62;
	fma.rn.f32 	%f150, %f149, 0f3BBB989D, 0f3F000000;
	cvt.sat.f32.f32 	%f151, %f150;
	fma.rm.f32 	%f152, %f151, %f67, %f66;
	add.f32 	%f153, %f152, 0fCB40007F;
	neg.f32 	%f154, %f153;
	fma.rn.f32 	%f155, %f149, 0f3FB8AA3B, %f154;
	fma.rn.f32 	%f156, %f149, 0f32A57060, %f155;
	mov.b32 	%r32, %f152;
	shl.b32 	%r33, %r32, 23;
	mov.b32 	%f157, %r33;
	ex2.approx.ftz.f32 	%f158, %f156;
	mul.f32 	%f159, %f158, %f157;
	add.f32 	%f160, %f148, %f159;
	sub.f32 	%f161, %f17, %f62;
	fma.rn.f32 	%f162, %f161, 0f3BBB989D, 0f3F000000;
	cvt.sat.f32.f32 	%f163, %f162;
	fma.rm.f32 	%f164, %f163, %f67, %f66;
	add.f32 	%f165, %f164, 0fCB40007F;
	neg.f32 	%f166, %f165;
	fma.rn.f32 	%f167, %f161, 0f3FB8AA3B, %f166;
	fma.rn.f32 	%f168, %f161, 0f32A57060, %f167;
	mov.b32 	%r34, %f164;
	shl.b32 	%r35, %r34, 23;
	mov.b32 	%f169, %r35;
	ex2.approx.ftz.f32 	%f170, %f168;
	mul.f32 	%f171, %f170, %f169;
	add.f32 	%f172, %f160, %f171;
	sub.f32 	%f173, %f19, %f62;
	fma.rn.f32 	%f174, %f173, 0f3BBB989D, 0f3F000000;
	cvt.sat.f32.f32 	%f175, %f174;
	fma.rm.f32 	%f176, %f175, %f67, %f66;
	add.f32 	%f177, %f176, 0fCB40007F;
	neg.f32 	%f178, %f177;
	fma.rn.f32 	%f179, %f173, 0f3FB8AA3B, %f178;
	fma.rn.f32 	%f180, %f173, 0f32A57060, %f179;
	mov.b32 	%r36, %f176;
	shl.b32 	%r37, %r36, 23;
	mov.b32 	%f181, %r37;
	ex2.approx.ftz.f32 	%f182, %f180;
	mul.f32 	%f183, %f182, %f181;
	add.f32 	%f184, %f172, %f183;
	sub.f32 	%f185, %f21, %f62;
	fma.rn.f32 	%f186, %f185, 0f3BBB989D, 0f3F000000;
	cvt.sat.f32.f32 	%f187, %f186;
	fma.rm.f32 	%f188, %f187, %f67, %f66;
	add.f32 	%f189, %f188, 0fCB40007F;
	neg.f32 	%f190, %f189;
	fma.rn.f32 	%f191, %f185, 0f3FB8AA3B, %f190;
	fma.rn.f32 	%f192, %f185, 0f32A57060, %f191;
	mov.b32 	%r38, %f188;
	shl.b32 	%r39, %r38, 23;
	mov.b32 	%f193, %r39;
	ex2.approx.ftz.f32 	%f194, %f192;
	mul.f32 	%f195, %f194, %f193;
	add.f32 	%f196, %f184, %f195;
	sub.f32 	%f197, %f23, %f62;
	fma.rn.f32 	%f198, %f197, 0f3BBB989D, 0f3F000000;
	cvt.sat.f32.f32 	%f199, %f198;
	fma.rm.f32 	%f200, %f199, %f67, %f66;
	add.f32 	%f201, %f200, 0fCB40007F;
	neg.f32 	%f202, %f201;
	fma.rn.f32 	%f203, %f197, 0f3FB8AA3B, %f202;
	fma.rn.f32 	%f204, %f197, 0f32A57060, %f203;
	mov.b32 	%r40, %f200;
	shl.b32 	%r41, %r40, 23;
	mov.b32 	%f205, %r41;
	ex2.approx.ftz.f32 	%f206, %f204;
	mul.f32 	%f207, %f206, %f205;
	add.f32 	%f208, %f196, %f207;
	sub.f32 	%f209, %f25, %f62;
	fma.rn.f32 	%f210, %f209, 0f3BBB989D, 0f3F000000;
	cvt.sat.f32.f32 	%f211, %f210;
	fma.rm.f32 	%f212, %f211, %f67, %f66;
	add.f32 	%f213, %f212, 0fCB40007F;
	neg.f32 	%f214, %f213;
	fma.rn.f32 	%f215, %f209, 0f3FB8AA3B, %f214;
	fma.rn.f32 	%f216, %f209, 0f32A57060, %f215;
	mov.b32 	%r42, %f212;
	shl.b32 	%r43, %r42, 23;
	mov.b32 	%f217, %r43;
	ex2.approx.ftz.f32 	%f218, %f216;
	mul.f32 	%f219, %f218, %f217;
	add.f32 	%f220, %f208, %f219;
	sub.f32 	%f221, %f27, %f62;
	fma.rn.f32 	%f222, %f221, 0f3BBB989D, 0f3F000000;
	cvt.sat.f32.f32 	%f223, %f222;
	fma.rm.f32 	%f224, %f223, %f67, %f66;
	add.f32 	%f225, %f224, 0fCB40007F;
	neg.f32 	%f226, %f225;
	fma.rn.f32 	%f227, %f221, 0f3FB8AA3B, %f226;
	fma.rn.f32 	%f228, %f221, 0f32A57060, %f227;
	mov.b32 	%r44, %f224;
	shl.b32 	%r45, %r44, 23;
	mov.b32 	%f229, %r45;
	ex2.approx.ftz.f32 	%f230, %f228;
	mul.f32 	%f231, %f230, %f229;
	add.f32 	%f232, %f220, %f231;
	sub.f32 	%f233, %f29, %f62;
	fma.rn.f32 	%f234, %f233, 0f3BBB989D, 0f3F000000;
	cvt.sat.f32.f32 	%f235, %f234;
	fma.rm.f32 	%f236, %f235, %f67, %f66;
	add.f32 	%f237, %f236, 0fCB40007F;
	neg.f32 	%f238, %f237;
	fma.rn.f32 	%f239, %f233, 0f3FB8AA3B, %f238;
	fma.rn.f32 	%f240, %f233, 0f32A57060, %f239;
	mov.b32 	%r46, %f236;
	shl.b32 	%r47, %r46, 23;
	mov.b32 	%f241, %r47;
	ex2.approx.ftz.f32 	%f242, %f240;
	mul.f32 	%f243, %f242, %f241;
	add.f32 	%f244, %f232, %f243;
	sub.f32 	%f245, %f31, %f62;
	fma.rn.f32 	%f246, %f245, 0f3BBB989D, 0f3F000000;
	cvt.sat.f32.f32 	%f247, %f246;
	fma.rm.f32 	%f248, %f247, %f67, %f66;
	add.f32 	%f249, %f248, 0fCB40007F;
	neg.f32 	%f250, %f249;
	fma.rn.f32 	%f251, %f245, 0f3FB8AA3B, %f250;
	fma.rn.f32 	%f252, %f245, 0f32A57060, %f251;
	mov.b32 	%r48, %f248;
	shl.b32 	%r49, %r48, 23;
	mov.b32 	%f253, %r49;
	ex2.approx.ftz.f32 	%f254, %f252;
	mul.f32 	%f255, %f254, %f253;
	add.f32 	%f256, %f244, %f255;
	sub.f32 	%f257, %f33, %f62;
	fma.rn.f32 	%f258, %f257, 0f3BBB989D, 0f3F000000;
	cvt.sat.f32.f32 	%f259, %f258;
	fma.rm.f32 	%f260, %f259, %f67, %f66;
	add.f32 	%f261, %f260, 0fCB40007F;
	neg.f32 	%f262, %f261;
	fma.rn.f32 	%f263, %f257, 0f3FB8AA3B, %f262;
	fma.rn.f32 	%f264, %f257, 0f32A57060, %f263;
	mov.b32 	%r50, %f260;
	shl.b32 	%r51, %r50, 23;
	mov.b32 	%f265, %r51;
	ex2.approx.ftz.f32 	%f266, %f264;
	mul.f32 	%f267, %f266, %f265;
	add.f32 	%f268, %f256, %f267;
	sub.f32 	%f269, %f35, %f62;
	fma.rn.f32 	%f270, %f269, 0f3BBB989D, 0f3F000000;
	cvt.sat.f32.f32 	%f271, %f270;
	fma.rm.f32 	%f272, %f271, %f67, %f66;
	add.f32 	%f273, %f272, 0fCB40007F;
	neg.f32 	%f274, %f273;
	fma.rn.f32 	%f275, %f269, 0f3FB8AA3B, %f274;
	fma.rn.f32 	%f276, %f269, 0f32A57060, %f275;
	mov.b32 	%r52, %f272;
	shl.b32 	%r53, %r52, 23;
	mov.b32 	%f277, %r53;
	ex2.approx.ftz.f32 	%f278, %f276;
	mul.f32 	%f279, %f278, %f277;
	add.f32 	%f280, %f268, %f279;
	sub.f32 	%f281, %f37, %f62;
	fma.rn.f32 	%f282, %f281, 0f3BBB989D, 0f3F000000;
	cvt.sat.f32.f32 	%f283, %f282;
	fma.rm.f32 	%f284, %f283, %f67, %f66;
	add.f32 	%f285, %f284, 0fCB40007F;
	neg.f32 	%f286, %f285;
	fma.rn.f32 	%f287, %f281, 0f3FB8AA3B, %f286;
	fma.rn.f32 	%f288, %f281, 0f32A57060, %f287;
	mov.b32 	%r54, %f284;
	shl.b32 	%r55, %r54, 23;
	mov.b32 	%f289, %r55;
	ex2.approx.ftz.f32 	%f290, %f288;
	mul.f32 	%f291, %f290, %f289;
	add.f32 	%f292, %f280, %f291;
	sub.f32 	%f293, %f39, %f62;
	fma.rn.f32 	%f294, %f293, 0f3BBB989D, 0f3F000000;
	cvt.sat.f32.f32 	%f295, %f294;
	fma.rm.f32 	%f296, %f295, %f67, %f66;
	add.f32 	%f297, %f296, 0fCB40007F;
	neg.f32 	%f298, %f297;
	fma.rn.f32 	%f299, %f293, 0f3FB8AA3B, %f298;
	fma.rn.f32 	%f300, %f293, 0f32A57060, %f299;
	mov.b32 	%r56, %f296;
	shl.b32 	%r57, %r56, 23;
	mov.b32 	%f301, %r57;
	ex2.approx.ftz.f32 	%f302, %f300;
	mul.f32 	%f303, %f302, %f301;
	add.f32 	%f304, %f292, %f303;
	sub.f32 	%f305, %f41, %f62;
	fma.rn.f32 	%f306, %f305, 0f3BBB989D, 0f3F000000;
	cvt.sat.f32.f32 	%f307, %f306;
	fma.rm.f32 	%f308, %f307, %f67, %f66;
	add.f32 	%f309, %f308, 0fCB40007F;
	neg.f32 	%f310, %f309;
	fma.rn.f32 	%f311, %f305, 0f3FB8AA3B, %f310;
	fma.rn.f32 	%f312, %f305, 0f32A57060, %f311;
	mov.b32 	%r58, %f308;
	shl.b32 	%r59, %r58, 23;
	mov.b32 	%f313, %r59;
	ex2.approx.ftz.f32 	%f314, %f312;
	mul.f32 	%f315, %f314, %f313;
	add.f32 	%f316, %f304, %f315;
	sub.f32 	%f317, %f43, %f62;
	fma.rn.f32 	%f318, %f317, 0f3BBB989D, 0f3F000000;
	cvt.sat.f32.f32 	%f319, %f318;
	fma.rm.f32 	%f320, %f319, %f67, %f66;
	add.f32 	%f321, %f320, 0fCB40007F;
	neg.f32 	%f322, %f321;
	fma.rn.f32 	%f323, %f317, 0f3FB8AA3B, %f322;
	fma.rn.f32 	%f324, %f317, 0f32A57060, %f323;
	mov.b32 	%r60, %f320;
	shl.b32 	%r61, %r60, 23;
	mov.b32 	%f325, %r61;
	ex2.approx.ftz.f32 	%f326, %f324;
	mul.f32 	%f327, %f326, %f325;
	add.f32 	%f328, %f316, %f327;
	sub.f32 	%f329, %f45, %f62;
	fma.rn.f32 	%f330, %f329, 0f3BBB989D, 0f3F000000;
	cvt.sat.f32.f32 	%f331, %f330;
	fma.rm.f32 	%f332, %f331, %f67, %f66;
	add.f32 	%f333, %f332, 0fCB40007F;
	neg.f32 	%f334, %f333;
	fma.rn.f32 	%f335, %f329, 0f3FB8AA3B, %f334;
	fma.rn.f32 	%f336, %f329, 0f32A57060, %f335;
	mov.b32 	%r62, %f332;
	shl.b32 	%r63, %r62, 23;
	mov.b32 	%f337, %r63;
	ex2.approx.ftz.f32 	%f338, %f336;
	mul.f32 	%f339, %f338, %f337;
	add.f32 	%f340, %f328, %f339;
	sub.f32 	%f341, %f47, %f62;
	fma.rn.f32 	%f342, %f341, 0f3BBB989D, 0f3F000000;
	cvt.sat.f32.f32 	%f343, %f342;
	fma.rm.f32 	%f344, %f343, %f67, %f66;
	add.f32 	%f345, %f344, 0fCB40007F;
	neg.f32 	%f346, %f345;
	fma.rn.f32 	%f347, %f341, 0f3FB8AA3B, %f346;
	fma.rn.f32 	%f348, %f341, 0f32A57060, %f347;
	mov.b32 	%r64, %f344;
	shl.b32 	%r65, %r64, 23;
	mov.b32 	%f349, %r65;
	ex2.approx.ftz.f32 	%f350, %f348;
	mul.f32 	%f351, %f350, %f349;
	add.f32 	%f352, %f340, %f351;
	sub.f32 	%f353, %f49, %f62;
	fma.rn.f32 	%f354, %f353, 0f3BBB989D, 0f3F000000;
	cvt.sat.f32.f32 	%f355, %f354;
	fma.rm.f32 	%f356, %f355, %f67, %f66;
	add.f32 	%f357, %f356, 0fCB40007F;
	neg.f32 	%f358, %f357;
	fma.rn.f32 	%f359, %f353, 0f3FB8AA3B, %f358;
	fma.rn.f32 	%f360, %f353, 0f32A57060, %f359;
	mov.b32 	%r66, %f356;
	shl.b32 	%r67, %r66, 23;
	mov.b32 	%f361, %r67;
	ex2.approx.ftz.f32 	%f362, %f360;
	mul.f32 	%f363, %f362, %f361;
	add.f32 	%f364, %f352, %f363;
	sub.f32 	%f365, %f51, %f62;
	fma.rn.f32 	%f366, %f365, 0f3BBB989D, 0f3F000000;
	cvt.sat.f32.f32 	%f367, %f366;
	fma.rm.f32 	%f368, %f367, %f67, %f66;
	add.f32 	%f369, %f368, 0fCB40007F;
	neg.f32 	%f370, %f369;
	fma.rn.f32 	%f371, %f365, 0f3FB8AA3B, %f370;
	fma.rn.f32 	%f372, %f365, 0f32A57060, %f371;
	mov.b32 	%r68, %f368;
	shl.b32 	%r69, %r68, 23;
	mov.b32 	%f373, %r69;
	ex2.approx.ftz.f32 	%f374, %f372;
	mul.f32 	%f375, %f374, %f373;
	add.f32 	%f376, %f364, %f375;
	mov.b32 	%r70, %f376;
	shfl.sync.bfly.b32	%r71|%p8, %r70, 16, 31, -1;
	mov.b32 	%f377, %r71;
	add.f32 	%f378, %f376, %f377;
	mov.b32 	%r72, %f378;
	shfl.sync.bfly.b32	%r73|%p9, %r72, 8, 31, -1;
	mov.b32 	%f379, %r73;
	add.f32 	%f380, %f378, %f379;
	mov.b32 	%r74, %f380;
	shfl.sync.bfly.b32	%r75|%p10, %r74, 4, 31, -1;
	mov.b32 	%f381, %r75;
	add.f32 	%f382, %f380, %f381;
	mov.b32 	%r76, %f382;
	shfl.sync.bfly.b32	%r77|%p11, %r76, 2, 31, -1;
	mov.b32 	%f383, %r77;
	add.f32 	%f384, %f382, %f383;
	mov.b32 	%r78, %f384;
	shfl.sync.bfly.b32	%r79|%p12, %r78, 1, 31, -1;
	mov.b32 	%f385, %r79;
	add.f32 	%f386, %f384, %f385;
	div.rn.f32 	%f387, %f75, %f386;
	div.rn.f32 	%f388, %f87, %f386;
	div.rn.f32 	%f389, %f99, %f386;
	div.rn.f32 	%f390, %f111, %f386;
	div.rn.f32 	%f391, %f123, %f386;
	div.rn.f32 	%f392, %f135, %f386;
	div.rn.f32 	%f393, %f147, %f386;
	div.rn.f32 	%f394, %f159, %f386;
	div.rn.f32 	%f395, %f171, %f386;
	div.rn.f32 	%f396, %f183, %f386;
	div.rn.f32 	%f397, %f195, %f386;
	div.rn.f32 	%f398, %f207, %f386;
	div.rn.f32 	%f399, %f219, %f386;
	div.rn.f32 	%f400, %f231, %f386;
	div.rn.f32 	%f401, %f243, %f386;
	div.rn.f32 	%f402, %f255, %f386;
	div.rn.f32 	%f403, %f267, %f386;
	div.rn.f32 	%f404, %f279, %f386;
	div.rn.f32 	%f405, %f291, %f386;
	div.rn.f32 	%f406, %f303, %f386;
	div.rn.f32 	%f407, %f315, %f386;
	div.rn.f32 	%f408, %f327, %f386;
	div.rn.f32 	%f409, %f339, %f386;
	div.rn.f32 	%f410, %f351, %f386;
	div.rn.f32 	%f411, %f363, %f386;
	div.rn.f32 	%f412, %f375, %f386;
	mad.lo.s64 	%rd22, %rd26, %rd9, %rd2;
	cvta.to.global.u64 	%rd23, %rd8;
	shl.b64 	%rd24, %rd22, 2;
	add.s64 	%rd25, %rd23, %rd24;
	st.global.f32 	[%rd25], %f387;
	st.global.f32 	[%rd25+128], %f388;
	st.global.f32 	[%rd25+256], %f389;
	st.global.f32 	[%rd25+384], %f390;
	st.global.f32 	[%rd25+512], %f391;
	st.global.f32 	[%rd25+640], %f392;
	st.global.f32 	[%rd25+768], %f393;
	st.global.f32 	[%rd25+896], %f394;
	st.global.f32 	[%rd25+1024], %f395;
	st.global.f32 	[%rd25+1152], %f396;
	st.global.f32 	[%rd25+1280], %f397;
	st.global.f32 	[%rd25+1408], %f398;
	st.global.f32 	[%rd25+1536], %f399;
	st.global.f32 	[%rd25+1664], %f400;
	st.global.f32 	[%rd25+1792], %f401;
	st.global.f32 	[%rd25+1920], %f402;
	st.global.f32 	[%rd25+2048], %f403;
	st.global.f32 	[%rd25+2176], %f404;
	st.global.f32 	[%rd25+2304], %f405;
	st.global.f32 	[%rd25+2432], %f406;
	st.global.f32 	[%rd25+2560], %f407;
	st.global.f32 	[%rd25+2688], %f408;
	st.global.f32 	[%rd25+2816], %f409;
	st.global.f32 	[%rd25+2944], %f410;
	st.global.f32 	[%rd25+3072], %f411;
	st.global.f32 	[%rd25+3200], %f412;
	add.s64 	%rd26, %rd26, %rd3;
	setp.lt.s64 	%p13, %rd26, %rd10;
	@%p13 bra 	$L__BB126_4;
$L__BB126_5:
	ret;

}
	// .globl	_Z15SoftmaxWarpImplI10DirectLoadIffE11DirectStoreIffEfLi1ELi26ELi32ELi1ELb1EL9Algorithm0EEvT_T0_ll
.visible .entry _Z15SoftmaxWarpImplI10DirectLoadIffE11DirectStoreIffEfLi1ELi26ELi32ELi1ELb1EL9Algorithm0EEvT_T0_ll(
	.param .align 8 .b8 _Z15SoftmaxWarpImplI10DirectLoadIffE11DirectStoreIffEfLi1ELi26ELi32ELi1ELb1EL9Algorithm0EEvT_T0_ll_param_0[16],
	.param .align 8 .b8 _Z15SoftmaxWarpImplI10DirectLoadIffE11DirectStoreIffEfLi1ELi26ELi32ELi1ELb1EL9Algorithm0EEvT_T0_ll_param_1[16],
	.param .u64 _Z15SoftmaxWarpImplI10DirectLoadIffE11DirectStoreIffEfLi1ELi26ELi32ELi1ELb1EL9Algorithm0EEvT_T0_ll_param_2,
	.param .u64 _Z15SoftmaxWarpImplI10DirectLoadIffE11DirectStoreIffEfLi1ELi26ELi32ELi1ELb1EL9Algorithm0EEvT_T0_ll_param_3
)
{
	.reg .pred 	%p<66>;
	.reg .b32 	%r<117>;
	.reg .b32 	%f<543>;
	.reg .b64 	%rd<58>;

	ld.param.u64 	%rd31, [_Z15SoftmaxWarpImplI10DirectLoadIffE11DirectStoreIffEfLi1ELi26ELi32ELi1ELb1EL9Algorithm0EEvT_T0_ll_param_1+8];
	ld.param.u64 	%rd30, [_Z15SoftmaxWarpImplI10DirectLoadIffE11DirectStoreIffEfLi1ELi26ELi32ELi1ELb1EL9Algorithm0EEvT_T0_ll_param_1];
	ld.param.u64 	%rd29, [_Z15SoftmaxWarpImplI10DirectLoadIffE11DirectStoreIffEfLi1ELi26ELi32ELi1ELb1EL9Algorithm0EEvT_T0_ll_param_0+8];
	ld.param.u64 	%rd28, [_Z15SoftmaxWarpImplI10DirectLoadIffE11DirectStoreIffEfLi1ELi26ELi32ELi1ELb1EL9Algorithm0EEvT_T0_ll_param_0];
	ld.param.u64 	%rd33, [_Z15SoftmaxWarpImplI10DirectLoadIffE11DirectStoreIffEfLi1ELi26ELi32ELi1ELb1EL9Algorithm0EEvT_T0_ll_param_3];
	setp.lt.s64 	%p1, %rd33, 833;
	@%p1 bra 	$L__BB127_2;
	mov.u64 	%rd34, $str;
	cvta.global.u64 	%rd35, %rd34;
	mov.u64 	%rd36, $str$1;
	cvta.global.u64 	%rd37, %rd36;
	mov.u64 	%rd38, __unnamed_128;
	cvta.global.u64 	%rd39, %rd38;
	{ // callseq 127, 0
	.param .b64 param0;
	st.param.b64 	[param0], %rd35;
	.param .b64 param1;
	st.param.b64 	[param1], %rd37;
	.param .b32 param2;
	st.param.b32 	[param2], 253;
	.param .b64 param3;
	st.param.b64 	[param3], %rd39;
	.param .b64 param4;
	st.param.b64 	[param4], 1;
	call.uni 
	__assertfail, 
	(
	param0, 
	param1, 
	param2, 
	param3, 
	param4
	);
	} // callseq 127
$L__BB127_2:
	ld.param.u64 	%rd55, [_Z15SoftmaxWarpImplI10DirectLoadIffE11DirectStoreIffEfLi1ELi26ELi32ELi1ELb1EL9Algorithm0EEvT_T0_ll_param_2];
	mov.u32 	%r1, %ctaid.x;
	mov.u32 	%r2, %ntid.y;
	mov.u32 	%r3, %tid.y;
	mad.lo.s32 	%r4, %r1, %r2, %r3;
	cvt.s64.s32 	%rd57, %r4;
	setp.le.s64 	%p2, %rd55, %rd57;
	@%p2 bra 	$L__BB127_109;
	mov.u32 	%r5, %tid.x;
	add.s32 	%r6, %r5, 64;
	cvt.u64.u32 	%rd2, %r6;
	add.s32 	%r7, %r5, 96;
	cvt.u64.u32 	%rd3, %r7;
	add.s32 	%r8, %r5, 128;
	cvt.u64.u32 	%rd4, %r8;
	add.s32 	%r9, %r5, 160;
	cvt.u64.u32 	%rd5, %r9;
	add.s32 	%r10, %r5, 192;
	cvt.u64.u32 	%rd6, %r10;
	add.s32 	%r11, %r5, 224;
	cvt.u64.u32 	%rd7, %r11;
	add.s32 	%r12, %r5, 256;
	cvt.u64.u32 	%rd8, %r12;
	add.s32 	%r13, %r5, 320;
	cvt.u64.u32 	%rd9, %r13;
	add.s32 	%r14, %r5, 352;
	cvt.u64.u32 	%rd10, %r14;
	add.s32 	%r15, %r5, 384;
	cvt.u64.u32 	%rd11, %r15;
	add.s32 	%r16, %r5, 416;
	cvt.u64.u32 	%rd12, %r16;
	add.s32 	%r17, %r5, 448;
	cvt.u64.u32 	%rd13, %r17;
	add.s32 	%r18, %r5, 480;
	cvt.u64.u32 	%rd14, %r18;
	add.s32 	%r19, %r5, 512;
	cvt.u64.u32 	%rd15, %r19;
	add.s32 	%r20, %r5, 544;
	cvt.u64.u32 	%rd16, %r20;
	add.s32 	%r21, %r5, 576;
	cvt.u64.u32 	%rd17, %r21;
	add.s32 	%r22, %r5, 608;
	cvt.u64.u32 	%rd18, %r22;
	add.s32 	%r23, %r5, 640;
	cvt.u64.u32 	%rd19, %r23;
	add.s32 	%r24, %r5, 672;
	cvt.u64.u32 	%rd20, %r24;
	add.s32 	%r25, %r5, 704;
	cvt.u64.u32 	%rd21, %r25;
	add.s32 	%r26, %r5, 736;
	cvt.u64.u32 	%rd22, %r26;
	add.s32 	%r27, %r5, 768;
	cvt.u64.u32 	%rd23, %r27;
	add.s32 	%r30, %r5, 32;
	add.s32 	%r32, %r5, 288;
	add.s32 	%r34, %r5, 800;
	mov.u32 	%r114, %nctaid.x;
	mul.lo.s32 	%r116, %r114, %r2;
$L__BB127_4:
	cvt.u64.u32 	%rd40, %r5;
	setp.le.s64 	%p3, %rd33, %rd40;
	mad.lo.s64 	%rd41, %rd57, %rd29, %rd40;
	cvta.to.global.u64 	%rd42, %rd28;
	shl.b64 	%rd43, %rd41, 2;
	add.s64 	%rd25, %rd42, %rd43;
	mov.f32 	%f491, 0fFF800000;
	mov.f32 	%f494, %f491;
	@%p3 bra 	$L__BB127_6;
	ld.global.f32 	%f491, [%rd25];
	max.f32 	%f494, %f491, 0fFF800000;
$L__BB127_6:
	cvt.u64.u32 	%rd44, %r30;
	setp.le.s64 	%p4, %rd33, %rd44;
	mov.f32 	%f493, 0fFF800000;
	@%p4 bra 	$L__BB127_8;
	ld.global.f32 	%f493, [%rd25+128];
	max.f32 	%f494, %f494, %f493;
$L__BB127_8:
	setp.le.s64 	%p5, %rd33, %rd2;
	mov.f32 	%f495, 0fFF800000;
	@%p5 bra 	$L__BB127_10;
	ld.global.f32 	%f495, [%rd25+256];
	max.f32 	%f494, %f494, %f495;
$L__BB127_10:
	setp.le.s64 	%p6, %rd33, %rd3;
	mov.f32 	%f497, 0fFF800000;
	@%p6 bra 	$L__BB127_12;
	ld.global.f32 	%f497, [%rd25+384];
	max.f32 	%f494, %f494, %f497;
$L__BB127_12:
	setp.le.s64 	%p7, %rd33, %rd4;
	mov.f32 	%f499, 0fFF800000;
	@%p7 bra 	$L__BB127_14;
	ld.global.f32 	%f499, [%rd25+512];
	max.f32 	%f494, %f494, %f499;
$L__BB127_14:
	setp.le.s64 	%p8, %rd33, %rd5;
	mov.f32 	%f501, 0fFF800000;
	@%p8 bra 	$L__BB127_16;
	ld.global.f32 	%f501, [%rd25+640];
	max.f32 	%f494, %f494, %f501;
$L__BB127_16:
	setp.le.s64 	%p9, %rd33, %rd6;
	mov.f32 	%f503, 0fFF800000;
	@%p9 bra 	$L__BB127_18;
	ld.global.f32 	%f503, [%rd25+768];
	max.f32 	%f494, %f494, %f503;
$L__BB127_18:
	setp.le.s64 	%p10, %rd33, %rd7;
	mov.f32 	%f505, 0fFF800000;
	@%p10 bra 	$L__BB127_20;
	ld.global.f32 	%f505, [%rd25+896];
	max.f32 	%f494, %f494, %f505;
$L__BB127_20:
	setp.le.s64 	%p11, %rd33, %rd8;
	mov.f32 	%f507, 0fFF800000;
	@%p11 bra 	$L__BB127_22;
	ld.global.f32 	%f507, [%rd25+1024];
	max.f32 	%f494, %f494, %f507;
$L__BB127_22:
	cvt.u64.u32 	%rd45, %r32;
	setp.le.s64 	%p12, %rd33, %rd45;
	mov.f32 	%f509, 0fFF800000;
	@%p12 bra 	$L__BB127_24;
	ld.global.f32 	%f509, [%rd25+1152];
	max.f32 	%f494, %f494, %f509;
$L__BB127_24:
	setp.le.s64 	%p13, %rd33, %rd9;
	mov.f32 	%f511, 0fFF800000;
	@%p13 bra 	$L__BB127_26;
	ld.global.f32 	%f511, [%rd25+1280];
	max.f32 	%f494, %f494, %f511;
$L__BB127_26:
	setp.le.s64 	%p14, %rd33, %rd10;
	mov.f32 	%f513, 0fFF800000;
	@%p14 bra 	$L__BB127_28;
	ld.global.f32 	%f513, [%rd25+1408];
	max.f32 	%f494, %f494, %f513;
$L__BB127_28:
	setp.le.s64 	%p15, %rd33, %rd11;
	mov.f32 	%f515, 0fFF800000;
	@%p15 bra 	$L__BB127_30;
	ld.global.f32 	%f515, [%rd25+1536];
	max.f32 	%f494, %f494, %f515;
$L__BB127_30:
	setp.le.s64 	%p16, %rd33, %rd12;
	mov.f32 	%f517, 0fFF800000;
	@%p16 bra 	$L__BB127_32;
	ld.global.f32 	%f517, [%rd25+1664];
	max.f32 	%f494, %f494, %f517;
$L__BB127_32:
	setp.le.s64 	%p17, %rd33, %rd13;
	mov.f32 	%f519, 0fFF800000;
	@%p17 bra 	$L__BB127_34;
	ld.global.f32 	%f519, [%rd25+1792];
	max.f32 	%f494, %f494, %f519;
$L__BB127_34:
	setp.le.s64 	%p18, %rd33, %rd14;
	mov.f32 	%f521, 0fFF800000;
	@%p18 bra 	$L__BB127_36;
	ld.global.f32 	%f521, [%rd25+1920];
	max.f32 	%f494, %f494, %f521;
$L__BB127_36:
	setp.le.s64 	%p19, %rd33, %rd15;
	mov.f32 	%f523, 0fFF800000;
	@%p19 bra 	$L__BB127_38;
	ld.global.f32 	%f523, [%rd25+2048];
	max.f32 	%f494, %f494, %f523;
$L__BB127_38:
	setp.le.s64 	%p20, %rd33, %rd16;
	mov.f32 	%f525, 0fFF800000;
	@%p20 bra 	$L__BB127_40;
	ld.global.f32 	%f525, [%rd25+2176];
	max.f32 	%f494, %f494, %f525;
$L__BB127_40:
	setp.le.s64 	%p21, %rd33, %rd17;
	mov.f32 	%f527, 0fFF800000;
	@%p21 bra 	$L__BB127_42;
	ld.global.f32 	%f527, [%rd25+2304];
	max.f32 	%f494, %f494, %f527;
$L__BB127_42:
	setp.le.s64 	%p22, %rd33, %rd18;
	mov.f32 	%f529, 0fFF800000;
	@%p22 bra 	$L__BB127_44;
	ld.global.f32 	%f529, [%rd25+2432];
	max.f32 	%f494, %f494, %f529;
$L__BB127_44:
	setp.le.s64 	%p23, %rd33, %rd19;
	mov.f32 	%f531, 0fFF800000;
	@%p23 bra 	$L__BB127_46;
	ld.global.f32 	%f531, [%rd25+2560];
	max.f32 	%f494, %f494, %f531;
$L__BB127_46:
	setp.le.s64 	%p24, %rd33, %rd20;
	mov.f32 	%f533, 0fFF800000;
	@%p24 bra 	$L__BB127_48;
	ld.global.f32 	%f533, [%rd25+2688];
	max.f32 	%f494, %f494, %f533;
$L__BB127_48:
	setp.le.s64 	%p25, %rd33, %rd21;
	mov.f32 	%f535, 0fFF800000;
	@%p25 bra 	$L__BB127_50;
	ld.global.f32 	%f535, [%rd25+2816];
	max.f32 	%f494, %f494, %f535;
$L__BB127_50:
	setp.le.s64 	%p26, %rd33, %rd22;
	mov.f32 	%f537, 0fFF800000;
	@%p26 bra 	$L__BB127_52;
	ld.global.f32 	%f537, [%rd25+2944];
	max.f32 	%f494, %f494, %f537;
$L__BB127_52:
	setp.le.s64 	%p27, %rd33, %rd23;
	mov.f32 	%f539, 0fFF800000;
	@%p27 bra 	$L__BB127_54;
	ld.global.f32 	%f539, [%rd25+3072];
	max.f32 	%f494, %f494, %f539;
$L__BB127_54:
	cvt.u64.u32 	%rd46, %r34;
	setp.le.s64 	%p28, %rd33, %rd46;
	mov.f32 	%f541, 0fFF800000;
	@%p28 bra 	$L__BB127_56;
	ld.global.f32 	%f541, [%rd25+3200];
	max.f32 	%f494, %f494, %f541;
$L__BB127_56:
	cvt.u64.u32 	%rd47, %r5;
	setp.le.s64 	%p29, %rd33, %rd47;
	mov.b32 	%r36, %f494;
	shfl.sync.bfly.b32	%r37|%p30, %r36, 16, 31, -1;
	mov.b32 	%f157, %r37;
	max.f32 	%f158, %f494, %f157;
	mov.b32 	%r38, %f158;
	shfl.sync.bfly.b32	%r39|%p31, %r38, 8, 31, -1;
	mov.b32 	%f159, %r39;
	max.f32 	%f160, %f158, %f159;
	mov.b32 	%r40, %f160;
	shfl.sync.bfly.b32	%r41|%p32, %r40, 4, 31, -1;
	mov.b32 	%f161, %r41;
	max.f32 	%f162, %f160, %f161;
	mov.b32 	%r42, %f162;
	shfl.sync.bfly.b32	%r43|%p33, %r42, 2, 31, -1;
	mov.b32 	%f163, %r43;
	max.f32 	%f164, %f162, %f163;
	mov.b32 	%r44, %f164;
	shfl.sync.bfly.b32	%r45|%p34, %r44, 1, 31, -1;
	mov.b32 	%f165, %r45;
	max.f32 	%f166, %f164, %f165;
	sub.f32 	%f167, %f491, %f166;
	fma.rn.f32 	%f168, %f167, 0f3BBB989D, 0f3F000000;
	cvt.sat.f32.f32 	%f169, %f168;
	mov.f32 	%f170, 0f4B400001;
	mov.f32 	%f171, 0f437C0000;
	fma.rm.f32 	%f172, %f169, %f171, %f170;
	add.f32 	%f173, %f172, 0fCB40007F;
	neg.f32 	%f174, %f173;
	fma.rn.f32 	%f175, %f167, 0f3FB8AA3B, %f174;
	fma.rn.f32 	%f176, %f167, 0f32A57060, %f175;
	mov.b32 	%r46, %f172;
	shl.b32 	%r47, %r46, 23;
	mov.b32 	%f177, %r47;
	ex2.approx.ftz.f32 	%f178, %f176;
	mul.f32 	%f179, %f178, %f177;
	add.f32 	%f180, %f179, 0f00000000;
	sub.f32 	%f181, %f493, %f166;
	fma.rn.f32 	%f182, %f181, 0f3BBB989D, 0f3F000000;
	cvt.sat.f32.f32 	%f183, %f182;
	fma.rm.f32 	%f184, %f183, %f171, %f170;
	add.f32 	%f185, %f184, 0fCB40007F;
	neg.f32 	%f186, %f185;
	fma.rn.f32 	%f187, %f181, 0f3FB8AA3B, %f186;
	fma.rn.f32 	%f188, %f181, 0f32A57060, %f187;
	mov.b32 	%r48, %f184;
	shl.b32 	%r49, %r48, 23;
	mov.b32 	%f189, %r49;
	ex2.approx.ftz.f32 	%f190, %f188;
	mul.f32 	%f191, %f190, %f189;
	add.f32 	%f192, %f180, %f191;
	sub.f32 	%f193, %f495, %f166;
	fma.rn.f32 	%f194, %f193, 0f3BBB989D, 0f3F000000;
	cvt.sat.f32.f32 	%f195, %f194;
	fma.rm.f32 	%f196, %f195, %f171, %f170;
	add.f32 	%f197, %f196, 0fCB40007F;
	neg.f32 	%f198, %f197;
	fma.rn.f32 	%f199, %f193, 0f3FB8AA3B, %f198;
	fma.rn.f32 	%f200, %f193, 0f32A57060, %f199;
	mov.b32 	%r50, %f196;
	shl.b32 	%r51, %r50, 23;
	mov.b32 	%f201, %r51;
	ex2.approx.ftz.f32 	%f202, %f200;
	mul.f32 	%f203, %f202, %f201;
	add.f32 	%f204, %f192, %f203;
	sub.f32 	%f205, %f497, %f166;
	fma.rn.f32 	%f206, %f205, 0f3BBB989D, 0f3F000000;
	cvt.sat.f32.f32 	%f207, %f206;
	fma.rm.f32 	%f208, %f207, %f171, %f170;
	add.f32 	%f209, %f208, 0fCB40007F;
	neg.f32 	%f210, %f209;
	fma.rn.f32 	%f211, %f205, 0f3FB8AA3B, %f210;
	fma.rn.f32 	%f212, %f205, 0f32A57060, %f211;
	mov.b32 	%r52, %f208;
	shl.b32 	%r53, %r52, 23;
	mov.b32 	%f213, %r53;
	ex2.approx.ftz.f32 	%f214, %f212;
	mul.f32 	%f215, %f214, %f213;
	add.f32 	%f216, %f204, %f215;
	sub.f32 	%f217, %f499, %f166;
	fma.rn.f32 	%f218, %f217, 0f3BBB989D, 0f3F000000;
	cvt.sat.f32.f32 	%f219, %f218;
	fma.rm.f32 	%f220, %f219, %f171, %f170;
	add.f32 	%f221, %f220, 0fCB40007F;
	neg.f32 	%f222, %f221;
	fma.rn.f32 	%f223, %f217, 0f3FB8AA3B, %f222;
	fma.rn.f32 	%f224, %f217, 0f32A57060, %f223;
	mov.b32 	%r54, %f220;
	shl.b32 	%r55, %r54, 23;
	mov.b32 	%f225, %r55;
	ex2.approx.ftz.f32 	%f226, %f224;
	mul.f32 	%f227, %f226, %f225;
	add.f32 	%f228, %f216, %f227;
	sub.f32 	%f229, %f501, %f166;
	fma.rn.f32 	%f230, %f229, 0f3BBB989D, 0f3F000000;
	cvt.sat.f32.f32 	%f231, %f230;
	fma.rm.f32 	%f232, %f231, %f171, %f170;
	add.f32 	%f233, %f232, 0fCB40007F;
	neg.f32 	%f234, %f233;
	fma.rn.f32 	%f235, %f229, 0f3FB8AA3B, %f234;
	fma.rn.f32 	%f236, %f229, 0f32A57060, %f235;
	mov.b32 	%r56, %f232;
	shl.b32 	%r57, %r56, 23;
	mov.b32 	%f237, %r57;
	ex2.approx.ftz.f32 	%f238, %f236;
	mul.f32 	%f239, %f238, %f237;
	add.f32 	%f240, %f228, %f239;
	sub.f32 	%f241, %f503, %f166;
	fma.rn.f32 	%f242, %f241, 0f3BBB989D, 0f3F000000;
	cvt.sat.f32.f32 	%f243, %f242;
	fma.rm.f32 	%f244, %f243, %f171, %f170;
	add.f32 	%f245, %f244, 0fCB40007F;
	neg.f32 	%f246, %f245;
	fma.rn.f32 	%f247, %f241, 0f3FB8AA3B, %f246;
	fma.rn.f32 	%f248, %f241, 0f32A57060, %f247;
	mov.b32 	%r58, %f244;
	shl.b32 	%r59, %r58, 23;
	mov.b32 	%f249, %r59;
	ex2.approx.ftz.f32 	%f250, %f248;
	mul.f32 	%f251, %f250, %f249;
	add.f32 	%f252, %f240, %f251;
	sub.f32 	%f253, %f505, %f166;
	fma.rn.f32 	%f254, %f253, 0f3BBB989D, 0f3F000000;
	cvt.sat.f32.f32 	%f255, %f254;
	fma.rm.f32 	%f256, %f255, %f171, %f170;
	add.f32 	%f257, %f256, 0fCB40007F;
	neg.f32 	%f258, %f257;
	fma.rn.f32 	%f259, %f253, 0f3FB8AA3B, %f258;
	fma.rn.f32 	%f260, %f253, 0f32A57060, %f259;
	mov.b32 	%r60, %f256;
	shl.b32 	%r61, %r60, 23;
	mov.b32 	%f261, %r61;
	ex2.approx.ftz.f32 	%f262, %f260;
	mul.f32 	%f263, %f262, %f261;
	add.f32 	%f264, %f252, %f263;
	sub.f32 	%f265, %f507, %f166;
	fma.rn.f32 	%f266, %f265, 0f3BBB989D, 0f3F000000;
	cvt.sat.f32.f32 	%f267, %f266;
	fma.rm.f32 	%f268, %f267, %f171, %f170;
	add.f32 	%f269, %f268, 0fCB40007F;
	neg.f32 	%f270, %f269;
	fma.rn.f32 	%f271, %f265, 0f3FB8AA3B, %f270;
	fma.rn.f32 	%f272, %f265, 0f32A57060, %f271;
	mov.b32 	%r62, %f268;
	shl.b32 	%r63, %r62, 23;
	mov.b32 	%f273, %r63;
	ex2.approx.ftz.f32 	%f274, %f272;
	mul.f32 	%f275, %f274, %f273;
	add.f32 	%f276, %f264, %f275;
	sub.f32 	%f277, %f509, %f166;
	fma.rn.f32 	%f278, %f277, 0f3BBB989D, 0f3F000000;
	cvt.sat.f32.f32 	%f279, %f278;
	fma.rm.f32 	%f280, %f279, %f171, %f170;
	add.f32 	%f281, %f280, 0fCB40007F;
	neg.f32 	%f282, %f281;
	fma.rn.f32 	%f283, %f277, 0f3FB8AA3B, %f282;
	fma.rn.f32 	%f284, %f277, 0f32A57060, %f283;
	mov.b32 	%r64, %f280;
	shl.b32 	%r65, %r64, 23;
	mov.b32 	%f285, %r65;
	ex2.approx.ftz.f32 	%f286, %f284;
	mul.f32 	%f287, %f286, %f285;
	add.f32 	%f288, %f276, %f287;
	sub.f32 	%f289, %f511, %f166;
	fma.rn.f32 	%f290, %f289, 0f3BBB989D, 0f3F000000;
	cvt.sat.f32.f32 	%f291, %f290;
	fma.rm.f32 	%f292, %f291, %f171, %f170;
	add.f32 	%f293, %f292, 0fCB40007F;
	neg.f32 	%f294, %f293;
	fma.rn.f32 	%f295, %f289, 0f3FB8AA3B, %f294;
	fma.rn.f32 	%f296, %f289, 0f32A57060, %f295;
	mov.b32 	%r66, %f292;
	shl.b32 	%r67, %r66, 23;
	mov.b32 	%f297, %r67;
	ex2.approx.ftz.f32 	%f298, %f296;
	mul.f32 	%f299, %f298, %f297;
	add.f32 	%f300, %f288, %f299;
	sub.f32 	%f301, %f513, %f166;
	fma.rn.f32 	%f302, %f301, 0f3BBB989D, 0f3F000000;
	cvt.sat.f32.f32 	%f303, %f302;
	fma.rm.f32 	%f304, %f303, %f171, %f170;
	add.f32 	%f305, %f304, 0fCB40007F;
	neg.f32 	%f306, %f305;
	fma.rn.f32 	%f307, %f301, 0f3FB8AA3B, %f306;
	fma.rn.f32 	%f308, %f301, 0f32A57060, %f307;
	mov.b32 	%r68, %f304;
	shl.b32 	%r69, %r68, 23;
	mov.b32 	%f309, %r69;
	ex2.approx.ftz.f32 	%f310, %f308;
	mul.f32 	%f311, %f310, %f309;
	add.f32 	%f312, %f300, %f311;
	sub.f32 	%f313, %f515, %f166;
	fma.rn.f32 	%f314, %f313, 0f3BBB989D, 0f3F000000;
	cvt.sat.f32.f32 	%f315, %f314;
	fma.rm.f32 	%f316, %f315, %f171, %f170;
	add.f32 	%f317, %f316, 0fCB40007F;
	neg.f32 	%f318, %f317;
	fma.rn.f32 	%f319, %f313, 0f3FB8AA3B, %f318;
	fma.rn.f32 	%f320, %f313, 0f32A57060, %f319;
	mov.b32 	%r70, %f316;
	shl.b32 	%r71, %r70, 23;
	mov.b32 	%f321, %r71;
	ex2.approx.ftz.f32 	%f322, %f320;
	mul.f32 	%f323, %f322, %f321;
	add.f32 	%f324, %f312, %f323;
	sub.f32 	%f325, %f517, %f166;
	fma.rn.f32 	%f326, %f325, 0f3BBB989D, 0f3F000000;
	cvt.sat.f32.f32 	%f327, %f326;
	fma.rm.f32 	%f328, %f327, %f171, %f170;
	add.f32 	%f329, %f328, 0fCB40007F;
	neg.f32 	%f330, %f329;
	fma.rn.f32 	%f331, %f325, 0f3FB8AA3B, %f330;
	fma.rn.f32 	%f332, %f325, 0f32A57060, %f331;
	mov.b32 	%r72, %f328;
	shl.b32 	%r73, %r72, 23;
	mov.b32 	%f333, %r73;
	ex2.approx.ftz.f32 	%f334, %f332;
	mul.f32 	%f335, %f334, %f333;
	add.f32 	%f336, %f324, %f335;
	sub.f32 	%f337, %f519, %f166;
	fma.rn.f32 	%f338, %f337, 0f3BBB989D, 0f3F000000;
	cvt.sat.f32.f32 	%f339, %f338;
	fma.rm.f32 	%f340, %f339, %f171, %f170;
	add.f32 	%f341, %f340, 0fCB40007F;
	neg.f32 	%f342, %f341;
	fma.rn.f32 	%f343, %f337, 0f3FB8AA3B, %f342;
	fma.rn.f32 	%f344, %f337, 0f32A57060, %f343;
	mov.b32 	%r74, %f340;
	shl.b32 	%r75, %r74, 23;
	mov.b32 	%f345, %r75;
	ex2.approx.ftz.f32 	%f346, %f344;
	mul.f32 	%f347, %f346, %f345;
	add.f32 	%f348, %f336, %f347;
	sub.f32 	%f349, %f521, %f166;
	fma.rn.f32 	%f350, %f349, 0f3BBB989D, 0f3F000000;
	cvt.sat.f32.f32 	%f351, %f350;
	fma.rm.f32 	%f352, %f351, %f171, %f170;
	add.f32 	%f353, %f352, 0fCB40007F;
	neg.f32 	%f354, %f353;
	fma.rn.f32 	%f355, %f349, 0f3FB8AA3B, %f354;
	fma.rn.f32 	%f356, %f349, 0f32A57060, %f355;
	mov.b32 	%r76, %f352;
	shl.b32 	%r77, %r76, 23;
	mov.b32 	%f357, %r77;
	ex2.approx.ftz.f32 	%f358, %f356;
	mul.f32 	%f359, %f358, %f357;
	add.f32 	%f360, %f348, %f359;
	sub.f32 	%f361, %f523, %f166;
	fma.rn.f32 	%f362, %f361, 0f3BBB989D, 0f3F000000;
	cvt.sat.f32.f32 	%f363, %f362;
	fma.rm.f32 	%f364, %f363, %f171, %f170;
	add.f32 	%f365, %f364, 0fCB40007F;
	neg.f32 	%f366, %f365;
	fma.rn.f32 	%f367, %f361, 0f3FB8AA3B, %f366;
	fma.rn.f32 	%f368, %f361, 0f32A57060, %f367;
	mov.b32 	%r78, %f364;
	shl.b32 	%r79, %r78, 23;
	mov.b32 	%f369, %r79;
	ex2.approx.ftz.f32 	%f370, %f368;
	mul.f32 	%f371, %f370, %f369;
	add.f32 	%f372, %f360, %f371;
	sub.f32 	%f373, %f525, %f166;
	fma.rn.f32 	%f374, %f373, 0f3BBB989D, 0f3F000000;
	cvt.sat.f32.f32 	%f375, %f374;
	fma.rm.f32 	%f376, %f375, %f171, %f170;
	add.f32 	%f377, %f376, 0fCB40007F;
	neg.f32 	%f378, %f377;
	fma.rn.f32 	%f379, %f373, 0f3FB8AA3B, %f378;
	fma.rn.f32 	%f380, %f373, 0f32A57060, %f379;
	mov.b32 	%r80, %f376;
	shl.b32 	%r81, %r80, 23;
	mov.b32 	%f381, %r81;
	ex2.approx.ftz.f32 	%f382, %f380;
	mul.f32 	%f383, %f382, %f381;
	add.f32 	%f384, %f372, %f383;
	sub.f32 	%f385, %f527, %f166;
	fma.rn.f32 	%f386, %f385, 0f3BBB989D, 0f3F000000;
	cvt.sat.f32.f32 	%f387, %f386;
	fma.rm.f32 	%f388, %f387, %f171, %f170;
	add.f32 	%f389, %f388, 0fCB40007F;
	neg.f32 	%f390, %f389;
	fma.rn.f32 	%f391, %f385, 0f3FB8AA3B, %f390;
	fma.rn.f32 	%f392, %f385, 0f32A57060, %f391;
	mov.b32 	%r82, %f388;
	shl.b32 	%r83, %r82, 23;
	mov.b32 	%f393, %r83;
	ex2.approx.ftz.f32 	%f394, %f392;
	mul.f32 	%f395, %f394, %f393;
	add.f32 	%f396, %f384, %f395;
	sub.f32 	%f397, %f529, %f166;
	fma.rn.f32 	%f398, %f397, 0f3BBB989D, 0f3F000000;
	cvt.sat.f32.f32 	%f399, %f398;
	fma.rm.f32 	%f400, %f399, %f171, %f170;
	add.f32 	%f401, %f400, 0fCB40007F;
	neg.f32 	%f402, %f401;
	fma.rn.f32 	%f403, %f397, 0f3FB8AA3B, %f402;
	fma.rn.f32 	%f404, %f397, 0f32A57060, %f403;
	mov.b32 	%r84, %f400;
	shl.b32 	%r85, %r84, 23;
	mov.b32 	%f405, %r85;
	ex2.approx.ftz.f32 	%f406, %f404;
	mul.f32 	%f407, %f406, %f405;
	add.f32 	%f408, %f396, %f407;
	sub.f32 	%f409, %f531, %f166;
	fma.rn.f32 	%f410, %f409, 0f3BBB989D, 0f3F000000;
	cvt.sat.f32.f32 	%f411, %f410;
	fma.rm.f32 	%f412, %f411, %f171, %f170;
	add.f32 	%f413, %f412, 0fCB40007F;
	neg.f32 	%f414, %f413;
	fma.rn.f32 	%f415, %f409, 0f3FB8AA3B, %f414;
	fma.rn.f32 	%f416, %f409, 0f32A57060, %f415;
	mov.b32 	%r86, %f412;
	shl.b32 	%r87, %r86, 23;
	mov.b32 	%f417, %r87;
	ex2.approx.ftz.f32 	%f418, %f416;
	mul.f32 	%f419, %f418, %f417;
	add.f32 	%f420, %f408, %f419;
	sub.f32 	%f421, %f533, %f166;
	fma.rn.f32 	%f422, %f421, 0f3BBB989D, 0f3F000000;
	cvt.sat.f32.f32 	%f423, %f422;
	fma.rm.f32 	%f424, %f423, %f171, %f170;
	add.f32 	%f425, %f424, 0fCB40007F;
	neg.f32 	%f426, %f425;
	fma.rn.f32 	%f427, %f421, 0f3FB8AA3B, %f426;
	fma.rn.f32 	%f428, %f421, 0f32A57060, %f427;
	mov.b32 	%r88, %f424;
	shl.b32 	%r89, %r88, 23;
	mov.b32 	%f429, %r89;
	ex2.approx.ftz.f32 	%f430, %f428;
	mul.f32 	%f431, %f430, %f429;
	add.f32 	%f432, %f420, %f431;
	sub.f32 	%f433, %f535, %f166;
	fma.rn.f32 	%f434, %f433, 0f3BBB989D, 0f3F000000;
	cvt.sat.f32.f32 	%f435, %f434;
	fma.rm.f32 	%f436, %f435, %f171, %f170;
	add.f32 	%f437, %f436, 0fCB40007F;
	neg.f32 	%f438, %f437;
	fma.rn.f32 	%f439, %f433, 0f3FB8AA3B, %f438;
	fma.rn.f32 	%f440, %f433, 0f32A57060, %f439;
	mov.b32 	%r90, %f436;
	shl.b32 	%r91, %r90, 23;
	mov.b32 	%f441, %r91;
	ex2.approx.ftz.f32 	%f442, %f440;
	mul.f32 	%f443, %f442, %f441;
	add.f32 	%f444, %f432, %f443;
	sub.f32 	%f445, %f537, %f166;
	fma.rn.f32 	%f446, %f445, 0f3BBB989D, 0f3F000000;
	cvt.sat.f32.f32 	%f447, %f446;
	fma.rm.f32 	%f448, %f447, %f171, %f170;
	add.f32 	%f449, %f448, 0fCB40007F;
	neg.f32 	%f450, %f449;
	fma.rn.f32 	%f451, %f445, 0f3FB8AA3B, %f450;
	fma.rn.f32 	%f452, %f445, 0f32A57060, %f451;
	mov.b32 	%r92, %f448;
	shl.b32 	%r93, %r92, 23;
	mov.b32 	%f453, %r93;
	ex2.approx.ftz.f32 	%f454, %f452;
	mul.f32 	%f455, %f454, %f453;
	add.f32 	%f456, %f444, %f455;
	sub.f32 	%f457, %f539, %f166;
	fma.rn.f32 	%f458, %f457, 0f3BBB989D, 0f3F000000;
	cvt.sat.f32.f32 	%f459, %f458;
	fma.rm.f32 	%f460, %f459, %f171, %f170;
	add.f32 	%f461, %f460, 0fCB40007F;
	neg.f32 	%f462, %f461;
	fma.rn.f32 	%f463, %f457, 0f3FB8AA3B, %f462;
	fma.rn.f32 	%f464, %f457, 0f32A57060, %f463;
	mov.b32 	%r94, %f460;
	shl.b32 	%r95, %r94, 23;
	mov.b32 	%f465, %r95;
	ex2.approx.ftz.f32 	%f466, %f464;
	mul.f32 	%f467, %f466, %f465;
	add.f32 	%f468, %f456, %f467;
	sub.f32 	%f469, %f541, %f166;
	fma.rn.f32 	%f470, %f469, 0f3BBB989D, 0f3F000000;
	cvt.sat.f32.f32 	%f471, %f470;
	fma.rm.f32 	%f472, %f471, %f171, %f170;
	add.f32 	%f473, %f472, 0fCB40007F;
	neg.f32 	%f474, %f473;
	fma.rn.f32 	%f475, %f469, 0f3FB8AA3B, %f474;
	fma.rn.f32 	%f476, %f469, 0f32A57060, %f475;
	mov.b32 	%r96, %f472;
	shl.b32 	%r97, %r96, 23;
	mov.b32 	%f477, %r97;
	ex2.approx.ftz.f32 	%f478, %f476;
	mul.f32 	%f479, %f478, %f477;
	add.f32 	%f480, %f468, %f479;
	mov.b32 	%r98, %f480;
	shfl.sync.bfly.b32	%r99|%p35, %r98, 16, 31, -1;
	mov.b32 	%f481, %r99;
	add.f32 	%f482, %f480, %f481;
	mov.b32 	%r100, %f482;
	shfl.sync.bfly.b32	%r101|%p36, %r100, 8, 31, -1;
	mov.b32 	%f483, %r101;
	add.f32 	%f484, %f482, %f483;
	mov.b32 	%r102, %f484;
	shfl.sync.bfly.b32	%r103|%p37, %r102, 4, 31, -1;
	mov.b32 	%f485, %r103;
	add.f32 	%f486, %f484, %f485;
	mov.b32 	%r104, %f486;
	shfl.sync.bfly.b32	%r105|%p38, %r104, 2, 31, -1;
	mov.b32 	%f487, %r105;
	add.f32 	%f488, %f486, %f487;
	mov.b32 	%r106, %f488;
	shfl.sync.bfly.b32	%r107|%p39, %r106, 1, 31, -1;
	mov.b32 	%f489, %r107;
	add.f32 	%f490, %f488, %f489;
	div.rn.f32 	%f105, %f179, %f490;
	div.rn.f32 	%f106, %f191, %f490;
	div.rn.f32 	%f107, %f203, %f490;
	div.rn.f32 	%f108, %f215, %f490;
	div.rn.f32 	%f109, %f227, %f490;
	div.rn.f32 	%f110, %f239, %f490;
	div.rn.f32 	%f111, %f251, %f490;
	div.rn.f32 	%f112, %f263, %f490;
	div.rn.f32 	%f113, %f275, %f490;
	div.rn.f32 	%f114, %f287, %f490;
	div.rn.f32 	%f115, %f299, %f490;
	div.rn.f32 	%f116, %f311, %f490;
	div.rn.f32 	%f117, %f323, %f490;
	div.rn.f32 	%f118, %f335, %f490;
	div.rn.f32 	%f119, %f347, %f490;
	div.rn.f32 	%f120, %f359, %f490;
	div.rn.f32 	%f121, %f371, %f490;
	div.rn.f32 	%f122, %f383, %f490;
	div.rn.f32 	%f123, %f395, %f490;
	div.rn.f32 	%f124, %f407, %f490;
	div.rn.f32 	%f125, %f419, %f490;
	div.rn.f32 	%f126, %f431, %f490;
	div.rn.f32 	%f127, %f443, %f490;
	div.rn.f32 	%f128, %f455, %f490;
	div.rn.f32 	%f129, %f467, %f490;
	div.rn.f32 	%f130, %f479, %f490;
	mad.lo.s64 	%rd48, %rd57, %rd31, %rd47;
	cvta.to.global.u64 	%rd49, %rd30;
	shl.b64 	%rd50, %rd48, 2;
	add.s64 	%rd26, %rd49, %rd50;
	@%p29 bra 	$L__BB127_58;
	st.global.f32 	[%rd26], %f105;
$L__BB127_58:
	cvt.u64.u32 	%rd51, %r30;
	setp.le.s64 	%p40, %rd33, %rd51;
	@%p40 bra 	$L__BB127_60;
	st.global.f32 	[%rd26+128], %f106;
$L__BB127_60:
	setp.le.s64 	%p41, %rd33, %rd2;
	@%p41 bra 	$L__BB127_62;
	st.global.f32 	[%rd26+256], %f107;
$L__BB127_62:
	setp.le.s64 	%p42, %rd33, %rd3;
	@%p42 bra 	$L__BB127_64;
	st.global.f32 	[%rd26+384], %f108;
$L__BB127_64:
	setp.le.s64 	%p43, %rd33, %rd4;
	@%p43 bra 	$L__BB127_66;
	st.global.f32 	[%rd26+512], %f109;
$L__BB127_66:
	setp.le.s64 	%p44, %rd33, %rd5;
	@%p44 bra 	$L__BB127_68;
	st.global.f32 	[%rd26+640], %f110;
$L__BB127_68:
	setp.le.s64 	%p45, %rd33, %rd6;
	@%p45 bra 	$L__BB127_70;
	st.global.f32 	[%rd26+768], %f111;
$L__BB127_70:
	setp.le.s64 	%p46, %rd33, %rd7;
	@%p46 bra 	$L__BB127_72;
	st.global.f32 	[%rd26+896], %f112;
$L__BB127_72:
	setp.le.s64 	%p47, %rd33, %rd8;
	@%p47 bra 	$L__BB127_74;
	st.global.f32 	[%rd26+1024], %f113;
$L__BB127_74:
	cvt.u64.u32 	%rd52, %r32;
	setp.le.s64 	%p48, %rd33, %rd52;
	@%p48 bra 	$L__BB127_76;
	st.global.f32 	[%rd26+1152], %f114;
$L__BB127_76:
	setp.le.s64 	%p49, %rd33, %rd9;
	@%p49 bra 	$L__BB127_78;
	st.global.f32 	[%rd26+1280], %f115;
$L__BB127_78:
	setp.le.s64 	%p50, %rd33, %rd10;
	@%p50 bra 	$L__BB127_80;
	st.global.f32 	[%rd26+1408], %f116;
$L__BB127_80:
	setp.le.s64 	%p51, %rd33, %rd11;
	@%p51 bra 	$L__BB127_82;
	st.global.f32 	[%rd26+1536], %f117;
$L__BB127_82:
	setp.le.s64 	%p52, %rd33, %rd12;
	@%p52 bra 	$L__BB127_84;
	st.global.f32 	[%rd26+1664], %f118;
$L__BB127_84:
	setp.le.s64 	%p53, %rd33, %rd13;
	@%p53 bra 	$L__BB127_86;
	st.global.f32 	[%rd26+1792], %f119;
$L__BB127_86:
	setp.le.s64 	%p54, %rd33, %rd14;
	@%p54 bra 	$L__BB127_88;
	st.global.f32 	[%rd26+1920], %f120;
$L__BB127_88:
	setp.le.s64 	%p55, %rd33, %rd15;
	@%p55 bra 	$L__BB127_90;
	st.global.f32 	[%rd26+2048], %f121;
$L__BB127_90:
	setp.le.s64 	%p56, %rd33, %rd16;
	@%p56 bra 	$L__BB127_92;
	st.global.f32 	[%rd26+2176], %f122;
$L__BB127_92:
	setp.le.s64 	%p57, %rd33, %rd17;
	@%p57 bra 	$L__BB127_94;
	st.global.f32 	[%rd26+2304], %f123;
$L__BB127_94:
	setp.le.s64 	%p58, %rd33, %rd18;
	@%p58 bra 	$L__BB127_96;
	st.global.f32 	[%rd26+2432], %f124;
$L__BB127_96:
	setp.le.s64 	%p59, %rd33, %rd19;
	@%p59 bra 	$L__BB127_98;
	st.global.f32 	[%rd26+2560], %f125;
$L__BB127_98:
	setp.le.s64 	%p60, %rd33, %rd20;
	@%p60 bra 	$L__BB127_100;
	st.global.f32 	[%rd26+2688], %f126;
$L__BB127_100:
	setp.le.s64 	%p61, %rd33, %rd21;
	@%p61 bra 	$L__BB127_102;
	st.global.f32 	[%rd26+2816], %f127;
$L__BB127_102:
	setp.le.s64 	%p62, %rd33, %rd22;
	@%p62 bra 	$L__BB127_104;
	st.global.f32 	[%rd26+2944], %f128;
$L__BB127_104:
	setp.le.s64 	%p63, %rd33, %rd23;
	@%p63 bra 	$L__BB127_106;
	st.global.f32 	[%rd26+3072], %f129;
$L__BB127_106:
	cvt.u64.u32 	%rd53, %r34;
	setp.le.s64 	%p64, %rd33, %rd53;
	@%p64 bra 	$L__BB127_108;
	st.global.f32 	[%rd26+3200], %f130;
$L__BB127_108:
	ld.param.u64 	%rd56, [_Z15SoftmaxWarpImplI10DirectLoadIffE11DirectStoreIffEfLi1ELi26ELi32ELi1ELb1EL9Algorithm0EEvT_T0_ll_param_2];
	cvt.s64.s32 	%rd54, %r116;
	add.s64 	%rd57, %rd57, %rd54;
	setp.lt.s64 	%p65, %rd57, %rd56;
	@%p65 bra 	$L__BB127_4;
$L__BB127_109:
	ret;

}
	// .globl	_Z15SoftmaxWarpImplI10DirectLoadIffE11DirectStoreIffEfLi1ELi27ELi32ELi1ELb0EL9Algorithm0EEvT_T0_ll
.visible .entry _Z15SoftmaxWarpImplI10DirectLoadIffE11DirectStoreIffEfLi1ELi27ELi32ELi1ELb0EL9Algorithm0EEvT_T0_ll(
	.param .align 8 .b8 _Z15SoftmaxWarpImplI10DirectLoadIffE11DirectStoreIffEfLi1ELi27ELi32ELi1ELb0EL9Algorithm0EEvT_T0_ll_param_0[16],
	.param .align 8 .b8 _Z15SoftmaxWarpImplI10DirectLoadIffE11DirectStoreIffEfLi1ELi27ELi32ELi1ELb0EL9Algorithm0EEvT_T0_ll_param_1[16],
	.param .u64 _Z15SoftmaxWarpImplI10DirectLoadIffE11DirectStoreIffEfLi1ELi27ELi32ELi1ELb0EL9Algorithm0EEvT_T0_ll_param_2,
	.param .u64 _Z15SoftmaxWarpImplI10DirectLoadIffE11DirectStoreIffEfLi1ELi27ELi32ELi1ELb0EL9Algorithm0EEvT_T0_ll_param_3
)
{
	.reg .pred 	%p<14>;
	.reg .b32 	%r<82>;
	.reg .b32 	%f<428>;
	.reg .b64 	%rd<27>;

	ld.param.u64 	%rd9, [_Z15SoftmaxWarpImplI10DirectLoadIffE11DirectStoreIffEfLi1ELi27ELi32ELi1ELb0EL9Algorithm0EEvT_T0_ll_param_1+8];
	ld.param.u64 	%rd8, [_Z15SoftmaxWarpImplI10DirectLoadIffE11DirectStoreIffEfLi1ELi27ELi32ELi1ELb0EL9Algorithm0EEvT_T0_ll_param_1];
	ld.param.u64 	%rd7, [_Z15SoftmaxWarpImplI10DirectLoadIffE11DirectStoreIffEfLi1ELi27ELi32ELi1ELb0EL9Algorithm0EEvT_T0_ll_param_0+8];
	ld.param.u64 	%rd6, [_Z15SoftmaxWarpImplI10DirectLoadIffE11DirectStoreIffEfLi1ELi27ELi32ELi1ELb0EL9Algorithm0EEvT_T0_ll_param_0];
	ld.param.u64 	%rd10, [_Z15SoftmaxWarpImplI10DirectLoadIffE11DirectStoreIffEfLi1ELi27ELi32ELi1ELb0EL9Algorithm0EEvT_T0_ll_param_2];
	ld.param.u64 	%rd11, [_Z15SoftmaxWarpImplI10DirectLoadIffE11DirectStoreIffEfLi1ELi27ELi32ELi1ELb0EL9Algorithm0EEvT_T0_ll_param_3];
	setp.lt.s64 	%p1, %rd11, 865;
	@%p1 bra 	$L__BB128_2;
	mov.u64 	%rd12, $str;
	cvta.global.u64 	%rd13, %rd12;
	mov.u64 	%rd14, $str$1;
	cvta.global.u64 	%rd15, %rd14;
	mov.u64 	%rd16, __unnamed_129;
	cvta.global.u64 	%rd17, %rd16;
	{ // callseq 128, 0
	.param .b64 param0;
	st.param.b64 	[param0], %rd13;
	.param .b64 param1;
	st.param.b64 	[param1], %rd15;
	.param .b32 param2;
	st.param.b32 	[param2], 253;
	.param .b64 param3;
	st.param.b64 	[param3], %rd17;
	.param .b64 param4;
	st.param.b64 	[param4], 1;
	call.uni 
	__assertfail, 
	(
	param0, 
	param1, 
	param2, 
	param3, 
	param4
	);
	} // callseq 128
$L__BB128_2:
	mov.u32 	%r2, %ctaid.x;
	mov.u32 	%r3, %ntid.y;
	mov.u32 	%r4, %tid.y;
	mad.lo.s32 	%r5, %r2, %r3, %r4;
	mov.u32 	%r6, %nctaid.x;
	mul.lo.s32 	%r1, %r6, %r3;
	cvt.s64.s32 	%rd26, %r5;
	setp.le.s64 	%p2, %rd10, %rd26;
	@%p2 bra 	$L__BB128_5;
	mov.u32 	%r7, %tid.x;
	cvt.u64.u32 	%rd2, %r7;
	cvt.s64.s32 	%rd3, %r1;
$L__BB128_4:
	mad.lo.s64 	%rd18, %rd26, %rd7, %rd2;
	cvta.to.global.u64 	%rd19, %rd6;
	shl.b64 	%rd20, %rd18, 2;
	add.s64 	%rd21, %rd19, %rd20;
	ld.global.f32 	%f1, [%rd21];
	max.f32 	%f2, %f1, 0fFF800000;
	ld.global.f32 	%f3, [%rd21+128];
	max.f32 	%f4, %f2, %f3;
	ld.global.f32 	%f5, [%rd21+256];
	max.f32 	%f6, %f4, %f5;
	ld.global.f32 	%f7, [%rd21+384];
	max.f32 	%f8, %f6, %f7;
	ld.global.f32 	%f9, [%rd21+512];
	max.f32 	%f10, %f8, %f9;
	ld.global.f32 	%f11, [%rd21+640];
	max.f32 	%f12, %f10, %f11;
	ld.global.f32 	%f13, [%rd21+768];
	max.f32 	%f14, %f12, %f13;
	ld.global.f32 	%f15, [%rd21+896];
	max.f32 	%f16, %f14, %f15;
	ld.global.f32 	%f17, [%rd21+1024];
	max.f32 	%f18, %f16, %f17;
	ld.global.f32 	%f19, [%rd21+1152];
	max.f32 	%f20, %f18, %f19;
	ld.global.f32 	%f21, [%rd21+1280];
	max.f32 	%f22, %f20, %f21;
	ld.global.f32 	%f23, [%rd21+1408];
	max.f32 	%f24, %f22, %f23;
	ld.global.f32 	%f25, [%rd21+1536];
	max.f32 	%f26, %f24, %f25;
	ld.global.f32 	%f27, [%rd21+1664];
	max.f32 	%f28, %f26, %f27;
	ld.global.f32 	%f29, [%rd21+1792];
	max.f32 	%f30, %f28, %f29;
	ld.global.f32 	%f31, [%rd21+1920];
	max.f32 	%f32, %f30, %f31;
	ld.global.f32 	%f33, [%rd21+2048];
	max.f32 	%f34, %f32, %f33;
	ld.global.f32 	%f35, [%rd21+2176];
	max.f32 	%f36, %f34, %f35;
	ld.global.f32 	%f37, [%rd21+2304];
	max.f32 	%f38, %f36, %f37;
	ld.global.f32 	%f39, [%rd21+2432];
	max.f32 	%f40, %f38, %f39;
	ld.global.f32 	%f41, [%rd21+2560];
	max.f32 	%f42, %f40, %f41;
	ld.global.f32 	%f43, [%rd21+2688];
	max.f32 	%f44, %f42, %f43;
	ld.global.f32 	%f45, [%rd21+2816];
	max.f32 	%f46, %f44, %f45;
	ld.global.f32 	%f47, [%rd21+2944];
	max.f32 	%f48, %f46, %f47;
	ld.global.f32 	%f49, [%rd21+3072];
	max.f32 	%f50, %f48, %f49;
	ld.global.f32 	%f51, [%rd21+3200];
	max.f32 	%f52, %f50, %f51;
	ld.global.f32 	%f53, [%rd21+3328];
	max.f32 	%f54, %f52, %f53;
	mov.b32 	%r8, %f54;
	shfl.sync.bfly.b32	%r9|%p3, %r8, 16, 31, -1;
	mov.b32 	%f55, %r9;
	max.f32 	%f56, %f54, %f55;
	mov.b32 	%r10, %f56;
	shfl.sync.bfly.b32	%r11|%p4, %r10, 8, 31, -1;
	mov.b32 	%f57, %r11;
	max.f32 	%f58, %f56, %f57;
	mov.b32 	%r12, %f58;
	shfl.sync.bfly.b32	%r13|%p5, %r12, 4, 31, -1;
	mov.b32 	%f59, %r13;
	max.f32 	%f60, %f58, %f59;
	mov.b32 	%r14, %f60;
	shfl.sync.bfly.b32	%r15|%p6, %r14, 2, 31, -1;
	mov.b32 	%f61, %r15;
	max.f32 	%f62, %f60, %f61;
	mov.b32 	%r16, %f62;
	shfl.sync.bfly.b32	%r17|%p7, %r16, 1, 31, -1;
	mov.b32 	%f63, %r17;
	max.f32 	%f64, %f62, %f63;
	sub.f32 	%f65, %f1, %f64;
	fma.rn.f32 	%f66, %f65, 0f3BBB989D, 0f3F000000;
	cvt.sat.f32.f32 	%f67, %f66;
	mov.f32 	%f68, 0f4B400001;
	mov.f32 	%f69, 0f437C0000;
	fma.rm.f32 	%f70, %f67, %f69, %f68;
	add.f32 	%f71, %f70, 0fCB40007F;
	neg.f32 	%f72, %f71;
	fma.rn.f32 	%f73, %f65, 0f3FB8AA3B, %f72;
	fma.rn.f32 	%f74, %f65, 0f32A57060, %f73;
	mov.b32 	%r18, %f70;
	shl.b32 	%r19, %r18, 23;
	mov.b32 	%f75, %r19;
	ex2.approx.ftz.f32 	%f76, %f74;
	mul.f32 	%f77, %f76, %f75;
	add.f32 	%f78, %f77, 0f00000000;
	sub.f32 	%f79, %f3, %f64;
	fma.rn.f32 	%f80, %f79, 0f3BBB989D, 0f3F000000;
	cvt.sat.f32.f32 	%f81, %f80;
	fma.rm.f32 	%f82, %f81, %f69, %f68;
	add.f32 	%f83, %f82, 0fCB40007F;
	neg.f32 	%f84, %f83;
	fma.rn.f32 	%f85, %f79, 0f3FB8AA3B, %f84;
	fma.rn.f32 	%f86, %f79, 0f32A57060, %f85;
	mov.b32 	%r20, %f82;
	shl.b32 	%r21, %r20, 23;
	mov.b32 	%f87, %r21;
	ex2.approx.ftz.f32 	%f88, %f86;
	mul.f32 	%f89, %f88, %f87;
	add.f32 	%f90, %f78, %f89;
	sub.f32 	%f91, %f5, %f64;
	fma.rn.f32 	%f92, %f91, 0f3BBB989D, 0f3F000000;
	cvt.sat.f32.f32 	%f93, %f92;
	fma.rm.f32 	%f94, %f93, %f69, %f68;
	add.f32 	%f95, %f94, 0fCB40007F;
	neg.f32 	%f96, %f95;
	fma.rn.f32 	%f97, %f91, 0f3FB8AA3B, %f96;
	fma.rn.f32 	%f98, %f91, 0f32A57060, %f97;
	mov.b32 	%r22, %f94;
	shl.b32 	%r23, %r22, 23;
	mov.b32 	%f99, %r23;
	ex2.approx.ftz.f32 	%f100, %f98;
	mul.f32 	%f101, %f100, %f99;
	add.f32 	%f102, %f90, %f101;
	sub.f32 	%f103, %f7, %f64;
	fma.rn.f32 	%f104, %f103, 0f3BBB989D, 0f3F000000;
	cvt.sat.f32.f32 	%f105, %f104;
	fma.rm.f32 	%f106, %f105, %f69, %f68;
	add.f32 	%f107, %f106, 0fCB40007F;
	neg.f32 	%f108, %f107;
	fma.rn.f32 	%f109, %f103, 0f3FB8AA3B, %f108;
	fma.rn.f32 	%f110, %f103, 0f32A57060, %f109;
	mov.b32 	%r24, %f106;
	shl.b32 	%r25, %r24, 23;
	mov.b32 	%f111, %r25;
	ex2.approx.ftz.f32 	%f112, %f110;
	mul.f32 	%f113, %f112, %f111;
	add.f32 	%f114, %f102, %f113;
	sub.f32 	%f115, %f9, %f64;
	fma.rn.f32 	%f116, %f115, 0f3BBB989D, 0f3F000000;
	cvt.sat.f32.f32 	%f117, %f116;
	fma.rm.f32 	%f118, %f117, %f69, %f68;
	add.f32 	%f119, %f118, 0fCB40007F;
	neg.f32 	%f120, %f119;
	fma.rn.f32 	%f121, %f115, 0f3FB8AA3B, %f120;
	fma.rn.f32 	%f122, %f115, 0f32A57060, %f121;
	mov.b32 	%r26, %f118;
	shl.b32 	%r27, %r26, 23;
	mov.b32 	%f123, %r27;
	ex2.approx.ftz.f32 	%f124, %f122;
	mul.f32 	%f125, %f124, %f123;
	add.f32 	%f126, %f114, %f125;
	sub.f32 	%f127, %f11, %f64;
	fma.rn.f32 	%f128, %f127, 0f3BBB989D, 0f3F000000;
	cvt.sat.f32.f32 	%f129, %f128;
	fma.rm.f32 	%f130, %f129, %f69, %f68;
	add.f32 	%f131, %f130, 0fCB40007F;
	neg.f32 	%f132, %f131;
	fma.rn.f32 	%f133, %f127, 0f3FB8AA3B, %f132;
	fma.rn.f32 	%f134, %f127, 0f32A57060, %f133;
	mov.b32 	%r28, %f130;
	shl.b32 	%r29, %r28, 23;
	mov.b32 	%f135, %r29;
	ex2.approx.ftz.f32 	%f136, %f134;
	mul.f32 	%f137, %f136, %f135;
	add.f32 	%f138, %f126, %f137;
	sub.f32 	%f139, %f13, %f64;
	fma.rn.f32 	%f140, %f139, 0f3BBB989D, 0f3F000000;
	cvt.sat.f32.f32 	%f141, %f140;
	fma.rm.f32 	%f142, %f141, %f69, %f68;
	add.f32 	%f143, %f142, 0fCB40007F;
	neg.f32 	%f144, %f143;
	fma.rn.f32 	%f145, %f139, 0f3FB8AA3B, %f144;
	fma.rn.f32 	%f146, %f139, 0f32A57060, %f145;
	mov.b32 	%r30, %f142;
	shl.b32 	%r31, %r30, 23;
	mov.b32 	%f147, %r31;
	ex2.approx.ftz.f32 	%f148, %f146;
	mul.f32 	%f149, %f148, %f147;
	add.f32 	%f150, %f138, %f149;
	sub.f32 	%f151, %f15, %f64;
	fma.rn.f32 	%f152, %f151, 0f3BBB989D, 0f3F000000;
	cvt.sat.f32.f32 	%f153, %f152;
	fma.rm.f32 	%f154, %f153, %f69, %f68;
	add.f32 	%f155, %f154, 0fCB40007F;
	neg.f32 	%f156, %f155;
	fma.rn.f32 	%f157, %f151, 0f3FB8AA3B, %f156;
	fma.rn.f32 	%f158, %f151, 0f32A57060, %f157;
	mov.b32 	%r32, %f154;
	shl.b32 	%r33, %r32, 23;
	mov.b32 	%f159, %r33;
	ex2.approx.ftz.f32 	%f160, %f158;
	mul.f32 	%f161, %f160, %f159;
	add.f32 	%f162, %f150, %f161;
	sub.f32 	%f163, %f17, %f64;
	fma.rn.f32 	%f164, %f163, 0f3BBB989D, 0f3F000000;
	cvt.sat.f32.f32 	%f165, %f164;
	fma.rm.f32 	%f166, %f165, %f69, %f68;
	add.f32 	%f167, %f166, 0fCB40007F;
	neg.f32 	%f168, %f167;
	fma.rn.f32 	%f169, %f163, 0f3FB8AA3B, %f168;
	fma.rn.f32 	%f170, %f163, 0f32A57060, %f169;
	mov.b32 	%r34, %f166;
	shl.b32 	%r35, %r34, 23;
	mov.b32 	%f171, %r35;
	ex2.approx.ftz.f32 	%f172, %f170;
	mul.f32 	%f173, %f172, %f171;
	add.f32 	%f174, %f162, %f173;
	sub.f32 	%f175, %f19, %f64;
	fma.rn.f32 	%f176, %f175, 0f3BBB989D, 0f3F000000;
	cvt.sat.f32.f32 	%f177, %f176;
	fma.rm.f32 	%f178, %f177, %f69, %f68;
	add.f32 	%f179, %f178, 0fCB40007F;
	neg.f32 	%f180, %f179;
	fma.rn.f32 	%f181, %f175, 0f3FB8AA3B, %f180;
	fma.rn.f32 	%f182, %f175, 0f32A57060, %f181;
	mov.b32 	%r36, %f178;
	shl.b32 	%r37, %r36, 23;
	mov.b32 	%f183, %r37;
	ex2.approx.ftz.f32 	%f184, %f182;
	mul.f32 	%f185, %f184, %f183;
	add.f32 	%f186, %f174, %f185;
	sub.f32 	%f187, %f21, %f64;
	fma.rn.f32 	%f188, %f187, 0f3BBB989D, 0f3F000000;
	cvt.sat.f32.f32 	%f189, %f188;
	fma.rm.f32 	%f190, %f189, %f69, %f68;
	add.f32 	%f191, %f190, 0fCB40007F;
	neg.f32 	%f192, %f191;
	fma.rn.f32 	%f193, %f187, 0f3FB8AA3B, %f192;
	fma.rn.f32 	%f194, %f187, 0f32A57060, %f193;
	mov.b32 	%r38, %f190;
	shl.b32 	%r39, %r38, 23;
	mov.b32 	%f195, %r39;
	ex2.approx.ftz.f32 	%f196, %f194;
	mul.f32 	%f197, %f196, %f195;
	add.f32 	%f198, %f186, %f197;
	sub.f32 	%f199, %f23, %f64;
	fma.rn.f32 	%f200, %f199, 0f3BBB989D, 0f3F000000;
	cvt.sat.f32.f32 	%f201, %f200;
	fma.rm.f32 	%f202, %f201, %f69, %f68;
	add.f32 	%f203, %f202, 0fCB40007F;
	neg.f32 	%f204, %f203;
	fma.rn.f32 	%f205, %f199, 0f3FB8AA3B, %f204;
	fma.rn.f32 	%f206, %f199, 0f32A57060, %f205;
	mov.b32 	%r40, %f202;
	shl.b32 	%r41, %r40, 23;
	mov.b32 	%f207, %r41;
	ex2.approx.ftz.f32 	%f208, %f206;
	mul.f32 	%f209, %f208, %f207;
	add.f32 	%f210, %f198, %f209;
	sub.f32 	%f211, %f25, %f64;
	fma.rn.f32 	%f212, %f211, 0f3BBB989D, 0f3F000000;
	cvt.sat.f32.f32 	%f213, %f212;
	fma.rm.f32 	%f214, %f213, %f69, %f68;
	add.f32 	%f215, %f214, 0fCB40007F;
	neg.f32 	%f216, %f215;
	fma.rn.f32 	%f217, %f211, 0f3FB8AA3B, %f216;
	fma.rn.f32 	%f218, %f211, 0f32A57060, %f217;
	mov.b32 	%r42, %f214;
	shl.b32 	%r43, %r42, 23;
	mov.b32 	%f219, %r43;
	ex2.approx.ftz.f32 	%f220, %f218;
	mul.f32 	%f221, %f220, %f219;
	add.f32 	%f222, %f210, %f221;
	sub.f32 	%f223, %f27, %f64;
	fma.rn.f32 	%f224, %f223, 0f3BBB989D, 0f3F000000;
	cvt.sat.f32.f32 	%f225, %f224;
	fma.rm.f32 	%f226, %f225, %f69, %f68;
	add.f32 	%f227, %f226, 0fCB40007F;
	neg.f32 	%f228, %f227;
	fma.rn.f32 	%f229, %f223, 0f3FB8AA3B, %f228;
	fma.rn.f32 	%f230, %f223, 0f32A57060, %f229;
	mov.b32 	%r44, %f226;
	shl.b32 	%r45, %r44, 23;
	mov.b32 	%f231, %r45;
	ex2.approx.ftz.f32 	%f232, %f230;
	mul.f32 	%f233, %f232, %f231;
	add.f32 	%f234, %f222, %f233;
	sub.f32 	%f235, %f29, %f64;
	fma.rn.f32 	%f236, %f235, 0f3BBB989D, 0f3F000000;
	cvt.sat.f32.f32 	%f237, %f236;
	fma.rm.f32 	%f238, %f237, %f69, %f68;
	add.f32 	%f239, %f238, 0fCB40007F;
	neg.f32 	%f240, %f239;
	fma.rn.f32 	%f241, %f235, 0f3FB8AA3B, %f240;
	fma.rn.f32 	%f242, %f235, 0f32A57060, %f241;
	mov.b32 	%r46, %f238;
	shl.b32 	%r47, %r46, 23;
	mov.b32 	%f243, %r47;
	ex2.approx.ftz.f32 	%f244, %f242;
	mul.f32 	%f245, %f244, %f243;
	add.f32 	%f246, %f234, %f245;
	sub.f32 	%f247, %f31, %f64;
	fma.rn.f32 	%f248, %f247, 0f3BBB989D, 0f3F000000;
	cvt.sat.f32.f32 	%f249, %f248;
	fma.rm.f32 	%f250, %f249, %f69, %f68;
	add.f32 	%f251, %f250, 0fCB40007F;
	neg.f32 	%f252, %f251;
	fma.rn.f32 	%f253, %f247, 0f3FB8AA3B, %f252;
	fma.rn.f32 	%f254, %f247, 0f32A57060, %f253;
	mov.b32 	%r48, %f250;
	shl.b32 	%r49, %r48, 23;
	mov.b32 	%f255, %r49;
	ex2.approx.ftz.f32 	%f256, %f254;
	mul.f32 	%f257, %f256, %f255;
	add.f32 	%f258, %f246, %f257;
	sub.f32 	%f259, %f33, %f64;
	fma.rn.f32 	%f260, %f259, 0f3BBB989D, 0f3F000000;
	cvt.sat.f32.f32 	%f261, %f260;
	fma.rm.f32 	%f262, %f261, %f69, %f68;
	add.f32 	%f263, %f262, 0fCB40007F;
	neg.f32 	%f264, %f263;
	fma.rn.f32 	%f265, %f259, 0f3FB8AA3B, %f264;
	fma.rn.f32 	%f266, %f259, 0f32A57060, %f265;
	mov.b32 	%r50, %f262;
	shl.b32 	%r51, %r50, 23;
	mov.b32 	%f267, %r51;
	ex2.approx.ftz.f32 	%f268, %f266;
	mul.f32 	%f269, %f268, %f267;
	add.f32 	%f270, %f258, %f269;
	sub.f32 	%f271, %f35, %f64;
	fma.rn.f32 	%f272, %f271, 0f3BBB989D, 0f3F000000;
	cvt.sat.f32.f32 	%f273, %f272;
	fma.rm.f32 	%f274, %f273, %f69, %f68;
	add.f32 	%f275, %f274, 0fCB40007F;
	neg.f32 	%f276, %f275;
	fma.rn.f32 	%f277, %f271, 0f3FB8AA3B, %f276;
	fma.rn.f32 	%f278, %f271, 0f32A57060, %f277;
	mov.b32 	%r52, %f274;
	shl.b32 	%r53, %r52, 23;
	mov.b32 	%f279, %r53;
	ex2.approx.ftz.f32 	%f280, %f278;
	mul.f32 	%f281, %f280, %f279;
	add.f32 	%f282, %f270, %f281;
	sub.f32 	%f283, %f37, %f64;
	fma.rn.f32 	%f284, %f283, 0f3BBB989D, 0f3F000000;
	cvt.sat.f32.f32 	%f285, %f284;
	fma.rm.f32 	%f286, %f285, %f69, %f68;
	add.f32 	%f287, %f286, 0fCB40007F;
	neg.f32 	%f288, %f287;
	fma.rn.f32 	%f289, %f283, 0f3FB8AA3B, %f288;
	fma.rn.f32 	%f290, %f283, 0f32A57060, %f289;
	mov.b32 	%r54, %f286;
	shl.b32 	%r55, %r54, 23;
	mov.b32 	%f291, %r55;
	ex2.approx.ftz.f32 	%f292, %f290;
	mul.f32 	%f293, %f292, %f291;
	add.f32 	%f294, %f282, %f293;
	sub.f32 	%f295, %f39, %f64;
	fma.rn.f32 	%f296, %f295, 0f3BBB989D, 0f3F000000;
	cvt.sat.f32.f32 	%f297, %f296;
	fma.rm.f32 	%f298, %f297, %f69, %f68;
	add.f32 	%f299, %f298, 0fCB40007F;
	neg.f32 	%f300, %f299;
	fma.rn.f32 	%f301, %f295, 0f3FB8AA3B, %f300;
	fma.rn.f32 	%f302, %f295, 0f32A57060, %f301;
	mov.b32 	%r56, %f298;
	shl.b32 	%r57, %r56, 23;
	mov.b32 	%f303, %r57;
	ex2.approx.ftz.f32 	%f304, %f302;
	mul.f32 	%f305, %f304, %f303;
	add.f32 	%f306, %f294, %f305;
	sub.f32 	%f307, %f41, %f64;
	fma.rn.f32 	%f308, %f307, 0f3BBB989D, 0f3F000000;
	cvt.sat.f32.f32 	%f309, %f308;
	fma.rm.f32 	%f310, %f309, %f69, %f68;
	add.f32 	%f311, %f310, 0fCB40007F;
	neg.f32 	%f312, %f311;
	fma.rn.f32 	%f313, %f307, 0f3FB8AA3B, %f312;
	fma.rn.f32 	%f314, %f307, 0f32A57060, %f313;
	mov.b32 	%r58, %f310;
	shl.b32 	%r59, %r58, 23;
	mov.b32 	%f315, %r59;
	ex2.approx.ftz.f32 	%f316, %f314;
	mul.f32 	%f317, %f316, %f315;
	add.f32 	%f318, %f306, %f317;
	sub.f32 	%f319, %f43, %f64;
	fma.rn.f32 	%f320, %f319, 0f3BBB989D, 0f3F000000;
	cvt.sat.f32.f32 	%f321, %f320;
	fma.rm.f32 	%f322, %f321, %f69, %f68;
	add.f32 	%f323, %f322, 0fCB40007F;
	neg.f32 	%f324, %f323;
	fma.rn.f32 	%f325, %f319, 0f3FB8AA3B, %f324;
	fma.rn.f32 	%f326, %f319, 0f32A57060, %f325;
	mov.b32 	%r60, %f322;
	shl.b32 	%r61, %r60, 23;
	mov.b32 	%f327, %r61;
	ex2.approx.ftz.f32 	%f328, %f326;
	mul.f32 	%f329, %f328, %f327;
	add.f32 	%f330, %f318, %f329;
	sub.f32 	%f331, %f45, %f64;
	fma.rn.f32 	%f332, %f331, 0f3BBB989D, 0f3F000000;
	cvt.sat.f32.f32 	%f333, %f332;
	fma.rm.f32 	%f334, %f333, %f69, %f68;
	add.f32 	%f335, %f334, 0fCB40007F;
	neg.f32 	%f336, %f335;
	fma.rn.f32 	%f337, %f331, 0f3FB8AA3B, %f336;
	fma.rn.f32 	%f338, %f331, 0f32A57060, %f337;
	mov.b32 	%r62, %f334;
	shl.b32 	%r63, %r62, 23;
	mov.b32 	%f339, %r63;
	ex2.approx.ftz.f32 	%f340, %f338;
	mul.f32 	%f341, %f340, %f339;
	add.f32 	%f342, %f330, %f341;
	sub.f32 	%f343, %f47, %f64;
	fma.rn.f32 	%f344, %f343, 0f3BBB989D, 0f3F000000;
	cvt.sat.f32.f32 	%f345, %f344;
	fma.rm.f32 	%f346, %f345, %f69, %f68;
	add.f32 	%f347, %f346, 0fCB40007F;
	neg.f32 	%f348, %f347;
	fma.rn.f32 	%f349, %f343, 0f3FB8AA3B, %f348;
	fma.rn.f32 	%f350, %f343, 0f32A57060, %f349;
	mov.b32 	%r64, %f346;
	shl.b32 	%r65, %r64, 23;
	mov.b32 	%f351, %r65;
	ex2.approx.ftz.f32 	%f352, %f350;
	mul.f32 	%f353, %f352, %f351;
	add.f32 	%f354, %f342, %f353;
	sub.f32 	%f355, %f49, %f64;
	fma.rn.f32 	%f356, %f355, 0f3BBB989D, 0f3F000000;
	cvt.sat.f32.f32 	%f357, %f356;
	fma.rm.f32 	%f358, %f357, %f69, %f68;
	add.f32 	%f359, %f358, 0fCB40007F;
	neg.f32 	%f360, %f359;
	fma.rn.f32 	%f361, %f355, 0f3FB8AA3B, %f360;
	fma.rn.f32 	%f362, %f355, 0f32A57060, %f361;
	mov.b32 	%r66, %f358;
	shl.b32 	%r67, %r66, 23;
	mov.b32 	%f363, %r67;
	ex2.approx.ftz.f32 	%f364, %f362;
	mul.f32 	%f365, %f364, %f363;
	add.f32 	%f366, %f354, %f365;
	sub.f32 	%f367, %f51, %f64;
	fma.rn.f32 	%f368, %f367, 0f3BBB989D, 0f3F000000;
	cvt.sat.f32.f32 	%f369, %f368;
	fma.rm.f32 	%f370, %f369, %f69, %f68;
	add.f32 	%f371, %f370, 0fCB40007F;
	neg.f32 	%f372, %f371;
	fma.rn.f32 	%f373, %f367, 0f3FB8AA3B, %f372;
	fma.rn.f32 	%f374, %f367, 0f32A57060, %f373;
	mov.b32 	%r68, %f370;
	shl.b32 	%r69, %r68, 23;
	mov.b32 	%f375, %r69;
	ex2.approx.ftz.f32 	%f376, %f374;
	mul.f32 	%f377, %f376, %f375;
	add.f32 	%f378, %f366, %f377;
	sub.f32 	%f379, %f53, %f64;
	fma.rn.f32 	%f380, %f379, 0f3BBB989D, 0f3F000000;
	cvt.sat.f32.f32 	%f381, %f380;
	fma.rm.f32 	%f382, %f381, %f69, %f68;
	add.f32 	%f383, %f382, 0fCB40007F;
	neg.f32 	%f384, %f383;
	fma.rn.f32 	%f385, %f379, 0f3FB8AA3B, %f384;
	fma.rn.f32 	%f386, %f379, 0f32A57060, %f385;
	mov.b32 	%r70, %f382;
	shl.b32 	%r71, %r70, 23;
	mov.b32 	%f387, %r71;
	ex2.approx.ftz.f32 	%f388, %f386;
	mul.f32 	%f389, %f388, %f387;
	add.f32 	%f390, %f378, %f389;
	mov.b32 	%r72, %f390;
	shfl.sync.bfly.b32	%r73|%p8, %r72, 16, 31, -1;
	mov.b32 	%f391, %r73;
	add.f32 	%f392, %f390, %f391;
	mov.b32 	%r74, %f392;
	shfl.sync.bfly.b32	%r75|%p9, %r74, 8, 31, -1;
	mov.b32 	%f393, %r75;
	add.f32 	%f394, %f392, %f393;
	mov.b32 	%r76, %f394;
	shfl.sync.bfly.b32	%r77|%p10, %r76, 4, 31, -1;
	mov.b32 	%f395, %r77;
	add.f32 	%f396, %f394, %f395;
	mov.b32 	%r78, %f396;
	shfl.sync.bfly.b32	%r79|%p11, %r78, 2, 31, -1;
	mov.b32 	%f397, %r79;
	add.f32 	%f398, %f396, %f397;
	mov.b32 	%r80, %f398;
	shfl.sync.bfly.b32	%r81|%p12, %r80, 1, 31, -1;
	mov.b32 	%f399, %r81;
	add.f32 	%f400, %f398, %f399;
	div.rn.f32 	%f401, %f77, %f400;
	div.rn.f32 	%f402, %f89, %f400;
	div.rn.f32 	%f403, %f101, %f400;
	div.rn.f32 	%f404, %f113, %f400;
	div.rn.f32 	%f405, %f125, %f400;
	div.rn.f32 	%f406, %f137, %f400;
	div.rn.f32 	%f407, %f149, %f400;
	div.rn.f32 	%f408, %f161, %f400;
	div.rn.f32 	%f409, %f173, %f400;
	div.rn.f32 	%f410, %f185, %f400;
	div.rn.f32 	%f411, %f197, %f400;
	div.rn.f32 	%f412, %f209, %f400;
	div.rn.f32 	%f413, %f221, %f400;
	div.rn.f32 	%f414, %f233, %f400;
	div.rn.f32 	%f415, %f245, %f400;
	div.rn.f32 	%f416, %f257, %f400;
	div.rn.f32 	%f417, %f269, %f400;
	div.rn.f32 	%f418, %f281, %f400;
	div.rn.f32 	%f419, %f293, %f400;
	div.rn.f32 	%f420, %f305, %f400;
	div.rn.f32 	%f421, %f317, %f400;
	div.rn.f32 	%f422, %f329, %f400;
	div.rn.f32 	%f423, %f341, %f400;
	div.rn.f32 	%f424, %f353, %f400;
	div.rn.f32 	%f425, %f365, %f400;
	div.rn.f32 	%f426, %f377, %f400;
	div.rn.f32 	%f427, %f389, %f400;
	mad.lo.s64 	%rd22, %rd26, %rd9, %rd2;
	cvta.to.global.u64 	%rd23, %rd8;
	shl.b64 	%rd24, %rd22, 2;
	add.s64 	%rd25, %rd23, %rd24;
	st.global.f32 	[%rd25], %f401;
	st.global.f32 	[%rd25+128], %f402;
	st.global.f32 	[%rd25+256], %f403;
	st.global.f32 	[%rd25+384], %f404;
	st.global.f32 	[%rd25+512], %f405;
	st.global.f32 	[%rd25+640], %f406;
	st.global.f32 	[%rd25+768], %f407;
	st.global.f32 	[%rd25+896], %f408;
	st.global.f32 	[%rd25+1024], %f409;
	st.global.f32 	[%rd25+1152], %f410;
	st.global.f32 	[%rd25+1280], %f411;
	st.global.f32 	[%rd25+1408], %f412;
	st.global.f32 	[%rd25+1536], %f413;
	st.global.f32 	[%rd25+1664], %f414;
	st.global.f32 	[%rd25+1792], %f415;
	st.global.f32 	[%rd25+1920], %f416;
	st.global.f32 	[%rd25+2048], %f417;
	st.global.f32 	[%rd25+2176], %f418;
	st.global.f32 	[%rd25+2304], %f419;
	st.global.f32 	[%rd25+2432], %f420;
	st.global.f32 	[%rd25+2560], %f421;
	st.global.f32 	[%rd25+2688], %f422;
	st.global.f32 	[%rd25+2816], %f423;
	st.global.f32 	[%rd25+2944], %f424;
	st.global.f32 	[%rd25+3072], %f425;
	st.global.f32 	[%rd25+3200], %f426;
	st.global.f32 	[%rd25+3328], %f427;
	add.s64 	%rd26, %rd26, %rd3;
	setp.lt.s64 	%p13, %rd26, %rd10;
	@%p13 bra 	$L__BB128_4;
$L__BB128_5:
	ret;

}
	// .globl	_Z15SoftmaxWarpImplI10DirectLoadIffE11DirectStoreIffEfLi1ELi27ELi32ELi1ELb1EL9Algorithm0EEvT_T0_ll
.visible .entry _Z15SoftmaxWarpImplI10DirectLoadIffE11DirectStoreIffEfLi1ELi27ELi32ELi1ELb1EL9Algorithm0EEvT_T0_ll(
	.param .align 8 .b8 _Z15SoftmaxWarpImplI10DirectLoadIffE11DirectStoreIffEfLi1ELi27ELi32ELi1ELb1EL9Algorithm0EEvT_T0_ll_param_0[16],
	.param .align 8 .b8 _Z15SoftmaxWarpImplI10DirectLoadIffE11DirectStoreIffEfLi1ELi27ELi32ELi1ELb1EL9Algorithm0EEvT_T0_ll_param_1[16],
	.param .u64 _Z15SoftmaxWarpImplI10DirectLoadIffE11DirectStoreIffEfLi1ELi27ELi32ELi1ELb1EL9Algorithm0EEvT_T0_ll_param_2,
	.param .u64 _Z15SoftmaxWarpImplI10DirectLoadIffE11DirectStoreIffEfLi1ELi27ELi32ELi1ELb1EL9Algorithm0EEvT_T0_ll_param_3
)
{
	.reg .pred 	%p<68>;
	.reg .b32 	%r<123>;
	.reg .b32 	%f<563>;
	.reg .b64 	%rd<60>;

	ld.param.u64 	%rd31, [_Z15SoftmaxWarpImplI10DirectLoadIffE11DirectStoreIffEfLi1ELi27ELi32ELi1ELb1EL9Algorithm0EEvT_T0_ll_param_1+8];
	ld.param.u64 	%rd30, [_Z15SoftmaxWarpImplI10DirectLoadIffE11DirectStoreIffEfLi1ELi27ELi32ELi1ELb1EL9Algorithm0EEvT_T0_ll_param_1];
	ld.param.u64 	%rd29, [_Z15SoftmaxWarpImplI10DirectLoadIffE11DirectStoreIffEfLi1ELi27ELi32ELi1ELb1EL9Algorithm0EEvT_T0_ll_param_0+8];
	ld.param.u64 	%rd28, [_Z15SoftmaxWarpImplI10DirectLoadIffE11DirectStoreIffEfLi1ELi27ELi32ELi1ELb1EL9Algorithm0EEvT_T0_ll_param_0];
	ld.param.u64 	%rd33, [_Z15SoftmaxWarpImplI10DirectLoadIffE11DirectStoreIffEfLi1ELi27ELi32ELi1ELb1EL9Algorithm0EEvT_T0_ll_param_3];
	setp.lt.s64 	%p1, %rd33, 865;
	@%p1 bra 	$L__BB129_2;
	mov.u64 	%rd34, $str;
	cvta.global.u64 	%rd35, %rd34;
	mov.u64 	%rd36, $str$1;
	cvta.global.u64 	%rd37, %rd36;
	mov.u64 	%rd38, __unnamed_130;
	cvta.global.u64 	%rd39, %rd38;
	{ // callseq 129, 0
	.param .b64 param0;
	st.param.b64 	[param0], %rd35;
	.param .b64 param1;
	st.param.b64 	[param1], %rd37;
	.param .b32 param2;
	st.param.b32 	[param2], 253;
	.param .b64 param3;
	st.param.b64 	[param3], %rd39;
	.param .b64 param4;
	st.param.b64 	[param4], 1;
	call.uni 
	__assertfail, 
	(
	param0, 
	param1, 
	param2, 
	param3, 
	param4
	);
	} // callseq 129
$L__BB129_2:
	ld.param.u64 	%rd57, [_Z15SoftmaxWarpImplI10DirectLoadIffE11DirectStoreIffEfLi1ELi27ELi32ELi1ELb1EL9Algorithm0EEvT_T0_ll_param_2];
	mov.u32 	%r1, %ctaid.x;
	mov.u32 	%r2, %ntid.y;
	mov.u32 	%r3, %tid.y;
	mad.lo.s32 	%r4, %r1, %r2, %r3;
	cvt.s64.s32 	%rd59, %r4;
	setp.le.s64 	%p2, %rd57, %rd59;
	@%p2 bra 	$L__BB129_113;
	mov.u32 	%r5, %tid.x;
	add.s32 	%r6, %r5, 64;
	cvt.u64.u32 	%rd2, %r6;
	add.s32 	%r7, %r5, 96;
	cvt.u64.u32 	%rd3, %r7;
	add.s32 	%r8, %r5, 128;
	cvt.u64.u32 	%rd4, %r8;
	add.s32 	%r9, %r5, 160;
	cvt.u64.u32 	%rd5, %r9;
	add.s32 	%r10, %r5, 192;
	cvt.u64.u32 	%rd6, %r10;
	add.s32 	%r11, %r5, 224;
	cvt.u64.u32 	%rd7, %r11;
	add.s32 	%r12, %r5, 256;
	cvt.u64.u32 	%rd8, %r12;
	add.s32 	%r13, %r5, 320;
	cvt.u64.u32 	%rd9, %r13;
	add.s32 	%r14, %r5, 352;
	cvt.u64.u32 	%rd10, %r14;
	add.s32 	%r15, %r5, 384;
	cvt.u64.u32 	%rd11, %r15;
	add.s32 	%r16, %r5, 416;
	cvt.u64.u32 	%rd12, %r16;
	add.s32 	%r17, %r5, 448;
	cvt.u64.u32 	%rd13, %r17;
	add.s32 	%r18, %r5, 480;
	cvt.u64.u32 	%rd14, %r18;
	add.s32 	%r19, %r5, 512;
	cvt.u64.u32 	%rd15, %r19;
	add.s32 	%r20, %r5, 544;
	cvt.u64.u32 	%rd16, %r20;
	add.s32 	%r21, %r5, 576;
	cvt.u64.u32 	%rd17, %r21;
	add.s32 	%r22, %r5, 608;
	cvt.u64.u32 	%rd18, %r22;
	add.s32 	%r23, %r5, 640;
	cvt.u64.u32 	%rd19, %r23;
	add.s32 	%r24, %r5, 672;
	cvt.u64.u32 	%rd20, %r24;
	add.s32 	%r25, %r5, 704;
	cvt.u64.u32 	%rd21, %r25;
	add.s32 	%r26, %r5, 736;
	cvt.u64.u32 	%rd22, %r26;
	add.s32 	%r27, %r5, 832;
	cvt.u64.u32 	%rd23, %r27;
	add.s32 	%r30, %r5, 32;
	add.s32 	%r32, %r5, 288;
	add.s32 	%r34, %r5, 768;
	add.s32 	%r36, %r5, 800;
	mov.u32 	%r120, %nctaid.x;
$L__BB129_4:
	cvt.u64.u32 	%rd40, %r5;
	setp.le.s64 	%p3, %rd33, %rd40;
	mad.lo.s64 	%rd41, %rd59, %rd29, %rd40;
	cvta.to.global.u64 	%rd42, %rd28;
	shl.b64 	%rd43, %rd41, 2;
	add.s64 	%rd25, %rd42, %rd43;
	mov.f32 	%f509, 0fFF800000;
	mov.f32 	%f512, %f509;
	@%p3 bra 	$L__BB129_6;
	ld.global.f32 	%f509, [%rd25];
	max.f32 	%f512, %f509, 0fFF800000;
$L__BB129_6:
	cvt.u64.u32 	%rd44, %r30;
	setp.le.s64 	%p4, %rd33, %rd44;
	mov.f32 	%f511, 0fFF800000;
	@%p4 bra 	$L__BB129_8;
	ld.global.f32 	%f511, [%rd25+128];
	max.f32 	%f512, %f512, %f511;
$L__BB129_8:
	setp.le.s64 	%p5, %rd33, %rd2;
	mov.f32 	%f513, 0fFF800000;
	@%p5 bra 	$L__BB129_10;
	ld.global.f32 	%f513, [%rd25+256];
	max.f32 	%f512, %f512, %f513;
$L__BB129_10:
	setp.le.s64 	%p6, %rd33, %rd3;
	mov.f32 	%f515, 0fFF800000;
	@%p6 bra 	$L__BB129_12;
	ld.global.f32 	%f515, [%rd25+384];
	max.f32 	%f512, %f512, %f515;
$L__BB129_12:
	setp.le.s64 	%p7, %rd33, %rd4;
	mov.f32 	%f517, 0fFF800000;
	@%p7 bra 	$L__BB129_14;
	ld.global.f32 	%f517, [%rd25+512];
	max.f32 	%f512, %f512, %f517;
$L__BB129_14:
	setp.le.s64 	%p8, %rd33, %rd5;
	mov.f32 	%f519, 0fFF800000;
	@%p8 bra 	$L__BB129_16;
	ld.global.f32 	%f519, [%rd25+640];
	max.f32 	%f512, %f512, %f519;
$L__BB129_16:
	setp.le.s64 	%p9, %rd33, %rd6;
	mov.f32 	%f521, 0fFF800000;
	@%p9 bra 	$L__BB129_18;
	ld.global.f32 	%f521, [%rd25+768];
	max.f32 	%f512, %f512, %f521;
$L__BB129_18:
	setp.le.s64 	%p10, %rd33, %rd7;
	mov.f32 	%f523, 0fFF800000;
	@%p10 bra 	$L__BB129_20;
	ld.global.f32 	%f523, [%rd25+896];
	max.f32 	%f512, %f512, %f523;
$L__BB129_20:
	setp.le.s64 	%p11, %rd33, %rd8;
	mov.f32 	%f525, 0fFF800000;
	@%p11 bra 	$L__BB129_22;
	ld.global.f32 	%f525, [%rd25+1024];
	max.f32 	%f512, %f512, %f525;
$L__BB129_22:
	cvt.u64.u32 	%rd45, %r32;
	setp.le.s64 	%p12, %rd33, %rd45;
	mov.f32 	%f527, 0fFF800000;
	@%p12 bra 	$L__BB129_24;
	ld.global.f32 	%f527, [%rd25+1152];
	max.f32 	%f512, %f512, %f527;
$L__BB129_24:
	setp.le.s64 	%p13, %rd33, %rd9;
	mov.f32 	%f529, 0fFF800000;
	@%p13 bra 	$L__BB129_26;
	ld.global.f32 	%f529, [%rd25+1280];
	max.f32 	%f512, %f512, %f529;
$L__BB129_26:
	setp.le.s64 	%p14, %rd33, %rd10;
	mov.f32 	%f531, 0fFF800000;
	@%p14 bra 	$L__BB129_28;
	ld.global.f32 	%f531, [%rd25+1408];
	max.f32 	%f512, %f512, %f531;
$L__BB129_28:
	setp.le.s64 	%p15, %rd33, %rd11;
	mov.f32 	%f533, 0fFF800000;
	@%p15 bra 	$L__BB129_30;
	ld.global.f32 	%f533, [%rd25+1536];
	max.f32 	%f512, %f512, %f533;
$L__BB129_30:
	setp.le.s64 	%p16, %rd33, %rd12;
	mov.f32 	%f535, 0fFF800000;
	@%p16 bra 	$L__BB129_32;
	ld.global.f32 	%f535, [%rd25+1664];
	max.f32 	%f512, %f512, %f535;
$L__BB129_32:
	setp.le.s64 	%p17, %rd33, %rd13;
	mov.f32 	%f537, 0fFF800000;
	@%p17 bra 	$L__BB129_34;
	ld.global.f32 	%f537, [%rd25+1792];
	max.f32 	%f512, %f512, %f537;
$L__BB129_34:
	setp.le.s64 	%p18, %rd33, %rd14;
	mov.f32 	%f539, 0fFF800000;
	@%p18 bra 	$L__BB129_36;
	ld.global.f32 	%f539, [%rd25+1920];
	max.f32 	%f512, %f512, %f539;
$L__BB129_36:
	setp.le.s64 	%p19, %rd33, %rd15;
	mov.f32 	%f541, 0fFF800000;
	@%p19 bra 	$L__BB129_38;
	ld.global.f32 	%f541, [%rd25+2048];
	max.f32 	%f512, %f512, %f541;
$L__BB129_38:
	setp.le.s64 	%p20, %rd33, %rd16;
	mov.f32 	%f543, 0fFF800000;
	@%p20 bra 	$L__BB129_40;
	ld.global.f32 	%f543, [%rd25+2176];
	max.f32 	%f512, %f512, %f543;
$L__BB129_40:
	setp.le.s64 	%p21, %rd33, %rd17;
	mov.f32 	%f545, 0fFF800000;
	@%p21 bra 	$L__BB129_42;
	ld.global.f32 	%f545, [%rd25+2304];
	max.f32 	%f512, %f512, %f545;
$L__BB129_42:
	setp.le.s64 	%p22, %rd33, %rd18;
	mov.f32 	%f547, 0fFF800000;
	@%p22 bra 	$L__BB129_44;
	ld.global.f32 	%f547, [%rd25+2432];
	max.f32 	%f512, %f512, %f547;
$L__BB129_44:
	setp.le.s64 	%p23, %rd33, %rd19;
	mov.f32 	%f549, 0fFF800000;
	@%p23 bra 	$L__BB129_46;
	ld.global.f32 	%f549, [%rd25+2560];
	max.f32 	%f512, %f512, %f549;
$L__BB129_46:
	setp.le.s64 	%p24, %rd33, %rd20;
	mov.f32 	%f551, 0fFF800000;
	@%p24 bra 	$L__BB129_48;
	ld.global.f32 	%f551, [%rd25+2688];
	max.f32 	%f512, %f512, %f551;
$L__BB129_48:
	setp.le.s64 	%p25, %rd33, %rd21;
	mov.f32 	%f553, 0fFF800000;
	@%p25 bra 	$L__BB129_50;
	ld.global.f32 	%f553, [%rd25+2816];
	max.f32 	%f512, %f512, %f553;
$L__BB129_50:
	setp.le.s64 	%p26, %rd33, %rd22;
	mov.f32 	%f555, 0fFF800000;
	@%p26 bra 	$L__BB129_52;
	ld.global.f32 	%f555, [%rd25+2944];
	max.f32 	%f512, %f512, %f555;
$L__BB129_52:
	cvt.u64.u32 	%rd46, %r34;
	setp.le.s64 	%p27, %rd33, %rd46;
	mov.f32 	%f557, 0fFF800000;
	@%p27 bra 	$L__BB129_54;
	ld.global.f32 	%f557, [%rd25+3072];
	max.f32 	%f512, %f512, %f557;
$L__BB129_54:
	cvt.u64.u32 	%rd47, %r36;
	setp.le.s64 	%p28, %rd33, %rd47;
	mov.f32 	%f559, 0fFF800000;
	@%p28 bra 	$L__BB129_56;
	ld.global.f32 	%f559, [%rd25+3200];
	max.f32 	%f512, %f512, %f559;
$L__BB129_56:
	setp.le.s64 	%p29, %rd33, %rd23;
	mov.f32 	%f561, 0fFF800000;
	@%p29 bra 	$L__BB129_58;
	ld.global.f32 	%f561, [%rd25+3328];
	max.f32 	%f512, %f512, %f561;
$L__BB129_58:
	cvt.u64.u32 	%rd48, %r5;
	setp.le.s64 	%p30, %rd33, %rd48;
	mov.b32 	%r38, %f512;
	shfl.sync.bfly.b32	%r39|%p31, %r38, 16, 31, -1;
	mov.b32 	%f163, %r39;
	max.f32 	%f164, %f512, %f163;
	mov.b32 	%r40, %f164;
	shfl.sync.bfly.b32	%r41|%p32, %r40, 8, 31, -1;
	mov.b32 	%f165, %r41;
	max.f32 	%f166, %f164, %f165;
	mov.b32 	%r42, %f166;
	shfl.sync.bfly.b32	%r43|%p33, %r42, 4, 31, -1;
	mov.b32 	%f167, %r43;
	max.f32 	%f168, %f166, %f167;
	mov.b32 	%r44, %f168;
	shfl.sync.bfly.b32	%r45|%p34, %r44, 2, 31, -1;
	mov.b32 	%f169, %r45;
	max.f32 	%f170, %f168, %f169;
	mov.b32 	%r46, %f170;
	shfl.sync.bfly.b32	%r47|%p35, %r46, 1, 31, -1;
	mov.b32 	%f171, %r47;
	max.f32 	%f172, %f170, %f171;
	sub.f32 	%f173, %f509, %f172;
	fma.rn.f32 	%f174, %f173, 0f3BBB989D, 0f3F000000;
	cvt.sat.f32.f32 	%f175, %f174;
	mov.f32 	%f176, 0f4B400001;
	mov.f32 	%f177, 0f437C0000;
	fma.rm.f32 	%f178, %f175, %f177, %f176;
	add.f32 	%f179, %f178, 0fCB40007F;
	neg.f32 	%f180, %f179;
	fma.rn.f32 	%f181, %f173, 0f3FB8AA3B, %f180;
	fma.rn.f32 	%f182, %f173, 0f32A57060, %f181;
	mov.b32 	%r48, %f178;
	shl.b32 	%r49, %r48, 23;
	mov.b32 	%f183, %r49;
	ex2.approx.ftz.f32 	%f184, %f182;
	mul.f32 	%f185, %f184, %f183;
	add.f32 	%f186, %f185, 0f00000000;
	sub.f32 	%f187, %f511, %f172;
	fma.rn.f32 	%f188, %f187, 0f3BBB989D, 0f3F000000;
	cvt.sat.f32.f32 	%f189, %f188;
	fma.rm.f32 	%f190, %f189, %f177, %f176;
	add.f32 	%f191, %f190, 0fCB40007F;
	neg.f32 	%f192, %f191;
	fma.rn.f32 	%f193, %f187, 0f3FB8AA3B, %f192;
	fma.rn.f32 	%f194, %f187, 0f32A57060, %f193;
	mov.b32 	%r50, %f190;
	shl.b32 	%r51, %r50, 23;
	mov.b32 	%f195, %r51;
	ex2.approx.ftz.f32 	%f196, %f194;
	mul.f32 	%f197, %f196, %f195;
	add.f32 	%f198, %f186, %f197;
	sub.f32 	%f199, %f513, %f172;
	fma.rn.f32 	%f200, %f199, 0f3BBB989D, 0f3F000000;
	cvt.sat.f32.f32 	%f201, %f200;
	fma.rm.f32 	%f202, %f201, %f177, %f176;
	add.f32 	%f203, %f202, 0fCB40007F;
	neg.f32 	%f204, %f203;
	fma.rn.f32 	%f205, %f199, 0f3FB8AA3B, %f204;
	fma.rn.f32 	%f206, %f199, 0f32A57060, %f205;
	mov.b32 	%r52, %f202;
	shl.b32 	%r53, %r52, 23;
	mov.b32 	%f207, %r53;
	ex2.approx.ftz.f32 	%f208, %f206;
	mul.f32 	%f209, %f208, %f207;
	add.f32 	%f210, %f198, %f209;
	sub.f32 	%f211, %f515, %f172;
	fma.rn.f32 	%f212, %f211, 0f3BBB989D, 0f3F000000;
	cvt.sat.f32.f32 	%f213, %f212;
	fma.rm.f32 	%f214, %f213, %f177, %f176;
	add.f32 	%f215, %f214, 0fCB40007F;
	neg.f32 	%f216, %f215;
	fma.rn.f32 	%f217, %f211, 0f3FB8AA3B, %f216;
	fma.rn.f32 	%f218, %f211, 0f32A57060, %f217;
	mov.b32 	%r54, %f214;
	shl.b32 	%r55, %r54, 23;
	mov.b32 	%f219, %r55;
	ex2.approx.ftz.f32 	%f220, %f218;
	mul.f32 	%f221, %f220, %f219;
	add.f32 	%f222, %f210, %f221;
	sub.f32 	%f223, %f517, %f172;
	fma.rn.f32 	%f224, %f223, 0f3BBB989D, 0f3F000000;
	cvt.sat.f32.f32 	%f225, %f224;
	fma.rm.f32 	%f226, %f225, %f177, %f176;
	add.f32 	%f227, %f226, 0fCB40007F;
	neg.f32 	%f228, %f227;
	fma.rn.f32 	%f229, %f223, 0f3FB8AA3B, %f228;
	fma.rn.f32 	%f230, %f223, 0f32A57060, %f229;
	mov.b32 	%r56, %f226;
	shl.b32 	%r57, %r56, 23;
	mov.b32 	%f231, %r57;
	ex2.approx.ftz.f32 	%f232, %f230;
	mul.f32 	%f233, %f232, %f231;
	add.f32 	%f234, %f222, %f233;
	sub.f32 	%f235, %f519, %f172;
	fma.rn.f32 	%f236, %f235, 0f3BBB989D, 0f3F000000;
	cvt.sat.f32.f32 	%f237, %f236;
	fma.rm.f32 	%f238, %f237, %f177, %f176;
	add.f32 	%f239, %f238, 0fCB40007F;
	neg.f32 	%f240, %f239;
	fma.rn.f32 	%f241, %f235, 0f3FB8AA3B, %f240;
	fma.rn.f32 	%f242, %f235, 0f32A57060, %f241;
	mov.b32 	%r58, %f238;
	shl.b32 	%r59, %r58, 23;
	mov.b32 	%f243, %r59;
	ex2.approx.ftz.f32 	%f244, %f242;
	mul.f32 	%f245, %f244, %f243;
	add.f32 	%f246, %f234, %f245;
	sub.f32 	%f247, %f521, %f172;
	fma.rn.f32 	%f248, %f247, 0f3BBB989D, 0f3F000000;
	cvt.sat.f32.f32 	%f249, %f248;
	fma.rm.f32 	%f250, %f249, %f177, %f176;
	add.f32 	%f251, %f250, 0fCB40007F;
	neg.f32 	%f252, %f251;
	fma.rn.f32 	%f253, %f247, 0f3FB8AA3B, %f252;
	fma.rn.f32 	%f254, %f247, 0f32A57060, %f253;
	mov.b32 	%r60, %f250;
	shl.b32 	%r61, %r60, 23;
	mov.b32 	%f255, %r61;
	ex2.approx.ftz.f32 	%f256, %f254;
	mul.f32 	%f257, %f256, %f255;
	add.f32 	%f258, %f246, %f257;
	sub.f32 	%f259, %f523, %f172;
	fma.rn.f32 	%f260, %f259, 0f3BBB989D, 0f3F000000;
	cvt.sat.f32.f32 	%f261, %f260;
	fma.rm.f32 	%f262, %f261, %f177, %f176;
	add.f32 	%f263, %f262, 0fCB40007F;
	neg.f32 	%f264, %f263;
	fma.rn.f32 	%f265, %f259, 0f3FB8AA3B, %f264;
	fma.rn.f32 	%f266, %f259, 0f32A57060, %f265;
	mov.b32 	%r62, %f262;
	shl.b32 	%r63, %r62, 23;
	mov.b32 	%f267, %r63;
	ex2.approx.ftz.f32 	%f268, %f266;
	mul.f32 	%f269, %f268, %f267;
	add.f32 	%f270, %f258, %f269;
	sub.f32 	%f271, %f525, %f172;
	fma.rn.f32 	%f272, %f271, 0f3BBB989D, 0f3F000000;
	cvt.sat.f32.f32 	%f273, %f272;
	fma.rm.f32 	%f274, %f273, %f177, %f176;
	add.f32 	%f275, %f274, 0fCB40007F;
	neg.f32 	%f276, %f275;
	fma.rn.f32 	%f277, %f271, 0f3FB8AA3B, %f276;
	fma.rn.f32 	%f278, %f271, 0f32A57060, %f277;
	mov.b32 	%r64, %f274;
	shl.b32 	%r65, %r64, 23;
	mov.b32 	%f279, %r65;
	ex2.approx.ftz.f32 	%f280, %f278;
	mul.f32 	%f281, %f280, %f279;
	add.f32 	%f282, %f270, %f281;
	sub.f32 	%f283, %f527, %f172;
	fma.rn.f32 	%f284, %f283, 0f3BBB989D, 0f3F000000;
	cvt.sat.f32.f32 	%f285, %f284;
	fma.rm.f32 	%f286, %f285, %f177, %f176;
	add.f32 	%f287, %f286, 0fCB40007F;
	neg.f32 	%f288, %f287;
	fma.rn.f32 	%f289, %f283, 0f3FB8AA3B, %f288;
	fma.rn.f32 	%f290, %f283, 0f32A57060, %f289;
	mov.b32 	%r66, %f286;
	shl.b32 	%r67, %r66, 23;
	mov.b32 	%f291, %r67;
	ex2.approx.ftz.f32 	%f292, %f290;
	mul.f32 	%f293, %f292, %f291;
	add.f32 	%f294, %f282, %f293;
	sub.f32 	%f295, %f529, %f172;
	fma.rn.f32 	%f296, %f295, 0f3BBB989D, 0f3F000000;
	cvt.sat.f32.f32 	%f297, %f296;
	fma.rm.f32 	%f298, %f297, %f177, %f176;
	add.f32 	%f299, %f298, 0fCB40007F;
	neg.f32 	%f300, %f299;
	fma.rn.f32 	%f301, %f295, 0f3FB8AA3B, %f300;
	fma.rn.f32 	%f302, %f295, 0f32A57060, %f301;
	mov.b32 	%r68, %f298;
	shl.b32 	%r69, %r68, 23;
	mov.b32 	%f303, %r69;
	ex2.approx.ftz.f32 	%f304, %f302;
	mul.f32 	%f305, %f304, %f303;
	add.f32 	%f306, %f294, %f305;
	sub.f32 	%f307, %f531, %f172;
	fma.rn.f32 	%f308, %f307, 0f3BBB989D, 0f3F000000;
	cvt.sat.f32.f32 	%f309, %f308;
	fma.rm.f32 	%f310, %f309, %f177, %f176;
	add.f32 	%f311, %f310, 0fCB40007F;
	neg.f32 	%f312, %f311;
	fma.rn.f32 	%f313, %f307, 0f3FB8AA3B, %f312;
	fma.rn.f32 	%f314, %f307, 0f32A57060, %f313;
	mov.b32 	%r70, %f310;
	shl.b32 	%r71, %r70, 23;
	mov.b32 	%f315, %r71;
	ex2.approx.ftz.f32 	%f316, %f314;
	mul.f32 	%f317, %f316, %f315;
	add.f32 	%f318, %f306, %f317;
	sub.f32 	%f319, %f533, %f172;
	fma.rn.f32 	%f320, %f319, 0f3BBB989D, 0f3F000000;
	cvt.sat.f32.f32 	%f321, %f320;
	fma.rm.f32 	%f322, %f321, %f177, %f176;
	add.f32 	%f323, %f322, 0fCB40007F;
	neg.f32 	%f324, %f323;
	fma.rn.f32 	%f325, %f319, 0f3FB8AA3B, %f324;
	fma.rn.f32 	%f326, %f319, 0f32A57060, %f325;
	mov.b32 	%r72, %f322;
	shl.b32 	%r73, %r72, 23;
	mov.b32 	%f327, %r73;
	ex2.approx.ftz.f32 	%f328, %f326;
	mul.f32 	%f329, %f328, %f327;
	add.f32 	%f330, %f318, %f329;
	sub.f32 	%f331, %f535, %f172;
	fma.rn.f32 	%f332, %f331, 0f3BBB989D, 0f3F000000;
	cvt.sat.f32.f32 	%f333, %f332;
	fma.rm.f32 	%f334, %f333, %f177, %f176;
	add.f32 	%f335, %f334, 0fCB40007F;
	neg.f32 	%f336, %f335;
	fma.rn.f32 	%f337, %f331, 0f3FB8AA3B, %f336;
	fma.rn.f32 	%f338, %f331, 0f32A57060, %f337;
	mov.b32 	%r74, %f334;
	shl.b32 	%r75, %r74, 23;
	mov.b32 	%f339, %r75;
	ex2.approx.ftz.f32 	%f340, %f338;
	mul.f32 	%f341, %f340, %f339;
	add.f32 	%f342, %f330, %f341;
	sub.f32 	%f343, %f537, %f172;
	fma.rn.f32 	%f344, %f343, 0f3BBB989D, 0f3F000000;
	cvt.sat.f32.f32 	%f345, %f344;
	fma.rm.f32 	%f346, %f345, %f177, %f176;
	add.f32 	%f347, %f346, 0fCB40007F;
	neg.f32 	%f348, %f347;
	fma.rn.f32 	%f349, %f343, 0f3FB8AA3B, %f348;
	fma.rn.f32 	%f350, %f343, 0f32A57060, %f349;
	mov.b32 	%r76, %f346;
	shl.b32 	%r77, %r76, 23;
	mov.b32 	%f351, %r77;
	ex2.approx.ftz.f32 	%f352, %f350;
	mul.f32 	%f353, %f352, %f351;
	add.f32 	%f354, %f342, %f353;
	sub.f32 	%f355, %f539, %f172;
	fma.rn.f32 	%f356, %f355, 0f3BBB989D, 0f3F000000;
	cvt.sat.f32.f32 	%f357, %f356;
	fma.rm.f32 	%f358, %f357, %f177, %f176;
	add.f32 	%f359, %f358, 0fCB40007F;
	neg.f32 	%f360, %f359;
	fma.rn.f32 	%f361, %f355, 0f3FB8AA3B, %f360;
	fma.rn.f32 	%f362, %f355, 0f32A57060, %f361;
	mov.b32 	%r78, %f358;
	shl.b32 	%r79, %r78, 23;
	mov.b32 	%f363, %r79;
	ex2.approx.ftz.f32 	%f364, %f362;
	mul.f32 	%f365, %f364, %f363;
	add.f32 	%f366, %f354, %f365;
	sub.f32 	%f367, %f541, %f172;
	fma.rn.f32 	%f368, %f367, 0f3BBB989D, 0f3F000000;
	cvt.sat.f32.f32 	%f369, %f368;
	fma.rm.f32 	%f370, %f369, %f177, %f176;
	add.f32 	%f371, %f370, 0fCB40007F;
	neg.f32 	%f372, %f371;
	fma.rn.f32 	%f373, %f367, 0f3FB8AA3B, %f372;
	fma.rn.f32 	%f374, %f367, 0f32A57060, %f373;
	mov.b32 	%r80, %f370;
	shl.b32 	%r81, %r80, 23;
	mov.b32 	%f375, %r81;
	ex2.approx.ftz.f32 	%f376, %f374;
	mul.f32 	%f377, %f376, %f375;
	add.f32 	%f378, %f366, %f377;
	sub.f32 	%f379, %f543, %f172;
	fma.rn.f32 	%f380, %f379, 0f3BBB989D, 0f3F000000;
	cvt.sat.f32.f32 	%f381, %f380;
	fma.rm.f32 	%f382, %f381, %f177, %f176;
	add.f32 	%f383, %f382, 0fCB40007F;
	neg.f32 	%f384, %f383;
	fma.rn.f32 	%f385, %f379, 0f3FB8AA3B, %f384;
	fma.rn.f32 	%f386, %f379, 0f32A57060, %f385;
	mov.b32 	%r82, %f382;
	shl.b32 	%r83, %r82, 23;
	mov.b32 	%f387, %r83;
	ex2.approx.ftz.f32 	%f388, %f386;
	mul.f32 	%f389, %f388, %f387;
	add.f32 	%f390, %f378, %f389;
	sub.f32 	%f391, %f545, %f172;
	fma.rn.f32 	%f392, %f391, 0f3BBB989D, 0f3F000000;
	cvt.sat.f32.f32 	%f393, %f392;
	fma.rm.f32 	%f394, %f393, %f177, %f176;
	add.f32 	%f395, %f394, 0fCB40007F;
	neg.f32 	%f396, %f395;
	fma.rn.f32 	%f397, %f391, 0f3FB8AA3B, %f396;
	fma.rn.f32 	%f398, %f391, 0f32A57060, %f397;
	mov.b32 	%r84, %f394;
	shl.b32 	%r85, %r84, 23;
	mov.b32 	%f399, %r85;
	ex2.approx.ftz.f32 	%f400, %f398;
	mul.f32 	%f401, %f400, %f399;
	add.f32 	%f402, %f390, %f401;
	sub.f32 	%f403, %f547, %f172;
	fma.rn.f32 	%f404, %f403, 0f3BBB989D, 0f3F000000;
	cvt.sat.f32.f32 	%f405, %f404;
	fma.rm.f32 	%f406, %f405, %f177, %f176;
	add.f32 	%f407, %f406, 0fCB40007F;
	neg.f32 	%f408, %f407;
	fma.rn.f32 	%f409, %f403, 0f3FB8AA3B, %f408;
	fma.rn.f32 	%f410, %f403, 0f32A57060, %f409;
	mov.b32 	%r86, %f406;
	shl.b32 	%r87, %r86, 23;
	mov.b32 	%f411, %r87;
	ex2.approx.ftz.f32 	%f412, %f410;
	mul.f32 	%f413, %f412, %f411;
	add.f32 	%f414, %f402, %f413;
	sub.f32 	%f415, %f549, %f172;
	fma.rn.f32 	%f416, %f415, 0f3BBB989D, 0f3F000000;
	cvt.sat.f32.f32 	%f417, %f416;
	fma.rm.f32 	%f418, %f417, %f177, %f176;
	add.f32 	%f419, %f418, 0fCB40007F;
	neg.f32 	%f420, %f419;
	fma.rn.f32 	%f421, %f415, 0f3FB8AA3B, %f420;
	fma.rn.f32 	%f422, %f415, 0f32A57060, %f421;
	mov.b32 	%r88, %f418;
	shl.b32 	%r89, %r88, 23;
	mov.b32 	%f423, %r89;
	ex2.approx.ftz.f32 	%f424, %f422;
	mul.f32 	%f425, %f424, %f423;
	add.f32 	%f426, %f414, %f425;
	sub.f32 	%f427, %f551, %f172;
	fma.rn.f32 	%f428, %f427, 0f3BBB989D, 0f3F000000;
	cvt.sat.f32.f32 	%f429, %f428;
	fma.rm.f32 	%f430, %f429, %f177, %f176;
	add.f32 	%f431, %f430, 0fCB40007F;
	neg.f32 	%f432, %f431;
	fma.rn.f32 	%f433, %f427, 0f3FB8AA3B, %f432;
	fma.rn.f32 	%f434, %f427, 0f32A57060, %f433;
	mov.b32 	%r90, %f430;
	shl.b32 	%r91, %r90, 23;
	mov.b32 	%f435, %r91;
	ex2.approx.ftz.f32 	%f436, %f434;
	mul.f32 	%f437, %f436, %f435;
	add.f32 	%f438, %f426, %f437;
	sub.f32 	%f439, %f553, %f172;
	fma.rn.f32 	%f440, %f439, 0f3BBB989D, 0f3F000000;
	cvt.sat.f32.f32 	%f441, %f440;
	fma.rm.f32 	%f442, %f441, %f177, %f176;
	add.f32 	%f443, %f442, 0fCB40007F;
	neg.f32 	%f444, %f443;
	fma.rn.f32 	%f445, %f439, 0f3FB8AA3B, %f444;
	fma.rn.f32 	%f446, %f439, 0f32A57060, %f445;
	mov.b32 	%r92, %f442;
	shl.b32 	%r93, %r92, 23;
	mov.b32 	%f447, %r93;
	ex2.approx.ftz.f32 	%f448, %f446;
	mul.f32 	%f449, %f448, %f447;
	add.f32 	%f450, %f438, %f449;
	sub.f32 	%f451, %f555, %f172;
	fma.rn.f32 	%f452, %f451, 0f3BBB989D, 0f3F000000;
	cvt.sat.f32.f32 	%f453, %f452;
	fma.rm.f32 	%f454, %f453, %f177, %f176;
	add.f32 	%f455, %f454, 0fCB40007F;
	neg.f32 	%f456, %f455;
	fma.rn.f32 	%f457, %f451, 0f3FB8AA3B, %f456;
	fma.rn.f32 	%f458, %f451, 0f32A57060, %f457;
	mov.b32 	%r94, %f454;
	shl.b32 	%r95, %r94, 23;
	mov.b32 	%f459, %r95;
	ex2.approx.ftz.f32 	%f460, %f458;
	mul.f32 	%f461, %f460, %f459;
	add.f32 	%f462, %f450, %f461;
	sub.f32 	%f463, %f557, %f172;
	fma.rn.f32 	%f464, %f463, 0f3BBB989D, 0f3F000000;
	cvt.sat.f32.f32 	%f465, %f464;
	fma.rm.f32 	%f466, %f465, %f177, %f176;
	add.f32 	%f467, %f466, 0fCB40007F;
	neg.f32 	%f468, %f467;
	fma.rn.f32 	%f469, %f463, 0f3FB8AA3B, %f468;
	fma.rn.f32 	%f470, %f463, 0f32A57060, %f469;
	mov.b32 	%r96, %f466;
	shl.b32 	%r97, %r96, 23;
	mov.b32 	%f471, %r97;
	ex2.approx.ftz.f32 	%f472, %f470;
	mul.f32 	%f473, %f472, %f471;
	add.f32 	%f474, %f462, %f473;
	sub.f32 	%f475, %f559, %f172;
	fma.rn.f32 	%f476, %f475, 0f3BBB989D, 0f3F000000;
	cvt.sat.f32.f32 	%f477, %f476;
	fma.rm.f32 	%f478, %f477, %f177, %f176;
	add.f32 	%f479, %f478, 0fCB40007F;
	neg.f32 	%f480, %f479;
	fma.rn.f32 	%f481, %f475, 0f3FB8AA3B, %f480;
	fma.rn.f32 	%f482, %f475, 0f32A57060, %f481;
	mov.b32 	%r98, %f478;
	shl.b32 	%r99, %r98, 23;
	mov.b32 	%f483, %r99;
	ex2.approx.ftz.f32 	%f484, %f482;
	mul.f32 	%f485, %f484, %f483;
	add.f32 	%f486, %f474, %f485;
	sub.f32 	%f487, %f561, %f172;
	fma.rn.f32 	%f488, %f487, 0f3BBB989D, 0f3F000000;
	cvt.sat.f32.f32 	%f489, %f488;
	fma.rm.f32 	%f490, %f489, %f177, %f176;
	add.f32 	%f491, %f490, 0fCB40007F;
	neg.f32 	%f492, %f491;
	fma.rn.f32 	%f493, %f487, 0f3FB8AA3B, %f492;
	fma.rn.f32 	%f494, %f487, 0f32A57060, %f493;
	mov.b32 	%r100, %f490;
	shl.b32 	%r101, %r100, 23;
	mov.b32 	%f495, %r101;
	ex2.approx.ftz.f32 	%f496, %f494;
	mul.f32 	%f497, %f496, %f495;
	add.f32 	%f498, %f486, %f497;
	mov.b32 	%r102, %f498;
	shfl.sync.bfly.b32	%r103|%p36, %r102, 16, 31, -1;
	mov.b32 	%f499, %r103;
	add.f32 	%f500, %f498, %f499;
	mov.b32 	%r104, %f500;
	shfl.sync.bfly.b32	%r105|%p37, %r104, 8, 31, -1;
	mov.b32 	%f501, %r105;
	add.f32 	%f502, %f500, %f501;
	mov.b32 	%r106, %f502;
	shfl.sync.bfly.b32	%r107|%p38, %r106, 4, 31, -1;
	mov.b32 	%f503, %r107;
	add.f32 	%f504, %f502, %f503;
	mov.b32 	%r108, %f504;
	shfl.sync.bfly.b32	%r109|%p39, %r108, 2, 31, -1;
	mov.b32 	%f505, %r109;
	add.f32 	%f506, %f504, %f505;
	mov.b32 	%r110, %f506;
	shfl.sync.bfly.b32	%r111|%p40, %r110, 1, 31, -1;
	mov.b32 	%f507, %r111;
	add.f32 	%f508, %f506, %f507;
	div.rn.f32 	%f109, %f185, %f508;
	div.rn.f32 	%f110, %f197, %f508;
	div.rn.f32 	%f111, %f209, %f508;
	div.rn.f32 	%f112, %f221, %f508;
	div.rn.f32 	%f113, %f233, %f508;
	div.rn.f32 	%f114, %f245, %f508;
	div.rn.f32 	%f115, %f257, %f508;
	div.rn.f32 	%f116, %f269, %f508;
	div.rn.f32 	%f117, %f281, %f508;
	div.rn.f32 	%f118, %f293, %f508;
	div.rn.f32 	%f119, %f305, %f508;
	div.rn.f32 	%f120, %f317, %f508;
	div.rn.f32 	%f121, %f329, %f508;
	div.rn.f32 	%f122, %f341, %f508;
	div.rn.f32 	%f123, %f353, %f508;
	div.rn.f32 	%f124, %f365, %f508;
	div.rn.f32 	%f125, %f377, %f508;
	div.rn.f32 	%f126, %f389, %f508;
	div.rn.f32 	%f127, %f401, %f508;
	div.rn.f32 	%f128, %f413, %f508;
	div.rn.f32 	%f129, %f425, %f508;
	div.rn.f32 	%f130, %f437, %f508;
	div.rn.f32 	%f131, %f449, %f508;
	div.rn.f32 	%f132, %f461, %f508;
	div.rn.f32 	%f133, %f473, %f508;
	div.rn.f32 	%f134, %f485, %f508;
	div.rn.f32 	%f135, %f497, %f508;
	mad.lo.s64 	%rd49, %rd59, %rd31, %rd48;
	cvta.to.global.u64 	%rd50, %rd30;
	shl.b64 	%rd51, %rd49, 2;
	add.s64 	%rd26, %rd50, %rd51;
	@%p30 bra 	$L__BB129_60;
	st.global.f32 	[%rd26], %f109;
$L__BB129_60:
	cvt.u64.u32 	%rd52, %r30;
	setp.le.s64 	%p41, %rd33, %rd52;
	@%p41 bra 	$L__BB129_62;
	st.global.f32 	[%rd26+128], %f110;
$L__BB129_62:
	setp.le.s64 	%p42, %rd33, %rd2;
	@%p42 bra 	$L__BB129_64;
	st.global.f32 	[%rd26+256], %f111;
$L__BB129_64:
	setp.le.s64 	%p43, %rd33, %rd3;
	@%p43 bra 	$L__BB129_66;
	st.global.f32 	[%rd26+384], %f112;
$L__BB129_66:
	setp.le.s64 	%p44, %rd33, %rd4;
	@%p44 bra 	$L__BB129_68;
	st.global.f32 	[%rd26+512], %f113;
$L__BB129_68:
	setp.le.s64 	%p45, %rd33, %rd5;
	@%p45 bra 	$L__BB129_70;
	st.global.f32 	[%rd26+640], %f114;
$L__BB129_70:
	setp.le.s64 	%p46, %rd33, %rd6;
	@%p46 bra 	$L__BB129_72;
	st.global.f32 	[%rd26+768], %f115;
$L__BB129_72:
	setp.le.s64 	%p47, %rd33, %rd7;
	@%p47 bra 	$L__BB129_74;
	st.global.f32 	[%rd26+896], %f116;
$L__BB129_74:
	setp.le.s64 	%p48, %rd33, %rd8;
	@%p48 bra 	$L__BB129_76;
	st.global.f32 	[%rd26+1024], %f117;
$L__BB129_76:
	cvt.u64.u32 	%rd53, %r32;
	setp.le.s64 	%p49, %rd33, %rd53;
	@%p49 bra 	$L__BB129_78;
	st.global.f32 	[%rd26+1152], %f118;
$L__BB129_78:
	setp.le.s64 	%p50, %rd33, %rd9;
	@%p50 bra 	$L__BB129_80;
	st.global.f32 	[%rd26+1280], %f119;
$L__BB129_80:
	setp.le.s64 	%p51, %rd33, %rd10;
	@%p51 bra 	$L__BB129_82;
	st.global.f32 	[%rd26+1408], %f120;
$L__BB129_82:
	setp.le.s64 	%p52, %rd33, %rd11;
	@%p52 bra 	$L__BB129_84;
	st.global.f32 	[%rd26+1536], %f121;
$L__BB129_84:
	setp.le.s64 	%p53, %rd33, %rd12;
	@%p53 bra 	$L__BB129_86;
	st.global.f32 	[%rd26+1664], %f122;
$L__BB129_86:
	setp.le.s64 	%p54, %rd33, %rd13;
	@%p54 bra 	$L__BB129_88;
	st.global.f32 	[%rd26+1792], %f123;
$L__BB129_88:
	setp.le.s64 	%p55, %rd33, %rd14;
	@%p55 bra 	$L__BB129_90;
	st.global.f32 	[%rd26+1920], %f124;
$L__BB129_90:
	setp.le.s64 	%p56, %rd33, %rd15;
	@%p56 bra 	$L__BB129_92;
	st.global.f32 	[%rd26+2048], %f125;
$L__BB129_92:
	setp.le.s64 	%p57, %rd33, %rd16;
	@%p57 bra 	$L__BB129_94;
	st.global.f32 	[%rd26+2176], %f126;
$L__BB129_94:
	setp.le.s64 	%p58, %rd33, %rd17;
	@%p58 bra 	$L__BB129_96;
	st.global.f32 	[%rd26+2304], %f127;
$L__BB129_96:
	setp.le.s64 	%p59, %rd33, %rd18;
	@%p59 bra 	$L__BB129_98;
	st.global.f32 	[%rd26+2432], %f128;
$L__BB129_98:
	setp.le.s64 	%p60, %rd33, %rd19;
	@%p60 bra 	$L__BB129_100;
	st.global.f32 	[%rd26+2560], %f129;
$L__BB129_100:
	setp.le.s64 	%p61, %rd33, %rd20;
	@%p61 bra 	$L__BB129_102;
	st.global.f32 	[%rd26+2688], %f130;
$L__BB129_102:
	setp.le.s64 	%p62, %rd33, %rd21;
	@%p62 bra 	$L__BB129_104;
	st.global.f32 	[%rd26+2816], %f131;
$L__BB129_104:
	setp.le.s64 	%p63, %rd33, %rd22;
	@%p63 bra 	$L__BB129_106;
	st.global.f32 	[%rd26+2944], %f132;
$L__BB129_106:
	cvt.u64.u32 	%rd54, %r34;
	setp.le.s64 	%p64, %rd33, %rd54;
	@%p64 bra 	$L__BB129_108;
	st.global.f32 	[%rd26+3072], %f133;
$L__BB129_108:
	cvt.u64.u32 	%rd55, %r36;
	setp.le.s64 	%p65, %rd33, %rd55;
	@%p65 bra 	$L__BB129_110;
	st.global.f32 	[%rd26+3200], %f134;
$L__BB129_110:
	setp.le.s64 	%p66, %rd33, %rd23;
	@%p66 bra 	$L__BB129_112;
	st.global.f32 	[%rd26+3328], %f135;
$L__BB129_112:
	ld.param.u64 	%rd58, [_Z15SoftmaxWarpImplI10DirectLoadIffE11DirectStoreIffEfLi1ELi27ELi32ELi1ELb1EL9Algorithm0EEvT_T0_ll_param_2];
	mov.u32 	%r121, %ntid.y;
	mul.lo.s32 	%r122, %r120, %r121;
	cvt.s64.s32 	%rd56, %r122;
	add.s64 	%rd59, %rd59, %rd56;
	setp.lt.s64 	%p67, %rd59, %rd58;
	@%p67 bra 	$L__BB129_4;
$L__BB129_113:
	ret;

}
	// .globl	_Z15SoftmaxWarpImplI10DirectLoadIffE11DirectStoreIffEfLi1ELi28ELi32ELi1ELb0EL9Algorithm0EEvT_T0_ll
.visible .entry _Z15SoftmaxWarpImplI10DirectLoadIffE11DirectStoreIffEfLi1ELi28ELi32ELi1ELb0EL9Algorithm0EEvT_T0_ll(
	.param .align 8 .b8 _Z15SoftmaxWarpImplI10DirectLoadIffE11DirectStoreIffEfLi1ELi28ELi32ELi1ELb0EL9Algorithm0EEvT_T0_ll_param_0[16],
	.param .align 8 .b8 _Z15SoftmaxWarpImplI10DirectLoadIffE11DirectStoreIffEfLi1ELi28ELi32ELi1ELb0EL9Algorithm0EEvT_T0_ll_param_1[16],
	.param .u64 _Z15SoftmaxWarpImplI10DirectLoadIffE11DirectStoreIffEfLi1ELi28ELi32ELi1ELb0EL9Algorithm0EEvT_T0_ll_param_2,
	.param .u64 _Z15SoftmaxWarpImplI10DirectLoadIffE11DirectStoreIffEfLi1ELi28ELi32ELi1ELb0EL9Algorithm0EEvT_T0_ll_param_3
)
{
	.reg .pred 	%p<14>;
	.reg .b32 	%r<84>;
	.reg .b32 	%f<443>;
	.reg .b64 	%rd<27>;

	ld.param.u64 	%rd8, [_Z15SoftmaxWarpImplI10DirectLoadIffE11DirectStoreIffEfLi1ELi28ELi32ELi1ELb0EL9Algorithm0EEvT_T0_ll_param_1+8];
	ld.param.u64 	%rd7, [_Z15SoftmaxWarpImplI10DirectLoadIffE11DirectStoreIffEfLi1ELi28ELi32ELi1ELb0EL9Algorithm0EEvT_T0_ll_param_1];
	ld.param.u64 	%rd6, [_Z15SoftmaxWarpImplI10DirectLoadIffE11DirectStoreIffEfLi1ELi28ELi32ELi1ELb0EL9Algorithm0EEvT_T0_ll_param_0+8];
	ld.param.u64 	%rd5, [_Z15SoftmaxWarpImplI10DirectLoadIffE11DirectStoreIffEfLi1ELi28ELi32ELi1ELb0EL9Algorithm0EEvT_T0_ll_param_0];
	ld.param.u64 	%rd9, [_Z15SoftmaxWarpImplI10DirectLoadIffE11DirectStoreIffEfLi1ELi28ELi32ELi1ELb0EL9Algorithm0EEvT_T0_ll_param_2];
	ld.param.u64 	%rd10, [_Z15SoftmaxWarpImplI10DirectLoadIffE11DirectStoreIffEfLi1ELi28ELi32ELi1ELb0EL9Algorithm0EEvT_T0_ll_param_3];
	setp.lt.s64 	%p1, %rd10, 897;
	@%p1 bra 	$L__BB130_2;
	mov.u64 	%rd11, $str;
	cvta.global.u64 	%rd12, %rd11;
	mov.u64 	%rd13, $str$1;
	cvta.global.u64 	%rd14, %rd13;
	mov.u64 	%rd15, __unnamed_131;
	cvta.global.u64 	%rd16, %rd15;
	{ // callseq 130, 0
	.param .b64 param0;
	st.param.b64 	[param0], %rd12;
	.param .b64 param1;
	st.param.b64 	[param1], %rd14;
	.param .b32 param2;
	st.param.b32 	[param2], 253;
	.param .b64 param3;
	st.param.b64 	[param3], %rd16;
	.param .b64 param4;
	st.param.b64 	[param4], 1;
	call.uni 
	__assertfail, 
	(
	param0, 
	param1, 
	param2, 
	param3, 
	param4
	);
	} // callseq 130
$L__BB130_2:
	mov.u32 	%r2, %ctaid.x;
	mov.u32 	%r3, %ntid.y;
	mov.u32 	%r4, %tid.y;
	mad.lo.s32 	%r5, %r2, %r3, %r4;
	mov.u32 	%r6, %nctaid.x;
	mul.lo.s32 	%r1, %r6, %r3;
	cvt.s64.s32 	%rd26, %r5;
	setp.le.s64 	%p2, %rd9, %rd26;
	@%p2 bra 	$L__BB130_5;
	cvt.s64.s32 	%rd2, %r1;
	mov.u32 	%r7, %tid.x;
	cvt.u64.u32 	%rd17, %r7;
$L__BB130_4:
	mad.lo.s64 	%rd18, %rd26, %rd6, %rd17;
	cvta.to.global.u64 	%rd19, %rd5;
	shl.b64 	%rd20, %rd18, 2;
	add.s64 	%rd21, %rd19, %rd20;
	ld.global.f32 	%f1, [%rd21];
	max.f32 	%f2, %f1, 0fFF800000;
	ld.global.f32 	%f3, [%rd21+128];
	max.f32 	%f4, %f2, %f3;
	ld.global.f32 	%f5, [%rd21+256];
	max.f32 	%f6, %f4, %f5;
	ld.global.f32 	%f7, [%rd21+384];
	max.f32 	%f8, %f6, %f7;
	ld.global.f32 	%f9, [%rd21+512];
	max.f32 	%f10, %f8, %f9;
	ld.global.f32 	%f11, [%rd21+640];
	max.f32 	%f12, %f10, %f11;
	ld.global.f32 	%f13, [%rd21+768];
	max.f32 	%f14, %f12, %f13;
	ld.global.f32 	%f15, [%rd21+896];
	max.f32 	%f16, %f14, %f15;
	ld.global.f32 	%f17, [%rd21+1024];
	max.f32 	%f18, %f16, %f17;
	ld.global.f32 	%f19, [%rd21+1152];
	max.f32 	%f20, %f18, %f19;
	ld.global.f32 	%f21, [%rd21+1280];
	max.f32 	%f22, %f20, %f21;
	ld.global.f32 	%f23, [%rd21+1408];
	max.f32 	%f24, %f22, %f23;
	ld.global.f32 	%f25, [%rd21+1536];
	max.f32 	%f26, %f24, %f25;
	ld.global.f32 	%f27, [%rd21+1664];
	max.f32 	%f28, %f26, %f27;
	ld.global.f32 	%f29, [%rd21+1792];
	max.f32 	%f30, %f28, %f29;
	ld.global.f32 	%f31, [%rd21+1920];
	max.f32 	%f32, %f30, %f31;
	ld.global.f32 	%f33, [%rd21+2048];
	max.f32 	%f34, %f32, %f33;
	ld.global.f32 	%f35, [%rd21+2176];
	max.f32 	%f36, %f34, %f35;
	ld.global.f32 	%f37, [%rd21+2304];
	max.f32 	%f38, %f36, %f37;
	ld.global.f32 	%f39, [%rd21+2432];
	max.f32 	%f40, %f38, %f39;
	ld.global.f32 	%f41, [%rd21+2560];
	max.f32 	%f42, %f40, %f41;
	ld.global.f32 	%f43, [%rd21+2688];
	max.f32 	%f44, %f42, %f43;
	ld.global.f32 	%f45, [%rd21+2816];
	max.f32 	%f46, %f44, %f45;
	ld.global.f32 	%f47, [%rd21+2944];
	max.f32 	%f48, %f46, %f47;
	ld.global.f32 	%f49, [%rd21+3072];
	max.f32 	%f50, %f48, %f49;
	ld.global.f32 	%f51, [%rd21+3200];
	max.f32 	%f52, %f50, %f51;
	ld.global.f32 	%f53, [%rd21+3328];
	max.f32 	%f54, %f52, %f53;
	ld.global.f32 	%f55, [%rd21+3456];
	max.f32 	%f56, %f54, %f55;
	mov.b32 	%r8, %f56;
	shfl.sync.bfly.b32	%r9|%p3, %r8, 16, 31, -1;
	mov.b32 	%f57, %r9;
	max.f32 	%f58, %f56, %f57;
	mov.b32 	%r10, %f58;
	shfl.sync.bfly.b32	%r11|%p4, %r10, 8, 31, -1;
	mov.b32 	%f59, %r11;
	max.f32 	%f60, %f58, %f59;
	mov.b32 	%r12, %f60;
	shfl.sync.bfly.b32	%r13|%p5, %r12, 4, 31, -1;
	mov.b32 	%f61, %r13;
	max.f32 	%f62, %f60, %f61;
	mov.b32 	%r14, %f62;
	shfl.sync.bfly.b32	%r15|%p6, %r14, 2, 31, -1;
	mov.b32 	%f63, %r15;
	max.f32 	%f64, %f62, %f63;
	mov.b32 	%r16, %f64;
	shfl.sync.bfly.b32	%r17|%p7, %r16, 1, 31, -1;
	mov.b32 	%f65, %r17;
	max.f32 	%f66, %f64, %f65;
	sub.f32 	%f67, %f1, %f66;
	fma.rn.f32 	%f68, %f67, 0f3BBB989D, 0f3F000000;
	cvt.sat.f32.f32 	%f69, %f68;
	mov.f32 	%f70, 0f4B400001;
	mov.f32 	%f71, 0f437C0000;
	fma.rm.f32 	%f72, %f69, %f71, %f70;
	add.f32 	%f73, %f72, 0fCB40007F;
	neg.f32 	%f74, %f73;
	fma.rn.f32 	%f75, %f67, 0f3FB8AA3B, %f74;
	fma.rn.f32 	%f76, %f67, 0f32A57060, %f75;
	mov.b32 	%r18, %f72;
	shl.b32 	%r19, %r18, 23;
	mov.b32 	%f77, %r19;
	ex2.approx.ftz.f32 	%f78, %f76;
	mul.f32 	%f79, %f78, %f77;
	add.f32 	%f80, %f79, 0f00000000;
	sub.f32 	%f81, %f3, %f66;
	fma.rn.f32 	%f82, %f81, 0f3BBB989D, 0f3F000000;
	cvt.sat.f32.f32 	%f83, %f82;
	fma.rm.f32 	%f84, %f83, %f71, %f70;
	add.f32 	%f85, %f84, 0fCB40007F;
	neg.f32 	%f86, %f85;
	fma.rn.f32 	%f87, %f81, 0f3FB8AA3B, %f86;
	fma.rn.f32 	%f88, %f81, 0f32A57060, %f87;
	mov.b32 	%r20, %f84;
	shl.b32 	%r21, %r20, 23;
	mov.b32 	%f89, %r21;
	ex2.approx.ftz.f32 	%f90, %f88;
	mul.f32 	%f91, %f90, %f89;
	add.f32 	%f92, %f80, %f91;
	sub.f32 	%f93, %f5, %f66;
	fma.rn.f32 	%f94, %f93, 0f3BBB989D, 0f3F000000;
	cvt.sat.f32.f32 	%f95, %f94;
	fma.rm.f32 	%f96, %f95, %f71, %f70;
	add.f32 	%f97, %f96, 0fCB40007F;
	neg.f32 	%f98, %f97;
	fma.rn.f32 	%f99, %f93, 0f3FB8AA3B, %f98;
	fma.rn.f32 	%f100, %f93, 0f32A57060, %f99;
	mov.b32 	%r22, %f96;
	shl.b32 	%r23, %r22, 23;
	mov.b32 	%f101, %r23;
	ex2.approx.ftz.f32 	%f102, %f100;
	mul.f32 	%f103, %f102, %f101;
	add.f32 	%f104, %f92, %f103;
	sub.f32 	%f105, %f7, %f66;
	fma.rn.f32 	%f106, %f105, 0f3BBB989D, 0f3F000000;
	cvt.sat.f32.f32 	%f107, %f106;
	fma.rm.f32 	%f108, %f107, %f71, %f70;
	add.f32 	%f109, %f108, 0fCB40007F;
	neg.f32 	%f110, %f109;
	fma.rn.f32 	%f111, %f105, 0f3FB8AA3B, %f110;
	fma.rn.f32 	%f112, %f105, 0f32A57060, %f111;
	mov.b32 	%r24, %f108;
	shl.b32 	%r25, %r24, 23;
	mov.b32 	%f113, %r25;
	ex2.approx.ftz.f32 	%f114, %f112;
	mul.f32 	%f115, %f114, %f113;
	add.f32 	%f116, %f104, %f115;
	sub.f32 	%f117, %f9, %f66;
	fma.rn.f32 	%f118, %f117, 0f3BBB989D, 0f3F000000;
	cvt.sat.f32.f32 	%f119, %f118;
	fma.rm.f32 	%f120, %f119, %f71, %f70;
	add.f32 	%f121, %f120, 0fCB40007F;
	neg.f32 	%f122, %f121;
	fma.rn.f32 	%f123, %f117, 0f3FB8AA3B, %f122;
	fma.rn.f32 	%f124, %f117, 0f32A57060, %f123;
	mov.b32 	%r26, %f120;
	shl.b32 	%r27, %r26, 23;
	mov.b32 	%f125, %r27;
	ex2.approx.ftz.f32 	%f126, %f124;
	mul.f32 	%f127, %f126, %f125;
	add.f32 	%f128, %f116, %f127;
	sub.f32 	%f129, %f11, %f66;
	fma.rn.f32 	%f130, %f129, 0f3BBB989D, 0f3F000000;
	cvt.sat.f32.f32 	%f131, %f130;
	fma.rm.f32 	%f132, %f131, %f71, %f70;
	add.f32 	%f133, %f132, 0fCB40007F;
	neg.f32 	%f134, %f133;
	fma.rn.f32 	%f135, %f129, 0f3FB8AA3B, %f134;
	fma.rn.f32 	%f136, %f129, 0f32A57060, %f135;
	mov.b32 	%r28, %f132;
	shl.b32 	%r29, %r28, 23;
	mov.b32 	%f137, %r29;
	ex2.approx.ftz.f32 	%f138, %f136;
	mul.f32 	%f139, %f138, %f137;
	add.f32 	%f140, %f128, %f139;
	sub.f32 	%f141, %f13, %f66;
	fma.rn.f32 	%f142, %f141, 0f3BBB989D, 0f3F000000;
	cvt.sat.f32.f32 	%f143, %f142;
	fma.rm.f32 	%f144, %f143, %f71, %f70;
	add.f32 	%f145, %f144, 0fCB40007F;
	neg.f32 	%f146, %f145;
	fma.rn.f32 	%f147, %f141, 0f3FB8AA3B, %f146;
	fma.rn.f32 	%f148, %f141, 0f32A57060, %f147;
	mov.b32 	%r30, %f144;
	shl.b32 	%r31, %r30, 23;
	mov.b32 	%f149, %r31;
	ex2.approx.ftz.f32 	%f150, %f148;
	mul.f32 	%f151, %f150, %f149;
	add.f32 	%f152, %f140, %f151;
	sub.f32 	%f153, %f15, %f66;
	fma.rn.f32 	%f154, %f153, 0f3BBB989D, 0f3F000000;
	cvt.sat.f32.f32 	%f155, %f154;
	fma.rm.f32 	%f156, %f155, %f71, %f70;
	add.f32 	%f157, %f156, 0fCB40007F;
	neg.f32 	%f158, %f157;
	fma.rn.f32 	%f159, %f153, 0f3FB8AA3B, %f158;
	fma.rn.f32 	%f160, %f153, 0f32A57060, %f159;
	mov.b32 	%r32, %f156;
	shl.b32 	%r33, %r32, 23;
	mov.b32 	%f161, %r33;
	ex2.approx.ftz.f32 	%f162, %f160;
	mul.f32 	%f163, %f162, %f161;
	add.f32 	%f164, %f152, %f163;
	sub.f32 	%f165, %f17, %f66;
	fma.rn.f32 	%f166, %f165, 0f3BBB989D, 0f3F000000;
	cvt.sat.f32.f32 	%f167, %f166;
	fma.rm.f32 	%f168, %f167, %f71, %f70;
	add.f32 	%f169, %f168, 0fCB40007F;
	neg.f32 	%f170, %f169;
	fma.rn.f32 	%f171, %f165, 0f3FB8AA3B, %f170;
	fma.rn.f32 	%f172, %f165, 0f32A57060, %f171;
	mov.b32 	%r34, %f168;
	shl.b32 	%r35, %r34, 23;
	mov.b32 	%f173, %r35;
	ex2.approx.ftz.f32 	%f174, %f172;
	mul.f32 	%f175, %f174, %f173;
	add.f32 	%f176, %f164, %f175;
	sub.f32 	%f177, %f19, %f66;
	fma.rn.f32 	%f178, %f177, 0f3BBB989D, 0f3F000000;
	cvt.sat.f32.f32 	%f179, %f178;
	fma.rm.f32 	%f180, %f179, %f71, %f70;
	add.f32 	%f181, %f180, 0fCB40007F;
	neg.f32 	%f182, %f181;
	fma.rn.f32 	%f183, %f177, 0f3FB8AA3B, %f182;
	fma.rn.f32 	%f184, %f177, 0f32A57060, %f183;
	mov.b32 	%r36, %f180;
	shl.b32 	%r37, %r36, 23;
	mov.b32 	%f185, %r37;
	ex2.approx.ftz.f32 	%f186, %f184;
	mul.f32 	%f187, %f186, %f185;
	add.f32 	%f188, %f176, %f187;
	sub.f32 	%f189, %f21, %f66;
	fma.rn.f32 	%f190, %f189, 0f3BBB989D, 0f3F000000;
	cvt.sat.f32.f32 	%f191, %f190;
	fma.rm.f32 	%f192, %f191, %f71, %f70;
	add.f32 	%f193, %f192, 0fCB40007F;
	neg.f32 	%f194, %f193;
	fma.rn.f32 	%f195, %f189, 0f3FB8AA3B, %f194;
	fma.rn.f32 	%f196, %f189, 0f32A57060, %f195;
	mov.b32 	%r38, %f192;
	shl.b32 	%r39, %r38, 23;
	mov.b32 	%f197, %r39;
	ex2.approx.ftz.f32 	%f198, %f196;
	mul.f32 	%f199, %f198, %f197;
	add.f32 	%f200, %f188, %f199;
	sub.f32 	%f201, %f23, %f66;
	fma.rn.f32 	%f202, %f201, 0f3BBB989D, 0f3F000000;
	cvt.sat.f32.f32 	%f203, %f202;
	fma.rm.f32 	%f204, %f203, %f71, %f70;
	add.f32 	%f205, %f204, 0fCB40007F;
	neg.f32 	%f206, %f205;
	fma.rn.f32 	%f207, %f201, 0f3FB8AA3B, %f206;
	fma.rn.f32 	%f208, %f201, 0f32A57060, %f207;
	mov.b32 	%r40, %f204;
	shl.b32 	%r41, %r40, 23;
	mov.b32 	%f209, %r41;
	ex2.approx.ftz.f32 	%f210, %f208;
	mul.f32 	%f211, %f210, %f209;
	add.f32 	%f212, %f200, %f211;
	sub.f32 	%f213, %f25, %f66;
	fma.rn.f32 	%f214, %f213, 0f3BBB989D, 0f3F000000;
	cvt.sat.f32.f32 	%f215, %f214;
	fma.rm.f32 	%f216, %f215, %f71, %f70;
	add.f32 	%f217, %f216, 0fCB40007F;
	neg.f32 	%f218, %f217;
	fma.rn.f32 	%f219, %f213, 0f3FB8AA3B, %f218;
	fma.rn.f32 	%f220, %f213, 0f32A57060, %f219;
	mov.b32 	%r42, %f216;
	shl.b32 	%r43, %r42, 23;
	mov.b32 	%f221, %r43;
	ex2.approx.ftz.f32 	%f222, %f220;
	mul.f32 	%f223, %f222, %f221;
	add.f32 	%f224, %f212, %f223;
	sub.f32 	%f225, %f27, %f66;
	fma.rn.f32 	%f226, %f225, 0f3BBB989D, 0f3F000000;
	cvt.sat.f32.f32 	%f227, %f226;
	fma.rm.f32 	%f228, %f227, %f71, %f70;
	add.f32 	%f229, %f228, 0fCB40007F;
	neg.f32 	%f230, %f229;
	fma.rn.f32 	%f231, %f225, 0f3FB8AA3B, %f230;
	fma.rn.f32 	%f232, %f225, 0f32A57060, %f231;
	mov.b32 	%r44, %f228;
	shl.b32 	%r45, %r44, 23;
	mov.b32 	%f233, %r45;
	ex2.approx.ftz.f32 	%f234, %f232;
	mul.f32 	%f235, %f234, %f233;
	add.f32 	%f236, %f224, %f235;
	sub.f32 	%f237, %f29, %f66;
	fma.rn.f32 	%f238, %f237, 0f3BBB989D, 0f3F000000;
	cvt.sat.f32.f32 	%f239, %f238;
	fma.rm.f32 	%f240, %f239, %f71, %f70;
	add.f32 	%f241, %f240, 0fCB40007F;
	neg.f32 	%f242, %f241;
	fma.rn.f32 	%f243, %f237, 0f3FB8AA3B, %f242;
	fma.rn.f32 	%f244, %f237, 0f32A57060, %f243;
	mov.b32 	%r46, %f240;
	shl.b32 	%r47, %r46, 23;
	mov.b32 	%f245, %r47;
	ex2.approx.ftz.f32 	%f246, %f244;
	mul.f32 	%f247, %f246, %f245;
	add.f32 	%f248, %f236, %f247;
	sub.f32 	%f249, %f31, %f66;
	fma.rn.f32 	%f250, %f249, 0f3BBB989D, 0f3F000000;
	cvt.sat.f32.f32 	%f251, %f250;
	fma.rm.f32 	%f252, %f251, %f71, %f70;
	add.f32 	%f253, %f252, 0fCB40007F;
	neg.f32 	%f254, %f253;
	fma.rn.f32 	%f255, %f249, 0f3FB8AA3B, %f254;
	fma.rn.f32 	%f256, %f249, 0f32A57060, %f255;
	mov.b32 	%r48, %f252;
	shl.b32 	%r49, %r48, 23;
	mov.b32 	%f257, %r49;
	ex2.approx.ftz.f32 	%f258, %f256;
	mul.f32 	%f259, %f258, %f257;
	add.f32 	%f260, %f248, %f259;
	sub.f32 	%f261, %f33, %f66;
	fma.rn.f32 	%f262, %f261, 0f3BBB989D, 0f3F000000;
	cvt.sat.f32.f32 	%f263, %f262;
	fma.rm.f32 	%f264, %f263, %f71, %f70;
	add.f32 	%f265, %f264, 0fCB40007F;
	neg.f32 	%f266, %f265;
	fma.rn.f32 	%f267, %f261, 0f3FB8AA3B, %f266;
	fma.rn.f32 	%f268, %f261, 0f32A57060, %f267;
	mov.b32 	%r50, %f264;
	shl.b32 	%r51, %r50, 23;
	mov.b32 	%f269, %r51;
	ex2.approx.ftz.f32 	%f270, %f268;
	mul.f32 	%f271, %f270, %f269;
	add.f32 	%f272, %f260, %f271;
	sub.f32 	%f273, %f35, %f66;
	fma.rn.f32 	%f274, %f273, 0f3BBB989D, 0f3F000000;
	cvt.sat.f32.f32 	%f275, %f274;
	fma.rm.f32 	%f276, %f275, %f71, %f70;
	add.f32 	%f277, %f276, 0fCB40007F;
	neg.f32 	%f278, %f277;
	fma.rn.f32 	%f279, %f273, 0f3FB8AA3B, %f278;
	fma.rn.f32 	%f280, %f273, 0f32A57060, %f279;
	mov.b32 	%r52, %f276;
	shl.b32 	%r53, %r52, 23;
	mov.b32 	%f281, %r53;
	ex2.approx.ftz.f32 	%f282, %f280;
	mul.f32 	%f283, %f282, %f281;
	add.f32 	%f284, %f272, %f283;
	sub.f32 	%f285, %f37, %f66;
	fma.rn.f32 	%f286, %f285, 0f3BBB989D, 0f3F000000;
	cvt.sat.f32.f32 	%f287, %f286;
	fma.rm.f32 	%f288, %f287, %f71, %f70;
	add.f32 	%f289, %f288, 0fCB40007F;
	neg.f32 	%f290, %f289;
	fma.rn.f32 	%f291, %f285, 0f3FB8AA3B, %f290;
	fma.rn.f32 	%f292, %f285, 0f32A57060, %f291;
	mov.b32 	%r54, %f288;
	shl.b32 	%r55, %r54, 23;
	mov.b32 	%f293, %r55;
	ex2.approx.ftz.f32 	%f294, %f292;
	mul.f32 	%f295, %f294, %f293;
	add.f32 	%f296, %f284, %f295;
	sub.f32 	%f297, %f39, %f66;
	fma.rn.f32 	%f298, %f297, 0f3BBB989D, 0f3F000000;
	cvt.sat.f32.f32 	%f299, %f298;
	fma.rm.f32 	%f300, %f299, %f71, %f70;
	add.f32 	%f301, %f300, 0fCB40007F;
	neg.f32 	%f302, %f301;
	fma.rn.f32 	%f303, %f297, 0f3FB8AA3B, %f302;
	fma.rn.f32 	%f304, %f297, 0f32A57060, %f303;
	mov.b32 	%r56, %f300;
	shl.b32 	%r57, %r56, 23;
	mov.b32 	%f305, %r57;
	ex2.approx.ftz.f32 	%f306, %f304;
	mul.f32 	%f307, %f306, %f305;
	add.f32 	%f308, %f296, %f307;
	sub.f32 	%f309, %f41, %f66;
	fma.rn.f32 	%f310, %f309, 0f3BBB989D, 0f3F000000;
	cvt.sat.f32.f32 	%f311, %f310;
	fma.rm.f32 	%f312, %f311, %f71, %f70;
	add.f32 	%f313, %f312, 0fCB40007F;
	neg.f32 	%f314, %f313;
	fma.rn.f32 	%f315, %f309, 0f3FB8AA3B, %f314;
	fma.rn.f32 	%f316, %f309, 0f32A57060, %f315;
	mov.b32 	%r58, %f312;
	shl.b32 	%r59, %r58, 23;
	mov.b32 	%f317, %r59;
	ex2.approx.ftz.f32 	%f318, %f316;
	mul.f32 	%f319, %f318, %f317;
	add.f32 	%f320, %f308, %f319;
	sub.f32 	%f321, %f43, %f66;
	fma.rn.f32 	%f322, %f321, 0f3BBB989D, 0f3F000000;
	cvt.sat.f32.f32 	%f323, %f322;
	fma.rm.f32 	%f324, %f323, %f71, %f70;
	add.f32 	%f325, %f324, 0fCB40007F;
	neg.f32 	%f326, %f325;
	fma.rn.f32 	%f327, %f321, 0f3FB8AA3B, %f326;
	fma.rn.f32 	%f328, %f321, 0f32A57060, %f327;
	mov.b32 	%r60, %f324;
	shl.b32 	%r61, %r60, 23;
	mov.b32 	%f329, %r61;
	ex2.approx.ftz.f32 	%f330, %f328;
	mul.f32 	%f331, %f330, %f329;
	add.f32 	%f332, %f320, %f331;
	sub.f32 	%f333, %f45, %f66;
	fma.rn.f32 	%f334, %f333, 0f3BBB989D, 0f3F000000;
	cvt.sat.f32.f32 	%f335, %f334;
	fma.rm.f32 	%f336, %f335, %f71, %f70;
	add.f32 	%f337, %f336, 0fCB40007F;
	neg.f32 	%f338, %f337;
	fma.rn.f32 	%f339, %f333, 0f3FB8AA3B, %f338;
	fma.rn.f32 	%f340, %f333, 0f32A57060, %f339;
	mov.b32 	%r62, %f336;
	shl.b32 	%r63, %r62, 23;
	mov.b32 	%f341, %r63;
	ex2.approx.ftz.f32 	%f342, %f340;
	mul.f32 	%f343, %f342, %f341;
	add.f32 	%f344, %f332, %f343;
	sub.f32 	%f345, %f47, %f66;
	fma.rn.f32 	%f346, %f345, 0f3BBB989D, 0f3F000000;
	cvt.sat.f32.f32 	%f347, %f346;
	fma.rm.f32 	%f348, %f347, %f71, %f70;
	add.f32 	%f349, %f348, 0fCB40007F;
	neg.f32 	%f350, %f349;
	fma.rn.f32 	%f351, %f345, 0f3FB8AA3B, %f350;
	fma.rn.f32 	%f352, %f345, 0f32A57060, %f351;
	mov.b32 	%r64, %f348;
	shl.b32 	%r65, %r64, 23;
	mov.b32 	%f353, %r65;
	ex2.approx.ftz.f32 	%f354, %f352;
	mul.f32 	%f355, %f354, %f353;
	add.f32 	%f356, %f344, %f355;
	sub.f32 	%f357, %f49, %f66;
	fma.rn.f32 	%f358, %f357, 0f3BBB989D, 0f3F000000;
	cvt.sat.f32.f32 	%f359, %f358;
	fma.rm.f32 	%f360, %f359, %f71, %f70;
	add.f32 	%f361, %f360, 0fCB40007F;
	neg.f32 	%f362, %f361;
	fma.rn.f32 	%f363, %f357, 0f3FB8AA3B, %f362;
	fma.rn.f32 	%f364, %f357, 0f32A57060, %f363;
	mov.b32 	%r66, %f360;
	shl.b32 	%r67, %r66, 23;
	mov.b32 	%f365, %r67;
	ex2.approx.ftz.f32 	%f366, %f364;
	mul.f32 	%f367, %f366, %f365;
	add.f32 	%f368, %f356, %f367;
	sub.f32 	%f369, %f51, %f66;
	fma.rn.f32 	%f370, %f369, 0f3BBB989D, 0f3F000000;
	cvt.sat.f32.f32 	%f371, %f370;
	fma.rm.f32 	%f372, %f371, %f71, %f70;
	add.f32 	%f373, %f372, 0fCB40007F;
	neg.f32 	%f374, %f373;
	fma.rn.f32 	%f375, %f369, 0f3FB8AA3B, %f374;
	fma.rn.f32 	%f376, %f369, 0f32A57060, %f375;
	mov.b32 	%r68, %f372;
	shl.b32 	%r69, %r68, 23;
	mov.b32 	%f377, %r69;
	ex2.approx.ftz.f32 	%f378, %f376;
	mul.f32 	%f379, %f378, %f377;
	add.f32 	%f380, %f368, %f379;
	sub.f32 	%f381, %f53, %f66;
	fma.rn.f32 	%f382, %f381, 0f3BBB989D, 0f3F000000;
	cvt.sat.f32.f32 	%f383, %f382;
	fma.rm.f32 	%f384, %f383, %f71, %f70;
	add.f32 	%f385, %f384, 0fCB40007F;
	neg.f32 	%f386, %f385;
	fma.rn.f32 	%f387, %f381, 0f3FB8AA3B, %f386;
	fma.rn.f32 	%f388, %f381, 0f32A57060, %f387;
	mov.b32 	%r70, %f384;
	shl.b32 	%r71, %r70, 23;
	mov.b32 	%f389, %r71;
	ex2.approx.ftz.f32 	%f390, %f388;
	mul.f32 	%f391, %f390, %f389;
	add.f32 	%f392, %f380, %f391;
	sub.f32 	%f393, %f55, %f66;
	fma.rn.f32 	%f394, %f393, 0f3BBB989D, 0f3F000000;
	cvt.sat.f32.f32 	%f395, %f394;
	fma.rm.f32 	%f396, %f395, %f71, %f70;
	add.f32 	%f397, %f396, 0fCB40007F;
	neg.f32 	%f398, %f397;
	fma.rn.f32 	%f399, %f393, 0f3FB8AA3B, %f398;
	fma.rn.f32 	%f400, %f393, 0f32A57060, %f399;
	mov.b32 	%r72, %f396;
	shl.b32 	%r73, %r72, 23;
	mov.b32 	%f401, %r73;
	ex2.approx.ftz.f32 	%f402, %f400;
	mul.f32 	%f403, %f402, %f401;
	add.f32 	%f404, %f392, %f403;
	mov.b32 	%r74, %f404;
	shfl.sync.bfly.b32	%r75|%p8, %r74, 16, 31, -1;
	mov.b32 	%f405, %r75;
	add.f32 	%f406, %f404, %f405;
	mov.b32 	%r76, %f406;
	shfl.sync.bfly.b32	%r77|%p9, %r76, 8, 31, -1;
	mov.b32 	%f407, %r77;
	add.f32 	%f408, %f406, %f407;
	mov.b32 	%r78, %f408;
	shfl.sync.bfly.b32	%r79|%p10, %r78, 4, 31, -1;
	mov.b32 	%f409, %r79;
	add.f32 	%f410, %f408, %f409;
	mov.b32 	%r80, %f410;
	shfl.sync.bfly.b32	%r81|%p11, %r80, 2, 31, -1;
	mov.b32 	%f411, %r81;
	add.f32 	%f412, %f410, %f411;
	mov.b32 	%r82, %f412;
	shfl.sync.bfly.b32	%r83|%p12, %r82, 1, 31, -1;
	mov.b32 	%f413, %r83;
	add.f32 	%f414, %f412, %f413;
	div.rn.f32 	%f415, %f79, %f414;
	div.rn.f32 	%f416, %f91, %f414;
	div.rn.f32 	%f417, %f103, %f414;
	div.rn.f32 	%f418, %f115, %f414;
	div.rn.f32 	%f419, %f127, %f414;
	div.rn.f32 	%f420, %f139, %f414;
	div.rn.f32 	%f421, %f151, %f414;
	div.rn.f32 	%f422, %f163, %f414;
	div.rn.f32 	%f423, %f175, %f414;
	div.rn.f32 	%f424, %f187, %f414;
	div.rn.f32 	%f425, %f199, %f414;
	div.rn.f32 	%f426, %f211, %f414;
	div.rn.f32 	%f427, %f223, %f414;
	div.rn.f32 	%f428, %f235, %f414;
	div.rn.f32 	%f429, %f247, %f414;
	div.rn.f32 	%f430, %f259, %f414;
	div.rn.f32 	%f431, %f271, %f414;
	div.rn.f32 	%f432, %f283, %f414;
	div.rn.f32 	%f433, %f295, %f414;
	div.rn.f32 	%f434, %f307, %f414;
	div.rn.f32 	%f435, %f319, %f414;
	div.rn.f32 	%f436, %f331, %f414;
	div.rn.f32 	%f437, %f343, %f414;
	div.rn.f32 	%f438, %f355, %f414;
	div.rn.f32 	%f439, %f367, %f414;
	div.rn.f32 	%f440, %f379, %f414;
	div.rn.f32 	%f441, %f391, %f414;
	div.rn.f32 	%f442, %f403, %f414;
	mad.lo.s64 	%rd22, %rd26, %rd8, %rd17;
	cvta.to.global.u64 	%rd23, %rd7;
	shl.b64 	%rd24, %rd22, 2;
	add.s64 	%rd25, %rd23, %rd24;
	st.global.f32 	[%rd25], %f415;
	st.global.f32 	[%rd25+128], %f416;
	st.global.f32 	[%rd25+256], %f417;
	st.global.f32 	[%rd25+384], %f418;
	st.global.f32 	[%rd25+512], %f419;
	st.global.f32 	[%rd25+640], %f420;
	st.global.f32 	[%rd25+768], %f421;
	st.global.f32 	[%rd25+896], %f422;
	st.global.f32 	[%rd25+1024], %f423;
	st.global.f32 	[%rd25+1152], %f424;
	st.global.f32 	[%rd25+1280], %f425;
	st.global.f32 	[%rd25+1408], %f426;
	st.global.f32 	[%rd25+1536], %f427;
	st.global.f32 	[%rd25+1664], %f428;
	st.global.f32 	[%rd25+1792], %f429;
	st.global.f32 	[%rd25+1920], %f430;
	st.global.f32 	[%rd25+2048], %f431;
	st.global.f32 	[%rd25+2176], %f432;
	st.global.f32 	[%rd25+2304], %f433;
	st.global.f32 	[%rd25+2432], %f434;
	st.global.f32 	[%rd25+2560], %f435;
	st.global.f32 	[%rd25+2688], %f436;
	st.global.f32 	[%rd25+2816], %f437;
	st.global.f32 	[%rd25+2944], %f438;
	st.global.f32 	[%rd25+3072], %f439;
	st.global.f32 	[%rd25+3200], %f440;
	st.global.f32 	[%rd25+3328], %f441;
	st.global.f32 	[%rd25+3456], %f442;
	add.s64 	%rd26, %rd26, %rd2;
	setp.lt.s64 	%p13, %rd26, %rd9;
	@%p13 bra 	$L__BB130_4;
$L__BB130_5:
	ret;

}
	// .globl	_Z15SoftmaxWarpImplI10DirectLoadIffE11DirectStoreIffEfLi1ELi28ELi32ELi1ELb1EL9Algorithm0EEvT_T0_ll
.visible .entry _Z15SoftmaxWarpImplI10DirectLoadIffE11DirectStoreIffEfLi1ELi28ELi32ELi1ELb1EL9Algorithm0EEvT_T0_ll(
	.param .align 8 .b8 _Z15SoftmaxWarpImplI10DirectLoadIffE11DirectStoreIffEfLi1ELi28ELi32ELi1ELb1EL9Algorithm0EEvT_T0_ll_param_0[16],
	.param .align 8 .b8 _Z15SoftmaxWarpImplI10DirectLoadIffE11DirectStoreIffEfLi1ELi28ELi32ELi1ELb1EL9Algorithm0EEvT_T0_ll_param_1[16],
	.param .u64 _Z15SoftmaxWarpImplI10DirectLoadIffE11DirectStoreIffEfLi1ELi28ELi32ELi1ELb1EL9Algorithm0EEvT_T0_ll_param_2,
	.param .u64 _Z15SoftmaxWarpImplI10DirectLoadIffE11DirectStoreIffEfLi1ELi28ELi32ELi1ELb1EL9Algorithm0EEvT_T0_ll_param_3
)
{
	.reg .pred 	%p<70>;
	.reg .b32 	%r<132>;
	.reg .b32 	%f<583>;
	.reg .b64 	%rd<63>;

	ld.param.u64 	%rd30, [_Z15SoftmaxWarpImplI10DirectLoadIffE11DirectStoreIffEfLi1ELi28ELi32ELi1ELb1EL9Algorithm0EEvT_T0_ll_param_1+8];
	ld.param.u64 	%rd29, [_Z15SoftmaxWarpImplI10DirectLoadIffE11DirectStoreIffEfLi1ELi28ELi32ELi1ELb1EL9Algorithm0EEvT_T0_ll_param_1];
	ld.param.u64 	%rd28, [_Z15SoftmaxWarpImplI10DirectLoadIffE11DirectStoreIffEfLi1ELi28ELi32ELi1ELb1EL9Algorithm0EEvT_T0_ll_param_0+8];
	ld.param.u64 	%rd27, [_Z15SoftmaxWarpImplI10DirectLoadIffE11DirectStoreIffEfLi1ELi28ELi32ELi1ELb1EL9Algorithm0EEvT_T0_ll_param_0];
	ld.param.u64 	%rd32, [_Z15SoftmaxWarpImplI10DirectLoadIffE11DirectStoreIffEfLi1ELi28ELi32ELi1ELb1EL9Algorithm0EEvT_T0_ll_param_3];
	setp.lt.s64 	%p1, %rd32, 897;
	@%p1 bra 	$L__BB131_2;
	mov.u64 	%rd33, $str;
	cvta.global.u64 	%rd34, %rd33;
	mov.u64 	%rd35, $str$1;
	cvta.global.u64 	%rd36, %rd35;
	mov.u64 	%rd37, __unnamed_132;
	cvta.global.u64 	%rd38, %rd37;
	{ // callseq 131, 0
	.param .b64 param0;
	st.param.b64 	[param0], %rd34;
	.param .b64 param1;
	st.param.b64 	[param1], %rd36;
	.param .b32 param2;
	st.param.b32 	[param2], 253;
	.param .b64 param3;
	st.param.b64 	[param3], %rd38;
	.param .b64 param4;
	st.param.b64 	[param4], 1;
	call.uni 
	__assertfail, 
	(
	param0, 
	param1, 
	param2, 
	param3, 
	param4
	);
	} // callseq 131
$L__BB131_2:
	ld.param.u64 	%rd60, [_Z15SoftmaxWarpImplI10DirectLoadIffE11DirectStoreIffEfLi1ELi28ELi32ELi1ELb1EL9Algorithm0EEvT_T0_ll_param_2];
	mov.u32 	%r1, %ctaid.x;
	mov.u32 	%r2, %ntid.y;
	mov.u32 	%r3, %tid.y;
	mad.lo.s32 	%r4, %r1, %r2, %r3;
	cvt.s64.s32 	%rd62, %r4;
	setp.le.s64 	%p2, %rd60, %rd62;
	@%p2 bra 	$L__BB131_117;
	mov.u32 	%r5, %tid.x;
	add.s32 	%r6, %r5, 64;
	cvt.u64.u32 	%rd2, %r6;
	add.s32 	%r7, %r5, 96;
	cvt.u64.u32 	%rd3, %r7;
	add.s32 	%r8, %r5, 128;
	cvt.u64.u32 	%rd4, %r8;
	add.s32 	%r9, %r5, 160;
	cvt.u64.u32 	%rd5, %r9;
	add.s32 	%r10, %r5, 192;
	cvt.u64.u32 	%rd6, %r10;
	add.s32 	%r11, %r5, 224;
	cvt.u64.u32 	%rd7, %r11;
	add.s32 	%r12, %r5, 320;
	cvt.u64.u32 	%rd8, %r12;
	add.s32 	%r13, %r5, 352;
	cvt.u64.u32 	%rd9, %r13;
	add.s32 	%r14, %r5, 384;
	cvt.u64.u32 	%rd10, %r14;
	add.s32 	%r15, %r5, 416;
	cvt.u64.u32 	%rd11, %r15;
	add.s32 	%r16, %r5, 448;
	cvt.u64.u32 	%rd12, %r16;
	add.s32 	%r17, %r5, 480;
	cvt.u64.u32 	%rd13, %r17;
	add.s32 	%r18, %r5, 512;
	cvt.u64.u32 	%rd14, %r18;
	add.s32 	%r19, %r5, 544;
	cvt.u64.u32 	%rd15, %r19;
	add.s32 	%r20, %r5, 576;
	cvt.u64.u32 	%rd16, %r20;
	add.s32 	%r21, %r5, 608;
	cvt.u64.u32 	%rd17, %r21;
	add.s32 	%r22, %r5, 640;
	cvt.u64.u32 	%rd18, %r22;
	add.s32 	%r23, %r5, 672;
	cvt.u64.u32 	%rd19, %r23;
	add.s32 	%r24, %r5, 704;
	cvt.u64.u32 	%rd20, %r24;
	add.s32 	%r25, %r5, 832;
	cvt.u64.u32 	%rd21, %r25;
	add.s32 	%r26, %r5, 864;
	cvt.u64.u32 	%rd22, %r26;
	add.s32 	%r29, %r5, 32;
	add.s32 	%r31, %r5, 256;
	add.s32 	%r33, %r5, 288;
	add.s32 	%r35, %r5, 736;
	add.s32 	%r37, %r5, 768;
$L__BB131_4:
	cvt.u64.u32 	%rd39, %r5;
	setp.le.s64 	%p3, %rd32, %rd39;
	mad.lo.s64 	%rd40, %rd62, %rd28, %rd39;
	cvta.to.global.u64 	%rd41, %rd27;
	shl.b64 	%rd42, %rd40, 2;
	add.s64 	%rd24, %rd41, %rd42;
	mov.f32 	%f527, 0fFF800000;
	mov.f32 	%f530, %f527;
	@%p3 bra 	$L__BB131_6;
	ld.global.f32 	%f527, [%rd24];
	max.f32 	%f530, %f527, 0fFF800000;
$L__BB131_6:
	cvt.u64.u32 	%rd43, %r29;
	setp.le.s64 	%p4, %rd32, %rd43;
	mov.f32 	%f529, 0fFF800000;
	@%p4 bra 	$L__BB131_8;
	ld.global.f32 	%f529, [%rd24+128];
	max.f32 	%f530, %f530, %f529;
$L__BB131_8:
	setp.le.s64 	%p5, %rd32, %rd2;
	mov.f32 	%f531, 0fFF800000;
	@%p5 bra 	$L__BB131_10;
	ld.global.f32 	%f531, [%rd24+256];
	max.f32 	%f530, %f530, %f531;
$L__BB131_10:
	setp.le.s64 	%p6, %rd32, %rd3;
	mov.f32 	%f533, 0fFF800000;
	@%p6 bra 	$L__BB131_12;
	ld.global.f32 	%f533, [%rd24+384];
	max.f32 	%f530, %f530, %f533;
$L__BB131_12:
	setp.le.s64 	%p7, %rd32, %rd4;
	mov.f32 	%f535, 0fFF800000;
	@%p7 bra 	$L__BB131_14;
	ld.global.f32 	%f535, [%rd24+512];
	max.f32 	%f530, %f530, %f535;
$L__BB131_14:
	setp.le.s64 	%p8, %rd32, %rd5;
	mov.f32 	%f537, 0fFF800000;
	@%p8 bra 	$L__BB131_16;
	ld.global.f32 	%f537, [%rd24+640];
	max.f32 	%f530, %f530, %f537;
$L__BB131_16:
	setp.le.s64 	%p9, %rd32, %rd6;
	mov.f32 	%f539, 0fFF800000;
	@%p9 bra 	$L__BB131_18;
	ld.global.f32 	%f539, [%rd24+768];
	max.f32 	%f530, %f530, %f539;
$L__BB131_18:
	setp.le.s64 	%p10, %rd32, %rd7;
	mov.f32 	%f541, 0fFF800000;
	@%p10 bra 	$L__BB131_20;
	ld.global.f32 	%f541, [%rd24+896];
	max.f32 	%f530, %f530, %f541;
$L__BB131_20:
	cvt.u64.u32 	%rd44, %r31;
	setp.le.s64 	%p11, %rd32, %rd44;
	mov.f32 	%f543, 0fFF800000;
	@%p11 bra 	$L__BB131_22;
	ld.global.f32 	%f543, [%rd24+1024];
	max.f32 	%f530, %f530, %f543;
$L__BB131_22:
	cvt.u64.u32 	%rd45, %r33;
	setp.le.s64 	%p12, %rd32, %rd45;
	mov.f32 	%f545, 0fFF800000;
	@%p12 bra 	$L__BB131_24;
	ld.global.f32 	%f545, [%rd24+1152];
	max.f32 	%f530, %f530, %f545;
$L__BB131_24:
	setp.le.s64 	%p13, %rd32, %rd8;
	mov.f32 	%f547, 0fFF800000;
	@%p13 bra 	$L__BB131_26;
	ld.global.f32 	%f547, [%rd24+1280];
	max.f32 	%f530, %f530, %f547;
$L__BB131_26:
	setp.le.s64 	%p14, %rd32, %rd9;
	mov.f32 	%f549, 0fFF800000;
	@%p14 bra 	$L__BB131_28;
	ld.global.f32 	%f549, [%rd24+1408];
	max.f32 	%f530, %f530, %f549;
$L__BB131_28:
	setp.le.s64 	%p15, %rd32, %rd10;
	mov.f32 	%f551, 0fFF800000;
	@%p15 bra 	$L__BB131_30;
	ld.global.f32 	%f551, [%rd24+1536];
	max.f32 	%f530, %f530, %f551;
$L__BB131_30:
	setp.le.s64 	%p16, %rd32, %rd11;
	mov.f32 	%f553, 0fFF800000;
	@%p16 bra 	$L__BB131_32;
	ld.global.f32 	%f553, [%rd24+1664];
	max.f32 	%f530, %f530, %f553;
$L__BB131_32:
	setp.le.s64 	%p17, %rd32, %rd12;
	mov.f32 	%f555, 0fFF800000;
	@%p17 bra 	$L__BB131_34;
	ld.global.f32 	%f555, [%rd24+1792];
	max.f32 	%f530, %f530, %f555;
$L__BB131_34:
	setp.le.s64 	%p18, %rd32, %rd13;
	mov.f32 	%f557, 0fFF800000;
	@%p18 bra 	$L__BB131_36;
	ld.global.f32 	%f557, [%rd24+1920];
	max.f32 	%f530, %f530, %f557;
$L__BB131_36:
	setp.le.s64 	%p19, %rd32, %rd14;
	mov.f32 	%f559, 0fFF800000;
	@%p19 bra 	$L__BB131_38;
	ld.global.f32 	%f559, [%rd24+2048];
	max.f32 	%f530, %f530, %f559;
$L__BB131_38:
	setp.le.s64 	%p20, %rd32, %rd15;
	mov.f32 	%f561, 0fFF800000;
	@%p20 bra 	$L__BB131_40;
	ld.global.f32 	%f561, [%rd24+2176];
	max.f32 	%f530, %f530, %f561;
$L__BB131_40:
	setp.le.s64 	%p21, %rd32, %rd16;
	mov.f32 	%f563, 0fFF800000;
	@%p21 bra 	$L__BB131_42;
	ld.global.f32 	%f563, [%rd24+2304];
	max.f32 	%f530, %f530, %f563;
$L__BB131_42:
	setp.le.s64 	%p22, %rd32, %rd17;
	mov.f32 	%f565, 0fFF800000;
	@%p22 bra 	$L__BB131_44;
	ld.global.f32 	%f565, [%rd24+2432];
	max.f32 	%f530, %f530, %f565;
$L__BB131_44:
	setp.le.s64 	%p23, %rd32, %rd18;
	mov.f32 	%f567, 0fFF800000;
	@%p23 bra 	$L__BB131_46;
	ld.global.f32 	%f567, [%rd24+2560];
	max.f32 	%f530, %f530, %f567;
$L__BB131_46:
	setp.le.s64 	%p24, %rd32, %rd19;
	mov.f32 	%f569, 0fFF800000;
	@%p24 bra 	$L__BB131_48;
	ld.global.f32 	%f569, [%rd24+2688];
	max.f32 	%f530, %f530, %f569;
$L__BB131_48:
	setp.le.s64 	%p25, %rd32, %rd20;
	mov.f32 	%f571, 0fFF800000;
	@%p25 bra 	$L__BB131_50;
	ld.global.f32 	%f571, [%rd24+2816];
	max.f32 	%f530, %f530, %f571;
$L__BB131_50:
	cvt.u64.u32 	%rd46, %r35;
	setp.le.s64 	%p26, %rd32, %rd46;
	mov.f32 	%f573, 0fFF800000;
	@%p26 bra 	$L__BB131_52;
	ld.global.f32 	%f573, [%rd24+2944];
	max.f32 	%f530, %f530, %f573;
$L__BB131_52:
	cvt.u64.u32 	%rd47, %r37;
	setp.le.s64 	%p27, %rd32, %rd47;
	mov.f32 	%f575, 0fFF800000;
	@%p27 bra 	$L__BB131_54;
	ld.global.f32 	%f575, [%rd24+3072];
	max.f32 	%f530, %f530, %f575;
$L__BB131_54:
	mov.u32 	%r38, %tid.x;
	add.s32 	%r39, %r38, 800;
	cvt.u64.u32 	%rd48, %r39;
	setp.le.s64 	%p28, %rd32, %rd48;
	mov.f32 	%f577, 0fFF800000;
	@%p28 bra 	$L__BB131_56;
	ld.global.f32 	%f577, [%rd24+3200];
	max.f32 	%f530, %f530, %f577;
$L__BB131_56:
	setp.le.s64 	%p29, %rd32, %rd21;
	mov.f32 	%f579, 0fFF800000;
	@%p29 bra 	$L__BB131_58;
	ld.global.f32 	%f579, [%rd24+3328];
	max.f32 	%f530, %f530, %f579;
$L__BB131_58:
	setp.le.s64 	%p30, %rd32, %rd22;
	mov.f32 	%f581, 0fFF800000;
	@%p30 bra 	$L__BB131_60;
	ld.global.f32 	%f581, [%rd24+3456];
	max.f32 	%f530, %f530, %f581;
$L__BB131_60:
	mov.u32 	%r40, %tid.x;
	cvt.u64.u32 	%rd49, %r40;
	setp.le.s64 	%p31, %rd32, %rd49;
	mov.b32 	%r41, %f530;
	shfl.sync.bfly.b32	%r42|%p32, %r41, 16, 31, -1;
	mov.b32 	%f169, %r42;
	max.f32 	%f170, %f530, %f169;
	mov.b32 	%r43, %f170;
	shfl.sync.bfly.b32	%r44|%p33, %r43, 8, 31, -1;
	mov.b32 	%f171, %r44;
	max.f32 	%f172, %f170, %f171;
	mov.b32 	%r45, %f172;
	shfl.sync.bfly.b32	%r46|%p34, %r45, 4, 31, -1;
	mov.b32 	%f173, %r46;
	max.f32 	%f174, %f172, %f173;
	mov.b32 	%r47, %f174;
	shfl.sync.bfly.b32	%r48|%p35, %r47, 2, 31, -1;
	mov.b32 	%f175, %r48;
	max.f32 	%f176, %f174, %f175;
	mov.b32 	%r49, %f176;
	shfl.sync.bfly.b32	%r50|%p36, %r49, 1, 31, -1;
	mov.b32 	%f177, %r50;
	max.f32 	%f178, %f176, %f177;
	sub.f32 	%f179, %f527, %f178;
	fma.rn.f32 	%f180, %f179, 0f3BBB989D, 0f3F000000;
	cvt.sat.f32.f32 	%f181, %f180;
	mov.f32 	%f182, 0f4B400001;
	mov.f32 	%f183, 0f437C0000;
	fma.rm.f32 	%f184, %f181, %f183, %f182;
	add.f32 	%f185, %f184, 0fCB40007F;
	neg.f32 	%f186, %f185;
	fma.rn.f32 	%f187, %f179, 0f3FB8AA3B, %f186;
	fma.rn.f32 	%f188, %f179, 0f32A57060, %f187;
	mov.b32 	%r51, %f184;
	shl.b32 	%r52, %r51, 23;
	mov.b32 	%f189, %r52;
	ex2.approx.ftz.f32 	%f190, %f188;
	mul.f32 	%f191, %f190, %f189;
	add.f32 	%f192, %f191, 0f00000000;
	sub.f32 	%f193, %f529, %f178;
	fma.rn.f32 	%f194, %f193, 0f3BBB989D, 0f3F000000;
	cvt.sat.f32.f32 	%f195, %f194;
	fma.rm.f32 	%f196, %f195, %f183, %f182;
	add.f32 	%f197, %f196, 0fCB40007F;
	neg.f32 	%f198, %f197;
	fma.rn.f32 	%f199, %f193, 0f3FB8AA3B, %f198;
	fma.rn.f32 	%f200, %f193, 0f32A57060, %f199;
	mov.b32 	%r53, %f196;
	shl.b32 	%r54, %r53, 23;
	mov.b32 	%f201, %r54;
	ex2.approx.ftz.f32 	%f202, %f200;
	mul.f32 	%f203, %f202, %f201;
	add.f32 	%f204, %f192, %f203;
	sub.f32 	%f205, %f531, %f178;
	fma.rn.f32 	%f206, %f205, 0f3BBB989D, 0f3F000000;
	cvt.sat.f32.f32 	%f207, %f206;
	fma.rm.f32 	%f208, %f207, %f183, %f182;
	add.f32 	%f209, %f208, 0fCB40007F;
	neg.f32 	%f210, %f209;
	fma.rn.f32 	%f211, %f205, 0f3FB8AA3B, %f210;
	fma.rn.f32 	%f212, %f205, 0f32A57060, %f211;
	mov.b32 	%r55, %f208;
	shl.b32 	%r56, %r55, 23;
	mov.b32 	%f213, %r56;
	ex2.approx.ftz.f32 	%f214, %f212;
	mul.f32 	%f215, %f214, %f213;
	add.f32 	%f216, %f204, %f215;
	sub.f32 	%f217, %f533, %f178;
	fma.rn.f32 	%f218, %f217, 0f3BBB989D, 0f3F000000;
	cvt.sat.f32.f32 	%f219, %f218;
	fma.rm.f32 	%f220, %f219, %f183, %f182;
	add.f32 	%f221, %f220, 0fCB40007F;
	neg.f32 	%f222, %f221;
	fma.rn.f32 	%f223, %f217, 0f3FB8AA3B, %f222;
	fma.rn.f32 	%f224, %f217, 0f32A57060, %f223;
	mov.b32 	%r57, %f220;
	shl.b32 	%r58, %r57, 23;
	mov.b32 	%f225, %r58;
	ex2.approx.ftz.f32 	%f226, %f224;
	mul.f32 	%f227, %f226, %f225;
	add.f32 	%f228, %f216, %f227;
	sub.f32 	%f229, %f535, %f178;
	fma.rn.f32 	%f230, %f229, 0f3BBB989D, 0f3F000000;
	cvt.sat.f32.f32 	%f231, %f230;
	fma.rm.f32 	%f232, %f231, %f183, %f182;
	add.f32 	%f233, %f232, 0fCB40007F;
	neg.f32 	%f234, %f233;
	fma.rn.f32 	%f235, %f229, 0f3FB8AA3B, %f234;
	fma.rn.f32 	%f236, %f229, 0f32A57060, %f235;
	mov.b32 	%r59, %f232;
	shl.b32 	%r60, %r59, 23;
	mov.b32 	%f237, %r60;
	ex2.approx.ftz.f32 	%f238, %f236;
	mul.f32 	%f239, %f238, %f237;
	add.f32 	%f240, %f228, %f239;
	sub.f32 	%f241, %f537, %f178;
	fma.rn.f32 	%f242, %f241, 0f3BBB989D, 0f3F000000;
	cvt.sat.f32.f32 	%f243, %f242;
	fma.rm.f32 	%f244, %f243, %f183, %f182;
	add.f32 	%f245, %f244, 0fCB40007F;
	neg.f32 	%f246, %f245;
	fma.rn.f32 	%f247, %f241, 0f3FB8AA3B, %f246;
	fma.rn.f32 	%f248, %f241, 0f32A57060, %f247;
	mov.b32 	%r61, %f244;
	shl.b32 	%r62, %r61, 23;
	mov.b32 	%f249, %r62;
	ex2.approx.ftz.f32 	%f250, %f248;
	mul.f32 	%f251, %f250, %f249;
	add.f32 	%f252, %f240, %f251;
	sub.f32 	%f253, %f539, %f178;
	fma.rn.f32 	%f254, %f253, 0f3BBB989D, 0f3F000000;
	cvt.sat.f32.f32 	%f255, %f254;
	fma.rm.f32 	%f256, %f255, %f183, %f182;
	add.f32 	%f257, %f256, 0fCB40007F;
	neg.f32 	%f258, %f257;
	fma.rn.f32 	%f259, %f253, 0f3FB8AA3B, %f258;
	fma.rn.f32 	%f260, %f253, 0f32A57060, %f259;
	mov.b32 	%r63, %f256;
	shl.b32 	%r64, %r63, 23;
	mov.b32 	%f261, %r64;
	ex2.approx.ftz.f32 	%f262, %f260;
	mul.f32 	%f263, %f262, %f261;
	add.f32 	%f264, %f252, %f263;
	sub.f32 	%f265, %f541, %f178;
	fma.rn.f32 	%f266, %f265, 0f3BBB989D, 0f3F000000;
	cvt.sat.f32.f32 	%f267, %f266;
	fma.rm.f32 	%f268, %f267, %f183, %f182;
	add.f32 	%f269, %f268, 0fCB40007F;
	neg.f32 	%f270, %f269;
	fma.rn.f32 	%f271, %f265, 0f3FB8AA3B, %f270;
	fma.rn.f32 	%f272, %f265, 0f32A57060, %f271;
	mov.b32 	%r65, %f268;
	shl.b32 	%r66, %r65, 23;
	mov.b32 	%f273, %r66;
	ex2.approx.ftz.f32 	%f274, %f272;
	mul.f32 	%f275, %f274, %f273;
	add.f32 	%f276, %f264, %f275;
	sub.f32 	%f277, %f543, %f178;
	fma.rn.f32 	%f278, %f277, 0f3BBB989D, 0f3F000000;
	cvt.sat.f32.f32 	%f279, %f278;
	fma.rm.f32 	%f280, %f279, %f183, %f182;
	add.f32 	%f281, %f280, 0fCB40007F;
	neg.f32 	%f282, %f281;
	fma.rn.f32 	%f283, %f277, 0f3FB8AA3B, %f282;
	fma.rn.f32 	%f284, %f277, 0f32A57060, %f283;
	mov.b32 	%r67, %f280;
	shl.b32 	%r68, %r67, 23;
	mov.b32 	%f285, %r68;
	ex2.approx.ftz.f32 	%f286, %f284;
	mul.f32 	%f287, %f286, %f285;
	add.f32 	%f288, %f276, %f287;
	sub.f32 	%f289, %f545, %f178;
	fma.rn.f32 	%f290, %f289, 0f3BBB989D, 0f3F000000;
	cvt.sat.f32.f32 	%f291, %f290;
	fma.rm.f32 	%f292, %f291, %f183, %f182;
	add.f32 	%f293, %f292, 0fCB40007F;
	neg.f32 	%f294, %f293;
	fma.rn.f32 	%f295, %f289, 0f3FB8AA3B, %f294;
	fma.rn.f32 	%f296, %f289, 0f32A57060, %f295;
	mov.b32 	%r69, %f292;
	shl.b32 	%r70, %r69, 23;
	mov.b32 	%f297, %r70;
	ex2.approx.ftz.f32 	%f298, %f296;
	mul.f32 	%f299, %f298, %f297;
	add.f32 	%f300, %f288, %f299;
	sub.f32 	%f301, %f547, %f178;
	fma.rn.f32 	%f302, %f301, 0f3BBB989D, 0f3F000000;
	cvt.sat.f32.f32 	%f303, %f302;
	fma.rm.f32 	%f304, %f303, %f183, %f182;
	add.f32 	%f305, %f304, 0fCB40007F;
	neg.f32 	%f306, %f305;
	fma.rn.f32 	%f307, %f301, 0f3FB8AA3B, %f306;
	fma.rn.f32 	%f308, %f301, 0f32A57060, %f307;
	mov.b32 	%r71, %f304;
	shl.b32 	%r72, %r71, 23;
	mov.b32 	%f309, %r72;
	ex2.approx.ftz.f32 	%f310, %f308;
	mul.f32 	%f311, %f310, %f309;
	add.f32 	%f312, %f300, %f311;
	sub.f32 	%f313, %f549, %f178;
	fma.rn.f32 	%f314, %f313, 0f3BBB989D, 0f3F000000;
	cvt.sat.f32.f32 	%f315, %f314;
	fma.rm.f32 	%f316, %f315, %f183, %f182;
	add.f32 	%f317, %f316, 0fCB40007F;
	neg.f32 	%f318, %f317;
	fma.rn.f32 	%f319, %f313, 0f3FB8AA3B, %f318;
	fma.rn.f32 	%f320, %f313, 0f32A57060, %f319;
	mov.b32 	%r73, %f316;
	shl.b32 	%r74, %r73, 23;
	mov.b32 	%f321, %r74;
	ex2.approx.ftz.f32 	%f322, %f320;
	mul.f32 	%f323, %f322, %f321;
	add.f32 	%f324, %f312, %f323;
	sub.f32 	%f325, %f551, %f178;
	fma.rn.f32 	%f326, %f325, 0f3BBB989D, 0f3F000000;
	cvt.sat.f32.f32 	%f327, %f326;
	fma.rm.f32 	%f328, %f327, %f183, %f182;
	add.f32 	%f329, %f328, 0fCB40007F;
	neg.f32 	%f330, %f329;
	fma.rn.f32 	%f331, %f325, 0f3FB8AA3B, %f330;
	fma.rn.f32 	%f332, %f325, 0f32A57060, %f331;
	mov.b32 	%r75, %f328;
	shl.b32 	%r76, %r75, 23;
	mov.b32 	%f333, %r76;
	ex2.approx.ftz.f32 	%f334, %f332;
	mul.f32 	%f335, %f334, %f333;
	add.f32 	%f336, %f324, %f335;
	sub.f32 	%f337, %f553, %f178;
	fma.rn.f32 	%f338, %f337, 0f3BBB989D, 0f3F000000;
	cvt.sat.f32.f32 	%f339, %f338;
	fma.rm.f32 	%f340, %f339, %f183, %f182;
	add.f32 	%f341, %f340, 0fCB40007F;
	neg.f32 	%f342, %f341;
	fma.rn.f32 	%f343, %f337, 0f3FB8AA3B, %f342;
	fma.rn.f32 	%f344, %f337, 0f32A57060, %f343;
	mov.b32 	%r77, %f340;
	shl.b32 	%r78, %r77, 23;
	mov.b32 	%f345, %r78;
	ex2.approx.ftz.f32 	%f346, %f344;
	mul.f32 	%f347, %f346, %f345;
	add.f32 	%f348, %f336, %f347;
	sub.f32 	%f349, %f555, %f178;
	fma.rn.f32 	%f350, %f349, 0f3BBB989D, 0f3F000000;
	cvt.sat.f32.f32 	%f351, %f350;
	fma.rm.f32 	%f352, %f351, %f183, %f182;
	add.f32 	%f353, %f352, 0fCB40007F;
	neg.f32 	%f354, %f353;
	fma.rn.f32 	%f355, %f349, 0f3FB8AA3B, %f354;
	fma.rn.f32 	%f356, %f349, 0f32A57060, %f355;
	mov.b32 	%r79, %f352;
	shl.b32 	%r80, %r79, 23;
	mov.b32 	%f357, %r80;
	ex2.approx.ftz.f32 	%f358, %f356;
	mul.f32 	%f359, %f358, %f357;
	add.f32 	%f360, %f348, %f359;
	sub.f32 	%f361, %f557, %f178;
	fma.rn.f32 	%f362, %f361, 0f3BBB989D, 0f3F000000;
	cvt.sat.f32.f32 	%f363, %f362;
	fma.rm.f32 	%f364, %f363, %f183, %f182;
	add.f32 	%f365, %f364, 0fCB40007F;
	neg.f32 	%f366, %f365;
	fma.rn.f32 	%f367, %f361, 0f3FB8AA3B, %f366;
	fma.rn.f32 	%f368, %f361, 0f32A57060, %f367;
	mov.b32 	%r81, %f364;
	shl.b32 	%r82, %r81, 23;
	mov.b32 	%f369, %r82;
	ex2.approx.ftz.f32 	%f370, %f368;
	mul.f32 	%f371, %f370, %f369;
	add.f32 	%f372, %f360, %f371;
	sub.f32 	%f373, %f559, %f178;
	fma.rn.f32 	%f374, %f373, 0f3BBB989D, 0f3F000000;
	cvt.sat.f32.f32 	%f375, %f374;
	fma.rm.f32 	%f376, %f375, %f183, %f182;
	add.f32 	%f377, %f376, 0fCB40007F;
	neg.f32 	%f378, %f377;
	fma.rn.f32 	%f379, %f373, 0f3FB8AA3B, %f378;
	fma.rn.f32 	%f380, %f373, 0f32A57060, %f379;
	mov.b32 	%r83, %f376;
	shl.b32 	%r84, %r83, 23;
	mov.b32 	%f381, %r84;
	ex2.approx.ftz.f32 	%f382, %f380;
	mul.f32 	%f383, %f382, %f381;
	add.f32 	%f384, %f372, %f383;
	sub.f32 	%f385, %f561, %f178;
	fma.rn.f32 	%f386, %f385, 0f3BBB989D, 0f3F000000;
	cvt.sat.f32.f32 	%f387, %f386;
	fma.rm.f32 	%f388, %f387, %f183, %f182;
	add.f32 	%f389, %f388, 0fCB40007F;
	neg.f32 	%f390, %f389;
	fma.rn.f32 	%f391, %f385, 0f3FB8AA3B, %f390;
	fma.rn.f32 	%f392, %f385, 0f32A57060, %f391;
	mov.b32 	%r85, %f388;
	shl.b32 	%r86, %r85, 23;
	mov.b32 	%f393, %r86;
	ex2.approx.ftz.f32 	%f394, %f392;
	mul.f32 	%f395, %f394, %f393;
	add.f32 	%f396, %f384, %f395;
	sub.f32 	%f397, %f563, %f178;
	fma.rn.f32 	%f398, %f397, 0f3BBB989D, 0f3F000000;
	cvt.sat.f32.f32 	%f399, %f398;
	fma.rm.f32 	%f400, %f399, %f183, %f182;
	add.f32 	%f401, %f400, 0fCB40007F;
	neg.f32 	%f402, %f401;
	fma.rn.f32 	%f403, %f397, 0f3FB8AA3B, %f402;
	fma.rn.f32 	%f404, %f397, 0f32A57060, %f403;
	mov.b32 	%r87, %f400;
	shl.b32 	%r88, %r87, 23;
	mov.b32 	%f405, %r88;
	ex2.approx.ftz.f32 	%f406, %f404;
	mul.f32 	%f407, %f406, %f405;
	add.f32 	%f408, %f396, %f407;
	sub.f32 	%f409, %f565, %f178;
	fma.rn.f32 	%f410, %f409, 0f3BBB989D, 0f3F000000;
	cvt.sat.f32.f32 	%f411, %f410;
	fma.rm.f32 	%f412, %f411, %f183, %f182;
	add.f32 	%f413, %f412, 0fCB40007F;
	neg.f32 	%f414, %f413;
	fma.rn.f32 	%f415, %f409, 0f3FB8AA3B, %f414;
	fma.rn.f32 	%f416, %f409, 0f32A57060, %f415;
	mov.b32 	%r89, %f412;
	shl.b32 	%r90, %r89, 23;
	mov.b32 	%f417, %r90;
	ex2.approx.ftz.f32 	%f418, %f416;
	mul.f32 	%f419, %f418, %f417;
	add.f32 	%f420, %f408, %f419;
	sub.f32 	%f421, %f567, %f178;
	fma.rn.f32 	%f422, %f421, 0f3BBB989D, 0f3F000000;
	cvt.sat.f32.f32 	%f423, %f422;
	fma.rm.f32 	%f424, %f423, %f183, %f182;
	add.f32 	%f425, %f424, 0fCB40007F;
	neg.f32 	%f426, %f425;
	fma.rn.f32 	%f427, %f421, 0f3FB8AA3B, %f426;
	fma.rn.f32 	%f428, %f421, 0f32A57060, %f427;
	mov.b32 	%r91, %f424;
	shl.b32 	%r92, %r91, 23;
	mov.b32 	%f429, %r92;
	ex2.approx.ftz.f32 	%f430, %f428;
	mul.f32 	%f431, %f430, %f429;
	add.f32 	%f432, %f420, %f431;
	sub.f32 	%f433, %f569, %f178;
	fma.rn.f32 	%f434, %f433, 0f3BBB989D, 0f3F000000;
	cvt.sat.f32.f32 	%f435, %f434;
	fma.rm.f32 	%f436, %f435, %f183, %f182;
	add.f32 	%f437, %f436, 0fCB40007F;
	neg.f32 	%f438, %f437;
	fma.rn.f32 	%f439, %f433, 0f3FB8AA3B, %f438;
	fma.rn.f32 	%f440, %f433, 0f32A57060, %f439;
	mov.b32 	%r93, %f436;
	shl.b32 	%r94, %r93, 23;
	mov.b32 	%f441, %r94;
	ex2.approx.ftz.f32 	%f442, %f440;
	mul.f32 	%f443, %f442, %f441;
	add.f32 	%f444, %f432, %f443;
	sub.f32 	%f445, %f571, %f178;
	fma.rn.f32 	%f446, %f445, 0f3BBB989D, 0f3F000000;
	cvt.sat.f32.f32 	%f447, %f446;
	fma.rm.f32 	%f448, %f447, %f183, %f182;
	add.f32 	%f449, %f448, 0fCB40007F;
	neg.f32 	%f450, %f449;
	fma.rn.f32 	%f451, %f445, 0f3FB8AA3B, %f450;
	fma.rn.f32 	%f452, %f445, 0f32A57060, %f451;
	mov.b32 	%r95, %f448;
	shl.b32 	%r96, %r95, 23;
	mov.b32 	%f453, %r96;
	ex2.approx.ftz.f32 	%f454, %f452;
	mul.f32 	%f455, %f454, %f453;
	add.f32 	%f456, %f444, %f455;
	sub.f32 	%f457, %f573, %f178;
	fma.rn.f32 	%f458, %f457, 0f3BBB989D, 0f3F000000;
	cvt.sat.f32.f32 	%f459, %f458;
	fma.rm.f32 	%f460, %f459, %f183, %f182;
	add.f32 	%f461, %f460, 0fCB40007F;
	neg.f32 	%f462, %f461;
	fma.rn.f32 	%f463, %f457, 0f3FB8AA3B, %f462;
	fma.rn.f32 	%f464, %f457, 0f32A57060, %f463;
	mov.b32 	%r97, %f460;
	shl.b32 	%r98, %r97, 23;
	mov.b32 	%f465, %r98;
	ex2.approx.ftz.f32 	%f466, %f464;
	mul.f32 	%f467, %f466, %f465;
	add.f32 	%f468, %f456, %f467;
	sub.f32 	%f469, %f575, %f178;
	fma.rn.f32 	%f470, %f469, 0f3BBB989D, 0f3F000000;
	cvt.sat.f32.f32 	%f471, %f470;
	fma.rm.f32 	%f472, %f471, %f183, %f182;
	add.f32 	%f473, %f472, 0fCB40007F;
	neg.f32 	%f474, %f473;
	fma.rn.f32 	%f475, %f469, 0f3FB8AA3B, %f474;
	fma.rn.f32 	%f476, %f469, 0f32A57060, %f475;
	mov.b32 	%r99, %f472;
	shl.b32 	%r100, %r99, 23;
	mov.b32 	%f477, %r100;
	ex2.approx.ftz.f32 	%f478, %f476;
	mul.f32 	%f479, %f478, %f477;
	add.f32 	%f480, %f468, %f479;
	sub.f32 	%f481, %f577, %f178;
	fma.rn.f32 	%f482, %f481, 0f3BBB989D, 0f3F000000;
	cvt.sat.f32.f32 	%f483, %f482;
	fma.rm.f32 	%f484, %f483, %f183, %f182;
	add.f32 	%f485, %f484, 0fCB40007F;
	neg.f32 	%f486, %f485;
	fma.rn.f32 	%f487, %f481, 0f3FB8AA3B, %f486;
	fma.rn.f32 	%f488, %f481, 0f32A57060, %f487;
	mov.b32 	%r101, %f484;
	shl.b32 	%r102, %r101, 23;
	mov.b32 	%f489, %r102;
	ex2.approx.ftz.f32 	%f490, %f488;
	mul.f32 	%f491, %f490, %f489;
	add.f32 	%f492, %f480, %f491;
	sub.f32 	%f493, %f579, %f178;
	fma.rn.f32 	%f494, %f493, 0f3BBB989D, 0f3F000000;
	cvt.sat.f32.f32 	%f495, %f494;
	fma.rm.f32 	%f496, %f495, %f183, %f182;
	add.f32 	%f497, %f496, 0fCB40007F;
	neg.f32 	%f498, %f497;
	fma.rn.f32 	%f499, %f493, 0f3FB8AA3B, %f498;
	fma.rn.f32 	%f500, %f493, 0f32A57060, %f499;
	mov.b32 	%r103, %f496;
	shl.b32 	%r104, %r103, 23;
	mov.b32 	%f501, %r104;
	ex2.approx.ftz.f32 	%f502, %f500;
	mul.f32 	%f503, %f502, %f501;
	add.f32 	%f504, %f492, %f503;
	sub.f32 	%f505, %f581, %f178;
	fma.rn.f32 	%f506, %f505, 0f3BBB989D, 0f3F000000;
	cvt.sat.f32.f32 	%f507, %f506;
	fma.rm.f32 	%f508, %f507, %f183, %f182;
	add.f32 	%f509, %f508, 0fCB40007F;
	neg.f32 	%f510, %f509;
	fma.rn.f32 	%f511, %f505, 0f3FB8AA3B, %f510;
	fma.rn.f32 	%f512, %f505, 0f32A57060, %f511;
	mov.b32 	%r105, %f508;
	shl.b32 	%r106, %r105, 23;
	mov.b32 	%f513, %r106;
	ex2.approx.ftz.f32 	%f514, %f512;
	mul.f32 	%f515, %f514, %f513;
	add.f32 	%f516, %f504, %f515;
	mov.b32 	%r107, %f516;
	shfl.sync.bfly.b32	%r108|%p37, %r107, 16, 31, -1;
	mov.b32 	%f517, %r108;
	add.f32 	%f518, %f516, %f517;
	mov.b32 	%r109, %f518;
	shfl.sync.bfly.b32	%r110|%p38, %r109, 8, 31, -1;
	mov.b32 	%f519, %r110;
	add.f32 	%f520, %f518, %f519;
	mov.b32 	%r111, %f520;
	shfl.sync.bfly.b32	%r112|%p39, %r111, 4, 31, -1;
	mov.b32 	%f521, %r112;
	add.f32 	%f522, %f520, %f521;
	mov.b32 	%r113, %f522;
	shfl.sync.bfly.b32	%r114|%p40, %r113, 2, 31, -1;
	mov.b32 	%f523, %r114;
	add.f32 	%f524, %f522, %f523;
	mov.b32 	%r115, %f524;
	shfl.sync.bfly.b32	%r116|%p41, %r115, 1, 31, -1;
	mov.b32 	%f525, %r116;
	add.f32 	%f526, %f524, %f525;
	div.rn.f32 	%f113, %f191, %f526;
	div.rn.f32 	%f114, %f203, %f526;
	div.rn.f32 	%f115, %f215, %f526;
	div.rn.f32 	%f116, %f227, %f526;
	div.rn.f32 	%f117, %f239, %f526;
	div.rn.f32 	%f118, %f251, %f526;
	div.rn.f32 	%f119, %f263, %f526;
	div.rn.f32 	%f120, %f275, %f526;
	div.rn.f32 	%f121, %f287, %f526;
	div.rn.f32 	%f122, %f299, %f526;
	div.rn.f32 	%f123, %f311, %f526;
	div.rn.f32 	%f124, %f323, %f526;
	div.rn.f32 	%f125, %f335, %f526;
	div.rn.f32 	%f126, %f347, %f526;
	div.rn.f32 	%f127, %f359, %f526;
	div.rn.f32 	%f128, %f371, %f526;
	div.rn.f32 	%f129, %f383, %f526;
	div.rn.f32 	%f130, %f395, %f526;
	div.rn.f32 	%f131, %f407, %f526;
	div.rn.f32 	%f132, %f419, %f526;
	div.rn.f32 	%f133, %f431, %f526;
	div.rn.f32 	%f134, %f443, %f526;
	div.rn.f32 	%f135, %f455, %f526;
	div.rn.f32 	%f136, %f467, %f526;
	div.rn.f32 	%f137, %f479, %f526;
	div.rn.f32 	%f138, %f491, %f526;
	div.rn.f32 	%f139, %f503, %f526;
	div.rn.f32 	%f140, %f515, %f526;
	mad.lo.s64 	%rd50, %rd62, %rd30, %rd49;
	cvta.to.global.u64 	%rd51, %rd29;
	shl.b64 	%rd52, %rd50, 2;
	add.s64 	%rd25, %rd51, %rd52;
	@%p31 bra 	$L__BB131_62;
	st.global.f32 	[%rd25], %f113;
$L__BB131_62:
	mov.u32 	%r117, %tid.x;
	add.s32 	%r118, %r117, 32;
	cvt.u64.u32 	%rd53, %r118;
	setp.le.s64 	%p42, %rd32, %rd53;
	@%p42 bra 	$L__BB131_64;
	st.global.f32 	[%rd25+128], %f114;
$L__BB131_64:
	setp.le.s64 	%p43, %rd32, %rd2;
	@%p43 bra 	$L__BB131_66;
	st.global.f32 	[%rd25+256], %f115;
$L__BB131_66:
	setp.le.s64 	%p44, %rd32, %rd3;
	@%p44 bra 	$L__BB131_68;
	st.global.f32 	[%rd25+384], %f116;
$L__BB131_68:
	setp.le.s64 	%p45, %rd32, %rd4;
	@%p45 bra 	$L__BB131_70;
	st.global.f32 	[%rd25+512], %f117;
$L__BB131_70:
	setp.le.s64 	%p46, %rd32, %rd5;
	@%p46 bra 	$L__BB131_72;
	st.global.f32 	[%rd25+640], %f118;
$L__BB131_72:
	setp.le.s64 	%p47, %rd32, %rd6;
	@%p47 bra 	$L__BB131_74;
	st.global.f32 	[%rd25+768], %f119;
$L__BB131_74:
	setp.le.s64 	%p48, %rd32, %rd7;
	@%p48 bra 	$L__BB131_76;
	st.global.f32 	[%rd25+896], %f120;
$L__BB131_76:
	mov.u32 	%r119, %tid.x;
	add.s32 	%r120, %r119, 256;
	cvt.u64.u32 	%rd54, %r120;
	setp.le.s64 	%p49, %rd32, %rd54;
	@%p49 bra 	$L__BB131_78;
	st.global.f32 	[%rd25+1024], %f121;
$L__BB131_78:
	mov.u32 	%r121, %tid.x;
	add.s32 	%r122, %r121, 288;
	cvt.u64.u32 	%rd55, %r122;
	setp.le.s64 	%p50, %rd32, %rd55;
	@%p50 bra 	$L__BB131_80;
	st.global.f32 	[%rd25+1152], %f122;
$L__BB131_80:
	setp.le.s64 	%p51, %rd32, %rd8;
	@%p51 bra 	$L__BB131_82;
	st.global.f32 	[%rd25+1280], %f123;
$L__BB131_82:
	setp.le.s64 	%p52, %rd32, %rd9;
	@%p52 bra 	$L__BB131_84;
	st.global.f32 	[%rd25+1408], %f124;
$L__BB131_84:
	setp.le.s64 	%p53, %rd32, %rd10;
	@%p53 bra 	$L__BB131_86;
	st.global.f32 	[%rd25+1536], %f125;
$L__BB131_86:
	setp.le.s64 	%p54, %rd32, %rd11;
	@%p54 bra 	$L__BB131_88;
	st.global.f32 	[%rd25+1664], %f126;
$L__BB131_88:
	setp.le.s64 	%p55, %rd32, %rd12;
	@%p55 bra 	$L__BB131_90;
	st.global.f32 	[%rd25+1792], %f127;
$L__BB131_90:
	setp.le.s64 	%p56, %rd32, %rd13;
	@%p56 bra 	$L__BB131_92;
	st.global.f32 	[%rd25+1920], %f128;
$L__BB131_92:
	setp.le.s64 	%p57, %rd32, %rd14;
	@%p57 bra 	$L__BB131_94;
	st.global.f32 	[%rd25+2048], %f129;
$L__BB131_94:
	setp.le.s64 	%p58, %rd32, %rd15;
	@%p58 bra 	$L__BB131_96;
	st.global.f32 	[%rd25+2176], %f130;
$L__BB131_96:
	setp.le.s64 	%p59, %rd32, %rd16;
	@%p59 bra 	$L__BB131_98;
	st.global.f32 	[%rd25+2304], %f131;
$L__BB131_98:
	setp.le.s64 	%p60, %rd32, %rd17;
	@%p60 bra 	$L__BB131_100;
	st.global.f32 	[%rd25+2432], %f132;
$L__BB131_100:
	setp.le.s64 	%p61, %rd32, %rd18;
	@%p61 bra 	$L__BB131_102;
	st.global.f32 	[%rd25+2560], %f133;
$L__BB131_102:
	setp.le.s64 	%p62, %rd32, %rd19;
	@%p62 bra 	$L__BB131_104;
	st.global.f32 	[%rd25+2688], %f134;
$L__BB131_104:
	setp.le.s64 	%p63, %rd32, %rd20;
	@%p63 bra 	$L__BB131_106;
	st.global.f32 	[%rd25+2816], %f135;
$L__BB131_106:
	mov.u32 	%r123, %tid.x;
	add.s32 	%r124, %r123, 736;
	cvt.u64.u32 	%rd56, %r124;
	setp.le.s64 	%p64, %rd32, %rd56;
	@%p64 bra 	$L__BB131_108;
	st.global.f32 	[%rd25+2944], %f136;
$L__BB131_108:
	add.s32 	%r126, %r123, 768;
	cvt.u64.u32 	%rd57, %r126;
	setp.le.s64 	%p65, %rd32, %rd57;
	@%p65 bra 	$L__BB131_110;
	st.global.f32 	[%rd25+3072], %f137;
$L__BB131_110:
	add.s32 	%r128, %r123, 800;
	cvt.u64.u32 	%rd58, %r128;
	setp.le.s64 	%p66, %rd32, %rd58;
	@%p66 bra 	$L__BB131_112;
	st.global.f32 	[%rd25+3200], %f138;
$L__BB131_112:
	setp.le.s64 	%p67, %rd32, %rd21;
	@%p67 bra 	$L__BB131_114;
	st.global.f32 	[%rd25+3328], %f139;
$L__BB131_114:
	setp.le.s64 	%p68, %rd32, %rd22;
	@%p68 bra 	$L__BB131_116;
	st.global.f32 	[%rd25+3456], %f140;
$L__BB131_116:
	ld.param.u64 	%rd61, [_Z15SoftmaxWarpImplI10DirectLoadIffE11DirectStoreIffEfLi1ELi28ELi32ELi1ELb1EL9Algorithm0EEvT_T0_ll_param_2];
	mov.u32 	%r129, %nctaid.x;
	mov.u32 	%r130, %ntid.y;
	mul.lo.s32 	%r131, %r129, %r130;
	cvt.s64.s32 	%rd59, %r131;
	add.s64 	%rd62, %rd62, %rd59;
	setp.lt.s64 	%p69, %rd62, %rd61;
	@%p69 bra 	$L__BB131_4;
$L__BB131_117:
	ret;

}
	// .globl	_Z15SoftmaxWarpImplI10DirectLoadIffE11DirectStoreIffEfLi1ELi29ELi32ELi1ELb0EL9Algorithm0EEvT_T0_ll
.visible .entry _Z15SoftmaxWarpImplI10DirectLoadIffE11DirectStoreIffEfLi1ELi29ELi32ELi1ELb0EL9Algorithm0EEvT_T0_ll(
	.param .align 8 .b8 _Z15SoftmaxWarpImplI10DirectLoadIffE11DirectStoreIffEfLi1ELi29ELi32ELi1ELb0EL9Algorithm0EEvT_T0_ll_param_0[16],
	.param .align 8 .b8 _Z15SoftmaxWarpImplI10DirectLoadIffE11DirectStoreIffEfLi1ELi29ELi32ELi1ELb0EL9Algorithm0EEvT_T0_ll_param_1[16],
	.param .u64 _Z15SoftmaxWarpImplI10DirectLoadIffE11DirectStoreIffEfLi1ELi29ELi32ELi1ELb0EL9Algorithm0EEvT_T0_ll_param_2,
	.param .u64 _Z15SoftmaxWarpImplI10DirectLoadIffE11DirectStoreIffEfLi1ELi29ELi32ELi1ELb0EL9Algorithm0EEvT_T0_ll_param_3
)
{
	.reg .pred 	%p<14>;
	.reg .b32 	%r<86>;
	.reg .b32 	%f<458>;
	.reg .b64 	%rd<28>;

	ld.param.u64 	%rd12, [_Z15SoftmaxWarpImplI10DirectLoadIffE11DirectStoreIffEfLi1ELi29ELi32ELi1ELb0EL9Algorithm0EEvT_T0_ll_param_0+8];
	ld.param.u64 	%rd11, [_Z15SoftmaxWarpImplI10DirectLoadIffE11DirectStoreIffEfLi1ELi29ELi32ELi1ELb0EL9Algorithm0EEvT_T0_ll_param_0];
	ld.param.u64 	%rd2, [_Z15SoftmaxWarpImplI10DirectLoadIffE11DirectStoreIffEfLi1ELi29ELi32ELi1ELb0EL9Algorithm0EEvT_T0_ll_param_1];
	ld.param.u64 	%rd3, [_Z15SoftmaxWarpImplI10DirectLoadIffE11DirectStoreIffEfLi1ELi29ELi32ELi1ELb0EL9Algorithm0EEvT_T0_ll_param_1+8];
	ld.param.u64 	%rd13, [_Z15SoftmaxWarpImplI10DirectLoadIffE11DirectStoreIffEfLi1ELi29ELi32ELi1ELb0EL9Algorithm0EEvT_T0_ll_param_2];
	ld.param.u64 	%rd14, [_Z15SoftmaxWarpImplI10DirectLoadIffE11DirectStoreIffEfLi1ELi29ELi32ELi1ELb0EL9Algorithm0EEvT_T0_ll_param_3];
	setp.lt.s64 	%p1, %rd14, 929;
	@%p1 bra 	$L__BB132_2;
	mov.u64 	%rd15, $str;
	cvta.global.u64 	%rd16, %rd15;
	mov.u64 	%rd17, $str$1;
	cvta.global.u64 	%rd18, %rd17;
	mov.u64 	%rd19, __unnamed_133;
	cvta.global.u64 	%rd20, %rd19;
	{ // callseq 132, 0
	.param .b64 param0;
	st.param.b64 	[param0], %rd16;
	.param .b64 param1;
	st.param.b64 	[param1], %rd18;
	.param .b32 param2;
	st.param.b32 	[param2], 253;
	.param .b64 param3;
	st.param.b64 	[param3], %rd20;
	.param .b64 param4;
	st.param.b64 	[param4], 1;
	call.uni 
	__assertfail, 
	(
	param0, 
	param1, 
	param2, 
	param3, 
	param4
	);
	} // callseq 132
$L__BB132_2:
	mov.u32 	%r2, %ctaid.x;
	mov.u32 	%r3, %ntid.y;
	mov.u32 	%r4, %tid.y;
	mad.lo.s32 	%r5, %r2, %r3, %r4;
	mov.u32 	%r6, %nctaid.x;
	mul.lo.s32 	%r1, %r6, %r3;
	cvt.s64.s32 	%rd27, %r5;
	setp.le.s64 	%p2, %rd13, %rd27;
	@%p2 bra 	$L__BB132_5;
	mov.u32 	%r7, %tid.x;
	cvt.u64.u32 	%rd5, %r7;
	cvta.to.global.u64 	%rd6, %rd2;
	cvta.to.global.u64 	%rd7, %rd11;
	cvt.s64.s32 	%rd8, %r1;
$L__BB132_4:
	mad.lo.s64 	%rd21, %rd27, %rd12, %rd5;
	shl.b64 	%rd22, %rd21, 2;
	add.s64 	%rd23, %rd7, %rd22;
	ld.global.f32 	%f1, [%rd23];
	max.f32 	%f2, %f1, 0fFF800000;
	ld.global.f32 	%f3, [%rd23+128];
	max.f32 	%f4, %f2, %f3;
	ld.global.f32 	%f5, [%rd23+256];
	max.f32 	%f6, %f4, %f5;
	ld.global.f32 	%f7, [%rd23+384];
	max.f32 	%f8, %f6, %f7;
	ld.global.f32 	%f9, [%rd23+512];
	max.f32 	%f10, %f8, %f9;
	ld.global.f32 	%f11, [%rd23+640];
	max.f32 	%f12, %f10, %f11;
	ld.global.f32 	%f13, [%rd23+768];
	max.f32 	%f14, %f12, %f13;
	ld.global.f32 	%f15, [%rd23+896];
	max.f32 	%f16, %f14, %f15;
	ld.global.f32 	%f17, [%rd23+1024];
	max.f32 	%f18, %f16, %f17;
	ld.global.f32 	%f19, [%rd23+1152];
	max.f32 	%f20, %f18, %f19;
	ld.global.f32 	%f21, [%rd23+1280];
	max.f32 	%f22, %f20, %f21;
	ld.global.f32 	%f23, [%rd23+1408];
	max.f32 	%f24, %f22, %f23;
	ld.global.f32 	%f25, [%rd23+1536];
	max.f32 	%f26, %f24, %f25;
	ld.global.f32 	%f27, [%rd23+1664];
	max.f32 	%f28, %f26, %f27;
	ld.global.f32 	%f29, [%rd23+1792];
	max.f32 	%f30, %f28, %f29;
	ld.global.f32 	%f31, [%rd23+1920];
	max.f32 	%f32, %f30, %f31;
	ld.global.f32 	%f33, [%rd23+2048];
	max.f32 	%f34, %f32, %f33;
	ld.global.f32 	%f35, [%rd23+2176];
	max.f32 	%f36, %f34, %f35;
	ld.global.f32 	%f37, [%rd23+2304];
	max.f32 	%f38, %f36, %f37;
	ld.global.f32 	%f39, [%rd23+2432];
	max.f32 	%f40, %f38, %f39;
	ld.global.f32 	%f41, [%rd23+2560];
	max.f32 	%f42, %f40, %f41;
	ld.global.f32 	%f43, [%rd23+2688];
	max.f32 	%f44, %f42, %f43;
	ld.global.f32 	%f45, [%rd23+2816];
	max.f32 	%f46, %f44, %f45;
	ld.global.f32 	%f47, [%rd23+2944];
	max.f32 	%f48, %f46, %f47;
	ld.global.f32 	%f49, [%rd23+3072];
	max.f32 	%f50, %f48, %f49;
	ld.global.f32 	%f51, [%rd23+3200];
	max.f32 	%f52, %f50, %f51;
	ld.global.f32 	%f53, [%rd23+3328];
	max.f32 	%f54, %f52, %f53;
	ld.global.f32 	%f55, [%rd23+3456];
	max.f32 	%f56, %f54, %f55;
	ld.global.f32 	%f57, [%rd23+3584];
	max.f32 	%f58, %f56, %f57;
	mov.b32 	%r8, %f58;
	shfl.sync.bfly.b32	%r9|%p3, %r8, 16, 31, -1;
	mov.b32 	%f59, %r9;
	max.f32 	%f60, %f58, %f59;
	mov.b32 	%r10, %f60;
	shfl.sync.bfly.b32	%r11|%p4, %r10, 8, 31, -1;
	mov.b32 	%f61, %r11;
	max.f32 	%f62, %f60, %f61;
	mov.b32 	%r12, %f62;
	shfl.sync.bfly.b32	%r13|%p5, %r12, 4, 31, -1;
	mov.b32 	%f63, %r13;
	max.f32 	%f64, %f62, %f63;
	mov.b32 	%r14, %f64;
	shfl.sync.bfly.b32	%r15|%p6, %r14, 2, 31, -1;
	mov.b32 	%f65, %r15;
	max.f32 	%f66, %f64, %f65;
	mov.b32 	%r16, %f66;
	shfl.sync.bfly.b32	%r17|%p7, %r16, 1, 31, -1;
	mov.b32 	%f67, %r17;
	max.f32 	%f68, %f66, %f67;
	sub.f32 	%f69, %f1, %f68;
	fma.rn.f32 	%f70, %f69, 0f3BBB989D, 0f3F000000;
	cvt.sat.f32.f32 	%f71, %f70;
	mov.f32 	%f72, 0f4B400001;
	mov.f32 	%f73, 0f437C0000;
	fma.rm.f32 	%f74, %f71, %f73, %f72;
	add.f32 	%f75, %f74, 0fCB40007F;
	neg.f32 	%f76, %f75;
	fma.rn.f32 	%f77, %f69, 0f3FB8AA3B, %f76;
	fma.rn.f32 	%f78, %f69, 0f32A57060, %f77;
	mov.b32 	%r18, %f74;
	shl.b32 	%r19, %r18, 23;
	mov.b32 	%f79, %r19;
	ex2.approx.ftz.f32 	%f80, %f78;
	mul.f32 	%f81, %f80, %f79;
	add.f32 	%f82, %f81, 0f00000000;
	sub.f32 	%f83, %f3, %f68;
	fma.rn.f32 	%f84, %f83, 0f3BBB989D, 0f3F000000;
	cvt.sat.f32.f32 	%f85, %f84;
	fma.rm.f32 	%f86, %f85, %f73, %f72;
	add.f32 	%f87, %f86, 0fCB40007F;
	neg.f32 	%f88, %f87;
	fma.rn.f32 	%f89, %f83, 0f3FB8AA3B, %f88;
	fma.rn.f32 	%f90, %f83, 0f32A57060, %f89;
	mov.b32 	%r20, %f86;
	shl.b32 	%r21, %r20, 23;
	mov.b32 	%f91, %r21;
	ex2.approx.ftz.f32 	%f92, %f90;
	mul.f32 	%f93, %f92, %f91;
	add.f32 	%f94, %f82, %f93;
	sub.f32 	%f95, %f5, %f68;
	fma.rn.f32 	%f96, %f95, 0f3BBB989D, 0f3F000000;
	cvt.sat.f32.f32 	%f97, %f96;
	fma.rm.f32 	%f98, %f97, %f73, %f72;
	add.f32 	%f99, %f98, 0fCB40007F;
	neg.f32 	%f100, %f99;
	fma.rn.f32 	%f101, %f95, 0f3FB8AA3B, %f100;
	fma.rn.f32 	%f102, %f95, 0f32A57060, %f101;
	mov.b32 	%r22, %f98;
	shl.b32 	%r23, %r22, 23;
	mov.b32 	%f103, %r23;
	ex2.approx.ftz.f32 	%f104, %f102;
	mul.f32 	%f105, %f104, %f103;
	add.f32 	%f106, %f94, %f105;
	sub.f32 	%f107, %f7, %f68;
	fma.rn.f32 	%f108, %f107, 0f3BBB989D, 0f3F000000;
	cvt.sat.f32.f32 	%f109, %f108;
	fma.rm.f32 	%f110, %f109, %f73, %f72;
	add.f32 	%f111, %f110, 0fCB40007F;
	neg.f32 	%f112, %f111;
	fma.rn.f32 	%f113, %f107, 0f3FB8AA3B, %f112;
	fma.rn.f32 	%f114, %f107, 0f32A57060, %f113;
	mov.b32 	%r24, %f110;
	shl.b32 	%r25, %r24, 23;
	mov.b32 	%f115, %r25;
	ex2.approx.ftz.f32 	%f116, %f114;
	mul.f32 	%f117, %f116, %f115;
	add.f32 	%f118, %f106, %f117;
	sub.f32 	%f119, %f9, %f68;
	fma.rn.f32 	%f120, %f119, 0f3BBB989D, 0f3F000000;
	cvt.sat.f32.f32 	%f121, %f120;
	fma.rm.f32 	%f122, %f121, %f73, %f72;
	add.f32 	%f123, %f122, 0fCB40007F;
	neg.f32 	%f124, %f123;
	fma.rn.f32 	%f125, %f119, 0f3FB8AA3B, %f124;
	fma.rn.f32 	%f126, %f119, 0f32A57060, %f125;
	mov.b32 	%r26, %f122;
	shl.b32 	%r27, %r26, 23;
	mov.b32 	%f127, %r27;
	ex2.approx.ftz.f32 	%f128, %f126;
	mul.f32 	%f129, %f128, %f127;
	add.f32 	%f130, %f118, %f129;
	sub.f32 	%f131, %f11, %f68;
	fma.rn.f32 	%f132, %f131, 0f3BBB989D, 0f3F000000;
	cvt.sat.f32.f32 	%f133, %f132;
	fma.rm.f32 	%f134, %f133, %f73, %f72;
	add.f32 	%f135, %f134, 0fCB40007F;
	neg.f32 	%f136, %f135;
	fma.rn.f32 	%f137, %f131, 0f3FB8AA3B, %f136;
	fma.rn.f32 	%f138, %f131, 0f32A57060, %f137;
	mov.b32 	%r28, %f134;
	shl.b32 	%r29, %r28, 23;
	mov.b32 	%f139, %r29;
	ex2.approx.ftz.f32 	%f140, %f138;
	mul.f32 	%f141, %f140, %f139;
	add.f32 	%f142, %f130, %f141;
	sub.f32 	%f143, %f13, %f68;
	fma.rn.f32 	%f144, %f143, 0f3BBB989D, 0f3F000000;
	cvt.sat.f32.f32 	%f145, %f144;
	fma.rm.f32 	%f146, %f145, %f73, %f72;
	add.f32 	%f147, %f146, 0fCB40007F;
	neg.f32 	%f148, %f147;
	fma.rn.f32 	%f149, %f143, 0f3FB8AA3B, %f148;
	fma.rn.f32 	%f150, %f143, 0f32A57060, %f149;
	mov.b32 	%r30, %f146;
	shl.b32 	%r31, %r30, 23;
	mov.b32 	%f151, %r31;
	ex2.approx.ftz.f32 	%f152, %f150;
	mul.f32 	%f153, %f152, %f151;
	add.f32 	%f154, %f142, %f153;
	sub.f32 	%f155, %f15, %f68;
	fma.rn.f32 	%f156, %f155, 0f3BBB989D, 0f3F000000;
	cvt.sat.f32.f32 	%f157, %f156;
	fma.rm.f32 	%f158, %f157, %f73, %f72;
	add.f32 	%f159, %f158, 0fCB40007F;
	neg.f32 	%f160, %f159;
	fma.rn.f32 	%f161, %f155, 0f3FB8AA3B, %f160;
	fma.rn.f32 	%f162, %f155, 0f32A57060, %f161;
	mov.b32 	%r32, %f158;
	shl.b32 	%r33, %r32, 23;
	mov.b32 	%f163, %r33;
	ex2.approx.ftz.f32 	%f164, %f162;
	mul.f32 	%f165, %f164, %f163;
	add.f32 	%f166, %f154, %f165;
	sub.f32 	%f167, %f17, %f68;
	fma.rn.f32 	%f168, %f167, 0f3BBB989D, 0f3F000000;
	cvt.sat.f32.f32 	%f169, %f168;
	fma.rm.f32 	%f170, %f169, %f73, %f72;
	add.f32 	%f171, %f170, 0fCB40007F;
	neg.f32 	%f172, %f171;
	fma.rn.f32 	%f173, %f167, 0f3FB8AA3B, %f172;
	fma.rn.f32 	%f174, %f167, 0f32A57060, %f173;
	mov.b32 	%r34, %f170;
	shl.b32 	%r35, %r34, 23;
	mov.b32 	%f175, %r35;
	ex2.approx.ftz.f32 	%f176, %f174;
	mul.f32 	%f177, %f176, %f175;
	add.f32 	%f178, %f166, %f177;
	sub.f32 	%f179, %f19, %f68;
	fma.rn.f32 	%f180, %f179, 0f3BBB989D, 0f3F000000;
	cvt.sat.f32.f32 	%f181, %f180;
	fma.rm.f32 	%f182, %f181, %f73, %f72;
	add.f32 	%f183, %f182, 0fCB40007F;
	neg.f32 	%f184, %f183;
	fma.rn.f32 	%f185, %f179, 0f3FB8AA3B, %f184;
	fma.rn.f32 	%f186, %f179, 0f32A57060, %f185;
	mov.b32 	%r36, %f182;
	shl.b32 	%r37, %r36, 23;
	mov.b32 	%f187, %r37;
	ex2.approx.ftz.f32 	%f188, %f186;
	mul.f32 	%f189, %f188, %f187;
	add.f32 	%f190, %f178, %f189;
	sub.f32 	%f191, %f21, %f68;
	fma.rn.f32 	%f192, %f191, 0f3BBB989D, 0f3F000000;
	cvt.sat.f32.f32 	%f193, %f192;
	fma.rm.f32 	%f194, %f193, %f73, %f72;
	add.f32 	%f195, %f194, 0fCB40007F;
	neg.f32 	%f196, %f195;
	fma.rn.f32 	%f197, %f191, 0f3FB8AA3B, %f196;
	fma.rn.f32 	%f198, %f191, 0f32A57060, %f197;
	mov.b32 	%r38, %f194;
	shl.b32 	%r39, %r38, 23;
	mov.b32 	%f199, %r39;
	ex2.approx.ftz.f32 	%f200, %f198;
	mul.f32 	%f201, %f200, %f199;
	add.f32 	%f202, %f190, %f201;
	sub.f32 	%f203, %f23, %f68;
	fma.rn.f32 	%f204, %f203, 0f3BBB989D, 0f3F000000;
	cvt.sat.f32.f32 	%f205, %f204;
	fma.rm.f32 	%f206, %f205, %f73, %f72;
	add.f32 	%f207, %f206, 0fCB40007F;
	neg.f32 	%f208, %f207;
	fma.rn.f32 	%f209, %f203, 0f3FB8AA3B, %f208;
	fma.rn.f32 	%f210, %f203, 0f32A57060, %f209;
	mov.b32 	%r40, %f206;
	shl.b32 	%r41, %r40, 23;
	mov.b32 	%f211, %r41;
	ex2.approx.ftz.f32 	%f212, %f210;
	mul.f32 	%f213, %f212, %f211;
	add.f32 	%f214, %f202, %f213;
	sub.f32 	%f215, %f25, %f68;
	fma.rn.f32 	%f216, %f215, 0f3BBB989D, 0f3F000000;
	cvt.sat.f32.f32 	%f217, %f216;
	fma.rm.f32 	%f218, %f217, %f73, %f72;
	add.f32 	%f219, %f218, 0fCB40007F;
	neg.f32 	%f220, %f219;
	fma.rn.f32 	%f221, %f215, 0f3FB8AA3B, %f220;
	fma.rn.f32 	%f222, %f215, 0f32A57060, %f221;
	mov.b32 	%r42, %f218;
	shl.b32 	%r43, %r42, 23;
	mov.b32 	%f223, %r43;
	ex2.approx.ftz.f32 	%f224, %f222;
	mul.f32 	%f225, %f224, %f223;
	add.f32 	%f226, %f214, %f225;
	sub.f32 	%f227, %f27, %f68;
	fma.rn.f32 	%f228, %f227, 0f3BBB989D, 0f3F000000;
	cvt.sat.f32.f32 	%f229, %f228;
	fma.rm.f32 	%f230, %f229, %f73, %f72;
	add.f32 	%f231, %f230, 0fCB40007F;
	neg.f32 	%f232, %f231;
	fma.rn.f32 	%f233, %f227, 0f3FB8AA3B, %f232;
	fma.rn.f32 	%f234, %f227, 0f32A57060, %f233;
	mov.b32 	%r44, %f230;
	shl.b32 	%r45, %r44, 23;
	mov.b32 	%f235, %r45;
	ex2.approx.ftz.f32 	%f236, %f234;
	mul.f32 	%f237, %f236, %f235;
	add.f32 	%f238, %f226, %f237;
	sub.f32 	%f239, %f29, %f68;
	fma.rn.f32 	%f240, %f239, 0f3BBB989D, 0f3F000000;
	cvt.sat.f32.f32 	%f241, %f240;
	fma.rm.f32 	%f242, %f241, %f73, %f72;
	add.f32 	%f243, %f242, 0fCB40007F;
	neg.f32 	%f244, %f243;
	fma.rn.f32 	%f245, %f239, 0f3FB8AA3B, %f244;
	fma.rn.f32 	%f246, %f239, 0f32A57060, %f245;
	mov.b32 	%r46, %f242;
	shl.b32 	%r47, %r46, 23;
	mov.b32 	%f247, %r47;
	ex2.approx.ftz.f32 	%f248, %f246;
	mul.f32 	%f249, %f248, %f247;
	add.f32 	%f250, %f238, %f249;
	sub.f32 	%f251, %f31, %f68;
	fma.rn.f32 	%f252, %f251, 0f3BBB989D, 0f3F000000;
	cvt.sat.f32.f32 	%f253, %f252;
	fma.rm.f32 	%f254, %f253, %f73, %f72;
	add.f32 	%f255, %f254, 0fCB40007F;
	neg.f32 	%f256, %f255;
	fma.rn.f32 	%f257, %f251, 0f3FB8AA3B, %f256;
	fma.rn.f32 	%f258, %f251, 0f32A57060, %f257;
	mov.b32 	%r48, %f254;
	shl.b32 	%r49, %r48, 23;
	mov.b32 	%f259, %r49;
	ex2.approx.ftz.f32 	%f260, %f258;
	mul.f32 	%f261, %f260, %f259;
	add.f32 	%f262, %f250, %f261;
	sub.f32 	%f263, %f33, %f68;
	fma.rn.f32 	%f264, %f263, 0f3BBB989D, 0f3F000000;
	cvt.sat.f32.f32 	%f265, %f264;
	fma.rm.f32 	%f266, %f265, %f73, %f72;
	add.f32 	%f267, %f266, 0fCB40007F;
	neg.f32 	%f268, %f267;
	fma.rn.f32 	%f269, %f263, 0f3FB8AA3B, %f268;
	fma.rn.f32 	%f270, %f263, 0f32A57060, %f269;
	mov.b32 	%r50, %f266;
	shl.b32 	%r51, %r50, 23;
	mov.b32 	%f271, %r51;
	ex2.approx.ftz.f32 	%f272, %f270;
	mul.f32 	%f273, %f272, %f271;
	add.f32 	%f274, %f262, %f273;
	sub.f32 	%f275, %f35, %f68;
	fma.rn.f32 	%f276, %f275, 0f3BBB989D, 0f3F000000;
	cvt.sat.f32.f32 	%f277, %f276;
	fma.rm.f32 	%f278, %f277, %f73, %f72;
	add.f32 	%f279, %f278, 0fCB40007F;
	neg.f32 	%f280, %f279;
	fma.rn.f32 	%f281, %f275, 0f3FB8AA3B, %f280;
	fma.rn.f32 	%f282, %f275, 0f32A57060, %f281;
	mov.b32 	%r52, %f278;
	shl.b32 	%r53, %r52, 23;
	mov.b32 	%f283, %r53;
	ex2.approx.ftz.f32 	%f284, %f282;
	mul.f32 	%f285, %f284, %f283;
	add.f32 	%f286, %f274, %f285;
	sub.f32 	%f287, %f37, %f68;
	fma.rn.f32 	%f288, %f287, 0f3BBB989D, 0f3F000000;
	cvt.sat.f32.f32 	%f289, %f288;
	fma.rm.f32 	%f290, %f289, %f73, %f72;
	add.f32 	%f291, %f290, 0fCB40007F;
	neg.f32 	%f292, %f291;
	fma.rn.f32 	%f293, %f287, 0f3FB8AA3B, %f292;
	fma.rn.f32 	%f294, %f287, 0f32A57060, %f293;
	mov.b32 	%r54, %f290;
	shl.b32 	%r55, %r54, 23;
	mov.b32 	%f295, %r55;
	ex2.approx.ftz.f32 	%f296, %f294;
	mul.f32 	%f297, %f296, %f295;
	add.f32 	%f298, %f286, %f297;
	sub.f32 	%f299, %f39, %f68;
	fma.rn.f32 	%f300, %f299, 0f3BBB989D, 0f3F000000;
	cvt.sat.f32.f32 	%f301, %f300;
	fma.rm.f32 	%f302, %f301, %f73, %f72;
	add.f32 	%f303, %f302, 0fCB40007F;
	neg.f32 	%f304, %f303;
	fma.rn.f32 	%f305, %f299, 0f3FB8AA3B, %f304;
	fma.rn.f32 	%f306, %f299, 0f32A57060, %f305;
	mov.b32 	%r56, %f302;
	shl.b32 	%r57, %r56, 23;
	mov.b32 	%f307, %r57;
	ex2.approx.ftz.f32 	%f308, %f306;
	mul.f32 	%f309, %f308, %f307;
	add.f32 	%f310, %f298, %f309;
	sub.f32 	%f311, %f41, %f68;
	fma.rn.f32 	%f312, %f311, 0f3BBB989D, 0f3F000000;
	cvt.sat.f32.f32 	%f313, %f312;
	fma.rm.f32 	%f314, %f313, %f73, %f72;
	add.f32 	%f315, %f314, 0fCB40007F;
	neg.f32 	%f316, %f315;
	fma.rn.f32 	%f317, %f311, 0f3FB8AA3B, %f316;
	fma.rn.f32 	%f318, %f311, 0f32A57060, %f317;
	mov.b32 	%r58, %f314;
	shl.b32 	%r59, %r58, 23;
	mov.b32 	%f319, %r59;
	ex2.approx.ftz.f32 	%f320, %f318;
	mul.f32 	%f321, %f320, %f319;
	add.f32 	%f322, %f310, %f321;
	sub.f32 	%f323, %f43, %f68;
	fma.rn.f32 	%f324, %f323, 0f3BBB989D, 0f3F000000;
	cvt.sat.f32.f32 	%f325, %f324;
	fma.rm.f32 	%f326, %f325, %f73, %f72;
	add.f32 	%f327, %f326, 0fCB40007F;
	neg.f32 	%f328, %f327;
	fma.rn.f32 	%f329, %f323, 0f3FB8AA3B, %f328;
	fma.rn.f32 	%f330, %f323, 0f32A57060, %f329;
	mov.b32 	%r60, %f326;
	shl.b32 	%r61, %r60, 23;
	mov.b32 	%f331, %r61;
	ex2.approx.ftz.f32 	%f332, %f330;
	mul.f32 	%f333, %f332, %f331;
	add.f32 	%f334, %f322, %f333;
	sub.f32 	%f335, %f45, %f68;
	fma.rn.f32 	%f336, %f335, 0f3BBB989D, 0f3F000000;
	cvt.sat.f32.f32 	%f337, %f336;
	fma.rm.f32 	%f338, %f337, %f73, %f72;
	add.f32 	%f339, %f338, 0fCB40007F;
	neg.f32 	%f340, %f339;
	fma.rn.f32 	%f341, %f335, 0f3FB8AA3B, %f340;
	fma.rn.f32 	%f342, %f335, 0f32A57060, %f341;
	mov.b32 	%r62, %f338;
	shl.b32 	%r63, %r62, 23;
	mov.b32 	%f343, %r63;
	ex2.approx.ftz.f32 	%f344, %f342;
	mul.f32 	%f345, %f344, %f343;
	add.f32 	%f346, %f334, %f345;
	sub.f32 	%f347, %f47, %f68;
	fma.rn.f32 	%f348, %f347, 0f3BBB989D, 0f3F000000;
	cvt.sat.f32.f32 	%f349, %f348;
	fma.rm.f32 	%f350, %f349, %f73, %f72;
	add.f32 	%f351, %f350, 0fCB40007F;
	neg.f32 	%f352, %f351;
	fma.rn.f32 	%f353, %f347, 0f3FB8AA3B, %f352;
	fma.rn.f32 	%f354, %f347, 0f32A57060, %f353;
	mov.b32 	%r64, %f350;
	shl.b32 	%r65, %r64, 23;
	mov.b32 	%f355, %r65;
	ex2.approx.ftz.f32 	%f356, %f354;
	mul.f32 	%f357, %f356, %f355;
	add.f32 	%f358, %f346, %f357;
	sub.f32 	%f359, %f49, %f68;
	fma.rn.f32 	%f360, %f359, 0f3BBB989D, 0f3F000000;
	cvt.sat.f32.f32 	%f361, %f360;
	fma.rm.f32 	%f362, %f361, %f73, %f72;
	add.f32 	%f363, %f362, 0fCB40007F;
	neg.f32 	%f364, %f363;
	fma.rn.f32 	%f365, %f359, 0f3FB8AA3B, %f364;
	fma.rn.f32 	%f366, %f359, 0f32A57060, %f365;
	mov.b32 	%r66, %f362;
	shl.b32 	%r67, %r66, 23;
	mov.b32 	%f367, %r67;
	ex2.approx.ftz.f32 	%f368, %f366;
	mul.f32 	%f369, %f368, %f367;
	add.f32 	%f370, %f358, %f369;
	sub.f32 	%f371, %f51, %f68;
	fma.rn.f32 	%f372, %f371, 0f3BBB989D, 0f3F000000;
	cvt.sat.f32.f32 	%f373, %f372;
	fma.rm.f32 	%f374, %f373, %f73, %f72;
	add.f32 	%f375, %f374, 0fCB40007F;
	neg.f32 	%f376, %f375;
	fma.rn.f32 	%f377, %f371, 0f3FB8AA3B, %f376;
	fma.rn.f32 	%f378, %f371, 0f32A57060, %f377;
	mov.b32 	%r68, %f374;
	shl.b32 	%r69, %r68, 23;
	mov.b32 	%f379, %r69;
	ex2.approx.ftz.f32 	%f380, %f378;
	mul.f32 	%f381, %f380, %f379;
	add.f32 	%f382, %f370, %f381;
	sub.f32 	%f383, %f53, %f68;
	fma.rn.f32 	%f384, %f383, 0f3BBB989D, 0f3F000000;
	cvt.sat.f32.f32 	%f385, %f384;
	fma.rm.f32 	%f386, %f385, %f73, %f72;
	add.f32 	%f387, %f386, 0fCB40007F;
	neg.f32 	%f388, %f387;
	fma.rn.f32 	%f389, %f383, 0f3FB8AA3B, %f388;
	fma.rn.f32 	%f390, %f383, 0f32A57060, %f389;
	mov.b32 	%r70, %f386;
	shl.b32 	%r71, %r70, 23;
	mov.b32 	%f391, %r71;
	ex2.approx.ftz.f32 	%f392, %f390;
	mul.f32 	%f393, %f392, %f391;
	add.f32 	%f394, %f382, %f393;
	sub.f32 	%f395, %f55, %f68;
	fma.rn.f32 	%f396, %f395, 0f3BBB989D, 0f3F000000;
	cvt.sat.f32.f32 	%f397, %f396;
	fma.rm.f32 	%f398, %f397, %f73, %f72;
	add.f32 	%f399, %f398, 0fCB40007F;
	neg.f32 	%f400, %f399;
	fma.rn.f32 	%f401, %f395, 0f3FB8AA3B, %f400;
	fma.rn.f32 	%f402, %f395, 0f32A57060, %f401;
	mov.b32 	%r72, %f398;
	shl.b32 	%r73, %r72, 23;
	mov.b32 	%f403, %r73;
	ex2.approx.ftz.f32 	%f404, %f402;
	mul.f32 	%f405, %f404, %f403;
	add.f32 	%f406, %f394, %f405;
	sub.f32 	%f407, %f57, %f68;
	fma.rn.f32 	%f408, %f407, 0f3BBB989D, 0f3F000000;
	cvt.sat.f32.f32 	%f409, %f408;
	fma.rm.f32 	%f410, %f409, %f73, %f72;
	add.f32 	%f411, %f410, 0fCB40007F;
	neg.f32 	%f412, %f411;
	fma.rn.f32 	%f413, %f407, 0f3FB8AA3B, %f412;
	fma.rn.f32 	%f414, %f407, 0f32A57060, %f413;
	mov.b32 	%r74, %f410;
	shl.b32 	%r75, %r74, 23;
	mov.b32 	%f415, %r75;
	ex2.approx.ftz.f32 	%f416, %f414;
	mul.f32 	%f417, %f416, %f415;
	add.f32 	%f418, %f406, %f417;
	mov.b32 	%r76, %f418;
	shfl.sync.bfly.b32	%r77|%p8, %r76, 16, 31, -1;
	mov.b32 	%f419, %r77;
	add.f32 	%f420, %f418, %f419;
	mov.b32 	%r78, %f420;
	shfl.sync.bfly.b32	%r79|%p9, %r78, 8, 31, -1;
	mov.b32 	%f421, %r79;
	add.f32 	%f422, %f420, %f421;
	mov.b32 	%r80, %f422;
	shfl.sync.bfly.b32	%r81|%p10, %r80, 4, 31, -1;
	mov.b32 	%f423, %r81;
	add.f32 	%f424, %f422, %f423;
	mov.b32 	%r82, %f424;
	shfl.sync.bfly.b32	%r83|%p11, %r82, 2, 31, -1;
	mov.b32 	%f425, %r83;
	add.f32 	%f426, %f424, %f425;
	mov.b32 	%r84, %f426;
	shfl.sync.bfly.b32	%r85|%p12, %r84, 1, 31, -1;
	mov.b32 	%f427, %r85;
	add.f32 	%f428, %f426, %f427;
	div.rn.f32 	%f429, %f81, %f428;
	div.rn.f32 	%f430, %f93, %f428;
	div.rn.f32 	%f431, %f105, %f428;
	div.rn.f32 	%f432, %f117, %f428;
	div.rn.f32 	%f433, %f129, %f428;
	div.rn.f32 	%f434, %f141, %f428;
	div.rn.f32 	%f435, %f153, %f428;
	div.rn.f32 	%f436, %f165, %f428;
	div.rn.f32 	%f437, %f177, %f428;
	div.rn.f32 	%f438, %f189, %f428;
	div.rn.f32 	%f439, %f201, %f428;
	div.rn.f32 	%f440, %f213, %f428;
	div.rn.f32 	%f441, %f225, %f428;
	div.rn.f32 	%f442, %f237, %f428;
	div.rn.f32 	%f443, %f249, %f428;
	div.rn.f32 	%f444, %f261, %f428;
	div.rn.f32 	%f445, %f273, %f428;
	div.rn.f32 	%f446, %f285, %f428;
	div.rn.f32 	%f447, %f297, %f428;
	div.rn.f32 	%f448, %f309, %f428;
	div.rn.f32 	%f449, %f321, %f428;
	div.rn.f32 	%f450, %f333, %f428;
	div.rn.f32 	%f451, %f345, %f428;
	div.rn.f32 	%f452, %f357, %f428;
	div.rn.f32 	%f453, %f369, %f428;
	div.rn.f32 	%f454, %f381, %f428;
	div.rn.f32 	%f455, %f393, %f428;
	div.rn.f32 	%f456, %f405, %f428;
	div.rn.f32 	%f457, %f417, %f428;
	mad.lo.s64 	%rd24, %rd27, %rd3, %rd5;
	shl.b64 	%rd25, %rd24, 2;
	add.s64 	%rd26, %rd6, %rd25;
	st.global.f32 	[%rd26], %f429;
	st.global.f32 	[%rd26+128], %f430;
	st.global.f32 	[%rd26+256], %f431;
	st.global.f32 	[%rd26+384], %f432;
	st.global.f32 	[%rd26+512], %f433;
	st.global.f32 	[%rd26+640], %f434;
	st.global.f32 	[%rd26+768], %f435;
	st.global.f32 	[%rd26+896], %f436;
	st.global.f32 	[%rd26+1024], %f437;
	st.global.f32 	[%rd26+1152], %f438;
	st.global.f32 	[%rd26+1280], %f439;
	st.global.f32 	[%rd26+1408], %f440;
	st.global.f32 	[%rd26+1536], %f441;
	st.global.f32 	[%rd26+1664], %f442;
	st.global.f32 	[%rd26+1792], %f443;
	st.global.f32 	[%rd26+1920], %f444;
	st.global.f32 	[%rd26+2048], %f445;
	st.global.f32 	[%rd26+2176], %f446;
	st.global.f32 	[%rd26+2304], %f447;
	st.global.f32 	[%rd26+2432], %f448;
	st.global.f32 	[%rd26+2560], %f449;
	st.global.f32 	[%rd26+2688], %f450;
	st.global.f32 	[%rd26+2816], %f451;
	st.global.f32 	[%rd26+2944], %f452;
	st.global.f32 	[%rd26+3072], %f453;
	st.global.f32 	[%rd26+3200], %f454;
	st.global.f32 	[%rd26+3328], %f455;
	st.global.f32 	[%rd26+3456], %f456;
	st.global.f32 	[%rd26+3584], %f457;
	add.s64 	%rd27, %rd27, %rd8;
	setp.lt.s64 	%p13, %rd27, %rd13;
	@%p13 bra 	$L__BB132_4;
$L__BB132_5:
	ret;

}
	// .globl	_Z15SoftmaxWarpImplI10DirectLoadIffE11DirectStoreIffEfLi1ELi29ELi32ELi1ELb1EL9Algorithm0EEvT_T0_ll
.visible .entry _Z15SoftmaxWarpImplI10DirectLoadIffE11DirectStoreIffEfLi1ELi29ELi32ELi1ELb1EL9Algorithm0EEvT_T0_ll(
	.param .align 8 .b8 _Z15SoftmaxWarpImplI10DirectLoadIffE11DirectStoreIffEfLi1ELi29ELi32ELi1ELb1EL9Algorithm0EEvT_T0_ll_param_0[16],
	.param .align 8 .b8 _Z15SoftmaxWarpImplI10DirectLoadIffE11DirectStoreIffEfLi1ELi29ELi32ELi1ELb1EL9Algorithm0EEvT_T0_ll_param_1[16],
	.param .u64 _Z15SoftmaxWarpImplI10DirectLoadIffE11DirectStoreIffEfLi1ELi29ELi32ELi1ELb1EL9Algorithm0EEvT_T0_ll_param_2,
	.param .u64 _Z15SoftmaxWarpImplI10DirectLoadIffE11DirectStoreIffEfLi1ELi29ELi32ELi1ELb1EL9Algorithm0EEvT_T0_ll_param_3
)
{
	.reg .pred 	%p<72>;
	.reg .b32 	%r<138>;
	.reg .b32 	%f<603>;
	.reg .b64 	%rd<65>;

	ld.param.u64 	%rd30, [_Z15SoftmaxWarpImplI10DirectLoadIffE11DirectStoreIffEfLi1ELi29ELi32ELi1ELb1EL9Algorithm0EEvT_T0_ll_param_1+8];
	ld.param.u64 	%rd29, [_Z15SoftmaxWarpImplI10DirectLoadIffE11DirectStoreIffEfLi1ELi29ELi32ELi1ELb1EL9Algorithm0EEvT_T0_ll_param_1];
	ld.param.u64 	%rd28, [_Z15SoftmaxWarpImplI10DirectLoadIffE11DirectStoreIffEfLi1ELi29ELi32ELi1ELb1EL9Algorithm0EEvT_T0_ll_param_0+8];
	ld.param.u64 	%rd27, [_Z15SoftmaxWarpImplI10DirectLoadIffE11DirectStoreIffEfLi1ELi29ELi32ELi1ELb1EL9Algorithm0EEvT_T0_ll_param_0];
	ld.param.u64 	%rd32, [_Z15SoftmaxWarpImplI10DirectLoadIffE11DirectStoreIffEfLi1ELi29ELi32ELi1ELb1EL9Algorithm0EEvT_T0_ll_param_3];
	setp.lt.s64 	%p1, %rd32, 929;
	@%p1 bra 	$L__BB133_2;
	mov.u64 	%rd33, $str;
	cvta.global.u64 	%rd34, %rd33;
	mov.u64 	%rd35, $str$1;
	cvta.global.u64 	%rd36, %rd35;
	mov.u64 	%rd37, __unnamed_134;
	cvta.global.u64 	%rd38, %rd37;
	{ // callseq 133, 0
	.param .b64 param0;
	st.param.b64 	[param0], %rd34;
	.param .b64 param1;
	st.param.b64 	[param1], %rd36;
	.param .b32 param2;
	st.param.b32 	[param2], 253;
	.param .b64 param3;
	st.param.b64 	[param3], %rd38;
	.param .b64 param4;
	st.param.b64 	[param4], 1;
	call.uni 
	__assertfail, 
	(
	param0, 
	param1, 
	param2, 
	param3, 
	param4
	);
	} // callseq 133
$L__BB133_2:
	ld.param.u64 	%rd62, [_Z15SoftmaxWarpImplI10DirectLoadIffE11DirectStoreIffEfLi1ELi29ELi32ELi1ELb1EL9Algorithm0EEvT_T0_ll_param_2];
	mov.u32 	%r1, %ctaid.x;
	mov.u32 	%r2, %ntid.y;
	mov.u32 	%r3, %tid.y;
	mad.lo.s32 	%r4, %r1, %r2, %r3;
	cvt.s64.s32 	%rd64, %r4;
	setp.le.s64 	%p2, %rd62, %rd64;
	@%p2 bra 	$L__BB133_121;
	mov.u32 	%r5, %tid.x;
	add.s32 	%r6, %r5, 64;
	cvt.u64.u32 	%rd2, %r6;
	add.s32 	%r7, %r5, 96;
	cvt.u64.u32 	%rd3, %r7;
	add.s32 	%r8, %r5, 128;
	cvt.u64.u32 	%rd4, %r8;
	add.s32 	%r9, %r5, 160;
	cvt.u64.u32 	%rd5, %r9;
	add.s32 	%r10, %r5, 192;
	cvt.u64.u32 	%rd6, %r10;
	add.s32 	%r11, %r5, 224;
	cvt.u64.u32 	%rd7, %r11;
	add.s32 	%r12, %r5, 320;
	cvt.u64.u32 	%rd8, %r12;
	add.s32 	%r13, %r5, 352;
	cvt.u64.u32 	%rd9, %r13;
	add.s32 	%r14, %r5, 384;
	cvt.u64.u32 	%rd10, %r14;
	add.s32 	%r15, %r5, 416;
	cvt.u64.u32 	%rd11, %r15;
	add.s32 	%r16, %r5, 448;
	cvt.u64.u32 	%rd12, %r16;
	add.s32 	%r17, %r5, 480;
	cvt.u64.u32 	%rd13, %r17;
	add.s32 	%r18, %r5, 512;
	cvt.u64.u32 	%rd14, %r18;
	add.s32 	%r19, %r5, 544;
	cvt.u64.u32 	%rd15, %r19;
	add.s32 	%r20, %r5, 576;
	cvt.u64.u32 	%rd16, %r20;
	add.s32 	%r21, %r5, 608;
	cvt.u64.u32 	%rd17, %r21;
	add.s32 	%r22, %r5, 640;
	cvt.u64.u32 	%rd18, %r22;
	add.s32 	%r23, %r5, 672;
	cvt.u64.u32 	%rd19, %r23;
	add.s32 	%r24, %r5, 832;
	cvt.u64.u32 	%rd20, %r24;
	add.s32 	%r25, %r5, 864;
	cvt.u64.u32 	%rd21, %r25;
	add.s32 	%r26, %r5, 896;
	cvt.u64.u32 	%rd22, %r26;
	add.s32 	%r29, %r5, 32;
	add.s32 	%r31, %r5, 256;
	add.s32 	%r33, %r5, 288;
	add.s32 	%r35, %r5, 704;
	add.s32 	%r37, %r5, 736;
$L__BB133_4:
	cvt.u64.u32 	%rd39, %r5;
	setp.le.s64 	%p3, %rd32, %rd39;
	mad.lo.s64 	%rd40, %rd64, %rd28, %rd39;
	cvta.to.global.u64 	%rd41, %rd27;
	shl.b64 	%rd42, %rd40, 2;
	add.s64 	%rd24, %rd41, %rd42;
	mov.f32 	%f545, 0fFF800000;
	mov.f32 	%f548, %f545;
	@%p3 bra 	$L__BB133_6;
	ld.global.f32 	%f545, [%rd24];
	max.f32 	%f548, %f545, 0fFF800000;
$L__BB133_6:
	cvt.u64.u32 	%rd43, %r29;
	setp.le.s64 	%p4, %rd32, %rd43;
	mov.f32 	%f547, 0fFF800000;
	@%p4 bra 	$L__BB133_8;
	ld.global.f32 	%f547, [%rd24+128];
	max.f32 	%f548, %f548, %f547;
$L__BB133_8:
	setp.le.s64 	%p5, %rd32, %rd2;
	mov.f32 	%f549, 0fFF800000;
	@%p5 bra 	$L__BB133_10;
	ld.global.f32 	%f549, [%rd24+256];
	max.f32 	%f548, %f548, %f549;
$L__BB133_10:
	setp.le.s64 	%p6, %rd32, %rd3;
	mov.f32 	%f551, 0fFF800000;
	@%p6 bra 	$L__BB133_12;
	ld.global.f32 	%f551, [%rd24+384];
	max.f32 	%f548, %f548, %f551;
$L__BB133_12:
	setp.le.s64 	%p7, %rd32, %rd4;
	mov.f32 	%f553, 0fFF800000;
	@%p7 bra 	$L__BB133_14;
	ld.global.f32 	%f553, [%rd24+512];
	max.f32 	%f548, %f548, %f553;
$L__BB133_14:
	setp.le.s64 	%p8, %rd32, %rd5;
	mov.f32 	%f555, 0fFF800000;
	@%p8 bra 	$L__BB133_16;
	ld.global.f32 	%f555, [%rd24+640];
	max.f32 	%f548, %f548, %f555;
$L__BB133_16:
	setp.le.s64 	%p9, %rd32, %rd6;
	mov.f32 	%f557, 0fFF800000;
	@%p9 bra 	$L__BB133_18;
	ld.global.f32 	%f557, [%rd24+768];
	max.f32 	%f548, %f548, %f557;
$L__BB133_18:
	setp.le.s64 	%p10, %rd32, %rd7;
	mov.f32 	%f559, 0fFF800000;
	@%p10 bra 	$L__BB133_20;
	ld.global.f32 	%f559, [%rd24+896];
	max.f32 	%f548, %f548, %f559;
$L__BB133_20:
	cvt.u64.u32 	%rd44, %r31;
	setp.le.s64 	%p11, %rd32, %rd44;
	mov.f32 	%f561, 0fFF800000;
	@%p11 bra 	$L__BB133_22;
	ld.global.f32 	%f561, [%rd24+1024];
	max.f32 	%f548, %f548, %f561;
$L__BB133_22:
	cvt.u64.u32 	%rd45, %r33;
	setp.le.s64 	%p12, %rd32, %rd45;
	mov.f32 	%f563, 0fFF800000;
	@%p12 bra 	$L__BB133_24;
	ld.global.f32 	%f563, [%rd24+1152];
	max.f32 	%f548, %f548, %f563;
$L__BB133_24:
	setp.le.s64 	%p13, %rd32, %rd8;
	mov.f32 	%f565, 0fFF800000;
	@%p13 bra 	$L__BB133_26;
	ld.global.f32 	%f565, [%rd24+1280];
	max.f32 	%f548, %f548, %f565;
$L__BB133_26:
	setp.le.s64 	%p14, %rd32, %rd9;
	mov.f32 	%f567, 0fFF800000;
	@%p14 bra 	$L__BB133_28;
	ld.global.f32 	%f567, [%rd24+1408];
	max.f32 	%f548, %f548, %f567;
$L__BB133_28:
	setp.le.s64 	%p15, %rd32, %rd10;
	mov.f32 	%f569, 0fFF800000;
	@%p15 bra 	$L__BB133_30;
	ld.global.f32 	%f569, [%rd24+1536];
	max.f32 	%f548, %f548, %f569;
$L__BB133_30:
	setp.le.s64 	%p16, %rd32, %rd11;
	mov.f32 	%f571, 0fFF800000;
	@%p16 bra 	$L__BB133_32;
	ld.global.f32 	%f571, [%rd24+1664];
	max.f32 	%f548, %f548, %f571;
$L__BB133_32:
	setp.le.s64 	%p17, %rd32, %rd12;
	mov.f32 	%f573, 0fFF800000;
	@%p17 bra 	$L__BB133_34;
	ld.global.f32 	%f573, [%rd24+1792];
	max.f32 	%f548, %f548, %f573;
$L__BB133_34:
	setp.le.s64 	%p18, %rd32, %rd13;
	mov.f32 	%f575, 0fFF800000;
	@%p18 bra 	$L__BB133_36;
	ld.global.f32 	%f575, [%rd24+1920];
	max.f32 	%f548, %f548, %f575;
$L__BB133_36:
	setp.le.s64 	%p19, %rd32, %rd14;
	mov.f32 	%f577, 0fFF800000;
	@%p19 bra 	$L__BB133_38;
	ld.global.f32 	%f577, [%rd24+2048];
	max.f32 	%f548, %f548, %f577;
$L__BB133_38:
	setp.le.s64 	%p20, %rd32, %rd15;
	mov.f32 	%f579, 0fFF800000;
	@%p20 bra 	$L__BB133_40;
	ld.global.f32 	%f579, [%rd24+2176];
	max.f32 	%f548, %f548, %f579;
$L__BB133_40:
	setp.le.s64 	%p21, %rd32, %rd16;
	mov.f32 	%f581, 0fFF800000;
	@%p21 bra 	$L__BB133_42;
	ld.global.f32 	%f581, [%rd24+2304];
	max.f32 	%f548, %f548, %f581;
$L__BB133_42:
	setp.le.s64 	%p22, %rd32, %rd17;
	mov.f32 	%f583, 0fFF800000;
	@%p22 bra 	$L__BB133_44;
	ld.global.f32 	%f583, [%rd24+2432];
	max.f32 	%f548, %f548, %f583;
$L__BB133_44:
	setp.le.s64 	%p23, %rd32, %rd18;
	mov.f32 	%f585, 0fFF800000;
	@%p23 bra 	$L__BB133_46;
	ld.global.f32 	%f585, [%rd24+2560];
	max.f32 	%f548, %f548, %f585;
$L__BB133_46:
	setp.le.s64 	%p24, %rd32, %rd19;
	mov.f32 	%f587, 0fFF800000;
	@%p24 bra 	$L__BB133_48;
	ld.global.f32 	%f587, [%rd24+2688];
	max.f32 	%f548, %f548, %f587;
$L__BB133_48:
	cvt.u64.u32 	%rd46, %r35;
	setp.le.s64 	%p25, %rd32, %rd46;
	mov.f32 	%f589, 0fFF800000;
	@%p25 bra 	$L__BB133_50;
	ld.global.f32 	%f589, [%rd24+2816];
	max.f32 	%f548, %f548, %f589;
$L__BB133_50:
	cvt.u64.u32 	%rd47, %r37;
	setp.le.s64 	%p26, %rd32, %rd47;
	mov.f32 	%f591, 0fFF800000;
	@%p26 bra 	$L__BB133_52;
	ld.global.f32 	%f591, [%rd24+2944];
	max.f32 	%f548, %f548, %f591;
$L__BB133_52:
	mov.u32 	%r38, %tid.x;
	add.s32 	%r39, %r38, 768;
	cvt.u64.u32 	%rd48, %r39;
	setp.le.s64 	%p27, %rd32, %rd48;
	mov.f32 	%f593, 0fFF800000;
	@%p27 bra 	$L__BB133_54;
	ld.global.f32 	%f593, [%rd24+3072];
	max.f32 	%f548, %f548, %f593;
$L__BB133_54:
	mov.u32 	%r40, %tid.x;
	add.s32 	%r41, %r40, 800;
	cvt.u64.u32 	%rd49, %r41;
	setp.le.s64 	%p28, %rd32, %rd49;
	mov.f32 	%f595, 0fFF800000;
	@%p28 bra 	$L__BB133_56;
	ld.global.f32 	%f595, [%rd24+3200];
	max.f32 	%f548, %f548, %f595;
$L__BB133_56:
	setp.le.s64 	%p29, %rd32, %rd20;
	mov.f32 	%f597, 0fFF800000;
	@%p29 bra 	$L__BB133_58;
	ld.global.f32 	%f597, [%rd24+3328];
	max.f32 	%f548, %f548, %f597;
$L__BB133_58:
	setp.le.s64 	%p30, %rd32, %rd21;
	mov.f32 	%f599, 0fFF800000;
	@%p30 bra 	$L__BB133_60;
	ld.global.f32 	%f599, [%rd24+3456];
	max.f32 	%f548, %f548, %f599;
$L__BB133_60:
	setp.le.s64 	%p31, %rd32, %rd22;
	mov.f32 	%f601, 0fFF800000;
	@%p31 bra 	$L__BB133_62;
	ld.global.f32 	%f601, [%rd24+3584];
	max.f32 	%f548, %f548, %f601;
$L__BB133_62:
	mov.u32 	%r42, %tid.x;
	cvt.u64.u32 	%rd50, %r42;
	setp.le.s64 	%p32, %rd32, %rd50;
	mov.b32 	%r43, %f548;
	shfl.sync.bfly.b32	%r44|%p33, %r43, 16, 31, -1;
	mov.b32 	%f175, %r44;
	max.f32 	%f176, %f548, %f175;
	mov.b32 	%r45, %f176;
	shfl.sync.bfly.b32	%r46|%p34, %r45, 8, 31, -1;
	mov.b32 	%f177, %r46;
	max.f32 	%f178, %f176, %f177;
	mov.b32 	%r47, %f178;
	shfl.sync.bfly.b32	%r48|%p35, %r47, 4, 31, -1;
	mov.b32 	%f179, %r48;
	max.f32 	%f180, %f178, %f179;
	mov.b32 	%r49, %f180;
	shfl.sync.bfly.b32	%r50|%p36, %r49, 2, 31, -1;
	mov.b32 	%f181, %r50;
	max.f32 	%f182, %f180, %f181;
	mov.b32 	%r51, %f182;
	shfl.sync.bfly.b32	%r52|%p37, %r51, 1, 31, -1;
	mov.b32 	%f183, %r52;
	max.f32 	%f184, %f182, %f183;
	sub.f32 	%f185, %f545, %f184;
	fma.rn.f32 	%f186, %f185, 0f3BBB989D, 0f3F000000;
	cvt.sat.f32.f32 	%f187, %f186;
	mov.f32 	%f188, 0f4B400001;
	mov.f32 	%f189, 0f437C0000;
	fma.rm.f32 	%f190, %f187, %f189, %f188;
	add.f32 	%f191, %f190, 0fCB40007F;
	neg.f32 	%f192, %f191;
	fma.rn.f32 	%f193, %f185, 0f3FB8AA3B, %f192;
	fma.rn.f32 	%f194, %f185, 0f32A57060, %f193;
	mov.b32 	%r53, %f190;
	shl.b32 	%r54, %r53, 23;
	mov.b32 	%f195, %r54;
	ex2.approx.ftz.f32 	%f196, %f194;
	mul.f32 	%f197, %f196, %f195;
	add.f32 	%f198, %f197, 0f00000000;
	sub.f32 	%f199, %f547, %f184;
	fma.rn.f32 	%f200, %f199, 0f3BBB989D, 0f3F000000;
	cvt.sat.f32.f32 	%f201, %f200;
	fma.rm.f32 	%f202, %f201, %f189, %f188;
	add.f32 	%f203, %f202, 0fCB40007F;
	neg.f32 	%f204, %f203;
	fma.rn.f32 	%f205, %f199, 0f3FB8AA3B, %f204;
	fma.rn.f32 	%f206, %f199, 0f32A57060, %f205;
	mov.b32 	%r55, %f202;
	shl.b32 	%r56, %r55, 23;
	mov.b32 	%f207, %r56;
	ex2.approx.ftz.f32 	%f208, %f206;
	mul.f32 	%f209, %f208, %f207;
	add.f32 	%f210, %f198, %f209;
	sub.f32 	%f211, %f549, %f184;
	fma.rn.f32 	%f212, %f211, 0f3BBB989D, 0f3F000000;
	cvt.sat.f32.f32 	%f213, %f212;
	fma.rm.f32 	%f214, %f213, %f189, %f188;
	add.f32 	%f215, %f214, 0fCB40007F;
	neg.f32 	%f216, %f215;
	fma.rn.f32 	%f217, %f211, 0f3FB8AA3B, %f216;
	fma.rn.f32 	%f218, %f211, 0f32A57060, %f217;
	mov.b32 	%r57, %f214;
	shl.b32 	%r58, %r57, 23;
	mov.b32 	%f219, %r58;
	ex2.approx.ftz.f32 	%f220, %f218;
	mul.f32 	%f221, %f220, %f219;
	add.f32 	%f222, %f210, %f221;
	sub.f32 	%f223, %f551, %f184;
	fma.rn.f32 	%f224, %f223, 0f3BBB989D, 0f3F000000;
	cvt.sat.f32.f32 	%f225, %f224;
	fma.rm.f32 	%f226, %f225, %f189, %f188;
	add.f32 	%f227, %f226, 0fCB40007F;
	neg.f32 	%f228, %f227;
	fma.rn.f32 	%f229, %f223, 0f3FB8AA3B, %f228;
	fma.rn.f32 	%f230, %f223, 0f32A57060, %f229;
	mov.b32 	%r59, %f226;
	shl.b32 	%r60, %r59, 23;
	mov.b32 	%f231, %r60;
	ex2.approx.ftz.f32 	%f232, %f230;
	mul.f32 	%f233, %f232, %f231;
	add.f32 	%f234, %f222, %f233;
	sub.f32 	%f235, %f553, %f184;
	fma.rn.f32 	%f236, %f235, 0f3BBB989D, 0f3F000000;
	cvt.sat.f32.f32 	%f237, %f236;
	fma.rm.f32 	%f238, %f237, %f189, %f188;
	add.f32 	%f239, %f238, 0fCB40007F;
	neg.f32 	%f240, %f239;
	fma.rn.f32 	%f241, %f235, 0f3FB8AA3B, %f240;
	fma.rn.f32 	%f242, %f235, 0f32A57060, %f241;
	mov.b32 	%r61, %f238;
	shl.b32 	%r62, %r61, 23;
	mov.b32 	%f243, %r62;
	ex2.approx.ftz.f32 	%f244, %f242;
	mul.f32 	%f245, %f244, %f243;
	add.f32 	%f246, %f234, %f245;
	sub.f32 	%f247, %f555, %f184;
	fma.rn.f32 	%f248, %f247, 0f3BBB989D, 0f3F000000;
	cvt.sat.f32.f32 	%f249, %f248;
	fma.rm.f32 	%f250, %f249, %f189, %f188;
	add.f32 	%f251, %f250, 0fCB40007F;
	neg.f32 	%f252, %f251;
	fma.rn.f32 	%f253, %f247, 0f3FB8AA3B, %f252;
	fma.rn.f32 	%f254, %f247, 0f32A57060, %f253;
	mov.b32 	%r63, %f250;
	shl.b32 	%r64, %r63, 23;
	mov.b32 	%f255, %r64;
	ex2.approx.ftz.f32 	%f256, %f254;
	mul.f32 	%f257, %f256, %f255;
	add.f32 	%f258, %f246, %f257;
	sub.f32 	%f259, %f557, %f184;
	fma.rn.f32 	%f260, %f259, 0f3BBB989D, 0f3F000000;
	cvt.sat.f32.f32 	%f261, %f260;
	fma.rm.f32 	%f262, %f261, %f189, %f188;
	add.f32 	%f263, %f262, 0fCB40007F;
	neg.f32 	%f264, %f263;
	fma.rn.f32 	%f265, %f259, 0f3FB8AA3B, %f264;
	fma.rn.f32 	%f266, %f259, 0f32A57060, %f265;
	mov.b32 	%r65, %f262;
	shl.b32 	%r66, %r65, 23;
	mov.b32 	%f267, %r66;
	ex2.approx.ftz.f32 	%f268, %f266;
	mul.f32 	%f269, %f268, %f267;
	add.f32 	%f270, %f258, %f269;
	sub.f32 	%f271, %f559, %f184;
	fma.rn.f32 	%f272, %f271, 0f3BBB989D, 0f3F000000;
	cvt.sat.f32.f32 	%f273, %f272;
	fma.rm.f32 	%f274, %f273, %f189, %f188;
	add.f32 	%f275, %f274, 0fCB40007F;
	neg.f32 	%f276, %f275;
	fma.rn.f32 	%f277, %f271, 0f3FB8AA3B, %f276;
	fma.rn.f32 	%f278, %f271, 0f32A57060, %f277;
	mov.b32 	%r67, %f274;
	shl.b32 	%r68, %r67, 23;
	mov.b32 	%f279, %r68;
	ex2.approx.ftz.f32 	%f280, %f278;
	mul.f32 	%f281, %f280, %f279;
	add.f32 	%f282, %f270, %f281;
	sub.f32 	%f283, %f561, %f184;
	fma.rn.f32 	%f284, %f283, 0f3BBB989D, 0f3F000000;
	cvt.sat.f32.f32 	%f285, %f284;
	fma.rm.f32 	%f286, %f285, %f189, %f188;
	add.f32 	%f287, %f286, 0fCB40007F;
	neg.f32 	%f288, %f287;
	fma.rn.f32 	%f289, %f283, 0f3FB8AA3B, %f288;
	fma.rn.f32 	%f290, %f283, 0f32A57060, %f289;
	mov.b32 	%r69, %f286;
	shl.b32 	%r70, %r69, 23;
	mov.b32 	%f291, %r70;
	ex2.approx.ftz.f32 	%f292, %f290;
	mul.f32 	%f293, %f292, %f291;
	add.f32 	%f294, %f282, %f293;
	sub.f32 	%f295, %f563, %f184;
	fma.rn.f32 	%f296, %f295, 0f3BBB989D, 0f3F000000;
	cvt.sat.f32.f32 	%f297, %f296;
	fma.rm.f32 	%f298, %f297, %f189, %f188;
	add.f32 	%f299, %f298, 0fCB40007F;
	neg.f32 	%f300, %f299;
	fma.rn.f32 	%f301, %f295, 0f3FB8AA3B, %f300;
	fma.rn.f32 	%f302, %f295, 0f32A57060, %f301;
	mov.b32 	%r71, %f298;
	shl.b32 	%r72, %r71, 23;
	mov.b32 	%f303, %r72;
	ex2.approx.ftz.f32 	%f304, %f302;
	mul.f32 	%f305, %f304, %f303;
	add.f32 	%f306, %f294, %f305;
	sub.f32 	%f307, %f565, %f184;
	fma.rn.f32 	%f308, %f307, 0f3BBB989D, 0f3F000000;
	cvt.sat.f32.f32 	%f309, %f308;
	fma.rm.f32 	%f310, %f309, %f189, %f188;
	add.f32 	%f311, %f310, 0fCB40007F;
	neg.f32 	%f312, %f311;
	fma.rn.f32 	%f313, %f307, 0f3FB8AA3B, %f312;
	fma.rn.f32 	%f314, %f307, 0f32A57060, %f313;
	mov.b32 	%r73, %f310;
	shl.b32 	%r74, %r73, 23;
	mov.b32 	%f315, %r74;
	ex2.approx.ftz.f32 	%f316, %f314;
	mul.f32 	%f317, %f316, %f315;
	add.f32 	%f318, %f306, %f317;
	sub.f32 	%f319, %f567, %f184;
	fma.rn.f32 	%f320, %f319, 0f3BBB989D, 0f3F000000;
	cvt.sat.f32.f32 	%f321, %f320;
	fma.rm.f32 	%f322, %f321, %f189, %f188;
	add.f32 	%f323, %f322, 0fCB40007F;
	neg.f32 	%f324, %f323;
	fma.rn.f32 	%f325, %f319, 0f3FB8AA3B, %f324;
	fma.rn.f32 	%f326, %f319, 0f32A57060, %f325;
	mov.b32 	%r75, %f322;
	shl.b32 	%r76, %r75, 23;
	mov.b32 	%f327, %r76;
	ex2.approx.ftz.f32 	%f328, %f326;
	mul.f32 	%f329, %f328, %f327;
	add.f32 	%f330, %f318, %f329;
	sub.f32 	%f331, %f569, %f184;
	fma.rn.f32 	%f332, %f331, 0f3BBB989D, 0f3F000000;
	cvt.sat.f32.f32 	%f333, %f332;
	fma.rm.f32 	%f334, %f333, %f189, %f188;
	add.f32 	%f335, %f334, 0fCB40007F;
	neg.f32 	%f336, %f335;
	fma.rn.f32 	%f337, %f331, 0f3FB8AA3B, %f336;
	fma.rn.f32 	%f338, %f331, 0f32A57060, %f337;
	mov.b32 	%r77, %f334;
	shl.b32 	%r78, %r77, 23;
	mov.b32 	%f339, %r78;
	ex2.approx.ftz.f32 	%f340, %f338;
	mul.f32 	%f341, %f340, %f339;
	add.f32 	%f342, %f330, %f341;
	sub.f32 	%f343, %f571, %f184;
	fma.rn.f32 	%f344, %f343, 0f3BBB989D, 0f3F000000;
	cvt.sat.f32.f32 	%f345, %f344;
	fma.rm.f32 	%f346, %f345, %f189, %f188;
	add.f32 	%f347, %f346, 0fCB40007F;
	neg.f32 	%f348, %f347;
	fma.rn.f32 	%f349, %f343, 0f3FB8AA3B, %f348;
	fma.rn.f32 	%f350, %f343, 0f32A57060, %f349;
	mov.b32 	%r79, %f346;
	shl.b32 	%r80, %r79, 23;
	mov.b32 	%f351, %r80;
	ex2.approx.ftz.f32 	%f352, %f350;
	mul.f32 	%f353, %f352, %f351;
	add.f32 	%f354, %f342, %f353;
	sub.f32 	%f355, %f573, %f184;
	fma.rn.f32 	%f356, %f355, 0f3BBB989D, 0f3F000000;
	cvt.sat.f32.f32 	%f357, %f356;
	fma.rm.f32 	%f358, %f357, %f189, %f188;
	add.f32 	%f359, %f358, 0fCB40007F;
	neg.f32 	%f360, %f359;
	fma.rn.f32 	%f361, %f355, 0f3FB8AA3B, %f360;
	fma.rn.f32 	%f362, %f355, 0f32A57060, %f361;
	mov.b32 	%r81, %f358;
	shl.b32 	%r82, %r81, 23;
	mov.b32 	%f363, %r82;
	ex2.approx.ftz.f32 	%f364, %f362;
	mul.f32 	%f365, %f364, %f363;
	add.f32 	%f366, %f354, %f365;
	sub.f32 	%f367, %f575, %f184;
	fma.rn.f32 	%f368, %f367, 0f3BBB989D, 0f3F000000;
	cvt.sat.f32.f32 	%f369, %f368;
	fma.rm.f32 	%f370, %f369, %f189, %f188;
	add.f32 	%f371, %f370, 0fCB40007F;
	neg.f32 	%f372, %f371;
	fma.rn.f32 	%f373, %f367, 0f3FB8AA3B, %f372;
	fma.rn.f32 	%f374, %f367, 0f32A57060, %f373;
	mov.b32 	%r83, %f370;
	shl.b32 	%r84, %r83, 23;
	mov.b32 	%f375, %r84;
	ex2.approx.ftz.f32 	%f376, %f374;
	mul.f32 	%f377, %f376, %f375;
	add.f32 	%f378, %f366, %f377;
	sub.f32 	%f379, %f577, %f184;
	fma.rn.f32 	%f380, %f379, 0f3BBB989D, 0f3F000000;
	cvt.sat.f32.f32 	%f381, %f380;
	fma.rm.f32 	%f382, %f381, %f189, %f188;
	add.f32 	%f383, %f382, 0fCB40007F;
	neg.f32 	%f384, %f383;
	fma.rn.f32 	%f385, %f379, 0f3FB8AA3B, %f384;
	fma.rn.f32 	%f386, %f379, 0f32A57060, %f385;
	mov.b32 	%r85, %f382;
	shl.b32 	%r86, %r85, 23;
	mov.b32 	%f387, %r86;
	ex2.approx.ftz.f32 	%f388, %f386;
	mul.f32 	%f389, %f388, %f387;
	add.f32 	%f390, %f378, %f389;
	sub.f32 	%f391, %f579, %f184;
	fma.rn.f32 	%f392, %f391, 0f3BBB989D, 0f3F000000;
	cvt.sat.f32.f32 	%f393, %f392;
	fma.rm.f32 	%f394, %f393, %f189, %f188;
	add.f32 	%f395, %f394, 0fCB40007F;
	neg.f32 	%f396, %f395;
	fma.rn.f32 	%f397, %f391, 0f3FB8AA3B, %f396;
	fma.rn.f32 	%f398, %f391, 0f32A57060, %f397;
	mov.b32 	%r87, %f394;
	shl.b32 	%r88, %r87, 23;
	mov.b32 	%f399, %r88;
	ex2.approx.ftz.f32 	%f400, %f398;
	mul.f32 	%f401, %f400, %f399;
	add.f32 	%f402, %f390, %f401;
	sub.f32 	%f403, %f581, %f184;
	fma.rn.f32 	%f404, %f403, 0f3BBB989D, 0f3F000000;
	cvt.sat.f32.f32 	%f405, %f404;
	fma.rm.f32 	%f406, %f405, %f189, %f188;
	add.f32 	%f407, %f406, 0fCB40007F;
	neg.f32 	%f408, %f407;
	fma.rn.f32 	%f409, %f403, 0f3FB8AA3B, %f408;
	fma.rn.f32 	%f410, %f403, 0f32A57060, %f409;
	mov.b32 	%r89, %f406;
	shl.b32 	%r90, %r89, 23;
	mov.b32 	%f411, %r90;
	ex2.approx.ftz.f32 	%f412, %f410;
	mul.f32 	%f413, %f412, %f411;
	add.f32 	%f414, %f402, %f413;
	sub.f32 	%f415, %f583, %f184;
	fma.rn.f32 	%f416, %f415, 0f3BBB989D, 0f3F000000;
	cvt.sat.f32.f32 	%f417, %f416;
	fma.rm.f32 	%f418, %f417, %f189, %f188;
	add.f32 	%f419, %f418, 0fCB40007F;
	neg.f32 	%f420, %f419;
	fma.rn.f32 	%f421, %f415, 0f3FB8AA3B, %f420;
	fma.rn.f32 	%f422, %f415, 0f32A57060, %f421;
	mov.b32 	%r91, %f418;
	shl.b32 	%r92, %r91, 23;
	mov.b32 	%f423, %r92;
	ex2.approx.ftz.f32 	%f424, %f422;
	mul.f32 	%f425, %f424, %f423;
	add.f32 	%f426, %f414, %f425;
	sub.f32 	%f427, %f585, %f184;
	fma.rn.f32 	%f428, %f427, 0f3BBB989D, 0f3F000000;
	cvt.sat.f32.f32 	%f429, %f428;
	fma.rm.f32 	%f430, %f429, %f189, %f188;
	add.f32 	%f431, %f430, 0fCB40007F;
	neg.f32 	%f432, %f431;
	fma.rn.f32 	%f433, %f427, 0f3FB8AA3B, %f432;
	fma.rn.f32 	%f434, %f427, 0f32A57060, %f433;
	mov.b32 	%r93, %f430;
	shl.b32 	%r94, %r93, 23;
	mov.b32 	%f435, %r94;
	ex2.approx.ftz.f32 	%f436, %f434;
	mul.f32 	%f437, %f436, %f435;
	add.f32 	%f438, %f426, %f437;
	sub.f32 	%f439, %f587, %f184;
	fma.rn.f32 	%f440, %f439, 0f3BBB989D, 0f3F000000;
	cvt.sat.f32.f32 	%f441, %f440;
	fma.rm.f32 	%f442, %f441, %f189, %f188;
	add.f32 	%f443, %f442, 0fCB40007F;
	neg.f32 	%f444, %f443;
	fma.rn.f32 	%f445, %f439, 0f3FB8AA3B, %f444;
	fma.rn.f32 	%f446, %f439, 0f32A57060, %f445;
	mov.b32 	%r95, %f442;
	shl.b32 	%r96, %r95, 23;
	mov.b32 	%f447, %r96;
	ex2.approx.ftz.f32 	%f448, %f446;
	mul.f32 	%f449, %f448, %f447;
	add.f32 	%f450, %f438, %f449;
	sub.f32 	%f451, %f589, %f184;
	fma.rn.f32 	%f452, %f451, 0f3BBB989D, 0f3F000000;
	cvt.sat.f32.f32 	%f453, %f452;
	fma.rm.f32 	%f454, %f453, %f189, %f188;
	add.f32 	%f455, %f454, 0fCB40007F;
	neg.f32 	%f456, %f455;
	fma.rn.f32 	%f457, %f451, 0f3FB8AA3B, %f456;
	fma.rn.f32 	%f458, %f451, 0f32A57060, %f457;
	mov.b32 	%r97, %f454;
	shl.b32 	%r98, %r97, 23;
	mov.b32 	%f459, %r98;
	ex2.approx.ftz.f32 	%f460, %f458;
	mul.f32 	%f461, %f460, %f459;
	add.f32 	%f462, %f450, %f461;
	sub.f32 	%f463, %f591, %f184;
	fma.rn.f32 	%f464, %f463, 0f3BBB989D, 0f3F000000;
	cvt.sat.f32.f32 	%f465, %f464;
	fma.rm.f32 	%f466, %f465, %f189, %f188;
	add.f32 	%f467, %f466, 0fCB40007F;
	neg.f32 	%f468, %f467;
	fma.rn.f32 	%f469, %f463, 0f3FB8AA3B, %f468;
	fma.rn.f32 	%f470, %f463, 0f32A57060, %f469;
	mov.b32 	%r99, %f466;
	shl.b32 	%r100, %r99, 23;
	mov.b32 	%f471, %r100;
	ex2.approx.ftz.f32 	%f472, %f470;
	mul.f32 	%f473, %f472, %f471;
	add.f32 	%f474, %f462, %f473;
	sub.f32 	%f475, %f593, %f184;
	fma.rn.f32 	%f476, %f475, 0f3BBB989D, 0f3F000000;
	cvt.sat.f32.f32 	%f477, %f476;
	fma.rm.f32 	%f478, %f477, %f189, %f188;
	add.f32 	%f479, %f478, 0fCB40007F;
	neg.f32 	%f480, %f479;
	fma.rn.f32 	%f481, %f475, 0f3FB8AA3B, %f480;
	fma.rn.f32 	%f482, %f475, 0f32A57060, %f481;
	mov.b32 	%r101, %f478;
	shl.b32 	%r102, %r101, 23;
	mov.b32 	%f483, %r102;
	ex2.approx.ftz.f32 	%f484, %f482;
	mul.f32 	%f485, %f484, %f483;
	add.f32 	%f486, %f474, %f485;
	sub.f32 	%f487, %f595, %f184;
	fma.rn.f32 	%f488, %f487, 0f3BBB989D, 0f3F000000;
	cvt.sat.f32.f32 	%f489, %f488;
	fma.rm.f32 	%f490, %f489, %f189, %f188;
	add.f32 	%f491, %f490, 0fCB40007F;
	neg.f32 	%f492, %f491;
	fma.rn.f32 	%f493, %f487, 0f3FB8AA3B, %f492;
	fma.rn.f32 	%f494, %f487, 0f32A57060, %f493;
	mov.b32 	%r103, %f490;
	shl.b32 	%r104, %r103, 23;
	mov.b32 	%f495, %r104;
	ex2.approx.ftz.f32 	%f496, %f494;
	mul.f32 	%f497, %f496, %f495;
	add.f32 	%f498, %f486, %f497;
	sub.f32 	%f499, %f597, %f184;
	fma.rn.f32 	%f500, %f499, 0f3BBB989D, 0f3F000000;
	cvt.sat.f32.f32 	%f501, %f500;
	fma.rm.f32 	%f502, %f501, %f189, %f188;
	add.f32 	%f503, %f502, 0fCB40007F;
	neg.f32 	%f504, %f503;
	fma.rn.f32 	%f505, %f499, 0f3FB8AA3B, %f504;
	fma.rn.f32 	%f506, %f499, 0f32A57060, %f505;
	mov.b32 	%r105, %f502;
	shl.b32 	%r106, %r105, 23;
	mov.b32 	%f507, %r106;
	ex2.approx.ftz.f32 	%f508, %f506;
	mul.f32 	%f509, %f508, %f507;
	add.f32 	%f510, %f498, %f509;
	sub.f32 	%f511, %f599, %f184;
	fma.rn.f32 	%f512, %f511, 0f3BBB989D, 0f3F000000;
	cvt.sat.f32.f32 	%f513, %f512;
	fma.rm.f32 	%f514, %f513, %f189, %f188;
	add.f32 	%f515, %f514, 0fCB40007F;
	neg.f32 	%f516, %f515;
	fma.rn.f32 	%f517, %f511, 0f3FB8AA3B, %f516;
	fma.rn.f32 	%f518, %f511, 0f32A57060, %f517;
	mov.b32 	%r107, %f514;
	shl.b32 	%r108, %r107, 23;
	mov.b32 	%f519, %r108;
	ex2.approx.ftz.f32 	%f520, %f518;
	mul.f32 	%f521, %f520, %f519;
	add.f32 	%f522, %f510, %f521;
	sub.f32 	%f523, %f601, %f184;
	fma.rn.f32 	%f524, %f523, 0f3BBB989D, 0f3F000000;
	cvt.sat.f32.f32 	%f525, %f524;
	fma.rm.f32 	%f526, %f525, %f189, %f188;
	add.f32 	%f527, %f526, 0fCB40007F;
	neg.f32 	%f528, %f527;
	fma.rn.f32 	%f529, %f523, 0f3FB8AA3B, %f528;
	fma.rn.f32 	%f530, %f523, 0f32A57060, %f529;
	mov.b32 	%r109, %f526;
	shl.b32 	%r110, %r109, 23;
	mov.b32 	%f531, %r110;
	ex2.approx.ftz.f32 	%f532, %f530;
	mul.f32 	%f533, %f532, %f531;
	add.f32 	%f534, %f522, %f533;
	mov.b32 	%r111, %f534;
	shfl.sync.bfly.b32	%r112|%p38, %r111, 16, 31, -1;
	mov.b32 	%f535, %r112;
	add.f32 	%f536, %f534, %f535;
	mov.b32 	%r113, %f536;
	shfl.sync.bfly.b32	%r114|%p39, %r113, 8, 31, -1;
	mov.b32 	%f537, %r114;
	add.f32 	%f538, %f536, %f537;
	mov.b32 	%r115, %f538;
	shfl.sync.bfly.b32	%r116|%p40, %r115, 4, 31, -1;
	mov.b32 	%f539, %r116;
	add.f32 	%f540, %f538, %f539;
	mov.b32 	%r117, %f540;
	shfl.sync.bfly.b32	%r118|%p41, %r117, 2, 31, -1;
	mov.b32 	%f541, %r118;
	add.f32 	%f542, %f540, %f541;
	mov.b32 	%r119, %f542;
	shfl.sync.bfly.b32	%r120|%p42, %r119, 1, 31, -1;
	mov.b32 	%f543, %r120;
	add.f32 	%f544, %f542, %f543;
	div.rn.f32 	%f117, %f197, %f544;
	div.rn.f32 	%f118, %f209, %f544;
	div.rn.f32 	%f119, %f221, %f544;
	div.rn.f32 	%f120, %f233, %f544;
	div.rn.f32 	%f121, %f245, %f544;
	div.rn.f32 	%f122, %f257, %f544;
	div.rn.f32 	%f123, %f269, %f544;
	div.rn.f32 	%f124, %f281, %f544;
	div.rn.f32 	%f125, %f293, %f544;
	div.rn.f32 	%f126, %f305, %f544;
	div.rn.f32 	%f127, %f317, %f544;
	div.rn.f32 	%f128, %f329, %f544;
	div.rn.f32 	%f129, %f341, %f544;
	div.rn.f32 	%f130, %f353, %f544;
	div.rn.f32 	%f131, %f365, %f544;
	div.rn.f32 	%f132, %f377, %f544;
	div.rn.f32 	%f133, %f389, %f544;
	div.rn.f32 	%f134, %f401, %f544;
	div.rn.f32 	%f135, %f413, %f544;
	div.rn.f32 	%f136, %f425, %f544;
	div.rn.f32 	%f137, %f437, %f544;
	div.rn.f32 	%f138, %f449, %f544;
	div.rn.f32 	%f139, %f461, %f544;
	div.rn.f32 	%f140, %f473, %f544;
	div.rn.f32 	%f141, %f485, %f544;
	div.rn.f32 	%f142, %f497, %f544;
	div.rn.f32 	%f143, %f509, %f544;
	div.rn.f32 	%f144, %f521, %f544;
	div.rn.f32 	%f145, %f533, %f544;
	mad.lo.s64 	%rd51, %rd64, %rd30, %rd50;
	cvta.to.global.u64 	%rd52, %rd29;
	shl.b64 	%rd53, %rd51, 2;
	add.s64 	%rd25, %rd52, %rd53;
	@%p32 bra 	$L__BB133_64;
	st.global.f32 	[%rd25], %f117;
$L__BB133_64:
	mov.u32 	%r121, %tid.x;
	add.s32 	%r122, %r121, 32;
	cvt.u64.u32 	%rd54, %r122;
	setp.le.s64 	%p43, %rd32, %rd54;
	@%p43 bra 	$L__BB133_66;
	st.global.f32 	[%rd25+128], %f118;
$L__BB133_66:
	setp.le.s64 	%p44, %rd32, %rd2;
	@%p44 bra 	$L__BB133_68;
	st.global.f32 	[%rd25+256], %f119;
$L__BB133_68:
	setp.le.s64 	%p45, %rd32, %rd3;
	@%p45 bra 	$L__BB133_70;
	st.global.f32 	[%rd25+384], %f120;
$L__BB133_70:
	setp.le.s64 	%p46, %rd32, %rd4;
	@%p46 bra 	$L__BB133_72;
	st.global.f32 	[%rd25+512], %f121;
$L__BB133_72:
	setp.le.s64 	%p47, %rd32, %rd5;
	@%p47 bra 	$L__BB133_74;
	st.global.f32 	[%rd25+640], %f122;
$L__BB133_74:
	setp.le.s64 	%p48, %rd32, %rd6;
	@%p48 bra 	$L__BB133_76;
	st.global.f32 	[%rd25+768], %f123;
$L__BB133_76:
	setp.le.s64 	%p49, %rd32, %rd7;
	@%p49 bra 	$L__BB133_78;
	st.global.f32 	[%rd25+896], %f124;
$L__BB133_78:
	mov.u32 	%r123, %tid.x;
	add.s32 	%r124, %r123, 256;
	cvt.u64.u32 	%rd55, %r124;
	setp.le.s64 	%p50, %rd32, %rd55;
	@%p50 bra 	$L__BB133_80;
	st.global.f32 	[%rd25+1024], %f125;
$L__BB133_80:
	mov.u32 	%r125, %tid.x;
	add.s32 	%r126, %r125, 288;
	cvt.u64.u32 	%rd56, %r126;
	setp.le.s64 	%p51, %rd32, %rd56;
	@%p51 bra 	$L__BB133_82;
	st.global.f32 	[%rd25+1152], %f126;
$L__BB133_82:
	setp.le.s64 	%p52, %rd32, %rd8;
	@%p52 bra 	$L__BB133_84;
	st.global.f32 	[%rd25+1280], %f127;
$L__BB133_84:
	setp.le.s64 	%p53, %rd32, %rd9;
	@%p53 bra 	$L__BB133_86;
	st.global.f32 	[%rd25+1408], %f128;
$L__BB133_86:
	setp.le.s64 	%p54, %rd32, %rd10;
	@%p54 bra 	$L__BB133_88;
	st.global.f32 	[%rd25+1536], %f129;
$L__BB133_88:
	setp.le.s64 	%p55, %rd32, %rd11;
	@%p55 bra 	$L__BB133_90;
	st.global.f32 	[%rd25+1664], %f130;
$L__BB133_90:
	setp.le.s64 	%p56, %rd32, %rd12;
	@%p56 bra 	$L__BB133_92;
	st.global.f32 	[%rd25+1792], %f131;
$L__BB133_92:
	setp.le.s64 	%p57, %rd32, %rd13;
	@%p57 bra 	$L__BB133_94;
	st.global.f32 	[%rd25+1920], %f132;
$L__BB133_94:
	setp.le.s64 	%p58, %rd32, %rd14;
	@%p58 bra 	$L__BB133_96;
	st.global.f32 	[%rd25+2048], %f133;
$L__BB133_96:
	setp.le.s64 	%p59, %rd32, %rd15;
	@%p59 bra 	$L__BB133_98;
	st.global.f32 	[%rd25+2176], %f134;
$L__BB133_98:
	setp.le.s64 	%p60, %rd32, %rd16;
	@%p60 bra 	$L__BB133_100;
	st.global.f32 	[%rd25+2304], %f135;
$L__BB133_100:
	setp.le.s64 	%p61, %rd32, %rd17;
	@%p61 bra 	$L__BB133_102;
	st.global.f32 	[%rd25+2432], %f136;
$L__BB133_102:
	setp.le.s64 	%p62, %rd32, %rd18;
	@%p62 bra 	$L__BB133_104;
	st.global.f32 	[%rd25+2560], %f137;
$L__BB133_104:
	setp.le.s64 	%p63, %rd32, %rd19;
	@%p63 bra 	$L__BB133_106;
	st.global.f32 	[%rd25+2688], %f138;
$L__BB133_106:
	mov.u32 	%r127, %tid.x;
	add.s32 	%r128, %r127, 704;
	cvt.u64.u32 	%rd57, %r128;
	setp.le.s64 	%p64, %rd32, %rd57;
	@%p64 bra 	$L__BB133_108;
	st.global.f32 	[%rd25+2816], %f139;
$L__BB133_108:
	add.s32 	%r130, %r127, 736;
	cvt.u64.u32 	%rd58, %r130;
	setp.le.s64 	%p65, %rd32, %rd58;
	@%p65 bra 	$L__BB133_110;
	st.global.f32 	[%rd25+2944], %f140;
$L__BB133_110:
	add.s32 	%r132, %r127, 768;
	cvt.u64.u32 	%rd59, %r132;
	setp.le.s64 	%p66, %rd32, %rd59;
	@%p66 bra 	$L__BB133_112;
	st.global.f32 	[%rd25+3072], %f141;
$L__BB133_112:
	add.s32 	%r134, %r127, 800;
	cvt.u64.u32 	%rd60, %r134;
	setp.le.s64 	%p67, %rd32, %rd60;
	@%p67 bra 	$L__BB133_114;
	st.global.f32 	[%rd25+3200], %f142;
$L__BB133_114:
	setp.le.s64 	%p68, %rd32, %rd20;
	@%p68 bra 	$L__BB133_116;
	st.global.f32 	[%rd25+3328], %f143;
$L__BB133_116:
	setp.le.s64 	%p69, %rd32, %rd21;
	@%p69 bra 	$L__BB133_118;
	st.global.f32 	[%rd25+3456], %f144;
$L__BB133_118:
	setp.le.s64 	%p70, %rd32, %rd22;
	@%p70 bra 	$L__BB133_120;
	st.global.f32 	[%rd25+3584], %f145;
$L__BB133_120:
	ld.param.u64 	%rd63, [_Z15SoftmaxWarpImplI10DirectLoadIffE11DirectStoreIffEfLi1ELi29ELi32ELi1ELb1EL9Algorithm0EEvT_T0_ll_param_2];
	mov.u32 	%r135, %nctaid.x;
	mov.u32 	%r136, %ntid.y;
	mul.lo.s32 	%r137, %r135, %r136;
	cvt.s64.s32 	%rd61, %r137;
	add.s64 	%rd64, %rd64, %rd61;
	setp.lt.s64 	%p71, %rd64, %rd63;
	@%p71 bra 	$L__BB133_4;
$L__BB133_121:
	ret;

}
	// .globl	_Z15SoftmaxWarpImplI10DirectLoadIffE11DirectStoreIffEfLi1ELi30ELi32ELi1ELb0EL9Algorithm0EEvT_T0_ll
.visible .entry _Z15SoftmaxWarpImplI10DirectLoadIffE11DirectStoreIffEfLi1ELi30ELi32ELi1ELb0EL9Algorithm0EEvT_T0_ll(
	.param .align 8 .b8 _Z15SoftmaxWarpImplI10DirectLoadIffE11DirectStoreIffEfLi1ELi30ELi32ELi1ELb0EL9Algorithm0EEvT_T0_ll_param_0[16],
	.param .align 8 .b8 _Z15SoftmaxWarpImplI10DirectLoadIffE11DirectStoreIffEfLi1ELi30ELi32ELi1ELb0EL9Algorithm0EEvT_T0_ll_param_1[16],
	.param .u64 _Z15SoftmaxWarpImplI10DirectLoadIffE11DirectStoreIffEfLi1ELi30ELi32ELi1ELb0EL9Algorithm0EEvT_T0_ll_param_2,
	.param .u64 _Z15SoftmaxWarpImplI10DirectLoadIffE11DirectStoreIffEfLi1ELi30ELi32ELi1ELb0EL9Algorithm0EEvT_T0_ll_param_3
)
{
	.reg .pred 	%p<14>;
	.reg .b32 	%r<88>;
	.reg .b32 	%f<473>;
	.reg .b64 	%rd<29>;

	ld.param.u64 	%rd13, [_Z15SoftmaxWarpImplI10DirectLoadIffE11DirectStoreIffEfLi1ELi30ELi32ELi1ELb0EL9Algorithm0EEvT_T0_ll_param_1+8];
	ld.param.u64 	%rd12, [_Z15SoftmaxWarpImplI10DirectLoadIffE11DirectStoreIffEfLi1ELi30ELi32ELi1ELb0EL9Algorithm0EEvT_T0_ll_param_1];
	ld.param.u64 	%rd11, [_Z15SoftmaxWarpImplI10DirectLoadIffE11DirectStoreIffEfLi1ELi30ELi32ELi1ELb0EL9Algorithm0EEvT_T0_ll_param_0+8];
	ld.param.u64 	%rd10, [_Z15SoftmaxWarpImplI10DirectLoadIffE11DirectStoreIffEfLi1ELi30ELi32ELi1ELb0EL9Algorithm0EEvT_T0_ll_param_0];
	ld.param.u64 	%rd14, [_Z15SoftmaxWarpImplI10DirectLoadIffE11DirectStoreIffEfLi1ELi30ELi32ELi1ELb0EL9Algorithm0EEvT_T0_ll_param_2];
	ld.param.u64 	%rd15, [_Z15SoftmaxWarpImplI10DirectLoadIffE11DirectStoreIffEfLi1ELi30ELi32ELi1ELb0EL9Algorithm0EEvT_T0_ll_param_3];
	setp.lt.s64 	%p1, %rd15, 961;
	@%p1 bra 	$L__BB134_2;
	mov.u64 	%rd16, $str;
	cvta.global.u64 	%rd17, %rd16;
	mov.u64 	%rd18, $str$1;
	cvta.global.u64 	%rd19, %rd18;
	mov.u64 	%rd20, __unnamed_135;
	cvta.global.u64 	%rd21, %rd20;
	{ // callseq 134, 0
	.param .b64 param0;
	st.param.b64 	[param0], %rd17;
	.param .b64 param1;
	st.param.b64 	[param1], %rd19;
	.param .b32 param2;
	st.param.b32 	[param2], 253;
	.param .b64 param3;
	st.param.b64 	[param3], %rd21;
	.param .b64 param4;
	st.param.b64 	[param4], 1;
	call.uni 
	__assertfail, 
	(
	param0, 
	param1, 
	param2, 
	param3, 
	param4
	);
	} // callseq 134
$L__BB134_2:
	mov.u32 	%r2, %ctaid.x;
	mov.u32 	%r3, %ntid.y;
	mov.u32 	%r4, %tid.y;
	mad.lo.s32 	%r5, %r2, %r3, %r4;
	mov.u32 	%r6, %nctaid.x;
	mul.lo.s32 	%r1, %r6, %r3;
	cvt.s64.s32 	%rd28, %r5;
	setp.le.s64 	%p2, %rd14, %rd28;
	@%p2 bra 	$L__BB134_5;
	mov.u32 	%r7, %tid.x;
	cvt.u64.u32 	%rd4, %r7;
	cvta.to.global.u64 	%rd5, %rd12;
	cvta.to.global.u64 	%rd6, %rd10;
	cvt.s64.s32 	%rd7, %r1;
$L__BB134_4:
	mad.lo.s64 	%rd22, %rd28, %rd11, %rd4;
	shl.b64 	%rd23, %rd22, 2;
	add.s64 	%rd24, %rd6, %rd23;
	ld.global.f32 	%f1, [%rd24];
	max.f32 	%f2, %f1, 0fFF800000;
	ld.global.f32 	%f3, [%rd24+128];
	max.f32 	%f4, %f2, %f3;
	ld.global.f32 	%f5, [%rd24+256];
	max.f32 	%f6, %f4, %f5;
	ld.global.f32 	%f7, [%rd24+384];
	max.f32 	%f8, %f6, %f7;
	ld.global.f32 	%f9, [%rd24+512];
	max.f32 	%f10, %f8, %f9;
	ld.global.f32 	%f11, [%rd24+640];
	max.f32 	%f12, %f10, %f11;
	ld.global.f32 	%f13, [%rd24+768];
	max.f32 	%f14, %f12, %f13;
	ld.global.f32 	%f15, [%rd24+896];
	max.f32 	%f16, %f14, %f15;
	ld.global.f32 	%f17, [%rd24+1024];
	max.f32 	%f18, %f16, %f17;
	ld.global.f32 	%f19, [%rd24+1152];
	max.f32 	%f20, %f18, %f19;
	ld.global.f32 	%f21, [%rd24+1280];
	max.f32 	%f22, %f20, %f21;
	ld.global.f32 	%f23, [%rd24+1408];
	max.f32 	%f24, %f22, %f23;
	ld.global.f32 	%f25, [%rd24+1536];
	max.f32 	%f26, %f24, %f25;
	ld.global.f32 	%f27, [%rd24+1664];
	max.f32 	%f28, %f26, %f27;
	ld.global.f32 	%f29, [%rd24+1792];
	max.f32 	%f30, %f28, %f29;
	ld.global.f32 	%f31, [%rd24+1920];
	max.f32 	%f32, %f30, %f31;
	ld.global.f32 	%f33, [%rd24+2048];
	max.f32 	%f34, %f32, %f33;
	ld.global.f32 	%f35, [%rd24+2176];
	max.f32 	%f36, %f34, %f35;
	ld.global.f32 	%f37, [%rd24+2304];
	max.f32 	%f38, %f36, %f37;
	ld.global.f32 	%f39, [%rd24+2432];
	max.f32 	%f40, %f38, %f39;
	ld.global.f32 	%f41, [%rd24+2560];
	max.f32 	%f42, %f40, %f41;
	ld.global.f32 	%f43, [%rd24+2688];
	max.f32 	%f44, %f42, %f43;
	ld.global.f32 	%f45, [%rd24+2816];
	max.f32 	%f46, %f44, %f45;
	ld.global.f32 	%f47, [%rd24+2944];
	max.f32 	%f48, %f46, %f47;
	ld.global.f32 	%f49, [%rd24+3072];
	max.f32 	%f50, %f48, %f49;
	ld.global.f32 	%f51, [%rd24+3200];
	max.f32 	%f52, %f50, %f51;
	ld.global.f32 	%f53, [%rd24+3328];
	max.f32 	%f54, %f52, %f53;
	ld.global.f32 	%f55, [%rd24+3456];
	max.f32 	%f56, %f54, %f55;
	ld.global.f32 	%f57, [%rd24+3584];
	max.f32 	%f58, %f56, %f57;
	ld.global.f32 	%f59, [%rd24+3712];
	max.f32 	%f60, %f58, %f59;
	mov.b32 	%r8, %f60;
	shfl.sync.bfly.b32	%r9|%p3, %r8, 16, 31, -1;
	mov.b32 	%f61, %r9;
	max.f32 	%f62, %f60, %f61;
	mov.b32 	%r10, %f62;
	shfl.sync.bfly.b32	%r11|%p4, %r10, 8, 31, -1;
	mov.b32 	%f63, %r11;
	max.f32 	%f64, %f62, %f63;
	mov.b32 	%r12, %f64;
	shfl.sync.bfly.b32	%r13|%p5, %r12, 4, 31, -1;
	mov.b32 	%f65, %r13;
	max.f32 	%f66, %f64, %f65;
	mov.b32 	%r14, %f66;
	shfl.sync.bfly.b32	%r15|%p6, %r14, 2, 31, -1;
	mov.b32 	%f67, %r15;
	max.f32 	%f68, %f66, %f67;
	mov.b32 	%r16, %f68;
	shfl.sync.bfly.b32	%r17|%p7, %r16, 1, 31, -1;
	mov.b32 	%f69, %r17;
	max.f32 	%f70, %f68, %f69;
	sub.f32 	%f71, %f1, %f70;
	fma.rn.f32 	%f72, %f71, 0f3BBB989D, 0f3F000000;
	cvt.sat.f32.f32 	%f73, %f72;
	mov.f32 	%f74, 0f4B400001;
	mov.f32 	%f75, 0f437C0000;
	fma.rm.f32 	%f76, %f73, %f75, %f74;
	add.f32 	%f77, %f76, 0fCB40007F;
	neg.f32 	%f78, %f77;
	fma.rn.f32 	%f79, %f71, 0f3FB8AA3B, %f78;
	fma.rn.f32 	%f80, %f71, 0f32A57060, %f79;
	mov.b32 	%r18, %f76;
	shl.b32 	%r19, %r18, 23;
	mov.b32 	%f81, %r19;
	ex2.approx.ftz.f32 	%f82, %f80;
	mul.f32 	%f83, %f82, %f81;
	add.f32 	%f84, %f83, 0f00000000;
	sub.f32 	%f85, %f3, %f70;
	fma.rn.f32 	%f86, %f85, 0f3BBB989D, 0f3F000000;
	cvt.sat.f32.f32 	%f87, %f86;
	fma.rm.f32 	%f88, %f87, %f75, %f74;
	add.f32 	%f89, %f88, 0fCB40007F;
	neg.f32 	%f90, %f89;
	fma.rn.f32 	%f91, %f85, 0f3FB8AA3B, %f90;
	fma.rn.f32 	%f92, %f85, 0f32A57060, %f91;
	mov.b32 	%r20, %f88;
	shl.b32 	%r21, %r20, 23;
	mov.b32 	%f93, %r21;
	ex2.approx.ftz.f32 	%f94, %f92;
	mul.f32 	%f95, %f94, %f93;
	add.f32 	%f96, %f84, %f95;
	sub.f32 	%f97, %f5, %f70;
	fma.rn.f32 	%f98, %f97, 0f3BBB989D, 0f3F000000;
	cvt.sat.f32.f32 	%f99, %f98;
	fma.rm.f32 	%f100, %f99, %f75, %f74;
	add.f32 	%f101, %f100, 0fCB40007F;
	neg.f32 	%f102, %f101;
	fma.rn.f32 	%f103, %f97, 0f3FB8AA3B, %f102;
	fma.rn.f32 	%f104, %f97, 0f32A57060, %f103;
	mov.b32 	%r22, %f100;
	shl.b32 	%r23, %r22, 23;
	mov.b32 	%f105, %r23;
	ex2.approx.ftz.f32 	%f106, %f104;
	mul.f32 	%f107, %f106, %f105;
	add.f32 	%f108, %f96, %f107;
	sub.f32 	%f109, %f7, %f70;
	fma.rn.f32 	%f110, %f109, 0f3BBB989D, 0f3F000000;
	cvt.sat.f32.f32 	%f111, %f110;
	fma.rm.f32 	%f112, %f111, %f75, %f74;
	add.f32 	%f113, %f112, 0fCB40007F;
	neg.f32 	%f114, %f113;
	fma.rn.f32 	%f115, %f109, 0f3FB8AA3B, %f114;
	fma.rn.f32 	%f116, %f109, 0f32A57060, %f115;
	mov.b32 	%r24, %f112;
	shl.b32 	%r25, %r24, 23;
	mov.b32 	%f117, %r25;
	ex2.approx.ftz.f32 	%f118, %f116;
	mul.f32 	%f119, %f118, %f117;
	add.f32 	%f120, %f108, %f119;
	sub.f32 	%f121, %f9, %f70;
	fma.rn.f32 	%f122, %f121, 0f3BBB989D, 0f3F000000;
	cvt.sat.f32.f32 	%f123, %f122;
	fma.rm.f32 	%f124, %f123, %f75, %f74;
	add.f32 	%f125, %f124, 0fCB40007F;
	neg.f32 	%f126, %f125;
	fma.rn.f32 	%f127, %f121, 0f3FB8AA3B, %f126;
	fma.rn.f32 	%f128, %f121, 0f32A57060, %f127;
	mov.b32 	%r26, %f124;
	shl.b32 	%r27, %r26, 23;
	mov.b32 	%f129, %r27;
	ex2.approx.ftz.f32 	%f130, %f128;
	mul.f32 	%f131, %f130, %f129;
	add.f32 	%f132, %f120, %f131;
	sub.f32 	%f133, %f11, %f70;
	fma.rn.f32 	%f134, %f133, 0f3BBB989D, 0f3F000000;
	cvt.sat.f32.f32 	%f135, %f134;
	fma.rm.f32 	%f136, %f135, %f75, %f74;
	add.f32 	%f137, %f136, 0fCB40007F;
	neg.f32 	%f138, %f137;
	fma.rn.f32 	%f139, %f133, 0f3FB8AA3B, %f138;
	fma.rn.f32 	%f140, %f133, 0f32A57060, %f139;
	mov.b32 	%r28, %f136;
	shl.b32 	%r29, %r28, 23;
	mov.b32 	%f141, %r29;
	ex2.approx.ftz.f32 	%f142, %f140;
	mul.f32 	%f143, %f142, %f141;
	add.f32 	%f144, %f132, %f143;
	sub.f32 	%f145, %f13, %f70;
	fma.rn.f32 	%f146, %f145, 0f3BBB989D, 0f3F000000;
	cvt.sat.f32.f32 	%f147, %f146;
	fma.rm.f32 	%f148, %f147, %f75, %f74;
	add.f32 	%f149, %f148, 0fCB40007F;
	neg.f32 	%f150, %f149;
	fma.rn.f32 	%f151, %f145, 0f3FB8AA3B, %f150;
	fma.rn.f32 	%f152, %f145, 0f32A57060, %f151;
	mov.b32 	%r30, %f148;
	shl.b32 	%r31, %r30, 23;
	mov.b32 	%f153, %r31;
	ex2.approx.ftz.f32 	%f154, %f152;
	mul.f32 	%f155, %f154, %f153;
	add.f32 	%f156, %f144, %f155;
	sub.f32 	%f157, %f15, %f70;
	fma.rn.f32 	%f158, %f157, 0f3BBB989D, 0f3F000000;
	cvt.sat.f32.f32 	%f159, %f158;
	fma.rm.f32 	%f160, %f159, %f75, %f74;
	add.f32 	%f161, %f160, 0fCB40007F;
	neg.f32 	%f162, %f161;
	fma.rn.f32 	%f163, %f157, 0f3FB8AA3B, %f162;
	fma.rn.f32 	%f164, %f157, 0f32A57060, %f163;
	mov.b32 	%r32, %f160;
	shl.b32 	%r33, %r32, 23;
	mov.b32 	%f165, %r33;
	ex2.approx.ftz.f32 	%f166, %f164;
	mul.f32 	%f167, %f166, %f165;
	add.f32 	%f168, %f156, %f167;
	sub.f32 	%f169, %f17, %f70;
	fma.rn.f32 	%f170, %f169, 0f3BBB989D, 0f3F000000;
	cvt.sat.f32.f32 	%f171, %f170;
	fma.rm.f32 	%f172, %f171, %f75, %f74;
	add.f32 	%f173, %f172, 0fCB40007F;
	neg.f32 	%f174, %f173;
	fma.rn.f32 	%f175, %f169, 0f3FB8AA3B, %f174;
	fma.rn.f32 	%f176, %f169, 0f32A57060, %f175;
	mov.b32 	%r34, %f172;
	shl.b32 	%r35, %r34, 23;
	mov.b32 	%f177, %r35;
	ex2.approx.ftz.f32 	%f178, %f176;
	mul.f32 	%f179, %f178, %f177;
	add.f32 	%f180, %f168, %f179;
	sub.f32 	%f181, %f19, %f70;
	fma.rn.f32 	%f182, %f181, 0f3BBB989D, 0f3F000000;
	cvt.sat.f32.f32 	%f183, %f182;
	fma.rm.f32 	%f184, %f183, %f75, %f74;
	add.f32 	%f185, %f184, 0fCB40007F;
	neg.f32 	%f186, %f185;
	fma.rn.f32 	%f187, %f181, 0f3FB8AA3B, %f186;
	fma.rn.f32 	%f188, %f181, 0f32A57060, %f187;
	mov.b32 	%r36, %f184;
	shl.b32 	%r37, %r36, 23;
	mov.b32 	%f189, %r37;
	ex2.approx.ftz.f32 	%f190, %f188;
	mul.f32 	%f191, %f190, %f189;
	add.f32 	%f192, %f180, %f191;
	sub.f32 	%f193, %f21, %f70;
	fma.rn.f32 	%f194, %f193, 0f3BBB989D, 0f3F000000;
	cvt.sat.f32.f32 	%f195, %f194;
	fma.rm.f32 	%f196, %f195, %f75, %f74;
	add.f32 	%f197, %f196, 0fCB40007F;
	neg.f32 	%f198, %f197;
	fma.rn.f32 	%f199, %f193, 0f3FB8AA3B, %f198;
	fma.rn.f32 	%f200, %f193, 0f32A57060, %f199;
	mov.b32 	%r38, %f196;
	shl.b32 	%r39, %r38, 23;
	mov.b32 	%f201, %r39;
	ex2.approx.ftz.f32 	%f202, %f200;
	mul.f32 	%f203, %f202, %f201;
	add.f32 	%f204, %f192, %f203;
	sub.f32 	%f205, %f23, %f70;
	fma.rn.f32 	%f206, %f205, 0f3BBB989D, 0f3F000000;
	cvt.sat.f32.f32 	%f207, %f206;
	fma.rm.f32 	%f208, %f207, %f75, %f74;
	add.f32 	%f209, %f208, 0fCB40007F;
	neg.f32 	%f210, %f209;
	fma.rn.f32 	%f211, %f205, 0f3FB8AA3B, %f210;
	fma.rn.f32 	%f212, %f205, 0f32A57060, %f211;
	mov.b32 	%r40, %f208;
	shl.b32 	%r41, %r40, 23;
	mov.b32 	%f213, %r41;
	ex2.approx.ftz.f32 	%f214, %f212;
	mul.f32 	%f215, %f214, %f213;
	add.f32 	%f216, %f204, %f215;
	sub.f32 	%f217, %f25, %f70;
	fma.rn.f32 	%f218, %f217, 0f3BBB989D, 0f3F000000;
	cvt.sat.f32.f32 	%f219, %f218;
	fma.rm.f32 	%f220, %f219, %f75, %f74;
	add.f32 	%f221, %f220, 0fCB40007F;
	neg.f32 	%f222, %f221;
	fma.rn.f32 	%f223, %f217, 0f3FB8AA3B, %f222;
	fma.rn.f32 	%f224, %f217, 0f32A57060, %f223;
	mov.b32 	%r42, %f220;
	shl.b32 	%r43, %r42, 23;
	mov.b32 	%f225, %r43;
	ex2.approx.ftz.f32 	%f226, %f224;
	mul.f32 	%f227, %f226, %f225;
	add.f32 	%f228, %f216, %f227;
	sub.f32 	%f229, %f27, %f70;
	fma.rn.f32 	%f230, %f229, 0f3BBB989D, 0f3F000000;
	cvt.sat.f32.f32 	%f231, %f230;
	fma.rm.f32 	%f232, %f231, %f75, %f74;
	add.f32 	%f233, %f232, 0fCB40007F;
	neg.f32 	%f234, %f233;
	fma.rn.f32 	%f235, %f229, 0f3FB8AA3B, %f234;
	fma.rn.f32 	%f236, %f229, 0f32A57060, %f235;
	mov.b32 	%r44, %f232;
	shl.b32 	%r45, %r44, 23;
	mov.b32 	%f237, %r45;
	ex2.approx.ftz.f32 	%f238, %f236;
	mul.f32 	%f239, %f238, %f237;
	add.f32 	%f240, %f228, %f239;
	sub.f32 	%f241, %f29, %f70;
	fma.rn.f32 	%f242, %f241, 0f3BBB989D, 0f3F000000;
	cvt.sat.f32.f32 	%f243, %f242;
	fma.rm.f32 	%f244, %f243, %f75, %f74;
	add.f32 	%f245, %f244, 0fCB40007F;
	neg.f32 	%f246, %f245;
	fma.rn.f32 	%f247, %f241, 0f3FB8AA3B, %f246;
	fma.rn.f32 	%f248, %f241, 0f32A57060, %f247;
	mov.b32 	%r46, %f244;
	shl.b32 	%r47, %r46, 23;
	mov.b32 	%f249, %r47;
	ex2.approx.ftz.f32 	%f250, %f248;
	mul.f32 	%f251, %f250, %f249;
	add.f32 	%f252, %f240, %f251;
	sub.f32 	%f253, %f31, %f70;
	fma.rn.f32 	%f254, %f253, 0f3BBB989D, 0f3F000000;
	cvt.sat.f32.f32 	%f255, %f254;
	fma.rm.f32 	%f256, %f255, %f75, %f74;
	add.f32 	%f257, %f256, 0fCB40007F;
	neg.f32 	%f258, %f257;
	fma.rn.f32 	%f259, %f253, 0f3FB8AA3B, %f258;
	fma.rn.f32 	%f260, %f253, 0f32A57060, %f259;
	mov.b32 	%r48, %f256;
	shl.b32 	%r49, %r48, 23;
	mov.b32 	%f261, %r49;
	ex2.approx.ftz.f32 	%f262, %f260;
	mul.f32 	%f263, %f262, %f261;
	add.f32 	%f264, %f252, %f263;
	sub.f32 	%f265, %f33, %f70;
	fma.rn.f32 	%f266, %f265, 0f3BBB989D, 0f3F000000;
	cvt.sat.f32.f32 	%f267, %f266;
	fma.rm.f32 	%f268, %f267, %f75, %f74;
	add.f32 	%f269, %f268, 0fCB40007F;
	neg.f32 	%f270, %f269;
	fma.rn.f32 	%f271, %f265, 0f3FB8AA3B, %f270;
	fma.rn.f32 	%f272, %f265, 0f32A57060, %f271;
	mov.b32 	%r50, %f268;
	shl.b32 	%r51, %r50, 23;
	mov.b32 	%f273, %r51;
	ex2.approx.ftz.f32 	%f274, %f272;
	mul.f32 	%f275, %f274, %f273;
	add.f32 	%f276, %f264, %f275;
	sub.f32 	%f277, %f35, %f70;
	fma.rn.f32 	%f278, %f277, 0f3BBB989D, 0f3F000000;
	cvt.sat.f32.f32 	%f279, %f278;
	fma.rm.f32 	%f280, %f279, %f75, %f74;
	add.f32 	%f281, %f280, 0fCB40007F;
	neg.f32 	%f282, %f281;
	fma.rn.f32 	%f283, %f277, 0f3FB8AA3B, %f282;
	fma.rn.f32 	%f284, %f277, 0f32A57060, %f283;
	mov.b32 	%r52, %f280;
	shl.b32 	%r53, %r52, 23;
	mov.b32 	%f285, %r53;
	ex2.approx.ftz.f32 	%f286, %f284;
	mul.f32 	%f287, %f286, %f285;
	add.f32 	%f288, %f276, %f287;
	sub.f32 	%f289, %f37, %f70;
	fma.rn.f32 	%f290, %f289, 0f3BBB989D, 0f3F000000;
	cvt.sat.f32.f32 	%f291, %f290;
	fma.rm.f32 	%f292, %f291, %f75, %f74;
	add.f32 	%f293, %f292, 0fCB40007F;
	neg.f32 	%f294, %f293;
	fma.rn.f32 	%f295, %f289, 0f3FB8AA3B, %f294;
	fma.rn.f32 	%f296, %f289, 0f32A57060, %f295;
	mov.b32 	%r54, %f292;
	shl.b32 	%r55, %r54, 23;
	mov.b32 	%f297, %r55;
	ex2.approx.ftz.f32 	%f298, %f296;
	mul.f32 	%f299, %f298, %f297;
	add.f32 	%f300, %f288, %f299;
	sub.f32 	%f301, %f39, %f70;
	fma.rn.f32 	%f302, %f301, 0f3BBB989D, 0f3F000000;
	cvt.sat.f32.f32 	%f303, %f302;
	fma.rm.f32 	%f304, %f303, %f75, %f74;
	add.f32 	%f305, %f304, 0fCB40007F;
	neg.f32 	%f306, %f305;
	fma.rn.f32 	%f307, %f301, 0f3FB8AA3B, %f306;
	fma.rn.f32 	%f308, %f301, 0f32A57060, %f307;
	mov.b32 	%r56, %f304;
	shl.b32 	%r57, %r56, 23;
	mov.b32 	%f309, %r57;
	ex2.approx.ftz.f32 	%f310, %f308;
	mul.f32 	%f311, %f310, %f309;
	add.f32 	%f312, %f300, %f311;
	sub.f32 	%f313, %f41, %f70;
	fma.rn.f32 	%f314, %f313, 0f3BBB989D, 0f3F000000;
	cvt.sat.f32.f32 	%f315, %f314;
	fma.rm.f32 	%f316, %f315, %f75, %f74;
	add.f32 	%f317, %f316, 0fCB40007F;
	neg.f32 	%f318, %f317;
	fma.rn.f32 	%f319, %f313, 0f3FB8AA3B, %f318;
	fma.rn.f32 	%f320, %f313, 0f32A57060, %f319;
	mov.b32 	%r58, %f316;
	shl.b32 	%r59, %r58, 23;
	mov.b32 	%f321, %r59;
	ex2.approx.ftz.f32 	%f322, %f320;
	mul.f32 	%f323, %f322, %f321;
	add.f32 	%f324, %f312, %f323;
	sub.f32 	%f325, %f43, %f70;
	fma.rn.f32 	%f326, %f325, 0f3BBB989D, 0f3F000000;
	cvt.sat.f32.f32 	%f327, %f326;
	fma.rm.f32 	%f328, %f327, %f75, %f74;
	add.f32 	%f329, %f328, 0fCB40007F;
	neg.f32 	%f330, %f329;
	fma.rn.f32 	%f331, %f325, 0f3FB8AA3B, %f330;
	fma.rn.f32 	%f332, %f325, 0f32A57060, %f331;
	mov.b32 	%r60, %f328;
	shl.b32 	%r61, %r60, 23;
	mov.b32 	%f333, %r61;
	ex2.approx.ftz.f32 	%f334, %f332;
	mul.f32 	%f335, %f334, %f333;
	add.f32 	%f336, %f324, %f335;
	sub.f32 	%f337, %f45, %f70;
	fma.rn.f32 	%f338, %f337, 0f3BBB989D, 0f3F000000;
	cvt.sat.f32.f32 	%f339, %f338;
	fma.rm.f32 	%f340, %f339, %f75, %f74;
	add.f32 	%f341, %f340, 0fCB40007F;
	neg.f32 	%f342, %f341;
	fma.rn.f32 	%f343, %f337, 0f3FB8AA3B, %f342;
	fma.rn.f32 	%f344, %f337, 0f32A57060, %f343;
	mov.b32 	%r62, %f340;
	shl.b32 	%r63, %r62, 23;
	mov.b32 	%f345, %r63;
	ex2.approx.ftz.f32 	%f346, %f344;
	mul.f32 	%f347, %f346, %f345;
	add.f32 	%f348, %f336, %f347;
	sub.f32 	%f349, %f47, %f70;
	fma.rn.f32 	%f350, %f349, 0f3BBB989D, 0f3F000000;
	cvt.sat.f32.f32 	%f351, %f350;
	fma.rm.f32 	%f352, %f351, %f75, %f74;
	add.f32 	%f353, %f352, 0fCB40007F;
	neg.f32 	%f354, %f353;
	fma.rn.f32 	%f355, %f349, 0f3FB8AA3B, %f354;
	fma.rn.f32 	%f356, %f349, 0f32A57060, %f355;
	mov.b32 	%r64, %f352;
	shl.b32 	%r65, %r64, 23;
	mov.b32 	%f357, %r65;
	ex2.approx.ftz.f32 	%f358, %f356;
	mul.f32 	%f359, %f358, %f357;
	add.f32 	%f360, %f348, %f359;
	sub.f32 	%f361, %f49, %f70;
	fma.rn.f32 	%f362, %f361, 0f3BBB989D, 0f3F000000;
	cvt.sat.f32.f32 	%f363, %f362;
	fma.rm.f32 	%f364, %f363, %f75, %f74;
	add.f32 	%f365, %f364, 0fCB40007F;
	neg.f32 	%f366, %f365;
	fma.rn.f32 	%f367, %f361, 0f3FB8AA3B, %f366;
	fma.rn.f32 	%f368, %f361, 0f32A57060, %f367;
	mov.b32 	%r66, %f364;
	shl.b32 	%r67, %r66, 23;
	mov.b32 	%f369, %r67;
	ex2.approx.ftz.f32 	%f370, %f368;
	mul.f32 	%f371, %f370, %f369;
	add.f32 	%f372, %f360, %f371;
	sub.f32 	%f373, %f51, %f70;
	fma.rn.f32 	%f374, %f373, 0f3BBB989D, 0f3F000000;
	cvt.sat.f32.f32 	%f375, %f374;
	fma.rm.f32 	%f376, %f375, %f75, %f74;
	add.f32 	%f377, %f376, 0fCB40007F;
	neg.f32 	%f378, %f377;
	fma.rn.f32 	%f379, %f373, 0f3FB8AA3B, %f378;
	fma.rn.f32 	%f380, %f373, 0f32A57060, %f379;
	mov.b32 	%r68, %f376;
	shl.b32 	%r69, %r68, 23;
	mov.b32 	%f381, %r69;
	ex2.approx.ftz.f32 	%f382, %f380;
	mul.f32 	%f383, %f382, %f381;
	add.f32 	%f384, %f372, %f383;
	sub.f32 	%f385, %f53, %f70;
	fma.rn.f32 	%f386, %f385, 0f3BBB989D, 0f3F000000;
	cvt.sat.f32.f32 	%f387, %f386;
	fma.rm.f32 	%f388, %f387, %f75, %f74;
	add.f32 	%f389, %f388, 0fCB40007F;
	neg.f32 	%f390, %f389;
	fma.rn.f32 	%f391, %f385, 0f3FB8AA3B, %f390;
	fma.rn.f32 	%f392, %f385, 0f32A57060, %f391;
	mov.b32 	%r70, %f388;
	shl.b32 	%r71, %r70, 23;
	mov.b32 	%f393, %r71;
	ex2.approx.ftz.f32 	%f394, %f392;
	mul.f32 	%f395, %f394, %f393;
	add.f32 	%f396, %f384, %f395;
	sub.f32 	%f397, %f55, %f70;
	fma.rn.f32 	%f398, %f397, 0f3BBB989D, 0f3F000000;
	cvt.sat.f32.f32 	%f399, %f398;
	fma.rm.f32 	%f400, %f399, %f75, %f74;
	add.f32 	%f401, %f400, 0fCB40007F;
	neg.f32 	%f402, %f401;
	fma.rn.f32 	%f403, %f397, 0f3FB8AA3B, %f402;
	fma.rn.f32 	%f404, %f397, 0f32A57060, %f403;
	mov.b32 	%r72, %f400;
	shl.b32 	%r73, %r72, 23;
	mov.b32 	%f405, %r73;
	ex2.approx.ftz.f32 	%f406, %f404;
	mul.f32 	%f407, %f406, %f405;
	add.f32 	%f408, %f396, %f407;
	sub.f32 	%f409, %f57, %f70;
	fma.rn.f32 	%f410, %f409, 0f3BBB989D, 0f3F000000;
	cvt.sat.f32.f32 	%f411, %f410;
	fma.rm.f32 	%f412, %f411, %f75, %f74;
	add.f32 	%f413, %f412, 0fCB40007F;
	neg.f32 	%f414, %f413;
	fma.rn.f32 	%f415, %f409, 0f3FB8AA3B, %f414;
	fma.rn.f32 	%f416, %f409, 0f32A57060, %f415;
	mov.b32 	%r74, %f412;
	shl.b32 	%r75, %r74, 23;
	mov.b32 	%f417, %r75;
	ex2.approx.ftz.f32 	%f418, %f416;
	mul.f32 	%f419, %f418, %f417;
	add.f32 	%f420, %f408, %f419;
	sub.f32 	%f421, %f59, %f70;
	fma.rn.f32 	%f422, %f421, 0f3BBB989D, 0f3F000000;
	cvt.sat.f32.f32 	%f423, %f422;
	fma.rm.f32 	%f424, %f423, %f75, %f74;
	add.f32 	%f425, %f424, 0fCB40007F;
	neg.f32 	%f426, %f425;
	fma.rn.f32 	%f427, %f421, 0f3FB8AA3B, %f426;
	fma.rn.f32 	%f428, %f421, 0f32A57060, %f427;
	mov.b32 	%r76, %f424;
	shl.b32 	%r77, %r76, 23;
	mov.b32 	%f429, %r77;
	ex2.approx.ftz.f32 	%f430, %f428;
	mul.f32 	%f431, %f430, %f429;
	add.f32 	%f432, %f420, %f431;
	mov.b32 	%r78, %f432;
	shfl.sync.bfly.b32	%r79|%p8, %r78, 16, 31, -1;
	mov.b32 	%f433, %r79;
	add.f32 	%f434, %f432, %f433;
	mov.b32 	%r80, %f434;
	shfl.sync.bfly.b32	%r81|%p9, %r80, 8, 31, -1;
	mov.b32 	%f435, %r81;
	add.f32 	%f436, %f434, %f435;
	mov.b32 	%r82, %f436;
	shfl.sync.bfly.b32	%r83|%p10, %r82, 4, 31, -1;
	mov.b32 	%f437, %r83;
	add.f32 	%f438, %f436, %f437;
	mov.b32 	%r84, %f438;
	shfl.sync.bfly.b32	%r85|%p11, %r84, 2, 31, -1;
	mov.b32 	%f439, %r85;
	add.f32 	%f440, %f438, %f439;
	mov.b32 	%r86, %f440;
	shfl.sync.bfly.b32	%r87|%p12, %r86, 1, 31, -1;
	mov.b32 	%f441, %r87;
	add.f32 	%f442, %f440, %f441;
	div.rn.f32 	%f443, %f83, %f442;
	div.rn.f32 	%f444, %f95, %f442;
	div.rn.f32 	%f445, %f107, %f442;
	div.rn.f32 	%f446, %f119, %f442;
	div.rn.f32 	%f447, %f131, %f442;
	div.rn.f32 	%f448, %f143, %f442;
	div.rn.f32 	%f449, %f155, %f442;
	div.rn.f32 	%f450, %f167, %f442;
	div.rn.f32 	%f451, %f179, %f442;
	div.rn.f32 	%f452, %f191, %f442;
	div.rn.f32 	%f453, %f203, %f442;
	div.rn.f32 	%f454, %f215, %f442;
	div.rn.f32 	%f455, %f227, %f442;
	div.rn.f32 	%f456, %f239, %f442;
	div.rn.f32 	%f457, %f251, %f442;
	div.rn.f32 	%f458, %f263, %f442;
	div.rn.f32 	%f459, %f275, %f442;
	div.rn.f32 	%f460, %f287, %f442;
	div.rn.f32 	%f461, %f299, %f442;
	div.rn.f32 	%f462, %f311, %f442;
	div.rn.f32 	%f463, %f323, %f442;
	div.rn.f32 	%f464, %f335, %f442;
	div.rn.f32 	%f465, %f347, %f442;
	div.rn.f32 	%f466, %f359, %f442;
	div.rn.f32 	%f467, %f371, %f442;
	div.rn.f32 	%f468, %f383, %f442;
	div.rn.f32 	%f469, %f395, %f442;
	div.rn.f32 	%f470, %f407, %f442;
	div.rn.f32 	%f471, %f419, %f442;
	div.rn.f32 	%f472, %f431, %f442;
	mad.lo.s64 	%rd25, %rd28, %rd13, %rd4;
	shl.b64 	%rd26, %rd25, 2;
	add.s64 	%rd27, %rd5, %rd26;
	st.global.f32 	[%rd27], %f443;
	st.global.f32 	[%rd27+128], %f444;
	st.global.f32 	[%rd27+256], %f445;
	st.global.f32 	[%rd27+384], %f446;
	st.global.f32 	[%rd27+512], %f447;
	st.global.f32 	[%rd27+640], %f448;
	st.global.f32 	[%rd27+768], %f449;
	st.global.f32 	[%rd27+896], %f450;
	st.global.f32 	[%rd27+1024], %f451;
	st.global.f32 	[%rd27+1152], %f452;
	st.global.f32 	[%rd27+1280], %f453;
	st.global.f32 	[%rd27+1408], %f454;
	st.global.f32 	[%rd27+1536], %f455;
	st.global.f32 	[%rd27+1664], %f456;
	st.global.f32 	[%rd27+1792], %f457;
	st.global.f32 	[%rd27+1920], %f458;
	st.global.f32 	[%rd27+2048], %f459;
	st.global.f32 	[%rd27+2176], %f460;
	st.global.f32 	[%rd27+2304], %f461;
	st.global.f32 	[%rd27+2432], %f462;
	st.global.f32 	[%rd27+2560], %f463;
	st.global.f32 	[%rd27+2688], %f464;
	st.global.f32 	[%rd27+2816], %f465;
	st.global.f32 	[%rd27+2944], %f466;
	st.global.f32 	[%rd27+3072], %f467;
	st.global.f32 	[%rd27+3200], %f468;
	st.global.f32 	[%rd27+3328], %f469;
	st.global.f32 	[%rd27+3456], %f470;
	st.global.f32 	[%rd27+3584], %f471;
	st.global.f32 	[%rd27+3712], %f472;
	add.s64 	%rd28, %rd28, %rd7;
	setp.lt.s64 	%p13, %rd28, %rd14;
	@%p13 bra 	$L__BB134_4;
$L__BB134_5:
	ret;

}
	// .globl	_Z15SoftmaxWarpImplI10DirectLoadIffE11DirectStoreIffEfLi1ELi30ELi32ELi1ELb1EL9Algorithm0EEvT_T0_ll
.visible .entry _Z15SoftmaxWarpImplI10DirectLoadIffE11DirectStoreIffEfLi1ELi30ELi32ELi1ELb1EL9Algorithm0EEvT_T0_ll(
	.param .align 8 .b8 _Z15SoftmaxWarpImplI10DirectLoadIffE11DirectStoreIffEfLi1ELi30ELi32ELi1ELb1EL9Algorithm0EEvT_T0_ll_param_0[16],
	.param .align 8 .b8 _Z15SoftmaxWarpImplI10DirectLoadIffE11DirectStoreIffEfLi1ELi30ELi32ELi1ELb1EL9Algorithm0EEvT_T0_ll_param_1[16],
	.param .u64 _Z15SoftmaxWarpImplI10DirectLoadIffE11DirectStoreIffEfLi1ELi30ELi32ELi1ELb1EL9Algorithm0EEvT_T0_ll_param_2,
	.param .u64 _Z15SoftmaxWarpImplI10DirectLoadIffE11DirectStoreIffEfLi1ELi30ELi32ELi1ELb1EL9Algorithm0EEvT_T0_ll_param_3
)
{
	.reg .pred 	%p<74>;
	.reg .b32 	%r<147>;
	.reg .b32 	%f<623>;
	.reg .b64 	%rd<68>;

	ld.param.u64 	%rd29, [_Z15SoftmaxWarpImplI10DirectLoadIffE11DirectStoreIffEfLi1ELi30ELi32ELi1ELb1EL9Algorithm0EEvT_T0_ll_param_1+8];
	ld.param.u64 	%rd28, [_Z15SoftmaxWarpImplI10DirectLoadIffE11DirectStoreIffEfLi1ELi30ELi32ELi1ELb1EL9Algorithm0EEvT_T0_ll_param_1];
	ld.param.u64 	%rd27, [_Z15SoftmaxWarpImplI10DirectLoadIffE11DirectStoreIffEfLi1ELi30ELi32ELi1ELb1EL9Algorithm0EEvT_T0_ll_param_0+8];
	ld.param.u64 	%rd26, [_Z15SoftmaxWarpImplI10DirectLoadIffE11DirectStoreIffEfLi1ELi30ELi32ELi1ELb1EL9Algorithm0EEvT_T0_ll_param_0];
	ld.param.u64 	%rd31, [_Z15SoftmaxWarpImplI10DirectLoadIffE11DirectStoreIffEfLi1ELi30ELi32ELi1ELb1EL9Algorithm0EEvT_T0_ll_param_3];
	setp.lt.s64 	%p1, %rd31, 961;
	@%p1 bra 	$L__BB135_2;
	mov.u64 	%rd32, $str;
	cvta.global.u64 	%rd33, %rd32;
	mov.u64 	%rd34, $str$1;
	cvta.global.u64 	%rd35, %rd34;
	mov.u64 	%rd36, __unnamed_136;
	cvta.global.u64 	%rd37, %rd36;
	{ // callseq 135, 0
	.param .b64 param0;
	st.param.b64 	[param0], %rd33;
	.param .b64 param1;
	st.param.b64 	[param1], %rd35;
	.param .b32 param2;
	st.param.b32 	[param2], 253;
	.param .b64 param3;
	st.param.b64 	[param3], %rd37;
	.param .b64 param4;
	st.param.b64 	[param4], 1;
	call.uni 
	__assertfail, 
	(
	param0, 
	param1, 
	param2, 
	param3, 
	param4
	);
	} // callseq 135
$L__BB135_2:
	ld.param.u64 	%rd65, [_Z15SoftmaxWarpImplI10DirectLoadIffE11DirectStoreIffEfLi1ELi30ELi32ELi1ELb1EL9Algorithm0EEvT_T0_ll_param_2];
	mov.u32 	%r1, %ctaid.x;
	mov.u32 	%r2, %ntid.y;
	mov.u32 	%r3, %tid.y;
	mad.lo.s32 	%r4, %r1, %r2, %r3;
	cvt.s64.s32 	%rd67, %r4;
	setp.le.s64 	%p2, %rd65, %rd67;
	@%p2 bra 	$L__BB135_125;
	mov.u32 	%r5, %tid.x;
	add.s32 	%r6, %r5, 64;
	cvt.u64.u32 	%rd2, %r6;
	add.s32 	%r7, %r5, 96;
	cvt.u64.u32 	%rd3, %r7;
	add.s32 	%r8, %r5, 128;
	cvt.u64.u32 	%rd4, %r8;
	add.s32 	%r9, %r5, 160;
	cvt.u64.u32 	%rd5, %r9;
	add.s32 	%r10, %r5, 320;
	cvt.u64.u32 	%rd6, %r10;
	add.s32 	%r11, %r5, 352;
	cvt.u64.u32 	%rd7, %r11;
	add.s32 	%r12, %r5, 384;
	cvt.u64.u32 	%rd8, %r12;
	add.s32 	%r13, %r5, 416;
	cvt.u64.u32 	%rd9, %r13;
	add.s32 	%r14, %r5, 448;
	cvt.u64.u32 	%rd10, %r14;
	add.s32 	%r15, %r5, 480;
	cvt.u64.u32 	%rd11, %r15;
	add.s32 	%r16, %r5, 512;
	cvt.u64.u32 	%rd12, %r16;
	add.s32 	%r17, %r5, 544;
	cvt.u64.u32 	%rd13, %r17;
	add.s32 	%r18, %r5, 576;
	cvt.u64.u32 	%rd14, %r18;
	add.s32 	%r19, %r5, 608;
	cvt.u64.u32 	%rd15, %r19;
	add.s32 	%r20, %r5, 640;
	cvt.u64.u32 	%rd16, %r20;
	add.s32 	%r21, %r5, 672;
	cvt.u64.u32 	%rd17, %r21;
	add.s32 	%r22, %r5, 832;
	cvt.u64.u32 	%rd18, %r22;
	add.s32 	%r23, %r5, 864;
	cvt.u64.u32 	%rd19, %r23;
	add.s32 	%r24, %r5, 896;
	cvt.u64.u32 	%rd20, %r24;
	add.s32 	%r25, %r5, 928;
	cvt.u64.u32 	%rd21, %r25;
	add.s32 	%r28, %r5, 32;
	add.s32 	%r30, %r5, 192;
	add.s32 	%r32, %r5, 224;
	add.s32 	%r34, %r5, 256;
	add.s32 	%r36, %r5, 288;
$L__BB135_4:
	cvt.u64.u32 	%rd38, %r5;
	setp.le.s64 	%p3, %rd31, %rd38;
	mad.lo.s64 	%rd39, %rd67, %rd27, %rd38;
	cvta.to.global.u64 	%rd40, %rd26;
	shl.b64 	%rd41, %rd39, 2;
	add.s64 	%rd23, %rd40, %rd41;
	mov.f32 	%f563, 0fFF800000;
	mov.f32 	%f566, %f563;
	@%p3 bra 	$L__BB135_6;
	ld.global.f32 	%f563, [%rd23];
	max.f32 	%f566, %f563, 0fFF800000;
$L__BB135_6:
	cvt.u64.u32 	%rd42, %r28;
	setp.le.s64 	%p4, %rd31, %rd42;
	mov.f32 	%f565, 0fFF800000;
	@%p4 bra 	$L__BB135_8;
	ld.global.f32 	%f565, [%rd23+128];
	max.f32 	%f566, %f566, %f565;
$L__BB135_8:
	setp.le.s64 	%p5, %rd31, %rd2;
	mov.f32 	%f567, 0fFF800000;
	@%p5 bra 	$L__BB135_10;
	ld.global.f32 	%f567, [%rd23+256];
	max.f32 	%f566, %f566, %f567;
$L__BB135_10:
	setp.le.s64 	%p6, %rd31, %rd3;
	mov.f32 	%f569, 0fFF800000;
	@%p6 bra 	$L__BB135_12;
	ld.global.f32 	%f569, [%rd23+384];
	max.f32 	%f566, %f566, %f569;
$L__BB135_12:
	setp.le.s64 	%p7, %rd31, %rd4;
	mov.f32 	%f571, 0fFF800000;
	@%p7 bra 	$L__BB135_14;
	ld.global.f32 	%f571, [%rd23+512];
	max.f32 	%f566, %f566, %f571;
$L__BB135_14:
	setp.le.s64 	%p8, %rd31, %rd5;
	mov.f32 	%f573, 0fFF800000;
	@%p8 bra 	$L__BB135_16;
	ld.global.f32 	%f573, [%rd23+640];
	max.f32 	%f566, %f566, %f573;
$L__BB135_16:
	cvt.u64.u32 	%rd43, %r30;
	setp.le.s64 	%p9, %rd31, %rd43;
	mov.f32 	%f575, 0fFF800000;
	@%p9 bra 	$L__BB135_18;
	ld.global.f32 	%f575, [%rd23+768];
	max.f32 	%f566, %f566, %f575;
$L__BB135_18:
	cvt.u64.u32 	%rd44, %r32;
	setp.le.s64 	%p10, %rd31, %rd44;
	mov.f32 	%f577, 0fFF800000;
	@%p10 bra 	$L__BB135_20;
	ld.global.f32 	%f577, [%rd23+896];
	max.f32 	%f566, %f566, %f577;
$L__BB135_20:
	cvt.u64.u32 	%rd45, %r34;
	setp.le.s64 	%p11, %rd31, %rd45;
	mov.f32 	%f579, 0fFF800000;
	@%p11 bra 	$L__BB135_22;
	ld.global.f32 	%f579, [%rd23+1024];
	max.f32 	%f566, %f566, %f579;
$L__BB135_22:
	cvt.u64.u32 	%rd46, %r36;
	setp.le.s64 	%p12, %rd31, %rd46;
	mov.f32 	%f581, 0fFF800000;
	@%p12 bra 	$L__BB135_24;
	ld.global.f32 	%f581, [%rd23+1152];
	max.f32 	%f566, %f566, %f581;
$L__BB135_24:
	setp.le.s64 	%p13, %rd31, %rd6;
	mov.f32 	%f583, 0fFF800000;
	@%p13 bra 	$L__BB135_26;
	ld.global.f32 	%f583, [%rd23+1280];
	max.f32 	%f566, %f566, %f583;
$L__BB135_26:
	setp.le.s64 	%p14, %rd31, %rd7;
	mov.f32 	%f585, 0fFF800000;
	@%p14 bra 	$L__BB135_28;
	ld.global.f32 	%f585, [%rd23+1408];
	max.f32 	%f566, %f566, %f585;
$L__BB135_28:
	setp.le.s64 	%p15, %rd31, %rd8;
	mov.f32 	%f587, 0fFF800000;
	@%p15 bra 	$L__BB135_30;
	ld.global.f32 	%f587, [%rd23+1536];
	max.f32 	%f566, %f566, %f587;
$L__BB135_30:
	setp.le.s64 	%p16, %rd31, %rd9;
	mov.f32 	%f589, 0fFF800000;
	@%p16 bra 	$L__BB135_32;
	ld.global.f32 	%f589, [%rd23+1664];
	max.f32 	%f566, %f566, %f589;
$L__BB135_32:
	setp.le.s64 	%p17, %rd31, %rd10;
	mov.f32 	%f591, 0fFF800000;
	@%p17 bra 	$L__BB135_34;
	ld.global.f32 	%f591, [%rd23+1792];
	max.f32 	%f566, %f566, %f591;
$L__BB135_34:
	setp.le.s64 	%p18, %rd31, %rd11;
	mov.f32 	%f593, 0fFF800000;
	@%p18 bra 	$L__BB135_36;
	ld.global.f32 	%f593, [%rd23+1920];
	max.f32 	%f566, %f566, %f593;
$L__BB135_36:
	setp.le.s64 	%p19, %rd31, %rd12;
	mov.f32 	%f595, 0fFF800000;
	@%p19 bra 	$L__BB135_38;
	ld.global.f32 	%f595, [%rd23+2048];
	max.f32 	%f566, %f566, %f595;
$L__BB135_38:
	setp.le.s64 	%p20, %rd31, %rd13;
	mov.f32 	%f597, 0fFF800000;
	@%p20 bra 	$L__BB135_40;
	ld.global.f32 	%f597, [%rd23+2176];
	max.f32 	%f566, %f566, %f597;
$L__BB135_40:
	setp.le.s64 	%p21, %rd31, %rd14;
	mov.f32 	%f599, 0fFF800000;
	@%p21 bra 	$L__BB135_42;
	ld.global.f32 	%f599, [%rd23+2304];
	max.f32 	%f566, %f566, %f599;
$L__BB135_42:
	setp.le.s64 	%p22, %rd31, %rd15;
	mov.f32 	%f601, 0fFF800000;
	@%p22 bra 	$L__BB135_44;
	ld.global.f32 	%f601, [%rd23+2432];
	max.f32 	%f566, %f566, %f601;
$L__BB135_44:
	setp.le.s64 	%p23, %rd31, %rd16;
	mov.f32 	%f603, 0fFF800000;
	@%p23 bra 	$L__BB135_46;
	ld.global.f32 	%f603, [%rd23+2560];
	max.f32 	%f566, %f566, %f603;
$L__BB135_46:
	setp.le.s64 	%p24, %rd31, %rd17;
	mov.f32 	%f605, 0fFF800000;
	@%p24 bra 	$L__BB135_48;
	ld.global.f32 	%f605, [%rd23+2688];
	max.f32 	%f566, %f566, %f605;
$L__BB135_48:
	mov.u32 	%r37, %tid.x;
	add.s32 	%r38, %r37, 704;
	cvt.u64.u32 	%rd47, %r38;
	setp.le.s64 	%p25, %rd31, %rd47;
	mov.f32 	%f607, 0fFF800000;
	@%p25 bra 	$L__BB135_50;
	ld.global.f32 	%f607, [%rd23+2816];
	max.f32 	%f566, %f566, %f607;
$L__BB135_50:
	mov.u32 	%r39, %tid.x;
	add.s32 	%r40, %r39, 736;
	cvt.u64.u32 	%rd48, %r40;
	setp.le.s64 	%p26, %rd31, %rd48;
	mov.f32 	%f609, 0fFF800000;
	@%p26 bra 	$L__BB135_52;
	ld.global.f32 	%f609, [%rd23+2944];
	max.f32 	%f566, %f566, %f609;
$L__BB135_52:
	mov.u32 	%r41, %tid.x;
	add.s32 	%r42, %r41, 768;
	cvt.u64.u32 	%rd49, %r42;
	setp.le.s64 	%p27, %rd31, %rd49;
	mov.f32 	%f611, 0fFF800000;
	@%p27 bra 	$L__BB135_54;
	ld.global.f32 	%f611, [%rd23+3072];
	max.f32 	%f566, %f566, %f611;
$L__BB135_54:
	mov.u32 	%r43, %tid.x;
	add.s32 	%r44, %r43, 800;
	cvt.u64.u32 	%rd50, %r44;
	setp.le.s64 	%p28, %rd31, %rd50;
	mov.f32 	%f613, 0fFF800000;
	@%p28 bra 	$L__BB135_56;
	ld.global.f32 	%f613, [%rd23+3200];
	max.f32 	%f566, %f566, %f613;
$L__BB135_56:
	setp.le.s64 	%p29, %rd31, %rd18;
	mov.f32 	%f615, 0fFF800000;
	@%p29 bra 	$L__BB135_58;
	ld.global.f32 	%f615, [%rd23+3328];
	max.f32 	%f566, %f566, %f615;
$L__BB135_58:
	setp.le.s64 	%p30, %rd31, %rd19;
	mov.f32 	%f617, 0fFF800000;
	@%p30 bra 	$L__BB135_60;
	ld.global.f32 	%f617, [%rd23+3456];
	max.f32 	%f566, %f566, %f617;
$L__BB135_60:
	setp.le.s64 	%p31, %rd31, %rd20;
	mov.f32 	%f619, 0fFF800000;
	@%p31 bra 	$L__BB135_62;
	ld.global.f32 	%f619, [%rd23+3584];
	max.f32 	%f566, %f566, %f619;
$L__BB135_62:
	setp.le.s64 	%p32, %rd31, %rd21;
	mov.f32 	%f621, 0fFF800000;
	@%p32 bra 	$L__BB135_64;
	ld.global.f32 	%f621, [%rd23+3712];
	max.f32 	%f566, %f566, %f621;
$L__BB135_64:
	mov.u32 	%r45, %tid.x;
	cvt.u64.u32 	%rd51, %r45;
	setp.le.s64 	%p33, %rd31, %rd51;
	mov.b32 	%r46, %f566;
	shfl.sync.bfly.b32	%r47|%p34, %r46, 16, 31, -1;
	mov.b32 	%f181, %r47;
	max.f32 	%f182, %f566, %f181;
	mov.b32 	%r48, %f182;
	shfl.sync.bfly.b32	%r49|%p35, %r48, 8, 31, -1;
	mov.b32 	%f183, %r49;
	max.f32 	%f184, %f182, %f183;
	mov.b32 	%r50, %f184;
	shfl.sync.bfly.b32	%r51|%p36, %r50, 4, 31, -1;
	mov.b32 	%f185, %r51;
	max.f32 	%f186, %f184, %f185;
	mov.b32 	%r52, %f186;
	shfl.sync.bfly.b32	%r53|%p37, %r52, 2, 31, -1;
	mov.b32 	%f187, %r53;
	max.f32 	%f188, %f186, %f187;
	mov.b32 	%r54, %f188;
	shfl.sync.bfly.b32	%r55|%p38, %r54, 1, 31, -1;
	mov.b32 	%f189, %r55;
	max.f32 	%f190, %f188, %f189;
	sub.f32 	%f191, %f563, %f190;
	fma.rn.f32 	%f192, %f191, 0f3BBB989D, 0f3F000000;
	cvt.sat.f32.f32 	%f193, %f192;
	mov.f32 	%f194, 0f4B400001;
	mov.f32 	%f195, 0f437C0000;
	fma.rm.f32 	%f196, %f193, %f195, %f194;
	add.f32 	%f197, %f196, 0fCB40007F;
	neg.f32 	%f198, %f197;
	fma.rn.f32 	%f199, %f191, 0f3FB8AA3B, %f198;
	fma.rn.f32 	%f200, %f191, 0f32A57060, %f199;
	mov.b32 	%r56, %f196;
	shl.b32 	%r57, %r56, 23;
	mov.b32 	%f201, %r57;
	ex2.approx.ftz.f32 	%f202, %f200;
	mul.f32 	%f203, %f202, %f201;
	add.f32 	%f204, %f203, 0f00000000;
	sub.f32 	%f205, %f565, %f190;
	fma.rn.f32 	%f206, %f205, 0f3BBB989D, 0f3F000000;
	cvt.sat.f32.f32 	%f207, %f206;
	fma.rm.f32 	%f208, %f207, %f195, %f194;
	add.f32 	%f209, %f208, 0fCB40007F;
	neg.f32 	%f210, %f209;
	fma.rn.f32 	%f211, %f205, 0f3FB8AA3B, %f210;
	fma.rn.f32 	%f212, %f205, 0f32A57060, %f211;
	mov.b32 	%r58, %f208;
	shl.b32 	%r59, %r58, 23;
	mov.b32 	%f213, %r59;
	ex2.approx.ftz.f32 	%f214, %f212;
	mul.f32 	%f215, %f214, %f213;
	add.f32 	%f216, %f204, %f215;
	sub.f32 	%f217, %f567, %f190;
	fma.rn.f32 	%f218, %f217, 0f3BBB989D, 0f3F000000;
	cvt.sat.f32.f32 	%f219, %f218;
	fma.rm.f32 	%f220, %f219, %f195, %f194;
	add.f32 	%f221, %f220, 0fCB40007F;
	neg.f32 	%f222, %f221;
	fma.rn.f32 	%f223, %f217, 0f3FB8AA3B, %f222;
	fma.rn.f32 	%f224, %f217, 0f32A57060, %f223;
	mov.b32 	%r60, %f220;
	shl.b32 	%r61, %r60, 23;
	mov.b32 	%f225, %r61;
	ex2.approx.ftz.f32 	%f226, %f224;
	mul.f32 	%f227, %f226, %f225;
	add.f32 	%f228, %f216, %f227;
	sub.f32 	%f229, %f569, %f190;
	fma.rn.f32 	%f230, %f229, 0f3BBB989D, 0f3F000000;
	cvt.sat.f32.f32 	%f231, %f230;
	fma.rm.f32 	%f232, %f231, %f195, %f194;
	add.f32 	%f233, %f232, 0fCB40007F;
	neg.f32 	%f234, %f233;
	fma.rn.f32 	%f235, %f229, 0f3FB8AA3B, %f234;
	fma.rn.f32 	%f236, %f229, 0f32A57060, %f235;
	mov.b32 	%r62, %f232;
	shl.b32 	%r63, %r62, 23;
	mov.b32 	%f237, %r63;
	ex2.approx.ftz.f32 	%f238, %f236;
	mul.f32 	%f239, %f238, %f237;
	add.f32 	%f240, %f228, %f239;
	sub.f32 	%f241, %f571, %f190;
	fma.rn.f32 	%f242, %f241, 0f3BBB989D, 0f3F000000;
	cvt.sat.f32.f32 	%f243, %f242;
	fma.rm.f32 	%f244, %f243, %f195, %f194;
	add.f32 	%f245, %f244, 0fCB40007F;
	neg.f32 	%f246, %f245;
	fma.rn.f32 	%f247, %f241, 0f3FB8AA3B, %f246;
	fma.rn.f32 	%f248, %f241, 0f32A57060, %f247;
	mov.b32 	%r64, %f244;
	shl.b32 	%r65, %r64, 23;
	mov.b32 	%f249, %r65;
	ex2.approx.ftz.f32 	%f250, %f248;
	mul.f32 	%f251, %f250, %f249;
	add.f32 	%f252, %f240, %f251;
	sub.f32 	%f253, %f573, %f190;
	fma.rn.f32 	%f254, %f253, 0f3BBB989D, 0f3F000000;
	cvt.sat.f32.f32 	%f255, %f254;
	fma.rm.f32 	%f256, %f255, %f195, %f194;
	add.f32 	%f257, %f256, 0fCB40007F;
	neg.f32 	%f258, %f257;
	fma.rn.f32 	%f259, %f253, 0f3FB8AA3B, %f258;
	fma.rn.f32 	%f260, %f253, 0f32A57060, %f259;
	mov.b32 	%r66, %f256;
	shl.b32 	%r67, %r66, 23;
	mov.b32 	%f261, %r67;
	ex2.approx.ftz.f32 	%f262, %f260;
	mul.f32 	%f263, %f262, %f261;
	add.f32 	%f264, %f252, %f263;
	sub.f32 	%f265, %f575, %f190;
	fma.rn.f32 	%f266, %f265, 0f3BBB989D, 0f3F000000;
	cvt.sat.f32.f32 	%f267, %f266;
	fma.rm.f32 	%f268, %f267, %f195, %f194;
	add.f32 	%f269, %f268, 0fCB40007F;
	neg.f32 	%f270, %f269;
	fma.rn.f32 	%f271, %f265, 0f3FB8AA3B, %f270;
	fma.rn.f32 	%f272, %f265, 0f32A57060, %f271;
	mov.b32 	%r68, %f268;
	shl.b32 	%r69, %r68, 23;
	mov.b32 	%f273, %r69;
	ex2.approx.ftz.f32 	%f274, %f272;
	mul.f32 	%f275, %f274, %f273;
	add.f32 	%f276, %f264, %f275;
	sub.f32 	%f277, %f577, %f190;
	fma.rn.f32 	%f278, %f277, 0f3BBB989D, 0f3F000000;
	cvt.sat.f32.f32 	%f279, %f278;
	fma.rm.f32 	%f280, %f279, %f195, %f194;
	add.f32 	%f281, %f280, 0fCB40007F;
	neg.f32 	%f282, %f281;
	fma.rn.f32 	%f283, %f277, 0f3FB8AA3B, %f282;
	fma.rn.f32 	%f284, %f277, 0f32A57060, %f283;
	mov.b32 	%r70, %f280;
	shl.b32 	%r71, %r70, 23;
	mov.b32 	%f285, %r71;
	ex2.approx.ftz.f32 	%f286, %f284;
	mul.f32 	%f287, %f286, %f285;
	add.f32 	%f288, %f276, %f287;
	sub.f32 	%f289, %f579, %f190;
	fma.rn.f32 	%f290, %f289, 0f3BBB989D, 0f3F000000;
	cvt.sat.f32.f32 	%f291, %f290;
	fma.rm.f32 	%f292, %f291, %f195, %f194;
	add.f32 	%f293, %f292, 0fCB40007F;
	neg.f32 	%f294, %f293;
	fma.rn.f32 	%f295, %f289, 0f3FB8AA3B, %f294;
	fma.rn.f32 	%f296, %f289, 0f32A57060, %f295;
	mov.b32 	%r72, %f292;
	shl.b32 	%r73, %r72, 23;
	mov.b32 	%f297, %r73;
	ex2.approx.ftz.f32 	%f298, %f296;
	mul.f32 	%f299, %f298, %f297;
	add.f32 	%f300, %f288, %f299;
	sub.f32 	%f301, %f581, %f190;
	fma.rn.f32 	%f302, %f301, 0f3BBB989D, 0f3F000000;
	cvt.sat.f32.f32 	%f303, %f302;
	fma.rm.f32 	%f304, %f303, %f195, %f194;
	add.f32 	%f305, %f304, 0fCB40007F;
	neg.f32 	%f306, %f305;
	fma.rn.f32 	%f307, %f301, 0f3FB8AA3B, %f306;
	fma.rn.f32 	%f308, %f301, 0f32A57060, %f307;
	mov.b32 	%r74, %f304;
	shl.b32 	%r75, %r74, 23;
	mov.b32 	%f309, %r75;
	ex2.approx.ftz.f32 	%f310, %f308;
	mul.f32 	%f311, %f310, %f309;
	add.f32 	%f312, %f300, %f311;
	sub.f32 	%f313, %f583, %f190;
	fma.rn.f32 	%f314, %f313, 0f3BBB989D, 0f3F000000;
	cvt.sat.f32.f32 	%f315, %f314;
	fma.rm.f32 	%f316, %f315, %f195, %f194;
	add.f32 	%f317, %f316, 0fCB40007F;
	neg.f32 	%f318, %f317;
	fma.rn.f32 	%f319, %f313, 0f3FB8AA3B, %f318;
	fma.rn.f32 	%f320, %f313, 0f32A57060, %f319;
	mov.b32 	%r76, %f316;
	shl.b32 	%r77, %r76, 23;
	mov.b32 	%f321, %r77;
	ex2.approx.ftz.f32 	%f322, %f320;
	mul.f32 	%f323, %f322, %f321;
	add.f32 	%f324, %f312, %f323;
	sub.f32 	%f325, %f585, %f190;
	fma.rn.f32 	%f326, %f325, 0f3BBB989D, 0f3F000000;
	cvt.sat.f32.f32 	%f327, %f326;
	fma.rm.f32 	%f328, %f327, %f195, %f194;
	add.f32 	%f329, %f328, 0fCB40007F;
	neg.f32 	%f330, %f329;
	fma.rn.f32 	%f331, %f325, 0f3FB8AA3B, %f330;
	fma.rn.f32 	%f332, %f325, 0f32A57060, %f331;
	mov.b32 	%r78, %f328;
	shl.b32 	%r79, %r78, 23;
	mov.b32 	%f333, %r79;
	ex2.approx.ftz.f32 	%f334, %f332;
	mul.f32 	%f335, %f334, %f333;
	add.f32 	%f336, %f324, %f335;
	sub.f32 	%f337, %f587, %f190;
	fma.rn.f32 	%f338, %f337, 0f3BBB989D, 0f3F000000;
	cvt.sat.f32.f32 	%f339, %f338;
	fma.rm.f32 	%f340, %f339, %f195, %f194;
	add.f32 	%f341, %f340, 0fCB40007F;
	neg.f32 	%f342, %f341;
	fma.rn.f32 	%f343, %f337, 0f3FB8AA3B, %f342;
	fma.rn.f32 	%f344, %f337, 0f32A57060, %f343;
	mov.b32 	%r80, %f340;
	shl.b32 	%r81, %r80, 23;
	mov.b32 	%f345, %r81;
	ex2.approx.ftz.f32 	%f346, %f344;
	mul.f32 	%f347, %f346, %f345;
	add.f32 	%f348, %f336, %f347;
	sub.f32 	%f349, %f589, %f190;
	fma.rn.f32 	%f350, %f349, 0f3BBB989D, 0f3F000000;
	cvt.sat.f32.f32 	%f351, %f350;
	fma.rm.f32 	%f352, %f351, %f195, %f194;
	add.f32 	%f353, %f352, 0fCB40007F;
	neg.f32 	%f354, %f353;
	fma.rn.f32 	%f355, %f349, 0f3FB8AA3B, %f354;
	fma.rn.f32 	%f356, %f349, 0f32A57060, %f355;
	mov.b32 	%r82, %f352;
	shl.b32 	%r83, %r82, 23;
	mov.b32 	%f357, %r83;
	ex2.approx.ftz.f32 	%f358, %f356;
	mul.f32 	%f359, %f358, %f357;
	add.f32 	%f360, %f348, %f359;
	sub.f32 	%f361, %f591, %f190;
	fma.rn.f32 	%f362, %f361, 0f3BBB989D, 0f3F000000;
	cvt.sat.f32.f32 	%f363, %f362;
	fma.rm.f32 	%f364, %f363, %f195, %f194;
	add.f32 	%f365, %f364, 0fCB40007F;
	neg.f32 	%f366, %f365;
	fma.rn.f32 	%f367, %f361, 0f3FB8AA3B, %f366;
	fma.rn.f32 	%f368, %f361, 0f32A57060, %f367;
	mov.b32 	%r84, %f364;
	shl.b32 	%r85, %r84, 23;
	mov.b32 	%f369, %r85;
	ex2.approx.ftz.f32 	%f370, %f368;
	mul.f32 	%f371, %f370, %f369;
	add.f32 	%f372, %f360, %f371;
	sub.f32 	%f373, %f593, %f190;
	fma.rn.f32 	%f374, %f373, 0f3BBB989D, 0f3F000000;
	cvt.sat.f32.f32 	%f375, %f374;
	fma.rm.f32 	%f376, %f375, %f195, %f194;
	add.f32 	%f377, %f376, 0fCB40007F;
	neg.f32 	%f378, %f377;
	fma.rn.f32 	%f379, %f373, 0f3FB8AA3B, %f378;
	fma.rn.f32 	%f380, %f373, 0f32A57060, %f379;
	mov.b32 	%r86, %f376;
	shl.b32 	%r87, %r86, 23;
	mov.b32 	%f381, %r87;
	ex2.approx.ftz.f32 	%f382, %f380;
	mul.f32 	%f383, %f382, %f381;
	add.f32 	%f384, %f372, %f383;
	sub.f32 	%f385, %f595, %f190;
	fma.rn.f32 	%f386, %f385, 0f3BBB989D, 0f3F000000;
	cvt.sat.f32.f32 	%f387, %f386;
	fma.rm.f32 	%f388, %f387, %f195, %f194;
	add.f32 	%f389, %f388, 0fCB40007F;
	neg.f32 	%f390, %f389;
	fma.rn.f32 	%f391, %f385, 0f3FB8AA3B, %f390;
	fma.rn.f32 	%f392, %f385, 0f32A57060, %f391;
	mov.b32 	%r88, %f388;
	shl.b32 	%r89, %r88, 23;
	mov.b32 	%f393, %r89;
	ex2.approx.ftz.f32 	%f394, %f392;
	mul.f32 	%f395, %f394, %f393;
	add.f32 	%f396, %f384, %f395;
	sub.f32 	%f397, %f597, %f190;
	fma.rn.f32 	%f398, %f397, 0f3BBB989D, 0f3F000000;
	cvt.sat.f32.f32 	%f399, %f398;
	fma.rm.f32 	%f400, %f399, %f195, %f194;
	add.f32 	%f401, %f400, 0fCB40007F;
	neg.f32 	%f402, %f401;
	fma.rn.f32 	%f403, %f397, 0f3FB8AA3B, %f402;
	fma.rn.f32 	%f404, %f397, 0f32A57060, %f403;
	mov.b32 	%r90, %f400;
	shl.b32 	%r91, %r90, 23;
	mov.b32 	%f405, %r91;
	ex2.approx.ftz.f32 	%f406, %f404;
	mul.f32 	%f407, %f406, %f405;
	add.f32 	%f408, %f396, %f407;
	sub.f32 	%f409, %f599, %f190;
	fma.rn.f32 	%f410, %f409, 0f3BBB989D, 0f3F000000;
	cvt.sat.f32.f32 	%f411, %f410;
	fma.rm.f32 	%f412, %f411, %f195, %f194;
	add.f32 	%f413, %f412, 0fCB40007F;
	neg.f32 	%f414, %f413;
	fma.rn.f32 	%f415, %f409, 0f3FB8AA3B, %f414;
	fma.rn.f32 	%f416, %f409, 0f32A57060, %f415;
	mov.b32 	%r92, %f412;
	shl.b32 	%r93, %r92, 23;
	mov.b32 	%f417, %r93;
	ex2.approx.ftz.f32 	%f418, %f416;
	mul.f32 	%f419, %f418, %f417;
	add.f32 	%f420, %f408, %f419;
	sub.f32 	%f421, %f601, %f190;
	fma.rn.f32 	%f422, %f421, 0f3BBB989D, 0f3F000000;
	cvt.sat.f32.f32 	%f423, %f422;
	fma.rm.f32 	%f424, %f423, %f195, %f194;
	add.f32 	%f425, %f424, 0fCB40007F;
	neg.f32 	%f426, %f425;
	fma.rn.f32 	%f427, %f421, 0f3FB8AA3B, %f426;
	fma.rn.f32 	%f428, %f421, 0f32A57060, %f427;
	mov.b32 	%r94, %f424;
	shl.b32 	%r95, %r94, 23;
	mov.b32 	%f429, %r95;
	ex2.approx.ftz.f32 	%f430, %f428;
	mul.f32 	%f431, %f430, %f429;
	add.f32 	%f432, %f420, %f431;
	sub.f32 	%f433, %f603, %f190;
	fma.rn.f32 	%f434, %f433, 0f3BBB989D, 0f3F000000;
	cvt.sat.f32.f32 	%f435, %f434;
	fma.rm.f32 	%f436, %f435, %f195, %f194;
	add.f32 	%f437, %f436, 0fCB40007F;
	neg.f32 	%f438, %f437;
	fma.rn.f32 	%f439, %f433, 0f3FB8AA3B, %f438;
	fma.rn.f32 	%f440, %f433, 0f32A57060, %f439;
	mov.b32 	%r96, %f436;
	shl.b32 	%r97, %r96, 23;
	mov.b32 	%f441, %r97;
	ex2.approx.ftz.f32 	%f442, %f440;
	mul.f32 	%f443, %f442, %f441;
	add.f32 	%f444, %f432, %f443;
	sub.f32 	%f445, %f605, %f190;
	fma.rn.f32 	%f446, %f445, 0f3BBB989D, 0f3F000000;
	cvt.sat.f32.f32 	%f447, %f446;
	fma.rm.f32 	%f448, %f447, %f195, %f194;
	add.f32 	%f449, %f448, 0fCB40007F;
	neg.f32 	%f450, %f449;
	fma.rn.f32 	%f451, %f445, 0f3FB8AA3B, %f450;
	fma.rn.f32 	%f452, %f445, 0f32A57060, %f451;
	mov.b32 	%r98, %f448;
	shl.b32 	%r99, %r98, 23;
	mov.b32 	%f453, %r99;
	ex2.approx.ftz.f32 	%f454, %f452;
	mul.f32 	%f455, %f454, %f453;
	add.f32 	%f456, %f444, %f455;
	sub.f32 	%f457, %f607, %f190;
	fma.rn.f32 	%f458, %f457, 0f3BBB989D, 0f3F000000;
	cvt.sat.f32.f32 	%f459, %f458;
	fma.rm.f32 	%f460, %f459, %f195, %f194;
	add.f32 	%f461, %f460, 0fCB40007F;
	neg.f32 	%f462, %f461;
	fma.rn.f32 	%f463, %f457, 0f3FB8AA3B, %f462;
	fma.rn.f32 	%f464, %f457, 0f32A57060, %f463;
	mov.b32 	%r100, %f460;
	shl.b32 	%r101, %r100, 23;
	mov.b32 	%f465, %r101;
	ex2.approx.ftz.f32 	%f466, %f464;
	mul.f32 	%f467, %f466, %f465;
	add.f32 	%f468, %f456, %f467;
	sub.f32 	%f469, %f609, %f190;
	fma.rn.f32 	%f470, %f469, 0f3BBB989D, 0f3F000000;
	cvt.sat.f32.f32 	%f471, %f470;
	fma.rm.f32 	%f472, %f471, %f195, %f194;
	add.f32 	%f473, %f472, 0fCB40007F;
	neg.f32 	%f474, %f473;
	fma.rn.f32 	%f475, %f469, 0f3FB8AA3B, %f474;
	fma.rn.f32 	%f476, %f469, 0f32A57060, %f475;
	mov.b32 	%r102, %f472;
	shl.b32 	%r103, %r102, 23;
	mov.b32 	%f477, %r103;
	ex2.approx.ftz.f32 	%f478, %f476;
	mul.f32 	%f479, %f478, %f477;
	add.f32 	%f480, %f468, %f479;
	sub.f32 	%f481, %f611, %f190;
	fma.rn.f32 	%f482, %f481, 0f3BBB989D, 0f3F000000;
	cvt.sat.f32.f32 	%f483, %f482;
	fma.rm.f32 	%f484, %f483, %f195, %f194;
	add.f32 	%f485, %f484, 0fCB40007F;
	neg.f32 	%f486, %f485;
	fma.rn.f32 	%f487, %f481, 0f3FB8AA3B, %f486;
	fma.rn.f32 	%f488, %f481, 0f32A57060, %f487;
	mov.b32 	%r104, %f484;
	shl.b32 	%r105, %r104, 23;
	mov.b32 	%f489, %r105;
	ex2.approx.ftz.f32 	%f490, %f488;
	mul.f32 	%f491, %f490, %f489;
	add.f32 	%f492, %f480, %f491;
	sub.f32 	%f493, %f613, %f190;
	fma.rn.f32 	%f494, %f493, 0f3BBB989D, 0f3F000000;
	cvt.sat.f32.f32 	%f495, %f494;
	fma.rm.f32 	%f496, %f495, %f195, %f194;
	add.f32 	%f497, %f496, 0fCB40007F;
	neg.f32 	%f498, %f497;
	fma.rn.f32 	%f499, %f493, 0f3FB8AA3B, %f498;
	fma.rn.f32 	%f500, %f493, 0f32A57060, %f499;
	mov.b32 	%r106, %f496;
	shl.b32 	%r107, %r106, 23;
	mov.b32 	%f501, %r107;
	ex2.approx.ftz.f32 	%f502, %f500;
	mul.f32 	%f503, %f502, %f501;
	add.f32 	%f504, %f492, %f503;
	sub.f32 	%f505, %f615, %f190;
	fma.rn.f32 	%f506, %f505, 0f3BBB989D, 0f3F000000;
	cvt.sat.f32.f32 	%f507, %f506;
	fma.rm.f32 	%f508, %f507, %f195, %f194;
	add.f32 	%f509, %f508, 0fCB40007F;
	neg.f32 	%f510, %f509;
	fma.rn.f32 	%f511, %f505, 0f3FB8AA3B, %f510;
	fma.rn.f32 	%f512, %f505, 0f32A57060, %f511;
	mov.b32 	%r108, %f508;
	shl.b32 	%r109, %r108, 23;
	mov.b32 	%f513, %r109;
	ex2.approx.ftz.f32 	%f514, %f512;
	mul.f32 	%f515, %f514, %f513;
	add.f32 	%f516, %f504, %f515;
	sub.f32 	%f517, %f617, %f190;
	fma.rn.f32 	%f518, %f517, 0f3BBB989D, 0f3F000000;
	cvt.sat.f32.f32 	%f519, %f518;
	fma.rm.f32 	%f520, %f519, %f195, %f194;
	add.f32 	%f521, %f520, 0fCB40007F;
	neg.f32 	%f522, %f521;
	fma.rn.f32 	%f523, %f517, 0f3FB8AA3B, %f522;
	fma.rn.f32 	%f524, %f517, 0f32A57060, %f523;
	mov.b32 	%r110, %f520;
	shl.b32 	%r111, %r110, 23;
	mov.b32 	%f525, %r111;
	ex2.approx.ftz.f32 	%f526, %f524;
	mul.f32 	%f527, %f526, %f525;
	add.f32 	%f528, %f516, %f527;
	sub.f32 	%f529, %f619, %f190;
	fma.rn.f32 	%f530, %f529, 0f3BBB989D, 0f3F000000;
	cvt.sat.f32.f32 	%f531, %f530;
	fma.rm.f32 	%f532, %f531, %f195, %f194;
	add.f32 	%f533, %f532, 0fCB40007F;
	neg.f32 	%f534, %f533;
	fma.rn.f32 	%f535, %f529, 0f3FB8AA3B, %f534;
	fma.rn.f32 	%f536, %f529, 0f32A57060, %f535;
	mov.b32 	%r112, %f532;
	shl.b32 	%r113, %r112, 23;
	mov.b32 	%f537, %r113;
	ex2.approx.ftz.f32 	%f538, %f536;
	mul.f32 	%f539, %f538, %f537;
	add.f32 	%f540, %f528, %f539;
	sub.f32 	%f541, %f621, %f190;
	fma.rn.f32 	%f542, %f541, 0f3BBB989D, 0f3F000000;
	cvt.sat.f32.f32 	%f543, %f542;
	fma.rm.f32 	%f544, %f543, %f195, %f194;
	add.f32 	%f545, %f544, 0fCB40007F;
	neg.f32 	%f546, %f545;
	fma.rn.f32 	%f547, %f541, 0f3FB8AA3B, %f546;
	fma.rn.f32 	%f548, %f541, 0f32A57060, %f547;
	mov.b32 	%r114, %f544;
	shl.b32 	%r115, %r114, 23;
	mov.b32 	%f549, %r115;
	ex2.approx.ftz.f32 	%f550, %f548;
	mul.f32 	%f551, %f550, %f549;
	add.f32 	%f552, %f540, %f551;
	mov.b32 	%r116, %f552;
	shfl.sync.bfly.b32	%r117|%p39, %r116, 16, 31, -1;
	mov.b32 	%f553, %r117;
	add.f32 	%f554, %f552, %f553;
	mov.b32 	%r118, %f554;
	shfl.sync.bfly.b32	%r119|%p40, %r118, 8, 31, -1;
	mov.b32 	%f555, %r119;
	add.f32 	%f556, %f554, %f555;
	mov.b32 	%r120, %f556;
	shfl.sync.bfly.b32	%r121|%p41, %r120, 4, 31, -1;
	mov.b32 	%f557, %r121;
	add.f32 	%f558, %f556, %f557;
	mov.b32 	%r122, %f558;
	shfl.sync.bfly.b32	%r123|%p42, %r122, 2, 31, -1;
	mov.b32 	%f559, %r123;
	add.f32 	%f560, %f558, %f559;
	mov.b32 	%r124, %f560;
	shfl.sync.bfly.b32	%r125|%p43, %r124, 1, 31, -1;
	mov.b32 	%f561, %r125;
	add.f32 	%f562, %f560, %f561;
	div.rn.f32 	%f121, %f203, %f562;
	div.rn.f32 	%f122, %f215, %f562;
	div.rn.f32 	%f123, %f227, %f562;
	div.rn.f32 	%f124, %f239, %f562;
	div.rn.f32 	%f125, %f251, %f562;
	div.rn.f32 	%f126, %f263, %f562;
	div.rn.f32 	%f127, %f275, %f562;
	div.rn.f32 	%f128, %f287, %f562;
	div.rn.f32 	%f129, %f299, %f562;
	div.rn.f32 	%f130, %f311, %f562;
	div.rn.f32 	%f131, %f323, %f562;
	div.rn.f32 	%f132, %f335, %f562;
	div.rn.f32 	%f133, %f347, %f562;
	div.rn.f32 	%f134, %f359, %f562;
	div.rn.f32 	%f135, %f371, %f562;
	div.rn.f32 	%f136, %f383, %f562;
	div.rn.f32 	%f137, %f395, %f562;
	div.rn.f32 	%f138, %f407, %f562;
	div.rn.f32 	%f139, %f419, %f562;
	div.rn.f32 	%f140, %f431, %f562;
	div.rn.f32 	%f141, %f443, %f562;
	div.rn.f32 	%f142, %f455, %f562;
	div.rn.f32 	%f143, %f467, %f562;
	div.rn.f32 	%f144, %f479, %f562;
	div.rn.f32 	%f145, %f491, %f562;
	div.rn.f32 	%f146, %f503, %f562;
	div.rn.f32 	%f147, %f515, %f562;
	div.rn.f32 	%f148, %f527, %f562;
	div.rn.f32 	%f149, %f539, %f562;
	div.rn.f32 	%f150, %f551, %f562;
	mad.lo.s64 	%rd52, %rd67, %rd29, %rd51;
	cvta.to.global.u64 	%rd53, %rd28;
	shl.b64 	%rd54, %rd52, 2;
	add.s64 	%rd24, %rd53, %rd54;
	@%p33 bra 	$L__BB135_66;
	st.global.f32 	[%rd24], %f121;
$L__BB135_66:
	mov.u32 	%r126, %tid.x;
	add.s32 	%r127, %r126, 32;
	cvt.u64.u32 	%rd55, %r127;
	setp.le.s64 	%p44, %rd31, %rd55;
	@%p44 bra 	$L__BB135_68;
	st.global.f32 	[%rd24+128], %f122;
$L__BB135_68:
	setp.le.s64 	%p45, %rd31, %rd2;
	@%p45 bra 	$L__BB135_70;
	st.global.f32 	[%rd24+256], %f123;
$L__BB135_70:
	setp.le.s64 	%p46, %rd31, %rd3;
	@%p46 bra 	$L__BB135_72;
	st.global.f32 	[%rd24+384], %f124;
$L__BB135_72:
	setp.le.s64 	%p47, %rd31, %rd4;
	@%p47 bra 	$L__BB135_74;
	st.global.f32 	[%rd24+512], %f125;
$L__BB135_74:
	setp.le.s64 	%p48, %rd31, %rd5;
	@%p48 bra 	$L__BB135_76;
	st.global.f32 	[%rd24+640], %f126;
$L__BB135_76:
	mov.u32 	%r128, %tid.x;
	add.s32 	%r129, %r128, 192;
	cvt.u64.u32 	%rd56, %r129;
	setp.le.s64 	%p49, %rd31, %rd56;
	@%p49 bra 	$L__BB135_78;
	st.global.f32 	[%rd24+768], %f127;
$L__BB135_78:
	mov.u32 	%r130, %tid.x;
	add.s32 	%r131, %r130, 224;
	cvt.u64.u32 	%rd57, %r131;
	setp.le.s64 	%p50, %rd31, %rd57;
	@%p50 bra 	$L__BB135_80;
	st.global.f32 	[%rd24+896], %f128;
$L__BB135_80:
	mov.u32 	%r132, %tid.x;
	add.s32 	%r133, %r132, 256;
	cvt.u64.u32 	%rd58, %r133;
	setp.le.s64 	%p51, %rd31, %rd58;
	@%p51 bra 	$L__BB135_82;
	st.global.f32 	[%rd24+1024], %f129;
$L__BB135_82:
	mov.u32 	%r134, %tid.x;
	add.s32 	%r135, %r134, 288;
	cvt.u64.u32 	%rd59, %r135;
	setp.le.s64 	%p52, %rd31, %rd59;
	@%p52 bra 	$L__BB135_84;
	st.global.f32 	[%rd24+1152], %f130;
$L__BB135_84:
	setp.le.s64 	%p53, %rd31, %rd6;
	@%p53 bra 	$L__BB135_86;
	st.global.f32 	[%rd24+1280], %f131;
$L__BB135_86:
	setp.le.s64 	%p54, %rd31, %rd7;
	@%p54 bra 	$L__BB135_88;
	st.global.f32 	[%rd24+1408], %f132;
$L__BB135_88:
	setp.le.s64 	%p55, %rd31, %rd8;
	@%p55 bra 	$L__BB135_90;
	st.global.f32 	[%rd24+1536], %f133;
$L__BB135_90:
	setp.le.s64 	%p56, %rd31, %rd9;
	@%p56 bra 	$L__BB135_92;
	st.global.f32 	[%rd24+1664], %f134;
$L__BB135_92:
	setp.le.s64 	%p57, %rd31, %rd10;
	@%p57 bra 	$L__BB135_94;
	st.global.f32 	[%rd24+1792], %f135;
$L__BB135_94:
	setp.le.s64 	%p58, %rd31, %rd11;
	@%p58 bra 	$L__BB135_96;
	st.global.f32 	[%rd24+1920], %f136;
$L__BB135_96:
	setp.le.s64 	%p59, %rd31, %rd12;
	@%p59 bra 	$L__BB135_98;
	st.global.f32 	[%rd24+2048], %f137;
$L__BB135_98:
	setp.le.s64 	%p60, %rd31, %rd13;
	@%p60 bra 	$L__BB135_100;
	st.global.f32 	[%rd24+2176], %f138;
$L__BB135_100:
	setp.le.s64 	%p61, %rd31, %rd14;
	@%p61 bra 	$L__BB135_102;
	st.global.f32 	[%rd24+2304], %f139;
$L__BB135_102:
	setp.le.s64 	%p62, %rd31, %rd15;
	@%p62 bra 	$L__BB135_104;
	st.global.f32 	[%rd24+2432], %f140;
$L__BB135_104:
	setp.le.s64 	%p63, %rd31, %rd16;
	@%p63 bra 	$L__BB135_106;
	st.global.f32 	[%rd24+2560], %f141;
$L__BB135_106:
	setp.le.s64 	%p64, %rd31, %rd17;
	@%p64 bra 	$L__BB135_108;
	st.global.f32 	[%rd24+2688], %f142;
$L__BB135_108:
	mov.u32 	%r136, %tid.x;
	add.s32 	%r137, %r136, 704;
	cvt.u64.u32 	%rd60, %r137;
	setp.le.s64 	%p65, %rd31, %rd60;
	@%p65 bra 	$L__BB135_110;
	st.global.f32 	[%rd24+2816], %f143;
$L__BB135_110:
	add.s32 	%r139, %r136, 736;
	cvt.u64.u32 	%rd61, %r139;
	setp.le.s64 	%p66, %rd31, %rd61;
	@%p66 bra 	$L__BB135_112;
	st.global.f32 	[%rd24+2944], %f144;
$L__BB135_112:
	add.s32 	%r141, %r136, 768;
	cvt.u64.u32 	%rd62, %r141;
	setp.le.s64 	%p67, %rd31, %rd62;
	@%p67 bra 	$L__BB135_114;
	st.global.f32 	[%rd24+3072], %f145;
$L__BB135_114:
	add.s32 	%r143, %r136, 800;
	cvt.u64.u32 	%rd63, %r143;
	setp.le.s64 	%p68, %rd31, %rd63;
	@%p68 bra 	$L__BB135_116;
	st.global.f32 	[%rd24+3200], %f146;
$L__BB135_116:
	setp.le.s64 	%p69, %rd31, %rd18;
	@%p69 bra 	$L__BB135_118;
	st.global.f32 	[%rd24+3328], %f147;
$L__BB135_118:
	setp.le.s64 	%p70, %rd31, %rd19;
	@%p70 bra 	$L__BB135_120;
	st.global.f32 	[%rd24+3456], %f148;
$L__BB135_120:
	setp.le.s64 	%p71, %rd31, %rd20;
	@%p71 bra 	$L__BB135_122;
	st.global.f32 	[%rd24+3584], %f149;
$L__BB135_122:
	setp.le.s64 	%p72, %rd31, %rd21;
	@%p72 bra 	$L__BB135_124;
	st.global.f32 	[%rd24+3712], %f150;
$L__BB135_124:
	ld.param.u64 	%rd66, [_Z15SoftmaxWarpImplI10DirectLoadIffE11DirectStoreIffEfLi1ELi30ELi32ELi1ELb1EL9Algorithm0EEvT_T0_ll_param_2];
	mov.u32 	%r144, %nctaid.x;
	mov.u32 	%r145, %ntid.y;
	mul.lo.s32 	%r146, %r144, %r145;
	cvt.s64.s32 	%rd64, %r146;
	add.s64 	%rd67, %rd67, %rd64;
	setp.lt.s64 	%p73, %rd67, %rd66;
	@%p73 bra 	$L__BB135_4;
$L__BB135_125:
	ret;

}
	// .globl	_Z15SoftmaxWarpImplI10DirectLoadIffE11DirectStoreIffEfLi1ELi31ELi32ELi1ELb0EL9Algorithm0EEvT_T0_ll
.visible .entry _Z15SoftmaxWarpImplI10DirectLoadIffE11DirectStoreIffEfLi1ELi31ELi32ELi1ELb0EL9Algorithm0EEvT_T0_ll(
	.param .align 8 .b8 _Z15SoftmaxWarpImplI10DirectLoadIffE11DirectStoreIffEfLi1ELi31ELi32ELi1ELb0EL9Algorithm0EEvT_T0_ll_param_0[16],
	.param .align 8 .b8 _Z15SoftmaxWarpImplI10DirectLoadIffE11DirectStoreIffEfLi1ELi31ELi32ELi1ELb0EL9Algorithm0EEvT_T0_ll_param_1[16],
	.param .u64 _Z15SoftmaxWarpImplI10DirectLoadIffE11DirectStoreIffEfLi1ELi31ELi32ELi1ELb0EL9Algorithm0EEvT_T0_ll_param_2,
	.param .u64 _Z15SoftmaxWarpImplI10DirectLoadIffE11DirectStoreIffEfLi1ELi31ELi32ELi1ELb0EL9Algorithm0EEvT_T0_ll_param_3
)
{
	.reg .pred 	%p<14>;
	.reg .b32 	%r<90>;
	.reg .b32 	%f<488>;
	.reg .b64 	%rd<29>;

	ld.param.u64 	%rd13, [_Z15SoftmaxWarpImplI10DirectLoadIffE11DirectStoreIffEfLi1ELi31ELi32ELi1ELb0EL9Algorithm0EEvT_T0_ll_param_1+8];
	ld.param.u64 	%rd12, [_Z15SoftmaxWarpImplI10DirectLoadIffE11DirectStoreIffEfLi1ELi31ELi32ELi1ELb0EL9Algorithm0EEvT_T0_ll_param_1];
	ld.param.u64 	%rd11, [_Z15SoftmaxWarpImplI10DirectLoadIffE11DirectStoreIffEfLi1ELi31ELi32ELi1ELb0EL9Algorithm0EEvT_T0_ll_param_0+8];
	ld.param.u64 	%rd10, [_Z15SoftmaxWarpImplI10DirectLoadIffE11DirectStoreIffEfLi1ELi31ELi32ELi1ELb0EL9Algorithm0EEvT_T0_ll_param_0];
	ld.param.u64 	%rd14, [_Z15SoftmaxWarpImplI10DirectLoadIffE11DirectStoreIffEfLi1ELi31ELi32ELi1ELb0EL9Algorithm0EEvT_T0_ll_param_2];
	ld.param.u64 	%rd15, [_Z15SoftmaxWarpImplI10DirectLoadIffE11DirectStoreIffEfLi1ELi31ELi32ELi1ELb0EL9Algorithm0EEvT_T0_ll_param_3];
	setp.lt.s64 	%p1, %rd15, 993;
	@%p1 bra 	$L__BB136_2;
	mov.u64 	%rd16, $str;
	cvta.global.u64 	%rd17, %rd16;
	mov.u64 	%rd18, $str$1;
	cvta.global.u64 	%rd19, %rd18;
	mov.u64 	%rd20, __unnamed_137;
	cvta.global.u64 	%rd21, %rd20;
	{ // callseq 136, 0
	.param .b64 param0;
	st.param.b64 	[param0], %rd17;
	.param .b64 param1;
	st.param.b64 	[param1], %rd19;
	.param .b32 param2;
	st.param.b32 	[param2], 253;
	.param .b64 param3;
	st.param.b64 	[param3], %rd21;
	.param .b64 param4;
	st.param.b64 	[param4], 1;
	call.uni 
	__assertfail, 
	(
	param0, 
	param1, 
	param2, 
	param3, 
	param4
	);
	} // callseq 136
$L__BB136_2:
	mov.u32 	%r2, %ctaid.x;
	mov.u32 	%r3, %ntid.y;
	mov.u32 	%r4, %tid.y;
	mad.lo.s32 	%r5, %r2, %r3, %r4;
	mov.u32 	%r6, %nctaid.x;
	mul.lo.s32 	%r1, %r6, %r3;
	cvt.s64.s32 	%rd28, %r5;
	setp.le.s64 	%p2, %rd14, %rd28;
	@%p2 bra 	$L__BB136_5;
	mov.u32 	%r7, %tid.x;
	cvt.u64.u32 	%rd4, %r7;
	cvta.to.global.u64 	%rd5, %rd12;
	cvta.to.global.u64 	%rd6, %rd10;
	cvt.s64.s32 	%rd7, %r1;
$L__BB136_4:
	mad.lo.s64 	%rd22, %rd28, %rd11, %rd4;
	shl.b64 	%rd23, %rd22, 2;
	add.s64 	%rd24, %rd6, %rd23;
	ld.global.f32 	%f1, [%rd24];
	max.f32 	%f2, %f1, 0fFF800000;
	ld.global.f32 	%f3, [%rd24+128];
	max.f32 	%f4, %f2, %f3;
	ld.global.f32 	%f5, [%rd24+256];
	max.f32 	%f6, %f4, %f5;
	ld.global.f32 	%f7, [%rd24+384];
	max.f32 	%f8, %f6, %f7;
	ld.global.f32 	%f9, [%rd24+512];
	max.f32 	%f10, %f8, %f9;
	ld.global.f32 	%f11, [%rd24+640];
	max.f32 	%f12, %f10, %f11;
	ld.global.f32 	%f13, [%rd24+768];
	max.f32 	%f14, %f12, %f13;
	ld.global.f32 	%f15, [%rd24+896];
	max.f32 	%f16, %f14, %f15;
	ld.global.f32 	%f17, [%rd24+1024];
	max.f32 	%f18, %f16, %f17;
	ld.global.f32 	%f19, [%rd24+1152];
	max.f32 	%f20, %f18, %f19;
	ld.global.f32 	%f21, [%rd24+1280];
	max.f32 	%f22, %f20, %f21;
	ld.global.f32 	%f23, [%rd24+1408];
	max.f32 	%f24, %f22, %f23;
	ld.global.f32 	%f25, [%rd24+1536];
	max.f32 	%f26, %f24, %f25;
	ld.global.f32 	%f27, [%rd24+1664];
	max.f32 	%f28, %f26, %f27;
	ld.global.f32 	%f29, [%rd24+1792];
	max.f32 	%f30, %f28, %f29;
	ld.global.f32 	%f31, [%rd24+1920];
	max.f32 	%f32, %f30, %f31;
	ld.global.f32 	%f33, [%rd24+2048];
	max.f32 	%f34, %f32, %f33;
	ld.global.f32 	%f35, [%rd24+2176];
	max.f32 	%f36, %f34, %f35;
	ld.global.f32 	%f37, [%rd24+2304];
	max.f32 	%f38, %f36, %f37;
	ld.global.f32 	%f39, [%rd24+2432];
	max.f32 	%f40, %f38, %f39;
	ld.global.f32 	%f41, [%rd24+2560];
	max.f32 	%f42, %f40, %f41;
	ld.global.f32 	%f43, [%rd24+2688];
	max.f32 	%f44, %f42, %f43;
	ld.global.f32 	%f45, [%rd24+2816];
	max.f32 	%f46, %f44, %f45;
	ld.global.f32 	%f47, [%rd24+2944];
	max.f32 	%f48, %f46, %f47;
	ld.global.f32 	%f49, [%rd24+3072];
	max.f32 	%f50, %f48, %f49;
	ld.global.f32 	%f51, [%rd24+3200];
	max.f32 	%f52, %f50, %f51;
	ld.global.f32 	%f53, [%rd24+3328];
	max.f32 	%f54, %f52, %f53;
	ld.global.f32 	%f55, [%rd24+3456];
	max.f32 	%f56, %f54, %f55;
	ld.global.f32 	%f57, [%rd24+3584];
	max.f32 	%f58, %f56, %f57;
	ld.global.f32 	%f59, [%rd24+3712];
	max.f32 	%f60, %f58, %f59;
	ld.global.f32 	%f61, [%rd24+3840];
	max.f32 	%f62, %f60, %f61;
	mov.b32 	%r8, %f62;
	shfl.sync.bfly.b32	%r9|%p3, %r8, 16, 31, -1;
	mov.b32 	%f63, %r9;
	max.f32 	%f64, %f62, %f63;
	mov.b32 	%r10, %f64;
	shfl.sync.bfly.b32	%r11|%p4, %r10, 8, 31, -1;
	mov.b32 	%f65, %r11;
	max.f32 	%f66, %f64, %f65;
	mov.b32 	%r12, %f66;
	shfl.sync.bfly.b32	%r13|%p5, %r12, 4, 31, -1;
	mov.b32 	%f67, %r13;
	max.f32 	%f68, %f66, %f67;
	mov.b32 	%r14, %f68;
	shfl.sync.bfly.b32	%r15|%p6, %r14, 2, 31, -1;
	mov.b32 	%f69, %r15;
	max.f32 	%f70, %f68, %f69;
	mov.b32 	%r16, %f70;
	shfl.sync.bfly.b32	%r17|%p7, %r16, 1, 31, -1;
	mov.b32 	%f71, %r17;
	max.f32 	%f72, %f70, %f71;
	sub.f32 	%f73, %f1, %f72;
	fma.rn.f32 	%f74, %f73, 0f3BBB989D, 0f3F000000;
	cvt.sat.f32.f32 	%f75, %f74;
	mov.f32 	%f76, 0f4B400001;
	mov.f32 	%f77, 0f437C0000;
	fma.rm.f32 	%f78, %f75, %f77, %f76;
	add.f32 	%f79, %f78, 0fCB40007F;
	neg.f32 	%f80, %f79;
	fma.rn.f32 	%f81, %f73, 0f3FB8AA3B, %f80;
	fma.rn.f32 	%f82, %f73, 0f32A57060, %f81;
	mov.b32 	%r18, %f78;
	shl.b32 	%r19, %r18, 23;
	mov.b32 	%f83, %r19;
	ex2.approx.ftz.f32 	%f84, %f82;
	mul.f32 	%f85, %f84, %f83;
	add.f32 	%f86, %f85, 0f00000000;
	sub.f32 	%f87, %f3, %f72;
	fma.rn.f32 	%f88, %f87, 0f3BBB989D, 0f3F000000;
	cvt.sat.f32.f32 	%f89, %f88;
	fma.rm.f32 	%f90, %f89, %f77, %f76;
	add.f32 	%f91, %f90, 0fCB40007F;
	neg.f32 	%f92, %f91;
	fma.rn.f32 	%f93, %f87, 0f3FB8AA3B, %f92;
	fma.rn.f32 	%f94, %f87, 0f32A57060, %f93;
	mov.b32 	%r20, %f90;
	shl.b32 	%r21, %r20, 23;
	mov.b32 	%f95, %r21;
	ex2.approx.ftz.f32 	%f96, %f94;
	mul.f32 	%f97, %f96, %f95;
	add.f32 	%f98, %f86, %f97;
	sub.f32 	%f99, %f5, %f72;
	fma.rn.f32 	%f100, %f99, 0f3BBB989D, 0f3F000000;
	cvt.sat.f32.f32 	%f101, %f100;
	fma.rm.f32 	%f102, %f101, %f77, %f76;
	add.f32 	%f103, %f102, 0fCB40007F;
	neg.f32 	%f104, %f103;
	fma.rn.f32 	%f105, %f99, 0f3FB8AA3B, %f104;
	fma.rn.f32 	%f106, %f99, 0f32A57060, %f105;
	mov.b32 	%r22, %f102;
	shl.b32 	%r23, %r22, 23;
	mov.b32 	%f107, %r23;
	ex2.approx.ftz.f32 	%f108, %f106;
	mul.f32 	%f109, %f108, %f107;
	add.f32 	%f110, %f98, %f109;
	sub.f32 	%f111, %f7, %f72;
	fma.rn.f32 	%f112, %f111, 0f3BBB989D, 0f3F000000;
	cvt.sat.f32.f32 	%f113, %f112;
	fma.rm.f32 	%f114, %f113, %f77, %f76;
	add.f32 	%f115, %f114, 0fCB40007F;
	neg.f32 	%f116, %f115;
	fma.rn.f32 	%f117, %f111, 0f3FB8AA3B, %f116;
	fma.rn.f32 	%f118, %f111, 0f32A57060, %f117;
	mov.b32 	%r24, %f114;
	shl.b32 	%r25, %r24, 23;
	mov.b32 	%f119, %r25;
	ex2.approx.ftz.f32 	%f120, %f118;
	mul.f32 	%f121, %f120, %f119;
	add.f32 	%f122, %f110, %f121;
	sub.f32 	%f123, %f9, %f72;
	fma.rn.f32 	%f124, %f123, 0f3BBB989D, 0f3F000000;
	cvt.sat.f32.f32 	%f125, %f124;
	fma.rm.f32 	%f126, %f125, %f77, %f76;
	add.f32 	%f127, %f126, 0fCB40007F;
	neg.f32 	%f128, %f127;
	fma.rn.f32 	%f129, %f123, 0f3FB8AA3B, %f128;
	fma.rn.f32 	%f130, %f123, 0f32A57060, %f129;
	mov.b32 	%r26, %f126;
	shl.b32 	%r27, %r26, 23;
	mov.b32 	%f131, %r27;
	ex2.approx.ftz.f32 	%f132, %f130;
	mul.f32 	%f133, %f132, %f131;
	add.f32 	%f134, %f122, %f133;
	sub.f32 	%f135, %f11, %f72;
	fma.rn.f32 	%f136, %f135, 0f3BBB989D, 0f3F000000;
	cvt.sat.f32.f32 	%f137, %f136;
	fma.rm.f32 	%f138, %f137, %f77, %f76;
	add.f32 	%f139, %f138, 0fCB40007F;
	neg.f32 	%f140, %f139;
	fma.rn.f32 	%f141, %f135, 0f3FB8AA3B, %f140;
	fma.rn.f32 	%f142, %f135, 0f32A57060, %f141;
	mov.b32 	%r28, %f138;
	shl.b32 	%r29, %r28, 23;
	mov.b32 	%f143, %r29;
	ex2.approx.ftz.f32 	%f144, %f142;
	mul.f32 	%f145, %f144, %f143;
	add.f32 	%f146, %f134, %f145;
	sub.f32 	%f147, %f13, %f72;
	fma.rn.f32 	%f148, %f147, 0f3BBB989D, 0f3F000000;
	cvt.sat.f32.f32 	%f149, %f148;
	fma.rm.f32 	%f150, %f149, %f77, %f76;
	add.f32 	%f151, %f150, 0fCB40007F;
	neg.f32 	%f152, %f151;
	fma.rn.f32 	%f153, %f147, 0f3FB8AA3B, %f152;
	fma.rn.f32 	%f154, %f147, 0f32A57060, %f153;
	mov.b32 	%r30, %f150;
	shl.b32 	%r31, %r30, 23;
	mov.b32 	%f155, %r31;
	ex2.approx.ftz.f32 	%f156, %f154;
	mul.f32 	%f157, %f156, %f155;
	add.f32 	%f158, %f146, %f157;
	sub.f32 	%f159, %f15, %f72;
	fma.rn.f32 	%f160, %f159, 0f3BBB989D, 0f3F000000;
	cvt.sat.f32.f32 	%f161, %f160;
	fma.rm.f32 	%f162, %f161, %f77, %f76;
	add.f32 	%f163, %f162, 0fCB40007F;
	neg.f32 	%f164, %f163;
	fma.rn.f32 	%f165, %f159, 0f3FB8AA3B, %f164;
	fma.rn.f32 	%f166, %f159, 0f32A57060, %f165;
	mov.b32 	%r32, %f162;
	shl.b32 	%r33, %r32, 23;
	mov.b32 	%f167, %r33;
	ex2.approx.ftz.f32 	%f168, %f166;
	mul.f32 	%f169, %f168, %f167;
	add.f32 	%f170, %f158, %f169;
	sub.f32 	%f171, %f17, %f72;
	fma.rn.f32 	%f172, %f171, 0f3BBB989D, 0f3F000000;
	cvt.sat.f32.f32 	%f173, %f172;
	fma.rm.f32 	%f174, %f173, %f77, %f76;
	add.f32 	%f175, %f174, 0fCB40007F;
	neg.f32 	%f176, %f175;
	fma.rn.f32 	%f177, %f171, 0f3FB8AA3B, %f176;
	fma.rn.f32 	%f178, %f171, 0f32A57060, %f177;
	mov.b32 	%r34, %f174;
	shl.b32 	%r35, %r34, 23;
	mov.b32 	%f179, %r35;
	ex2.approx.ftz.f32 	%f180, %f178;
	mul.f32 	%f181, %f180, %f179;
	add.f32 	%f182, %f170, %f181;
	sub.f32 	%f183, %f19, %f72;
	fma.rn.f32 	%f184, %f183, 0f3BBB989D, 0f3F000000;
	cvt.sat.f32.f32 	%f185, %f184;
	fma.rm.f32 	%f186, %f185, %f77, %f76;
	add.f32 	%f187, %f186, 0fCB40007F;
	neg.f32 	%f188, %f187;
	fma.rn.f32 	%f189, %f183, 0f3FB8AA3B, %f188;
	fma.rn.f32 	%f190, %f183, 0f32A57060, %f189;
	mov.b32 	%r36, %f186;
	shl.b32 	%r37, %r36, 23;
	mov.b32 	%f191, %r37;
	ex2.approx.ftz.f32 	%f192, %f190;
	mul.f32 	%f193, %f192, %f191;
	add.f32 	%f194, %f182, %f193;
	sub.f32 	%f195, %f21, %f72;
	fma.rn.f32 	%f196, %f195, 0f3BBB989D, 0f3F000000;
	cvt.sat.f32.f32 	%f197, %f196;
	fma.rm.f32 	%f198, %f197, %f77, %f76;
	add.f32 	%f199, %f198, 0fCB40007F;
	neg.f32 	%f200, %f199;
	fma.rn.f32 	%f201, %f195, 0f3FB8AA3B, %f200;
	fma.rn.f32 	%f202, %f195, 0f32A57060, %f201;
	mov.b32 	%r38, %f198;
	shl.b32 	%r39, %r38, 23;
	mov.b32 	%f203, %r39;
	ex2.approx.ftz.f32 	%f204, %f202;
	mul.f32 	%f205, %f204, %f203;
	add.f32 	%f206, %f194, %f205;
	sub.f32 	%f207, %f23, %f72;
	fma.rn.f32 	%f208, %f207, 0f3BBB989D, 0f3F000000;
	cvt.sat.f32.f32 	%f209, %f208;
	fma.rm.f32 	%f210, %f209, %f77, %f76;
	add.f32 	%f211, %f210, 0fCB40007F;
	neg.f32 	%f212, %f211;
	fma.rn.f32 	%f213, %f207, 0f3FB8AA3B, %f212;
	fma.rn.f32 	%f214, %f207, 0f32A57060, %f213;
	mov.b32 	%r40, %f210;
	shl.b32 	%r41, %r40, 23;
	mov.b32 	%f215, %r41;
	ex2.approx.ftz.f32 	%f216, %f214;
	mul.f32 	%f217, %f216, %f215;
	add.f32 	%f218, %f206, %f217;
	sub.f32 	%f219, %f25, %f72;
	fma.rn.f32 	%f220, %f219, 0f3BBB989D, 0f3F000000;
	cvt.sat.f32.f32 	%f221, %f220;
	fma.rm.f32 	%f222, %f221, %f77, %f76;
	add.f32 	%f223, %f222, 0fCB40007F;
	neg.f32 	%f224, %f223;
	fma.rn.f32 	%f225, %f219, 0f3FB8AA3B, %f224;
	fma.rn.f32 	%f226, %f219, 0f32A57060, %f225;
	mov.b32 	%r42, %f222;
	shl.b32 	%r43, %r42, 23;
	mov.b32 	%f227, %r43;
	ex2.approx.ftz.f32 	%f228, %f226;
	mul.f32 	%f229, %f228, %f227;
	add.f32 	%f230, %f218, %f229;
	sub.f32 	%f231, %f27, %f72;
	fma.rn.f32 	%f232, %f231, 0f3BBB989D, 0f3F000000;
	cvt.sat.f32.f32 	%f233, %f232;
	fma.rm.f32 	%f234, %f233, %f77, %f76;
	add.f32 	%f235, %f234, 0fCB40007F;
	neg.f32 	%f236, %f235;
	fma.rn.f32 	%f237, %f231, 0f3FB8AA3B, %f236;
	fma.rn.f32 	%f238, %f231, 0f32A57060, %f237;
	mov.b32 	%r44, %f234;
	shl.b32 	%r45, %r44, 23;
	mov.b32 	%f239, %r45;
	ex2.approx.ftz.f32 	%f240, %f238;
	mul.f32 	%f241, %f240, %f239;
	add.f32 	%f242, %f230, %f241;
	sub.f32 	%f243, %f29, %f72;
	fma.rn.f32 	%f244, %f243, 0f3BBB989D, 0f3F000000;
	cvt.sat.f32.f32 	%f245, %f244;
	fma.rm.f32 	%f246, %f245, %f77, %f76;
	add.f32 	%f247, %f246, 0fCB40007F;
	neg.f32 	%f248, %f247;
	fma.rn.f32 	%f249, %f243, 0f3FB8AA3B, %f248;
	fma.rn.f32 	%f250, %f243, 0f32A57060, %f249;
	mov.b32 	%r46, %f246;
	shl.b32 	%r47, %r46, 23;
	mov.b32 	%f251, %r47;
	ex2.approx.ftz.f32 	%f252, %f250;
	mul.f32 	%f253, %f252, %f251;
	add.f32 	%f254, %f242, %f253;
	sub.f32 	%f255, %f31, %f72;
	fma.rn.f32 	%f256, %f255, 0f3BBB989D, 0f3F000000;
	cvt.sat.f32.f32 	%f257, %f256;
	fma.rm.f32 	%f258, %f257, %f77, %f76;
	add.f32 	%f259, %f258, 0fCB40007F;
	neg.f32 	%f260, %f259;
	fma.rn.f32 	%f261, %f255, 0f3FB8AA3B, %f260;
	fma.rn.f32 	%f262, %f255, 0f32A57060, %f261;
	mov.b32 	%r48, %f258;
	shl.b32 	%r49, %r48, 23;
	mov.b32 	%f263, %r49;
	ex2.approx.ftz.f32 	%f264, %f262;
	mul.f32 	%f265, %f264, %f263;
	add.f32 	%f266, %f254, %f265;
	sub.f32 	%f267, %f33, %f72;
	fma.rn.f32 	%f268, %f267, 0f3BBB989D, 0f3F000000;
	cvt.sat.f32.f32 	%f269, %f268;
	fma.rm.f32 	%f270, %f269, %f77, %f76;
	add.f32 	%f271, %f270, 0fCB40007F;
	neg.f32 	%f272, %f271;
	fma.rn.f32 	%f273, %f267, 0f3FB8AA3B, %f272;
	fma.rn.f32 	%f274, %f267, 0f32A57060, %f273;
	mov.b32 	%r50, %f270;
	shl.b32 	%r51, %r50, 23;
	mov.b32 	%f275, %r51;
	ex2.approx.ftz.f32 	%f276, %f274;
	mul.f32 	%f277, %f276, %f275;
	add.f32 	%f278, %f266, %f277;
	sub.f32 	%f279, %f35, %f72;
	fma.rn.f32 	%f280, %f279, 0f3BBB989D, 0f3F000000;
	cvt.sat.f32.f32 	%f281, %f280;
	fma.rm.f32 	%f282, %f281, %f77, %f76;
	add.f32 	%f283, %f282, 0fCB40007F;
	neg.f32 	%f284, %f283;
	fma.rn.f32 	%f285, %f279, 0f3FB8AA3B, %f284;
	fma.rn.f32 	%f286, %f279, 0f32A57060, %f285;
	mov.b32 	%r52, %f282;
	shl.b32 	%r53, %r52, 23;
	mov.b32 	%f287, %r53;
	ex2.approx.ftz.f32 	%f288, %f286;
	mul.f32 	%f289, %f288, %f287;
	add.f32 	%f290, %f278, %f289;
	sub.f32 	%f291, %f37, %f72;
	fma.rn.f32 	%f292, %f291, 0f3BBB989D, 0f3F000000;
	cvt.sat.f32.f32 	%f293, %f292;
	fma.rm.f32 	%f294, %f293, %f77, %f76;
	add.f32 	%f295, %f294, 0fCB40007F;
	neg.f32 	%f296, %f295;
	fma.rn.f32 	%f297, %f291, 0f3FB8AA3B, %f296;
	fma.rn.f32 	%f298, %f291, 0f32A57060, %f297;
	mov.b32 	%r54, %f294;
	shl.b32 	%r55, %r54, 23;
	mov.b32 	%f299, %r55;
	ex2.approx.ftz.f32 	%f300, %f298;
	mul.f32 	%f301, %f300, %f299;
	add.f32 	%f302, %f290, %f301;
	sub.f32 	%f303, %f39, %f72;
	fma.rn.f32 	%f304, %f303, 0f3BBB989D, 0f3F000000;
	cvt.sat.f32.f32 	%f305, %f304;
	fma.rm.f32 	%f306, %f305, %f77, %f76;
	add.f32 	%f307, %f306, 0fCB40007F;
	neg.f32 	%f308, %f307;
	fma.rn.f32 	%f309, %f303, 0f3FB8AA3B, %f308;
	fma.rn.f32 	%f310, %f303, 0f32A57060, %f309;
	mov.b32 	%r56, %f306;
	shl.b32 	%r57, %r56, 23;
	mov.b32 	%f311, %r57;
	ex2.approx.ftz.f32 	%f312, %f310;
	mul.f32 	%f313, %f312, %f311;
	add.f32 	%f314, %f302, %f313;
	sub.f32 	%f315, %f41, %f72;
	fma.rn.f32 	%f316, %f315, 0f3BBB989D, 0f3F000000;
	cvt.sat.f32.f32 	%f317, %f316;
	fma.rm.f32 	%f318, %f317, %f77, %f76;
	add.f32 	%f319, %f318, 0fCB40007F;
	neg.f32 	%f320, %f319;
	fma.rn.f32 	%f321, %f315, 0f3FB8AA3B, %f320;
	fma.rn.f32 	%f322, %f315, 0f32A57060, %f321;
	mov.b32 	%r58, %f318;
	shl.b32 	%r59, %r58, 23;
	mov.b32 	%f323, %r59;
	ex2.approx.ftz.f32 	%f324, %f322;
	mul.f32 	%f325, %f324, %f323;
	add.f32 	%f326, %f314, %f325;
	sub.f32 	%f327, %f43, %f72;
	fma.rn.f32 	%f328, %f327, 0f3BBB989D, 0f3F000000;
	cvt.sat.f32.f32 	%f329, %f328;
	fma.rm.f32 	%f330, %f329, %f77, %f76;
	add.f32 	%f331, %f330, 0fCB40007F;
	neg.f32 	%f332, %f331;
	fma.rn.f32 	%f333, %f327, 0f3FB8AA3B, %f332;
	fma.rn.f32 	%f334, %f327, 0f32A57060, %f333;
	mov.b32 	%r60, %f330;
	shl.b32 	%r61, %r60, 23;
	mov.b32 	%f335, %r61;
	ex2.approx.ftz.f32 	%f336, %f334;
	mul.f32 	%f337, %f336, %f335;
	add.f32 	%f338, %f326, %f337;
	sub.f32 	%f339, %f45, %f72;
	fma.rn.f32 	%f340, %f339, 0f3BBB989D, 0f3F000000;
	cvt.sat.f32.f32 	%f341, %f340;
	fma.rm.f32 	%f342, %f341, %f77, %f76;
	add.f32 	%f343, %f342, 0fCB40007F;
	neg.f32 	%f344, %f343;
	fma.rn.f32 	%f345, %f339, 0f3FB8AA3B, %f344;
	fma.rn.f32 	%f346, %f339, 0f32A57060, %f345;
	mov.b32 	%r62, %f342;
	shl.b32 	%r63, %r62, 23;
	mov.b32 	%f347, %r63;
	ex2.approx.ftz.f32 	%f348, %f346;
	mul.f32 	%f349, %f348, %f347;
	add.f32 	%f350, %f338, %f349;
	sub.f32 	%f351, %f47, %f72;
	fma.rn.f32 	%f352, %f351, 0f3BBB989D, 0f3F000000;
	cvt.sat.f32.f32 	%f353, %f352;
	fma.rm.f32 	%f354, %f353, %f77, %f76;
	add.f32 	%f355, %f354, 0fCB40007F;
	neg.f32 	%f356, %f355;
	fma.rn.f32 	%f357, %f351, 0f3FB8AA3B, %f356;
	fma.rn.f32 	%f358, %f351, 0f32A57060, %f357;
	mov.b32 	%r64, %f354;
	shl.b32 	%r65, %r64, 23;
	mov.b32 	%f359, %r65;
	ex2.approx.ftz.f32 	%f360, %f358;
	mul.f32 	%f361, %f360, %f359;
	add.f32 	%f362, %f350, %f361;
	sub.f32 	%f363, %f49, %f72;
	fma.rn.f32 	%f364, %f363, 0f3BBB989D, 0f3F000000;
	cvt.sat.f32.f32 	%f365, %f364;
	fma.rm.f32 	%f366, %f365, %f77, %f76;
	add.f32 	%f367, %f366, 0fCB40007F;
	neg.f32 	%f368, %f367;
	fma.rn.f32 	%f369, %f363, 0f3FB8AA3B, %f368;
	fma.rn.f32 	%f370, %f363, 0f32A57060, %f369;
	mov.b32 	%r66, %f366;
	shl.b32 	%r67, %r66, 23;
	mov.b32 	%f371, %r67;
	ex2.approx.ftz.f32 	%f372, %f370;
	mul.f32 	%f373, %f372, %f371;
	add.f32 	%f374, %f362, %f373;
	sub.f32 	%f375, %f51, %f72;
	fma.rn.f32 	%f376, %f375, 0f3BBB989D, 0f3F000000;
	cvt.sat.f32.f32 	%f377, %f376;
	fma.rm.f32 	%f378, %f377, %f77, %f76;
	add.f32 	%f379, %f378, 0fCB40007F;
	neg.f32 	%f380, %f379;
	fma.rn.f32 	%f381, %f375, 0f3FB8AA3B, %f380;
	fma.rn.f32 	%f382, %f375, 0f32A57060, %f381;
	mov.b32 	%r68, %f378;
	shl.b32 	%r69, %r68, 23;
	mov.b32 	%f383, %r69;
	ex2.approx.ftz.f32 	%f384, %f382;
	mul.f32 	%f385, %f384, %f383;
	add.f32 	%f386, %f374, %f385;
	sub.f32 	%f387, %f53, %f72;
	fma.rn.f32 	%f388, %f387, 0f3BBB989D, 0f3F000000;
	cvt.sat.f32.f32 	%f389, %f388;
	fma.rm.f32 	%f390, %f389, %f77, %f76;
	add.f32 	%f391, %f390, 0fCB40007F;
	neg.f32 	%f392, %f391;
	fma.rn.f32 	%f393, %f387, 0f3FB8AA3B, %f392;
	fma.rn.f32 	%f394, %f387, 0f32A57060, %f393;
	mov.b32 	%r70, %f390;
	shl.b32 	%r71, %r70, 23;
	mov.b32 	%f395, %r71;
	ex2.approx.ftz.f32 	%f396, %f394;
	mul.f32 	%f397, %f396, %f395;
	add.f32 	%f398, %f386, %f397;
	sub.f32 	%f399, %f55, %f72;
	fma.rn.f32 	%f400, %f399, 0f3BBB989D, 0f3F000000;
	cvt.sat.f32.f32 	%f401, %f400;
	fma.rm.f32 	%f402, %f401, %f77, %f76;
	add.f32 	%f403, %f402, 0fCB40007F;
	neg.f32 	%f404, %f403;
	fma.rn.f32 	%f405, %f399, 0f3FB8AA3B, %f404;
	fma.rn.f32 	%f406, %f399, 0f32A57060, %f405;
	mov.b32 	%r72, %f402;
	shl.b32 	%r73, %r72, 23;
	mov.b32 	%f407, %r73;
	ex2.approx.ftz.f32 	%f408, %f406;
	mul.f32 	%f409, %f408, %f407;
	add.f32 	%f410, %f398, %f409;
	sub.f32 	%f411, %f57, %f72;
	fma.rn.f32 	%f412, %f411, 0f3BBB989D, 0f3F000000;
	cvt.sat.f32.f32 	%f413, %f412;
	fma.rm.f32 	%f414, %f413, %f77, %f76;
	add.f32 	%f415, %f414, 0fCB40007F;
	neg.f32 	%f416, %f415;
	fma.rn.f32 	%f417, %f411, 0f3FB8AA3B, %f416;
	fma.rn.f32 	%f418, %f411, 0f32A57060, %f417;
	mov.b32 	%r74, %f414;
	shl.b32 	%r75, %r74, 23;
	mov.b32 	%f419, %r75;
	ex2.approx.ftz.f32 	%f420, %f418;
	mul.f32 	%f421, %f420, %f419;
	add.f32 	%f422, %f410, %f421;
	sub.f32 	%f423, %f59, %f72;
	fma.rn.f32 	%f424, %f423, 0f3BBB989D, 0f3F000000;
	cvt.sat.f32.f32 	%f425, %f424;
	fma.rm.f32 	%f426, %f425, %f77, %f76;
	add.f32 	%f427, %f426, 0fCB40007F;
	neg.f32 	%f428, %f427;
	fma.rn.f32 	%f429, %f423, 0f3FB8AA3B, %f428;
	fma.rn.f32 	%f430, %f423, 0f32A57060, %f429;
	mov.b32 	%r76, %f426;
	shl.b32 	%r77, %r76, 23;
	mov.b32 	%f431, %r77;
	ex2.approx.ftz.f32 	%f432, %f430;
	mul.f32 	%f433, %f432, %f431;
	add.f32 	%f434, %f422, %f433;
	sub.f32 	%f435, %f61, %f72;
	fma.rn.f32 	%f436, %f435, 0f3BBB989D, 0f3F000000;
	cvt.sat.f32.f32 	%f437, %f436;
	fma.rm.f32 	%f438, %f437, %f77, %f76;
	add.f32 	%f439, %f438, 0fCB40007F;
	neg.f32 	%f440, %f439;
	fma.rn.f32 	%f441, %f435, 0f3FB8AA3B, %f440;
	fma.rn.f32 	%f442, %f435, 0f32A57060, %f441;
	mov.b32 	%r78, %f438;
	shl.b32 	%r79, %r78, 23;
	mov.b32 	%f443, %r79;
	ex2.approx.ftz.f32 	%f444, %f442;
	mul.f32 	%f445, %f444, %f443;
	add.f32 	%f446, %f434, %f445;
	mov.b32 	%r80, %f446;
	shfl.sync.bfly.b32	%r81|%p8, %r80, 16, 31, -1;
	mov.b32 	%f447, %r81;
	add.f32 	%f448, %f446, %f447;
	mov.b32 	%r82, %f448;
	shfl.sync.bfly.b32	%r83|%p9, %r82, 8, 31, -1;
	mov.b32 	%f449, %r83;
	add.f32 	%f450, %f448, %f449;
	mov.b32 	%r84, %f450;
	shfl.sync.bfly.b32	%r85|%p10, %r84, 4, 31, -1;
	mov.b32 	%f451, %r85;
	add.f32 	%f452, %f450, %f451;
	mov.b32 	%r86, %f452;
	shfl.sync.bfly.b32	%r87|%p11, %r86, 2, 31, -1;
	mov.b32 	%f453, %r87;
	add.f32 	%f454, %f452, %f453;
	mov.b32 	%r88, %f454;
	shfl.sync.bfly.b32	%r89|%p12, %r88, 1, 31, -1;
	mov.b32 	%f455, %r89;
	add.f32 	%f456, %f454, %f455;
	div.rn.f32 	%f457, %f85, %f456;
	div.rn.f32 	%f458, %f97, %f456;
	div.rn.f32 	%f459, %f109, %f456;
	div.rn.f32 	%f460, %f121, %f456;
	div.rn.f32 	%f461, %f133, %f456;
	div.rn.f32 	%f462, %f145, %f456;
	div.rn.f32 	%f463, %f157, %f456;
	div.rn.f32 	%f464, %f169, %f456;
	div.rn.f32 	%f465, %f181, %f456;
	div.rn.f32 	%f466, %f193, %f456;
	div.rn.f32 	%f467, %f205, %f456;
	div.rn.f32 	%f468, %f217, %f456;
	div.rn.f32 	%f469, %f229, %f456;
	div.rn.f32 	%f470, %f241, %f456;
	div.rn.f32 	%f471, %f253, %f456;
	div.rn.f32 	%f472, %f265, %f456;
	div.rn.f32 	%f473, %f277, %f456;
	div.rn.f32 	%f474, %f289, %f456;
	div.rn.f32 	%f475, %f301, %f456;
	div.rn.f32 	%f476, %f313, %f456;
	div.rn.f32 	%f477, %f325, %f456;
	div.rn.f32 	%f478, %f337, %f456;
	div.rn.f32 	%f479, %f349, %f456;
	div.rn.f32 	%f480, %f361, %f456;
	div.rn.f32 	%f481, %f373, %f456;
	div.rn.f32 	%f482, %f385, %f456;
	div.rn.f32 	%f483, %f397, %f456;
	div.rn.f32 	%f484, %f409, %f456;
	div.rn.f32 	%f485, %f421, %f456;
	div.rn.f32 	%f486, %f433, %f456;
	div.rn.f32 	%f487, %f445, %f456;
	mad.lo.s64 	%rd25, %rd28, %rd13, %rd4;
	shl.b64 	%rd26, %rd25, 2;
	add.s64 	%rd27, %rd5, %rd26;
	st.global.f32 	[%rd27], %f457;
	st.global.f32 	[%rd27+128], %f458;
	st.global.f32 	[%rd27+256], %f459;
	st.global.f32 	[%rd27+384], %f460;
	st.global.f32 	[%rd27+512], %f461;
	st.global.f32 	[%rd27+640], %f462;
	st.global.f32 	[%rd27+768], %f463;
	st.global.f32 	[%rd27+896], %f464;
	st.global.f32 	[%rd27+1024], %f465;
	st.global.f32 	[%rd27+1152], %f466;
	st.global.f32 	[%rd27+1280], %f467;
	st.global.f32 	[%rd27+1408], %f468;
	st.global.f32 	[%rd27+1536], %f469;
	st.global.f32 	[%rd27+1664], %f470;
	st.global.f32 	[%rd27+1792], %f471;
	st.global.f32 	[%rd27+1920], %f472;
	st.global.f32 	[%rd27+2048], %f473;
	st.global.f32 	[%rd27+2176], %f474;
	st.global.f32 	[%rd27+2304], %f475;
	st.global.f32 	[%rd27+2432], %f476;
	st.global.f32 	[%rd27+2560], %f477;
	st.global.f32 	[%rd27+2688], %f478;
	st.global.f32 	[%rd27+2816], %f479;
	st.global.f32 	[%rd27+2944], %f480;
	st.global.f32 	[%rd27+3072], %f481;
	st.global.f32 	[%rd27+3200], %f482;
	st.global.f32 	[%rd27+3328], %f483;
	st.global.f32 	[%rd27+3456], %f484;
	st.global.f32 	[%rd27+3584], %f485;
	st.global.f32 	[%rd27+3712], %f486;
	st.global.f32 	[%rd27+3840], %f487;
	add.s64 	%rd28, %rd28, %rd7;
	setp.lt.s64 	%p13, %rd28, %rd14;
	@%p13 bra 	$L__BB136_4;
$L__BB136_5:
	ret;

}
	// .globl	_Z15SoftmaxWarpImplI10DirectLoadIffE11DirectStoreIffEfLi1ELi31ELi32ELi1ELb1EL9Algorithm0EEvT_T0_ll
.visible .entry _Z15SoftmaxWarpImplI10DirectLoadIffE11DirectStoreIffEfLi1ELi31ELi32ELi1ELb1EL9Algorithm0EEvT_T0_ll(
	.param .align 8 .b8 _Z15SoftmaxWarpImplI10DirectLoadIffE11DirectStoreIffEfLi1ELi31ELi32ELi1ELb1EL9Algorithm0EEvT_T0_ll_param_0[16],
	.param .align 8 .b8 _Z15SoftmaxWarpImplI10DirectLoadIffE11DirectStoreIffEfLi1ELi31ELi32ELi1ELb1EL9Algorithm0EEvT_T0_ll_param_1[16],
	.param .u64 _Z15SoftmaxWarpImplI10DirectLoadIffE11DirectStoreIffEfLi1ELi31ELi32ELi1ELb1EL9Algorithm0EEvT_T0_ll_param_2,
	.param .u64 _Z15SoftmaxWarpImplI10DirectLoadIffE11DirectStoreIffEfLi1ELi31ELi32ELi1ELb1EL9Algorithm0EEvT_T0_ll_param_3
)
{
	.reg .pred 	%p<76>;
	.reg .b32 	%r<153>;
	.reg .b32 	%f<643>;
	.reg .b64 	%rd<70>;

	ld.param.u64 	%rd29, [_Z15SoftmaxWarpImplI10DirectLoadIffE11DirectStoreIffEfLi1ELi31ELi32ELi1ELb1EL9Algorithm0EEvT_T0_ll_param_1+8];
	ld.param.u64 	%rd28, [_Z15SoftmaxWarpImplI10DirectLoadIffE11DirectStoreIffEfLi1ELi31ELi32ELi1ELb1EL9Algorithm0EEvT_T0_ll_param_1];
	ld.param.u64 	%rd27, [_Z15SoftmaxWarpImplI10DirectLoadIffE11DirectStoreIffEfLi1ELi31ELi32ELi1ELb1EL9Algorithm0EEvT_T0_ll_param_0+8];
	ld.param.u64 	%rd26, [_Z15SoftmaxWarpImplI10DirectLoadIffE11DirectStoreIffEfLi1ELi31ELi32ELi1ELb1EL9Algorithm0EEvT_T0_ll_param_0];
	ld.param.u64 	%rd31, [_Z15SoftmaxWarpImplI10DirectLoadIffE11DirectStoreIffEfLi1ELi31ELi32ELi1ELb1EL9Algorithm0EEvT_T0_ll_param_3];
	setp.lt.s64 	%p1, %rd31, 993;
	@%p1 bra 	$L__BB137_2;
	mov.u64 	%rd32, $str;
	cvta.global.u64 	%rd33, %rd32;
	mov.u64 	%rd34, $str$1;
	cvta.global.u64 	%rd35, %rd34;
	mov.u64 	%rd36, __unnamed_138;
	cvta.global.u64 	%rd37, %rd36;
	{ // callseq 137, 0
	.param .b64 param0;
	st.param.b64 	[param0], %rd33;
	.param .b64 param1;
	st.param.b64 	[param1], %rd35;
	.param .b32 param2;
	st.param.b32 	[param2], 253;
	.param .b64 param3;
	st.param.b64 	[param3], %rd37;
	.param .b64 param4;
	st.param.b64 	[param4], 1;
	call.uni 
	__assertfail, 
	(
	param0, 
	param1, 
	param2, 
	param3, 
	param4
	);
	} // callseq 137
$L__BB137_2:
	ld.param.u64 	%rd67, [_Z15SoftmaxWarpImplI10DirectLoadIffE11DirectStoreIffEfLi1ELi31ELi32ELi1ELb1EL9Algorithm0EEvT_T0_ll_param_2];
	mov.u32 	%r1, %ctaid.x;
	mov.u32 	%r2, %ntid.y;
	mov.u32 	%r3, %tid.y;
	mad.lo.s32 	%r4, %r1, %r2, %r3;
	cvt.s64.s32 	%rd69, %r4;
	setp.le.s64 	%p2, %rd67, %rd69;
	@%p2 bra 	$L__BB137_129;
	mov.u32 	%r5, %tid.x;
	add.s32 	%r6, %r5, 96;
	cvt.u64.u32 	%rd2, %r6;
	add.s32 	%r7, %r5, 128;
	cvt.u64.u32 	%rd3, %r7;
	add.s32 	%r8, %r5, 160;
	cvt.u64.u32 	%rd4, %r8;
	add.s32 	%r9, %r5, 192;
	cvt.u64.u32 	%rd5, %r9;
	add.s32 	%r10, %r5, 224;
	cvt.u64.u32 	%rd6, %r10;
	add.s32 	%r11, %r5, 352;
	cvt.u64.u32 	%rd7, %r11;
	add.s32 	%r12, %r5, 384;
	cvt.u64.u32 	%rd8, %r12;
	add.s32 	%r13, %r5, 416;
	cvt.u64.u32 	%rd9, %r13;
	add.s32 	%r14, %r5, 448;
	cvt.u64.u32 	%rd10, %r14;
	add.s32 	%r15, %r5, 480;
	cvt.u64.u32 	%rd11, %r15;
	add.s32 	%r16, %r5, 512;
	cvt.u64.u32 	%rd12, %r16;
	add.s32 	%r17, %r5, 544;
	cvt.u64.u32 	%rd13, %r17;
	add.s32 	%r18, %r5, 576;
	cvt.u64.u32 	%rd14, %r18;
	add.s32 	%r19, %r5, 608;
	cvt.u64.u32 	%rd15, %r19;
	add.s32 	%r20, %r5, 640;
	cvt.u64.u32 	%rd16, %r20;
	add.s32 	%r21, %r5, 672;
	cvt.u64.u32 	%rd17, %r21;
	add.s32 	%r22, %r5, 864;
	cvt.u64.u32 	%rd18, %r22;
	add.s32 	%r23, %r5, 896;
	cvt.u64.u32 	%rd19, %r23;
	add.s32 	%r24, %r5, 928;
	cvt.u64.u32 	%rd20, %r24;
	add.s32 	%r25, %r5, 960;
	cvt.u64.u32 	%rd21, %r25;
	add.s32 	%r28, %r5, 32;
	add.s32 	%r30, %r5, 64;
	add.s32 	%r32, %r5, 256;
	add.s32 	%r34, %r5, 288;
	add.s32 	%r36, %r5, 320;
$L__BB137_4:
	cvt.u64.u32 	%rd38, %r5;
	setp.le.s64 	%p3, %rd31, %rd38;
	mad.lo.s64 	%rd39, %rd69, %rd27, %rd38;
	cvta.to.global.u64 	%rd40, %rd26;
	shl.b64 	%rd41, %rd39, 2;
	add.s64 	%rd23, %rd40, %rd41;
	mov.f32 	%f581, 0fFF800000;
	mov.f32 	%f584, %f581;
	@%p3 bra 	$L__BB137_6;
	ld.global.f32 	%f581, [%rd23];
	max.f32 	%f584, %f581, 0fFF800000;
$L__BB137_6:
	cvt.u64.u32 	%rd42, %r28;
	setp.le.s64 	%p4, %rd31, %rd42;
	mov.f32 	%f583, 0fFF800000;
	@%p4 bra 	$L__BB137_8;
	ld.global.f32 	%f583, [%rd23+128];
	max.f32 	%f584, %f584, %f583;
$L__BB137_8:
	cvt.u64.u32 	%rd43, %r30;
	setp.le.s64 	%p5, %rd31, %rd43;
	mov.f32 	%f585, 0fFF800000;
	@%p5 bra 	$L__BB137_10;
	ld.global.f32 	%f585, [%rd23+256];
	max.f32 	%f584, %f584, %f585;
$L__BB137_10:
	setp.le.s64 	%p6, %rd31, %rd2;
	mov.f32 	%f587, 0fFF800000;
	@%p6 bra 	$L__BB137_12;
	ld.global.f32 	%f587, [%rd23+384];
	max.f32 	%f584, %f584, %f587;
$L__BB137_12:
	setp.le.s64 	%p7, %rd31, %rd3;
	mov.f32 	%f589, 0fFF800000;
	@%p7 bra 	$L__BB137_14;
	ld.global.f32 	%f589, [%rd23+512];
	max.f32 	%f584, %f584, %f589;
$L__BB137_14:
	setp.le.s64 	%p8, %rd31, %rd4;
	mov.f32 	%f591, 0fFF800000;
	@%p8 bra 	$L__BB137_16;
	ld.global.f32 	%f591, [%rd23+640];
	max.f32 	%f584, %f584, %f591;
$L__BB137_16:
	setp.le.s64 	%p9, %rd31, %rd5;
	mov.f32 	%f593, 0fFF800000;
	@%p9 bra 	$L__BB137_18;
	ld.global.f32 	%f593, [%rd23+768];
	max.f32 	%f584, %f584, %f593;
$L__BB137_18:
	setp.le.s64 	%p10, %rd31, %rd6;
	mov.f32 	%f595, 0fFF800000;
	@%p10 bra 	$L__BB137_20;
	ld.global.f32 	%f595, [%rd23+896];
	max.f32 	%f584, %f584, %f595;
$L__BB137_20:
	cvt.u64.u32 	%rd44, %r32;
	setp.le.s64 	%p11, %rd31, %rd44;
	mov.f32 	%f597, 0fFF800000;
	@%p11 bra 	$L__BB137_22;
	ld.global.f32 	%f597, [%rd23+1024];
	max.f32 	%f584, %f584, %f597;
$L__BB137_22:
	cvt.u64.u32 	%rd45, %r34;
	setp.le.s64 	%p12, %rd31, %rd45;
	mov.f32 	%f599, 0fFF800000;
	@%p12 bra 	$L__BB137_24;
	ld.global.f32 	%f599, [%rd23+1152];
	max.f32 	%f584, %f584, %f599;
$L__BB137_24:
	cvt.u64.u32 	%rd46, %r36;
	setp.le.s64 	%p13, %rd31, %rd46;
	mov.f32 	%f601, 0fFF800000;
	@%p13 bra 	$L__BB137_26;
	ld.global.f32 	%f601, [%rd23+1280];
	max.f32 	%f584, %f584, %f601;
$L__BB137_26:
	setp.le.s64 	%p14, %rd31, %rd7;
	mov.f32 	%f603, 0fFF800000;
	@%p14 bra 	$L__BB137_28;
	ld.global.f32 	%f603, [%rd23+1408];
	max.f32 	%f584, %f584, %f603;
$L__BB137_28:
	setp.le.s64 	%p15, %rd31, %rd8;
	mov.f32 	%f605, 0fFF800000;
	@%p15 bra 	$L__BB137_30;
	ld.global.f32 	%f605, [%rd23+1536];
	max.f32 	%f584, %f584, %f605;
$L__BB137_30:
	setp.le.s64 	%p16, %rd31, %rd9;
	mov.f32 	%f607, 0fFF800000;
	@%p16 bra 	$L__BB137_32;
	ld.global.f32 	%f607, [%rd23+1664];
	max.f32 	%f584, %f584, %f607;
$L__BB137_32:
	setp.le.s64 	%p17, %rd31, %rd10;
	mov.f32 	%f609, 0fFF800000;
	@%p17 bra 	$L__BB137_34;
	ld.global.f32 	%f609, [%rd23+1792];
	max.f32 	%f584, %f584, %f609;
$L__BB137_34:
	setp.le.s64 	%p18, %rd31, %rd11;
	mov.f32 	%f611, 0fFF800000;
	@%p18 bra 	$L__BB137_36;
	ld.global.f32 	%f611, [%rd23+1920];
	max.f32 	%f584, %f584, %f611;
$L__BB137_36:
	setp.le.s64 	%p19, %rd31, %rd12;
	mov.f32 	%f613, 0fFF800000;
	@%p19 bra 	$L__BB137_38;
	ld.global.f32 	%f613, [%rd23+2048];
	max.f32 	%f584, %f584, %f613;
$L__BB137_38:
	setp.le.s64 	%p20, %rd31, %rd13;
	mov.f32 	%f615, 0fFF800000;
	@%p20 bra 	$L__BB137_40;
	ld.global.f32 	%f615, [%rd23+2176];
	max.f32 	%f584, %f584, %f615;
$L__BB137_40:
	setp.le.s64 	%p21, %rd31, %rd14;
	mov.f32 	%f617, 0fFF800000;
	@%p21 bra 	$L__BB137_42;
	ld.global.f32 	%f617, [%rd23+2304];
	max.f32 	%f584, %f584, %f617;
$L__BB137_42:
	setp.le.s64 	%p22, %rd31, %rd15;
	mov.f32 	%f619, 0fFF800000;
	@%p22 bra 	$L__BB137_44;
	ld.global.f32 	%f619, [%rd23+2432];
	max.f32 	%f584, %f584, %f619;
$L__BB137_44:
	setp.le.s64 	%p23, %rd31, %rd16;
	mov.f32 	%f621, 0fFF800000;
	@%p23 bra 	$L__BB137_46;
	ld.global.f32 	%f621, [%rd23+2560];
	max.f32 	%f584, %f584, %f621;
$L__BB137_46:
	setp.le.s64 	%p24, %rd31, %rd17;
	mov.f32 	%f623, 0fFF800000;
	@%p24 bra 	$L__BB137_48;
	ld.global.f32 	%f623, [%rd23+2688];
	max.f32 	%f584, %f584, %f623;
$L__BB137_48:
	mov.u32 	%r37, %tid.x;
	add.s32 	%r38, %r37, 704;
	cvt.u64.u32 	%rd47, %r38;
	setp.le.s64 	%p25, %rd31, %rd47;
	mov.f32 	%f625, 0fFF800000;
	@%p25 bra 	$L__BB137_50;
	ld.global.f32 	%f625, [%rd23+2816];
	max.f32 	%f584, %f584, %f625;
$L__BB137_50:
	mov.u32 	%r39, %tid.x;
	add.s32 	%r40, %r39, 736;
	cvt.u64.u32 	%rd48, %r40;
	setp.le.s64 	%p26, %rd31, %rd48;
	mov.f32 	%f627, 0fFF800000;
	@%p26 bra 	$L__BB137_52;
	ld.global.f32 	%f627, [%rd23+2944];
	max.f32 	%f584, %f584, %f627;
$L__BB137_52:
	mov.u32 	%r41, %tid.x;
	add.s32 	%r42, %r41, 768;
	cvt.u64.u32 	%rd49, %r42;
	setp.le.s64 	%p27, %rd31, %rd49;
	mov.f32 	%f629, 0fFF800000;
	@%p27 bra 	$L__BB137_54;
	ld.global.f32 	%f629, [%rd23+3072];
	max.f32 	%f584, %f584, %f629;
$L__BB137_54:
	mov.u32 	%r43, %tid.x;
	add.s32 	%r44, %r43, 800;
	cvt.u64.u32 	%rd50, %r44;
	setp.le.s64 	%p28, %rd31, %rd50;
	mov.f32 	%f631, 0fFF800000;
	@%p28 bra 	$L__BB137_56;
	ld.global.f32 	%f631, [%rd23+3200];
	max.f32 	%f584, %f584, %f631;
$L__BB137_56:
	mov.u32 	%r45, %tid.x;
	add.s32 	%r46, %r45, 832;
	cvt.u64.u32 	%rd51, %r46;
	setp.le.s64 	%p29, %rd31, %rd51;
	mov.f32 	%f633, 0fFF800000;
	@%p29 bra 	$L__BB137_58;
	ld.global.f32 	%f633, [%rd23+3328];
	max.f32 	%f584, %f584, %f633;
$L__BB137_58:
	setp.le.s64 	%p30, %rd31, %rd18;
	mov.f32 	%f635, 0fFF800000;
	@%p30 bra 	$L__BB137_60;
	ld.global.f32 	%f635, [%rd23+3456];
	max.f32 	%f584, %f584, %f635;
$L__BB137_60:
	setp.le.s64 	%p31, %rd31, %rd19;
	mov.f32 	%f637, 0fFF800000;
	@%p31 bra 	$L__BB137_62;
	ld.global.f32 	%f637, [%rd23+3584];
	max.f32 	%f584, %f584, %f637;
$L__BB137_62:
	setp.le.s64 	%p32, %rd31, %rd20;
	mov.f32 	%f639, 0fFF800000;
	@%p32 bra 	$L__BB137_64;
	ld.global.f32 	%f639, [%rd23+3712];
	max.f32 	%f584, %f584, %f639;
$L__BB137_64:
	setp.le.s64 	%p33, %rd31, %rd21;
	mov.f32 	%f641, 0fFF800000;
	@%p33 bra 	$L__BB137_66;
	ld.global.f32 	%f641, [%rd23+3840];
	max.f32 	%f584, %f584, %f641;
$L__BB137_66:
	mov.u32 	%r47, %tid.x;
	cvt.u64.u32 	%rd52, %r47;
	setp.le.s64 	%p34, %rd31, %rd52;
	mov.b32 	%r48, %f584;
	shfl.sync.bfly.b32	%r49|%p35, %r48, 16, 31, -1;
	mov.b32 	%f187, %r49;
	max.f32 	%f188, %f584, %f187;
	mov.b32 	%r50, %f188;
	shfl.sync.bfly.b32	%r51|%p36, %r50, 8, 31, -1;
	mov.b32 	%f189, %r51;
	max.f32 	%f190, %f188, %f189;
	mov.b32 	%r52, %f190;
	shfl.sync.bfly.b32	%r53|%p37, %r52, 4, 31, -1;
	mov.b32 	%f191, %r53;
	max.f32 	%f192, %f190, %f191;
	mov.b32 	%r54, %f192;
	shfl.sync.bfly.b32	%r55|%p38, %r54, 2, 31, -1;
	mov.b32 	%f193, %r55;
	max.f32 	%f194, %f192, %f193;
	mov.b32 	%r56, %f194;
	shfl.sync.bfly.b32	%r57|%p39, %r56, 1, 31, -1;
	mov.b32 	%f195, %r57;
	max.f32 	%f196, %f194, %f195;
	sub.f32 	%f197, %f581, %f196;
	fma.rn.f32 	%f198, %f197, 0f3BBB989D, 0f3F000000;
	cvt.sat.f32.f32 	%f199, %f198;
	mov.f32 	%f200, 0f4B400001;
	mov.f32 	%f201, 0f437C0000;
	fma.rm.f32 	%f202, %f199, %f201, %f200;
	add.f32 	%f203, %f202, 0fCB40007F;
	neg.f32 	%f204, %f203;
	fma.rn.f32 	%f205, %f197, 0f3FB8AA3B, %f204;
	fma.rn.f32 	%f206, %f197, 0f32A57060, %f205;
	mov.b32 	%r58, %f202;
	shl.b32 	%r59, %r58, 23;
	mov.b32 	%f207, %r59;
	ex2.approx.ftz.f32 	%f208, %f206;
	mul.f32 	%f209, %f208, %f207;
	add.f32 	%f210, %f209, 0f00000000;
	sub.f32 	%f211, %f583, %f196;
	fma.rn.f32 	%f212, %f211, 0f3BBB989D, 0f3F000000;
	cvt.sat.f32.f32 	%f213, %f212;
	fma.rm.f32 	%f214, %f213, %f201, %f200;
	add.f32 	%f215, %f214, 0fCB40007F;
	neg.f32 	%f216, %f215;
	fma.rn.f32 	%f217, %f211, 0f3FB8AA3B, %f216;
	fma.rn.f32 	%f218, %f211, 0f32A57060, %f217;
	mov.b32 	%r60, %f214;
	shl.b32 	%r61, %r60, 23;
	mov.b32 	%f219, %r61;
	ex2.approx.ftz.f32 	%f220, %f218;
	mul.f32 	%f221, %f220, %f219;
	add.f32 	%f222, %f210, %f221;
	sub.f32 	%f223, %f585, %f196;
	fma.rn.f32 	%f224, %f223, 0f3BBB989D, 0f3F000000;
	cvt.sat.f32.f32 	%f225, %f224;
	fma.rm.f32 	%f226, %f225, %f201, %f200;
	add.f32 	%f227, %f226, 0fCB40007F;
	neg.f32 	%f228, %f227;
	fma.rn.f32 	%f229, %f223, 0f3FB8AA3B, %f228;
	fma.rn.f32 	%f230, %f223, 0f32A57060, %f229;
	mov.b32 	%r62, %f226;
	shl.b32 	%r63, %r62, 23;
	mov.b32 	%f231, %r63;
	ex2.approx.ftz.f32 	%f232, %f230;
	mul.f32 	%f233, %f232, %f231;
	add.f32 	%f234, %f222, %f233;
	sub.f32 	%f235, %f587, %f196;
	fma.rn.f32 	%f236, %f235, 0f3BBB989D, 0f3F000000;
	cvt.sat.f32.f32 	%f237, %f236;
	fma.rm.f32 	%f238, %f237, %f201, %f200;
	add.f32 	%f239, %f238, 0fCB40007F;
	neg.f32 	%f240, %f239;
	fma.rn.f32 	%f241, %f235, 0f3FB8AA3B, %f240;
	fma.rn.f32 	%f242, %f235, 0f32A57060, %f241;
	mov.b32 	%r64, %f238;
	shl.b32 	%r65, %r64, 23;
	mov.b32 	%f243, %r65;
	ex2.approx.ftz.f32 	%f244, %f242;
	mul.f32 	%f245, %f244, %f243;
	add.f32 	%f246, %f234, %f245;
	sub.f32 	%f247, %f589, %f196;
	fma.rn.f32 	%f248, %f247, 0f3BBB989D, 0f3F000000;
	cvt.sat.f32.f32 	%f249, %f248;
	fma.rm.f32 	%f250, %f249, %f201, %f200;
	add.f32 	%f251, %f250, 0fCB40007F;
	neg.f32 	%f252, %f251;
	fma.rn.f32 	%f253, %f247, 0f3FB8AA3B, %f252;
	fma.rn.f32 	%f254, %f247, 0f32A57060, %f253;
	mov.b32 	%r66, %f250;
	shl.b32 	%r67, %r66, 23;
	mov.b32 	%f255, %r67;
	ex2.approx.ftz.f32 	%f256, %f254;
	mul.f32 	%f257, %f256, %f255;
	add.f32 	%f258, %f246, %f257;
	sub.f32 	%f259, %f591, %f196;
	fma.rn.f32 	%f260, %f259, 0f3BBB989D, 0f3F000000;
	cvt.sat.f32.f32 	%f261, %f260;
	fma.rm.f32 	%f262, %f261, %f201, %f200;
	add.f32 	%f263, %f262, 0fCB40007F;
	neg.f32 	%f264, %f263;
	fma.rn.f32 	%f265, %f259, 0f3FB8AA3B, %f264;
	fma.rn.f32 	%f266, %f259, 0f32A57060, %f265;
	mov.b32 	%r68, %f262;
	shl.b32 	%r69, %r68, 23;
	mov.b32 	%f267, %r69;
	ex2.approx.ftz.f32 	%f268, %f266;
	mul.f32 	%f269, %f268, %f267;
	add.f32 	%f270, %f258, %f269;
	sub.f32 	%f271, %f593, %f196;
	fma.rn.f32 	%f272, %f271, 0f3BBB989D, 0f3F000000;
	cvt.sat.f32.f32 	%f273, %f272;
	fma.rm.f32 	%f274, %f273, %f201, %f200;
	add.f32 	%f275, %f274, 0fCB40007F;
	neg.f32 	%f276, %f275;
	fma.rn.f32 	%f277, %f271, 0f3FB8AA3B, %f276;
	fma.rn.f32 	%f278, %f271, 0f32A57060, %f277;
	mov.b32 	%r70, %f274;
	shl.b32 	%r71, %r70, 23;
	mov.b32 	%f279, %r71;
	ex2.approx.ftz.f32 	%f280, %f278;
	mul.f32 	%f281, %f280, %f279;
	add.f32 	%f282, %f270, %f281;
	sub.f32 	%f283, %f595, %f196;
	fma.rn.f32 	%f284, %f283, 0f3BBB989D, 0f3F000000;
	cvt.sat.f32.f32 	%f285, %f284;
	fma.rm.f32 	%f286, %f285, %f201, %f200;
	add.f32 	%f287, %f286, 0fCB40007F;
	neg.f32 	%f288, %f287;
	fma.rn.f32 	%f289, %f283, 0f3FB8AA3B, %f288;
	fma.rn.f32 	%f290, %f283, 0f32A57060, %f289;
	mov.b32 	%r72, %f286;
	shl.b32 	%r73, %r72, 23;
	mov.b32 	%f291, %r73;
	ex2.approx.ftz.f32 	%f292, %f290;
	mul.f32 	%f293, %f292, %f291;
	add.f32 	%f294, %f282, %f293;
	sub.f32 	%f295, %f597, %f196;
	fma.rn.f32 	%f296, %f295, 0f3BBB989D, 0f3F000000;
	cvt.sat.f32.f32 	%f297, %f296;
	fma.rm.f32 	%f298, %f297, %f201, %f200;
	add.f32 	%f299, %f298, 0fCB40007F;
	neg.f32 	%f300, %f299;
	fma.rn.f32 	%f301, %f295, 0f3FB8AA3B, %f300;
	fma.rn.f32 	%f302, %f295, 0f32A57060, %f301;
	mov.b32 	%r74, %f298;
	shl.b32 	%r75, %r74, 23;
	mov.b32 	%f303, %r75;
	ex2.approx.ftz.f32 	%f304, %f302;
	mul.f32 	%f305, %f304, %f303;
	add.f32 	%f306, %f294, %f305;
	sub.f32 	%f307, %f599, %f196;
	fma.rn.f32 	%f308, %f307, 0f3BBB989D, 0f3F000000;
	cvt.sat.f32.f32 	%f309, %f308;
	fma.rm.f32 	%f310, %f309, %f201, %f200;
	add.f32 	%f311, %f310, 0fCB40007F;
	neg.f32 	%f312, %f311;
	fma.rn.f32 	%f313, %f307, 0f3FB8AA3B, %f312;
	fma.rn.f32 	%f314, %f307, 0f32A57060, %f313;
	mov.b32 	%r76, %f310;
	shl.b32 	%r77, %r76, 23;
	mov.b32 	%f315, %r77;
	ex2.approx.ftz.f32 	%f316, %f314;
	mul.f32 	%f317, %f316, %f315;
	add.f32 	%f318, %f306, %f317;
	sub.f32 	%f319, %f601, %f196;
	fma.rn.f32 	%f320, %f319, 0f3BBB989D, 0f3F000000;
	cvt.sat.f32.f32 	%f321, %f320;
	fma.rm.f32 	%f322, %f321, %f201, %f200;
	add.f32 	%f323, %f322, 0fCB40007F;
	neg.f32 	%f324, %f323;
	fma.rn.f32 	%f325, %f319, 0f3FB8AA3B, %f324;
	fma.rn.f32 	%f326, %f319, 0f32A57060, %f325;
	mov.b32 	%r78, %f322;
	shl.b32 	%r79, %r78, 23;
	mov.b32 	%f327, %r79;
	ex2.approx.ftz.f32 	%f328, %f326;
	mul.f32 	%f329, %f328, %f327;
	add.f32 	%f330, %f318, %f329;
	sub.f32 	%f331, %f603, %f196;
	fma.rn.f32 	%f332, %f331, 0f3BBB989D, 0f3F000000;
	cvt.sat.f32.f32 	%f333, %f332;
	fma.rm.f32 	%f334, %f333, %f201, %f200;
	add.f32 	%f335, %f334, 0fCB40007F;
	neg.f32 	%f336, %f335;
	fma.rn.f32 	%f337, %f331, 0f3FB8AA3B, %f336;
	fma.rn.f32 	%f338, %f331, 0f32A57060, %f337;
	mov.b32 	%r80, %f334;
	shl.b32 	%r81, %r80, 23;
	mov.b32 	%f339, %r81;
	ex2.approx.ftz.f32 	%f340, %f338;
	mul.f32 	%f341, %f340, %f339;
	add.f32 	%f342, %f330, %f341;
	sub.f32 	%f343, %f605, %f196;
	fma.rn.f32 	%f344, %f343, 0f3BBB989D, 0f3F000000;
	cvt.sat.f32.f32 	%f345, %f344;
	fma.rm.f32 	%f346, %f345, %f201, %f200;
	add.f32 	%f347, %f346, 0fCB40007F;
	neg.f32 	%f348, %f347;
	fma.rn.f32 	%f349, %f343, 0f3FB8AA3B, %f348;
	fma.rn.f32 	%f350, %f343, 0f32A57060, %f349;
	mov.b32 	%r82, %f346;
	shl.b32 	%r83, %r82, 23;
	mov.b32 	%f351, %r83;
	ex2.approx.ftz.f32 	%f352, %f350;
	mul.f32 	%f353, %f352, %f351;
	add.f32 	%f354, %f342, %f353;
	sub.f32 	%f355, %f607, %f196;
	fma.rn.f32 	%f356, %f355, 0f3BBB989D, 0f3F000000;
	cvt.sat.f32.f32 	%f357, %f356;
	fma.rm.f32 	%f358, %f357, %f201, %f200;
	add.f32 	%f359, %f358, 0fCB40007F;
	neg.f32 	%f360, %f359;
	fma.rn.f32 	%f361, %f355, 0f3FB8AA3B, %f360;
	fma.rn.f32 	%f362, %f355, 0f32A57060, %f361;
	mov.b32 	%r84, %f358;
	shl.b32 	%r85, %r84, 23;
	mov.b32 	%f363, %r85;
	ex2.approx.ftz.f32 	%f364, %f362;
	mul.f32 	%f365, %f364, %f363;
	add.f32 	%f366, %f354, %f365;
	sub.f32 	%f367, %f609, %f196;
	fma.rn.f32 	%f368, %f367, 0f3BBB989D, 0f3F000000;
	cvt.sat.f32.f32 	%f369, %f368;
	fma.rm.f32 	%f370, %f369, %f201, %f200;
	add.f32 	%f371, %f370, 0fCB40007F;
	neg.f32 	%f372, %f371;
	fma.rn.f32 	%f373, %f367, 0f3FB8AA3B, %f372;
	fma.rn.f32 	%f374, %f367, 0f32A57060, %f373;
	mov.b32 	%r86, %f370;
	shl.b32 	%r87, %r86, 23;
	mov.b32 	%f375, %r87;
	ex2.approx.ftz.f32 	%f376, %f374;
	mul.f32 	%f377, %f376, %f375;
	add.f32 	%f378, %f366, %f377;
	sub.f32 	%f379, %f611, %f196;
	fma.rn.f32 	%f380, %f379, 0f3BBB989D, 0f3F000000;
	cvt.sat.f32.f32 	%f381, %f380;
	fma.rm.f32 	%f382, %f381, %f201, %f200;
	add.f32 	%f383, %f382, 0fCB40007F;
	neg.f32 	%f384, %f383;
	fma.rn.f32 	%f385, %f379, 0f3FB8AA3B, %f384;
	fma.rn.f32 	%f386, %f379, 0f32A57060, %f385;
	mov.b32 	%r88, %f382;
	shl.b32 	%r89, %r88, 23;
	mov.b32 	%f387, %r89;
	ex2.approx.ftz.f32 	%f388, %f386;
	mul.f32 	%f389, %f388, %f387;
	add.f32 	%f390, %f378, %f389;
	sub.f32 	%f391, %f613, %f196;
	fma.rn.f32 	%f392, %f391, 0f3BBB989D, 0f3F000000;
	cvt.sat.f32.f32 	%f393, %f392;
	fma.rm.f32 	%f394, %f393, %f201, %f200;
	add.f32 	%f395, %f394, 0fCB40007F;
	neg.f32 	%f396, %f395;
	fma.rn.f32 	%f397, %f391, 0f3FB8AA3B, %f396;
	fma.rn.f32 	%f398, %f391, 0f32A57060, %f397;
	mov.b32 	%r90, %f394;
	shl.b32 	%r91, %r90, 23;
	mov.b32 	%f399, %r91;
	ex2.approx.ftz.f32 	%f400, %f398;
	mul.f32 	%f401, %f400, %f399;
	add.f32 	%f402, %f390, %f401;
	sub.f32 	%f403, %f615, %f196;
	fma.rn.f32 	%f404, %f403, 0f3BBB989D, 0f3F000000;
	cvt.sat.f32.f32 	%f405, %f404;
	fma.rm.f32 	%f406, %f405, %f201, %f200;
	add.f32 	%f407, %f406, 0fCB40007F;
	neg.f32 	%f408, %f407;
	fma.rn.f32 	%f409, %f403, 0f3FB8AA3B, %f408;
	fma.rn.f32 	%f410, %f403, 0f32A57060, %f409;
	mov.b32 	%r92, %f406;
	shl.b32 	%r93, %r92, 23;
	mov.b32 	%f411, %r93;
	ex2.approx.ftz.f32 	%f412, %f410;
	mul.f32 	%f413, %f412, %f411;
	add.f32 	%f414, %f402, %f413;
	sub.f32 	%f415, %f617, %f196;
	fma.rn.f32 	%f416, %f415, 0f3BBB989D, 0f3F000000;
	cvt.sat.f32.f32 	%f417, %f416;
	fma.rm.f32 	%f418, %f417, %f201, %f200;
	add.f32 	%f419, %f418, 0fCB40007F;
	neg.f32 	%f420, %f419;
	fma.rn.f32 	%f421, %f415, 0f3FB8AA3B, %f420;
	fma.rn.f32 	%f422, %f415, 0f32A57060, %f421;
	mov.b32 	%r94, %f418;
	shl.b32 	%r95, %r94, 23;
	mov.b32 	%f423, %r95;
	ex2.approx.ftz.f32 	%f424, %f422;
	mul.f32 	%f425, %f424, %f423;
	add.f32 	%f426, %f414, %f425;
	sub.f32 	%f427, %f619, %f196;
	fma.rn.f32 	%f428, %f427, 0f3BBB989D, 0f3F000000;
	cvt.sat.f32.f32 	%f429, %f428;
	fma.rm.f32 	%f430, %f429, %f201, %f200;
	add.f32 	%f431, %f430, 0fCB40007F;
	neg.f32 	%f432, %f431;
	fma.rn.f32 	%f433, %f427, 0f3FB8AA3B, %f432;
	fma.rn.f32 	%f434, %f427, 0f32A57060, %f433;
	mov.b32 	%r96, %f430;
	shl.b32 	%r97, %r96, 23;
	mov.b32 	%f435, %r97;
	ex2.approx.ftz.f32 	%f436, %f434;
	mul.f32 	%f437, %f436, %f435;
	add.f32 	%f438, %f426, %f437;
	sub.f32 	%f439, %f621, %f196;
	fma.rn.f32 	%f440, %f439, 0f3BBB989D, 0f3F000000;
	cvt.sat.f32.f32 	%f441, %f440;
	fma.rm.f32 	%f442, %f441, %f201, %f200;
	add.f32 	%f443, %f442, 0fCB40007F;
	neg.f32 	%f444, %f443;
	fma.rn.f32 	%f445, %f439, 0f3FB8AA3B, %f444;
	fma.rn.f32 	%f446, %f439, 0f32A57060, %f445;
	mov.b32 	%r98, %f442;
	shl.b32 	%r99, %r98, 23;
	mov.b32 	%f447, %r99;
	ex2.approx.ftz.f32 	%f448, %f446;
	mul.f32 	%f449, %f448, %f447;
	add.f32 	%f450, %f438, %f449;
	sub.f32 	%f451, %f623, %f196;
	fma.rn.f32 	%f452, %f451, 0f3BBB989D, 0f3F000000;
	cvt.sat.f32.f32 	%f453, %f452;
	fma.rm.f32 	%f454, %f453, %f201, %f200;
	add.f32 	%f455, %f454, 0fCB40007F;
	neg.f32 	%f456, %f455;
	fma.rn.f32 	%f457, %f451, 0f3FB8AA3B, %f456;
	fma.rn.f32 	%f458, %f451, 0f32A57060, %f457;
	mov.b32 	%r100, %f454;
	shl.b32 	%r101, %r100, 23;
	mov.b32 	%f459, %r101;
	ex2.approx.ftz.f32 	%f460, %f458;
	mul.f32 	%f461, %f460, %f459;
	add.f32 	%f462, %f450, %f461;
	sub.f32 	%f463, %f625, %f196;
	fma.rn.f32 	%f464, %f463, 0f3BBB989D, 0f3F000000;
	cvt.sat.f32.f32 	%f465, %f464;
	fma.rm.f32 	%f466, %f465, %f201, %f200;
	add.f32 	%f467, %f466, 0fCB40007F;
	neg.f32 	%f468, %f467;
	fma.rn.f32 	%f469, %f463, 0f3FB8AA3B, %f468;
	fma.rn.f32 	%f470, %f463, 0f32A57060, %f469;
	mov.b32 	%r102, %f466;
	shl.b32 	%r103, %r102, 23;
	mov.b32 	%f471, %r103;
	ex2.approx.ftz.f32 	%f472, %f470;
	mul.f32 	%f473, %f472, %f471;
	add.f32 	%f474, %f462, %f473;
	sub.f32 	%f475, %f627, %f196;
	fma.rn.f32 	%f476, %f475, 0f3BBB989D, 0f3F000000;
	cvt.sat.f32.f32 	%f477, %f476;
	fma.rm.f32 	%f478, %f477, %f201, %f200;
	add.f32 	%f479, %f478, 0fCB40007F;
	neg.f32 	%f480, %f479;
	fma.rn.f32 	%f481, %f475, 0f3FB8AA3B, %f480;
	fma.rn.f32 	%f482, %f475, 0f32A57060, %f481;
	mov.b32 	%r104, %f478;
	shl.b32 	%r105, %r104, 23;
	mov.b32 	%f483, %r105;
	ex2.approx.ftz.f32 	%f484, %f482;
	mul.f32 	%f485, %f484, %f483;
	add.f32 	%f486, %f474, %f485;
	sub.f32 	%f487, %f629, %f196;
	fma.rn.f32 	%f488, %f487, 0f3BBB989D, 0f3F000000;
	cvt.sat.f32.f32 	%f489, %f488;
	fma.rm.f32 	%f490, %f489, %f201, %f200;
	add.f32 	%f491, %f490, 0fCB40007F;
	neg.f32 	%f492, %f491;
	fma.rn.f32 	%f493, %f487, 0f3FB8AA3B, %f492;
	fma.rn.f32 	%f494, %f487, 0f32A57060, %f493;
	mov.b32 	%r106, %f490;
	shl.b32 	%r107, %r106, 23;
	mov.b32 	%f495, %r107;
	ex2.approx.ftz.f32 	%f496, %f494;
	mul.f32 	%f497, %f496, %f495;
	add.f32 	%f498, %f486, %f497;
	sub.f32 	%f499, %f631, %f196;
	fma.rn.f32 	%f500, %f499, 0f3BBB989D, 0f3F000000;
	cvt.sat.f32.f32 	%f501, %f500;
	fma.rm.f32 	%f502, %f501, %f201, %f200;
	add.f32 	%f503, %f502, 0fCB40007F;
	neg.f32 	%f504, %f503;
	fma.rn.f32 	%f505, %f499, 0f3FB8AA3B, %f504;
	fma.rn.f32 	%f506, %f499, 0f32A57060, %f505;
	mov.b32 	%r108, %f502;
	shl.b32 	%r109, %r108, 23;
	mov.b32 	%f507, %r109;
	ex2.approx.ftz.f32 	%f508, %f506;
	mul.f32 	%f509, %f508, %f507;
	add.f32 	%f510, %f498, %f509;
	sub.f32 	%f511, %f633, %f196;
	fma.rn.f32 	%f512, %f511, 0f3BBB989D, 0f3F000000;
	cvt.sat.f32.f32 	%f513, %f512;
	fma.rm.f32 	%f514, %f513, %f201, %f200;
	add.f32 	%f515, %f514, 0fCB40007F;
	neg.f32 	%f516, %f515;
	fma.rn.f32 	%f517, %f511, 0f3FB8AA3B, %f516;
	fma.rn.f32 	%f518, %f511, 0f32A57060, %f517;
	mov.b32 	%r110, %f514;
	shl.b32 	%r111, %r110, 23;
	mov.b32 	%f519, %r111;
	ex2.approx.ftz.f32 	%f520, %f518;
	mul.f32 	%f521, %f520, %f519;
	add.f32 	%f522, %f510, %f521;
	sub.f32 	%f523, %f635, %f196;
	fma.rn.f32 	%f524, %f523, 0f3BBB989D, 0f3F000000;
	cvt.sat.f32.f32 	%f525, %f524;
	fma.rm.f32 	%f526, %f525, %f201, %f200;
	add.f32 	%f527, %f526, 0fCB40007F;
	neg.f32 	%f528, %f527;
	fma.rn.f32 	%f529, %f523, 0f3FB8AA3B, %f528;
	fma.rn.f32 	%f530, %f523, 0f32A57060, %f529;
	mov.b32 	%r112, %f526;
	shl.b32 	%r113, %r112, 23;
	mov.b32 	%f531, %r113;
	ex2.approx.ftz.f32 	%f532, %f530;
	mul.f32 	%f533, %f532, %f531;
	add.f32 	%f534, %f522, %f533;
	sub.f32 	%f535, %f637, %f196;
	fma.rn.f32 	%f536, %f535, 0f3BBB989D, 0f3F000000;
	cvt.sat.f32.f32 	%f537, %f536;
	fma.rm.f32 	%f538, %f537, %f201, %f200;
	add.f32 	%f539, %f538, 0fCB40007F;
	neg.f32 	%f540, %f539;
	fma.rn.f32 	%f541, %f535, 0f3FB8AA3B, %f540;
	fma.rn.f32 	%f542, %f535, 0f32A57060, %f541;
	mov.b32 	%r114, %f538;
	shl.b32 	%r115, %r114, 23;
	mov.b32 	%f543, %r115;
	ex2.approx.ftz.f32 	%f544, %f542;
	mul.f32 	%f545, %f544, %f543;
	add.f32 	%f546, %f534, %f545;
	sub.f32 	%f547, %f639, %f196;
	fma.rn.f32 	%f548, %f547, 0f3BBB989D, 0f3F000000;
	cvt.sat.f32.f32 	%f549, %f548;
	fma.rm.f32 	%f550, %f549, %f201, %f200;
	add.f32 	%f551, %f550, 0fCB40007F;
	neg.f32 	%f552, %f551;
	fma.rn.f32 	%f553, %f547, 0f3FB8AA3B, %f552;
	fma.rn.f32 	%f554, %f547, 0f32A57060, %f553;
	mov.b32 	%r116, %f550;
	shl.b32 	%r117, %r116, 23;
	mov.b32 	%f555, %r117;
	ex2.approx.ftz.f32 	%f556, %f554;
	mul.f32 	%f557, %f556, %f555;
	add.f32 	%f558, %f546, %f557;
	sub.f32 	%f559, %f641, %f196;
	fma.rn.f32 	%f560, %f559, 0f3BBB989D, 0f3F000000;
	cvt.sat.f32.f32 	%f561, %f560;
	fma.rm.f32 	%f562, %f561, %f201, %f200;
	add.f32 	%f563, %f562, 0fCB40007F;
	neg.f32 	%f564, %f563;
	fma.rn.f32 	%f565, %f559, 0f3FB8AA3B, %f564;
	fma.rn.f32 	%f566, %f559, 0f32A57060, %f565;
	mov.b32 	%r118, %f562;
	shl.b32 	%r119, %r118, 23;
	mov.b32 	%f567, %r119;
	ex2.approx.ftz.f32 	%f568, %f566;
	mul.f32 	%f569, %f568, %f567;
	add.f32 	%f570, %f558, %f569;
	mov.b32 	%r120, %f570;
	shfl.sync.bfly.b32	%r121|%p40, %r120, 16, 31, -1;
	mov.b32 	%f571, %r121;
	add.f32 	%f572, %f570, %f571;
	mov.b32 	%r122, %f572;
	shfl.sync.bfly.b32	%r123|%p41, %r122, 8, 31, -1;
	mov.b32 	%f573, %r123;
	add.f32 	%f574, %f572, %f573;
	mov.b32 	%r124, %f574;
	shfl.sync.bfly.b32	%r125|%p42, %r124, 4, 31, -1;
	mov.b32 	%f575, %r125;
	add.f32 	%f576, %f574, %f575;
	mov.b32 	%r126, %f576;
	shfl.sync.bfly.b32	%r127|%p43, %r126, 2, 31, -1;
	mov.b32 	%f577, %r127;
	add.f32 	%f578, %f576, %f577;
	mov.b32 	%r128, %f578;
	shfl.sync.bfly.b32	%r129|%p44, %r128, 1, 31, -1;
	mov.b32 	%f579, %r129;
	add.f32 	%f580, %f578, %f579;
	div.rn.f32 	%f125, %f209, %f580;
	div.rn.f32 	%f126, %f221, %f580;
	div.rn.f32 	%f127, %f233, %f580;
	div.rn.f32 	%f128, %f245, %f580;
	div.rn.f32 	%f129, %f257, %f580;
	div.rn.f32 	%f130, %f269, %f580;
	div.rn.f32 	%f131, %f281, %f580;
	div.rn.f32 	%f132, %f293, %f580;
	div.rn.f32 	%f133, %f305, %f580;
	div.rn.f32 	%f134, %f317, %f580;
	div.rn.f32 	%f135, %f329, %f580;
	div.rn.f32 	%f136, %f341, %f580;
	div.rn.f32 	%f137, %f353, %f580;
	div.rn.f32 	%f138, %f365, %f580;
	div.rn.f32 	%f139, %f377, %f580;
	div.rn.f32 	%f140, %f389, %f580;
	div.rn.f32 	%f141, %f401, %f580;
	div.rn.f32 	%f142, %f413, %f580;
	div.rn.f32 	%f143, %f425, %f580;
	div.rn.f32 	%f144, %f437, %f580;
	div.rn.f32 	%f145, %f449, %f580;
	div.rn.f32 	%f146, %f461, %f580;
	div.rn.f32 	%f147, %f473, %f580;
	div.rn.f32 	%f148, %f485, %f580;
	div.rn.f32 	%f149, %f497, %f580;
	div.rn.f32 	%f150, %f509, %f580;
	div.rn.f32 	%f151, %f521, %f580;
	div.rn.f32 	%f152, %f533, %f580;
	div.rn.f32 	%f153, %f545, %f580;
	div.rn.f32 	%f154, %f557, %f580;
	div.rn.f32 	%f155, %f569, %f580;
	mad.lo.s64 	%rd53, %rd69, %rd29, %rd52;
	cvta.to.global.u64 	%rd54, %rd28;
	shl.b64 	%rd55, %rd53, 2;
	add.s64 	%rd24, %rd54, %rd55;
	@%p34 bra 	$L__BB137_68;
	st.global.f32 	[%rd24], %f125;
$L__BB137_68:
	mov.u32 	%r130, %tid.x;
	add.s32 	%r131, %r130, 32;
	cvt.u64.u32 	%rd56, %r131;
	setp.le.s64 	%p45, %rd31, %rd56;
	@%p45 bra 	$L__BB137_70;
	st.global.f32 	[%rd24+128], %f126;
$L__BB137_70:
	mov.u32 	%r132, %tid.x;
	add.s32 	%r133, %r132, 64;
	cvt.u64.u32 	%rd57, %r133;
	setp.le.s64 	%p46, %rd31, %rd57;
	@%p46 bra 	$L__BB137_72;
	st.global.f32 	[%rd24+256], %f127;
$L__BB137_72:
	setp.le.s64 	%p47, %rd31, %rd2;
	@%p47 bra 	$L__BB137_74;
	st.global.f32 	[%rd24+384], %f128;
$L__BB137_74:
	setp.le.s64 	%p48, %rd31, %rd3;
	@%p48 bra 	$L__BB137_76;
	st.global.f32 	[%rd24+512], %f129;
$L__BB137_76:
	setp.le.s64 	%p49, %rd31, %rd4;
	@%p49 bra 	$L__BB137_78;
	st.global.f32 	[%rd24+640], %f130;
$L__BB137_78:
	setp.le.s64 	%p50, %rd31, %rd5;
	@%p50 bra 	$L__BB137_80;
	st.global.f32 	[%rd24+768], %f131;
$L__BB137_80:
	setp.le.s64 	%p51, %rd31, %rd6;
	@%p51 bra 	$L__BB137_82;
	st.global.f32 	[%rd24+896], %f132;
$L__BB137_82:
	mov.u32 	%r134, %tid.x;
	add.s32 	%r135, %r134, 256;
	cvt.u64.u32 	%rd58, %r135;
	setp.le.s64 	%p52, %rd31, %rd58;
	@%p52 bra 	$L__BB137_84;
	st.global.f32 	[%rd24+1024], %f133;
$L__BB137_84:
	mov.u32 	%r136, %tid.x;
	add.s32 	%r137, %r136, 288;
	cvt.u64.u32 	%rd59, %r137;
	setp.le.s64 	%p53, %rd31, %rd59;
	@%p53 bra 	$L__BB137_86;
	st.global.f32 	[%rd24+1152], %f134;
$L__BB137_86:
	mov.u32 	%r138, %tid.x;
	add.s32 	%r139, %r138, 320;
	cvt.u64.u32 	%rd60, %r139;
	setp.le.s64 	%p54, %rd31, %rd60;
	@%p54 bra 	$L__BB137_88;
	st.global.f32 	[%rd24+1280], %f135;
$L__BB137_88:
	setp.le.s64 	%p55, %rd31, %rd7;
	@%p55 bra 	$L__BB137_90;
	st.global.f32 	[%rd24+1408], %f136;
$L__BB137_90:
	setp.le.s64 	%p56, %rd31, %rd8;
	@%p56 bra 	$L__BB137_92;
	st.global.f32 	[%rd24+1536], %f137;
$L__BB137_92:
	setp.le.s64 	%p57, %rd31, %rd9;
	@%p57 bra 	$L__BB137_94;
	st.global.f32 	[%rd24+1664], %f138;
$L__BB137_94:
	setp.le.s64 	%p58, %rd31, %rd10;
	@%p58 bra 	$L__BB137_96;
	st.global.f32 	[%rd24+1792], %f139;
$L__BB137_96:
	setp.le.s64 	%p59, %rd31, %rd11;
	@%p59 bra 	$L__BB137_98;
	st.global.f32 	[%rd24+1920], %f140;
$L__BB137_98:
	setp.le.s64 	%p60, %rd31, %rd12;
	@%p60 bra 	$L__BB137_100;
	st.global.f32 	[%rd24+2048], %f141;
$L__BB137_100:
	setp.le.s64 	%p61, %rd31, %rd13;
	@%p61 bra 	$L__BB137_102;
	st.global.f32 	[%rd24+2176], %f142;
$L__BB137_102:
	setp.le.s64 	%p62, %rd31, %rd14;
	@%p62 bra 	$L__BB137_104;
	st.global.f32 	[%rd24+2304], %f143;
$L__BB137_104:
	setp.le.s64 	%p63, %rd31, %rd15;
	@%p63 bra 	$L__BB137_106;
	st.global.f32 	[%rd24+2432], %f144;
$L__BB137_106:
	setp.le.s64 	%p64, %rd31, %rd16;
	@%p64 bra 	$L__BB137_108;
	st.global.f32 	[%rd24+2560], %f145;
$L__BB137_108:
	setp.le.s64 	%p65, %rd31, %rd17;
	@%p65 bra 	$L__BB137_110;
	st.global.f32 	[%rd24+2688], %f146;
$L__BB137_110:
	mov.u32 	%r140, %tid.x;
	add.s32 	%r141, %r140, 704;
	cvt.u64.u32 	%rd61, %r141;
	setp.le.s64 	%p66, %rd31, %rd61;
	@%p66 bra 	$L__BB137_112;
	st.global.f32 	[%rd24+2816], %f147;
$L__BB137_112:
	add.s32 	%r143, %r140, 736;
	cvt.u64.u32 	%rd62, %r143;
	setp.le.s64 	%p67, %rd31, %rd62;
	@%p67 bra 	$L__BB137_114;
	st.global.f32 	[%rd24+2944], %f148;
$L__BB137_114:
	add.s32 	%r145, %r140, 768;
	cvt.u64.u32 	%rd63, %r145;
	setp.le.s64 	%p68, %rd31, %rd63;
	@%p68 bra 	$L__BB137_116;
	st.global.f32 	[%rd24+3072], %f149;
$L__BB137_116:
	add.s32 	%r147, %r140, 800;
	cvt.u64.u32 	%rd64, %r147;
	setp.le.s64 	%p69, %rd31, %rd64;
	@%p69 bra 	$L__BB137_118;
	st.global.f32 	[%rd24+3200], %f150;
$L__BB137_118:
	add.s32 	%r149, %r140, 832;
	cvt.u64.u32 	%rd65, %r149;
	setp.le.s64 	%p70, %rd31, %rd65;
	@%p70 bra 	$L__BB137_120;
	st.global.f32 	[%rd24+3328], %f151;
$L__BB137_120:
	setp.le.s64 	%p71, %rd31, %rd18;
	@%p71 bra 	$L__BB137_122;
	st.global.f32 	[%rd24+3456], %f152;
$L__BB137_122:
	setp.le.s64 	%p72, %rd31, %rd19;
	@%p72 bra 	$L__BB137_124;
	st.global.f32 	[%rd24+3584], %f153;
$L__BB137_124:
	setp.le.s64 	%p73, %rd31, %rd20;
	@%p73 bra 	$L__BB137_126;
	st.global.f32 	[%rd24+3712], %f154;
$L__BB137_126:
	setp.le.s64 	%p74, %rd31, %rd21;
	@%p74 bra 	$L__BB137_128;
	st.global.f32 	[%rd24+3840], %f155;
$L__BB137_128:
	ld.param.u64 	%rd68, [_Z15SoftmaxWarpImplI10DirectLoadIffE11DirectStoreIffEfLi1ELi31ELi32ELi1ELb1EL9Algorithm0EEvT_T0_ll_param_2];
	mov.u32 	%r150, %nctaid.x;
	mov.u32 	%r151, %ntid.y;
	mul.lo.s32 	%r152, %r150, %r151;
	cvt.s64.s32 	%rd66, %r152;
	add.s64 	%rd69, %rd69, %rd66;
	setp.lt.s64 	%p75, %rd69, %rd68;
	@%p75 bra 	$L__BB137_4;
$L__BB137_129:
	ret;

}
	// .globl	_Z15SoftmaxWarpImplI10DirectLoadIffE11DirectStoreIffEfLi1ELi32ELi32ELi1ELb0EL9Algorithm0EEvT_T0_ll
.visible .entry _Z15SoftmaxWarpImplI10DirectLoadIffE11DirectStoreIffEfLi1ELi32ELi32ELi1ELb0EL9Algorithm0EEvT_T0_ll(
	.param .align 8 .b8 _Z15SoftmaxWarpImplI10DirectLoadIffE11DirectStoreIffEfLi1ELi32ELi32ELi1ELb0EL9Algorithm0EEvT_T0_ll_param_0[16],
	.param .align 8 .b8 _Z15SoftmaxWarpImplI10DirectLoadIffE11DirectStoreIffEfLi1ELi32ELi32ELi1ELb0EL9Algorithm0EEvT_T0_ll_param_1[16],
	.param .u64 _Z15SoftmaxWarpImplI10DirectLoadIffE11DirectStoreIffEfLi1ELi32ELi32ELi1ELb0EL9Algorithm0EEvT_T0_ll_param_2,
	.param .u64 _Z15SoftmaxWarpImplI10DirectLoadIffE11DirectStoreIffEfLi1ELi32ELi32ELi1ELb0EL9Algorithm0EEvT_T0_ll_param_3
)
{
	.reg .pred 	%p<14>;
	.reg .b32 	%r<92>;
	.reg .b32 	%f<503>;
	.reg .b64 	%rd<28>;

	ld.param.u64 	%rd11, [_Z15SoftmaxWarpImplI10DirectLoadIffE11DirectStoreIffEfLi1ELi32ELi32ELi1ELb0EL9Algorithm0EEvT_T0_ll_param_1+8];
	ld.param.u64 	%rd10, [_Z15SoftmaxWarpImplI10DirectLoadIffE11DirectStoreIffEfLi1ELi32ELi32ELi1ELb0EL9Algorithm0EEvT_T0_ll_param_1];
	ld.param.u64 	%rd9, [_Z15SoftmaxWarpImplI10DirectLoadIffE11DirectStoreIffEfLi1ELi32ELi32ELi1ELb0EL9Algorithm0EEvT_T0_ll_param_0+8];
	ld.param.u64 	%rd8, [_Z15SoftmaxWarpImplI10DirectLoadIffE11DirectStoreIffEfLi1ELi32ELi32ELi1ELb0EL9Algorithm0EEvT_T0_ll_param_0];
	ld.param.u64 	%rd12, [_Z15SoftmaxWarpImplI10DirectLoadIffE11DirectStoreIffEfLi1ELi32ELi32ELi1ELb0EL9Algorithm0EEvT_T0_ll_param_2];
	ld.param.u64 	%rd13, [_Z15SoftmaxWarpImplI10DirectLoadIffE11DirectStoreIffEfLi1ELi32ELi32ELi1ELb0EL9Algorithm0EEvT_T0_ll_param_3];
	setp.lt.s64 	%p1, %rd13, 1025;
	@%p1 bra 	$L__BB138_2;
	mov.u64 	%rd14, $str;
	cvta.global.u64 	%rd15, %rd14;
	mov.u64 	%rd16, $str$1;
	cvta.global.u64 	%rd17, %rd16;
	mov.u64 	%rd18, __unnamed_139;
	cvta.global.u64 	%rd19, %rd18;
	{ // callseq 138, 0
	.param .b64 param0;
	st.param.b64 	[param0], %rd15;
	.param .b64 param1;
	st.param.b64 	[param1], %rd17;
	.param .b32 param2;
	st.param.b32 	[param2], 253;
	.param .b64 param3;
	st.param.b64 	[param3], %rd19;
	.param .b64 param4;
	st.param.b64 	[param4], 1;
	call.uni 
	__assertfail, 
	(
	param0, 
	param1, 
	param2, 
	param3, 
	param4
	);
	} // callseq 138
$L__BB138_2:
	mov.u32 	%r2, %ctaid.x;
	mov.u32 	%r3, %ntid.y;
	mov.u32 	%r4, %tid.y;
	mad.lo.s32 	%r5, %r2, %r3, %r4;
	mov.u32 	%r6, %nctaid.x;
	mul.lo.s32 	%r1, %r6, %r3;
	cvt.s64.s32 	%rd27, %r5;
	setp.le.s64 	%p2, %rd12, %rd27;
	@%p2 bra 	$L__BB138_5;
	mov.u32 	%r7, %tid.x;
	cvt.u64.u32 	%rd3, %r7;
	cvta.to.global.u64 	%rd4, %rd8;
	cvt.s64.s32 	%rd5, %r1;
$L__BB138_4:
	mad.lo.s64 	%rd20, %rd27, %rd9, %rd3;
	shl.b64 	%rd21, %rd20, 2;
	add.s64 	%rd22, %rd4, %rd21;
	ld.global.f32 	%f1, [%rd22];
	max.f32 	%f2, %f1, 0fFF800000;
	ld.global.f32 	%f3, [%rd22+128];
	max.f32 	%f4, %f2, %f3;
	ld.global.f32 	%f5, [%rd22+256];
	max.f32 	%f6, %f4, %f5;
	ld.global.f32 	%f7, [%rd22+384];
	max.f32 	%f8, %f6, %f7;
	ld.global.f32 	%f9, [%rd22+512];
	max.f32 	%f10, %f8, %f9;
	ld.global.f32 	%f11, [%rd22+640];
	max.f32 	%f12, %f10, %f11;
	ld.global.f32 	%f13, [%rd22+768];
	max.f32 	%f14, %f12, %f13;
	ld.global.f32 	%f15, [%rd22+896];
	max.f32 	%f16, %f14, %f15;
	ld.global.f32 	%f17, [%rd22+1024];
	max.f32 	%f18, %f16, %f17;
	ld.global.f32 	%f19, [%rd22+1152];
	max.f32 	%f20, %f18, %f19;
	ld.global.f32 	%f21, [%rd22+1280];
	max.f32 	%f22, %f20, %f21;
	ld.global.f32 	%f23, [%rd22+1408];
	max.f32 	%f24, %f22, %f23;
	ld.global.f32 	%f25, [%rd22+1536];
	max.f32 	%f26, %f24, %f25;
	ld.global.f32 	%f27, [%rd22+1664];
	max.f32 	%f28, %f26, %f27;
	ld.global.f32 	%f29, [%rd22+1792];
	max.f32 	%f30, %f28, %f29;
	ld.global.f32 	%f31, [%rd22+1920];
	max.f32 	%f32, %f30, %f31;
	ld.global.f32 	%f33, [%rd22+2048];
	max.f32 	%f34, %f32, %f33;
	ld.global.f32 	%f35, [%rd22+2176];
	max.f32 	%f36, %f34, %f35;
	ld.global.f32 	%f37, [%rd22+2304];
	max.f32 	%f38, %f36, %f37;
	ld.global.f32 	%f39, [%rd22+2432];
	max.f32 	%f40, %f38, %f39;
	ld.global.f32 	%f41, [%rd22+2560];
	max.f32 	%f42, %f40, %f41;
	ld.global.f32 	%f43, [%rd22+2688];
	max.f32 	%f44, %f42, %f43;
	ld.global.f32 	%f45, [%rd22+2816];
	max.f32 	%f46, %f44, %f45;
	ld.global.f32 	%f47, [%rd22+2944];
	max.f32 	%f48, %f46, %f47;
	ld.global.f32 	%f49, [%rd22+3072];
	max.f32 	%f50, %f48, %f49;
	ld.global.f32 	%f51, [%rd22+3200];
	max.f32 	%f52, %f50, %f51;
	ld.global.f32 	%f53, [%rd22+3328];
	max.f32 	%f54, %f52, %f53;
	ld.global.f32 	%f55, [%rd22+3456];
	max.f32 	%f56, %f54, %f55;
	ld.global.f32 	%f57, [%rd22+3584];
	max.f32 	%f58, %f56, %f57;
	ld.global.f32 	%f59, [%rd22+3712];
	max.f32 	%f60, %f58, %f59;
	ld.global.f32 	%f61, [%rd22+3840];
	max.f32 	%f62, %f60, %f61;
	ld.global.f32 	%f63, [%rd22+3968];
	max.f32 	%f64, %f62, %f63;
	mov.b32 	%r8, %f64;
	shfl.sync.bfly.b32	%r9|%p3, %r8, 16, 31, -1;
	mov.b32 	%f65, %r9;
	max.f32 	%f66, %f64, %f65;
	mov.b32 	%r10, %f66;
	shfl.sync.bfly.b32	%r11|%p4, %r10, 8, 31, -1;
	mov.b32 	%f67, %r11;
	max.f32 	%f68, %f66, %f67;
	mov.b32 	%r12, %f68;
	shfl.sync.bfly.b32	%r13|%p5, %r12, 4, 31, -1;
	mov.b32 	%f69, %r13;
	max.f32 	%f70, %f68, %f69;
	mov.b32 	%r14, %f70;
	shfl.sync.bfly.b32	%r15|%p6, %r14, 2, 31, -1;
	mov.b32 	%f71, %r15;
	max.f32 	%f72, %f70, %f71;
	mov.b32 	%r16, %f72;
	shfl.sync.bfly.b32	%r17|%p7, %r16, 1, 31, -1;
	mov.b32 	%f73, %r17;
	max.f32 	%f74, %f72, %f73;
	sub.f32 	%f75, %f1, %f74;
	fma.rn.f32 	%f76, %f75, 0f3BBB989D, 0f3F000000;
	cvt.sat.f32.f32 	%f77, %f76;
	mov.f32 	%f78, 0f4B400001;
	mov.f32 	%f79, 0f437C0000;
	fma.rm.f32 	%f80, %f77, %f79, %f78;
	add.f32 	%f81, %f80, 0fCB40007F;
	neg.f32 	%f82, %f81;
	fma.rn.f32 	%f83, %f75, 0f3FB8AA3B, %f82;
	fma.rn.f32 	%f84, %f75, 0f32A57060, %f83;
	mov.b32 	%r18, %f80;
	shl.b32 	%r19, %r18, 23;
	mov.b32 	%f85, %r19;
	ex2.approx.ftz.f32 	%f86, %f84;
	mul.f32 	%f87, %f86, %f85;
	add.f32 	%f88, %f87, 0f00000000;
	sub.f32 	%f89, %f3, %f74;
	fma.rn.f32 	%f90, %f89, 0f3BBB989D, 0f3F000000;
	cvt.sat.f32.f32 	%f91, %f90;
	fma.rm.f32 	%f92, %f91, %f79, %f78;
	add.f32 	%f93, %f92, 0fCB40007F;
	neg.f32 	%f94, %f93;
	fma.rn.f32 	%f95, %f89, 0f3FB8AA3B, %f94;
	fma.rn.f32 	%f96, %f89, 0f32A57060, %f95;
	mov.b32 	%r20, %f92;
	shl.b32 	%r21, %r20, 23;
	mov.b32 	%f97, %r21;
	ex2.approx.ftz.f32 	%f98, %f96;
	mul.f32 	%f99, %f98, %f97;
	add.f32 	%f100, %f88, %f99;
	sub.f32 	%f101, %f5, %f74;
	fma.rn.f32 	%f102, %f101, 0f3BBB989D, 0f3F000000;
	cvt.sat.f32.f32 	%f103, %f102;
	fma.rm.f32 	%f104, %f103, %f79, %f78;
	add.f32 	%f105, %f104, 0fCB40007F;
	neg.f32 	%f106, %f105;
	fma.rn.f32 	%f107, %f101, 0f3FB8AA3B, %f106;
	fma.rn.f32 	%f108, %f101, 0f32A57060, %f107;
	mov.b32 	%r22, %f104;
	shl.b32 	%r23, %r22, 23;
	mov.b32 	%f109, %r23;
	ex2.approx.ftz.f32 	%f110, %f108;
	mul.f32 	%f111, %f110, %f109;
	add.f32 	%f112, %f100, %f111;
	sub.f32 	%f113, %f7, %f74;
	fma.rn.f32 	%f114, %f113, 0f3BBB989D, 0f3F000000;
	cvt.sat.f32.f32 	%f115, %f114;
	fma.rm.f32 	%f116, %f115, %f79, %f78;
	add.f32 	%f117, %f116, 0fCB40007F;
	neg.f32 	%f118, %f117;
	fma.rn.f32 	%f119, %f113, 0f3FB8AA3B, %f118;
	fma.rn.f32 	%f120, %f113, 0f32A57060, %f119;
	mov.b32 	%r24, %f116;
	shl.b32 	%r25, %r24, 23;
	mov.b32 	%f121, %r25;
	ex2.approx.ftz.f32 	%f122, %f120;
	mul.f32 	%f123, %f122, %f121;
	add.f32 	%f124, %f112, %f123;
	sub.f32 	%f125, %f9, %f74;
	fma.rn.f32 	%f126, %f125, 0f3BBB989D, 0f3F000000;
	cvt.sat.f32.f32 	%f127, %f126;
	fma.rm.f32 	%f128, %f127, %f79, %f78;
	add.f32 	%f129, %f128, 0fCB40007F;
	neg.f32 	%f130, %f129;
	fma.rn.f32 	%f131, %f125, 0f3FB8AA3B, %f130;
	fma.rn.f32 	%f132, %f125, 0f32A57060, %f131;
	mov.b32 	%r26, %f128;
	shl.b32 	%r27, %r26, 23;
	mov.b32 	%f133, %r27;
	ex2.approx.ftz.f32 	%f134, %f132;
	mul.f32 	%f135, %f134, %f133;
	add.f32 	%f136, %f124, %f135;
	sub.f32 	%f137, %f11, %f74;
	fma.rn.f32 	%f138, %f137, 0f3BBB989D, 0f3F000000;
	cvt.sat.f32.f32 	%f139, %f138;
	fma.rm.f32 	%f140, %f139, %f79, %f78;
	add.f32 	%f141, %f140, 0fCB40007F;
	neg.f32 	%f142, %f141;
	fma.rn.f32 	%f143, %f137, 0f3FB8AA3B, %f142;
	fma.rn.f32 	%f144, %f137, 0f32A57060, %f143;
	mov.b32 	%r28, %f140;
	shl.b32 	%r29, %r28, 23;
	mov.b32 	%f145, %r29;
	ex2.approx.ftz.f32 	%f146, %f144;
	mul.f32 	%f147, %f146, %f145;
	add.f32 	%f148, %f136, %f147;
	sub.f32 	%f149, %f13, %f74;
	fma.rn.f32 	%f150, %f149, 0f3BBB989D, 0f3F000000;
	cvt.sat.f32.f32 	%f151, %f150;
	fma.rm.f32 	%f152, %f151, %f79, %f78;
	add.f32 	%f153, %f152, 0fCB40007F;
	neg.f32 	%f154, %f153;
	fma.rn.f32 	%f155, %f149, 0f3FB8AA3B, %f154;
	fma.rn.f32 	%f156, %f149, 0f32A57060, %f155;
	mov.b32 	%r30, %f152;
	shl.b32 	%r31, %r30, 23;
	mov.b32 	%f157, %r31;
	ex2.approx.ftz.f32 	%f158, %f156;
	mul.f32 	%f159, %f158, %f157;
	add.f32 	%f160, %f148, %f159;
	sub.f32 	%f161, %f15, %f74;
	fma.rn.f32 	%f162, %f161, 0f3BBB989D, 0f3F000000;
	cvt.sat.f32.f32 	%f163, %f162;
	fma.rm.f32 	%f164, %f163, %f79, %f78;
	add.f32 	%f165, %f164, 0fCB40007F;
	neg.f32 	%f166, %f165;
	fma.rn.f32 	%f167, %f161, 0f3FB8AA3B, %f166;
	fma.rn.f32 	%f168, %f161, 0f32A57060, %f167;
	mov.b32 	%r32, %f164;
	shl.b32 	%r33, %r32, 23;
	mov.b32 	%f169, %r33;
	ex2.approx.ftz.f32 	%f170, %f168;
	mul.f32 	%f171, %f170, %f169;
	add.f32 	%f172, %f160, %f171;
	sub.f32 	%f173, %f17, %f74;
	fma.rn.f32 	%f174, %f173, 0f3BBB989D, 0f3F000000;
	cvt.sat.f32.f32 	%f175, %f174;
	fma.rm.f32 	%f176, %f175, %f79, %f78;
	add.f32 	%f177, %f176, 0fCB40007F;
	neg.f32 	%f178, %f177;
	fma.rn.f32 	%f179, %f173, 0f3FB8AA3B, %f178;
	fma.rn.f32 	%f180, %f173, 0f32A57060, %f179;
	mov.b32 	%r34, %f176;
	shl.b32 	%r35, %r34, 23;
	mov.b32 	%f181, %r35;
	ex2.approx.ftz.f32 	%f182, %f180;
	mul.f32 	%f183, %f182, %f181;
	add.f32 	%f184, %f172, %f183;
	sub.f32 	%f185, %f19, %f74;
	fma.rn.f32 	%f186, %f185, 0f3BBB989D, 0f3F000000;
	cvt.sat.f32.f32 	%f187, %f186;
	fma.rm.f32 	%f188, %f187, %f79, %f78;
	add.f32 	%f189, %f188, 0fCB40007F;
	neg.f32 	%f190, %f189;
	fma.rn.f32 	%f191, %f185, 0f3FB8AA3B, %f190;
	fma.rn.f32 	%f192, %f185, 0f32A57060, %f191;
	mov.b32 	%r36, %f188;
	shl.b32 	%r37, %r36, 23;
	mov.b32 	%f193, %r37;
	ex2.approx.ftz.f32 	%f194, %f192;
	mul.f32 	%f195, %f194, %f193;
	add.f32 	%f196, %f184, %f195;
	sub.f32 	%f197, %f21, %f74;
	fma.rn.f32 	%f198, %f197, 0f3BBB989D, 0f3F000000;
	cvt.sat.f32.f32 	%f199, %f198;
	fma.rm.f32 	%f200, %f199, %f79, %f78;
	add.f32 	%f201, %f200, 0fCB40007F;
	neg.f32 	%f202, %f201;
	fma.rn.f32 	%f203, %f197, 0f3FB8AA3B, %f202;
	fma.rn.f32 	%f204, %f197, 0f32A57060, %f203;
	mov.b32 	%r38, %f200;
	shl.b32 	%r39, %r38, 23;
	mov.b32 	%f205, %r39;
	ex2.approx.ftz.f32 	%f206, %f204;
	mul.f32 	%f207, %f206, %f205;
	add.f32 	%f208, %f196, %f207;
	sub.f32 	%f209, %f23, %f74;
	fma.rn.f32 	%f210, %f209, 0f3BBB989D, 0f3F000000;
	cvt.sat.f32.f32 	%f211, %f210;
	fma.rm.f32 	%f212, %f211, %f79, %f78;
	add.f32 	%f213, %f212, 0fCB40007F;
	neg.f32 	%f214, %f213;
	fma.rn.f32 	%f215, %f209, 0f3FB8AA3B, %f214;
	fma.rn.f32 	%f216, %f209, 0f32A57060, %f215;
	mov.b32 	%r40, %f212;
	shl.b32 	%r41, %r40, 23;
	mov.b32 	%f217, %r41;
	ex2.approx.ftz.f32 	%f218, %f216;
	mul.f32 	%f219, %f218, %f217;
	add.f32 	%f220, %f208, %f219;
	sub.f32 	%f221, %f25, %f74;
	fma.rn.f32 	%f222, %f221, 0f3BBB989D, 0f3F000000;
	cvt.sat.f32.f32 	%f223, %f222;
	fma.rm.f32 	%f224, %f223, %f79, %f78;
	add.f32 	%f225, %f224, 0fCB40007F;
	neg.f32 	%f226, %f225;
	fma.rn.f32 	%f227, %f221, 0f3FB8AA3B, %f226;
	fma.rn.f32 	%f228, %f221, 0f32A57060, %f227;
	mov.b32 	%r42, %f224;
	shl.b32 	%r43, %r42, 23;
	mov.b32 	%f229, %r43;
	ex2.approx.ftz.f32 	%f230, %f228;
	mul.f32 	%f231, %f230, %f229;
	add.f32 	%f232, %f220, %f231;
	sub.f32 	%f233, %f27, %f74;
	fma.rn.f32 	%f234, %f233, 0f3BBB989D, 0f3F000000;
	cvt.sat.f32.f32 	%f235, %f234;
	fma.rm.f32 	%f236, %f235, %f79, %f78;
	add.f32 	%f237, %f236, 0fCB40007F;
	neg.f32 	%f238, %f237;
	fma.rn.f32 	%f239, %f233, 0f3FB8AA3B, %f238;
	fma.rn.f32 	%f240, %f233, 0f32A57060, %f239;
	mov.b32 	%r44, %f236;
	shl.b32 	%r45, %r44, 23;
	mov.b32 	%f241, %r45;
	ex2.approx.ftz.f32 	%f242, %f240;
	mul.f32 	%f243, %f242, %f241;
	add.f32 	%f244, %f232, %f243;
	sub.f32 	%f245, %f29, %f74;
	fma.rn.f32 	%f246, %f245, 0f3BBB989D, 0f3F000000;
	cvt.sat.f32.f32 	%f247, %f246;
	fma.rm.f32 	%f248, %f247, %f79, %f78;
	add.f32 	%f249, %f248, 0fCB40007F;
	neg.f32 	%f250, %f249;
	fma.rn.f32 	%f251, %f245, 0f3FB8AA3B, %f250;
	fma.rn.f32 	%f252, %f245, 0f32A57060, %f251;
	mov.b32 	%r46, %f248;
	shl.b32 	%r47, %r46, 23;
	mov.b32 	%f253, %r47;
	ex2.approx.ftz.f32 	%f254, %f252;
	mul.f32 	%f255, %f254, %f253;
	add.f32 	%f256, %f244, %f255;
	sub.f32 	%f257, %f31, %f74;
	fma.rn.f32 	%f258, %f257, 0f3BBB989D, 0f3F000000;
	cvt.sat.f32.f32 	%f259, %f258;
	fma.rm.f32 	%f260, %f259, %f79, %f78;
	add.f32 	%f261, %f260, 0fCB40007F;
	neg.f32 	%f262, %f261;
	fma.rn.f32 	%f263, %f257, 0f3FB8AA3B, %f262;
	fma.rn.f32 	%f264, %f257, 0f32A57060, %f263;
	mov.b32 	%r48, %f260;
	shl.b32 	%r49, %r48, 23;
	mov.b32 	%f265, %r49;
	ex2.approx.ftz.f32 	%f266, %f264;
	mul.f32 	%f267, %f266, %f265;
	add.f32 	%f268, %f256, %f267;
	sub.f32 	%f269, %f33, %f74;
	fma.rn.f32 	%f270, %f269, 0f3BBB989D, 0f3F000000;
	cvt.sat.f32.f32 	%f271, %f270;
	fma.rm.f32 	%f272, %f271, %f79, %f78;
	add.f32 	%f273, %f272, 0fCB40007F;
	neg.f32 	%f274, %f273;
	fma.rn.f32 	%f275, %f269, 0f3FB8AA3B, %f274;
	fma.rn.f32 	%f276, %f269, 0f32A57060, %f275;
	mov.b32 	%r50, %f272;
	shl.b32 	%r51, %r50, 23;
	mov.b32 	%f277, %r51;
	ex2.approx.ftz.f32 	%f278, %f276;
	mul.f32 	%f279, %f278, %f277;
	add.f32 	%f280, %f268, %f279;
	sub.f32 	%f281, %f35, %f74;
	fma.rn.f32 	%f282, %f281, 0f3BBB989D, 0f3F000000;
	cvt.sat.f32.f32 	%f283, %f282;
	fma.rm.f32 	%f284, %f283, %f79, %f78;
	add.f32 	%f285, %f284, 0fCB40007F;
	neg.f32 	%f286, %f285;
	fma.rn.f32 	%f287, %f281, 0f3FB8AA3B, %f286;
	fma.rn.f32 	%f288, %f281, 0f32A57060, %f287;
	mov.b32 	%r52, %f284;
	shl.b32 	%r53, %r52, 23;
	mov.b32 	%f289, %r53;
	ex2.approx.ftz.f32 	%f290, %f288;
	mul.f32 	%f291, %f290, %f289;
	add.f32 	%f292, %f280, %f291;
	sub.f32 	%f293, %f37, %f74;
	fma.rn.f32 	%f294, %f293, 0f3BBB989D, 0f3F000000;
	cvt.sat.f32.f32 	%f295, %f294;
	fma.rm.f32 	%f296, %f295, %f79, %f78;
	add.f32 	%f297, %f296, 0fCB40007F;
	neg.f32 	%f298, %f297;
	fma.rn.f32 	%f299, %f293, 0f3FB8AA3B, %f298;
	fma.rn.f32 	%f300, %f293, 0f32A57060, %f299;
	mov.b32 	%r54, %f296;
	shl.b32 	%r55, %r54, 23;
	mov.b32 	%f301, %r55;
	ex2.approx.ftz.f32 	%f302, %f300;
	mul.f32 	%f303, %f302, %f301;
	add.f32 	%f304, %f292, %f303;
	sub.f32 	%f305, %f39, %f74;
	fma.rn.f32 	%f306, %f305, 0f3BBB989D, 0f3F000000;
	cvt.sat.f32.f32 	%f307, %f306;
	fma.rm.f32 	%f308, %f307, %f79, %f78;
	add.f32 	%f309, %f308, 0fCB40007F;
	neg.f32 	%f310, %f309;
	fma.rn.f32 	%f311, %f305, 0f3FB8AA3B, %f310;
	fma.rn.f32 	%f312, %f305, 0f32A57060, %f311;
	mov.b32 	%r56, %f308;
	shl.b32 	%r57, %r56, 23;
	mov.b32 	%f313, %r57;
	ex2.approx.ftz.f32 	%f314, %f312;
	mul.f32 	%f315, %f314, %f313;
	add.f32 	%f316, %f304, %f315;
	sub.f32 	%f317, %f41, %f74;
	fma.rn.f32 	%f318, %f317, 0f3BBB989D, 0f3F000000;
	cvt.sat.f32.f32 	%f319, %f318;
	fma.rm.f32 	%f320, %f319, %f79, %f78;
	add.f32 	%f321, %f320, 0fCB40007F;
	neg.f32 	%f322, %f321;
	fma.rn.f32 	%f323, %f317, 0f3FB8AA3B, %f322;
	fma.rn.f32 	%f324, %f317, 0f32A57060, %f323;
	mov.b32 	%r58, %f320;
	shl.b32 	%r59, %r58, 23;
	mov.b32 	%f325, %r59;
	ex2.approx.ftz.f32 	%f326, %f324;
	mul.f32 	%f327, %f326, %f325;
	add.f32 	%f328, %f316, %f327;
	sub.f32 	%f329, %f43, %f74;
	fma.rn.f32 	%f330, %f329, 0f3BBB989D, 0f3F000000;
	cvt.sat.f32.f32 	%f331, %f330;
	fma.rm.f32 	%f332, %f331, %f79, %f78;
	add.f32 	%f333, %f332, 0fCB40007F;
	neg.f32 	%f334, %f333;
	fma.rn.f32 	%f335, %f329, 0f3FB8AA3B, %f334;
	fma.rn.f32 	%f336, %f329, 0f32A57060, %f335;
	mov.b32 	%r60, %f332;
	shl.b32 	%r61, %r60, 23;
	mov.b32 	%f337, %r61;
	ex2.approx.ftz.f32 	%f338, %f336;
	mul.f32 	%f339, %f338, %f337;
	add.f32 	%f340, %f328, %f339;
	sub.f32 	%f341, %f45, %f74;
	fma.rn.f32 	%f342, %f341, 0f3BBB989D, 0f3F000000;
	cvt.sat.f32.f32 	%f343, %f342;
	fma.rm.f32 	%f344, %f343, %f79, %f78;
	add.f32 	%f345, %f344, 0fCB40007F;
	neg.f32 	%f346, %f345;
	fma.rn.f32 	%f347, %f341, 0f3FB8AA3B, %f346;
	fma.rn.f32 	%f348, %f341, 0f32A57060, %f347;
	mov.b32 	%r62, %f344;
	shl.b32 	%r63, %r62, 23;
	mov.b32 	%f349, %r63;
	ex2.approx.ftz.f32 	%f350, %f348;
	mul.f32 	%f351, %f350, %f349;
	add.f32 	%f352, %f340, %f351;
	sub.f32 	%f353, %f47, %f74;
	fma.rn.f32 	%f354, %f353, 0f3BBB989D, 0f3F000000;
	cvt.sat.f32.f32 	%f355, %f354;
	fma.rm.f32 	%f356, %f355, %f79, %f78;
	add.f32 	%f357, %f356, 0fCB40007F;
	neg.f32 	%f358, %f357;
	fma.rn.f32 	%f359, %f353, 0f3FB8AA3B, %f358;
	fma.rn.f32 	%f360, %f353, 0f32A57060, %f359;
	mov.b32 	%r64, %f356;
	shl.b32 	%r65, %r64, 23;
	mov.b32 	%f361, %r65;
	ex2.approx.ftz.f32 	%f362, %f360;
	mul.f32 	%f363, %f362, %f361;
	add.f32 	%f364, %f352, %f363;
	sub.f32 	%f365, %f49, %f74;
	fma.rn.f32 	%f366, %f365, 0f3BBB989D, 0f3F000000;
	cvt.sat.f32.f32 	%f367, %f366;
	fma.rm.f32 	%f368, %f367, %f79, %f78;
	add.f32 	%f369, %f368, 0fCB40007F;
	neg.f32 	%f370, %f369;
	fma.rn.f32 	%f371, %f365, 0f3FB8AA3B, %f370;
	fma.rn.f32 	%f372, %f365, 0f32A57060, %f371;
	mov.b32 	%r66, %f368;
	shl.b32 	%r67, %r66, 23;
	mov.b32 	%f373, %r67;
	ex2.approx.ftz.f32 	%f374, %f372;
	mul.f32 	%f375, %f374, %f373;
	add.f32 	%f376, %f364, %f375;
	sub.f32 	%f377, %f51, %f74;
	fma.rn.f32 	%f378, %f377, 0f3BBB989D, 0f3F000000;
	cvt.sat.f32.f32 	%f379, %f378;
	fma.rm.f32 	%f380, %f379, %f79, %f78;
	add.f32 	%f381, %f380, 0fCB40007F;
	neg.f32 	%f382, %f381;
	fma.rn.f32 	%f383, %f377, 0f3FB8AA3B, %f382;
	fma.rn.f32 	%f384, %f377, 0f32A57060, %f383;
	mov.b32 	%r68, %f380;
	shl.b32 	%r69, %r68, 23;
	mov.b32 	%f385, %r69;
	ex2.approx.ftz.f32 	%f386, %f384;
	mul.f32 	%f387, %f386, %f385;
	add.f32 	%f388, %f376, %f387;
	sub.f32 	%f389, %f53, %f74;
	fma.rn.f32 	%f390, %f389, 0f3BBB989D, 0f3F000000;
	cvt.sat.f32.f32 	%f391, %f390;
	fma.rm.f32 	%f392, %f391, %f79, %f78;
	add.f32 	%f393, %f392, 0fCB40007F;
	neg.f32 	%f394, %f393;
	fma.rn.f32 	%f395, %f389, 0f3FB8AA3B, %f394;
	fma.rn.f32 	%f396, %f389, 0f32A57060, %f395;
	mov.b32 	%r70, %f392;
	shl.b32 	%r71, %r70, 23;
	mov.b32 	%f397, %r71;
	ex2.approx.ftz.f32 	%f398, %f396;
	mul.f32 	%f399, %f398, %f397;
	add.f32 	%f400, %f388, %f399;
	sub.f32 	%f401, %f55, %f74;
	fma.rn.f32 	%f402, %f401, 0f3BBB989D, 0f3F000000;
	cvt.sat.f32.f32 	%f403, %f402;
	fma.rm.f32 	%f404, %f403, %f79, %f78;
	add.f32 	%f405, %f404, 0fCB40007F;
	neg.f32 	%f406, %f405;
	fma.rn.f32 	%f407, %f401, 0f3FB8AA3B, %f406;
	fma.rn.f32 	%f408, %f401, 0f32A57060, %f407;
	mov.b32 	%r72, %f404;
	shl.b32 	%r73, %r72, 23;
	mov.b32 	%f409, %r73;
	ex2.approx.ftz.f32 	%f410, %f408;
	mul.f32 	%f411, %f410, %f409;
	add.f32 	%f412, %f400, %f411;
	sub.f32 	%f413, %f57, %f74;
	fma.rn.f32 	%f414, %f413, 0f3BBB989D, 0f3F000000;
	cvt.sat.f32.f32 	%f415, %f414;
	fma.rm.f32 	%f416, %f415, %f79, %f78;
	add.f32 	%f417, %f416, 0fCB40007F;
	neg.f32 	%f418, %f417;
	fma.rn.f32 	%f419, %f413, 0f3FB8AA3B, %f418;
	fma.rn.f32 	%f420, %f413, 0f32A57060, %f419;
	mov.b32 	%r74, %f416;
	shl.b32 	%r75, %r74, 23;
	mov.b32 	%f421, %r75;
	ex2.approx.ftz.f32 	%f422, %f420;
	mul.f32 	%f423, %f422, %f421;
	add.f32 	%f424, %f412, %f423;
	sub.f32 	%f425, %f59, %f74;
	fma.rn.f32 	%f426, %f425, 0f3BBB989D, 0f3F000000;
	cvt.sat.f32.f32 	%f427, %f426;
	fma.rm.f32 	%f428, %f427, %f79, %f78;
	add.f32 	%f429, %f428, 0fCB40007F;
	neg.f32 	%f430, %f429;
	fma.rn.f32 	%f431, %f425, 0f3FB8AA3B, %f430;
	fma.rn.f32 	%f432, %f425, 0f32A57060, %f431;
	mov.b32 	%r76, %f428;
	shl.b32 	%r77, %r76, 23;
	mov.b32 	%f433, %r77;
	ex2.approx.ftz.f32 	%f434, %f432;
	mul.f32 	%f435, %f434, %f433;
	add.f32 	%f436, %f424, %f435;
	sub.f32 	%f437, %f61, %f74;
	fma.rn.f32 	%f438, %f437, 0f3BBB989D, 0f3F000000;
	cvt.sat.f32.f32 	%f439, %f438;
	fma.rm.f32 	%f440, %f439, %f79, %f78;
	add.f32 	%f441, %f440, 0fCB40007F;
	neg.f32 	%f442, %f441;
	fma.rn.f32 	%f443, %f437, 0f3FB8AA3B, %f442;
	fma.rn.f32 	%f444, %f437, 0f32A57060, %f443;
	mov.b32 	%r78, %f440;
	shl.b32 	%r79, %r78, 23;
	mov.b32 	%f445, %r79;
	ex2.approx.ftz.f32 	%f446, %f444;
	mul.f32 	%f447, %f446, %f445;
	add.f32 	%f448, %f436, %f447;
	sub.f32 	%f449, %f63, %f74;
	fma.rn.f32 	%f450, %f449, 0f3BBB989D, 0f3F000000;
	cvt.sat.f32.f32 	%f451, %f450;
	fma.rm.f32 	%f452, %f451, %f79, %f78;
	add.f32 	%f453, %f452, 0fCB40007F;
	neg.f32 	%f454, %f453;
	fma.rn.f32 	%f455, %f449, 0f3FB8AA3B, %f454;
	fma.rn.f32 	%f456, %f449, 0f32A57060, %f455;
	mov.b32 	%r80, %f452;
	shl.b32 	%r81, %r80, 23;
	mov.b32 	%f457, %r81;
	ex2.approx.ftz.f32 	%f458, %f456;
	mul.f32 	%f459, %f458, %f457;
	add.f32 	%f460, %f448, %f459;
	mov.b32 	%r82, %f460;
	shfl.sync.bfly.b32	%r83|%p8, %r82, 16, 31, -1;
	mov.b32 	%f461, %r83;
	add.f32 	%f462, %f460, %f461;
	mov.b32 	%r84, %f462;
	shfl.sync.bfly.b32	%r85|%p9, %r84, 8, 31, -1;
	mov.b32 	%f463, %r85;
	add.f32 	%f464, %f462, %f463;
	mov.b32 	%r86, %f464;
	shfl.sync.bfly.b32	%r87|%p10, %r86, 4, 31, -1;
	mov.b32 	%f465, %r87;
	add.f32 	%f466, %f464, %f465;
	mov.b32 	%r88, %f466;
	shfl.sync.bfly.b32	%r89|%p11, %r88, 2, 31, -1;
	mov.b32 	%f467, %r89;
	add.f32 	%f468, %f466, %f467;
	mov.b32 	%r90, %f468;
	shfl.sync.bfly.b32	%r91|%p12, %r90, 1, 31, -1;
	mov.b32 	%f469, %r91;
	add.f32 	%f470, %f468, %f469;
	div.rn.f32 	%f471, %f87, %f470;
	div.rn.f32 	%f472, %f99, %f470;
	div.rn.f32 	%f473, %f111, %f470;
	div.rn.f32 	%f474, %f123, %f470;
	div.rn.f32 	%f475, %f135, %f470;
	div.rn.f32 	%f476, %f147, %f470;
	div.rn.f32 	%f477, %f159, %f470;
	div.rn.f32 	%f478, %f171, %f470;
	div.rn.f32 	%f479, %f183, %f470;
	div.rn.f32 	%f480, %f195, %f470;
	div.rn.f32 	%f481, %f207, %f470;
	div.rn.f32 	%f482, %f219, %f470;
	div.rn.f32 	%f483, %f231, %f470;
	div.rn.f32 	%f484, %f243, %f470;
	div.rn.f32 	%f485, %f255, %f470;
	div.rn.f32 	%f486, %f267, %f470;
	div.rn.f32 	%f487, %f279, %f470;
	div.rn.f32 	%f488, %f291, %f470;
	div.rn.f32 	%f489, %f303, %f470;
	div.rn.f32 	%f490, %f315, %f470;
	div.rn.f32 	%f491, %f327, %f470;
	div.rn.f32 	%f492, %f339, %f470;
	div.rn.f32 	%f493, %f351, %f470;
	div.rn.f32 	%f494, %f363, %f470;
	div.rn.f32 	%f495, %f375, %f470;
	div.rn.f32 	%f496, %f387, %f470;
	div.rn.f32 	%f497, %f399, %f470;
	div.rn.f32 	%f498, %f411, %f470;
	div.rn.f32 	%f499, %f423, %f470;
	div.rn.f32 	%f500, %f435, %f470;
	div.rn.f32 	%f501, %f447, %f470;
	div.rn.f32 	%f502, %f459, %f470;
	mad.lo.s64 	%rd23, %rd27, %rd11, %rd3;
	cvta.to.global.u64 	%rd24, %rd10;
	shl.b64 	%rd25, %rd23, 2;
	add.s64 	%rd26, %rd24, %rd25;
	st.global.f32 	[%rd26], %f471;
	st.global.f32 	[%rd26+128], %f472;
	st.global.f32 	[%rd26+256], %f473;
	st.global.f32 	[%rd26+384], %f474;
	st.global.f32 	[%rd26+512], %f475;
	st.global.f32 	[%rd26+640], %f476;
	st.global.f32 	[%rd26+768], %f477;
	st.global.f32 	[%rd26+896], %f478;
	st.global.f32 	[%rd26+1024], %f479;
	st.global.f32 	[%rd26+1152], %f480;
	st.global.f32 	[%rd26+1280], %f481;
	st.global.f32 	[%rd26+1408], %f482;
	st.global.f32 	[%rd26+1536], %f483;
	st.global.f32 	[%rd26+1664], %f484;
	st.global.f32 	[%rd26+1792], %f485;
	st.global.f32 	[%rd26+1920], %f486;
	st.global.f32 	[%rd26+2048], %f487;
	st.global.f32 	[%rd26+2176], %f488;
	st.global.f32 	[%rd26+2304], %f489;
	st.global.f32 	[%rd26+2432], %f490;
	st.global.f32 	[%rd26+2560], %f491;
	st.global.f32 	[%rd26+2688], %f492;
	st.global.f32 	[%rd26+2816], %f493;
	st.global.f32 	[%rd26+2944], %f494;
	st.global.f32 	[%rd26+3072], %f495;
	st.global.f32 	[%rd26+3200], %f496;
	st.global.f32 	[%rd26+3328], %f497;
	st.global.f32 	[%rd26+3456], %f498;
	st.global.f32 	[%rd26+3584], %f499;
	st.global.f32 	[%rd26+3712], %f500;
	st.global.f32 	[%rd26+3840], %f501;
	st.global.f32 	[%rd26+3968], %f502;
	add.s64 	%rd27, %rd27, %rd5;
	setp.lt.s64 	%p13, %rd27, %rd12;
	@%p13 bra 	$L__BB138_4;
$L__BB138_5:
	ret;

}
	// .globl	_Z15SoftmaxWarpImplI10DirectLoadIffE11DirectStoreIffEfLi1ELi32ELi32ELi1ELb1EL9Algorithm0EEvT_T0_ll
.visible .entry _Z15SoftmaxWarpImplI10DirectLoadIffE11DirectStoreIffEfLi1ELi32ELi32ELi1ELb1EL9Algorithm0EEvT_T0_ll(
	.param .align 8 .b8 _Z15SoftmaxWarpImplI10DirectLoadIffE11DirectStoreIffEfLi1ELi32ELi32ELi1ELb1EL9Algorithm0EEvT_T0_ll_param_0[16],
	.param .align 8 .b8 _Z15SoftmaxWarpImplI10DirectLoadIffE11DirectStoreIffEfLi1ELi32ELi32ELi1ELb1EL9Algorithm0EEvT_T0_ll_param_1[16],
	.param .u64 _Z15SoftmaxWarpImplI10DirectLoadIffE11DirectStoreIffEfLi1ELi32ELi32ELi1ELb1EL9Algorithm0EEvT_T0_ll_param_2,
	.param .u64 _Z15SoftmaxWarpImplI10DirectLoadIffE11DirectStoreIffEfLi1ELi32ELi32ELi1ELb1EL9Algorithm0EEvT_T0_ll_param_3
)
{
	.reg .pred 	%p<78>;
	.reg .b32 	%r<162>;
	.reg .b32 	%f<663>;
	.reg .b64 	%rd<73>;

	ld.param.u64 	%rd28, [_Z15SoftmaxWarpImplI10DirectLoadIffE11DirectStoreIffEfLi1ELi32ELi32ELi1ELb1EL9Algorithm0EEvT_T0_ll_param_1+8];
	ld.param.u64 	%rd27, [_Z15SoftmaxWarpImplI10DirectLoadIffE11DirectStoreIffEfLi1ELi32ELi32ELi1ELb1EL9Algorithm0EEvT_T0_ll_param_1];
	ld.param.u64 	%rd26, [_Z15SoftmaxWarpImplI10DirectLoadIffE11DirectStoreIffEfLi1ELi32ELi32ELi1ELb1EL9Algorithm0EEvT_T0_ll_param_0+8];
	ld.param.u64 	%rd25, [_Z15SoftmaxWarpImplI10DirectLoadIffE11DirectStoreIffEfLi1ELi32ELi32ELi1ELb1EL9Algorithm0EEvT_T0_ll_param_0];
	ld.param.u64 	%rd30, [_Z15SoftmaxWarpImplI10DirectLoadIffE11DirectStoreIffEfLi1ELi32ELi32ELi1ELb1EL9Algorithm0EEvT_T0_ll_param_3];
	setp.lt.s64 	%p1, %rd30, 1025;
	@%p1 bra 	$L__BB139_2;
	mov.u64 	%rd31, $str;
	cvta.global.u64 	%rd32, %rd31;
	mov.u64 	%rd33, $str$1;
	cvta.global.u64 	%rd34, %rd33;
	mov.u64 	%rd35, __unnamed_140;
	cvta.global.u64 	%rd36, %rd35;
	{ // callseq 139, 0
	.param .b64 param0;
	st.param.b64 	[param0], %rd32;
	.param .b64 param1;
	st.param.b64 	[param1], %rd34;
	.param .b32 param2;
	st.param.b32 	[param2], 253;
	.param .b64 param3;
	st.param.b64 	[param3], %rd36;
	.param .b64 param4;
	st.param.b64 	[param4], 1;
	call.uni 
	__assertfail, 
	(
	param0, 
	param1, 
	param2, 
	param3, 
	param4
	);
	} // callseq 139
$L__BB139_2:
	ld.param.u64 	%rd70, [_Z15SoftmaxWarpImplI10DirectLoadIffE11DirectStoreIffEfLi1ELi32ELi32ELi1ELb1EL9Algorithm0EEvT_T0_ll_param_2];
	mov.u32 	%r1, %ctaid.x;
	mov.u32 	%r2, %ntid.y;
	mov.u32 	%r3, %tid.y;
	mad.lo.s32 	%r4, %r1, %r2, %r3;
	cvt.s64.s32 	%rd72, %r4;
	setp.le.s64 	%p2, %rd70, %rd72;
	@%p2 bra 	$L__BB139_133;
	mov.u32 	%r5, %tid.x;
	add.s32 	%r6, %r5, 32;
	cvt.u64.u32 	%rd2, %r6;
	add.s32 	%r7, %r5, 192;
	cvt.u64.u32 	%rd3, %r7;
	add.s32 	%r8, %r5, 224;
	cvt.u64.u32 	%rd4, %r8;
	add.s32 	%r9, %r5, 256;
	cvt.u64.u32 	%rd5, %r9;
	add.s32 	%r10, %r5, 288;
	cvt.u64.u32 	%rd6, %r10;
	add.s32 	%r11, %r5, 320;
	cvt.u64.u32 	%rd7, %r11;
	add.s32 	%r12, %r5, 352;
	cvt.u64.u32 	%rd8, %r12;
	add.s32 	%r13, %r5, 384;
	cvt.u64.u32 	%rd9, %r13;
	add.s32 	%r14, %r5, 416;
	cvt.u64.u32 	%rd10, %r14;
	add.s32 	%r15, %r5, 704;
	cvt.u64.u32 	%rd11, %r15;
	add.s32 	%r16, %r5, 736;
	cvt.u64.u32 	%rd12, %r16;
	add.s32 	%r17, %r5, 768;
	cvt.u64.u32 	%rd13, %r17;
	add.s32 	%r18, %r5, 800;
	cvt.u64.u32 	%rd14, %r18;
	add.s32 	%r19, %r5, 832;
	cvt.u64.u32 	%rd15, %r19;
	add.s32 	%r20, %r5, 864;
	cvt.u64.u32 	%rd16, %r20;
	add.s32 	%r21, %r5, 896;
	cvt.u64.u32 	%rd17, %r21;
	add.s32 	%r22, %r5, 928;
	cvt.u64.u32 	%rd18, %r22;
	add.s32 	%r23, %r5, 960;
	cvt.u64.u32 	%rd19, %r23;
	add.s32 	%r24, %r5, 992;
	cvt.u64.u32 	%rd20, %r24;
	add.s32 	%r27, %r5, 64;
	add.s32 	%r29, %r5, 96;
	add.s32 	%r31, %r5, 128;
	add.s32 	%r33, %r5, 160;
	add.s32 	%r35, %r5, 448;
$L__BB139_4:
	cvt.u64.u32 	%rd37, %r5;
	setp.le.s64 	%p3, %rd30, %rd37;
	mad.lo.s64 	%rd38, %rd72, %rd26, %rd37;
	cvta.to.global.u64 	%rd39, %rd25;
	shl.b64 	%rd40, %rd38, 2;
	add.s64 	%rd22, %rd39, %rd40;
	mov.f32 	%f599, 0fFF800000;
	mov.f32 	%f602, %f599;
	@%p3 bra 	$L__BB139_6;
	ld.global.f32 	%f599, [%rd22];
	max.f32 	%f602, %f599, 0fFF800000;
$L__BB139_6:
	setp.le.s64 	%p4, %rd30, %rd2;
	mov.f32 	%f601, 0fFF800000;
	@%p4 bra 	$L__BB139_8;
	ld.global.f32 	%f601, [%rd22+128];
	max.f32 	%f602, %f602, %f601;
$L__BB139_8:
	cvt.u64.u32 	%rd41, %r27;
	setp.le.s64 	%p5, %rd30, %rd41;
	mov.f32 	%f603, 0fFF800000;
	@%p5 bra 	$L__BB139_10;
	ld.global.f32 	%f603, [%rd22+256];
	max.f32 	%f602, %f602, %f603;
$L__BB139_10:
	cvt.u64.u32 	%rd42, %r29;
	setp.le.s64 	%p6, %rd30, %rd42;
	mov.f32 	%f605, 0fFF800000;
	@%p6 bra 	$L__BB139_12;
	ld.global.f32 	%f605, [%rd22+384];
	max.f32 	%f602, %f602, %f605;
$L__BB139_12:
	cvt.u64.u32 	%rd43, %r31;
	setp.le.s64 	%p7, %rd30, %rd43;
	mov.f32 	%f607, 0fFF800000;
	@%p7 bra 	$L__BB139_14;
	ld.global.f32 	%f607, [%rd22+512];
	max.f32 	%f602, %f602, %f607;
$L__BB139_14:
	cvt.u64.u32 	%rd44, %r33;
	setp.le.s64 	%p8, %rd30, %rd44;
	mov.f32 	%f609, 0fFF800000;
	@%p8 bra 	$L__BB139_16;
	ld.global.f32 	%f609, [%rd22+640];
	max.f32 	%f602, %f602, %f609;
$L__BB139_16:
	setp.le.s64 	%p9, %rd30, %rd3;
	mov.f32 	%f611, 0fFF800000;
	@%p9 bra 	$L__BB139_18;
	ld.global.f32 	%f611, [%rd22+768];
	max.f32 	%f602, %f602, %f611;
$L__BB139_18:
	setp.le.s64 	%p10, %rd30, %rd4;
	mov.f32 	%f613, 0fFF800000;
	@%p10 bra 	$L__BB139_20;
	ld.global.f32 	%f613, [%rd22+896];
	max.f32 	%f602, %f602, %f613;
$L__BB139_20:
	setp.le.s64 	%p11, %rd30, %rd5;
	mov.f32 	%f615, 0fFF800000;
	@%p11 bra 	$L__BB139_22;
	ld.global.f32 	%f615, [%rd22+1024];
	max.f32 	%f602, %f602, %f615;
$L__BB139_22:
	setp.le.s64 	%p12, %rd30, %rd6;
	mov.f32 	%f617, 0fFF800000;
	@%p12 bra 	$L__BB139_24;
	ld.global.f32 	%f617, [%rd22+1152];
	max.f32 	%f602, %f602, %f617;
$L__BB139_24:
	setp.le.s64 	%p13, %rd30, %rd7;
	mov.f32 	%f619, 0fFF800000;
	@%p13 bra 	$L__BB139_26;
	ld.global.f32 	%f619, [%rd22+1280];
	max.f32 	%f602, %f602, %f619;
$L__BB139_26:
	setp.le.s64 	%p14, %rd30, %rd8;
	mov.f32 	%f621, 0fFF800000;
	@%p14 bra 	$L__BB139_28;
	ld.global.f32 	%f621, [%rd22+1408];
	max.f32 	%f602, %f602, %f621;
$L__BB139_28:
	setp.le.s64 	%p15, %rd30, %rd9;
	mov.f32 	%f623, 0fFF800000;
	@%p15 bra 	$L__BB139_30;
	ld.global.f32 	%f623, [%rd22+1536];
	max.f32 	%f602, %f602, %f623;
$L__BB139_30:
	setp.le.s64 	%p16, %rd30, %rd10;
	mov.f32 	%f625, 0fFF800000;
	@%p16 bra 	$L__BB139_32;
	ld.global.f32 	%f625, [%rd22+1664];
	max.f32 	%f602, %f602, %f625;
$L__BB139_32:
	cvt.u64.u32 	%rd45, %r35;
	setp.le.s64 	%p17, %rd30, %rd45;
	mov.f32 	%f627, 0fFF800000;
	@%p17 bra 	$L__BB139_34;
	ld.global.f32 	%f627, [%rd22+1792];
	max.f32 	%f602, %f602, %f627;
$L__BB139_34:
	mov.u32 	%r36, %tid.x;
	add.s32 	%r37, %r36, 480;
	cvt.u64.u32 	%rd46, %r37;
	setp.le.s64 	%p18, %rd30, %rd46;
	mov.f32 	%f629, 0fFF800000;
	@%p18 bra 	$L__BB139_36;
	ld.global.f32 	%f629, [%rd22+1920];
	max.f32 	%f602, %f602, %f629;
$L__BB139_36:
	add.s32 	%r39, %r36, 512;
	cvt.u64.u32 	%rd47, %r39;
	setp.le.s64 	%p19, %rd30, %rd47;
	mov.f32 	%f631, 0fFF800000;
	@%p19 bra 	$L__BB139_38;
	ld.global.f32 	%f631, [%rd22+2048];
	max.f32 	%f602, %f602, %f631;
$L__BB139_38:
	add.s32 	%r41, %r36, 544;
	cvt.u64.u32 	%rd48, %r41;
	setp.le.s64 	%p20, %rd30, %rd48;
	mov.f32 	%f633, 0fFF800000;
	@%p20 bra 	$L__BB139_40;
	ld.global.f32 	%f633, [%rd22+2176];
	max.f32 	%f602, %f602, %f633;
$L__BB139_40:
	mov.u32 	%r42, %tid.x;
	add.s32 	%r43, %r42, 576;
	cvt.u64.u32 	%rd49, %r43;
	setp.le.s64 	%p21, %rd30, %rd49;
	mov.f32 	%f635, 0fFF800000;
	@%p21 bra 	$L__BB139_42;
	ld.global.f32 	%f635, [%rd22+2304];
	max.f32 	%f602, %f602, %f635;
$L__BB139_42:
	mov.u32 	%r44, %tid.x;
	add.s32 	%r45, %r44, 608;
	cvt.u64.u32 	%rd50, %r45;
	setp.le.s64 	%p22, %rd30, %rd50;
	mov.f32 	%f637, 0fFF800000;
	@%p22 bra 	$L__BB139_44;
	ld.global.f32 	%f637, [%rd22+2432];
	max.f32 	%f602, %f602, %f637;
$L__BB139_44:
	mov.u32 	%r46, %tid.x;
	add.s32 	%r47, %r46, 640;
	cvt.u64.u32 	%rd51, %r47;
	setp.le.s64 	%p23, %rd30, %rd51;
	mov.f32 	%f639, 0fFF800000;
	@%p23 bra 	$L__BB139_46;
	ld.global.f32 	%f639, [%rd22+2560];
	max.f32 	%f602, %f602, %f639;
$L__BB139_46:
	mov.u32 	%r48, %tid.x;
	add.s32 	%r49, %r48, 672;
	cvt.u64.u32 	%rd52, %r49;
	setp.le.s64 	%p24, %rd30, %rd52;
	mov.f32 	%f641, 0fFF800000;
	@%p24 bra 	$L__BB139_48;
	ld.global.f32 	%f641, [%rd22+2688];
	max.f32 	%f602, %f602, %f641;
$L__BB139_48:
	setp.le.s64 	%p25, %rd30, %rd11;
	mov.f32 	%f643, 0fFF800000;
	@%p25 bra 	$L__BB139_50;
	ld.global.f32 	%f643, [%rd22+2816];
	max.f32 	%f602, %f602, %f643;
$L__BB139_50:
	setp.le.s64 	%p26, %rd30, %rd12;
	mov.f32 	%f645, 0fFF800000;
	@%p26 bra 	$L__BB139_52;
	ld.global.f32 	%f645, [%rd22+2944];
	max.f32 	%f602, %f602, %f645;
$L__BB139_52:
	setp.le.s64 	%p27, %rd30, %rd13;
	mov.f32 	%f647, 0fFF800000;
	@%p27 bra 	$L__BB139_54;
	ld.global.f32 	%f647, [%rd22+3072];
	max.f32 	%f602, %f602, %f647;
$L__BB139_54:
	setp.le.s64 	%p28, %rd30, %rd14;
	mov.f32 	%f649, 0fFF800000;
	@%p28 bra 	$L__BB139_56;
	ld.global.f32 	%f649, [%rd22+3200];
	max.f32 	%f602, %f602, %f649;
$L__BB139_56:
	setp.le.s64 	%p29, %rd30, %rd15;
	mov.f32 	%f651, 0fFF800000;
	@%p29 bra 	$L__BB139_58;
	ld.global.f32 	%f651, [%rd22+3328];
	max.f32 	%f602, %f602, %f651;
$L__BB139_58:
	setp.le.s64 	%p30, %rd30, %rd16;
	mov.f32 	%f653, 0fFF800000;
	@%p30 bra 	$L__BB139_60;
	ld.global.f32 	%f653, [%rd22+3456];
	max.f32 	%f602, %f602, %f653;
$L__BB139_60:
	setp.le.s64 	%p31, %rd30, %rd17;
	mov.f32 	%f655, 0fFF800000;
	@%p31 bra 	$L__BB139_62;
	ld.global.f32 	%f655, [%rd22+3584];
	max.f32 	%f602, %f602, %f655;
$L__BB139_62:
	setp.le.s64 	%p32, %rd30, %rd18;
	mov.f32 	%f657, 0fFF800000;
	@%p32 bra 	$L__BB139_64;
	ld.global.f32 	%f657, [%rd22+3712];
	max.f32 	%f602, %f602, %f657;
$L__BB139_64:
	setp.le.s64 	%p33, %rd30, %rd19;
	mov.f32 	%f659, 0fFF800000;
	@%p33 bra 	$L__BB139_66;
	ld.global.f32 	%f659, [%rd22+3840];
	max.f32 	%f602, %f602, %f659;
$L__BB139_66:
	setp.le.s64 	%p34, %rd30, %rd20;
	mov.f32 	%f661, 0fFF800000;
	@%p34 bra 	$L__BB139_68;
	ld.global.f32 	%f661, [%rd22+3968];
	max.f32 	%f602, %f602, %f661;
$L__BB139_68:
	mov.u32 	%r50, %tid.x;
	cvt.u64.u32 	%rd53, %r50;
	setp.le.s64 	%p35, %rd30, %rd53;
	mov.b32 	%r51, %f602;
	shfl.sync.bfly.b32	%r52|%p36, %r51, 16, 31, -1;
	mov.b32 	%f193, %r52;
	max.f32 	%f194, %f602, %f193;
	mov.b32 	%r53, %f194;
	shfl.sync.bfly.b32	%r54|%p37, %r53, 8, 31, -1;
	mov.b32 	%f195, %r54;
	max.f32 	%f196, %f194, %f195;
	mov.b32 	%r55, %f196;
	shfl.sync.bfly.b32	%r56|%p38, %r55, 4, 31, -1;
	mov.b32 	%f197, %r56;
	max.f32 	%f198, %f196, %f197;
	mov.b32 	%r57, %f198;
	shfl.sync.bfly.b32	%r58|%p39, %r57, 2, 31, -1;
	mov.b32 	%f199, %r58;
	max.f32 	%f200, %f198, %f199;
	mov.b32 	%r59, %f200;
	shfl.sync.bfly.b32	%r60|%p40, %r59, 1, 31, -1;
	mov.b32 	%f201, %r60;
	max.f32 	%f202, %f200, %f201;
	sub.f32 	%f203, %f599, %f202;
	fma.rn.f32 	%f204, %f203, 0f3BBB989D, 0f3F000000;
	cvt.sat.f32.f32 	%f205, %f204;
	mov.f32 	%f206, 0f4B400001;
	mov.f32 	%f207, 0f437C0000;
	fma.rm.f32 	%f208, %f205, %f207, %f206;
	add.f32 	%f209, %f208, 0fCB40007F;
	neg.f32 	%f210, %f209;
	fma.rn.f32 	%f211, %f203, 0f3FB8AA3B, %f210;
	fma.rn.f32 	%f212, %f203, 0f32A57060, %f211;
	mov.b32 	%r61, %f208;
	shl.b32 	%r62, %r61, 23;
	mov.b32 	%f213, %r62;
	ex2.approx.ftz.f32 	%f214, %f212;
	mul.f32 	%f215, %f214, %f213;
	add.f32 	%f216, %f215, 0f00000000;
	sub.f32 	%f217, %f601, %f202;
	fma.rn.f32 	%f218, %f217, 0f3BBB989D, 0f3F000000;
	cvt.sat.f32.f32 	%f219, %f218;
	fma.rm.f32 	%f220, %f219, %f207, %f206;
	add.f32 	%f221, %f220, 0fCB40007F;
	neg.f32 	%f222, %f221;
	fma.rn.f32 	%f223, %f217, 0f3FB8AA3B, %f222;
	fma.rn.f32 	%f224, %f217, 0f32A57060, %f223;
	mov.b32 	%r63, %f220;
	shl.b32 	%r64, %r63, 23;
	mov.b32 	%f225, %r64;
	ex2.approx.ftz.f32 	%f226, %f224;
	mul.f32 	%f227, %f226, %f225;
	add.f32 	%f228, %f216, %f227;
	sub.f32 	%f229, %f603, %f202;
	fma.rn.f32 	%f230, %f229, 0f3BBB989D, 0f3F000000;
	cvt.sat.f32.f32 	%f231, %f230;
	fma.rm.f32 	%f232, %f231, %f207, %f206;
	add.f32 	%f233, %f232, 0fCB40007F;
	neg.f32 	%f234, %f233;
	fma.rn.f32 	%f235, %f229, 0f3FB8AA3B, %f234;
	fma.rn.f32 	%f236, %f229, 0f32A57060, %f235;
	mov.b32 	%r65, %f232;
	shl.b32 	%r66, %r65, 23;
	mov.b32 	%f237, %r66;
	ex2.approx.ftz.f32 	%f238, %f236;
	mul.f32 	%f239, %f238, %f237;
	add.f32 	%f240, %f228, %f239;
	sub.f32 	%f241, %f605, %f202;
	fma.rn.f32 	%f242, %f241, 0f3BBB989D, 0f3F000000;
	cvt.sat.f32.f32 	%f243, %f242;
	fma.rm.f32 	%f244, %f243, %f207, %f206;
	add.f32 	%f245, %f244, 0fCB40007F;
	neg.f32 	%f246, %f245;
	fma.rn.f32 	%f247, %f241, 0f3FB8AA3B, %f246;
	fma.rn.f32 	%f248, %f241, 0f32A57060, %f247;
	mov.b32 	%r67, %f244;
	shl.b32 	%r68, %r67, 23;
	mov.b32 	%f249, %r68;
	ex2.approx.ftz.f32 	%f250, %f248;
	mul.f32 	%f251, %f250, %f249;
	add.f32 	%f252, %f240, %f251;
	sub.f32 	%f253, %f607, %f202;
	fma.rn.f32 	%f254, %f253, 0f3BBB989D, 0f3F000000;
	cvt.sat.f32.f32 	%f255, %f254;
	fma.rm.f32 	%f256, %f255, %f207, %f206;
	add.f32 	%f257, %f256, 0fCB40007F;
	neg.f32 	%f258, %f257;
	fma.rn.f32 	%f259, %f253, 0f3FB8AA3B, %f258;
	fma.rn.f32 	%f260, %f253, 0f32A57060, %f259;
	mov.b32 	%r69, %f256;
	shl.b32 	%r70, %r69, 23;
	mov.b32 	%f261, %r70;
	ex2.approx.ftz.f32 	%f262, %f260;
	mul.f32 	%f263, %f262, %f261;
	add.f32 	%f264, %f252, %f263;
	sub.f32 	%f265, %f609, %f202;
	fma.rn.f32 	%f266, %f265, 0f3BBB989D, 0f3F000000;
	cvt.sat.f32.f32 	%f267, %f266;
	fma.rm.f32 	%f268, %f267, %f207, %f206;
	add.f32 	%f269, %f268, 0fCB40007F;
	neg.f32 	%f270, %f269;
	fma.rn.f32 	%f271, %f265, 0f3FB8AA3B, %f270;
	fma.rn.f32 	%f272, %f265, 0f32A57060, %f271;
	mov.b32 	%r71, %f268;
	shl.b32 	%r72, %r71, 23;
	mov.b32 	%f273, %r72;
	ex2.approx.ftz.f32 	%f274, %f272;
	mul.f32 	%f275, %f274, %f273;
	add.f32 	%f276, %f264, %f275;
	sub.f32 	%f277, %f611, %f202;
	fma.rn.f32 	%f278, %f277, 0f3BBB989D, 0f3F000000;
	cvt.sat.f32.f32 	%f279, %f278;
	fma.rm.f32 	%f280, %f279, %f207, %f206;
	add.f32 	%f281, %f280, 0fCB40007F;
	neg.f32 	%f282, %f281;
	fma.rn.f32 	%f283, %f277, 0f3FB8AA3B, %f282;
	fma.rn.f32 	%f284, %f277, 0f32A57060, %f283;
	mov.b32 	%r73, %f280;
	shl.b32 	%r74, %r73, 23;
	mov.b32 	%f285, %r74;
	ex2.approx.ftz.f32 	%f286, %f284;
	mul.f32 	%f287, %f286, %f285;
	add.f32 	%f288, %f276, %f287;
	sub.f32 	%f289, %f613, %f202;
	fma.rn.f32 	%f290, %f289, 0f3BBB989D, 0f3F000000;
	cvt.sat.f32.f32 	%f291, %f290;
	fma.rm.f32 	%f292, %f291, %f207, %f206;
	add.f32 	%f293, %f292, 0fCB40007F;
	neg.f32 	%f294, %f293;
	fma.rn.f32 	%f295, %f289, 0f3FB8AA3B, %f294;
	fma.rn.f32 	%f296, %f289, 0f32A57060, %f295;
	mov.b32 	%r75, %f292;
	shl.b32 	%r76, %r75, 23;
	mov.b32 	%f297, %r76;
	ex2.approx.ftz.f32 	%f298, %f296;
	mul.f32 	%f299, %f298, %f297;
	add.f32 	%f300, %f288, %f299;
	sub.f32 	%f301, %f615, %f202;
	fma.rn.f32 	%f302, %f301, 0f3BBB989D, 0f3F000000;
	cvt.sat.f32.f32 	%f303, %f302;
	fma.rm.f32 	%f304, %f303, %f207, %f206;
	add.f32 	%f305, %f304, 0fCB40007F;
	neg.f32 	%f306, %f305;
	fma.rn.f32 	%f307, %f301, 0f3FB8AA3B, %f306;
	fma.rn.f32 	%f308, %f301, 0f32A57060, %f307;
	mov.b32 	%r77, %f304;
	shl.b32 	%r78, %r77, 23;
	mov.b32 	%f309, %r78;
	ex2.approx.ftz.f32 	%f310, %f308;
	mul.f32 	%f311, %f310, %f309;
	add.f32 	%f312, %f300, %f311;
	sub.f32 	%f313, %f617, %f202;
	fma.rn.f32 	%f314, %f313, 0f3BBB989D, 0f3F000000;
	cvt.sat.f32.f32 	%f315, %f314;
	fma.rm.f32 	%f316, %f315, %f207, %f206;
	add.f32 	%f317, %f316, 0fCB40007F;
	neg.f32 	%f318, %f317;
	fma.rn.f32 	%f319, %f313, 0f3FB8AA3B, %f318;
	fma.rn.f32 	%f320, %f313, 0f32A57060, %f319;
	mov.b32 	%r79, %f316;
	shl.b32 	%r80, %r79, 23;
	mov.b32 	%f321, %r80;
	ex2.approx.ftz.f32 	%f322, %f320;
	mul.f32 	%f323, %f322, %f321;
	add.f32 	%f324, %f312, %f323;
	sub.f32 	%f325, %f619, %f202;
	fma.rn.f32 	%f326, %f325, 0f3BBB989D, 0f3F000000;
	cvt.sat.f32.f32 	%f327, %f326;
	fma.rm.f32 	%f328, %f327, %f207, %f206;
	add.f32 	%f329, %f328, 0fCB40007F;
	neg.f32 	%f330, %f329;
	fma.rn.f32 	%f331, %f325, 0f3FB8AA3B, %f330;
	fma.rn.f32 	%f332, %f325, 0f32A57060, %f331;
	mov.b32 	%r81, %f328;
	shl.b32 	%r82, %r81, 23;
	mov.b32 	%f333, %r82;
	ex2.approx.ftz.f32 	%f334, %f332;
	mul.f32 	%f335, %f334, %f333;
	add.f32 	%f336, %f324, %f335;
	sub.f32 	%f337, %f621, %f202;
	fma.rn.f32 	%f338, %f337, 0f3BBB989D, 0f3F000000;
	cvt.sat.f32.f32 	%f339, %f338;
	fma.rm.f32 	%f340, %f339, %f207, %f206;
	add.f32 	%f341, %f340, 0fCB40007F;
	neg.f32 	%f342, %f341;
	fma.rn.f32 	%f343, %f337, 0f3FB8AA3B, %f342;
	fma.rn.f32 	%f344, %f337, 0f32A57060, %f343;
	mov.b32 	%r83, %f340;
	shl.b32 	%r84, %r83, 23;
	mov.b32 	%f345, %r84;
	ex2.approx.ftz.f32 	%f346, %f344;
	mul.f32 	%f347, %f346, %f345;
	add.f32 	%f348, %f336, %f347;
	sub.f32 	%f349, %f623, %f202;
	fma.rn.f32 	%f350, %f349, 0f3BBB989D, 0f3F000000;
	cvt.sat.f32.f32 	%f351, %f350;
	fma.rm.f32 	%f352, %f351, %f207, %f206;
	add.f32 	%f353, %f352, 0fCB40007F;
	neg.f32 	%f354, %f353;
	fma.rn.f32 	%f355, %f349, 0f3FB8AA3B, %f354;
	fma.rn.f32 	%f356, %f349, 0f32A57060, %f355;
	mov.b32 	%r85, %f352;
	shl.b32 	%r86, %r85, 23;
	mov.b32 	%f357, %r86;
	ex2.approx.ftz.f32 	%f358, %f356;
	mul.f32 	%f359, %f358, %f357;
	add.f32 	%f360, %f348, %f359;
	sub.f32 	%f361, %f625, %f202;
	fma.rn.f32 	%f362, %f361, 0f3BBB989D, 0f3F000000;
	cvt.sat.f32.f32 	%f363, %f362;
	fma.rm.f32 	%f364, %f363, %f207, %f206;
	add.f32 	%f365, %f364, 0fCB40007F;
	neg.f32 	%f366, %f365;
	fma.rn.f32 	%f367, %f361, 0f3FB8AA3B, %f366;
	fma.rn.f32 	%f368, %f361, 0f32A57060, %f367;
	mov.b32 	%r87, %f364;
	shl.b32 	%r88, %r87, 23;
	mov.b32 	%f369, %r88;
	ex2.approx.ftz.f32 	%f370, %f368;
	mul.f32 	%f371, %f370, %f369;
	add.f32 	%f372, %f360, %f371;
	sub.f32 	%f373, %f627, %f202;
	fma.rn.f32 	%f374, %f373, 0f3BBB989D, 0f3F000000;
	cvt.sat.f32.f32 	%f375, %f374;
	fma.rm.f32 	%f376, %f375, %f207, %f206;
	add.f32 	%f377, %f376, 0fCB40007F;
	neg.f32 	%f378, %f377;
	fma.rn.f32 	%f379, %f373, 0f3FB8AA3B, %f378;
	fma.rn.f32 	%f380, %f373, 0f32A57060, %f379;
	mov.b32 	%r89, %f376;
	shl.b32 	%r90, %r89, 23;
	mov.b32 	%f381, %r90;
	ex2.approx.ftz.f32 	%f382, %f380;
	mul.f32 	%f383, %f382, %f381;
	add.f32 	%f384, %f372, %f383;
	sub.f32 	%f385, %f629, %f202;
	fma.rn.f32 	%f386, %f385, 0f3BBB989D, 0f3F000000;
	cvt.sat.f32.f32 	%f387, %f386;
	fma.rm.f32 	%f388, %f387, %f207, %f206;
	add.f32 	%f389, %f388, 0fCB40007F;
	neg.f32 	%f390, %f389;
	fma.rn.f32 	%f391, %f385, 0f3FB8AA3B, %f390;
	fma.rn.f32 	%f392, %f385, 0f32A57060, %f391;
	mov.b32 	%r91, %f388;
	shl.b32 	%r92, %r91, 23;
	mov.b32 	%f393, %r92;
	ex2.approx.ftz.f32 	%f394, %f392;
	mul.f32 	%f395, %f394, %f393;
	add.f32 	%f396, %f384, %f395;
	sub.f32 	%f397, %f631, %f202;
	fma.rn.f32 	%f398, %f397, 0f3BBB989D, 0f3F000000;
	cvt.sat.f32.f32 	%f399, %f398;
	fma.rm.f32 	%f400, %f399, %f207, %f206;
	add.f32 	%f401, %f400, 0fCB40007F;
	neg.f32 	%f402, %f401;
	fma.rn.f32 	%f403, %f397, 0f3FB8AA3B, %f402;
	fma.rn.f32 	%f404, %f397, 0f32A57060, %f403;
	mov.b32 	%r93, %f400;
	shl.b32 	%r94, %r93, 23;
	mov.b32 	%f405, %r94;
	ex2.approx.ftz.f32 	%f406, %f404;
	mul.f32 	%f407, %f406, %f405;
	add.f32 	%f408, %f396, %f407;
	sub.f32 	%f409, %f633, %f202;
	fma.rn.f32 	%f410, %f409, 0f3BBB989D, 0f3F000000;
	cvt.sat.f32.f32 	%f411, %f410;
	fma.rm.f32 	%f412, %f411, %f207, %f206;
	add.f32 	%f413, %f412, 0fCB40007F;
	neg.f32 	%f414, %f413;
	fma.rn.f32 	%f415, %f409, 0f3FB8AA3B, %f414;
	fma.rn.f32 	%f416, %f409, 0f32A57060, %f415;
	mov.b32 	%r95, %f412;
	shl.b32 	%r96, %r95, 23;
	mov.b32 	%f417, %r96;
	ex2.approx.ftz.f32 	%f418, %f416;
	mul.f32 	%f419, %f418, %f417;
	add.f32 	%f420, %f408, %f419;
	sub.f32 	%f421, %f635, %f202;
	fma.rn.f32 	%f422, %f421, 0f3BBB989D, 0f3F000000;
	cvt.sat.f32.f32 	%f423, %f422;
	fma.rm.f32 	%f424, %f423, %f207, %f206;
	add.f32 	%f425, %f424, 0fCB40007F;
	neg.f32 	%f426, %f425;
	fma.rn.f32 	%f427, %f421, 0f3FB8AA3B, %f426;
	fma.rn.f32 	%f428, %f421, 0f32A57060, %f427;
	mov.b32 	%r97, %f424;
	shl.b32 	%r98, %r97, 23;
	mov.b32 	%f429, %r98;
	ex2.approx.ftz.f32 	%f430, %f428;
	mul.f32 	%f431, %f430, %f429;
	add.f32 	%f432, %f420, %f431;
	sub.f32 	%f433, %f637, %f202;
	fma.rn.f32 	%f434, %f433, 0f3BBB989D, 0f3F000000;
	cvt.sat.f32.f32 	%f435, %f434;
	fma.rm.f32 	%f436, %f435, %f207, %f206;
	add.f32 	%f437, %f436, 0fCB40007F;
	neg.f32 	%f438, %f437;
	fma.rn.f32 	%f439, %f433, 0f3FB8AA3B, %f438;
	fma.rn.f32 	%f440, %f433, 0f32A57060, %f439;
	mov.b32 	%r99, %f436;
	shl.b32 	%r100, %r99, 23;
	mov.b32 	%f441, %r100;
	ex2.approx.ftz.f32 	%f442, %f440;
	mul.f32 	%f443, %f442, %f441;
	add.f32 	%f444, %f432, %f443;
	sub.f32 	%f445, %f639, %f202;
	fma.rn.f32 	%f446, %f445, 0f3BBB989D, 0f3F000000;
	cvt.sat.f32.f32 	%f447, %f446;
	fma.rm.f32 	%f448, %f447, %f207, %f206;
	add.f32 	%f449, %f448, 0fCB40007F;
	neg.f32 	%f450, %f449;
	fma.rn.f32 	%f451, %f445, 0f3FB8AA3B, %f450;
	fma.rn.f32 	%f452, %f445, 0f32A57060, %f451;
	mov.b32 	%r101, %f448;
	shl.b32 	%r102, %r101, 23;
	mov.b32 	%f453, %r102;
	ex2.approx.ftz.f32 	%f454, %f452;
	mul.f32 	%f455, %f454, %f453;
	add.f32 	%f456, %f444, %f455;
	sub.f32 	%f457, %f641, %f202;
	fma.rn.f32 	%f458, %f457, 0f3BBB989D, 0f3F000000;
	cvt.sat.f32.f32 	%f459, %f458;
	fma.rm.f32 	%f460, %f459, %f207, %f206;
	add.f32 	%f461, %f460, 0fCB40007F;
	neg.f32 	%f462, %f461;
	fma.rn.f32 	%f463, %f457, 0f3FB8AA3B, %f462;
	fma.rn.f32 	%f464, %f457, 0f32A57060, %f463;
	mov.b32 	%r103, %f460;
	shl.b32 	%r104, %r103, 23;
	mov.b32 	%f465, %r104;
	ex2.approx.ftz.f32 	%f466, %f464;
	mul.f32 	%f467, %f466, %f465;
	add.f32 	%f468, %f456, %f467;
	sub.f32 	%f469, %f643, %f202;
	fma.rn.f32 	%f470, %f469, 0f3BBB989D, 0f3F000000;
	cvt.sat.f32.f32 	%f471, %f470;
	fma.rm.f32 	%f472, %f471, %f207, %f206;
	add.f32 	%f473, %f472, 0fCB40007F;
	neg.f32 	%f474, %f473;
	fma.rn.f32 	%f475, %f469, 0f3FB8AA3B, %f474;
	fma.rn.f32 	%f476, %f469, 0f32A57060, %f475;
	mov.b32 	%r105, %f472;
	shl.b32 	%r106, %r105, 23;
	mov.b32 	%f477, %r106;
	ex2.approx.ftz.f32 	%f478, %f476;
	mul.f32 	%f479, %f478, %f477;
	add.f32 	%f480, %f468, %f479;
	sub.f32 	%f481, %f645, %f202;
	fma.rn.f32 	%f482, %f481, 0f3BBB989D, 0f3F000000;
	cvt.sat.f32.f32 	%f483, %f482;
	fma.rm.f32 	%f484, %f483, %f207, %f206;
	add.f32 	%f485, %f484, 0fCB40007F;
	neg.f32 	%f486, %f485;
	fma.rn.f32 	%f487, %f481, 0f3FB8AA3B, %f486;
	fma.rn.f32 	%f488, %f481, 0f32A57060, %f487;
	mov.b32 	%r107, %f484;
	shl.b32 	%r108, %r107, 23;
	mov.b32 	%f489, %r108;
	ex2.approx.ftz.f32 	%f490, %f488;
	mul.f32 	%f491, %f490, %f489;
	add.f32 	%f492, %f480, %f491;
	sub.f32 	%f493, %f647, %f202;
	fma.rn.f32 	%f494, %f493, 0f3BBB989D, 0f3F000000;
	cvt.sat.f32.f32 	%f495, %f494;
	fma.rm.f32 	%f496, %f495, %f207, %f206;
	add.f32 	%f497, %f496, 0fCB40007F;
	neg.f32 	%f498, %f497;
	fma.rn.f32 	%f499, %f493, 0f3FB8AA3B, %f498;
	fma.rn.f32 	%f500, %f493, 0f32A57060, %f499;
	mov.b32 	%r109, %f496;
	shl.b32 	%r110, %r109, 23;
	mov.b32 	%f501, %r110;
	ex2.approx.ftz.f32 	%f502, %f500;
	mul.f32 	%f503, %f502, %f501;
	add.f32 	%f504, %f492, %f503;
	sub.f32 	%f505, %f649, %f202;
	fma.rn.f32 	%f506, %f505, 0f3BBB989D, 0f3F000000;
	cvt.sat.f32.f32 	%f507, %f506;
	fma.rm.f32 	%f508, %f507, %f207, %f206;
	add.f32 	%f509, %f508, 0fCB40007F;
	neg.f32 	%f510, %f509;
	fma.rn.f32 	%f511, %f505, 0f3FB8AA3B, %f510;
	fma.rn.f32 	%f512, %f505, 0f32A57060, %f511;
	mov.b32 	%r111, %f508;
	shl.b32 	%r112, %r111, 23;
	mov.b32 	%f513, %r112;
	ex2.approx.ftz.f32 	%f514, %f512;
	mul.f32 	%f515, %f514, %f513;
	add.f32 	%f516, %f504, %f515;
	sub.f32 	%f517, %f651, %f202;
	fma.rn.f32 	%f518, %f517, 0f3BBB989D, 0f3F000000;
	cvt.sat.f32.f32 	%f519, %f518;
	fma.rm.f32 	%f520, %f519, %f207, %f206;
	add.f32 	%f521, %f520, 0fCB40007F;
	neg.f32 	%f522, %f521;
	fma.rn.f32 	%f523, %f517, 0f3FB8AA3B, %f522;
	fma.rn.f32 	%f524, %f517, 0f32A57060, %f523;
	mov.b32 	%r113, %f520;
	shl.b32 	%r114, %r113, 23;
	mov.b32 	%f525, %r114;
	ex2.approx.ftz.f32 	%f526, %f524;
	mul.f32 	%f527, %f526, %f525;
	add.f32 	%f528, %f516, %f527;
	sub.f32 	%f529, %f653, %f202;
	fma.rn.f32 	%f530, %f529, 0f3BBB989D, 0f3F000000;
	cvt.sat.f32.f32 	%f531, %f530;
	fma.rm.f32 	%f532, %f531, %f207, %f206;
	add.f32 	%f533, %f532, 0fCB40007F;
	neg.f32 	%f534, %f533;
	fma.rn.f32 	%f535, %f529, 0f3FB8AA3B, %f534;
	fma.rn.f32 	%f536, %f529, 0f32A57060, %f535;
	mov.b32 	%r115, %f532;
	shl.b32 	%r116, %r115, 23;
	mov.b32 	%f537, %r116;
	ex2.approx.ftz.f32 	%f538, %f536;
	mul.f32 	%f539, %f538, %f537;
	add.f32 	%f540, %f528, %f539;
	sub.f32 	%f541, %f655, %f202;
	fma.rn.f32 	%f542, %f541, 0f3BBB989D, 0f3F000000;
	cvt.sat.f32.f32 	%f543, %f542;
	fma.rm.f32 	%f544, %f543, %f207, %f206;
	add.f32 	%f545, %f544, 0fCB40007F;
	neg.f32 	%f546, %f545;
	fma.rn.f32 	%f547, %f541, 0f3FB8AA3B, %f546;
	fma.rn.f32 	%f548, %f541, 0f32A57060, %f547;
	mov.b32 	%r117, %f544;
	shl.b32 	%r118, %r117, 23;
	mov.b32 	%f549, %r118;
	ex2.approx.ftz.f32 	%f550, %f548;
	mul.f32 	%f551, %f550, %f549;
	add.f32 	%f552, %f540, %f551;
	sub.f32 	%f553, %f657, %f202;
	fma.rn.f32 	%f554, %f553, 0f3BBB989D, 0f3F000000;
	cvt.sat.f32.f32 	%f555, %f554;
	fma.rm.f32 	%f556, %f555, %f207, %f206;
	add.f32 	%f557, %f556, 0fCB40007F;
	neg.f32 	%f558, %f557;
	fma.rn.f32 	%f559, %f553, 0f3FB8AA3B, %f558;
	fma.rn.f32 	%f560, %f553, 0f32A57060, %f559;
	mov.b32 	%r119, %f556;
	shl.b32 	%r120, %r119, 23;
	mov.b32 	%f561, %r120;
	ex2.approx.ftz.f32 	%f562, %f560;
	mul.f32 	%f563, %f562, %f561;
	add.f32 	%f564, %f552, %f563;
	sub.f32 	%f565, %f659, %f202;
	fma.rn.f32 	%f566, %f565, 0f3BBB989D, 0f3F000000;
	cvt.sat.f32.f32 	%f567, %f566;
	fma.rm.f32 	%f568, %f567, %f207, %f206;
	add.f32 	%f569, %f568, 0fCB40007F;
	neg.f32 	%f570, %f569;
	fma.rn.f32 	%f571, %f565, 0f3FB8AA3B, %f570;
	fma.rn.f32 	%f572, %f565, 0f32A57060, %f571;
	mov.b32 	%r121, %f568;
	shl.b32 	%r122, %r121, 23;
	mov.b32 	%f573, %r122;
	ex2.approx.ftz.f32 	%f574, %f572;
	mul.f32 	%f575, %f574, %f573;
	add.f32 	%f576, %f564, %f575;
	sub.f32 	%f577, %f661, %f202;
	fma.rn.f32 	%f578, %f577, 0f3BBB989D, 0f3F000000;
	cvt.sat.f32.f32 	%f579, %f578;
	fma.rm.f32 	%f580, %f579, %f207, %f206;
	add.f32 	%f581, %f580, 0fCB40007F;
	neg.f32 	%f582, %f581;
	fma.rn.f32 	%f583, %f577, 0f3FB8AA3B, %f582;
	fma.rn.f32 	%f584, %f577, 0f32A57060, %f583;
	mov.b32 	%r123, %f580;
	shl.b32 	%r124, %r123, 23;
	mov.b32 	%f585, %r124;
	ex2.approx.ftz.f32 	%f586, %f584;
	mul.f32 	%f587, %f586, %f585;
	add.f32 	%f588, %f576, %f587;
	mov.b32 	%r125, %f588;
	shfl.sync.bfly.b32	%r126|%p41, %r125, 16, 31, -1;
	mov.b32 	%f589, %r126;
	add.f32 	%f590, %f588, %f589;
	mov.b32 	%r127, %f590;
	shfl.sync.bfly.b32	%r128|%p42, %r127, 8, 31, -1;
	mov.b32 	%f591, %r128;
	add.f32 	%f592, %f590, %f591;
	mov.b32 	%r129, %f592;
	shfl.sync.bfly.b32	%r130|%p43, %r129, 4, 31, -1;
	mov.b32 	%f593, %r130;
	add.f32 	%f594, %f592, %f593;
	mov.b32 	%r131, %f594;
	shfl.sync.bfly.b32	%r132|%p44, %r131, 2, 31, -1;
	mov.b32 	%f595, %r132;
	add.f32 	%f596, %f594, %f595;
	mov.b32 	%r133, %f596;
	shfl.sync.bfly.b32	%r134|%p45, %r133, 1, 31, -1;
	mov.b32 	%f597, %r134;
	add.f32 	%f598, %f596, %f597;
	div.rn.f32 	%f129, %f215, %f598;
	div.rn.f32 	%f130, %f227, %f598;
	div.rn.f32 	%f131, %f239, %f598;
	div.rn.f32 	%f132, %f251, %f598;
	div.rn.f32 	%f133, %f263, %f598;
	div.rn.f32 	%f134, %f275, %f598;
	div.rn.f32 	%f135, %f287, %f598;
	div.rn.f32 	%f136, %f299, %f598;
	div.rn.f32 	%f137, %f311, %f598;
	div.rn.f32 	%f138, %f323, %f598;
	div.rn.f32 	%f139, %f335, %f598;
	div.rn.f32 	%f140, %f347, %f598;
	div.rn.f32 	%f141, %f359, %f598;
	div.rn.f32 	%f142, %f371, %f598;
	div.rn.f32 	%f143, %f383, %f598;
	div.rn.f32 	%f144, %f395, %f598;
	div.rn.f32 	%f145, %f407, %f598;
	div.rn.f32 	%f146, %f419, %f598;
	div.rn.f32 	%f147, %f431, %f598;
	div.rn.f32 	%f148, %f443, %f598;
	div.rn.f32 	%f149, %f455, %f598;
	div.rn.f32 	%f150, %f467, %f598;
	div.rn.f32 	%f151, %f479, %f598;
	div.rn.f32 	%f152, %f491, %f598;
	div.rn.f32 	%f153, %f503, %f598;
	div.rn.f32 	%f154, %f515, %f598;
	div.rn.f32 	%f155, %f527, %f598;
	div.rn.f32 	%f156, %f539, %f598;
	div.rn.f32 	%f157, %f551, %f598;
	div.rn.f32 	%f158, %f563, %f598;
	div.rn.f32 	%f159, %f575, %f598;
	div.rn.f32 	%f160, %f587, %f598;
	mad.lo.s64 	%rd54, %rd72, %rd28, %rd53;
	cvta.to.global.u64 	%rd55, %rd27;
	shl.b64 	%rd56, %rd54, 2;
	add.s64 	%rd23, %rd55, %rd56;
	@%p35 bra 	$L__BB139_70;
	st.global.f32 	[%rd23], %f129;
$L__BB139_70:
	setp.le.s64 	%p46, %rd30, %rd2;
	@%p46 bra 	$L__BB139_72;
	st.global.f32 	[%rd23+128], %f130;
$L__BB139_72:
	mov.u32 	%r135, %tid.x;
	add.s32 	%r136, %r135, 64;
	cvt.u64.u32 	%rd57, %r136;
	setp.le.s64 	%p47, %rd30, %rd57;
	@%p47 bra 	$L__BB139_74;
	st.global.f32 	[%rd23+256], %f131;
$L__BB139_74:
	mov.u32 	%r137, %tid.x;
	add.s32 	%r138, %r137, 96;
	cvt.u64.u32 	%rd58, %r138;
	setp.le.s64 	%p48, %rd30, %rd58;
	@%p48 bra 	$L__BB139_76;
	st.global.f32 	[%rd23+384], %f132;
$L__BB139_76:
	mov.u32 	%r139, %tid.x;
	add.s32 	%r140, %r139, 128;
	cvt.u64.u32 	%rd59, %r140;
	setp.le.s64 	%p49, %rd30, %rd59;
	@%p49 bra 	$L__BB139_78;
	st.global.f32 	[%rd23+512], %f133;
$L__BB139_78:
	mov.u32 	%r141, %tid.x;
	add.s32 	%r142, %r141, 160;
	cvt.u64.u32 	%rd60, %r142;
	setp.le.s64 	%p50, %rd30, %rd60;
	@%p50 bra 	$L__BB139_80;
	st.global.f32 	[%rd23+640], %f134;
$L__BB139_80:
	setp.le.s64 	%p51, %rd30, %rd3;
	@%p51 bra 	$L__BB139_82;
	st.global.f32 	[%rd23+768], %f135;
$L__BB139_82:
	setp.le.s64 	%p52, %rd30, %rd4;
	@%p52 bra 	$L__BB139_84;
	st.global.f32 	[%rd23+896], %f136;
$L__BB139_84:
	setp.le.s64 	%p53, %rd30, %rd5;
	@%p53 bra 	$L__BB139_86;
	st.global.f32 	[%rd23+1024], %f137;
$L__BB139_86:
	setp.le.s64 	%p54, %rd30, %rd6;
	@%p54 bra 	$L__BB139_88;
	st.global.f32 	[%rd23+1152], %f138;
$L__BB139_88:
	setp.le.s64 	%p55, %rd30, %rd7;
	@%p55 bra 	$L__BB139_90;
	st.global.f32 	[%rd23+1280], %f139;
$L__BB139_90:
	setp.le.s64 	%p56, %rd30, %rd8;
	@%p56 bra 	$L__BB139_92;
	st.global.f32 	[%rd23+1408], %f140;
$L__BB139_92:
	setp.le.s64 	%p57, %rd30, %rd9;
	@%p57 bra 	$L__BB139_94;
	st.global.f32 	[%rd23+1536], %f141;
$L__BB139_94:
	setp.le.s64 	%p58, %rd30, %rd10;
	@%p58 bra 	$L__BB139_96;
	st.global.f32 	[%rd23+1664], %f142;
$L__BB139_96:
	mov.u32 	%r143, %tid.x;
	add.s32 	%r144, %r143, 448;
	cvt.u64.u32 	%rd61, %r144;
	setp.le.s64 	%p59, %rd30, %rd61;
	@%p59 bra 	$L__BB139_98;
	st.global.f32 	[%rd23+1792], %f143;
$L__BB139_98:
	add.s32 	%r146, %r143, 480;
	cvt.u64.u32 	%rd62, %r146;
	setp.le.s64 	%p60, %rd30, %rd62;
	@%p60 bra 	$L__BB139_100;
	st.global.f32 	[%rd23+1920], %f144;
$L__BB139_100:
	add.s32 	%r148, %r143, 512;
	cvt.u64.u32 	%rd63, %r148;
	setp.le.s64 	%p61, %rd30, %rd63;
	@%p61 bra 	$L__BB139_102;
	st.global.f32 	[%rd23+2048], %f145;
$L__BB139_102:
	add.s32 	%r150, %r143, 544;
	cvt.u64.u32 	%rd64, %r150;
	setp.le.s64 	%p62, %rd30, %rd64;
	@%p62 bra 	$L__BB139_104;
	st.global.f32 	[%rd23+2176], %f146;
$L__BB139_104:
	add.s32 	%r152, %r143, 576;
	cvt.u64.u32 	%rd65, %r152;
	setp.le.s64 	%p63, %rd30, %rd65;
	@%p63 bra 	$L__BB139_106;
	st.global.f32 	[%rd23+2304], %f147;
$L__BB139_106:
	add.s32 	%r154, %r143, 608;
	cvt.u64.u32 	%rd66, %r154;
	setp.le.s64 	%p64, %rd30, %rd66;
	@%p64 bra 	$L__BB139_108;
	st.global.f32 	[%rd23+2432], %f148;
$L__BB139_108:
	add.s32 	%r156, %r143, 640;
	cvt.u64.u32 	%rd67, %r156;
	setp.le.s64 	%p65, %rd30, %rd67;
	@%p65 bra 	$L__BB139_110;
	st.global.f32 	[%rd23+2560], %f149;
$L__BB139_110:
	add.s32 	%r158, %r143, 672;
	cvt.u64.u32 	%rd68, %r158;
	setp.le.s64 	%p66, %rd30, %rd68;
	@%p66 bra 	$L__BB139_112;
	st.global.f32 	[%rd23+2688], %f150;
$L__BB139_112:
	setp.le.s64 	%p67, %rd30, %rd11;
	@%p67 bra 	$L__BB139_114;
	st.global.f32 	[%rd23+2816], %f151;
$L__BB139_114:
	setp.le.s64 	%p68, %rd30, %rd12;
	@%p68 bra 	$L__BB139_116;
	st.global.f32 	[%rd23+2944], %f152;
$L__BB139_116:
	setp.le.s64 	%p69, %rd30, %rd13;
	@%p69 bra 	$L__BB139_118;
	st.global.f32 	[%rd23+3072], %f153;
$L__BB139_118:
	setp.le.s64 	%p70, %rd30, %rd14;
	@%p70 bra 	$L__BB139_120;
	st.global.f32 	[%rd23+3200], %f154;
$L__BB139_120:
	setp.le.s64 	%p71, %rd30, %rd15;
	@%p71 bra 	$L__BB139_122;
	st.global.f32 	[%rd23+3328], %f155;
$L__BB139_122:
	setp.le.s64 	%p72, %rd30, %rd16;
	@%p72 bra 	$L__BB139_124;
	st.global.f32 	[%rd23+3456], %f156;
$L__BB139_124:
	setp.le.s64 	%p73, %rd30, %rd17;
	@%p73 bra 	$L__BB139_126;
	st.global.f32 	[%rd23+3584], %f157;
$L__BB139_126:
	setp.le.s64 	%p74, %rd30, %rd18;
	@%p74 bra 	$L__BB139_128;
	st.global.f32 	[%rd23+3712], %f158;
$L__BB139_128:
	setp.le.s64 	%p75, %rd30, %rd19;
	@%p75 bra 	$L__BB139_130;
	st.global.f32 	[%rd23+3840], %f159;
$L__BB139_130:
	setp.le.s64 	%p76, %rd30, %rd20;
	@%p76 bra 	$L__BB139_132;
	st.global.f32 	[%rd23+3968], %f160;
$L__BB139_132:
	ld.param.u64 	%rd71, [_Z15SoftmaxWarpImplI10DirectLoadIffE11DirectStoreIffEfLi1ELi32ELi32ELi1ELb1EL9Algorithm0EEvT_T0_ll_param_2];
	mov.u32 	%r159, %nctaid.x;
	mov.u32 	%r160, %ntid.y;
	mul.lo.s32 	%r161, %r159, %r160;
	cvt.s64.s32 	%rd69, %r161;
	add.s64 	%rd72, %rd72, %rd69;
	setp.lt.s64 	%p77, %rd72, %rd71;
	@%p77 bra 	$L__BB139_4;
$L__BB139_133:
	ret;

}
	// .globl	_Z20SoftmaxBlockSMemImplI10DirectLoadIffE11DirectStoreIffEfLi2ELi128EL9Algorithm0EEvT_T0_ll
.visible .entry _Z20SoftmaxBlockSMemImplI10DirectLoadIffE11DirectStoreIffEfLi2ELi128EL9Algorithm0EEvT_T0_ll(
	.param .align 8 .b8 _Z20SoftmaxBlockSMemImplI10DirectLoadIffE11DirectStoreIffEfLi2ELi128EL9Algorithm0EEvT_T0_ll_param_0[16],
	.param .align 8 .b8 _Z20SoftmaxBlockSMemImplI10DirectLoadIffE11DirectStoreIffEfLi2ELi128EL9Algorithm0EEvT_T0_ll_param_1[16],
	.param .u64 _Z20SoftmaxBlockSMemImplI10DirectLoadIffE11DirectStoreIffEfLi2ELi128EL9Algorithm0EEvT_T0_ll_param_2,
	.param .u64 _Z20SoftmaxBlockSMemImplI10DirectLoadIffE11DirectStoreIffEfLi2ELi128EL9Algorithm0EEvT_T0_ll_param_3
)
{
	.reg .pred 	%p<42>;
	.reg .b32 	%r<126>;
	.reg .b32 	%f<223>;
	.reg .b64 	%rd<122>;

	ld.param.u64 	%rd18, [_Z20SoftmaxBlockSMemImplI10DirectLoadIffE11DirectStoreIffEfLi2ELi128EL9Algorithm0EEvT_T0_ll_param_1+8];
	ld.param.u64 	%rd16, [_Z20SoftmaxBlockSMemImplI10DirectLoadIffE11DirectStoreIffEfLi2ELi128EL9Algorithm0EEvT_T0_ll_param_0+8];
	ld.param.u64 	%rd17, [_Z20SoftmaxBlockSMemImplI10DirectLoadIffE11DirectStoreIffEfLi2ELi128EL9Algorithm0EEvT_T0_ll_param_1];
	ld.param.u64 	%rd15, [_Z20SoftmaxBlockSMemImplI10DirectLoadIffE11DirectStoreIffEfLi2ELi128EL9Algorithm0EEvT_T0_ll_param_0];
	ld.param.u64 	%rd19, [_Z20SoftmaxBlockSMemImplI10DirectLoadIffE11DirectStoreIffEfLi2ELi128EL9Algorithm0EEvT_T0_ll_param_2];
	ld.param.u64 	%rd20, [_Z20SoftmaxBlockSMemImplI10DirectLoadIffE11DirectStoreIffEfLi2ELi128EL9Algorithm0EEvT_T0_ll_param_3];
	cvta.to.global.u64 	%rd1, %rd15;
	cvta.to.global.u64 	%rd2, %rd17;
	mov.u32 	%r1, %tid.x;
	and.b64  	%rd21, %rd20, 1;
	setp.eq.b64 	%p2, %rd21, 1;
	not.pred 	%p3, %p2;
	@%p3 bra 	$L__BB140_2;
	mov.u64 	%rd22, $str$2;
	cvta.global.u64 	%rd23, %rd22;
	mov.u64 	%rd24, $str$1;
	cvta.global.u64 	%rd25, %rd24;
	mov.u64 	%rd26, __unnamed_141;
	cvta.global.u64 	%rd27, %rd26;
	{ // callseq 140, 0
	.param .b64 param0;
	st.param.b64 	[param0], %rd23;
	.param .b64 param1;
	st.param.b64 	[param1], %rd25;
	.param .b32 param2;
	st.param.b32 	[param2], 552;
	.param .b64 param3;
	st.param.b64 	[param3], %rd27;
	.param .b64 param4;
	st.param.b64 	[param4], 1;
	call.uni 
	__assertfail, 
	(
	param0, 
	param1, 
	param2, 
	param3, 
	param4
	);
	} // callseq 140
$L__BB140_2:
	shr.u64 	%rd28, %rd20, 63;
	add.s64 	%rd29, %rd20, %rd28;
	shr.u64 	%rd30, %rd29, 1;
	cvt.u32.u64 	%r2, %rd30;
	mov.u32 	%r24, %ctaid.x;
	cvt.u64.u32 	%rd121, %r24;
	setp.le.s64 	%p4, %rd19, %rd121;
	@%p4 bra 	$L__BB140_35;
	// begin inline asm
	mov.u32 %r25, %laneid;
	// end inline asm
	shr.u32 	%r26, %r1, 3;
	and.b32  	%r27, %r26, 124;
	mov.u32 	%r28, _ZZ14BlockAllReduceI5MaxOpfLi128EET0_S1_E12temp_storage;
	add.s32 	%r29, %r28, %r27;
	add.s32 	%r4, %r29, 4;
	cvt.u64.u32 	%rd4, %r1;
	mov.u32 	%r30, _ZZ14BlockAllReduceI5SumOpfLi128EET0_S1_E12temp_storage;
	add.s32 	%r31, %r30, %r27;
	add.s32 	%r5, %r31, 4;
	mov.u32 	%r32, %nctaid.x;
	cvt.u64.u32 	%rd5, %r32;
	not.b32 	%r33, %r1;
	add.s32 	%r6, %r33, %r2;
	shr.u32 	%r34, %r6, 7;
	add.s32 	%r35, %r34, 1;
	not.b64 	%rd31, %rd4;
	add.s64 	%rd6, %rd20, %rd31;
	and.b32  	%r7, %r35, 3;
	shl.b32 	%r36, %r1, 1;
	cvt.u64.u32 	%rd7, %r36;
	shl.b32 	%r37, %r1, 2;
	mov.u32 	%r38, shared_buf;
	add.s32 	%r8, %r38, %r37;
	shl.b32 	%r9, %r2, 2;
	add.s32 	%r10, %r8, %r9;
	add.s32 	%r11, %r1, 128;
	add.s32 	%r12, %r1, 256;
	add.s32 	%r13, %r1, 384;
	and.b64  	%rd8, %rd6, 384;
$L__BB140_4:
	setp.ge.s32 	%p5, %r1, %r2;
	mov.f32 	%f217, 0fFF800000;
	@%p5 bra 	$L__BB140_11;
	setp.eq.s32 	%p6, %r7, 0;
	mul.lo.s64 	%rd10, %rd121, %rd16;
	mov.f32 	%f217, 0fFF800000;
	mov.u32 	%r120, %r1;
	@%p6 bra 	$L__BB140_9;
	setp.eq.s32 	%p7, %r7, 1;
	add.s64 	%rd11, %rd10, %rd7;
	shr.u64 	%rd32, %rd11, 63;
	add.s64 	%rd33, %rd11, %rd32;
	shl.b64 	%rd34, %rd33, 2;
	and.b64  	%rd35, %rd34, -8;
	add.s64 	%rd36, %rd1, %rd35;
	ld.global.v2.f32 	{%f27, %f28}, [%rd36];
	st.shared.f32 	[%r8], %f27;
	max.f32 	%f29, %f27, 0fFF800000;
	st.shared.f32 	[%r10], %f28;
	max.f32 	%f217, %f29, %f28;
	mov.u32 	%r120, %r11;
	@%p7 bra 	$L__BB140_9;
	setp.eq.s32 	%p8, %r7, 2;
	add.s64 	%rd37, %rd11, 256;
	shr.u64 	%rd38, %rd37, 63;
	add.s64 	%rd39, %rd37, %rd38;
	shl.b64 	%rd40, %rd39, 2;
	and.b64  	%rd41, %rd40, -8;
	add.s64 	%rd42, %rd1, %rd41;
	ld.global.v2.f32 	{%f30, %f31}, [%rd42];
	st.shared.f32 	[%r8+512], %f30;
	max.f32 	%f32, %f217, %f30;
	st.shared.f32 	[%r10+512], %f31;
	max.f32 	%f217, %f32, %f31;
	mov.u32 	%r120, %r12;
	@%p8 bra 	$L__BB140_9;
	add.s64 	%rd43, %rd11, 512;
	shr.u64 	%rd44, %rd43, 63;
	add.s64 	%rd45, %rd43, %rd44;
	shl.b64 	%rd46, %rd45, 2;
	and.b64  	%rd47, %rd46, -8;
	add.s64 	%rd48, %rd1, %rd47;
	ld.global.v2.f32 	{%f33, %f34}, [%rd48];
	st.shared.f32 	[%r8+1024], %f33;
	max.f32 	%f35, %f217, %f33;
	st.shared.f32 	[%r10+1024], %f34;
	max.f32 	%f217, %f35, %f34;
	mov.u32 	%r120, %r13;
$L__BB140_9:
	setp.lt.u32 	%p9, %r6, 384;
	@%p9 bra 	$L__BB140_11;
$L__BB140_10:
	shl.b32 	%r39, %r120, 1;
	cvt.u64.u32 	%rd49, %r39;
	add.s64 	%rd50, %rd10, %rd49;
	shr.u64 	%rd51, %rd50, 63;
	add.s64 	%rd52, %rd50, %rd51;
	shl.b64 	%rd53, %rd52, 2;
	and.b64  	%rd54, %rd53, -8;
	add.s64 	%rd55, %rd1, %rd54;
	ld.global.v2.f32 	{%f36, %f37}, [%rd55];
	shl.b32 	%r40, %r120, 2;
	mov.u32 	%r41, shared_buf;
	add.s32 	%r42, %r41, %r40;
	st.shared.f32 	[%r42], %f36;
	max.f32 	%f38, %f217, %f36;
	add.s32 	%r43, %r42, %r9;
	st.shared.f32 	[%r43], %f37;
	max.f32 	%f39, %f38, %f37;
	add.s64 	%rd56, %rd50, 256;
	shr.u64 	%rd57, %rd56, 63;
	add.s64 	%rd58, %rd56, %rd57;
	shl.b64 	%rd59, %rd58, 2;
	and.b64  	%rd60, %rd59, -8;
	add.s64 	%rd61, %rd1, %rd60;
	ld.global.v2.f32 	{%f40, %f41}, [%rd61];
	st.shared.f32 	[%r42+512], %f40;
	max.f32 	%f42, %f39, %f40;
	st.shared.f32 	[%r43+512], %f41;
	max.f32 	%f43, %f42, %f41;
	add.s32 	%r44, %r39, 512;
	cvt.u64.u32 	%rd62, %r44;
	add.s64 	%rd63, %rd10, %rd62;
	shr.u64 	%rd64, %rd63, 63;
	add.s64 	%rd65, %rd63, %rd64;
	shl.b64 	%rd66, %rd65, 2;
	and.b64  	%rd67, %rd66, -8;
	add.s64 	%rd68, %rd1, %rd67;
	ld.global.v2.f32 	{%f44, %f45}, [%rd68];
	st.shared.f32 	[%r42+1024], %f44;
	max.f32 	%f46, %f43, %f44;
	st.shared.f32 	[%r43+1024], %f45;
	max.f32 	%f47, %f46, %f45;
	add.s32 	%r45, %r39, 768;
	cvt.u64.u32 	%rd69, %r45;
	add.s64 	%rd70, %rd10, %rd69;
	shr.u64 	%rd71, %rd70, 63;
	add.s64 	%rd72, %rd70, %rd71;
	shl.b64 	%rd73, %rd72, 2;
	and.b64  	%rd74, %rd73, -8;
	add.s64 	%rd75, %rd1, %rd74;
	ld.global.v2.f32 	{%f48, %f49}, [%rd75];
	st.shared.f32 	[%r42+1536], %f48;
	max.f32 	%f50, %f47, %f48;
	st.shared.f32 	[%r43+1536], %f49;
	max.f32 	%f217, %f50, %f49;
	add.s32 	%r120, %r120, 512;
	setp.lt.s32 	%p10, %r120, %r2;
	@%p10 bra 	$L__BB140_10;
$L__BB140_11:
	setp.gt.s32 	%p12, %r25, 15;
	setp.gt.s32 	%p13, %r25, 23;
	setp.gt.s32 	%p14, %r25, 27;
	setp.gt.s32 	%p15, %r25, 29;
	setp.gt.s32 	%p16, %r25, 30;
	mov.b32 	%r47, %f217;
	mov.b32 	%r48, 1;
	mov.b32 	%r69, 31;
	mov.b32 	%r70, -1;
	// begin inline asm
	shfl.sync.down.b32 %r46, %r47, %r48, %r69, %r70;
	// end inline asm
	mov.b32 	%f51, %r46;
	max.f32 	%f52, %f217, %f51;
	selp.f32 	%f53, %f217, %f52, %p16;
	mov.b32 	%r52, %f53;
	mov.b32 	%r53, 2;
	// begin inline asm
	shfl.sync.down.b32 %r51, %r52, %r53, %r69, %r70;
	// end inline asm
	mov.b32 	%f54, %r51;
	max.f32 	%f55, %f53, %f54;
	selp.f32 	%f56, %f53, %f55, %p15;
	mov.b32 	%r57, %f56;
	mov.b32 	%r58, 4;
	// begin inline asm
	shfl.sync.down.b32 %r56, %r57, %r58, %r69, %r70;
	// end inline asm
	mov.b32 	%f57, %r56;
	max.f32 	%f58, %f56, %f57;
	selp.f32 	%f59, %f56, %f58, %p14;
	mov.b32 	%r62, %f59;
	mov.b32 	%r63, 8;
	// begin inline asm
	shfl.sync.down.b32 %r61, %r62, %r63, %r69, %r70;
	// end inline asm
	mov.b32 	%f60, %r61;
	max.f32 	%f9, %f59, %f60;
	selp.f32 	%f218, %f59, %f9, %p13;
	mov.b32 	%r67, %f218;
	mov.b32 	%r68, 16;
	// begin inline asm
	shfl.sync.down.b32 %r66, %r67, %r68, %r69, %r70;
	// end inline asm
	mov.pred 	%p41, 0;
	@%p12 bra 	$L__BB140_14;
	setp.ne.s32 	%p18, %r25, 0;
	mov.b32 	%f61, %r66;
	max.f32 	%f218, %f9, %f61;
	@%p18 bra 	$L__BB140_14;
	st.shared.f32 	[%r4], %f218;
	mov.pred 	%p41, -1;
$L__BB140_14:
	setp.ne.s32 	%p20, %r1, 0;
	bar.sync 	0;
	@%p20 bra 	$L__BB140_16;
	ld.shared.f32 	%f62, [_ZZ14BlockAllReduceI5MaxOpfLi128EET0_S1_E12temp_storage+8];
	max.f32 	%f63, %f218, %f62;
	ld.shared.f32 	%f64, [_ZZ14BlockAllReduceI5MaxOpfLi128EET0_S1_E12temp_storage+12];
	max.f32 	%f65, %f63, %f64;
	ld.shared.f32 	%f66, [_ZZ14BlockAllReduceI5MaxOpfLi128EET0_S1_E12temp_storage+16];
	max.f32 	%f67, %f65, %f66;
	st.shared.f32 	[_ZZ14BlockAllReduceI5MaxOpfLi128EET0_S1_E16result_broadcast], %f67;
$L__BB140_16:
	setp.le.s64 	%p21, %rd20, %rd4;
	bar.sync 	0;
	mov.f32 	%f222, 0f00000000;
	ld.shared.f32 	%f13, [_ZZ14BlockAllReduceI5MaxOpfLi128EET0_S1_E16result_broadcast];
	@%p21 bra 	$L__BB140_23;
	setp.eq.s64 	%p22, %rd8, 384;
	mov.f32 	%f222, 0f00000000;
	mov.u32 	%r122, %r1;
	@%p22 bra 	$L__BB140_21;
	setp.eq.s64 	%p23, %rd8, 0;
	ld.shared.f32 	%f71, [%r8];
	sub.f32 	%f72, %f71, %f13;
	fma.rn.f32 	%f73, %f72, 0f3BBB989D, 0f3F000000;
	cvt.sat.f32.f32 	%f74, %f73;
	mov.f32 	%f75, 0f4B400001;
	mov.f32 	%f76, 0f437C0000;
	fma.rm.f32 	%f77, %f74, %f76, %f75;
	add.f32 	%f78, %f77, 0fCB40007F;
	neg.f32 	%f79, %f78;
	fma.rn.f32 	%f80, %f72, 0f3FB8AA3B, %f79;
	fma.rn.f32 	%f81, %f72, 0f32A57060, %f80;
	mov.b32 	%r71, %f77;
	shl.b32 	%r72, %r71, 23;
	mov.b32 	%f82, %r72;
	ex2.approx.ftz.f32 	%f83, %f81;
	mul.f32 	%f84, %f83, %f82;
	st.shared.f32 	[%r8], %f84;
	add.f32 	%f222, %f84, 0f00000000;
	mov.u32 	%r122, %r11;
	@%p23 bra 	$L__BB140_21;
	setp.eq.s64 	%p24, %rd8, 128;
	ld.shared.f32 	%f85, [%r8+512];
	sub.f32 	%f86, %f85, %f13;
	fma.rn.f32 	%f87, %f86, 0f3BBB989D, 0f3F000000;
	cvt.sat.f32.f32 	%f88, %f87;
	mov.f32 	%f89, 0f4B400001;
	mov.f32 	%f90, 0f437C0000;
	fma.rm.f32 	%f91, %f88, %f90, %f89;
	add.f32 	%f92, %f91, 0fCB40007F;
	neg.f32 	%f93, %f92;
	fma.rn.f32 	%f94, %f86, 0f3FB8AA3B, %f93;
	fma.rn.f32 	%f95, %f86, 0f32A57060, %f94;
	mov.b32 	%r73, %f91;
	shl.b32 	%r74, %r73, 23;
	mov.b32 	%f96, %r74;
	ex2.approx.ftz.f32 	%f97, %f95;
	mul.f32 	%f98, %f97, %f96;
	st.shared.f32 	[%r8+512], %f98;
	add.f32 	%f222, %f222, %f98;
	mov.u32 	%r122, %r12;
	@%p24 bra 	$L__BB140_21;
	ld.shared.f32 	%f99, [%r8+1024];
	sub.f32 	%f100, %f99, %f13;
	fma.rn.f32 	%f101, %f100, 0f3BBB989D, 0f3F000000;
	cvt.sat.f32.f32 	%f102, %f101;
	mov.f32 	%f103, 0f4B400001;
	mov.f32 	%f104, 0f437C0000;
	fma.rm.f32 	%f105, %f102, %f104, %f103;
	add.f32 	%f106, %f105, 0fCB40007F;
	neg.f32 	%f107, %f106;
	fma.rn.f32 	%f108, %f100, 0f3FB8AA3B, %f107;
	fma.rn.f32 	%f109, %f100, 0f32A57060, %f108;
	mov.b32 	%r75, %f105;
	shl.b32 	%r76, %r75, 23;
	mov.b32 	%f110, %r76;
	ex2.approx.ftz.f32 	%f111, %f109;
	mul.f32 	%f112, %f111, %f110;
	st.shared.f32 	[%r8+1024], %f112;
	add.f32 	%f222, %f222, %f112;
	mov.u32 	%r122, %r13;
$L__BB140_21:
	setp.lt.u64 	%p25, %rd6, 384;
	@%p25 bra 	$L__BB140_23;
$L__BB140_22:
	shl.b32 	%r77, %r122, 2;
	mov.u32 	%r78, shared_buf;
	add.s32 	%r79, %r78, %r77;
	ld.shared.f32 	%f113, [%r79];
	sub.f32 	%f114, %f113, %f13;
	fma.rn.f32 	%f115, %f114, 0f3BBB989D, 0f3F000000;
	cvt.sat.f32.f32 	%f116, %f115;
	mov.f32 	%f117, 0f4B400001;
	mov.f32 	%f118, 0f437C0000;
	fma.rm.f32 	%f119, %f116, %f118, %f117;
	add.f32 	%f120, %f119, 0fCB40007F;
	neg.f32 	%f121, %f120;
	fma.rn.f32 	%f122, %f114, 0f3FB8AA3B, %f121;
	fma.rn.f32 	%f123, %f114, 0f32A57060, %f122;
	mov.b32 	%r80, %f119;
	shl.b32 	%r81, %r80, 23;
	mov.b32 	%f124, %r81;
	ex2.approx.ftz.f32 	%f125, %f123;
	mul.f32 	%f126, %f125, %f124;
	st.shared.f32 	[%r79], %f126;
	add.f32 	%f127, %f222, %f126;
	ld.shared.f32 	%f128, [%r79+512];
	sub.f32 	%f129, %f128, %f13;
	fma.rn.f32 	%f130, %f129, 0f3BBB989D, 0f3F000000;
	cvt.sat.f32.f32 	%f131, %f130;
	fma.rm.f32 	%f132, %f131, %f118, %f117;
	add.f32 	%f133, %f132, 0fCB40007F;
	neg.f32 	%f134, %f133;
	fma.rn.f32 	%f135, %f129, 0f3FB8AA3B, %f134;
	fma.rn.f32 	%f136, %f129, 0f32A57060, %f135;
	mov.b32 	%r82, %f132;
	shl.b32 	%r83, %r82, 23;
	mov.b32 	%f137, %r83;
	ex2.approx.ftz.f32 	%f138, %f136;
	mul.f32 	%f139, %f138, %f137;
	st.shared.f32 	[%r79+512], %f139;
	add.f32 	%f140, %f127, %f139;
	ld.shared.f32 	%f141, [%r79+1024];
	sub.f32 	%f142, %f141, %f13;
	fma.rn.f32 	%f143, %f142, 0f3BBB989D, 0f3F000000;
	cvt.sat.f32.f32 	%f144, %f143;
	fma.rm.f32 	%f145, %f144, %f118, %f117;
	add.f32 	%f146, %f145, 0fCB40007F;
	neg.f32 	%f147, %f146;
	fma.rn.f32 	%f148, %f142, 0f3FB8AA3B, %f147;
	fma.rn.f32 	%f149, %f142, 0f32A57060, %f148;
	mov.b32 	%r84, %f145;
	shl.b32 	%r85, %r84, 23;
	mov.b32 	%f150, %r85;
	ex2.approx.ftz.f32 	%f151, %f149;
	mul.f32 	%f152, %f151, %f150;
	st.shared.f32 	[%r79+1024], %f152;
	add.f32 	%f153, %f140, %f152;
	ld.shared.f32 	%f154, [%r79+1536];
	sub.f32 	%f155, %f154, %f13;
	fma.rn.f32 	%f156, %f155, 0f3BBB989D, 0f3F000000;
	cvt.sat.f32.f32 	%f157, %f156;
	fma.rm.f32 	%f158, %f157, %f118, %f117;
	add.f32 	%f159, %f158, 0fCB40007F;
	neg.f32 	%f160, %f159;
	fma.rn.f32 	%f161, %f155, 0f3FB8AA3B, %f160;
	fma.rn.f32 	%f162, %f155, 0f32A57060, %f161;
	mov.b32 	%r86, %f158;
	shl.b32 	%r87, %r86, 23;
	mov.b32 	%f163, %r87;
	ex2.approx.ftz.f32 	%f164, %f162;
	mul.f32 	%f165, %f164, %f163;
	st.shared.f32 	[%r79+1536], %f165;
	add.f32 	%f222, %f153, %f165;
	add.s32 	%r122, %r122, 512;
	cvt.u64.u32 	%rd76, %r122;
	setp.gt.u64 	%p26, %rd20, %rd76;
	@%p26 bra 	$L__BB140_22;
$L__BB140_23:
	setp.gt.s32 	%p27, %r25, 15;
	setp.gt.s32 	%p28, %r25, 23;
	setp.gt.s32 	%p29, %r25, 27;
	setp.gt.s32 	%p30, %r25, 29;
	setp.gt.s32 	%p31, %r25, 30;
	mov.b32 	%r89, %f222;
	mov.b32 	%r90, 1;
	mov.b32 	%r111, 31;
	mov.b32 	%r112, -1;
	// begin inline asm
	shfl.sync.down.b32 %r88, %r89, %r90, %r111, %r112;
	// end inline asm
	mov.b32 	%f166, %r88;
	add.f32 	%f167, %f222, %f166;
	selp.f32 	%f168, %f222, %f167, %p31;
	mov.b32 	%r94, %f168;
	mov.b32 	%r95, 2;
	// begin inline asm
	shfl.sync.down.b32 %r93, %r94, %r95, %r111, %r112;
	// end inline asm
	mov.b32 	%f169, %r93;
	add.f32 	%f170, %f168, %f169;
	selp.f32 	%f171, %f168, %f170, %p30;
	mov.b32 	%r99, %f171;
	mov.b32 	%r100, 4;
	// begin inline asm
	shfl.sync.down.b32 %r98, %r99, %r100, %r111, %r112;
	// end inline asm
	mov.b32 	%f172, %r98;
	add.f32 	%f173, %f171, %f172;
	selp.f32 	%f174, %f171, %f173, %p29;
	mov.b32 	%r104, %f174;
	mov.b32 	%r105, 8;
	// begin inline asm
	shfl.sync.down.b32 %r103, %r104, %r105, %r111, %r112;
	// end inline asm
	mov.b32 	%f175, %r103;
	add.f32 	%f176, %f174, %f175;
	selp.f32 	%f177, %f174, %f176, %p28;
	mov.b32 	%r109, %f177;
	mov.b32 	%r110, 16;
	// begin inline asm
	shfl.sync.down.b32 %r108, %r109, %r110, %r111, %r112;
	// end inline asm
	mov.b32 	%f178, %r108;
	add.f32 	%f179, %f177, %f178;
	selp.f32 	%f22, %f177, %f179, %p27;
	not.pred 	%p32, %p41;
	@%p32 bra 	$L__BB140_25;
	st.shared.f32 	[%r5], %f22;
$L__BB140_25:
	setp.ne.s32 	%p33, %r1, 0;
	bar.sync 	0;
	@%p33 bra 	$L__BB140_27;
	ld.shared.f32 	%f180, [_ZZ14BlockAllReduceI5SumOpfLi128EET0_S1_E12temp_storage+8];
	add.f32 	%f181, %f22, %f180;
	ld.shared.f32 	%f182, [_ZZ14BlockAllReduceI5SumOpfLi128EET0_S1_E12temp_storage+12];
	add.f32 	%f183, %f181, %f182;
	ld.shared.f32 	%f184, [_ZZ14BlockAllReduceI5SumOpfLi128EET0_S1_E12temp_storage+16];
	add.f32 	%f185, %f183, %f184;
	st.shared.f32 	[_ZZ14BlockAllReduceI5SumOpfLi128EET0_S1_E16result_broadcast], %f185;
$L__BB140_27:
	setp.ge.s32 	%p34, %r1, %r2;
	bar.sync 	0;
	ld.shared.f32 	%f23, [_ZZ14BlockAllReduceI5SumOpfLi128EET0_S1_E16result_broadcast];
	@%p34 bra 	$L__BB140_34;
	setp.eq.s32 	%p35, %r7, 0;
	mul.lo.s64 	%rd12, %rd121, %rd18;
	mov.u32 	%r124, %r1;
	@%p35 bra 	$L__BB140_32;
	setp.eq.s32 	%p36, %r7, 1;
	ld.shared.f32 	%f186, [%r8];
	div.rn.f32 	%f187, %f186, %f23;
	ld.shared.f32 	%f188, [%r10];
	div.rn.f32 	%f189, %f188, %f23;
	add.s64 	%rd13, %rd12, %rd7;
	shr.u64 	%rd77, %rd13, 63;
	add.s64 	%rd78, %rd13, %rd77;
	shl.b64 	%rd79, %rd78, 2;
	and.b64  	%rd80, %rd79, -8;
	add.s64 	%rd81, %rd2, %rd80;
	st.global.v2.f32 	[%rd81], {%f187, %f189};
	mov.u32 	%r124, %r11;
	@%p36 bra 	$L__BB140_32;
	setp.eq.s32 	%p37, %r7, 2;
	ld.shared.f32 	%f190, [%r8+512];
	div.rn.f32 	%f191, %f190, %f23;
	ld.shared.f32 	%f192, [%r10+512];
	div.rn.f32 	%f193, %f192, %f23;
	add.s64 	%rd82, %rd13, 256;
	shr.u64 	%rd83, %rd82, 63;
	add.s64 	%rd84, %rd82, %rd83;
	shl.b64 	%rd85, %rd84, 2;
	and.b64  	%rd86, %rd85, -8;
	add.s64 	%rd87, %rd2, %rd86;
	st.global.v2.f32 	[%rd87], {%f191, %f193};
	mov.u32 	%r124, %r12;
	@%p37 bra 	$L__BB140_32;
	ld.shared.f32 	%f194, [%r8+1024];
	div.rn.f32 	%f195, %f194, %f23;
	ld.shared.f32 	%f196, [%r10+1024];
	div.rn.f32 	%f197, %f196, %f23;
	add.s64 	%rd88, %rd13, 512;
	shr.u64 	%rd89, %rd88, 63;
	add.s64 	%rd90, %rd88, %rd89;
	shl.b64 	%rd91, %rd90, 2;
	and.b64  	%rd92, %rd91, -8;
	add.s64 	%rd93, %rd2, %rd92;
	st.global.v2.f32 	[%rd93], {%f195, %f197};
	mov.u32 	%r124, %r13;
$L__BB140_32:
	setp.lt.u32 	%p38, %r6, 384;
	@%p38 bra 	$L__BB140_34;
$L__BB140_33:
	shl.b32 	%r113, %r124, 2;
	mov.u32 	%r114, shared_buf;
	add.s32 	%r115, %r114, %r113;
	ld.shared.f32 	%f198, [%r115];
	div.rn.f32 	%f199, %f198, %f23;
	add.s32 	%r116, %r115, %r9;
	ld.shared.f32 	%f200, [%r116];
	div.rn.f32 	%f201, %f200, %f23;
	shl.b32 	%r117, %r124, 1;
	cvt.u64.u32 	%rd94, %r117;
	add.s64 	%rd95, %rd12, %rd94;
	shr.u64 	%rd96, %rd95, 63;
	add.s64 	%rd97, %rd95, %rd96;
	shl.b64 	%rd98, %rd97, 2;
	and.b64  	%rd99, %rd98, -8;
	add.s64 	%rd100, %rd2, %rd99;
	st.global.v2.f32 	[%rd100], {%f199, %f201};
	ld.shared.f32 	%f202, [%r115+512];
	div.rn.f32 	%f203, %f202, %f23;
	ld.shared.f32 	%f204, [%r116+512];
	div.rn.f32 	%f205, %f204, %f23;
	add.s64 	%rd101, %rd95, 256;
	shr.u64 	%rd102, %rd101, 63;
	add.s64 	%rd103, %rd101, %rd102;
	shl.b64 	%rd104, %rd103, 2;
	and.b64  	%rd105, %rd104, -8;
	add.s64 	%rd106, %rd2, %rd105;
	st.global.v2.f32 	[%rd106], {%f203, %f205};
	ld.shared.f32 	%f206, [%r115+1024];
	div.rn.f32 	%f207, %f206, %f23;
	ld.shared.f32 	%f208, [%r116+1024];
	div.rn.f32 	%f209, %f208, %f23;
	add.s32 	%r118, %r117, 512;
	cvt.u64.u32 	%rd107, %r118;
	add.s64 	%rd108, %rd12, %rd107;
	shr.u64 	%rd109, %rd108, 63;
	add.s64 	%rd110, %rd108, %rd109;
	shl.b64 	%rd111, %rd110, 2;
	and.b64  	%rd112, %rd111, -8;
	add.s64 	%rd113, %rd2, %rd112;
	st.global.v2.f32 	[%rd113], {%f207, %f209};
	ld.shared.f32 	%f210, [%r115+1536];
	div.rn.f32 	%f211, %f210, %f23;
	ld.shared.f32 	%f212, [%r116+1536];
	div.rn.f32 	%f213, %f212, %f23;
	add.s32 	%r119, %r117, 768;
	cvt.u64.u32 	%rd114, %r119;
	add.s64 	%rd115, %rd12, %rd114;
	shr.u64 	%rd116, %rd115, 63;
	add.s64 	%rd117, %rd115, %rd116;
	shl.b64 	%rd118, %rd117, 2;
	and.b64  	%rd119, %rd118, -8;
	add.s64 	%rd120, %rd2, %rd119;
	st.global.v2.f32 	[%rd120], {%f211, %f213};
	add.s32 	%r124, %r124, 512;
	setp.lt.s32 	%p39, %r124, %r2;
	@%p39 bra 	$L__BB140_33;
$L__BB140_34:
	add.s64 	%rd121, %rd121, %rd5;
	setp.lt.s64 	%p40, %rd121, %rd19;
	@%p40 bra 	$L__BB140_4;
$L__BB140_35:
	ret;

}
	// .globl	_Z20SoftmaxBlockSMemImplI10DirectLoadIffE11DirectStoreIffEfLi2ELi1024EL9Algorithm0EEvT_T0_ll
.visible .entry _Z20SoftmaxBlockSMemImplI10DirectLoadIffE11DirectStoreIffEfLi2ELi1024EL9Algorithm0EEvT_T0_ll(
	.param .align 8 .b8 _Z20SoftmaxBlockSMemImplI10DirectLoadIffE11DirectStoreIffEfLi2ELi1024EL9Algorithm0EEvT_T0_ll_param_0[16],
	.param .align 8 .b8 _Z20SoftmaxBlockSMemImplI10DirectLoadIffE11DirectStoreIffEfLi2ELi1024EL9Algorithm0EEvT_T0_ll_param_1[16],
	.param .u64 _Z20SoftmaxBlockSMemImplI10DirectLoadIffE11DirectStoreIffEfLi2ELi1024EL9Algorithm0EEvT_T0_ll_param_2,
	.param .u64 _Z20SoftmaxBlockSMemImplI10DirectLoadIffE11DirectStoreIffEfLi2ELi1024EL9Algorithm0EEvT_T0_ll_param_3
)
{
	.reg .pred 	%p<42>;
	.reg .b32 	%r<125>;
	.reg .b32 	%f<335>;
	.reg .b64 	%rd<122>;

	ld.param.u64 	%rd21, [_Z20SoftmaxBlockSMemImplI10DirectLoadIffE11DirectStoreIffEfLi2ELi1024EL9Algorithm0EEvT_T0_ll_param_1+8];
	ld.param.u64 	%rd19, [_Z20SoftmaxBlockSMemImplI10DirectLoadIffE11DirectStoreIffEfLi2ELi1024EL9Algorithm0EEvT_T0_ll_param_0+8];
	ld.param.u64 	%rd20, [_Z20SoftmaxBlockSMemImplI10DirectLoadIffE11DirectStoreIffEfLi2ELi1024EL9Algorithm0EEvT_T0_ll_param_1];
	ld.param.u64 	%rd18, [_Z20SoftmaxBlockSMemImplI10DirectLoadIffE11DirectStoreIffEfLi2ELi1024EL9Algorithm0EEvT_T0_ll_param_0];
	ld.param.u64 	%rd22, [_Z20SoftmaxBlockSMemImplI10DirectLoadIffE11DirectStoreIffEfLi2ELi1024EL9Algorithm0EEvT_T0_ll_param_2];
	ld.param.u64 	%rd23, [_Z20SoftmaxBlockSMemImplI10DirectLoadIffE11DirectStoreIffEfLi2ELi1024EL9Algorithm0EEvT_T0_ll_param_3];
	cvta.to.global.u64 	%rd1, %rd18;
	cvta.to.global.u64 	%rd2, %rd20;
	mov.u32 	%r1, %tid.x;
	and.b64  	%rd24, %rd23, 1;
	setp.eq.b64 	%p2, %rd24, 1;
	not.pred 	%p3, %p2;
	@%p3 bra 	$L__BB141_2;
	mov.u64 	%rd25, $str$2;
	cvta.global.u64 	%rd26, %rd25;
	mov.u64 	%rd27, $str$1;
	cvta.global.u64 	%rd28, %rd27;
	mov.u64 	%rd29, __unnamed_142;
	cvta.global.u64 	%rd30, %rd29;
	{ // callseq 141, 0
	.param .b64 param0;
	st.param.b64 	[param0], %rd26;
	.param .b64 param1;
	st.param.b64 	[param1], %rd28;
	.param .b32 param2;
	st.param.b32 	[param2], 552;
	.param .b64 param3;
	st.param.b64 	[param3], %rd30;
	.param .b64 param4;
	st.param.b64 	[param4], 1;
	call.uni 
	__assertfail, 
	(
	param0, 
	param1, 
	param2, 
	param3, 
	param4
	);
	} // callseq 141
$L__BB141_2:
	shr.u64 	%rd31, %rd23, 63;
	add.s64 	%rd32, %rd23, %rd31;
	shr.u64 	%rd33, %rd32, 1;
	cvt.u32.u64 	%r2, %rd33;
	mov.u32 	%r27, %ctaid.x;
	cvt.u64.u32 	%rd120, %r27;
	setp.le.s64 	%p4, %rd22, %rd120;
	@%p4 bra 	$L__BB141_36;
	// begin inline asm
	mov.u32 %r28, %laneid;
	// end inline asm
	shr.u32 	%r29, %r1, 3;
	and.b32  	%r30, %r29, 124;
	mov.u32 	%r31, _ZZ14BlockAllReduceI5MaxOpfLi1024EET0_S1_E12temp_storage;
	add.s32 	%r32, %r31, %r30;
	add.s32 	%r4, %r32, 32;
	cvt.u64.u32 	%rd4, %r1;
	mov.u32 	%r33, _ZZ14BlockAllReduceI5SumOpfLi1024EET0_S1_E12temp_storage;
	add.s32 	%r34, %r33, %r30;
	add.s32 	%r5, %r34, 32;
	mov.u32 	%r35, %nctaid.x;
	cvt.u64.u32 	%rd5, %r35;
	not.b32 	%r36, %r1;
	add.s32 	%r6, %r36, %r2;
	shr.u32 	%r37, %r6, 10;
	add.s32 	%r38, %r37, 1;
	not.b64 	%rd34, %rd4;
	add.s64 	%rd6, %rd23, %rd34;
	and.b32  	%r7, %r38, 3;
	shl.b32 	%r39, %r1, 1;
	cvt.u64.u32 	%rd7, %r39;
	shl.b32 	%r40, %r1, 2;
	mov.u32 	%r41, shared_buf;
	add.s32 	%r8, %r41, %r40;
	shl.b32 	%r9, %r2, 2;
	add.s32 	%r10, %r8, %r9;
	or.b32  	%r11, %r1, 1024;
	or.b32  	%r12, %r1, 2048;
	or.b32  	%r13, %r1, 3072;
	and.b64  	%rd8, %rd6, 3072;
$L__BB141_4:
	setp.ge.s32 	%p5, %r1, %r2;
	mov.f32 	%f329, 0fFF800000;
	@%p5 bra 	$L__BB141_12;
	setp.eq.s32 	%p6, %r7, 0;
	mul.lo.s64 	%rd10, %rd120, %rd19;
	mov.f32 	%f329, 0fFF800000;
	mov.u32 	%r118, %r1;
	@%p6 bra 	$L__BB141_9;
	setp.eq.s32 	%p7, %r7, 1;
	add.s64 	%rd11, %rd10, %rd7;
	shr.u64 	%rd35, %rd11, 63;
	add.s64 	%rd36, %rd11, %rd35;
	shl.b64 	%rd37, %rd36, 2;
	and.b64  	%rd38, %rd37, -8;
	add.s64 	%rd39, %rd1, %rd38;
	ld.global.v2.f32 	{%f27, %f28}, [%rd39];
	st.shared.f32 	[%r8], %f27;
	max.f32 	%f29, %f27, 0fFF800000;
	st.shared.f32 	[%r10], %f28;
	max.f32 	%f329, %f29, %f28;
	mov.u32 	%r118, %r11;
	@%p7 bra 	$L__BB141_9;
	setp.eq.s32 	%p8, %r7, 2;
	add.s64 	%rd40, %rd11, 2048;
	shr.u64 	%rd41, %rd40, 63;
	add.s64 	%rd42, %rd40, %rd41;
	shl.b64 	%rd43, %rd42, 2;
	and.b64  	%rd44, %rd43, -8;
	add.s64 	%rd45, %rd1, %rd44;
	ld.global.v2.f32 	{%f30, %f31}, [%rd45];
	st.shared.f32 	[%r8+4096], %f30;
	max.f32 	%f32, %f329, %f30;
	st.shared.f32 	[%r10+4096], %f31;
	max.f32 	%f329, %f32, %f31;
	mov.u32 	%r118, %r12;
	@%p8 bra 	$L__BB141_9;
	add.s64 	%rd46, %rd11, 4096;
	shr.u64 	%rd47, %rd46, 63;
	add.s64 	%rd48, %rd46, %rd47;
	shl.b64 	%rd49, %rd48, 2;
	and.b64  	%rd50, %rd49, -8;
	add.s64 	%rd51, %rd1, %rd50;
	ld.global.v2.f32 	{%f33, %f34}, [%rd51];
	st.shared.f32 	[%r8+8192], %f33;
	max.f32 	%f35, %f329, %f33;
	st.shared.f32 	[%r10+8192], %f34;
	max.f32 	%f329, %f35, %f34;
	mov.u32 	%r118, %r13;
$L__BB141_9:
	setp.lt.u32 	%p9, %r6, 3072;
	@%p9 bra 	$L__BB141_12;
	mul.wide.u32 	%rd52, %r118, 2;
	add.s64 	%rd53, %rd10, %rd52;
	add.s64 	%rd121, %rd53, 4096;
	shl.b32 	%r42, %r118, 2;
	mov.u32 	%r43, shared_buf;
	add.s32 	%r44, %r43, %r42;
	add.s32 	%r119, %r44, 8192;
$L__BB141_11:
	add.s64 	%rd54, %rd121, -4096;
	shr.u64 	%rd55, %rd54, 63;
	add.s64 	%rd56, %rd54, %rd55;
	shl.b64 	%rd57, %rd56, 2;
	and.b64  	%rd58, %rd57, -8;
	add.s64 	%rd59, %rd1, %rd58;
	ld.global.v2.f32 	{%f36, %f37}, [%rd59];
	st.shared.f32 	[%r119+-8192], %f36;
	max.f32 	%f38, %f329, %f36;
	add.s32 	%r45, %r119, %r9;
	st.shared.f32 	[%r45+-8192], %f37;
	max.f32 	%f39, %f38, %f37;
	add.s64 	%rd60, %rd121, -2048;
	shr.u64 	%rd61, %rd60, 63;
	add.s64 	%rd62, %rd60, %rd61;
	shl.b64 	%rd63, %rd62, 2;
	and.b64  	%rd64, %rd63, -8;
	add.s64 	%rd65, %rd1, %rd64;
	ld.global.v2.f32 	{%f40, %f41}, [%rd65];
	st.shared.f32 	[%r119+-4096], %f40;
	max.f32 	%f42, %f39, %f40;
	st.shared.f32 	[%r45+-4096], %f41;
	max.f32 	%f43, %f42, %f41;
	shr.u64 	%rd66, %rd121, 63;
	add.s64 	%rd67, %rd121, %rd66;
	shl.b64 	%rd68, %rd67, 2;
	and.b64  	%rd69, %rd68, -8;
	add.s64 	%rd70, %rd1, %rd69;
	ld.global.v2.f32 	{%f44, %f45}, [%rd70];
	st.shared.f32 	[%r119], %f44;
	max.f32 	%f46, %f43, %f44;
	st.shared.f32 	[%r45], %f45;
	max.f32 	%f47, %f46, %f45;
	add.s64 	%rd71, %rd121, 2048;
	shr.u64 	%rd72, %rd71, 63;
	add.s64 	%rd73, %rd71, %rd72;
	shl.b64 	%rd74, %rd73, 2;
	and.b64  	%rd75, %rd74, -8;
	add.s64 	%rd76, %rd1, %rd75;
	ld.global.v2.f32 	{%f48, %f49}, [%rd76];
	st.shared.f32 	[%r119+4096], %f48;
	max.f32 	%f50, %f47, %f48;
	st.shared.f32 	[%r45+4096], %f49;
	max.f32 	%f329, %f50, %f49;
	add.s32 	%r118, %r118, 4096;
	add.s64 	%rd121, %rd121, 8192;
	add.s32 	%r119, %r119, 16384;
	setp.lt.s32 	%p10, %r118, %r2;
	@%p10 bra 	$L__BB141_11;
$L__BB141_12:
	setp.gt.s32 	%p12, %r28, 15;
	setp.gt.s32 	%p13, %r28, 23;
	setp.gt.s32 	%p14, %r28, 27;
	setp.gt.s32 	%p15, %r28, 29;
	setp.gt.s32 	%p16, %r28, 30;
	mov.b32 	%r47, %f329;
	mov.b32 	%r48, 1;
	mov.b32 	%r69, 31;
	mov.b32 	%r70, -1;
	// begin inline asm
	shfl.sync.down.b32 %r46, %r47, %r48, %r69, %r70;
	// end inline asm
	mov.b32 	%f51, %r46;
	max.f32 	%f52, %f329, %f51;
	selp.f32 	%f53, %f329, %f52, %p16;
	mov.b32 	%r52, %f53;
	mov.b32 	%r53, 2;
	// begin inline asm
	shfl.sync.down.b32 %r51, %r52, %r53, %r69, %r70;
	// end inline asm
	mov.b32 	%f54, %r51;
	max.f32 	%f55, %f53, %f54;
	selp.f32 	%f56, %f53, %f55, %p15;
	mov.b32 	%r57, %f56;
	mov.b32 	%r58, 4;
	// begin inline asm
	shfl.sync.down.b32 %r56, %r57, %r58, %r69, %r70;
	// end inline asm
	mov.b32 	%f57, %r56;
	max.f32 	%f58, %f56, %f57;
	selp.f32 	%f59, %f56, %f58, %p14;
	mov.b32 	%r62, %f59;
	mov.b32 	%r63, 8;
	// begin inline asm
	shfl.sync.down.b32 %r61, %r62, %r63, %r69, %r70;
	// end inline asm
	mov.b32 	%f60, %r61;
	max.f32 	%f9, %f59, %f60;
	selp.f32 	%f330, %f59, %f9, %p13;
	mov.b32 	%r67, %f330;
	mov.b32 	%r68, 16;
	// begin inline asm
	shfl.sync.down.b32 %r66, %r67, %r68, %r69, %r70;
	// end inline asm
	mov.pred 	%p41, 0;
	@%p12 bra 	$L__BB141_15;
	setp.ne.s32 	%p18, %r28, 0;
	mov.b32 	%f61, %r66;
	max.f32 	%f330, %f9, %f61;
	@%p18 bra 	$L__BB141_15;
	st.shared.f32 	[%r4], %f330;
	mov.pred 	%p41, -1;
$L__BB141_15:
	setp.ne.s32 	%p20, %r1, 0;
	bar.sync 	0;
	@%p20 bra 	$L__BB141_17;
	ld.shared.f32 	%f62, [_ZZ14BlockAllReduceI5MaxOpfLi1024EET0_S1_E12temp_storage+36];
	max.f32 	%f63, %f330, %f62;
	ld.shared.f32 	%f64, [_ZZ14BlockAllReduceI5MaxOpfLi1024EET0_S1_E12temp_storage+40];
	max.f32 	%f65, %f63, %f64;
	ld.shared.f32 	%f66, [_ZZ14BlockAllReduceI5MaxOpfLi1024EET0_S1_E12temp_storage+44];
	max.f32 	%f67, %f65, %f66;
	ld.shared.f32 	%f68, [_ZZ14BlockAllReduceI5MaxOpfLi1024EET0_S1_E12temp_storage+48];
	max.f32 	%f69, %f67, %f68;
	ld.shared.f32 	%f70, [_ZZ14BlockAllReduceI5MaxOpfLi1024EET0_S1_E12temp_storage+52];
	max.f32 	%f71, %f69, %f70;
	ld.shared.f32 	%f72, [_ZZ14BlockAllReduceI5MaxOpfLi1024EET0_S1_E12temp_storage+56];
	max.f32 	%f73, %f71, %f72;
	ld.shared.f32 	%f74, [_ZZ14BlockAllReduceI5MaxOpfLi1024EET0_S1_E12temp_storage+60];
	max.f32 	%f75, %f73, %f74;
	ld.shared.f32 	%f76, [_ZZ14BlockAllReduceI5MaxOpfLi1024EET0_S1_E12temp_storage+64];
	max.f32 	%f77, %f75, %f76;
	ld.shared.f32 	%f78, [_ZZ14BlockAllReduceI5MaxOpfLi1024EET0_S1_E12temp_storage+68];
	max.f32 	%f79, %f77, %f78;
	ld.shared.f32 	%f80, [_ZZ14BlockAllReduceI5MaxOpfLi1024EET0_S1_E12temp_storage+72];
	max.f32 	%f81, %f79, %f80;
	ld.shared.f32 	%f82, [_ZZ14BlockAllReduceI5MaxOpfLi1024EET0_S1_E12temp_storage+76];
	max.f32 	%f83, %f81, %f82;
	ld.shared.f32 	%f84, [_ZZ14BlockAllReduceI5MaxOpfLi1024EET0_S1_E12temp_storage+80];
	max.f32 	%f85, %f83, %f84;
	ld.shared.f32 	%f86, [_ZZ14BlockAllReduceI5MaxOpfLi1024EET0_S1_E12temp_storage+84];
	max.f32 	%f87, %f85, %f86;
	ld.shared.f32 	%f88, [_ZZ14BlockAllReduceI5MaxOpfLi1024EET0_S1_E12temp_storage+88];
	max.f32 	%f89, %f87, %f88;
	ld.shared.f32 	%f90, [_ZZ14BlockAllReduceI5MaxOpfLi1024EET0_S1_E12temp_storage+92];
	max.f32 	%f91, %f89, %f90;
	ld.shared.f32 	%f92, [_ZZ14BlockAllReduceI5MaxOpfLi1024EET0_S1_E12temp_storage+96];
	max.f32 	%f93, %f91, %f92;
	ld.shared.f32 	%f94, [_ZZ14BlockAllReduceI5MaxOpfLi1024EET0_S1_E12temp_storage+100];
	max.f32 	%f95, %f93, %f94;
	ld.shared.f32 	%f96, [_ZZ14BlockAllReduceI5MaxOpfLi1024EET0_S1_E12temp_storage+104];
	max.f32 	%f97, %f95, %f96;
	ld.shared.f32 	%f98, [_ZZ14BlockAllReduceI5MaxOpfLi1024EET0_S1_E12temp_storage+108];
	max.f32 	%f99, %f97, %f98;
	ld.shared.f32 	%f100, [_ZZ14BlockAllReduceI5MaxOpfLi1024EET0_S1_E12temp_storage+112];
	max.f32 	%f101, %f99, %f100;
	ld.shared.f32 	%f102, [_ZZ14BlockAllReduceI5MaxOpfLi1024EET0_S1_E12temp_storage+116];
	max.f32 	%f103, %f101, %f102;
	ld.shared.f32 	%f104, [_ZZ14BlockAllReduceI5MaxOpfLi1024EET0_S1_E12temp_storage+120];
	max.f32 	%f105, %f103, %f104;
	ld.shared.f32 	%f106, [_ZZ14BlockAllReduceI5MaxOpfLi1024EET0_S1_E12temp_storage+124];
	max.f32 	%f107, %f105, %f106;
	ld.shared.f32 	%f108, [_ZZ14BlockAllReduceI5MaxOpfLi1024EET0_S1_E12temp_storage+128];
	max.f32 	%f109, %f107, %f108;
	ld.shared.f32 	%f110, [_ZZ14BlockAllReduceI5MaxOpfLi1024EET0_S1_E12temp_storage+132];
	max.f32 	%f111, %f109, %f110;
	ld.shared.f32 	%f112, [_ZZ14BlockAllReduceI5MaxOpfLi1024EET0_S1_E12temp_storage+136];
	max.f32 	%f113, %f111, %f112;
	ld.shared.f32 	%f114, [_ZZ14BlockAllReduceI5MaxOpfLi1024EET0_S1_E12temp_storage+140];
	max.f32 	%f115, %f113, %f114;
	ld.shared.f32 	%f116, [_ZZ14BlockAllReduceI5MaxOpfLi1024EET0_S1_E12temp_storage+144];
	max.f32 	%f117, %f115, %f116;
	ld.shared.f32 	%f118, [_ZZ14BlockAllReduceI5MaxOpfLi1024EET0_S1_E12temp_storage+148];
	max.f32 	%f119, %f117, %f118;
	ld.shared.f32 	%f120, [_ZZ14BlockAllReduceI5MaxOpfLi1024EET0_S1_E12temp_storage+152];
	max.f32 	%f121, %f119, %f120;
	ld.shared.f32 	%f122, [_ZZ14BlockAllReduceI5MaxOpfLi1024EET0_S1_E12temp_storage+156];
	max.f32 	%f123, %f121, %f122;
	st.shared.f32 	[_ZZ14BlockAllReduceI5MaxOpfLi1024EET0_S1_E16result_broadcast], %f123;
$L__BB141_17:
	setp.le.s64 	%p21, %rd23, %rd4;
	bar.sync 	0;
	mov.f32 	%f334, 0f00000000;
	ld.shared.f32 	%f13, [_ZZ14BlockAllReduceI5MaxOpfLi1024EET0_S1_E16result_broadcast];
	@%p21 bra 	$L__BB141_24;
	setp.eq.s64 	%p22, %rd8, 3072;
	mov.f32 	%f334, 0f00000000;
	mov.u32 	%r121, %r1;
	@%p22 bra 	$L__BB141_22;
	setp.eq.s64 	%p23, %rd8, 0;
	ld.shared.f32 	%f127, [%r8];
	sub.f32 	%f128, %f127, %f13;
	fma.rn.f32 	%f129, %f128, 0f3BBB989D, 0f3F000000;
	cvt.sat.f32.f32 	%f130, %f129;
	mov.f32 	%f131, 0f4B400001;
	mov.f32 	%f132, 0f437C0000;
	fma.rm.f32 	%f133, %f130, %f132, %f131;
	add.f32 	%f134, %f133, 0fCB40007F;
	neg.f32 	%f135, %f134;
	fma.rn.f32 	%f136, %f128, 0f3FB8AA3B, %f135;
	fma.rn.f32 	%f137, %f128, 0f32A57060, %f136;
	mov.b32 	%r71, %f133;
	shl.b32 	%r72, %r71, 23;
	mov.b32 	%f138, %r72;
	ex2.approx.ftz.f32 	%f139, %f137;
	mul.f32 	%f140, %f139, %f138;
	st.shared.f32 	[%r8], %f140;
	add.f32 	%f334, %f140, 0f00000000;
	mov.u32 	%r121, %r11;
	@%p23 bra 	$L__BB141_22;
	setp.eq.s64 	%p24, %rd8, 1024;
	ld.shared.f32 	%f141, [%r8+4096];
	sub.f32 	%f142, %f141, %f13;
	fma.rn.f32 	%f143, %f142, 0f3BBB989D, 0f3F000000;
	cvt.sat.f32.f32 	%f144, %f143;
	mov.f32 	%f145, 0f4B400001;
	mov.f32 	%f146, 0f437C0000;
	fma.rm.f32 	%f147, %f144, %f146, %f145;
	add.f32 	%f148, %f147, 0fCB40007F;
	neg.f32 	%f149, %f148;
	fma.rn.f32 	%f150, %f142, 0f3FB8AA3B, %f149;
	fma.rn.f32 	%f151, %f142, 0f32A57060, %f150;
	mov.b32 	%r73, %f147;
	shl.b32 	%r74, %r73, 23;
	mov.b32 	%f152, %r74;
	ex2.approx.ftz.f32 	%f153, %f151;
	mul.f32 	%f154, %f153, %f152;
	st.shared.f32 	[%r8+4096], %f154;
	add.f32 	%f334, %f334, %f154;
	mov.u32 	%r121, %r12;
	@%p24 bra 	$L__BB141_22;
	ld.shared.f32 	%f155, [%r8+8192];
	sub.f32 	%f156, %f155, %f13;
	fma.rn.f32 	%f157, %f156, 0f3BBB989D, 0f3F000000;
	cvt.sat.f32.f32 	%f158, %f157;
	mov.f32 	%f159, 0f4B400001;
	mov.f32 	%f160, 0f437C0000;
	fma.rm.f32 	%f161, %f158, %f160, %f159;
	add.f32 	%f162, %f161, 0fCB40007F;
	neg.f32 	%f163, %f162;
	fma.rn.f32 	%f164, %f156, 0f3FB8AA3B, %f163;
	fma.rn.f32 	%f165, %f156, 0f32A57060, %f164;
	mov.b32 	%r75, %f161;
	shl.b32 	%r76, %r75, 23;
	mov.b32 	%f166, %r76;
	ex2.approx.ftz.f32 	%f167, %f165;
	mul.f32 	%f168, %f167, %f166;
	st.shared.f32 	[%r8+8192], %f168;
	add.f32 	%f334, %f334, %f168;
	mov.u32 	%r121, %r13;
$L__BB141_22:
	setp.lt.u64 	%p25, %rd6, 3072;
	@%p25 bra 	$L__BB141_24;
$L__BB141_23:
	shl.b32 	%r77, %r121, 2;
	mov.u32 	%r78, shared_buf;
	add.s32 	%r79, %r78, %r77;
	ld.shared.f32 	%f169, [%r79];
	sub.f32 	%f170, %f169, %f13;
	fma.rn.f32 	%f171, %f170, 0f3BBB989D, 0f3F000000;
	cvt.sat.f32.f32 	%f172, %f171;
	mov.f32 	%f173, 0f4B400001;
	mov.f32 	%f174, 0f437C0000;
	fma.rm.f32 	%f175, %f172, %f174, %f173;
	add.f32 	%f176, %f175, 0fCB40007F;
	neg.f32 	%f177, %f176;
	fma.rn.f32 	%f178, %f170, 0f3FB8AA3B, %f177;
	fma.rn.f32 	%f179, %f170, 0f32A57060, %f178;
	mov.b32 	%r80, %f175;
	shl.b32 	%r81, %r80, 23;
	mov.b32 	%f180, %r81;
	ex2.approx.ftz.f32 	%f181, %f179;
	mul.f32 	%f182, %f181, %f180;
	st.shared.f32 	[%r79], %f182;
	add.f32 	%f183, %f334, %f182;
	ld.shared.f32 	%f184, [%r79+4096];
	sub.f32 	%f185, %f184, %f13;
	fma.rn.f32 	%f186, %f185, 0f3BBB989D, 0f3F000000;
	cvt.sat.f32.f32 	%f187, %f186;
	fma.rm.f32 	%f188, %f187, %f174, %f173;
	add.f32 	%f189, %f188, 0fCB40007F;
	neg.f32 	%f190, %f189;
	fma.rn.f32 	%f191, %f185, 0f3FB8AA3B, %f190;
	fma.rn.f32 	%f192, %f185, 0f32A57060, %f191;
	mov.b32 	%r82, %f188;
	shl.b32 	%r83, %r82, 23;
	mov.b32 	%f193, %r83;
	ex2.approx.ftz.f32 	%f194, %f192;
	mul.f32 	%f195, %f194, %f193;
	st.shared.f32 	[%r79+4096], %f195;
	add.f32 	%f196, %f183, %f195;
	ld.shared.f32 	%f197, [%r79+8192];
	sub.f32 	%f198, %f197, %f13;
	fma.rn.f32 	%f199, %f198, 0f3BBB989D, 0f3F000000;
	cvt.sat.f32.f32 	%f200, %f199;
	fma.rm.f32 	%f201, %f200, %f174, %f173;
	add.f32 	%f202, %f201, 0fCB40007F;
	neg.f32 	%f203, %f202;
	fma.rn.f32 	%f204, %f198, 0f3FB8AA3B, %f203;
	fma.rn.f32 	%f205, %f198, 0f32A57060, %f204;
	mov.b32 	%r84, %f201;
	shl.b32 	%r85, %r84, 23;
	mov.b32 	%f206, %r85;
	ex2.approx.ftz.f32 	%f207, %f205;
	mul.f32 	%f208, %f207, %f206;
	st.shared.f32 	[%r79+8192], %f208;
	add.f32 	%f209, %f196, %f208;
	ld.shared.f32 	%f210, [%r79+12288];
	sub.f32 	%f211, %f210, %f13;
	fma.rn.f32 	%f212, %f211, 0f3BBB989D, 0f3F000000;
	cvt.sat.f32.f32 	%f213, %f212;
	fma.rm.f32 	%f214, %f213, %f174, %f173;
	add.f32 	%f215, %f214, 0fCB40007F;
	neg.f32 	%f216, %f215;
	fma.rn.f32 	%f217, %f211, 0f3FB8AA3B, %f216;
	fma.rn.f32 	%f218, %f211, 0f32A57060, %f217;
	mov.b32 	%r86, %f214;
	shl.b32 	%r87, %r86, 23;
	mov.b32 	%f219, %r87;
	ex2.approx.ftz.f32 	%f220, %f218;
	mul.f32 	%f221, %f220, %f219;
	st.shared.f32 	[%r79+12288], %f221;
	add.f32 	%f334, %f209, %f221;
	add.s32 	%r121, %r121, 4096;
	cvt.u64.u32 	%rd77, %r121;
	setp.gt.u64 	%p26, %rd23, %rd77;
	@%p26 bra 	$L__BB141_23;
$L__BB141_24:
	setp.gt.s32 	%p27, %r28, 15;
	setp.gt.s32 	%p28, %r28, 23;
	setp.gt.s32 	%p29, %r28, 27;
	setp.gt.s32 	%p30, %r28, 29;
	setp.gt.s32 	%p31, %r28, 30;
	mov.b32 	%r89, %f334;
	mov.b32 	%r90, 1;
	mov.b32 	%r111, 31;
	mov.b32 	%r112, -1;
	// begin inline asm
	shfl.sync.down.b32 %r88, %r89, %r90, %r111, %r112;
	// end inline asm
	mov.b32 	%f222, %r88;
	add.f32 	%f223, %f334, %f222;
	selp.f32 	%f224, %f334, %f223, %p31;
	mov.b32 	%r94, %f224;
	mov.b32 	%r95, 2;
	// begin inline asm
	shfl.sync.down.b32 %r93, %r94, %r95, %r111, %r112;
	// end inline asm
	mov.b32 	%f225, %r93;
	add.f32 	%f226, %f224, %f225;
	selp.f32 	%f227, %f224, %f226, %p30;
	mov.b32 	%r99, %f227;
	mov.b32 	%r100, 4;
	// begin inline asm
	shfl.sync.down.b32 %r98, %r99, %r100, %r111, %r112;
	// end inline asm
	mov.b32 	%f228, %r98;
	add.f32 	%f229, %f227, %f228;
	selp.f32 	%f230, %f227, %f229, %p29;
	mov.b32 	%r104, %f230;
	mov.b32 	%r105, 8;
	// begin inline asm
	shfl.sync.down.b32 %r103, %r104, %r105, %r111, %r112;
	// end inline asm
	mov.b32 	%f231, %r103;
	add.f32 	%f232, %f230, %f231;
	selp.f32 	%f233, %f230, %f232, %p28;
	mov.b32 	%r109, %f233;
	mov.b32 	%r110, 16;
	// begin inline asm
	shfl.sync.down.b32 %r108, %r109, %r110, %r111, %r112;
	// end inline asm
	mov.b32 	%f234, %r108;
	add.f32 	%f235, %f233, %f234;
	selp.f32 	%f22, %f233, %f235, %p27;
	not.pred 	%p32, %p41;
	@%p32 bra 	$L__BB141_26;
	st.shared.f32 	[%r5], %f22;
$L__BB141_26:
	setp.ne.s32 	%p33, %r1, 0;
	bar.sync 	0;
	@%p33 bra 	$L__BB141_28;
	ld.shared.f32 	%f236, [_ZZ14BlockAllReduceI5SumOpfLi1024EET0_S1_E12temp_storage+36];
	add.f32 	%f237, %f22, %f236;
	ld.shared.f32 	%f238, [_ZZ14BlockAllReduceI5SumOpfLi1024EET0_S1_E12temp_storage+40];
	add.f32 	%f239, %f237, %f238;
	ld.shared.f32 	%f240, [_ZZ14BlockAllReduceI5SumOpfLi1024EET0_S1_E12temp_storage+44];
	add.f32 	%f241, %f239, %f240;
	ld.shared.f32 	%f242, [_ZZ14BlockAllReduceI5SumOpfLi1024EET0_S1_E12temp_storage+48];
	add.f32 	%f243, %f241, %f242;
	ld.shared.f32 	%f244, [_ZZ14BlockAllReduceI5SumOpfLi1024EET0_S1_E12temp_storage+52];
	add.f32 	%f245, %f243, %f244;
	ld.shared.f32 	%f246, [_ZZ14BlockAllReduceI5SumOpfLi1024EET0_S1_E12temp_storage+56];
	add.f32 	%f247, %f245, %f246;
	ld.shared.f32 	%f248, [_ZZ14BlockAllReduceI5SumOpfLi1024EET0_S1_E12temp_storage+60];
	add.f32 	%f249, %f247, %f248;
	ld.shared.f32 	%f250, [_ZZ14BlockAllReduceI5SumOpfLi1024EET0_S1_E12temp_storage+64];
	add.f32 	%f251, %f249, %f250;
	ld.shared.f32 	%f252, [_ZZ14BlockAllReduceI5SumOpfLi1024EET0_S1_E12temp_storage+68];
	add.f32 	%f253, %f251, %f252;
	ld.shared.f32 	%f254, [_ZZ14BlockAllReduceI5SumOpfLi1024EET0_S1_E12temp_storage+72];
	add.f32 	%f255, %f253, %f254;
	ld.shared.f32 	%f256, [_ZZ14BlockAllReduceI5SumOpfLi1024EET0_S1_E12temp_storage+76];
	add.f32 	%f257, %f255, %f256;
	ld.shared.f32 	%f258, [_ZZ14BlockAllReduceI5SumOpfLi1024EET0_S1_E12temp_storage+80];
	add.f32 	%f259, %f257, %f258;
	ld.shared.f32 	%f260, [_ZZ14BlockAllReduceI5SumOpfLi1024EET0_S1_E12temp_storage+84];
	add.f32 	%f261, %f259, %f260;
	ld.shared.f32 	%f262, [_ZZ14BlockAllReduceI5SumOpfLi1024EET0_S1_E12temp_storage+88];
	add.f32 	%f263, %f261, %f262;
	ld.shared.f32 	%f264, [_ZZ14BlockAllReduceI5SumOpfLi1024EET0_S1_E12temp_storage+92];
	add.f32 	%f265, %f263, %f264;
	ld.shared.f32 	%f266, [_ZZ14BlockAllReduceI5SumOpfLi1024EET0_S1_E12temp_storage+96];
	add.f32 	%f267, %f265, %f266;
	ld.shared.f32 	%f268, [_ZZ14BlockAllReduceI5SumOpfLi1024EET0_S1_E12temp_storage+100];
	add.f32 	%f269, %f267, %f268;
	ld.shared.f32 	%f270, [_ZZ14BlockAllReduceI5SumOpfLi1024EET0_S1_E12temp_storage+104];
	add.f32 	%f271, %f269, %f270;
	ld.shared.f32 	%f272, [_ZZ14BlockAllReduceI5SumOpfLi1024EET0_S1_E12temp_storage+108];
	add.f32 	%f273, %f271, %f272;
	ld.shared.f32 	%f274, [_ZZ14BlockAllReduceI5SumOpfLi1024EET0_S1_E12temp_storage+112];
	add.f32 	%f275, %f273, %f274;
	ld.shared.f32 	%f276, [_ZZ14BlockAllReduceI5SumOpfLi1024EET0_S1_E12temp_storage+116];
	add.f32 	%f277, %f275, %f276;
	ld.shared.f32 	%f278, [_ZZ14BlockAllReduceI5SumOpfLi1024EET0_S1_E12temp_storage+120];
	add.f32 	%f279, %f277, %f278;
	ld.shared.f32 	%f280, [_ZZ14BlockAllReduceI5SumOpfLi1024EET0_S1_E12temp_storage+124];
	add.f32 	%f281, %f279, %f280;
	ld.shared.f32 	%f282, [_ZZ14BlockAllReduceI5SumOpfLi1024EET0_S1_E12temp_storage+128];
	add.f32 	%f283, %f281, %f282;
	ld.shared.f32 	%f284, [_ZZ14BlockAllReduceI5SumOpfLi1024EET0_S1_E12temp_storage+132];
	add.f32 	%f285, %f283, %f284;
	ld.shared.f32 	%f286, [_ZZ14BlockAllReduceI5SumOpfLi1024EET0_S1_E12temp_storage+136];
	add.f32 	%f287, %f285, %f286;
	ld.shared.f32 	%f288, [_ZZ14BlockAllReduceI5SumOpfLi1024EET0_S1_E12temp_storage+140];
	add.f32 	%f289, %f287, %f288;
	ld.shared.f32 	%f290, [_ZZ14BlockAllReduceI5SumOpfLi1024EET0_S1_E12temp_storage+144];
	add.f32 	%f291, %f289, %f290;
	ld.shared.f32 	%f292, [_ZZ14BlockAllReduceI5SumOpfLi1024EET0_S1_E12temp_storage+148];
	add.f32 	%f293, %f291, %f292;
	ld.shared.f32 	%f294, [_ZZ14BlockAllReduceI5SumOpfLi1024EET0_S1_E12temp_storage+152];
	add.f32 	%f295, %f293, %f294;
	ld.shared.f32 	%f296, [_ZZ14BlockAllReduceI5SumOpfLi1024EET0_S1_E12temp_storage+156];
	add.f32 	%f297, %f295, %f296;
	st.shared.f32 	[_ZZ14BlockAllReduceI5SumOpfLi1024EET0_S1_E16result_broadcast], %f297;
$L__BB141_28:
	setp.ge.s32 	%p34, %r1, %r2;
	bar.sync 	0;
	ld.shared.f32 	%f23, [_ZZ14BlockAllReduceI5SumOpfLi1024EET0_S1_E16result_broadcast];
	@%p34 bra 	$L__BB141_35;
	setp.eq.s32 	%p35, %r7, 0;
	mul.lo.s64 	%rd15, %rd120, %rd21;
	mov.u32 	%r123, %r1;
	@%p35 bra 	$L__BB141_33;
	setp.eq.s32 	%p36, %r7, 1;
	ld.shared.f32 	%f298, [%r8];
	div.rn.f32 	%f299, %f298, %f23;
	ld.shared.f32 	%f300, [%r10];
	div.rn.f32 	%f301, %f300, %f23;
	add.s64 	%rd16, %rd15, %rd7;
	shr.u64 	%rd78, %rd16, 63;
	add.s64 	%rd79, %rd16, %rd78;
	shl.b64 	%rd80, %rd79, 2;
	and.b64  	%rd81, %rd80, -8;
	add.s64 	%rd82, %rd2, %rd81;
	st.global.v2.f32 	[%rd82], {%f299, %f301};
	mov.u32 	%r123, %r11;
	@%p36 bra 	$L__BB141_33;
	setp.eq.s32 	%p37, %r7, 2;
	ld.shared.f32 	%f302, [%r8+4096];
	div.rn.f32 	%f303, %f302, %f23;
	ld.shared.f32 	%f304, [%r10+4096];
	div.rn.f32 	%f305, %f304, %f23;
	add.s64 	%rd83, %rd16, 2048;
	shr.u64 	%rd84, %rd83, 63;
	add.s64 	%rd85, %rd83, %rd84;
	shl.b64 	%rd86, %rd85, 2;
	and.b64  	%rd87, %rd86, -8;
	add.s64 	%rd88, %rd2, %rd87;
	st.global.v2.f32 	[%rd88], {%f303, %f305};
	mov.u32 	%r123, %r12;
	@%p37 bra 	$L__BB141_33;
	ld.shared.f32 	%f306, [%r8+8192];
	div.rn.f32 	%f307, %f306, %f23;
	ld.shared.f32 	%f308, [%r10+8192];
	div.rn.f32 	%f309, %f308, %f23;
	add.s64 	%rd89, %rd16, 4096;
	shr.u64 	%rd90, %rd89, 63;
	add.s64 	%rd91, %rd89, %rd90;
	shl.b64 	%rd92, %rd91, 2;
	and.b64  	%rd93, %rd92, -8;
	add.s64 	%rd94, %rd2, %rd93;
	st.global.v2.f32 	[%rd94], {%f307, %f309};
	mov.u32 	%r123, %r13;
$L__BB141_33:
	setp.lt.u32 	%p38, %r6, 3072;
	@%p38 bra 	$L__BB141_35;
$L__BB141_34:
	shl.b32 	%r113, %r123, 2;
	mov.u32 	%r114, shared_buf;
	add.s32 	%r115, %r114, %r113;
	ld.shared.f32 	%f310, [%r115];
	div.rn.f32 	%f311, %f310, %f23;
	add.s32 	%r116, %r115, %r9;
	ld.shared.f32 	%f312, [%r116];
	div.rn.f32 	%f313, %f312, %f23;
	shl.b32 	%r117, %r123, 1;
	cvt.u64.u32 	%rd95, %r117;
	add.s64 	%rd96, %rd15, %rd95;
	shr.u64 	%rd97, %rd96, 63;
	add.s64 	%rd98, %rd96, %rd97;
	shl.b64 	%rd99, %rd98, 2;
	and.b64  	%rd100, %rd99, -8;
	add.s64 	%rd101, %rd2, %rd100;
	st.global.v2.f32 	[%rd101], {%f311, %f313};
	ld.shared.f32 	%f314, [%r115+4096];
	div.rn.f32 	%f315, %f314, %f23;
	ld.shared.f32 	%f316, [%r116+4096];
	div.rn.f32 	%f317, %f316, %f23;
	add.s64 	%rd102, %rd96, 2048;
	shr.u64 	%rd103, %rd102, 63;
	add.s64 	%rd104, %rd102, %rd103;
	shl.b64 	%rd105, %rd104, 2;
	and.b64  	%rd106, %rd105, -8;
	add.s64 	%rd107, %rd2, %rd106;
	st.global.v2.f32 	[%rd107], {%f315, %f317};
	ld.shared.f32 	%f318, [%r115+8192];
	div.rn.f32 	%f319, %f318, %f23;
	ld.shared.f32 	%f320, [%r116+8192];
	div.rn.f32 	%f321, %f320, %f23;
	add.s64 	%rd108, %rd96, 4096;
	shr.u64 	%rd109, %rd108, 63;
	add.s64 	%rd110, %rd108, %rd109;
	shl.b64 	%rd111, %rd110, 2;
	and.b64  	%rd112, %rd111, -8;
	add.s64 	%rd113, %rd2, %rd112;
	st.global.v2.f32 	[%rd113], {%f319, %f321};
	ld.shared.f32 	%f322, [%r115+12288];
	div.rn.f32 	%f323, %f322, %f23;
	ld.shared.f32 	%f324, [%r116+12288];
	div.rn.f32 	%f325, %f324, %f23;
	add.s64 	%rd114, %rd96, 6144;
	shr.u64 	%rd115, %rd114, 63;
	add.s64 	%rd116, %rd114, %rd115;
	shl.b64 	%rd117, %rd116, 2;
	and.b64  	%rd118, %rd117, -8;
	add.s64 	%rd119, %rd2, %rd118;
	st.global.v2.f32 	[%rd119], {%f323, %f325};
	add.s32 	%r123, %r123, 4096;
	setp.lt.s32 	%p39, %r123, %r2;
	@%p39 bra 	$L__BB141_34;
$L__BB141_35:
	add.s64 	%rd120, %rd120, %rd5;
	setp.lt.s64 	%p40, %rd120, %rd22;
	@%p40 bra 	$L__BB141_4;
$L__BB141_36:
	ret;

}
	// .globl	_Z20SoftmaxBlockSMemImplI10DirectLoadIffE11DirectStoreIffEfLi2ELi512EL9Algorithm0EEvT_T0_ll
.visible .entry _Z20SoftmaxBlockSMemImplI10DirectLoadIffE11DirectStoreIffEfLi2ELi512EL9Algorithm0EEvT_T0_ll(
	.param .align 8 .b8 _Z20SoftmaxBlockSMemImplI10DirectLoadIffE11DirectStoreIffEfLi2ELi512EL9Algorithm0EEvT_T0_ll_param_0[16],
	.param .align 8 .b8 _Z20SoftmaxBlockSMemImplI10DirectLoadIffE11DirectStoreIffEfLi2ELi512EL9Algorithm0EEvT_T0_ll_param_1[16],
	.param .u64 _Z20SoftmaxBlockSMemImplI10DirectLoadIffE11DirectStoreIffEfLi2ELi512EL9Algorithm0EEvT_T0_ll_param_2,
	.param .u64 _Z20SoftmaxBlockSMemImplI10DirectLoadIffE11DirectStoreIffEfLi2ELi512EL9Algorithm0EEvT_T0_ll_param_3
)
{
	.reg .pred 	%p<42>;
	.reg .b32 	%r<125>;
	.reg .b32 	%f<271>;
	.reg .b64 	%rd<122>;

	ld.param.u64 	%rd21, [_Z20SoftmaxBlockSMemImplI10DirectLoadIffE11DirectStoreIffEfLi2ELi512EL9Algorithm0EEvT_T0_ll_param_1+8];
	ld.param.u64 	%rd19, [_Z20SoftmaxBlockSMemImplI10DirectLoadIffE11DirectStoreIffEfLi2ELi512EL9Algorithm0EEvT_T0_ll_param_0+8];
	ld.param.u64 	%rd20, [_Z20SoftmaxBlockSMemImplI10DirectLoadIffE11DirectStoreIffEfLi2ELi512EL9Algorithm0EEvT_T0_ll_param_1];
	ld.param.u64 	%rd18, [_Z20SoftmaxBlockSMemImplI10DirectLoadIffE11DirectStoreIffEfLi2ELi512EL9Algorithm0EEvT_T0_ll_param_0];
	ld.param.u64 	%rd22, [_Z20SoftmaxBlockSMemImplI10DirectLoadIffE11DirectStoreIffEfLi2ELi512EL9Algorithm0EEvT_T0_ll_param_2];
	ld.param.u64 	%rd23, [_Z20SoftmaxBlockSMemImplI10DirectLoadIffE11DirectStoreIffEfLi2ELi512EL9Algorithm0EEvT_T0_ll_param_3];
	cvta.to.global.u64 	%rd1, %rd18;
	cvta.to.global.u64 	%rd2, %rd20;
	mov.u32 	%r1, %tid.x;
	and.b64  	%rd24, %rd23, 1;
	setp.eq.b64 	%p2, %rd24, 1;
	not.pred 	%p3, %p2;
	@%p3 bra 	$L__BB142_2;
	mov.u64 	%rd25, $str$2;
	cvta.global.u64 	%rd26, %rd25;
	mov.u64 	%rd27, $str$1;
	cvta.global.u64 	%rd28, %rd27;
	mov.u64 	%rd29, __unnamed_143;
	cvta.global.u64 	%rd30, %rd29;
	{ // callseq 142, 0
	.param .b64 param0;
	st.param.b64 	[param0], %rd26;
	.param .b64 param1;
	st.param.b64 	[param1], %rd28;
	.param .b32 param2;
	st.param.b32 	[param2], 552;
	.param .b64 param3;
	st.param.b64 	[param3], %rd30;
	.param .b64 param4;
	st.param.b64 	[param4], 1;
	call.uni 
	__assertfail, 
	(
	param0, 
	param1, 
	param2, 
	param3, 
	param4
	);
	} // callseq 142
$L__BB142_2:
	shr.u64 	%rd31, %rd23, 63;
	add.s64 	%rd32, %rd23, %rd31;
	shr.u64 	%rd33, %rd32, 1;
	cvt.u32.u64 	%r2, %rd33;
	mov.u32 	%r27, %ctaid.x;
	cvt.u64.u32 	%rd120, %r27;
	setp.le.s64 	%p4, %rd22, %rd120;
	@%p4 bra 	$L__BB142_36;
	// begin inline asm
	mov.u32 %r28, %laneid;
	// end inline asm
	shr.u32 	%r29, %r1, 3;
	and.b32  	%r30, %r29, 124;
	mov.u32 	%r31, _ZZ14BlockAllReduceI5MaxOpfLi512EET0_S1_E12temp_storage;
	add.s32 	%r32, %r31, %r30;
	add.s32 	%r4, %r32, 16;
	cvt.u64.u32 	%rd4, %r1;
	mov.u32 	%r33, _ZZ14BlockAllReduceI5SumOpfLi512EET0_S1_E12temp_storage;
	add.s32 	%r34, %r33, %r30;
	add.s32 	%r5, %r34, 16;
	mov.u32 	%r35, %nctaid.x;
	cvt.u64.u32 	%rd5, %r35;
	not.b32 	%r36, %r1;
	add.s32 	%r6, %r36, %r2;
	shr.u32 	%r37, %r6, 9;
	add.s32 	%r38, %r37, 1;
	not.b64 	%rd34, %rd4;
	add.s64 	%rd6, %rd23, %rd34;
	and.b32  	%r7, %r38, 3;
	shl.b32 	%r39, %r1, 1;
	cvt.u64.u32 	%rd7, %r39;
	shl.b32 	%r40, %r1, 2;
	mov.u32 	%r41, shared_buf;
	add.s32 	%r8, %r41, %r40;
	shl.b32 	%r9, %r2, 2;
	add.s32 	%r10, %r8, %r9;
	add.s32 	%r11, %r1, 512;
	or.b32  	%r12, %r1, 1024;
	add.s32 	%r13, %r1, 1536;
	and.b64  	%rd8, %rd6, 1536;
$L__BB142_4:
	setp.ge.s32 	%p5, %r1, %r2;
	mov.f32 	%f265, 0fFF800000;
	@%p5 bra 	$L__BB142_12;
	setp.eq.s32 	%p6, %r7, 0;
	mul.lo.s64 	%rd10, %rd120, %rd19;
	mov.f32 	%f265, 0fFF800000;
	mov.u32 	%r118, %r1;
	@%p6 bra 	$L__BB142_9;
	setp.eq.s32 	%p7, %r7, 1;
	add.s64 	%rd11, %rd10, %rd7;
	shr.u64 	%rd35, %rd11, 63;
	add.s64 	%rd36, %rd11, %rd35;
	shl.b64 	%rd37, %rd36, 2;
	and.b64  	%rd38, %rd37, -8;
	add.s64 	%rd39, %rd1, %rd38;
	ld.global.v2.f32 	{%f27, %f28}, [%rd39];
	st.shared.f32 	[%r8], %f27;
	max.f32 	%f29, %f27, 0fFF800000;
	st.shared.f32 	[%r10], %f28;
	max.f32 	%f265, %f29, %f28;
	mov.u32 	%r118, %r11;
	@%p7 bra 	$L__BB142_9;
	setp.eq.s32 	%p8, %r7, 2;
	add.s64 	%rd40, %rd11, 1024;
	shr.u64 	%rd41, %rd40, 63;
	add.s64 	%rd42, %rd40, %rd41;
	shl.b64 	%rd43, %rd42, 2;
	and.b64  	%rd44, %rd43, -8;
	add.s64 	%rd45, %rd1, %rd44;
	ld.global.v2.f32 	{%f30, %f31}, [%rd45];
	st.shared.f32 	[%r8+2048], %f30;
	max.f32 	%f32, %f265, %f30;
	st.shared.f32 	[%r10+2048], %f31;
	max.f32 	%f265, %f32, %f31;
	mov.u32 	%r118, %r12;
	@%p8 bra 	$L__BB142_9;
	add.s64 	%rd46, %rd11, 2048;
	shr.u64 	%rd47, %rd46, 63;
	add.s64 	%rd48, %rd46, %rd47;
	shl.b64 	%rd49, %rd48, 2;
	and.b64  	%rd50, %rd49, -8;
	add.s64 	%rd51, %rd1, %rd50;
	ld.global.v2.f32 	{%f33, %f34}, [%rd51];
	st.shared.f32 	[%r8+4096], %f33;
	max.f32 	%f35, %f265, %f33;
	st.shared.f32 	[%r10+4096], %f34;
	max.f32 	%f265, %f35, %f34;
	mov.u32 	%r118, %r13;
$L__BB142_9:
	setp.lt.u32 	%p9, %r6, 1536;
	@%p9 bra 	$L__BB142_12;
	mul.wide.u32 	%rd52, %r118, 2;
	add.s64 	%rd53, %rd10, %rd52;
	add.s64 	%rd121, %rd53, 2048;
	shl.b32 	%r42, %r118, 2;
	mov.u32 	%r43, shared_buf;
	add.s32 	%r44, %r43, %r42;
	add.s32 	%r119, %r44, 4096;
$L__BB142_11:
	add.s64 	%rd54, %rd121, -2048;
	shr.u64 	%rd55, %rd54, 63;
	add.s64 	%rd56, %rd54, %rd55;
	shl.b64 	%rd57, %rd56, 2;
	and.b64  	%rd58, %rd57, -8;
	add.s64 	%rd59, %rd1, %rd58;
	ld.global.v2.f32 	{%f36, %f37}, [%rd59];
	st.shared.f32 	[%r119+-4096], %f36;
	max.f32 	%f38, %f265, %f36;
	add.s32 	%r45, %r119, %r9;
	st.shared.f32 	[%r45+-4096], %f37;
	max.f32 	%f39, %f38, %f37;
	add.s64 	%rd60, %rd121, -1024;
	shr.u64 	%rd61, %rd60, 63;
	add.s64 	%rd62, %rd60, %rd61;
	shl.b64 	%rd63, %rd62, 2;
	and.b64  	%rd64, %rd63, -8;
	add.s64 	%rd65, %rd1, %rd64;
	ld.global.v2.f32 	{%f40, %f41}, [%rd65];
	st.shared.f32 	[%r119+-2048], %f40;
	max.f32 	%f42, %f39, %f40;
	st.shared.f32 	[%r45+-2048], %f41;
	max.f32 	%f43, %f42, %f41;
	shr.u64 	%rd66, %rd121, 63;
	add.s64 	%rd67, %rd121, %rd66;
	shl.b64 	%rd68, %rd67, 2;
	and.b64  	%rd69, %rd68, -8;
	add.s64 	%rd70, %rd1, %rd69;
	ld.global.v2.f32 	{%f44, %f45}, [%rd70];
	st.shared.f32 	[%r119], %f44;
	max.f32 	%f46, %f43, %f44;
	st.shared.f32 	[%r45], %f45;
	max.f32 	%f47, %f46, %f45;
	add.s64 	%rd71, %rd121, 1024;
	shr.u64 	%rd72, %rd71, 63;
	add.s64 	%rd73, %rd71, %rd72;
	shl.b64 	%rd74, %rd73, 2;
	and.b64  	%rd75, %rd74, -8;
	add.s64 	%rd76, %rd1, %rd75;
	ld.global.v2.f32 	{%f48, %f49}, [%rd76];
	st.shared.f32 	[%r119+2048], %f48;
	max.f32 	%f50, %f47, %f48;
	st.shared.f32 	[%r45+2048], %f49;
	max.f32 	%f265, %f50, %f49;
	add.s32 	%r118, %r118, 2048;
	add.s64 	%rd121, %rd121, 4096;
	add.s32 	%r119, %r119, 8192;
	setp.lt.s32 	%p10, %r118, %r2;
	@%p10 bra 	$L__BB142_11;
$L__BB142_12:
	setp.gt.s32 	%p12, %r28, 15;
	setp.gt.s32 	%p13, %r28, 23;
	setp.gt.s32 	%p14, %r28, 27;
	setp.gt.s32 	%p15, %r28, 29;
	setp.gt.s32 	%p16, %r28, 30;
	mov.b32 	%r47, %f265;
	mov.b32 	%r48, 1;
	mov.b32 	%r69, 31;
	mov.b32 	%r70, -1;
	// begin inline asm
	shfl.sync.down.b32 %r46, %r47, %r48, %r69, %r70;
	// end inline asm
	mov.b32 	%f51, %r46;
	max.f32 	%f52, %f265, %f51;
	selp.f32 	%f53, %f265, %f52, %p16;
	mov.b32 	%r52, %f53;
	mov.b32 	%r53, 2;
	// begin inline asm
	shfl.sync.down.b32 %r51, %r52, %r53, %r69, %r70;
	// end inline asm
	mov.b32 	%f54, %r51;
	max.f32 	%f55, %f53, %f54;
	selp.f32 	%f56, %f53, %f55, %p15;
	mov.b32 	%r57, %f56;
	mov.b32 	%r58, 4;
	// begin inline asm
	shfl.sync.down.b32 %r56, %r57, %r58, %r69, %r70;
	// end inline asm
	mov.b32 	%f57, %r56;
	max.f32 	%f58, %f56, %f57;
	selp.f32 	%f59, %f56, %f58, %p14;
	mov.b32 	%r62, %f59;
	mov.b32 	%r63, 8;
	// begin inline asm
	shfl.sync.down.b32 %r61, %r62, %r63, %r69, %r70;
	// end inline asm
	mov.b32 	%f60, %r61;
	max.f32 	%f9, %f59, %f60;
	selp.f32 	%f266, %f59, %f9, %p13;
	mov.b32 	%r67, %f266;
	mov.b32 	%r68, 16;
	// begin inline asm
	shfl.sync.down.b32 %r66, %r67, %r68, %r69, %r70;
	// end inline asm
	mov.pred 	%p41, 0;
	@%p12 bra 	$L__BB142_15;
	setp.ne.s32 	%p18, %r28, 0;
	mov.b32 	%f61, %r66;
	max.f32 	%f266, %f9, %f61;
	@%p18 bra 	$L__BB142_15;
	st.shared.f32 	[%r4], %f266;
	mov.pred 	%p41, -1;
$L__BB142_15:
	setp.ne.s32 	%p20, %r1, 0;
	bar.sync 	0;
	@%p20 bra 	$L__BB142_17;
	ld.shared.f32 	%f62, [_ZZ14BlockAllReduceI5MaxOpfLi512EET0_S1_E12temp_storage+20];
	max.f32 	%f63, %f266, %f62;
	ld.shared.f32 	%f64, [_ZZ14BlockAllReduceI5MaxOpfLi512EET0_S1_E12temp_storage+24];
	max.f32 	%f65, %f63, %f64;
	ld.shared.f32 	%f66, [_ZZ14BlockAllReduceI5MaxOpfLi512EET0_S1_E12temp_storage+28];
	max.f32 	%f67, %f65, %f66;
	ld.shared.f32 	%f68, [_ZZ14BlockAllReduceI5MaxOpfLi512EET0_S1_E12temp_storage+32];
	max.f32 	%f69, %f67, %f68;
	ld.shared.f32 	%f70, [_ZZ14BlockAllReduceI5MaxOpfLi512EET0_S1_E12temp_storage+36];
	max.f32 	%f71, %f69, %f70;
	ld.shared.f32 	%f72, [_ZZ14BlockAllReduceI5MaxOpfLi512EET0_S1_E12temp_storage+40];
	max.f32 	%f73, %f71, %f72;
	ld.shared.f32 	%f74, [_ZZ14BlockAllReduceI5MaxOpfLi512EET0_S1_E12temp_storage+44];
	max.f32 	%f75, %f73, %f74;
	ld.shared.f32 	%f76, [_ZZ14BlockAllReduceI5MaxOpfLi512EET0_S1_E12temp_storage+48];
	max.f32 	%f77, %f75, %f76;
	ld.shared.f32 	%f78, [_ZZ14BlockAllReduceI5MaxOpfLi512EET0_S1_E12temp_storage+52];
	max.f32 	%f79, %f77, %f78;
	ld.shared.f32 	%f80, [_ZZ14BlockAllReduceI5MaxOpfLi512EET0_S1_E12temp_storage+56];
	max.f32 	%f81, %f79, %f80;
	ld.shared.f32 	%f82, [_ZZ14BlockAllReduceI5MaxOpfLi512EET0_S1_E12temp_storage+60];
	max.f32 	%f83, %f81, %f82;
	ld.shared.f32 	%f84, [_ZZ14BlockAllReduceI5MaxOpfLi512EET0_S1_E12temp_storage+64];
	max.f32 	%f85, %f83, %f84;
	ld.shared.f32 	%f86, [_ZZ14BlockAllReduceI5MaxOpfLi512EET0_S1_E12temp_storage+68];
	max.f32 	%f87, %f85, %f86;
	ld.shared.f32 	%f88, [_ZZ14BlockAllReduceI5MaxOpfLi512EET0_S1_E12temp_storage+72];
	max.f32 	%f89, %f87, %f88;
	ld.shared.f32 	%f90, [_ZZ14BlockAllReduceI5MaxOpfLi512EET0_S1_E12temp_storage+76];
	max.f32 	%f91, %f89, %f90;
	st.shared.f32 	[_ZZ14BlockAllReduceI5MaxOpfLi512EET0_S1_E16result_broadcast], %f91;
$L__BB142_17:
	setp.le.s64 	%p21, %rd23, %rd4;
	bar.sync 	0;
	mov.f32 	%f270, 0f00000000;
	ld.shared.f32 	%f13, [_ZZ14BlockAllReduceI5MaxOpfLi512EET0_S1_E16result_broadcast];
	@%p21 bra 	$L__BB142_24;
	setp.eq.s64 	%p22, %rd8, 1536;
	mov.f32 	%f270, 0f00000000;
	mov.u32 	%r121, %r1;
	@%p22 bra 	$L__BB142_22;
	setp.eq.s64 	%p23, %rd8, 0;
	ld.shared.f32 	%f95, [%r8];
	sub.f32 	%f96, %f95, %f13;
	fma.rn.f32 	%f97, %f96, 0f3BBB989D, 0f3F000000;
	cvt.sat.f32.f32 	%f98, %f97;
	mov.f32 	%f99, 0f4B400001;
	mov.f32 	%f100, 0f437C0000;
	fma.rm.f32 	%f101, %f98, %f100, %f99;
	add.f32 	%f102, %f101, 0fCB40007F;
	neg.f32 	%f103, %f102;
	fma.rn.f32 	%f104, %f96, 0f3FB8AA3B, %f103;
	fma.rn.f32 	%f105, %f96, 0f32A57060, %f104;
	mov.b32 	%r71, %f101;
	shl.b32 	%r72, %r71, 23;
	mov.b32 	%f106, %r72;
	ex2.approx.ftz.f32 	%f107, %f105;
	mul.f32 	%f108, %f107, %f106;
	st.shared.f32 	[%r8], %f108;
	add.f32 	%f270, %f108, 0f00000000;
	mov.u32 	%r121, %r11;
	@%p23 bra 	$L__BB142_22;
	setp.eq.s64 	%p24, %rd8, 512;
	ld.shared.f32 	%f109, [%r8+2048];
	sub.f32 	%f110, %f109, %f13;
	fma.rn.f32 	%f111, %f110, 0f3BBB989D, 0f3F000000;
	cvt.sat.f32.f32 	%f112, %f111;
	mov.f32 	%f113, 0f4B400001;
	mov.f32 	%f114, 0f437C0000;
	fma.rm.f32 	%f115, %f112, %f114, %f113;
	add.f32 	%f116, %f115, 0fCB40007F;
	neg.f32 	%f117, %f116;
	fma.rn.f32 	%f118, %f110, 0f3FB8AA3B, %f117;
	fma.rn.f32 	%f119, %f110, 0f32A57060, %f118;
	mov.b32 	%r73, %f115;
	shl.b32 	%r74, %r73, 23;
	mov.b32 	%f120, %r74;
	ex2.approx.ftz.f32 	%f121, %f119;
	mul.f32 	%f122, %f121, %f120;
	st.shared.f32 	[%r8+2048], %f122;
	add.f32 	%f270, %f270, %f122;
	mov.u32 	%r121, %r12;
	@%p24 bra 	$L__BB142_22;
	ld.shared.f32 	%f123, [%r8+4096];
	sub.f32 	%f124, %f123, %f13;
	fma.rn.f32 	%f125, %f124, 0f3BBB989D, 0f3F000000;
	cvt.sat.f32.f32 	%f126, %f125;
	mov.f32 	%f127, 0f4B400001;
	mov.f32 	%f128, 0f437C0000;
	fma.rm.f32 	%f129, %f126, %f128, %f127;
	add.f32 	%f130, %f129, 0fCB40007F;
	neg.f32 	%f131, %f130;
	fma.rn.f32 	%f132, %f124, 0f3FB8AA3B, %f131;
	fma.rn.f32 	%f133, %f124, 0f32A57060, %f132;
	mov.b32 	%r75, %f129;
	shl.b32 	%r76, %r75, 23;
	mov.b32 	%f134, %r76;
	ex2.approx.ftz.f32 	%f135, %f133;
	mul.f32 	%f136, %f135, %f134;
	st.shared.f32 	[%r8+4096], %f136;
	add.f32 	%f270, %f270, %f136;
	mov.u32 	%r121, %r13;
$L__BB142_22:
	setp.lt.u64 	%p25, %rd6, 1536;
	@%p25 bra 	$L__BB142_24;
$L__BB142_23:
	shl.b32 	%r77, %r121, 2;
	mov.u32 	%r78, shared_buf;
	add.s32 	%r79, %r78, %r77;
	ld.shared.f32 	%f137, [%r79];
	sub.f32 	%f138, %f137, %f13;
	fma.rn.f32 	%f139, %f138, 0f3BBB989D, 0f3F000000;
	cvt.sat.f32.f32 	%f140, %f139;
	mov.f32 	%f141, 0f4B400001;
	mov.f32 	%f142, 0f437C0000;
	fma.rm.f32 	%f143, %f140, %f142, %f141;
	add.f32 	%f144, %f143, 0fCB40007F;
	neg.f32 	%f145, %f144;
	fma.rn.f32 	%f146, %f138, 0f3FB8AA3B, %f145;
	fma.rn.f32 	%f147, %f138, 0f32A57060, %f146;
	mov.b32 	%r80, %f143;
	shl.b32 	%r81, %r80, 23;
	mov.b32 	%f148, %r81;
	ex2.approx.ftz.f32 	%f149, %f147;
	mul.f32 	%f150, %f149, %f148;
	st.shared.f32 	[%r79], %f150;
	add.f32 	%f151, %f270, %f150;
	ld.shared.f32 	%f152, [%r79+2048];
	sub.f32 	%f153, %f152, %f13;
	fma.rn.f32 	%f154, %f153, 0f3BBB989D, 0f3F000000;
	cvt.sat.f32.f32 	%f155, %f154;
	fma.rm.f32 	%f156, %f155, %f142, %f141;
	add.f32 	%f157, %f156, 0fCB40007F;
	neg.f32 	%f158, %f157;
	fma.rn.f32 	%f159, %f153, 0f3FB8AA3B, %f158;
	fma.rn.f32 	%f160, %f153, 0f32A57060, %f159;
	mov.b32 	%r82, %f156;
	shl.b32 	%r83, %r82, 23;
	mov.b32 	%f161, %r83;
	ex2.approx.ftz.f32 	%f162, %f160;
	mul.f32 	%f163, %f162, %f161;
	st.shared.f32 	[%r79+2048], %f163;
	add.f32 	%f164, %f151, %f163;
	ld.shared.f32 	%f165, [%r79+4096];
	sub.f32 	%f166, %f165, %f13;
	fma.rn.f32 	%f167, %f166, 0f3BBB989D, 0f3F000000;
	cvt.sat.f32.f32 	%f168, %f167;
	fma.rm.f32 	%f169, %f168, %f142, %f141;
	add.f32 	%f170, %f169, 0fCB40007F;
	neg.f32 	%f171, %f170;
	fma.rn.f32 	%f172, %f166, 0f3FB8AA3B, %f171;
	fma.rn.f32 	%f173, %f166, 0f32A57060, %f172;
	mov.b32 	%r84, %f169;
	shl.b32 	%r85, %r84, 23;
	mov.b32 	%f174, %r85;
	ex2.approx.ftz.f32 	%f175, %f173;
	mul.f32 	%f176, %f175, %f174;
	st.shared.f32 	[%r79+4096], %f176;
	add.f32 	%f177, %f164, %f176;
	ld.shared.f32 	%f178, [%r79+6144];
	sub.f32 	%f179, %f178, %f13;
	fma.rn.f32 	%f180, %f179, 0f3BBB989D, 0f3F000000;
	cvt.sat.f32.f32 	%f181, %f180;
	fma.rm.f32 	%f182, %f181, %f142, %f141;
	add.f32 	%f183, %f182, 0fCB40007F;
	neg.f32 	%f184, %f183;
	fma.rn.f32 	%f185, %f179, 0f3FB8AA3B, %f184;
	fma.rn.f32 	%f186, %f179, 0f32A57060, %f185;
	mov.b32 	%r86, %f182;
	shl.b32 	%r87, %r86, 23;
	mov.b32 	%f187, %r87;
	ex2.approx.ftz.f32 	%f188, %f186;
	mul.f32 	%f189, %f188, %f187;
	st.shared.f32 	[%r79+6144], %f189;
	add.f32 	%f270, %f177, %f189;
	add.s32 	%r121, %r121, 2048;
	cvt.u64.u32 	%rd77, %r121;
	setp.gt.u64 	%p26, %rd23, %rd77;
	@%p26 bra 	$L__BB142_23;
$L__BB142_24:
	setp.gt.s32 	%p27, %r28, 15;
	setp.gt.s32 	%p28, %r28, 23;
	setp.gt.s32 	%p29, %r28, 27;
	setp.gt.s32 	%p30, %r28, 29;
	setp.gt.s32 	%p31, %r28, 30;
	mov.b32 	%r89, %f270;
	mov.b32 	%r90, 1;
	mov.b32 	%r111, 31;
	mov.b32 	%r112, -1;
	// begin inline asm
	shfl.sync.down.b32 %r88, %r89, %r90, %r111, %r112;
	// end inline asm
	mov.b32 	%f190, %r88;
	add.f32 	%f191, %f270, %f190;
	selp.f32 	%f192, %f270, %f191, %p31;
	mov.b32 	%r94, %f192;
	mov.b32 	%r95, 2;
	// begin inline asm
	shfl.sync.down.b32 %r93, %r94, %r95, %r111, %r112;
	// end inline asm
	mov.b32 	%f193, %r93;
	add.f32 	%f194, %f192, %f193;
	selp.f32 	%f195, %f192, %f194, %p30;
	mov.b32 	%r99, %f195;
	mov.b32 	%r100, 4;
	// begin inline asm
	shfl.sync.down.b32 %r98, %r99, %r100, %r111, %r112;
	// end inline asm
	mov.b32 	%f196, %r98;
	add.f32 	%f197, %f195, %f196;
	selp.f32 	%f198, %f195, %f197, %p29;
	mov.b32 	%r104, %f198;
	mov.b32 	%r105, 8;
	// begin inline asm
	shfl.sync.down.b32 %r103, %r104, %r105, %r111, %r112;
	// end inline asm
	mov.b32 	%f199, %r103;
	add.f32 	%f200, %f198, %f199;
	selp.f32 	%f201, %f198, %f200, %p28;
	mov.b32 	%r109, %f201;
	mov.b32 	%r110, 16;
	// begin inline asm
	shfl.sync.down.b32 %r108, %r109, %r110, %r111, %r112;
	// end inline asm
	mov.b32 	%f202, %r108;
	add.f32 	%f203, %f201, %f202;
	selp.f32 	%f22, %f201, %f203, %p27;
	not.pred 	%p32, %p41;
	@%p32 bra 	$L__BB142_26;
	st.shared.f32 	[%r5], %f22;
$L__BB142_26:
	setp.ne.s32 	%p33, %r1, 0;
	bar.sync 	0;
	@%p33 bra 	$L__BB142_28;
	ld.shared.f32 	%f204, [_ZZ14BlockAllReduceI5SumOpfLi512EET0_S1_E12temp_storage+20];
	add.f32 	%f205, %f22, %f204;
	ld.shared.f32 	%f206, [_ZZ14BlockAllReduceI5SumOpfLi512EET0_S1_E12temp_storage+24];
	add.f32 	%f207, %f205, %f206;
	ld.shared.f32 	%f208, [_ZZ14BlockAllReduceI5SumOpfLi512EET0_S1_E12temp_storage+28];
	add.f32 	%f209, %f207, %f208;
	ld.shared.f32 	%f210, [_ZZ14BlockAllReduceI5SumOpfLi512EET0_S1_E12temp_storage+32];
	add.f32 	%f211, %f209, %f210;
	ld.shared.f32 	%f212, [_ZZ14BlockAllReduceI5SumOpfLi512EET0_S1_E12temp_storage+36];
	add.f32 	%f213, %f211, %f212;
	ld.shared.f32 	%f214, [_ZZ14BlockAllReduceI5SumOpfLi512EET0_S1_E12temp_storage+40];
	add.f32 	%f215, %f213, %f214;
	ld.shared.f32 	%f216, [_ZZ14BlockAllReduceI5SumOpfLi512EET0_S1_E12temp_storage+44];
	add.f32 	%f217, %f215, %f216;
	ld.shared.f32 	%f218, [_ZZ14BlockAllReduceI5SumOpfLi512EET0_S1_E12temp_storage+48];
	add.f32 	%f219, %f217, %f218;
	ld.shared.f32 	%f220, [_ZZ14BlockAllReduceI5SumOpfLi512EET0_S1_E12temp_storage+52];
	add.f32 	%f221, %f219, %f220;
	ld.shared.f32 	%f222, [_ZZ14BlockAllReduceI5SumOpfLi512EET0_S1_E12temp_storage+56];
	add.f32 	%f223, %f221, %f222;
	ld.shared.f32 	%f224, [_ZZ14BlockAllReduceI5SumOpfLi512EET0_S1_E12temp_storage+60];
	add.f32 	%f225, %f223, %f224;
	ld.shared.f32 	%f226, [_ZZ14BlockAllReduceI5SumOpfLi512EET0_S1_E12temp_storage+64];
	add.f32 	%f227, %f225, %f226;
	ld.shared.f32 	%f228, [_ZZ14BlockAllReduceI5SumOpfLi512EET0_S1_E12temp_storage+68];
	add.f32 	%f229, %f227, %f228;
	ld.shared.f32 	%f230, [_ZZ14BlockAllReduceI5SumOpfLi512EET0_S1_E12temp_storage+72];
	add.f32 	%f231, %f229, %f230;
	ld.shared.f32 	%f232, [_ZZ14BlockAllReduceI5SumOpfLi512EET0_S1_E12temp_storage+76];
	add.f32 	%f233, %f231, %f232;
	st.shared.f32 	[_ZZ14BlockAllReduceI5SumOpfLi512EET0_S1_E16result_broadcast], %f233;
$L__BB142_28:
	setp.ge.s32 	%p34, %r1, %r2;
	bar.sync 	0;
	ld.shared.f32 	%f23, [_ZZ14BlockAllReduceI5SumOpfLi512EET0_S1_E16result_broadcast];
	@%p34 bra 	$L__BB142_35;
	setp.eq.s32 	%p35, %r7, 0;
	mul.lo.s64 	%rd15, %rd120, %rd21;
	mov.u32 	%r123, %r1;
	@%p35 bra 	$L__BB142_33;
	setp.eq.s32 	%p36, %r7, 1;
	ld.shared.f32 	%f234, [%r8];
	div.rn.f32 	%f235, %f234, %f23;
	ld.shared.f32 	%f236, [%r10];
	div.rn.f32 	%f237, %f236, %f23;
	add.s64 	%rd16, %rd15, %rd7;
	shr.u64 	%rd78, %rd16, 63;
	add.s64 	%rd79, %rd16, %rd78;
	shl.b64 	%rd80, %rd79, 2;
	and.b64  	%rd81, %rd80, -8;
	add.s64 	%rd82, %rd2, %rd81;
	st.global.v2.f32 	[%rd82], {%f235, %f237};
	mov.u32 	%r123, %r11;
	@%p36 bra 	$L__BB142_33;
	setp.eq.s32 	%p37, %r7, 2;
	ld.shared.f32 	%f238, [%r8+2048];
	div.rn.f32 	%f239, %f238, %f23;
	ld.shared.f32 	%f240, [%r10+2048];
	div.rn.f32 	%f241, %f240, %f23;
	add.s64 	%rd83, %rd16, 1024;
	shr.u64 	%rd84, %rd83, 63;
	add.s64 	%rd85, %rd83, %rd84;
	shl.b64 	%rd86, %rd85, 2;
	and.b64  	%rd87, %rd86, -8;
	add.s64 	%rd88, %rd2, %rd87;
	st.global.v2.f32 	[%rd88], {%f239, %f241};
	mov.u32 	%r123, %r12;
	@%p37 bra 	$L__BB142_33;
	ld.shared.f32 	%f242, [%r8+4096];
	div.rn.f32 	%f243, %f242, %f23;
	ld.shared.f32 	%f244, [%r10+4096];
	div.rn.f32 	%f245, %f244, %f23;
	add.s64 	%rd89, %rd16, 2048;
	shr.u64 	%rd90, %rd89, 63;
	add.s64 	%rd91, %rd89, %rd90;
	shl.b64 	%rd92, %rd91, 2;
	and.b64  	%rd93, %rd92, -8;
	add.s64 	%rd94, %rd2, %rd93;
	st.global.v2.f32 	[%rd94], {%f243, %f245};
	mov.u32 	%r123, %r13;
$L__BB142_33:
	setp.lt.u32 	%p38, %r6, 1536;
	@%p38 bra 	$L__BB142_35;
$L__BB142_34:
	shl.b32 	%r113, %r123, 2;
	mov.u32 	%r114, shared_buf;
	add.s32 	%r115, %r114, %r113;
	ld.shared.f32 	%f246, [%r115];
	div.rn.f32 	%f247, %f246, %f23;
	add.s32 	%r116, %r115, %r9;
	ld.shared.f32 	%f248, [%r116];
	div.rn.f32 	%f249, %f248, %f23;
	shl.b32 	%r117, %r123, 1;
	cvt.u64.u32 	%rd95, %r117;
	add.s64 	%rd96, %rd15, %rd95;
	shr.u64 	%rd97, %rd96, 63;
	add.s64 	%rd98, %rd96, %rd97;
	shl.b64 	%rd99, %rd98, 2;
	and.b64  	%rd100, %rd99, -8;
	add.s64 	%rd101, %rd2, %rd100;
	st.global.v2.f32 	[%rd101], {%f247, %f249};
	ld.shared.f32 	%f250, [%r115+2048];
	div.rn.f32 	%f251, %f250, %f23;
	ld.shared.f32 	%f252, [%r116+2048];
	div.rn.f32 	%f253, %f252, %f23;
	add.s64 	%rd102, %rd96, 1024;
	shr.u64 	%rd103, %rd102, 63;
	add.s64 	%rd104, %rd102, %rd103;
	shl.b64 	%rd105, %rd104, 2;
	and.b64  	%rd106, %rd105, -8;
	add.s64 	%rd107, %rd2, %rd106;
	st.global.v2.f32 	[%rd107], {%f251, %f253};
	ld.shared.f32 	%f254, [%r115+4096];
	div.rn.f32 	%f255, %f254, %f23;
	ld.shared.f32 	%f256, [%r116+4096];
	div.rn.f32 	%f257, %f256, %f23;
	add.s64 	%rd108, %rd96, 2048;
	shr.u64 	%rd109, %rd108, 63;
	add.s64 	%rd110, %rd108, %rd109;
	shl.b64 	%rd111, %rd110, 2;
	and.b64  	%rd112, %rd111, -8;
	add.s64 	%rd113, %rd2, %rd112;
	st.global.v2.f32 	[%rd113], {%f255, %f257};
	ld.shared.f32 	%f258, [%r115+6144];
	div.rn.f32 	%f259, %f258, %f23;
	ld.shared.f32 	%f260, [%r116+6144];
	div.rn.f32 	%f261, %f260, %f23;
	add.s64 	%rd114, %rd96, 3072;
	shr.u64 	%rd115, %rd114, 63;
	add.s64 	%rd116, %rd114, %rd115;
	shl.b64 	%rd117, %rd116, 2;
	and.b64  	%rd118, %rd117, -8;
	add.s64 	%rd119, %rd2, %rd118;
	st.global.v2.f32 	[%rd119], {%f259, %f261};
	add.s32 	%r123, %r123, 2048;
	setp.lt.s32 	%p39, %r123, %r2;
	@%p39 bra 	$L__BB142_34;
$L__BB142_35:
	add.s64 	%rd120, %rd120, %rd5;
	setp.lt.s64 	%p40, %rd120, %rd22;
	@%p40 bra 	$L__BB142_4;
$L__BB142_36:
	ret;

}
	// .globl	_Z20SoftmaxBlockSMemImplI10DirectLoadIffE11DirectStoreIffEfLi2ELi256EL9Algorithm0EEvT_T0_ll
.visible .entry _Z20SoftmaxBlockSMemImplI10DirectLoadIffE11DirectStoreIffEfLi2ELi256EL9Algorithm0EEvT_T0_ll(
	.param .align 8 .b8 _Z20SoftmaxBlockSMemImplI10DirectLoadIffE11DirectStoreIffEfLi2ELi256EL9Algorithm0EEvT_T0_ll_param_0[16],
	.param .align 8 .b8 _Z20SoftmaxBlockSMemImplI10DirectLoadIffE11DirectStoreIffEfLi2ELi256EL9Algorithm0EEvT_T0_ll_param_1[16],
	.param .u64 _Z20SoftmaxBlockSMemImplI10DirectLoadIffE11DirectStoreIffEfLi2ELi256EL9Algorithm0EEvT_T0_ll_param_2,
	.param .u64 _Z20SoftmaxBlockSMemImplI10DirectLoadIffE11DirectStoreIffEfLi2ELi256EL9Algorithm0EEvT_T0_ll_param_3
)
{
	.reg .pred 	%p<42>;
	.reg .b32 	%r<126>;
	.reg .b32 	%f<239>;
	.reg .b64 	%rd<122>;

	ld.param.u64 	%rd18, [_Z20SoftmaxBlockSMemImplI10DirectLoadIffE11DirectStoreIffEfLi2ELi256EL9Algorithm0EEvT_T0_ll_param_1+8];
	ld.param.u64 	%rd16, [_Z20SoftmaxBlockSMemImplI10DirectLoadIffE11DirectStoreIffEfLi2ELi256EL9Algorithm0EEvT_T0_ll_param_0+8];
	ld.param.u64 	%rd17, [_Z20SoftmaxBlockSMemImplI10DirectLoadIffE11DirectStoreIffEfLi2ELi256EL9Algorithm0EEvT_T0_ll_param_1];
	ld.param.u64 	%rd15, [_Z20SoftmaxBlockSMemImplI10DirectLoadIffE11DirectStoreIffEfLi2ELi256EL9Algorithm0EEvT_T0_ll_param_0];
	ld.param.u64 	%rd19, [_Z20SoftmaxBlockSMemImplI10DirectLoadIffE11DirectStoreIffEfLi2ELi256EL9Algorithm0EEvT_T0_ll_param_2];
	ld.param.u64 	%rd20, [_Z20SoftmaxBlockSMemImplI10DirectLoadIffE11DirectStoreIffEfLi2ELi256EL9Algorithm0EEvT_T0_ll_param_3];
	cvta.to.global.u64 	%rd1, %rd15;
	cvta.to.global.u64 	%rd2, %rd17;
	mov.u32 	%r1, %tid.x;
	and.b64  	%rd21, %rd20, 1;
	setp.eq.b64 	%p2, %rd21, 1;
	not.pred 	%p3, %p2;
	@%p3 bra 	$L__BB143_2;
	mov.u64 	%rd22, $str$2;
	cvta.global.u64 	%rd23, %rd22;
	mov.u64 	%rd24, $str$1;
	cvta.global.u64 	%rd25, %rd24;
	mov.u64 	%rd26, __unnamed_144;
	cvta.global.u64 	%rd27, %rd26;
	{ // callseq 143, 0
	.param .b64 param0;
	st.param.b64 	[param0], %rd23;
	.param .b64 param1;
	st.param.b64 	[param1], %rd25;
	.param .b32 param2;
	st.param.b32 	[param2], 552;
	.param .b64 param3;
	st.param.b64 	[param3], %rd27;
	.param .b64 param4;
	st.param.b64 	[param4], 1;
	call.uni 
	__assertfail, 
	(
	param0, 
	param1, 
	param2, 
	param3, 
	param4
	);
	} // callseq 143
$L__BB143_2:
	shr.u64 	%rd28, %rd20, 63;
	add.s64 	%rd29, %rd20, %rd28;
	shr.u64 	%rd30, %rd29, 1;
	cvt.u32.u64 	%r2, %rd30;
	mov.u32 	%r24, %ctaid.x;
	cvt.u64.u32 	%rd121, %r24;
	setp.le.s64 	%p4, %rd19, %rd121;
	@%p4 bra 	$L__BB143_35;
	// begin inline asm
	mov.u32 %r25, %laneid;
	// end inline asm
	shr.u32 	%r26, %r1, 3;
	and.b32  	%r27, %r26, 124;
	mov.u32 	%r28, _ZZ14BlockAllReduceI5MaxOpfLi256EET0_S1_E12temp_storage;
	add.s32 	%r29, %r28, %r27;
	add.s32 	%r4, %r29, 8;
	cvt.u64.u32 	%rd4, %r1;
	mov.u32 	%r30, _ZZ14BlockAllReduceI5SumOpfLi256EET0_S1_E12temp_storage;
	add.s32 	%r31, %r30, %r27;
	add.s32 	%r5, %r31, 8;
	mov.u32 	%r32, %nctaid.x;
	cvt.u64.u32 	%rd5, %r32;
	not.b32 	%r33, %r1;
	add.s32 	%r6, %r33, %r2;
	shr.u32 	%r34, %r6, 8;
	add.s32 	%r35, %r34, 1;
	not.b64 	%rd31, %rd4;
	add.s64 	%rd6, %rd20, %rd31;
	and.b32  	%r7, %r35, 3;
	shl.b32 	%r36, %r1, 1;
	cvt.u64.u32 	%rd7, %r36;
	shl.b32 	%r37, %r1, 2;
	mov.u32 	%r38, shared_buf;
	add.s32 	%r8, %r38, %r37;
	shl.b32 	%r9, %r2, 2;
	add.s32 	%r10, %r8, %r9;
	add.s32 	%r11, %r1, 256;
	add.s32 	%r12, %r1, 512;
	add.s32 	%r13, %r1, 768;
	and.b64  	%rd8, %rd6, 768;
$L__BB143_4:
	setp.ge.s32 	%p5, %r1, %r2;
	mov.f32 	%f233, 0fFF800000;
	@%p5 bra 	$L__BB143_11;
	setp.eq.s32 	%p6, %r7, 0;
	mul.lo.s64 	%rd10, %rd121, %rd16;
	mov.f32 	%f233, 0fFF800000;
	mov.u32 	%r120, %r1;
	@%p6 bra 	$L__BB143_9;
	setp.eq.s32 	%p7, %r7, 1;
	add.s64 	%rd11, %rd10, %rd7;
	shr.u64 	%rd32, %rd11, 63;
	add.s64 	%rd33, %rd11, %rd32;
	shl.b64 	%rd34, %rd33, 2;
	and.b64  	%rd35, %rd34, -8;
	add.s64 	%rd36, %rd1, %rd35;
	ld.global.v2.f32 	{%f27, %f28}, [%rd36];
	st.shared.f32 	[%r8], %f27;
	max.f32 	%f29, %f27, 0fFF800000;
	st.shared.f32 	[%r10], %f28;
	max.f32 	%f233, %f29, %f28;
	mov.u32 	%r120, %r11;
	@%p7 bra 	$L__BB143_9;
	setp.eq.s32 	%p8, %r7, 2;
	add.s64 	%rd37, %rd11, 512;
	shr.u64 	%rd38, %rd37, 63;
	add.s64 	%rd39, %rd37, %rd38;
	shl.b64 	%rd40, %rd39, 2;
	and.b64  	%rd41, %rd40, -8;
	add.s64 	%rd42, %rd1, %rd41;
	ld.global.v2.f32 	{%f30, %f31}, [%rd42];
	st.shared.f32 	[%r8+1024], %f30;
	max.f32 	%f32, %f233, %f30;
	st.shared.f32 	[%r10+1024], %f31;
	max.f32 	%f233, %f32, %f31;
	mov.u32 	%r120, %r12;
	@%p8 bra 	$L__BB143_9;
	add.s64 	%rd43, %rd11, 1024;
	shr.u64 	%rd44, %rd43, 63;
	add.s64 	%rd45, %rd43, %rd44;
	shl.b64 	%rd46, %rd45, 2;
	and.b64  	%rd47, %rd46, -8;
	add.s64 	%rd48, %rd1, %rd47;
	ld.global.v2.f32 	{%f33, %f34}, [%rd48];
	st.shared.f32 	[%r8+2048], %f33;
	max.f32 	%f35, %f233, %f33;
	st.shared.f32 	[%r10+2048], %f34;
	max.f32 	%f233, %f35, %f34;
	mov.u32 	%r120, %r13;
$L__BB143_9:
	setp.lt.u32 	%p9, %r6, 768;
	@%p9 bra 	$L__BB143_11;
$L__BB143_10:
	shl.b32 	%r39, %r120, 1;
	cvt.u64.u32 	%rd49, %r39;
	add.s64 	%rd50, %rd10, %rd49;
	shr.u64 	%rd51, %rd50, 63;
	add.s64 	%rd52, %rd50, %rd51;
	shl.b64 	%rd53, %rd52, 2;
	and.b64  	%rd54, %rd53, -8;
	add.s64 	%rd55, %rd1, %rd54;
	ld.global.v2.f32 	{%f36, %f37}, [%rd55];
	shl.b32 	%r40, %r120, 2;
	mov.u32 	%r41, shared_buf;
	add.s32 	%r42, %r41, %r40;
	st.shared.f32 	[%r42], %f36;
	max.f32 	%f38, %f233, %f36;
	add.s32 	%r43, %r42, %r9;
	st.shared.f32 	[%r43], %f37;
	max.f32 	%f39, %f38, %f37;
	add.s64 	%rd56, %rd50, 512;
	shr.u64 	%rd57, %rd56, 63;
	add.s64 	%rd58, %rd56, %rd57;
	shl.b64 	%rd59, %rd58, 2;
	and.b64  	%rd60, %rd59, -8;
	add.s64 	%rd61, %rd1, %rd60;
	ld.global.v2.f32 	{%f40, %f41}, [%rd61];
	st.shared.f32 	[%r42+1024], %f40;
	max.f32 	%f42, %f39, %f40;
	st.shared.f32 	[%r43+1024], %f41;
	max.f32 	%f43, %f42, %f41;
	add.s32 	%r44, %r39, 1024;
	cvt.u64.u32 	%rd62, %r44;
	add.s64 	%rd63, %rd10, %rd62;
	shr.u64 	%rd64, %rd63, 63;
	add.s64 	%rd65, %rd63, %rd64;
	shl.b64 	%rd66, %rd65, 2;
	and.b64  	%rd67, %rd66, -8;
	add.s64 	%rd68, %rd1, %rd67;
	ld.global.v2.f32 	{%f44, %f45}, [%rd68];
	st.shared.f32 	[%r42+2048], %f44;
	max.f32 	%f46, %f43, %f44;
	st.shared.f32 	[%r43+2048], %f45;
	max.f32 	%f47, %f46, %f45;
	add.s32 	%r45, %r39, 1536;
	cvt.u64.u32 	%rd69, %r45;
	add.s64 	%rd70, %rd10, %rd69;
	shr.u64 	%rd71, %rd70, 63;
	add.s64 	%rd72, %rd70, %rd71;
	shl.b64 	%rd73, %rd72, 2;
	and.b64  	%rd74, %rd73, -8;
	add.s64 	%rd75, %rd1, %rd74;
	ld.global.v2.f32 	{%f48, %f49}, [%rd75];
	st.shared.f32 	[%r42+3072], %f48;
	max.f32 	%f50, %f47, %f48;
	st.shared.f32 	[%r43+3072], %f49;
	max.f32 	%f233, %f50, %f49;
	add.s32 	%r120, %r120, 1024;
	setp.lt.s32 	%p10, %r120, %r2;
	@%p10 bra 	$L__BB143_10;
$L__BB143_11:
	setp.gt.s32 	%p12, %r25, 15;
	setp.gt.s32 	%p13, %r25, 23;
	setp.gt.s32 	%p14, %r25, 27;
	setp.gt.s32 	%p15, %r25, 29;
	setp.gt.s32 	%p16, %r25, 30;
	mov.b32 	%r47, %f233;
	mov.b32 	%r48, 1;
	mov.b32 	%r69, 31;
	mov.b32 	%r70, -1;
	// begin inline asm
	shfl.sync.down.b32 %r46, %r47, %r48, %r69, %r70;
	// end inline asm
	mov.b32 	%f51, %r46;
	max.f32 	%f52, %f233, %f51;
	selp.f32 	%f53, %f233, %f52, %p16;
	mov.b32 	%r52, %f53;
	mov.b32 	%r53, 2;
	// begin inline asm
	shfl.sync.down.b32 %r51, %r52, %r53, %r69, %r70;
	// end inline asm
	mov.b32 	%f54, %r51;
	max.f32 	%f55, %f53, %f54;
	selp.f32 	%f56, %f53, %f55, %p15;
	mov.b32 	%r57, %f56;
	mov.b32 	%r58, 4;
	// begin inline asm
	shfl.sync.down.b32 %r56, %r57, %r58, %r69, %r70;
	// end inline asm
	mov.b32 	%f57, %r56;
	max.f32 	%f58, %f56, %f57;
	selp.f32 	%f59, %f56, %f58, %p14;
	mov.b32 	%r62, %f59;
	mov.b32 	%r63, 8;
	// begin inline asm
	shfl.sync.down.b32 %r61, %r62, %r63, %r69, %r70;
	// end inline asm
	mov.b32 	%f60, %r61;
	max.f32 	%f9, %f59, %f60;
	selp.f32 	%f234, %f59, %f9, %p13;
	mov.b32 	%r67, %f234;
	mov.b32 	%r68, 16;
	// begin inline asm
	shfl.sync.down.b32 %r66, %r67, %r68, %r69, %r70;
	// end inline asm
	mov.pred 	%p41, 0;
	@%p12 bra 	$L__BB143_14;
	setp.ne.s32 	%p18, %r25, 0;
	mov.b32 	%f61, %r66;
	max.f32 	%f234, %f9, %f61;
	@%p18 bra 	$L__BB143_14;
	st.shared.f32 	[%r4], %f234;
	mov.pred 	%p41, -1;
$L__BB143_14:
	setp.ne.s32 	%p20, %r1, 0;
	bar.sync 	0;
	@%p20 bra 	$L__BB143_16;
	ld.shared.f32 	%f62, [_ZZ14BlockAllReduceI5MaxOpfLi256EET0_S1_E12temp_storage+12];
	max.f32 	%f63, %f234, %f62;
	ld.shared.f32 	%f64, [_ZZ14BlockAllReduceI5MaxOpfLi256EET0_S1_E12temp_storage+16];
	max.f32 	%f65, %f63, %f64;
	ld.shared.f32 	%f66, [_ZZ14BlockAllReduceI5MaxOpfLi256EET0_S1_E12temp_storage+20];
	max.f32 	%f67, %f65, %f66;
	ld.shared.f32 	%f68, [_ZZ14BlockAllReduceI5MaxOpfLi256EET0_S1_E12temp_storage+24];
	max.f32 	%f69, %f67, %f68;
	ld.shared.f32 	%f70, [_ZZ14BlockAllReduceI5MaxOpfLi256EET0_S1_E12temp_storage+28];
	max.f32 	%f71, %f69, %f70;
	ld.shared.f32 	%f72, [_ZZ14BlockAllReduceI5MaxOpfLi256EET0_S1_E12temp_storage+32];
	max.f32 	%f73, %f71, %f72;
	ld.shared.f32 	%f74, [_ZZ14BlockAllReduceI5MaxOpfLi256EET0_S1_E12temp_storage+36];
	max.f32 	%f75, %f73, %f74;
	st.shared.f32 	[_ZZ14BlockAllReduceI5MaxOpfLi256EET0_S1_E16result_broadcast], %f75;
$L__BB143_16:
	setp.le.s64 	%p21, %rd20, %rd4;
	bar.sync 	0;
	mov.f32 	%f238, 0f00000000;
	ld.shared.f32 	%f13, [_ZZ14BlockAllReduceI5MaxOpfLi256EET0_S1_E16result_broadcast];
	@%p21 bra 	$L__BB143_23;
	setp.eq.s64 	%p22, %rd8, 768;
	mov.f32 	%f238, 0f00000000;
	mov.u32 	%r122, %r1;
	@%p22 bra 	$L__BB143_21;
	setp.eq.s64 	%p23, %rd8, 0;
	ld.shared.f32 	%f79, [%r8];
	sub.f32 	%f80, %f79, %f13;
	fma.rn.f32 	%f81, %f80, 0f3BBB989D, 0f3F000000;
	cvt.sat.f32.f32 	%f82, %f81;
	mov.f32 	%f83, 0f4B400001;
	mov.f32 	%f84, 0f437C0000;
	fma.rm.f32 	%f85, %f82, %f84, %f83;
	add.f32 	%f86, %f85, 0fCB40007F;
	neg.f32 	%f87, %f86;
	fma.rn.f32 	%f88, %f80, 0f3FB8AA3B, %f87;
	fma.rn.f32 	%f89, %f80, 0f32A57060, %f88;
	mov.b32 	%r71, %f85;
	shl.b32 	%r72, %r71, 23;
	mov.b32 	%f90, %r72;
	ex2.approx.ftz.f32 	%f91, %f89;
	mul.f32 	%f92, %f91, %f90;
	st.shared.f32 	[%r8], %f92;
	add.f32 	%f238, %f92, 0f00000000;
	mov.u32 	%r122, %r11;
	@%p23 bra 	$L__BB143_21;
	setp.eq.s64 	%p24, %rd8, 256;
	ld.shared.f32 	%f93, [%r8+1024];
	sub.f32 	%f94, %f93, %f13;
	fma.rn.f32 	%f95, %f94, 0f3BBB989D, 0f3F000000;
	cvt.sat.f32.f32 	%f96, %f95;
	mov.f32 	%f97, 0f4B400001;
	mov.f32 	%f98, 0f437C0000;
	fma.rm.f32 	%f99, %f96, %f98, %f97;
	add.f32 	%f100, %f99, 0fCB40007F;
	neg.f32 	%f101, %f100;
	fma.rn.f32 	%f102, %f94, 0f3FB8AA3B, %f101;
	fma.rn.f32 	%f103, %f94, 0f32A57060, %f102;
	mov.b32 	%r73, %f99;
	shl.b32 	%r74, %r73, 23;
	mov.b32 	%f104, %r74;
	ex2.approx.ftz.f32 	%f105, %f103;
	mul.f32 	%f106, %f105, %f104;
	st.shared.f32 	[%r8+1024], %f106;
	add.f32 	%f238, %f238, %f106;
	mov.u32 	%r122, %r12;
	@%p24 bra 	$L__BB143_21;
	ld.shared.f32 	%f107, [%r8+2048];
	sub.f32 	%f108, %f107, %f13;
	fma.rn.f32 	%f109, %f108, 0f3BBB989D, 0f3F000000;
	cvt.sat.f32.f32 	%f110, %f109;
	mov.f32 	%f111, 0f4B400001;
	mov.f32 	%f112, 0f437C0000;
	fma.rm.f32 	%f113, %f110, %f112, %f111;
	add.f32 	%f114, %f113, 0fCB40007F;
	neg.f32 	%f115, %f114;
	fma.rn.f32 	%f116, %f108, 0f3FB8AA3B, %f115;
	fma.rn.f32 	%f117, %f108, 0f32A57060, %f116;
	mov.b32 	%r75, %f113;
	shl.b32 	%r76, %r75, 23;
	mov.b32 	%f118, %r76;
	ex2.approx.ftz.f32 	%f119, %f117;
	mul.f32 	%f120, %f119, %f118;
	st.shared.f32 	[%r8+2048], %f120;
	add.f32 	%f238, %f238, %f120;
	mov.u32 	%r122, %r13;
$L__BB143_21:
	setp.lt.u64 	%p25, %rd6, 768;
	@%p25 bra 	$L__BB143_23;
$L__BB143_22:
	shl.b32 	%r77, %r122, 2;
	mov.u32 	%r78, shared_buf;
	add.s32 	%r79, %r78, %r77;
	ld.shared.f32 	%f121, [%r79];
	sub.f32 	%f122, %f121, %f13;
	fma.rn.f32 	%f123, %f122, 0f3BBB989D, 0f3F000000;
	cvt.sat.f32.f32 	%f124, %f123;
	mov.f32 	%f125, 0f4B400001;
	mov.f32 	%f126, 0f437C0000;
	fma.rm.f32 	%f127, %f124, %f126, %f125;
	add.f32 	%f128, %f127, 0fCB40007F;
	neg.f32 	%f129, %f128;
	fma.rn.f32 	%f130, %f122, 0f3FB8AA3B, %f129;
	fma.rn.f32 	%f131, %f122, 0f32A57060, %f130;
	mov.b32 	%r80, %f127;
	shl.b32 	%r81, %r80, 23;
	mov.b32 	%f132, %r81;
	ex2.approx.ftz.f32 	%f133, %f131;
	mul.f32 	%f134, %f133, %f132;
	st.shared.f32 	[%r79], %f134;
	add.f32 	%f135, %f238, %f134;
	ld.shared.f32 	%f136, [%r79+1024];
	sub.f32 	%f137, %f136, %f13;
	fma.rn.f32 	%f138, %f137, 0f3BBB989D, 0f3F000000;
	cvt.sat.f32.f32 	%f139, %f138;
	fma.rm.f32 	%f140, %f139, %f126, %f125;
	add.f32 	%f141, %f140, 0fCB40007F;
	neg.f32 	%f142, %f141;
	fma.rn.f32 	%f143, %f137, 0f3FB8AA3B, %f142;
	fma.rn.f32 	%f144, %f137, 0f32A57060, %f143;
	mov.b32 	%r82, %f140;
	shl.b32 	%r83, %r82, 23;
	mov.b32 	%f145, %r83;
	ex2.approx.ftz.f32 	%f146, %f144;
	mul.f32 	%f147, %f146, %f145;
	st.shared.f32 	[%r79+1024], %f147;
	add.f32 	%f148, %f135, %f147;
	ld.shared.f32 	%f149, [%r79+2048];
	sub.f32 	%f150, %f149, %f13;
	fma.rn.f32 	%f151, %f150, 0f3BBB989D, 0f3F000000;
	cvt.sat.f32.f32 	%f152, %f151;
	fma.rm.f32 	%f153, %f152, %f126, %f125;
	add.f32 	%f154, %f153, 0fCB40007F;
	neg.f32 	%f155, %f154;
	fma.rn.f32 	%f156, %f150, 0f3FB8AA3B, %f155;
	fma.rn.f32 	%f157, %f150, 0f32A57060, %f156;
	mov.b32 	%r84, %f153;
	shl.b32 	%r85, %r84, 23;
	mov.b32 	%f158, %r85;
	ex2.approx.ftz.f32 	%f159, %f157;
	mul.f32 	%f160, %f159, %f158;
	st.shared.f32 	[%r79+2048], %f160;
	add.f32 	%f161, %f148, %f160;
	ld.shared.f32 	%f162, [%r79+3072];
	sub.f32 	%f163, %f162, %f13;
	fma.rn.f32 	%f164, %f163, 0f3BBB989D, 0f3F000000;
	cvt.sat.f32.f32 	%f165, %f164;
	fma.rm.f32 	%f166, %f165, %f126, %f125;
	add.f32 	%f167, %f166, 0fCB40007F;
	neg.f32 	%f168, %f167;
	fma.rn.f32 	%f169, %f163, 0f3FB8AA3B, %f168;
	fma.rn.f32 	%f170, %f163, 0f32A57060, %f169;
	mov.b32 	%r86, %f166;
	shl.b32 	%r87, %r86, 23;
	mov.b32 	%f171, %r87;
	ex2.approx.ftz.f32 	%f172, %f170;
	mul.f32 	%f173, %f172, %f171;
	st.shared.f32 	[%r79+3072], %f173;
	add.f32 	%f238, %f161, %f173;
	add.s32 	%r122, %r122, 1024;
	cvt.u64.u32 	%rd76, %r122;
	setp.gt.u64 	%p26, %rd20, %rd76;
	@%p26 bra 	$L__BB143_22;
$L__BB143_23:
	setp.gt.s32 	%p27, %r25, 15;
	setp.gt.s32 	%p28, %r25, 23;
	setp.gt.s32 	%p29, %r25, 27;
	setp.gt.s32 	%p30, %r25, 29;
	setp.gt.s32 	%p31, %r25, 30;
	mov.b32 	%r89, %f238;
	mov.b32 	%r90, 1;
	mov.b32 	%r111, 31;
	mov.b32 	%r112, -1;
	// begin inline asm
	shfl.sync.down.b32 %r88, %r89, %r90, %r111, %r112;
	// end inline asm
	mov.b32 	%f174, %r88;
	add.f32 	%f175, %f238, %f174;
	selp.f32 	%f176, %f238, %f175, %p31;
	mov.b32 	%r94, %f176;
	mov.b32 	%r95, 2;
	// begin inline asm
	shfl.sync.down.b32 %r93, %r94, %r95, %r111, %r112;
	// end inline asm
	mov.b32 	%f177, %r93;
	add.f32 	%f178, %f176, %f177;
	selp.f32 	%f179, %f176, %f178, %p30;
	mov.b32 	%r99, %f179;
	mov.b32 	%r100, 4;
	// begin inline asm
	shfl.sync.down.b32 %r98, %r99, %r100, %r111, %r112;
	// end inline asm
	mov.b32 	%f180, %r98;
	add.f32 	%f181, %f179, %f180;
	selp.f32 	%f182, %f179, %f181, %p29;
	mov.b32 	%r104, %f182;
	mov.b32 	%r105, 8;
	// begin inline asm
	shfl.sync.down.b32 %r103, %r104, %r105, %r111, %r112;
	// end inline asm
	mov.b32 	%f183, %r103;
	add.f32 	%f184, %f182, %f183;
	selp.f32 	%f185, %f182, %f184, %p28;
	mov.b32 	%r109, %f185;
	mov.b32 	%r110, 16;
	// begin inline asm
	shfl.sync.down.b32 %r108, %r109, %r110, %r111, %r112;
	// end inline asm
	mov.b32 	%f186, %r108;
	add.f32 	%f187, %f185, %f186;
	selp.f32 	%f22, %f185, %f187, %p27;
	not.pred 	%p32, %p41;
	@%p32 bra 	$L__BB143_25;
	st.shared.f32 	[%r5], %f22;
$L__BB143_25:
	setp.ne.s32 	%p33, %r1, 0;
	bar.sync 	0;
	@%p33 bra 	$L__BB143_27;
	ld.shared.f32 	%f188, [_ZZ14BlockAllReduceI5SumOpfLi256EET0_S1_E12temp_storage+12];
	add.f32 	%f189, %f22, %f188;
	ld.shared.f32 	%f190, [_ZZ14BlockAllReduceI5SumOpfLi256EET0_S1_E12temp_storage+16];
	add.f32 	%f191, %f189, %f190;
	ld.shared.f32 	%f192, [_ZZ14BlockAllReduceI5SumOpfLi256EET0_S1_E12temp_storage+20];
	add.f32 	%f193, %f191, %f192;
	ld.shared.f32 	%f194, [_ZZ14BlockAllReduceI5SumOpfLi256EET0_S1_E12temp_storage+24];
	add.f32 	%f195, %f193, %f194;
	ld.shared.f32 	%f196, [_ZZ14BlockAllReduceI5SumOpfLi256EET0_S1_E12temp_storage+28];
	add.f32 	%f197, %f195, %f196;
	ld.shared.f32 	%f198, [_ZZ14BlockAllReduceI5SumOpfLi256EET0_S1_E12temp_storage+32];
	add.f32 	%f199, %f197, %f198;
	ld.shared.f32 	%f200, [_ZZ14BlockAllReduceI5SumOpfLi256EET0_S1_E12temp_storage+36];
	add.f32 	%f201, %f199, %f200;
	st.shared.f32 	[_ZZ14BlockAllReduceI5SumOpfLi256EET0_S1_E16result_broadcast], %f201;
$L__BB143_27:
	setp.ge.s32 	%p34, %r1, %r2;
	bar.sync 	0;
	ld.shared.f32 	%f23, [_ZZ14BlockAllReduceI5SumOpfLi256EET0_S1_E16result_broadcast];
	@%p34 bra 	$L__BB143_34;
	setp.eq.s32 	%p35, %r7, 0;
	mul.lo.s64 	%rd12, %rd121, %rd18;
	mov.u32 	%r124, %r1;
	@%p35 bra 	$L__BB143_32;
	setp.eq.s32 	%p36, %r7, 1;
	ld.shared.f32 	%f202, [%r8];
	div.rn.f32 	%f203, %f202, %f23;
	ld.shared.f32 	%f204, [%r10];
	div.rn.f32 	%f205, %f204, %f23;
	add.s64 	%rd13, %rd12, %rd7;
	shr.u64 	%rd77, %rd13, 63;
	add.s64 	%rd78, %rd13, %rd77;
	shl.b64 	%rd79, %rd78, 2;
	and.b64  	%rd80, %rd79, -8;
	add.s64 	%rd81, %rd2, %rd80;
	st.global.v2.f32 	[%rd81], {%f203, %f205};
	mov.u32 	%r124, %r11;
	@%p36 bra 	$L__BB143_32;
	setp.eq.s32 	%p37, %r7, 2;
	ld.shared.f32 	%f206, [%r8+1024];
	div.rn.f32 	%f207, %f206, %f23;
	ld.shared.f32 	%f208, [%r10+1024];
	div.rn.f32 	%f209, %f208, %f23;
	add.s64 	%rd82, %rd13, 512;
	shr.u64 	%rd83, %rd82, 63;
	add.s64 	%rd84, %rd82, %rd83;
	shl.b64 	%rd85, %rd84, 2;
	and.b64  	%rd86, %rd85, -8;
	add.s64 	%rd87, %rd2, %rd86;
	st.global.v2.f32 	[%rd87], {%f207, %f209};
	mov.u32 	%r124, %r12;
	@%p37 bra 	$L__BB143_32;
	ld.shared.f32 	%f210, [%r8+2048];
	div.rn.f32 	%f211, %f210, %f23;
	ld.shared.f32 	%f212, [%r10+2048];
	div.rn.f32 	%f213, %f212, %f23;
	add.s64 	%rd88, %rd13, 1024;
	shr.u64 	%rd89, %rd88, 63;
	add.s64 	%rd90, %rd88, %rd89;
	shl.b64 	%rd91, %rd90, 2;
	and.b64  	%rd92, %rd91, -8;
	add.s64 	%rd93, %rd2, %rd92;
	st.global.v2.f32 	[%rd93], {%f211, %f213};
	mov.u32 	%r124, %r13;
$L__BB143_32:
	setp.lt.u32 	%p38, %r6, 768;
	@%p38 bra 	$L__BB143_34;
$L__BB143_33:
	shl.b32 	%r113, %r124, 2;
	mov.u32 	%r114, shared_buf;
	add.s32 	%r115, %r114, %r113;
	ld.shared.f32 	%f214, [%r115];
	div.rn.f32 	%f215, %f214, %f23;
	add.s32 	%r116, %r115, %r9;
	ld.shared.f32 	%f216, [%r116];
	div.rn.f32 	%f217, %f216, %f23;
	shl.b32 	%r117, %r124, 1;
	cvt.u64.u32 	%rd94, %r117;
	add.s64 	%rd95, %rd12, %rd94;
	shr.u64 	%rd96, %rd95, 63;
	add.s64 	%rd97, %rd95, %rd96;
	shl.b64 	%rd98, %rd97, 2;
	and.b64  	%rd99, %rd98, -8;
	add.s64 	%rd100, %rd2, %rd99;
	st.global.v2.f32 	[%rd100], {%f215, %f217};
	ld.shared.f32 	%f218, [%r115+1024];
	div.rn.f32 	%f219, %f218, %f23;
	ld.shared.f32 	%f220, [%r116+1024];
	div.rn.f32 	%f221, %f220, %f23;
	add.s64 	%rd101, %rd95, 512;
	shr.u64 	%rd102, %rd101, 63;
	add.s64 	%rd103, %rd101, %rd102;
	shl.b64 	%rd104, %rd103, 2;
	and.b64  	%rd105, %rd104, -8;
	add.s64 	%rd106, %rd2, %rd105;
	st.global.v2.f32 	[%rd106], {%f219, %f221};
	ld.shared.f32 	%f222, [%r115+2048];
	div.rn.f32 	%f223, %f222, %f23;
	ld.shared.f32 	%f224, [%r116+2048];
	div.rn.f32 	%f225, %f224, %f23;
	add.s32 	%r118, %r117, 1024;
	cvt.u64.u32 	%rd107, %r118;
	add.s64 	%rd108, %rd12, %rd107;
	shr.u64 	%rd109, %rd108, 63;
	add.s64 	%rd110, %rd108, %rd109;
	shl.b64 	%rd111, %rd110, 2;
	and.b64  	%rd112, %rd111, -8;
	add.s64 	%rd113, %rd2, %rd112;
	st.global.v2.f32 	[%rd113], {%f223, %f225};
	ld.shared.f32 	%f226, [%r115+3072];
	div.rn.f32 	%f227, %f226, %f23;
	ld.shared.f32 	%f228, [%r116+3072];
	div.rn.f32 	%f229, %f228, %f23;
	add.s32 	%r119, %r117, 1536;
	cvt.u64.u32 	%rd114, %r119;
	add.s64 	%rd115, %rd12, %rd114;
	shr.u64 	%rd116, %rd115, 63;
	add.s64 	%rd117, %rd115, %rd116;
	shl.b64 	%rd118, %rd117, 2;
	and.b64  	%rd119, %rd118, -8;
	add.s64 	%rd120, %rd2, %rd119;
	st.global.v2.f32 	[%rd120], {%f227, %f229};
	add.s32 	%r124, %r124, 1024;
	setp.lt.s32 	%p39, %r124, %r2;
	@%p39 bra 	$L__BB143_33;
$L__BB143_34:
	add.s64 	%rd121, %rd121, %rd5;
	setp.lt.s64 	%p40, %rd121, %rd19;
	@%p40 bra 	$L__BB143_4;
$L__BB143_35:
	ret;

}
	// .globl	_Z20SoftmaxBlockSMemImplI10DirectLoadIffE11DirectStoreIffEfLi1ELi128EL9Algorithm0EEvT_T0_ll
.visible .entry _Z20SoftmaxBlockSMemImplI10DirectLoadIffE11DirectStoreIffEfLi1ELi128EL9Algorithm0EEvT_T0_ll(
	.param .align 8 .b8 _Z20SoftmaxBlockSMemImplI10DirectLoadIffE11DirectStoreIffEfLi1ELi128EL9Algorithm0EEvT_T0_ll_param_0[16],
	.param .align 8 .b8 _Z20SoftmaxBlockSMemImplI10DirectLoadIffE11DirectStoreIffEfLi1ELi128EL9Algorithm0EEvT_T0_ll_param_1[16],
	.param .u64 _Z20SoftmaxBlockSMemImplI10DirectLoadIffE11DirectStoreIffEfLi1ELi128EL9Algorithm0EEvT_T0_ll_param_2,
	.param .u64 _Z20SoftmaxBlockSMemImplI10DirectLoadIffE11DirectStoreIffEfLi1ELi128EL9Algorithm0EEvT_T0_ll_param_3
)
{
	.reg .pred 	%p<40>;
	.reg .b32 	%r<119>;
	.reg .b32 	%f<195>;
	.reg .b64 	%rd<39>;

	ld.param.u64 	%rd20, [_Z20SoftmaxBlockSMemImplI10DirectLoadIffE11DirectStoreIffEfLi1ELi128EL9Algorithm0EEvT_T0_ll_param_1+8];
	ld.param.u64 	%rd18, [_Z20SoftmaxBlockSMemImplI10DirectLoadIffE11DirectStoreIffEfLi1ELi128EL9Algorithm0EEvT_T0_ll_param_0+8];
	ld.param.u64 	%rd19, [_Z20SoftmaxBlockSMemImplI10DirectLoadIffE11DirectStoreIffEfLi1ELi128EL9Algorithm0EEvT_T0_ll_param_1];
	ld.param.u64 	%rd17, [_Z20SoftmaxBlockSMemImplI10DirectLoadIffE11DirectStoreIffEfLi1ELi128EL9Algorithm0EEvT_T0_ll_param_0];
	ld.param.u64 	%rd21, [_Z20SoftmaxBlockSMemImplI10DirectLoadIffE11DirectStoreIffEfLi1ELi128EL9Algorithm0EEvT_T0_ll_param_2];
	ld.param.u64 	%rd22, [_Z20SoftmaxBlockSMemImplI10DirectLoadIffE11DirectStoreIffEfLi1ELi128EL9Algorithm0EEvT_T0_ll_param_3];
	cvta.to.global.u64 	%rd1, %rd17;
	cvta.to.global.u64 	%rd2, %rd19;
	mov.u32 	%r1, %tid.x;
	cvt.u32.u64 	%r2, %rd22;
	mov.u32 	%r25, %ctaid.x;
	cvt.u64.u32 	%rd37, %r25;
	setp.le.s64 	%p2, %rd21, %rd37;
	@%p2 bra 	$L__BB144_34;
	// begin inline asm
	mov.u32 %r26, %laneid;
	// end inline asm
	shr.u32 	%r27, %r1, 3;
	and.b32  	%r28, %r27, 124;
	mov.u32 	%r29, _ZZ14BlockAllReduceI5MaxOpfLi128EET0_S1_E12temp_storage;
	add.s32 	%r30, %r29, %r28;
	add.s32 	%r4, %r30, 4;
	cvt.u64.u32 	%rd4, %r1;
	mov.u32 	%r31, _ZZ14BlockAllReduceI5SumOpfLi128EET0_S1_E12temp_storage;
	add.s32 	%r32, %r31, %r28;
	add.s32 	%r5, %r32, 4;
	mov.u32 	%r33, %nctaid.x;
	cvt.u64.u32 	%rd5, %r33;
	not.b32 	%r34, %r1;
	add.s32 	%r6, %r34, %r2;
	shr.u32 	%r35, %r6, 7;
	add.s32 	%r36, %r35, 1;
	not.b64 	%rd23, %rd4;
	add.s64 	%rd6, %rd22, %rd23;
	and.b32  	%r7, %r36, 3;
	shl.b32 	%r37, %r1, 2;
	mov.u32 	%r38, shared_buf;
	add.s32 	%r8, %r38, %r37;
	add.s32 	%r9, %r1, 128;
	add.s32 	%r10, %r1, 256;
	add.s32 	%r11, %r1, 384;
	and.b64  	%rd7, %rd6, 384;
$L__BB144_2:
	setp.ge.s32 	%p3, %r1, %r2;
	mov.f32 	%f189, 0fFF800000;
	@%p3 bra 	$L__BB144_10;
	setp.eq.s32 	%p4, %r7, 0;
	mul.lo.s64 	%rd9, %rd37, %rd18;
	mov.f32 	%f189, 0fFF800000;
	mov.u32 	%r112, %r1;
	@%p4 bra 	$L__BB144_7;
	setp.eq.s32 	%p5, %r7, 1;
	add.s64 	%rd24, %rd9, %rd4;
	shl.b64 	%rd25, %rd24, 2;
	add.s64 	%rd10, %rd1, %rd25;
	ld.global.f32 	%f27, [%rd10];
	st.shared.f32 	[%r8], %f27;
	max.f32 	%f189, %f27, 0fFF800000;
	mov.u32 	%r112, %r9;
	@%p5 bra 	$L__BB144_7;
	setp.eq.s32 	%p6, %r7, 2;
	ld.global.f32 	%f28, [%rd10+512];
	st.shared.f32 	[%r8+512], %f28;
	max.f32 	%f189, %f189, %f28;
	mov.u32 	%r112, %r10;
	@%p6 bra 	$L__BB144_7;
	ld.global.f32 	%f29, [%rd10+1024];
	st.shared.f32 	[%r8+1024], %f29;
	max.f32 	%f189, %f189, %f29;
	mov.u32 	%r112, %r11;
$L__BB144_7:
	setp.lt.u32 	%p7, %r6, 384;
	@%p7 bra 	$L__BB144_10;
	shl.b32 	%r39, %r112, 2;
	mov.u32 	%r40, shared_buf;
	add.s32 	%r41, %r40, %r39;
	add.s32 	%r113, %r41, 1024;
	cvt.u64.u32 	%rd26, %r112;
	add.s64 	%rd27, %rd9, %rd26;
	shl.b64 	%rd28, %rd27, 2;
	add.s64 	%rd29, %rd1, %rd28;
	add.s64 	%rd38, %rd29, 1024;
$L__BB144_9:
	ld.global.f32 	%f30, [%rd38+-1024];
	st.shared.f32 	[%r113+-1024], %f30;
	max.f32 	%f31, %f189, %f30;
	ld.global.f32 	%f32, [%rd38+-512];
	st.shared.f32 	[%r113+-512], %f32;
	max.f32 	%f33, %f31, %f32;
	ld.global.f32 	%f34, [%rd38];
	st.shared.f32 	[%r113], %f34;
	max.f32 	%f35, %f33, %f34;
	ld.global.f32 	%f36, [%rd38+512];
	st.shared.f32 	[%r113+512], %f36;
	max.f32 	%f189, %f35, %f36;
	add.s32 	%r112, %r112, 512;
	add.s32 	%r113, %r113, 2048;
	add.s64 	%rd38, %rd38, 2048;
	setp.lt.s32 	%p8, %r112, %r2;
	@%p8 bra 	$L__BB144_9;
$L__BB144_10:
	setp.gt.s32 	%p10, %r26, 15;
	setp.gt.s32 	%p11, %r26, 23;
	setp.gt.s32 	%p12, %r26, 27;
	setp.gt.s32 	%p13, %r26, 29;
	setp.gt.s32 	%p14, %r26, 30;
	mov.b32 	%r43, %f189;
	mov.b32 	%r44, 1;
	mov.b32 	%r65, 31;
	mov.b32 	%r66, -1;
	// begin inline asm
	shfl.sync.down.b32 %r42, %r43, %r44, %r65, %r66;
	// end inline asm
	mov.b32 	%f37, %r42;
	max.f32 	%f38, %f189, %f37;
	selp.f32 	%f39, %f189, %f38, %p14;
	mov.b32 	%r48, %f39;
	mov.b32 	%r49, 2;
	// begin inline asm
	shfl.sync.down.b32 %r47, %r48, %r49, %r65, %r66;
	// end inline asm
	mov.b32 	%f40, %r47;
	max.f32 	%f41, %f39, %f40;
	selp.f32 	%f42, %f39, %f41, %p13;
	mov.b32 	%r53, %f42;
	mov.b32 	%r54, 4;
	// begin inline asm
	shfl.sync.down.b32 %r52, %r53, %r54, %r65, %r66;
	// end inline asm
	mov.b32 	%f43, %r52;
	max.f32 	%f44, %f42, %f43;
	selp.f32 	%f45, %f42, %f44, %p12;
	mov.b32 	%r58, %f45;
	mov.b32 	%r59, 8;
	// begin inline asm
	shfl.sync.down.b32 %r57, %r58, %r59, %r65, %r66;
	// end inline asm
	mov.b32 	%f46, %r57;
	max.f32 	%f9, %f45, %f46;
	selp.f32 	%f190, %f45, %f9, %p11;
	mov.b32 	%r63, %f190;
	mov.b32 	%r64, 16;
	// begin inline asm
	shfl.sync.down.b32 %r62, %r63, %r64, %r65, %r66;
	// end inline asm
	mov.pred 	%p39, 0;
	@%p10 bra 	$L__BB144_13;
	setp.ne.s32 	%p16, %r26, 0;
	mov.b32 	%f47, %r62;
	max.f32 	%f190, %f9, %f47;
	@%p16 bra 	$L__BB144_13;
	st.shared.f32 	[%r4], %f190;
	mov.pred 	%p39, -1;
$L__BB144_13:
	setp.ne.s32 	%p18, %r1, 0;
	bar.sync 	0;
	@%p18 bra 	$L__BB144_15;
	ld.shared.f32 	%f48, [_ZZ14BlockAllReduceI5MaxOpfLi128EET0_S1_E12temp_storage+8];
	max.f32 	%f49, %f190, %f48;
	ld.shared.f32 	%f50, [_ZZ14BlockAllReduceI5MaxOpfLi128EET0_S1_E12temp_storage+12];
	max.f32 	%f51, %f49, %f50;
	ld.shared.f32 	%f52, [_ZZ14BlockAllReduceI5MaxOpfLi128EET0_S1_E12temp_storage+16];
	max.f32 	%f53, %f51, %f52;
	st.shared.f32 	[_ZZ14BlockAllReduceI5MaxOpfLi128EET0_S1_E16result_broadcast], %f53;
$L__BB144_15:
	setp.le.s64 	%p19, %rd22, %rd4;
	bar.sync 	0;
	mov.f32 	%f194, 0f00000000;
	ld.shared.f32 	%f13, [_ZZ14BlockAllReduceI5MaxOpfLi128EET0_S1_E16result_broadcast];
	@%p19 bra 	$L__BB144_22;
	setp.eq.s64 	%p20, %rd7, 384;
	mov.f32 	%f194, 0f00000000;
	mov.u32 	%r115, %r1;
	@%p20 bra 	$L__BB144_20;
	setp.eq.s64 	%p21, %rd7, 0;
	ld.shared.f32 	%f57, [%r8];
	sub.f32 	%f58, %f57, %f13;
	fma.rn.f32 	%f59, %f58, 0f3BBB989D, 0f3F000000;
	cvt.sat.f32.f32 	%f60, %f59;
	mov.f32 	%f61, 0f4B400001;
	mov.f32 	%f62, 0f437C0000;
	fma.rm.f32 	%f63, %f60, %f62, %f61;
	add.f32 	%f64, %f63, 0fCB40007F;
	neg.f32 	%f65, %f64;
	fma.rn.f32 	%f66, %f58, 0f3FB8AA3B, %f65;
	fma.rn.f32 	%f67, %f58, 0f32A57060, %f66;
	mov.b32 	%r67, %f63;
	shl.b32 	%r68, %r67, 23;
	mov.b32 	%f68, %r68;
	ex2.approx.ftz.f32 	%f69, %f67;
	mul.f32 	%f70, %f69, %f68;
	st.shared.f32 	[%r8], %f70;
	add.f32 	%f194, %f70, 0f00000000;
	mov.u32 	%r115, %r9;
	@%p21 bra 	$L__BB144_20;
	setp.eq.s64 	%p22, %rd7, 128;
	ld.shared.f32 	%f71, [%r8+512];
	sub.f32 	%f72, %f71, %f13;
	fma.rn.f32 	%f73, %f72, 0f3BBB989D, 0f3F000000;
	cvt.sat.f32.f32 	%f74, %f73;
	mov.f32 	%f75, 0f4B400001;
	mov.f32 	%f76, 0f437C0000;
	fma.rm.f32 	%f77, %f74, %f76, %f75;
	add.f32 	%f78, %f77, 0fCB40007F;
	neg.f32 	%f79, %f78;
	fma.rn.f32 	%f80, %f72, 0f3FB8AA3B, %f79;
	fma.rn.f32 	%f81, %f72, 0f32A57060, %f80;
	mov.b32 	%r69, %f77;
	shl.b32 	%r70, %r69, 23;
	mov.b32 	%f82, %r70;
	ex2.approx.ftz.f32 	%f83, %f81;
	mul.f32 	%f84, %f83, %f82;
	st.shared.f32 	[%r8+512], %f84;
	add.f32 	%f194, %f194, %f84;
	mov.u32 	%r115, %r10;
	@%p22 bra 	$L__BB144_20;
	ld.shared.f32 	%f85, [%r8+1024];
	sub.f32 	%f86, %f85, %f13;
	fma.rn.f32 	%f87, %f86, 0f3BBB989D, 0f3F000000;
	cvt.sat.f32.f32 	%f88, %f87;
	mov.f32 	%f89, 0f4B400001;
	mov.f32 	%f90, 0f437C0000;
	fma.rm.f32 	%f91, %f88, %f90, %f89;
	add.f32 	%f92, %f91, 0fCB40007F;
	neg.f32 	%f93, %f92;
	fma.rn.f32 	%f94, %f86, 0f3FB8AA3B, %f93;
	fma.rn.f32 	%f95, %f86, 0f32A57060, %f94;
	mov.b32 	%r71, %f91;
	shl.b32 	%r72, %r71, 23;
	mov.b32 	%f96, %r72;
	ex2.approx.ftz.f32 	%f97, %f95;
	mul.f32 	%f98, %f97, %f96;
	st.shared.f32 	[%r8+1024], %f98;
	add.f32 	%f194, %f194, %f98;
	mov.u32 	%r115, %r11;
$L__BB144_20:
	setp.lt.u64 	%p23, %rd6, 384;
	@%p23 bra 	$L__BB144_22;
$L__BB144_21:
	shl.b32 	%r73, %r115, 2;
	mov.u32 	%r74, shared_buf;
	add.s32 	%r75, %r74, %r73;
	ld.shared.f32 	%f99, [%r75];
	sub.f32 	%f100, %f99, %f13;
	fma.rn.f32 	%f101, %f100, 0f3BBB989D, 0f3F000000;
	cvt.sat.f32.f32 	%f102, %f101;
	mov.f32 	%f103, 0f4B400001;
	mov.f32 	%f104, 0f437C0000;
	fma.rm.f32 	%f105, %f102, %f104, %f103;
	add.f32 	%f106, %f105, 0fCB40007F;
	neg.f32 	%f107, %f106;
	fma.rn.f32 	%f108, %f100, 0f3FB8AA3B, %f107;
	fma.rn.f32 	%f109, %f100, 0f32A57060, %f108;
	mov.b32 	%r76, %f105;
	shl.b32 	%r77, %r76, 23;
	mov.b32 	%f110, %r77;
	ex2.approx.ftz.f32 	%f111, %f109;
	mul.f32 	%f112, %f111, %f110;
	st.shared.f32 	[%r75], %f112;
	add.f32 	%f113, %f194, %f112;
	ld.shared.f32 	%f114, [%r75+512];
	sub.f32 	%f115, %f114, %f13;
	fma.rn.f32 	%f116, %f115, 0f3BBB989D, 0f3F000000;
	cvt.sat.f32.f32 	%f117, %f116;
	fma.rm.f32 	%f118, %f117, %f104, %f103;
	add.f32 	%f119, %f118, 0fCB40007F;
	neg.f32 	%f120, %f119;
	fma.rn.f32 	%f121, %f115, 0f3FB8AA3B, %f120;
	fma.rn.f32 	%f122, %f115, 0f32A57060, %f121;
	mov.b32 	%r78, %f118;
	shl.b32 	%r79, %r78, 23;
	mov.b32 	%f123, %r79;
	ex2.approx.ftz.f32 	%f124, %f122;
	mul.f32 	%f125, %f124, %f123;
	st.shared.f32 	[%r75+512], %f125;
	add.f32 	%f126, %f113, %f125;
	ld.shared.f32 	%f127, [%r75+1024];
	sub.f32 	%f128, %f127, %f13;
	fma.rn.f32 	%f129, %f128, 0f3BBB989D, 0f3F000000;
	cvt.sat.f32.f32 	%f130, %f129;
	fma.rm.f32 	%f131, %f130, %f104, %f103;
	add.f32 	%f132, %f131, 0fCB40007F;
	neg.f32 	%f133, %f132;
	fma.rn.f32 	%f134, %f128, 0f3FB8AA3B, %f133;
	fma.rn.f32 	%f135, %f128, 0f32A57060, %f134;
	mov.b32 	%r80, %f131;
	shl.b32 	%r81, %r80, 23;
	mov.b32 	%f136, %r81;
	ex2.approx.ftz.f32 	%f137, %f135;
	mul.f32 	%f138, %f137, %f136;
	st.shared.f32 	[%r75+1024], %f138;
	add.f32 	%f139, %f126, %f138;
	ld.shared.f32 	%f140, [%r75+1536];
	sub.f32 	%f141, %f140, %f13;
	fma.rn.f32 	%f142, %f141, 0f3BBB989D, 0f3F000000;
	cvt.sat.f32.f32 	%f143, %f142;
	fma.rm.f32 	%f144, %f143, %f104, %f103;
	add.f32 	%f145, %f144, 0fCB40007F;
	neg.f32 	%f146, %f145;
	fma.rn.f32 	%f147, %f141, 0f3FB8AA3B, %f146;
	fma.rn.f32 	%f148, %f141, 0f32A57060, %f147;
	mov.b32 	%r82, %f144;
	shl.b32 	%r83, %r82, 23;
	mov.b32 	%f149, %r83;
	ex2.approx.ftz.f32 	%f150, %f148;
	mul.f32 	%f151, %f150, %f149;
	st.shared.f32 	[%r75+1536], %f151;
	add.f32 	%f194, %f139, %f151;
	add.s32 	%r115, %r115, 512;
	cvt.u64.u32 	%rd30, %r115;
	setp.gt.u64 	%p24, %rd22, %rd30;
	@%p24 bra 	$L__BB144_21;
$L__BB144_22:
	mov.b32 	%r85, %f194;
	mov.b32 	%r86, 1;
	mov.b32 	%r107, 31;
	mov.b32 	%r108, -1;
	// begin inline asm
	shfl.sync.down.b32 %r84, %r85, %r86, %r107, %r108;
	// end inline asm
	mov.b32 	%f152, %r84;
	add.f32 	%f153, %f194, %f152;
	selp.f32 	%f154, %f194, %f153, %p14;
	mov.b32 	%r90, %f154;
	mov.b32 	%r91, 2;
	// begin inline asm
	shfl.sync.down.b32 %r89, %r90, %r91, %r107, %r108;
	// end inline asm
	mov.b32 	%f155, %r89;
	add.f32 	%f156, %f154, %f155;
	selp.f32 	%f157, %f154, %f156, %p13;
	mov.b32 	%r95, %f157;
	mov.b32 	%r96, 4;
	// begin inline asm
	shfl.sync.down.b32 %r94, %r95, %r96, %r107, %r108;
	// end inline asm
	mov.b32 	%f158, %r94;
	add.f32 	%f159, %f157, %f158;
	selp.f32 	%f160, %f157, %f159, %p12;
	mov.b32 	%r100, %f160;
	mov.b32 	%r101, 8;
	// begin inline asm
	shfl.sync.down.b32 %r99, %r100, %r101, %r107, %r108;
	// end inline asm
	mov.b32 	%f161, %r99;
	add.f32 	%f162, %f160, %f161;
	selp.f32 	%f163, %f160, %f162, %p11;
	mov.b32 	%r105, %f163;
	mov.b32 	%r106, 16;
	// begin inline asm
	shfl.sync.down.b32 %r104, %r105, %r106, %r107, %r108;
	// end inline asm
	mov.b32 	%f164, %r104;
	add.f32 	%f165, %f163, %f164;
	selp.f32 	%f22, %f163, %f165, %p10;
	not.pred 	%p30, %p39;
	@%p30 bra 	$L__BB144_24;
	st.shared.f32 	[%r5], %f22;
$L__BB144_24:
	setp.ne.s32 	%p31, %r1, 0;
	bar.sync 	0;
	@%p31 bra 	$L__BB144_26;
	ld.shared.f32 	%f166, [_ZZ14BlockAllReduceI5SumOpfLi128EET0_S1_E12temp_storage+8];
	add.f32 	%f167, %f22, %f166;
	ld.shared.f32 	%f168, [_ZZ14BlockAllReduceI5SumOpfLi128EET0_S1_E12temp_storage+12];
	add.f32 	%f169, %f167, %f168;
	ld.shared.f32 	%f170, [_ZZ14BlockAllReduceI5SumOpfLi128EET0_S1_E12temp_storage+16];
	add.f32 	%f171, %f169, %f170;
	st.shared.f32 	[_ZZ14BlockAllReduceI5SumOpfLi128EET0_S1_E16result_broadcast], %f171;
$L__BB144_26:
	setp.ge.s32 	%p32, %r1, %r2;
	bar.sync 	0;
	ld.shared.f32 	%f23, [_ZZ14BlockAllReduceI5SumOpfLi128EET0_S1_E16result_broadcast];
	@%p32 bra 	$L__BB144_33;
	setp.eq.s32 	%p33, %r7, 0;
	mul.lo.s64 	%rd14, %rd37, %rd20;
	mov.u32 	%r117, %r1;
	@%p33 bra 	$L__BB144_31;
	setp.eq.s32 	%p34, %r7, 1;
	ld.shared.f32 	%f172, [%r8];
	div.rn.f32 	%f173, %f172, %f23;
	add.s64 	%rd31, %rd14, %rd4;
	shl.b64 	%rd32, %rd31, 2;
	add.s64 	%rd15, %rd2, %rd32;
	st.global.f32 	[%rd15], %f173;
	mov.u32 	%r117, %r9;
	@%p34 bra 	$L__BB144_31;
	setp.eq.s32 	%p35, %r7, 2;
	ld.shared.f32 	%f174, [%r8+512];
	div.rn.f32 	%f175, %f174, %f23;
	st.global.f32 	[%rd15+512], %f175;
	mov.u32 	%r117, %r10;
	@%p35 bra 	$L__BB144_31;
	ld.shared.f32 	%f176, [%r8+1024];
	div.rn.f32 	%f177, %f176, %f23;
	st.global.f32 	[%rd15+1024], %f177;
	mov.u32 	%r117, %r11;
$L__BB144_31:
	setp.lt.u32 	%p36, %r6, 384;
	@%p36 bra 	$L__BB144_33;
$L__BB144_32:
	shl.b32 	%r109, %r117, 2;
	mov.u32 	%r110, shared_buf;
	add.s32 	%r111, %r110, %r109;
	ld.shared.f32 	%f178, [%r111];
	div.rn.f32 	%f179, %f178, %f23;
	cvt.u64.u32 	%rd33, %r117;
	add.s64 	%rd34, %rd14, %rd33;
	shl.b64 	%rd35, %rd34, 2;
	add.s64 	%rd36, %rd2, %rd35;
	st.global.f32 	[%rd36], %f179;
	ld.shared.f32 	%f180, [%r111+512];
	div.rn.f32 	%f181, %f180, %f23;
	st.global.f32 	[%rd36+512], %f181;
	ld.shared.f32 	%f182, [%r111+1024];
	div.rn.f32 	%f183, %f182, %f23;
	st.global.f32 	[%rd36+1024], %f183;
	ld.shared.f32 	%f184, [%r111+1536];
	div.rn.f32 	%f185, %f184, %f23;
	st.global.f32 	[%rd36+1536], %f185;
	add.s32 	%r117, %r117, 512;
	setp.lt.s32 	%p37, %r117, %r2;
	@%p37 bra 	$L__BB144_32;
$L__BB144_33:
	add.s64 	%rd37, %rd37, %rd5;
	setp.lt.s64 	%p38, %rd37, %rd21;
	@%p38 bra 	$L__BB144_2;
$L__BB144_34:
	ret;

}
	// .globl	_Z20SoftmaxBlockSMemImplI10DirectLoadIffE11DirectStoreIffEfLi1ELi1024EL9Algorithm0EEvT_T0_ll
.visible .entry _Z20SoftmaxBlockSMemImplI10DirectLoadIffE11DirectStoreIffEfLi1ELi1024EL9Algorithm0EEvT_T0_ll(
	.param .align 8 .b8 _Z20SoftmaxBlockSMemImplI10DirectLoadIffE11DirectStoreIffEfLi1ELi1024EL9Algorithm0EEvT_T0_ll_param_0[16],
	.param .align 8 .b8 _Z20SoftmaxBlockSMemImplI10DirectLoadIffE11DirectStoreIffEfLi1ELi1024EL9Algorithm0EEvT_T0_ll_param_1[16],
	.param .u64 _Z20SoftmaxBlockSMemImplI10DirectLoadIffE11DirectStoreIffEfLi1ELi1024EL9Algorithm0EEvT_T0_ll_param_2,
	.param .u64 _Z20SoftmaxBlockSMemImplI10DirectLoadIffE11DirectStoreIffEfLi1ELi1024EL9Algorithm0EEvT_T0_ll_param_3
)
{
	.reg .pred 	%p<40>;
	.reg .b32 	%r<119>;
	.reg .b32 	%f<307>;
	.reg .b64 	%rd<39>;

	ld.param.u64 	%rd20, [_Z20SoftmaxBlockSMemImplI10DirectLoadIffE11DirectStoreIffEfLi1ELi1024EL9Algorithm0EEvT_T0_ll_param_1+8];
	ld.param.u64 	%rd18, [_Z20SoftmaxBlockSMemImplI10DirectLoadIffE11DirectStoreIffEfLi1ELi1024EL9Algorithm0EEvT_T0_ll_param_0+8];
	ld.param.u64 	%rd19, [_Z20SoftmaxBlockSMemImplI10DirectLoadIffE11DirectStoreIffEfLi1ELi1024EL9Algorithm0EEvT_T0_ll_param_1];
	ld.param.u64 	%rd17, [_Z20SoftmaxBlockSMemImplI10DirectLoadIffE11DirectStoreIffEfLi1ELi1024EL9Algorithm0EEvT_T0_ll_param_0];
	ld.param.u64 	%rd21, [_Z20SoftmaxBlockSMemImplI10DirectLoadIffE11DirectStoreIffEfLi1ELi1024EL9Algorithm0EEvT_T0_ll_param_2];
	ld.param.u64 	%rd22, [_Z20SoftmaxBlockSMemImplI10DirectLoadIffE11DirectStoreIffEfLi1ELi1024EL9Algorithm0EEvT_T0_ll_param_3];
	cvta.to.global.u64 	%rd1, %rd17;
	cvta.to.global.u64 	%rd2, %rd19;
	mov.u32 	%r1, %tid.x;
	cvt.u32.u64 	%r2, %rd22;
	mov.u32 	%r25, %ctaid.x;
	cvt.u64.u32 	%rd37, %r25;
	setp.le.s64 	%p2, %rd21, %rd37;
	@%p2 bra 	$L__BB145_34;
	// begin inline asm
	mov.u32 %r26, %laneid;
	// end inline asm
	shr.u32 	%r27, %r1, 3;
	and.b32  	%r28, %r27, 124;
	mov.u32 	%r29, _ZZ14BlockAllReduceI5MaxOpfLi1024EET0_S1_E12temp_storage;
	add.s32 	%r30, %r29, %r28;
	add.s32 	%r4, %r30, 32;
	cvt.u64.u32 	%rd4, %r1;
	mov.u32 	%r31, _ZZ14BlockAllReduceI5SumOpfLi1024EET0_S1_E12temp_storage;
	add.s32 	%r32, %r31, %r28;
	add.s32 	%r5, %r32, 32;
	mov.u32 	%r33, %nctaid.x;
	cvt.u64.u32 	%rd5, %r33;
	not.b32 	%r34, %r1;
	add.s32 	%r6, %r34, %r2;
	shr.u32 	%r35, %r6, 10;
	add.s32 	%r36, %r35, 1;
	not.b64 	%rd23, %rd4;
	add.s64 	%rd6, %rd22, %rd23;
	and.b32  	%r7, %r36, 3;
	shl.b32 	%r37, %r1, 2;
	mov.u32 	%r38, shared_buf;
	add.s32 	%r8, %r38, %r37;
	or.b32  	%r9, %r1, 1024;
	or.b32  	%r10, %r1, 2048;
	or.b32  	%r11, %r1, 3072;
	and.b64  	%rd7, %rd6, 3072;
$L__BB145_2:
	setp.ge.s32 	%p3, %r1, %r2;
	mov.f32 	%f301, 0fFF800000;
	@%p3 bra 	$L__BB145_10;
	setp.eq.s32 	%p4, %r7, 0;
	mul.lo.s64 	%rd9, %rd37, %rd18;
	mov.f32 	%f301, 0fFF800000;
	mov.u32 	%r112, %r1;
	@%p4 bra 	$L__BB145_7;
	setp.eq.s32 	%p5, %r7, 1;
	add.s64 	%rd24, %rd9, %rd4;
	shl.b64 	%rd25, %rd24, 2;
	add.s64 	%rd10, %rd1, %rd25;
	ld.global.f32 	%f27, [%rd10];
	st.shared.f32 	[%r8], %f27;
	max.f32 	%f301, %f27, 0fFF800000;
	mov.u32 	%r112, %r9;
	@%p5 bra 	$L__BB145_7;
	setp.eq.s32 	%p6, %r7, 2;
	ld.global.f32 	%f28, [%rd10+4096];
	st.shared.f32 	[%r8+4096], %f28;
	max.f32 	%f301, %f301, %f28;
	mov.u32 	%r112, %r10;
	@%p6 bra 	$L__BB145_7;
	ld.global.f32 	%f29, [%rd10+8192];
	st.shared.f32 	[%r8+8192], %f29;
	max.f32 	%f301, %f301, %f29;
	mov.u32 	%r112, %r11;
$L__BB145_7:
	setp.lt.u32 	%p7, %r6, 3072;
	@%p7 bra 	$L__BB145_10;
	shl.b32 	%r39, %r112, 2;
	mov.u32 	%r40, shared_buf;
	add.s32 	%r41, %r40, %r39;
	add.s32 	%r113, %r41, 8192;
	cvt.u64.u32 	%rd26, %r112;
	add.s64 	%rd27, %rd9, %rd26;
	shl.b64 	%rd28, %rd27, 2;
	add.s64 	%rd29, %rd1, %rd28;
	add.s64 	%rd38, %rd29, 8192;
$L__BB145_9:
	ld.global.f32 	%f30, [%rd38+-8192];
	st.shared.f32 	[%r113+-8192], %f30;
	max.f32 	%f31, %f301, %f30;
	ld.global.f32 	%f32, [%rd38+-4096];
	st.shared.f32 	[%r113+-4096], %f32;
	max.f32 	%f33, %f31, %f32;
	ld.global.f32 	%f34, [%rd38];
	st.shared.f32 	[%r113], %f34;
	max.f32 	%f35, %f33, %f34;
	ld.global.f32 	%f36, [%rd38+4096];
	st.shared.f32 	[%r113+4096], %f36;
	max.f32 	%f301, %f35, %f36;
	add.s32 	%r112, %r112, 4096;
	add.s32 	%r113, %r113, 16384;
	add.s64 	%rd38, %rd38, 16384;
	setp.lt.s32 	%p8, %r112, %r2;
	@%p8 bra 	$L__BB145_9;
$L__BB145_10:
	setp.gt.s32 	%p10, %r26, 15;
	setp.gt.s32 	%p11, %r26, 23;
	setp.gt.s32 	%p12, %r26, 27;
	setp.gt.s32 	%p13, %r26, 29;
	setp.gt.s32 	%p14, %r26, 30;
	mov.b32 	%r43, %f301;
	mov.b32 	%r44, 1;
	mov.b32 	%r65, 31;
	mov.b32 	%r66, -1;
	// begin inline asm
	shfl.sync.down.b32 %r42, %r43, %r44, %r65, %r66;
	// end inline asm
	mov.b32 	%f37, %r42;
	max.f32 	%f38, %f301, %f37;
	selp.f32 	%f39, %f301, %f38, %p14;
	mov.b32 	%r48, %f39;
	mov.b32 	%r49, 2;
	// begin inline asm
	shfl.sync.down.b32 %r47, %r48, %r49, %r65, %r66;
	// end inline asm
	mov.b32 	%f40, %r47;
	max.f32 	%f41, %f39, %f40;
	selp.f32 	%f42, %f39, %f41, %p13;
	mov.b32 	%r53, %f42;
	mov.b32 	%r54, 4;
	// begin inline asm
	shfl.sync.down.b32 %r52, %r53, %r54, %r65, %r66;
	// end inline asm
	mov.b32 	%f43, %r52;
	max.f32 	%f44, %f42, %f43;
	selp.f32 	%f45, %f42, %f44, %p12;
	mov.b32 	%r58, %f45;
	mov.b32 	%r59, 8;
	// begin inline asm
	shfl.sync.down.b32 %r57, %r58, %r59, %r65, %r66;
	// end inline asm
	mov.b32 	%f46, %r57;
	max.f32 	%f9, %f45, %f46;
	selp.f32 	%f302, %f45, %f9, %p11;
	mov.b32 	%r63, %f302;
	mov.b32 	%r64, 16;
	// begin inline asm
	shfl.sync.down.b32 %r62, %r63, %r64, %r65, %r66;
	// end inline asm
	mov.pred 	%p39, 0;
	@%p10 bra 	$L__BB145_13;
	setp.ne.s32 	%p16, %r26, 0;
	mov.b32 	%f47, %r62;
	max.f32 	%f302, %f9, %f47;
	@%p16 bra 	$L__BB145_13;
	st.shared.f32 	[%r4], %f302;
	mov.pred 	%p39, -1;
$L__BB145_13:
	setp.ne.s32 	%p18, %r1, 0;
	bar.sync 	0;
	@%p18 bra 	$L__BB145_15;
	ld.shared.f32 	%f48, [_ZZ14BlockAllReduceI5MaxOpfLi1024EET0_S1_E12temp_storage+36];
	max.f32 	%f49, %f302, %f48;
	ld.shared.f32 	%f50, [_ZZ14BlockAllReduceI5MaxOpfLi1024EET0_S1_E12temp_storage+40];
	max.f32 	%f51, %f49, %f50;
	ld.shared.f32 	%f52, [_ZZ14BlockAllReduceI5MaxOpfLi1024EET0_S1_E12temp_storage+44];
	max.f32 	%f53, %f51, %f52;
	ld.shared.f32 	%f54, [_ZZ14BlockAllReduceI5MaxOpfLi1024EET0_S1_E12temp_storage+48];
	max.f32 	%f55, %f53, %f54;
	ld.shared.f32 	%f56, [_ZZ14BlockAllReduceI5MaxOpfLi1024EET0_S1_E12temp_storage+52];
	max.f32 	%f57, %f55, %f56;
	ld.shared.f32 	%f58, [_ZZ14BlockAllReduceI5MaxOpfLi1024EET0_S1_E12temp_storage+56];
	max.f32 	%f59, %f57, %f58;
	ld.shared.f32 	%f60, [_ZZ14BlockAllReduceI5MaxOpfLi1024EET0_S1_E12temp_storage+60];
	max.f32 	%f61, %f59, %f60;
	ld.shared.f32 	%f62, [_ZZ14BlockAllReduceI5MaxOpfLi1024EET0_S1_E12temp_storage+64];
	max.f32 	%f63, %f61, %f62;
	ld.shared.f32 	%f64, [_ZZ14BlockAllReduceI5MaxOpfLi1024EET0_S1_E12temp_storage+68];
	max.f32 	%f65, %f63, %f64;
	ld.shared.f32 	%f66, [_ZZ14BlockAllReduceI5MaxOpfLi1024EET0_S1_E12temp_storage+72];
	max.f32 	%f67, %f65, %f66;
	ld.shared.f32 	%f68, [_ZZ14BlockAllReduceI5MaxOpfLi1024EET0_S1_E12temp_storage+76];
	max.f32 	%f69, %f67, %f68;
	ld.shared.f32 	%f70, [_ZZ14BlockAllReduceI5MaxOpfLi1024EET0_S1_E12temp_storage+80];
	max.f32 	%f71, %f69, %f70;
	ld.shared.f32 	%f72, [_ZZ14BlockAllReduceI5MaxOpfLi1024EET0_S1_E12temp_storage+84];
	max.f32 	%f73, %f71, %f72;
	ld.shared.f32 	%f74, [_ZZ14BlockAllReduceI5MaxOpfLi1024EET0_S1_E12temp_storage+88];
	max.f32 	%f75, %f73, %f74;
	ld.shared.f32 	%f76, [_ZZ14BlockAllReduceI5MaxOpfLi1024EET0_S1_E12temp_storage+92];
	max.f32 	%f77, %f75, %f76;
	ld.shared.f32 	%f78, [_ZZ14BlockAllReduceI5MaxOpfLi1024EET0_S1_E12temp_storage+96];
	max.f32 	%f79, %f77, %f78;
	ld.shared.f32 	%f80, [_ZZ14BlockAllReduceI5MaxOpfLi1024EET0_S1_E12temp_storage+100];
	max.f32 	%f81, %f79, %f80;
	ld.shared.f32 	%f82, [_ZZ14BlockAllReduceI5MaxOpfLi1024EET0_S1_E12temp_storage+104];
	max.f32 	%f83, %f81, %f82;
	ld.shared.f32 	%f84, [_ZZ14BlockAllReduceI5MaxOpfLi1024EET0_S1_E12temp_storage+108];
	max.f32 	%f85, %f83, %f84;
	ld.shared.f32 	%f86, [_ZZ14BlockAllReduceI5MaxOpfLi1024EET0_S1_E12temp_storage+112];
	max.f32 	%f87, %f85, %f86;
	ld.shared.f32 	%f88, [_ZZ14BlockAllReduceI5MaxOpfLi1024EET0_S1_E12temp_storage+116];
	max.f32 	%f89, %f87, %f88;
	ld.shared.f32 	%f90, [_ZZ14BlockAllReduceI5MaxOpfLi1024EET0_S1_E12temp_storage+120];
	max.f32 	%f91, %f89, %f90;
	ld.shared.f32 	%f92, [_ZZ14BlockAllReduceI5MaxOpfLi1024EET0_S1_E12temp_storage+124];
	max.f32 	%f93, %f91, %f92;
	ld.shared.f32 	%f94, [_ZZ14BlockAllReduceI5MaxOpfLi1024EET0_S1_E12temp_storage+128];
	max.f32 	%f95, %f93, %f94;
	ld.shared.f32 	%f96, [_ZZ14BlockAllReduceI5MaxOpfLi1024EET0_S1_E12temp_storage+132];
	max.f32 	%f97, %f95, %f96;
	ld.shared.f32 	%f98, [_ZZ14BlockAllReduceI5MaxOpfLi1024EET0_S1_E12temp_storage+136];
	max.f32 	%f99, %f97, %f98;
	ld.shared.f32 	%f100, [_ZZ14BlockAllReduceI5MaxOpfLi1024EET0_S1_E12temp_storage+140];
	max.f32 	%f101, %f99, %f100;
	ld.shared.f32 	%f102, [_ZZ14BlockAllReduceI5MaxOpfLi1024EET0_S1_E12temp_storage+144];
	max.f32 	%f103, %f101, %f102;
	ld.shared.f32 	%f104, [_ZZ14BlockAllReduceI5MaxOpfLi1024EET0_S1_E12temp_storage+148];
	max.f32 	%f105, %f103, %f104;
	ld.shared.f32 	%f106, [_ZZ14BlockAllReduceI5MaxOpfLi1024EET0_S1_E12temp_storage+152];
	max.f32 	%f107, %f105, %f106;
	ld.shared.f32 	%f108, [_ZZ14BlockAllReduceI5MaxOpfLi1024EET0_S1_E12temp_storage+156];
	max.f32 	%f109, %f107, %f108;
	st.shared.f32 	[_ZZ14BlockAllReduceI5MaxOpfLi1024EET0_S1_E16result_broadcast], %f109;
$L__BB145_15:
	setp.le.s64 	%p19, %rd22, %rd4;
	bar.sync 	0;
	mov.f32 	%f306, 0f00000000;
	ld.shared.f32 	%f13, [_ZZ14BlockAllReduceI5MaxOpfLi1024EET0_S1_E16result_broadcast];
	@%p19 bra 	$L__BB145_22;
	setp.eq.s64 	%p20, %rd7, 3072;
	mov.f32 	%f306, 0f00000000;
	mov.u32 	%r115, %r1;
	@%p20 bra 	$L__BB145_20;
	setp.eq.s64 	%p21, %rd7, 0;
	ld.shared.f32 	%f113, [%r8];
	sub.f32 	%f114, %f113, %f13;
	fma.rn.f32 	%f115, %f114, 0f3BBB989D, 0f3F000000;
	cvt.sat.f32.f32 	%f116, %f115;
	mov.f32 	%f117, 0f4B400001;
	mov.f32 	%f118, 0f437C0000;
	fma.rm.f32 	%f119, %f116, %f118, %f117;
	add.f32 	%f120, %f119, 0fCB40007F;
	neg.f32 	%f121, %f120;
	fma.rn.f32 	%f122, %f114, 0f3FB8AA3B, %f121;
	fma.rn.f32 	%f123, %f114, 0f32A57060, %f122;
	mov.b32 	%r67, %f119;
	shl.b32 	%r68, %r67, 23;
	mov.b32 	%f124, %r68;
	ex2.approx.ftz.f32 	%f125, %f123;
	mul.f32 	%f126, %f125, %f124;
	st.shared.f32 	[%r8], %f126;
	add.f32 	%f306, %f126, 0f00000000;
	mov.u32 	%r115, %r9;
	@%p21 bra 	$L__BB145_20;
	setp.eq.s64 	%p22, %rd7, 1024;
	ld.shared.f32 	%f127, [%r8+4096];
	sub.f32 	%f128, %f127, %f13;
	fma.rn.f32 	%f129, %f128, 0f3BBB989D, 0f3F000000;
	cvt.sat.f32.f32 	%f130, %f129;
	mov.f32 	%f131, 0f4B400001;
	mov.f32 	%f132, 0f437C0000;
	fma.rm.f32 	%f133, %f130, %f132, %f131;
	add.f32 	%f134, %f133, 0fCB40007F;
	neg.f32 	%f135, %f134;
	fma.rn.f32 	%f136, %f128, 0f3FB8AA3B, %f135;
	fma.rn.f32 	%f137, %f128, 0f32A57060, %f136;
	mov.b32 	%r69, %f133;
	shl.b32 	%r70, %r69, 23;
	mov.b32 	%f138, %r70;
	ex2.approx.ftz.f32 	%f139, %f137;
	mul.f32 	%f140, %f139, %f138;
	st.shared.f32 	[%r8+4096], %f140;
	add.f32 	%f306, %f306, %f140;
	mov.u32 	%r115, %r10;
	@%p22 bra 	$L__BB145_20;
	ld.shared.f32 	%f141, [%r8+8192];
	sub.f32 	%f142, %f141, %f13;
	fma.rn.f32 	%f143, %f142, 0f3BBB989D, 0f3F000000;
	cvt.sat.f32.f32 	%f144, %f143;
	mov.f32 	%f145, 0f4B400001;
	mov.f32 	%f146, 0f437C0000;
	fma.rm.f32 	%f147, %f144, %f146, %f145;
	add.f32 	%f148, %f147, 0fCB40007F;
	neg.f32 	%f149, %f148;
	fma.rn.f32 	%f150, %f142, 0f3FB8AA3B, %f149;
	fma.rn.f32 	%f151, %f142, 0f32A57060, %f150;
	mov.b32 	%r71, %f147;
	shl.b32 	%r72, %r71, 23;
	mov.b32 	%f152, %r72;
	ex2.approx.ftz.f32 	%f153, %f151;
	mul.f32 	%f154, %f153, %f152;
	st.shared.f32 	[%r8+8192], %f154;
	add.f32 	%f306, %f306, %f154;
	mov.u32 	%r115, %r11;
$L__BB145_20:
	setp.lt.u64 	%p23, %rd6, 3072;
	@%p23 bra 	$L__BB145_22;
$L__BB145_21:
	shl.b32 	%r73, %r115, 2;
	mov.u32 	%r74, shared_buf;
	add.s32 	%r75, %r74, %r73;
	ld.shared.f32 	%f155, [%r75];
	sub.f32 	%f156, %f155, %f13;
	fma.rn.f32 	%f157, %f156, 0f3BBB989D, 0f3F000000;
	cvt.sat.f32.f32 	%f158, %f157;
	mov.f32 	%f159, 0f4B400001;
	mov.f32 	%f160, 0f437C0000;
	fma.rm.f32 	%f161, %f158, %f160, %f159;
	add.f32 	%f162, %f161, 0fCB40007F;
	neg.f32 	%f163, %f162;
	fma.rn.f32 	%f164, %f156, 0f3FB8AA3B, %f163;
	fma.rn.f32 	%f165, %f156, 0f32A57060, %f164;
	mov.b32 	%r76, %f161;
	shl.b32 	%r77, %r76, 23;
	mov.b32 	%f166, %r77;
	ex2.approx.ftz.f32 	%f167, %f165;
	mul.f32 	%f168, %f167, %f166;
	st.shared.f32 	[%r75], %f168;
	add.f32 	%f169, %f306, %f168;
	ld.shared.f32 	%f170, [%r75+4096];
	sub.f32 	%f171, %f170, %f13;
	fma.rn.f32 	%f172, %f171, 0f3BBB989D, 0f3F000000;
	cvt.sat.f32.f32 	%f173, %f172;
	fma.rm.f32 	%f174, %f173, %f160, %f159;
	add.f32 	%f175, %f174, 0fCB40007F;
	neg.f32 	%f176, %f175;
	fma.rn.f32 	%f177, %f171, 0f3FB8AA3B, %f176;
	fma.rn.f32 	%f178, %f171, 0f32A57060, %f177;
	mov.b32 	%r78, %f174;
	shl.b32 	%r79, %r78, 23;
	mov.b32 	%f179, %r79;
	ex2.approx.ftz.f32 	%f180, %f178;
	mul.f32 	%f181, %f180, %f179;
	st.shared.f32 	[%r75+4096], %f181;
	add.f32 	%f182, %f169, %f181;
	ld.shared.f32 	%f183, [%r75+8192];
	sub.f32 	%f184, %f183, %f13;
	fma.rn.f32 	%f185, %f184, 0f3BBB989D, 0f3F000000;
	cvt.sat.f32.f32 	%f186, %f185;
	fma.rm.f32 	%f187, %f186, %f160, %f159;
	add.f32 	%f188, %f187, 0fCB40007F;
	neg.f32 	%f189, %f188;
	fma.rn.f32 	%f190, %f184, 0f3FB8AA3B, %f189;
	fma.rn.f32 	%f191, %f184, 0f32A57060, %f190;
	mov.b32 	%r80, %f187;
	shl.b32 	%r81, %r80, 23;
	mov.b32 	%f192, %r81;
	ex2.approx.ftz.f32 	%f193, %f191;
	mul.f32 	%f194, %f193, %f192;
	st.shared.f32 	[%r75+8192], %f194;
	add.f32 	%f195, %f182, %f194;
	ld.shared.f32 	%f196, [%r75+12288];
	sub.f32 	%f197, %f196, %f13;
	fma.rn.f32 	%f198, %f197, 0f3BBB989D, 0f3F000000;
	cvt.sat.f32.f32 	%f199, %f198;
	fma.rm.f32 	%f200, %f199, %f160, %f159;
	add.f32 	%f201, %f200, 0fCB40007F;
	neg.f32 	%f202, %f201;
	fma.rn.f32 	%f203, %f197, 0f3FB8AA3B, %f202;
	fma.rn.f32 	%f204, %f197, 0f32A57060, %f203;
	mov.b32 	%r82, %f200;
	shl.b32 	%r83, %r82, 23;
	mov.b32 	%f205, %r83;
	ex2.approx.ftz.f32 	%f206, %f204;
	mul.f32 	%f207, %f206, %f205;
	st.shared.f32 	[%r75+12288], %f207;
	add.f32 	%f306, %f195, %f207;
	add.s32 	%r115, %r115, 4096;
	cvt.u64.u32 	%rd30, %r115;
	setp.gt.u64 	%p24, %rd22, %rd30;
	@%p24 bra 	$L__BB145_21;
$L__BB145_22:
	mov.b32 	%r85, %f306;
	mov.b32 	%r86, 1;
	mov.b32 	%r107, 31;
	mov.b32 	%r108, -1;
	// begin inline asm
	shfl.sync.down.b32 %r84, %r85, %r86, %r107, %r108;
	// end inline asm
	mov.b32 	%f208, %r84;
	add.f32 	%f209, %f306, %f208;
	selp.f32 	%f210, %f306, %f209, %p14;
	mov.b32 	%r90, %f210;
	mov.b32 	%r91, 2;
	// begin inline asm
	shfl.sync.down.b32 %r89, %r90, %r91, %r107, %r108;
	// end inline asm
	mov.b32 	%f211, %r89;
	add.f32 	%f212, %f210, %f211;
	selp.f32 	%f213, %f210, %f212, %p13;
	mov.b32 	%r95, %f213;
	mov.b32 	%r96, 4;
	// begin inline asm
	shfl.sync.down.b32 %r94, %r95, %r96, %r107, %r108;
	// end inline asm
	mov.b32 	%f214, %r94;
	add.f32 	%f215, %f213, %f214;
	selp.f32 	%f216, %f213, %f215, %p12;
	mov.b32 	%r100, %f216;
	mov.b32 	%r101, 8;
	// begin inline asm
	shfl.sync.down.b32 %r99, %r100, %r101, %r107, %r108;
	// end inline asm
	mov.b32 	%f217, %r99;
	add.f32 	%f218, %f216, %f217;
	selp.f32 	%f219, %f216, %f218, %p11;
	mov.b32 	%r105, %f219;
	mov.b32 	%r106, 16;
	// begin inline asm
	shfl.sync.down.b32 %r104, %r105, %r106, %r107, %r108;
	// end inline asm
	mov.b32 	%f220, %r104;
	add.f32 	%f221, %f219, %f220;
	selp.f32 	%f22, %f219, %f221, %p10;
	not.pred 	%p30, %p39;
	@%p30 bra 	$L__BB145_24;
	st.shared.f32 	[%r5], %f22;
$L__BB145_24:
	setp.ne.s32 	%p31, %r1, 0;
	bar.sync 	0;
	@%p31 bra 	$L__BB145_26;
	ld.shared.f32 	%f222, [_ZZ14BlockAllReduceI5SumOpfLi1024EET0_S1_E12temp_storage+36];
	add.f32 	%f223, %f22, %f222;
	ld.shared.f32 	%f224, [_ZZ14BlockAllReduceI5SumOpfLi1024EET0_S1_E12temp_storage+40];
	add.f32 	%f225, %f223, %f224;
	ld.shared.f32 	%f226, [_ZZ14BlockAllReduceI5SumOpfLi1024EET0_S1_E12temp_storage+44];
	add.f32 	%f227, %f225, %f226;
	ld.shared.f32 	%f228, [_ZZ14BlockAllReduceI5SumOpfLi1024EET0_S1_E12temp_storage+48];
	add.f32 	%f229, %f227, %f228;
	ld.shared.f32 	%f230, [_ZZ14BlockAllReduceI5SumOpfLi1024EET0_S1_E12temp_storage+52];
	add.f32 	%f231, %f229, %f230;
	ld.shared.f32 	%f232, [_ZZ14BlockAllReduceI5SumOpfLi1024EET0_S1_E12temp_storage+56];
	add.f32 	%f233, %f231, %f232;
	ld.shared.f32 	%f234, [_ZZ14BlockAllReduceI5SumOpfLi1024EET0_S1_E12temp_storage+60];
	add.f32 	%f235, %f233, %f234;
	ld.shared.f32 	%f236, [_ZZ14BlockAllReduceI5SumOpfLi1024EET0_S1_E12temp_storage+64];
	add.f32 	%f237, %f235, %f236;
	ld.shared.f32 	%f238, [_ZZ14BlockAllReduceI5SumOpfLi1024EET0_S1_E12temp_storage+68];
	add.f32 	%f239, %f237, %f238;
	ld.shared.f32 	%f240, [_ZZ14BlockAllReduceI5SumOpfLi1024EET0_S1_E12temp_storage+72];
	add.f32 	%f241, %f239, %f240;
	ld.shared.f32 	%f242, [_ZZ14BlockAllReduceI5SumOpfLi1024EET0_S1_E12temp_storage+76];
	add.f32 	%f243, %f241, %f242;
	ld.shared.f32 	%f244, [_ZZ14BlockAllReduceI5SumOpfLi1024EET0_S1_E12temp_storage+80];
	add.f32 	%f245, %f243, %f244;
	ld.shared.f32 	%f246, [_ZZ14BlockAllReduceI5SumOpfLi1024EET0_S1_E12temp_storage+84];
	add.f32 	%f247, %f245, %f246;
	ld.shared.f32 	%f248, [_ZZ14BlockAllReduceI5SumOpfLi1024EET0_S1_E12temp_storage+88];
	add.f32 	%f249, %f247, %f248;
	ld.shared.f32 	%f250, [_ZZ14BlockAllReduceI5SumOpfLi1024EET0_S1_E12temp_storage+92];
	add.f32 	%f251, %f249, %f250;
	ld.shared.f32 	%f252, [_ZZ14BlockAllReduceI5SumOpfLi1024EET0_S1_E12temp_storage+96];
	add.f32 	%f253, %f251, %f252;
	ld.shared.f32 	%f254, [_ZZ14BlockAllReduceI5SumOpfLi1024EET0_S1_E12temp_storage+100];
	add.f32 	%f255, %f253, %f254;
	ld.shared.f32 	%f256, [_ZZ14BlockAllReduceI5SumOpfLi1024EET0_S1_E12temp_storage+104];
	add.f32 	%f257, %f255, %f256;
	ld.shared.f32 	%f258, [_ZZ14BlockAllReduceI5SumOpfLi1024EET0_S1_E12temp_storage+108];
	add.f32 	%f259, %f257, %f258;
	ld.shared.f32 	%f260, [_ZZ14BlockAllReduceI5SumOpfLi1024EET0_S1_E12temp_storage+112];
	add.f32 	%f261, %f259, %f260;
	ld.shared.f32 	%f262, [_ZZ14BlockAllReduceI5SumOpfLi1024EET0_S1_E12temp_storage+116];
	add.f32 	%f263, %f261, %f262;
	ld.shared.f32 	%f264, [_ZZ14BlockAllReduceI5SumOpfLi1024EET0_S1_E12temp_storage+120];
	add.f32 	%f265, %f263, %f264;
	ld.shared.f32 	%f266, [_ZZ14BlockAllReduceI5SumOpfLi1024EET0_S1_E12temp_storage+124];
	add.f32 	%f267, %f265, %f266;
	ld.shared.f32 	%f268, [_ZZ14BlockAllReduceI5SumOpfLi1024EET0_S1_E12temp_storage+128];
	add.f32 	%f269, %f267, %f268;
	ld.shared.f32 	%f270, [_ZZ14BlockAllReduceI5SumOpfLi1024EET0_S1_E12temp_storage+132];
	add.f32 	%f271, %f269, %f270;
	ld.shared.f32 	%f272, [_ZZ14BlockAllReduceI5SumOpfLi1024EET0_S1_E12temp_storage+136];
	add.f32 	%f273, %f271, %f272;
	ld.shared.f32 	%f274, [_ZZ14BlockAllReduceI5SumOpfLi1024EET0_S1_E12temp_storage+140];
	add.f32 	%f275, %f273, %f274;
	ld.shared.f32 	%f276, [_ZZ14BlockAllReduceI5SumOpfLi1024EET0_S1_E12temp_storage+144];
	add.f32 	%f277, %f275, %f276;
	ld.shared.f32 	%f278, [_ZZ14BlockAllReduceI5SumOpfLi1024EET0_S1_E12temp_storage+148];
	add.f32 	%f279, %f277, %f278;
	ld.shared.f32 	%f280, [_ZZ14BlockAllReduceI5SumOpfLi1024EET0_S1_E12temp_storage+152];
	add.f32 	%f281, %f279, %f280;
	ld.shared.f32 	%f282, [_ZZ14BlockAllReduceI5SumOpfLi1024EET0_S1_E12temp_storage+156];
	add.f32 	%f283, %f281, %f282;
	st.shared.f32 	[_ZZ14BlockAllReduceI5SumOpfLi1024EET0_S1_E16result_broadcast], %f283;
$L__BB145_26:
	setp.ge.s32 	%p32, %r1, %r2;
	bar.sync 	0;
	ld.shared.f32 	%f23, [_ZZ14BlockAllReduceI5SumOpfLi1024EET0_S1_E16result_broadcast];
	@%p32 bra 	$L__BB145_33;
	setp.eq.s32 	%p33, %r7, 0;
	mul.lo.s64 	%rd14, %rd37, %rd20;
	mov.u32 	%r117, %r1;
	@%p33 bra 	$L__BB145_31;
	setp.eq.s32 	%p34, %r7, 1;
	ld.shared.f32 	%f284, [%r8];
	div.rn.f32 	%f285, %f284, %f23;
	add.s64 	%rd31, %rd14, %rd4;
	shl.b64 	%rd32, %rd31, 2;
	add.s64 	%rd15, %rd2, %rd32;
	st.global.f32 	[%rd15], %f285;
	mov.u32 	%r117, %r9;
	@%p34 bra 	$L__BB145_31;
	setp.eq.s32 	%p35, %r7, 2;
	ld.shared.f32 	%f286, [%r8+4096];
	div.rn.f32 	%f287, %f286, %f23;
	st.global.f32 	[%rd15+4096], %f287;
	mov.u32 	%r117, %r10;
	@%p35 bra 	$L__BB145_31;
	ld.shared.f32 	%f288, [%r8+8192];
	div.rn.f32 	%f289, %f288, %f23;
	st.global.f32 	[%rd15+8192], %f289;
	mov.u32 	%r117, %r11;
$L__BB145_31:
	setp.lt.u32 	%p36, %r6, 3072;
	@%p36 bra 	$L__BB145_33;
$L__BB145_32:
	shl.b32 	%r109, %r117, 2;
	mov.u32 	%r110, shared_buf;
	add.s32 	%r111, %r110, %r109;
	ld.shared.f32 	%f290, [%r111];
	div.rn.f32 	%f291, %f290, %f23;
	cvt.u64.u32 	%rd33, %r117;
	add.s64 	%rd34, %rd14, %rd33;
	shl.b64 	%rd35, %rd34, 2;
	add.s64 	%rd36, %rd2, %rd35;
	st.global.f32 	[%rd36], %f291;
	ld.shared.f32 	%f292, [%r111+4096];
	div.rn.f32 	%f293, %f292, %f23;
	st.global.f32 	[%rd36+4096], %f293;
	ld.shared.f32 	%f294, [%r111+8192];
	div.rn.f32 	%f295, %f294, %f23;
	st.global.f32 	[%rd36+8192], %f295;
	ld.shared.f32 	%f296, [%r111+12288];
	div.rn.f32 	%f297, %f296, %f23;
	st.global.f32 	[%rd36+12288], %f297;
	add.s32 	%r117, %r117, 4096;
	setp.lt.s32 	%p37, %r117, %r2;
	@%p37 bra 	$L__BB145_32;
$L__BB145_33:
	add.s64 	%rd37, %rd37, %rd5;
	setp.lt.s64 	%p38, %rd37, %rd21;
	@%p38 bra 	$L__BB145_2;
$L__BB145_34:
	ret;

}
	// .globl	_Z20SoftmaxBlockSMemImplI10DirectLoadIffE11DirectStoreIffEfLi1ELi512EL9Algorithm0EEvT_T0_ll
.visible .entry _Z20SoftmaxBlockSMemImplI10DirectLoadIffE11DirectStoreIffEfLi1ELi512EL9Algorithm0EEvT_T0_ll(
	.param .align 8 .b8 _Z20SoftmaxBlockSMemImplI10DirectLoadIffE11DirectStoreIffEfLi1ELi512EL9Algorithm0EEvT_T0_ll_param_0[16],
	.param .align 8 .b8 _Z20SoftmaxBlockSMemImplI10DirectLoadIffE11DirectStoreIffEfLi1ELi512EL9Algorithm0EEvT_T0_ll_param_1[16],
	.param .u64 _Z20SoftmaxBlockSMemImplI10DirectLoadIffE11DirectStoreIffEfLi1ELi512EL9Algorithm0EEvT_T0_ll_param_2,
	.param .u64 _Z20SoftmaxBlockSMemImplI10DirectLoadIffE11DirectStoreIffEfLi1ELi512EL9Algorithm0EEvT_T0_ll_param_3
)
{
	.reg .pred 	%p<40>;
	.reg .b32 	%r<119>;
	.reg .b32 	%f<243>;
	.reg .b64 	%rd<39>;

	ld.param.u64 	%rd20, [_Z20SoftmaxBlockSMemImplI10DirectLoadIffE11DirectStoreIffEfLi1ELi512EL9Algorithm0EEvT_T0_ll_param_1+8];
	ld.param.u64 	%rd18, [_Z20SoftmaxBlockSMemImplI10DirectLoadIffE11DirectStoreIffEfLi1ELi512EL9Algorithm0EEvT_T0_ll_param_0+8];
	ld.param.u64 	%rd19, [_Z20SoftmaxBlockSMemImplI10DirectLoadIffE11DirectStoreIffEfLi1ELi512EL9Algorithm0EEvT_T0_ll_param_1];
	ld.param.u64 	%rd17, [_Z20SoftmaxBlockSMemImplI10DirectLoadIffE11DirectStoreIffEfLi1ELi512EL9Algorithm0EEvT_T0_ll_param_0];
	ld.param.u64 	%rd21, [_Z20SoftmaxBlockSMemImplI10DirectLoadIffE11DirectStoreIffEfLi1ELi512EL9Algorithm0EEvT_T0_ll_param_2];
	ld.param.u64 	%rd22, [_Z20SoftmaxBlockSMemImplI10DirectLoadIffE11DirectStoreIffEfLi1ELi512EL9Algorithm0EEvT_T0_ll_param_3];
	cvta.to.global.u64 	%rd1, %rd17;
	cvta.to.global.u64 	%rd2, %rd19;
	mov.u32 	%r1, %tid.x;
	cvt.u32.u64 	%r2, %rd22;
	mov.u32 	%r25, %ctaid.x;
	cvt.u64.u32 	%rd37, %r25;
	setp.le.s64 	%p2, %rd21, %rd37;
	@%p2 bra 	$L__BB146_34;
	// begin inline asm
	mov.u32 %r26, %laneid;
	// end inline asm
	shr.u32 	%r27, %r1, 3;
	and.b32  	%r28, %r27, 124;
	mov.u32 	%r29, _ZZ14BlockAllReduceI5MaxOpfLi512EET0_S1_E12temp_storage;
	add.s32 	%r30, %r29, %r28;
	add.s32 	%r4, %r30, 16;
	cvt.u64.u32 	%rd4, %r1;
	mov.u32 	%r31, _ZZ14BlockAllReduceI5SumOpfLi512EET0_S1_E12temp_storage;
	add.s32 	%r32, %r31, %r28;
	add.s32 	%r5, %r32, 16;
	mov.u32 	%r33, %nctaid.x;
	cvt.u64.u32 	%rd5, %r33;
	not.b32 	%r34, %r1;
	add.s32 	%r6, %r34, %r2;
	shr.u32 	%r35, %r6, 9;
	add.s32 	%r36, %r35, 1;
	not.b64 	%rd23, %rd4;
	add.s64 	%rd6, %rd22, %rd23;
	and.b32  	%r7, %r36, 3;
	shl.b32 	%r37, %r1, 2;
	mov.u32 	%r38, shared_buf;
	add.s32 	%r8, %r38, %r37;
	add.s32 	%r9, %r1, 512;
	or.b32  	%r10, %r1, 1024;
	add.s32 	%r11, %r1, 1536;
	and.b64  	%rd7, %rd6, 1536;
$L__BB146_2:
	setp.ge.s32 	%p3, %r1, %r2;
	mov.f32 	%f237, 0fFF800000;
	@%p3 bra 	$L__BB146_10;
	setp.eq.s32 	%p4, %r7, 0;
	mul.lo.s64 	%rd9, %rd37, %rd18;
	mov.f32 	%f237, 0fFF800000;
	mov.u32 	%r112, %r1;
	@%p4 bra 	$L__BB146_7;
	setp.eq.s32 	%p5, %r7, 1;
	add.s64 	%rd24, %rd9, %rd4;
	shl.b64 	%rd25, %rd24, 2;
	add.s64 	%rd10, %rd1, %rd25;
	ld.global.f32 	%f27, [%rd10];
	st.shared.f32 	[%r8], %f27;
	max.f32 	%f237, %f27, 0fFF800000;
	mov.u32 	%r112, %r9;
	@%p5 bra 	$L__BB146_7;
	setp.eq.s32 	%p6, %r7, 2;
	ld.global.f32 	%f28, [%rd10+2048];
	st.shared.f32 	[%r8+2048], %f28;
	max.f32 	%f237, %f237, %f28;
	mov.u32 	%r112, %r10;
	@%p6 bra 	$L__BB146_7;
	ld.global.f32 	%f29, [%rd10+4096];
	st.shared.f32 	[%r8+4096], %f29;
	max.f32 	%f237, %f237, %f29;
	mov.u32 	%r112, %r11;
$L__BB146_7:
	setp.lt.u32 	%p7, %r6, 1536;
	@%p7 bra 	$L__BB146_10;
	shl.b32 	%r39, %r112, 2;
	mov.u32 	%r40, shared_buf;
	add.s32 	%r41, %r40, %r39;
	add.s32 	%r113, %r41, 4096;
	cvt.u64.u32 	%rd26, %r112;
	add.s64 	%rd27, %rd9, %rd26;
	shl.b64 	%rd28, %rd27, 2;
	add.s64 	%rd29, %rd1, %rd28;
	add.s64 	%rd38, %rd29, 4096;
$L__BB146_9:
	ld.global.f32 	%f30, [%rd38+-4096];
	st.shared.f32 	[%r113+-4096], %f30;
	max.f32 	%f31, %f237, %f30;
	ld.global.f32 	%f32, [%rd38+-2048];
	st.shared.f32 	[%r113+-2048], %f32;
	max.f32 	%f33, %f31, %f32;
	ld.global.f32 	%f34, [%rd38];
	st.shared.f32 	[%r113], %f34;
	max.f32 	%f35, %f33, %f34;
	ld.global.f32 	%f36, [%rd38+2048];
	st.shared.f32 	[%r113+2048], %f36;
	max.f32 	%f237, %f35, %f36;
	add.s32 	%r112, %r112, 2048;
	add.s32 	%r113, %r113, 8192;
	add.s64 	%rd38, %rd38, 8192;
	setp.lt.s32 	%p8, %r112, %r2;
	@%p8 bra 	$L__BB146_9;
$L__BB146_10:
	setp.gt.s32 	%p10, %r26, 15;
	setp.gt.s32 	%p11, %r26, 23;
	setp.gt.s32 	%p12, %r26, 27;
	setp.gt.s32 	%p13, %r26, 29;
	setp.gt.s32 	%p14, %r26, 30;
	mov.b32 	%r43, %f237;
	mov.b32 	%r44, 1;
	mov.b32 	%r65, 31;
	mov.b32 	%r66, -1;
	// begin inline asm
	shfl.sync.down.b32 %r42, %r43, %r44, %r65, %r66;
	// end inline asm
	mov.b32 	%f37, %r42;
	max.f32 	%f38, %f237, %f37;
	selp.f32 	%f39, %f237, %f38, %p14;
	mov.b32 	%r48, %f39;
	mov.b32 	%r49, 2;
	// begin inline asm
	shfl.sync.down.b32 %r47, %r48, %r49, %r65, %r66;
	// end inline asm
	mov.b32 	%f40, %r47;
	max.f32 	%f41, %f39, %f40;
	selp.f32 	%f42, %f39, %f41, %p13;
	mov.b32 	%r53, %f42;
	mov.b32 	%r54, 4;
	// begin inline asm
	shfl.sync.down.b32 %r52, %r53, %r54, %r65, %r66;
	// end inline asm
	mov.b32 	%f43, %r52;
	max.f32 	%f44, %f42, %f43;
	selp.f32 	%f45, %f42, %f44, %p12;
	mov.b32 	%r58, %f45;
	mov.b32 	%r59, 8;
	// begin inline asm
	shfl.sync.down.b32 %r57, %r58, %r59, %r65, %r66;
	// end inline asm
	mov.b32 	%f46, %r57;
	max.f32 	%f9, %f45, %f46;
	selp.f32 	%f238, %f45, %f9, %p11;
	mov.b32 	%r63, %f238;
	mov.b32 	%r64, 16;
	// begin inline asm
	shfl.sync.down.b32 %r62, %r63, %r64, %r65, %r66;
	// end inline asm
	mov.pred 	%p39, 0;
	@%p10 bra 	$L__BB146_13;
	setp.ne.s32 	%p16, %r26, 0;
	mov.b32 	%f47, %r62;
	max.f32 	%f238, %f9, %f47;
	@%p16 bra 	$L__BB146_13;
	st.shared.f32 	[%r4], %f238;
	mov.pred 	%p39, -1;
$L__BB146_13:
	setp.ne.s32 	%p18, %r1, 0;
	bar.sync 	0;
	@%p18 bra 	$L__BB146_15;
	ld.shared.f32 	%f48, [_ZZ14BlockAllReduceI5MaxOpfLi512EET0_S1_E12temp_storage+20];
	max.f32 	%f49, %f238, %f48;
	ld.shared.f32 	%f50, [_ZZ14BlockAllReduceI5MaxOpfLi512EET0_S1_E12temp_storage+24];
	max.f32 	%f51, %f49, %f50;
	ld.shared.f32 	%f52, [_ZZ14BlockAllReduceI5MaxOpfLi512EET0_S1_E12temp_storage+28];
	max.f32 	%f53, %f51, %f52;
	ld.shared.f32 	%f54, [_ZZ14BlockAllReduceI5MaxOpfLi512EET0_S1_E12temp_storage+32];
	max.f32 	%f55, %f53, %f54;
	ld.shared.f32 	%f56, [_ZZ14BlockAllReduceI5MaxOpfLi512EET0_S1_E12temp_storage+36];
	max.f32 	%f57, %f55, %f56;
	ld.shared.f32 	%f58, [_ZZ14BlockAllReduceI5MaxOpfLi512EET0_S1_E12temp_storage+40];
	max.f32 	%f59, %f57, %f58;
	ld.shared.f32 	%f60, [_ZZ14BlockAllReduceI5MaxOpfLi512EET0_S1_E12temp_storage+44];
	max.f32 	%f61, %f59, %f60;
	ld.shared.f32 	%f62, [_ZZ14BlockAllReduceI5MaxOpfLi512EET0_S1_E12temp_storage+48];
	max.f32 	%f63, %f61, %f62;
	ld.shared.f32 	%f64, [_ZZ14BlockAllReduceI5MaxOpfLi512EET0_S1_E12temp_storage+52];
	max.f32 	%f65, %f63, %f64;
	ld.shared.f32 	%f66, [_ZZ14BlockAllReduceI5MaxOpfLi512EET0_S1_E12temp_storage+56];
	max.f32 	%f67, %f65, %f66;
	ld.shared.f32 	%f68, [_ZZ14BlockAllReduceI5MaxOpfLi512EET0_S1_E12temp_storage+60];
	max.f32 	%f69, %f67, %f68;
	ld.shared.f32 	%f70, [_ZZ14BlockAllReduceI5MaxOpfLi512EET0_S1_E12temp_storage+64];
	max.f32 	%f71, %f69, %f70;
	ld.shared.f32 	%f72, [_ZZ14BlockAllReduceI5MaxOpfLi512EET0_S1_E12temp_storage+68];
	max.f32 	%f73, %f71, %f72;
	ld.shared.f32 	%f74, [_ZZ14BlockAllReduceI5MaxOpfLi512EET0_S1_E12temp_storage+72];
	max.f32 	%f75, %f73, %f74;
	ld.shared.f32 	%f76, [_ZZ14BlockAllReduceI5MaxOpfLi512EET0_S1_E12temp_storage+76];
	max.f32 	%f77, %f75, %f76;
	st.shared.f32 	[_ZZ14BlockAllReduceI5MaxOpfLi512EET0_S1_E16result_broadcast], %f77;
$L__BB146_15:
	setp.le.s64 	%p19, %rd22, %rd4;
	bar.sync 	0;
	mov.f32 	%f242, 0f00000000;
	ld.shared.f32 	%f13, [_ZZ14BlockAllReduceI5MaxOpfLi512EET0_S1_E16result_broadcast];
	@%p19 bra 	$L__BB146_22;
	setp.eq.s64 	%p20, %rd7, 1536;
	mov.f32 	%f242, 0f00000000;
	mov.u32 	%r115, %r1;
	@%p20 bra 	$L__BB146_20;
	setp.eq.s64 	%p21, %rd7, 0;
	ld.shared.f32 	%f81, [%r8];
	sub.f32 	%f82, %f81, %f13;
	fma.rn.f32 	%f83, %f82, 0f3BBB989D, 0f3F000000;
	cvt.sat.f32.f32 	%f84, %f83;
	mov.f32 	%f85, 0f4B400001;
	mov.f32 	%f86, 0f437C0000;
	fma.rm.f32 	%f87, %f84, %f86, %f85;
	add.f32 	%f88, %f87, 0fCB40007F;
	neg.f32 	%f89, %f88;
	fma.rn.f32 	%f90, %f82, 0f3FB8AA3B, %f89;
	fma.rn.f32 	%f91, %f82, 0f32A57060, %f90;
	mov.b32 	%r67, %f87;
	shl.b32 	%r68, %r67, 23;
	mov.b32 	%f92, %r68;
	ex2.approx.ftz.f32 	%f93, %f91;
	mul.f32 	%f94, %f93, %f92;
	st.shared.f32 	[%r8], %f94;
	add.f32 	%f242, %f94, 0f00000000;
	mov.u32 	%r115, %r9;
	@%p21 bra 	$L__BB146_20;
	setp.eq.s64 	%p22, %rd7, 512;
	ld.shared.f32 	%f95, [%r8+2048];
	sub.f32 	%f96, %f95, %f13;
	fma.rn.f32 	%f97, %f96, 0f3BBB989D, 0f3F000000;
	cvt.sat.f32.f32 	%f98, %f97;
	mov.f32 	%f99, 0f4B400001;
	mov.f32 	%f100, 0f437C0000;
	fma.rm.f32 	%f101, %f98, %f100, %f99;
	add.f32 	%f102, %f101, 0fCB40007F;
	neg.f32 	%f103, %f102;
	fma.rn.f32 	%f104, %f96, 0f3FB8AA3B, %f103;
	fma.rn.f32 	%f105, %f96, 0f32A57060, %f104;
	mov.b32 	%r69, %f101;
	shl.b32 	%r70, %r69, 23;
	mov.b32 	%f106, %r70;
	ex2.approx.ftz.f32 	%f107, %f105;
	mul.f32 	%f108, %f107, %f106;
	st.shared.f32 	[%r8+2048], %f108;
	add.f32 	%f242, %f242, %f108;
	mov.u32 	%r115, %r10;
	@%p22 bra 	$L__BB146_20;
	ld.shared.f32 	%f109, [%r8+4096];
	sub.f32 	%f110, %f109, %f13;
	fma.rn.f32 	%f111, %f110, 0f3BBB989D, 0f3F000000;
	cvt.sat.f32.f32 	%f112, %f111;
	mov.f32 	%f113, 0f4B400001;
	mov.f32 	%f114, 0f437C0000;
	fma.rm.f32 	%f115, %f112, %f114, %f113;
	add.f32 	%f116, %f115, 0fCB40007F;
	neg.f32 	%f117, %f116;
	fma.rn.f32 	%f118, %f110, 0f3FB8AA3B, %f117;
	fma.rn.f32 	%f119, %f110, 0f32A57060, %f118;
	mov.b32 	%r71, %f115;
	shl.b32 	%r72, %r71, 23;
	mov.b32 	%f120, %r72;
	ex2.approx.ftz.f32 	%f121, %f119;
	mul.f32 	%f122, %f121, %f120;
	st.shared.f32 	[%r8+4096], %f122;
	add.f32 	%f242, %f242, %f122;
	mov.u32 	%r115, %r11;
$L__BB146_20:
	setp.lt.u64 	%p23, %rd6, 1536;
	@%p23 bra 	$L__BB146_22;
$L__BB146_21:
	shl.b32 	%r73, %r115, 2;
	mov.u32 	%r74, shared_buf;
	add.s32 	%r75, %r74, %r73;
	ld.shared.f32 	%f123, [%r75];
	sub.f32 	%f124, %f123, %f13;
	fma.rn.f32 	%f125, %f124, 0f3BBB989D, 0f3F000000;
	cvt.sat.f32.f32 	%f126, %f125;
	mov.f32 	%f127, 0f4B400001;
	mov.f32 	%f128, 0f437C0000;
	fma.rm.f32 	%f129, %f126, %f128, %f127;
	add.f32 	%f130, %f129, 0fCB40007F;
	neg.f32 	%f131, %f130;
	fma.rn.f32 	%f132, %f124, 0f3FB8AA3B, %f131;
	fma.rn.f32 	%f133, %f124, 0f32A57060, %f132;
	mov.b32 	%r76, %f129;
	shl.b32 	%r77, %r76, 23;
	mov.b32 	%f134, %r77;
	ex2.approx.ftz.f32 	%f135, %f133;
	mul.f32 	%f136, %f135, %f134;
	st.shared.f32 	[%r75], %f136;
	add.f32 	%f137, %f242, %f136;
	ld.shared.f32 	%f138, [%r75+2048];
	sub.f32 	%f139, %f138, %f13;
	fma.rn.f32 	%f140, %f139, 0f3BBB989D, 0f3F000000;
	cvt.sat.f32.f32 	%f141, %f140;
	fma.rm.f32 	%f142, %f141, %f128, %f127;
	add.f32 	%f143, %f142, 0fCB40007F;
	neg.f32 	%f144, %f143;
	fma.rn.f32 	%f145, %f139, 0f3FB8AA3B, %f144;
	fma.rn.f32 	%f146, %f139, 0f32A57060, %f145;
	mov.b32 	%r78, %f142;
	shl.b32 	%r79, %r78, 23;
	mov.b32 	%f147, %r79;
	ex2.approx.ftz.f32 	%f148, %f146;
	mul.f32 	%f149, %f148, %f147;
	st.shared.f32 	[%r75+2048], %f149;
	add.f32 	%f150, %f137, %f149;
	ld.shared.f32 	%f151, [%r75+4096];
	sub.f32 	%f152, %f151, %f13;
	fma.rn.f32 	%f153, %f152, 0f3BBB989D, 0f3F000000;
	cvt.sat.f32.f32 	%f154, %f153;
	fma.rm.f32 	%f155, %f154, %f128, %f127;
	add.f32 	%f156, %f155, 0fCB40007F;
	neg.f32 	%f157, %f156;
	fma.rn.f32 	%f158, %f152, 0f3FB8AA3B, %f157;
	fma.rn.f32 	%f159, %f152, 0f32A57060, %f158;
	mov.b32 	%r80, %f155;
	shl.b32 	%r81, %r80, 23;
	mov.b32 	%f160, %r81;
	ex2.approx.ftz.f32 	%f161, %f159;
	mul.f32 	%f162, %f161, %f160;
	st.shared.f32 	[%r75+4096], %f162;
	add.f32 	%f163, %f150, %f162;
	ld.shared.f32 	%f164, [%r75+6144];
	sub.f32 	%f165, %f164, %f13;
	fma.rn.f32 	%f166, %f165, 0f3BBB989D, 0f3F000000;
	cvt.sat.f32.f32 	%f167, %f166;
	fma.rm.f32 	%f168, %f167, %f128, %f127;
	add.f32 	%f169, %f168, 0fCB40007F;
	neg.f32 	%f170, %f169;
	fma.rn.f32 	%f171, %f165, 0f3FB8AA3B, %f170;
	fma.rn.f32 	%f172, %f165, 0f32A57060, %f171;
	mov.b32 	%r82, %f168;
	shl.b32 	%r83, %r82, 23;
	mov.b32 	%f173, %r83;
	ex2.approx.ftz.f32 	%f174, %f172;
	mul.f32 	%f175, %f174, %f173;
	st.shared.f32 	[%r75+6144], %f175;
	add.f32 	%f242, %f163, %f175;
	add.s32 	%r115, %r115, 2048;
	cvt.u64.u32 	%rd30, %r115;
	setp.gt.u64 	%p24, %rd22, %rd30;
	@%p24 bra 	$L__BB146_21;
$L__BB146_22:
	mov.b32 	%r85, %f242;
	mov.b32 	%r86, 1;
	mov.b32 	%r107, 31;
	mov.b32 	%r108, -1;
	// begin inline asm
	shfl.sync.down.b32 %r84, %r85, %r86, %r107, %r108;
	// end inline asm
	mov.b32 	%f176, %r84;
	add.f32 	%f177, %f242, %f176;
	selp.f32 	%f178, %f242, %f177, %p14;
	mov.b32 	%r90, %f178;
	mov.b32 	%r91, 2;
	// begin inline asm
	shfl.sync.down.b32 %r89, %r90, %r91, %r107, %r108;
	// end inline asm
	mov.b32 	%f179, %r89;
	add.f32 	%f180, %f178, %f179;
	selp.f32 	%f181, %f178, %f180, %p13;
	mov.b32 	%r95, %f181;
	mov.b32 	%r96, 4;
	// begin inline asm
	shfl.sync.down.b32 %r94, %r95, %r96, %r107, %r108;
	// end inline asm
	mov.b32 	%f182, %r94;
	add.f32 	%f183, %f181, %f182;
	selp.f32 	%f184, %f181, %f183, %p12;
	mov.b32 	%r100, %f184;
	mov.b32 	%r101, 8;
	// begin inline asm
	shfl.sync.down.b32 %r99, %r100, %r101, %r107, %r108;
	// end inline asm
	mov.b32 	%f185, %r99;
	add.f32 	%f186, %f184, %f185;
	selp.f32 	%f187, %f184, %f186, %p11;
	mov.b32 	%r105, %f187;
	mov.b32 	%r106, 16;
	// begin inline asm
	shfl.sync.down.b32 %r104, %r105, %r106, %r107, %r108;
	// end inline asm
	mov.b32 	%f188, %r104;
	add.f32 	%f189, %f187, %f188;
	selp.f32 	%f22, %f187, %f189, %p10;
	not.pred 	%p30, %p39;
	@%p30 bra 	$L__BB146_24;
	st.shared.f32 	[%r5], %f22;
$L__BB146_24:
	setp.ne.s32 	%p31, %r1, 0;
	bar.sync 	0;
	@%p31 bra 	$L__BB146_26;
	ld.shared.f32 	%f190, [_ZZ14BlockAllReduceI5SumOpfLi512EET0_S1_E12temp_storage+20];
	add.f32 	%f191, %f22, %f190;
	ld.shared.f32 	%f192, [_ZZ14BlockAllReduceI5SumOpfLi512EET0_S1_E12temp_storage+24];
	add.f32 	%f193, %f191, %f192;
	ld.shared.f32 	%f194, [_ZZ14BlockAllReduceI5SumOpfLi512EET0_S1_E12temp_storage+28];
	add.f32 	%f195, %f193, %f194;
	ld.shared.f32 	%f196, [_ZZ14BlockAllReduceI5SumOpfLi512EET0_S1_E12temp_storage+32];
	add.f32 	%f197, %f195, %f196;
	ld.shared.f32 	%f198, [_ZZ14BlockAllReduceI5SumOpfLi512EET0_S1_E12temp_storage+36];
	add.f32 	%f199, %f197, %f198;
	ld.shared.f32 	%f200, [_ZZ14BlockAllReduceI5SumOpfLi512EET0_S1_E12temp_storage+40];
	add.f32 	%f201, %f199, %f200;
	ld.shared.f32 	%f202, [_ZZ14BlockAllReduceI5SumOpfLi512EET0_S1_E12temp_storage+44];
	add.f32 	%f203, %f201, %f202;
	ld.shared.f32 	%f204, [_ZZ14BlockAllReduceI5SumOpfLi512EET0_S1_E12temp_storage+48];
	add.f32 	%f205, %f203, %f204;
	ld.shared.f32 	%f206, [_ZZ14BlockAllReduceI5SumOpfLi512EET0_S1_E12temp_storage+52];
	add.f32 	%f207, %f205, %f206;
	ld.shared.f32 	%f208, [_ZZ14BlockAllReduceI5SumOpfLi512EET0_S1_E12temp_storage+56];
	add.f32 	%f209, %f207, %f208;
	ld.shared.f32 	%f210, [_ZZ14BlockAllReduceI5SumOpfLi512EET0_S1_E12temp_storage+60];
	add.f32 	%f211, %f209, %f210;
	ld.shared.f32 	%f212, [_ZZ14BlockAllReduceI5SumOpfLi512EET0_S1_E12temp_storage+64];
	add.f32 	%f213, %f211, %f212;
	ld.shared.f32 	%f214, [_ZZ14BlockAllReduceI5SumOpfLi512EET0_S1_E12temp_storage+68];
	add.f32 	%f215, %f213, %f214;
	ld.shared.f32 	%f216, [_ZZ14BlockAllReduceI5SumOpfLi512EET0_S1_E12temp_storage+72];
	add.f32 	%f217, %f215, %f216;
	ld.shared.f32 	%f218, [_ZZ14BlockAllReduceI5SumOpfLi512EET0_S1_E12temp_storage+76];
	add.f32 	%f219, %f217, %f218;
	st.shared.f32 	[_ZZ14BlockAllReduceI5SumOpfLi512EET0_S1_E16result_broadcast], %f219;
$L__BB146_26:
	setp.ge.s32 	%p32, %r1, %r2;
	bar.sync 	0;
	ld.shared.f32 	%f23, [_ZZ14BlockAllReduceI5SumOpfLi512EET0_S1_E16result_broadcast];
	@%p32 bra 	$L__BB146_33;
	setp.eq.s32 	%p33, %r7, 0;
	mul.lo.s64 	%rd14, %rd37, %rd20;
	mov.u32 	%r117, %r1;
	@%p33 bra 	$L__BB146_31;
	setp.eq.s32 	%p34, %r7, 1;
	ld.shared.f32 	%f220, [%r8];
	div.rn.f32 	%f221, %f220, %f23;
	add.s64 	%rd31, %rd14, %rd4;
	shl.b64 	%rd32, %rd31, 2;
	add.s64 	%rd15, %rd2, %rd32;
	st.global.f32 	[%rd15], %f221;
	mov.u32 	%r117, %r9;
	@%p34 bra 	$L__BB146_31;
	setp.eq.s32 	%p35, %r7, 2;
	ld.shared.f32 	%f222, [%r8+2048];
	div.rn.f32 	%f223, %f222, %f23;
	st.global.f32 	[%rd15+2048], %f223;
	mov.u32 	%r117, %r10;
	@%p35 bra 	$L__BB146_31;
	ld.shared.f32 	%f224, [%r8+4096];
	div.rn.f32 	%f225, %f224, %f23;
	st.global.f32 	[%rd15+4096], %f225;
	mov.u32 	%r117, %r11;
$L__BB146_31:
	setp.lt.u32 	%p36, %r6, 1536;
	@%p36 bra 	$L__BB146_33;
$L__BB146_32:
	shl.b32 	%r109, %r117, 2;
	mov.u32 	%r110, shared_buf;
	add.s32 	%r111, %r110, %r109;
	ld.shared.f32 	%f226, [%r111];
	div.rn.f32 	%f227, %f226, %f23;
	cvt.u64.u32 	%rd33, %r117;
	add.s64 	%rd34, %rd14, %rd33;
	shl.b64 	%rd35, %rd34, 2;
	add.s64 	%rd36, %rd2, %rd35;
	st.global.f32 	[%rd36], %f227;
	ld.shared.f32 	%f228, [%r111+2048];
	div.rn.f32 	%f229, %f228, %f23;
	st.global.f32 	[%rd36+2048], %f229;
	ld.shared.f32 	%f230, [%r111+4096];
	div.rn.f32 	%f231, %f230, %f23;
	st.global.f32 	[%rd36+4096], %f231;
	ld.shared.f32 	%f232, [%r111+6144];
	div.rn.f32 	%f233, %f232, %f23;
	st.global.f32 	[%rd36+6144], %f233;
	add.s32 	%r117, %r117, 2048;
	setp.lt.s32 	%p37, %r117, %r2;
	@%p37 bra 	$L__BB146_32;
$L__BB146_33:
	add.s64 	%rd37, %rd37, %rd5;
	setp.lt.s64 	%p38, %rd37, %rd21;
	@%p38 bra 	$L__BB146_2;
$L__BB146_34:
	ret;

}
	// .globl	_Z20SoftmaxBlockSMemImplI10DirectLoadIffE11DirectStoreIffEfLi1ELi256EL9Algorithm0EEvT_T0_ll
.visible .entry _Z20SoftmaxBlockSMemImplI10DirectLoadIffE11DirectStoreIffEfLi1ELi256EL9Algorithm0EEvT_T0_ll(
	.param .align 8 .b8 _Z20SoftmaxBlockSMemImplI10DirectLoadIffE11DirectStoreIffEfLi1ELi256EL9Algorithm0EEvT_T0_ll_param_0[16],
	.param .align 8 .b8 _Z20SoftmaxBlockSMemImplI10DirectLoadIffE11DirectStoreIffEfLi1ELi256EL9Algorithm0EEvT_T0_ll_param_1[16],
	.param .u64 _Z20SoftmaxBlockSMemImplI10DirectLoadIffE11DirectStoreIffEfLi1ELi256EL9Algorithm0EEvT_T0_ll_param_2,
	.param .u64 _Z20SoftmaxBlockSMemImplI10DirectLoadIffE11DirectStoreIffEfLi1ELi256EL9Algorithm0EEvT_T0_ll_param_3
)
{
	.reg .pred 	%p<40>;
	.reg .b32 	%r<119>;
	.reg .b32 	%f<211>;
	.reg .b64 	%rd<39>;

	ld.param.u64 	%rd20, [_Z20SoftmaxBlockSMemImplI10DirectLoadIffE11DirectStoreIffEfLi1ELi256EL9Algorithm0EEvT_T0_ll_param_1+8];
	ld.param.u64 	%rd18, [_Z20SoftmaxBlockSMemImplI10DirectLoadIffE11DirectStoreIffEfLi1ELi256EL9Algorithm0EEvT_T0_ll_param_0+8];
	ld.param.u64 	%rd19, [_Z20SoftmaxBlockSMemImplI10DirectLoadIffE11DirectStoreIffEfLi1ELi256EL9Algorithm0EEvT_T0_ll_param_1];
	ld.param.u64 	%rd17, [_Z20SoftmaxBlockSMemImplI10DirectLoadIffE11DirectStoreIffEfLi1ELi256EL9Algorithm0EEvT_T0_ll_param_0];
	ld.param.u64 	%rd21, [_Z20SoftmaxBlockSMemImplI10DirectLoadIffE11DirectStoreIffEfLi1ELi256EL9Algorithm0EEvT_T0_ll_param_2];
	ld.param.u64 	%rd22, [_Z20SoftmaxBlockSMemImplI10DirectLoadIffE11DirectStoreIffEfLi1ELi256EL9Algorithm0EEvT_T0_ll_param_3];
	cvta.to.global.u64 	%rd1, %rd17;
	cvta.to.global.u64 	%rd2, %rd19;
	mov.u32 	%r1, %tid.x;
	cvt.u32.u64 	%r2, %rd22;
	mov.u32 	%r25, %ctaid.x;
	cvt.u64.u32 	%rd37, %r25;
	setp.le.s64 	%p2, %rd21, %rd37;
	@%p2 bra 	$L__BB147_34;
	// begin inline asm
	mov.u32 %r26, %laneid;
	// end inline asm
	shr.u32 	%r27, %r1, 3;
	and.b32  	%r28, %r27, 124;
	mov.u32 	%r29, _ZZ14BlockAllReduceI5MaxOpfLi256EET0_S1_E12temp_storage;
	add.s32 	%r30, %r29, %r28;
	add.s32 	%r4, %r30, 8;
	cvt.u64.u32 	%rd4, %r1;
	mov.u32 	%r31, _ZZ14BlockAllReduceI5SumOpfLi256EET0_S1_E12temp_storage;
	add.s32 	%r32, %r31, %r28;
	add.s32 	%r5, %r32, 8;
	mov.u32 	%r33, %nctaid.x;
	cvt.u64.u32 	%rd5, %r33;
	not.b32 	%r34, %r1;
	add.s32 	%r6, %r34, %r2;
	shr.u32 	%r35, %r6, 8;
	add.s32 	%r36, %r35, 1;
	not.b64 	%rd23, %rd4;
	add.s64 	%rd6, %rd22, %rd23;
	and.b32  	%r7, %r36, 3;
	shl.b32 	%r37, %r1, 2;
	mov.u32 	%r38, shared_buf;
	add.s32 	%r8, %r38, %r37;
	add.s32 	%r9, %r1, 256;
	add.s32 	%r10, %r1, 512;
	add.s32 	%r11, %r1, 768;
	and.b64  	%rd7, %rd6, 768;
$L__BB147_2:
	setp.ge.s32 	%p3, %r1, %r2;
	mov.f32 	%f205, 0fFF800000;
	@%p3 bra 	$L__BB147_10;
	setp.eq.s32 	%p4, %r7, 0;
	mul.lo.s64 	%rd9, %rd37, %rd18;
	mov.f32 	%f205, 0fFF800000;
	mov.u32 	%r112, %r1;
	@%p4 bra 	$L__BB147_7;
	setp.eq.s32 	%p5, %r7, 1;
	add.s64 	%rd24, %rd9, %rd4;
	shl.b64 	%rd25, %rd24, 2;
	add.s64 	%rd10, %rd1, %rd25;
	ld.global.f32 	%f27, [%rd10];
	st.shared.f32 	[%r8], %f27;
	max.f32 	%f205, %f27, 0fFF800000;
	mov.u32 	%r112, %r9;
	@%p5 bra 	$L__BB147_7;
	setp.eq.s32 	%p6, %r7, 2;
	ld.global.f32 	%f28, [%rd10+1024];
	st.shared.f32 	[%r8+1024], %f28;
	max.f32 	%f205, %f205, %f28;
	mov.u32 	%r112, %r10;
	@%p6 bra 	$L__BB147_7;
	ld.global.f32 	%f29, [%rd10+2048];
	st.shared.f32 	[%r8+2048], %f29;
	max.f32 	%f205, %f205, %f29;
	mov.u32 	%r112, %r11;
$L__BB147_7:
	setp.lt.u32 	%p7, %r6, 768;
	@%p7 bra 	$L__BB147_10;
	shl.b32 	%r39, %r112, 2;
	mov.u32 	%r40, shared_buf;
	add.s32 	%r41, %r40, %r39;
	add.s32 	%r113, %r41, 2048;
	cvt.u64.u32 	%rd26, %r112;
	add.s64 	%rd27, %rd9, %rd26;
	shl.b64 	%rd28, %rd27, 2;
	add.s64 	%rd29, %rd1, %rd28;
	add.s64 	%rd38, %rd29, 2048;
$L__BB147_9:
	ld.global.f32 	%f30, [%rd38+-2048];
	st.shared.f32 	[%r113+-2048], %f30;
	max.f32 	%f31, %f205, %f30;
	ld.global.f32 	%f32, [%rd38+-1024];
	st.shared.f32 	[%r113+-1024], %f32;
	max.f32 	%f33, %f31, %f32;
	ld.global.f32 	%f34, [%rd38];
	st.shared.f32 	[%r113], %f34;
	max.f32 	%f35, %f33, %f34;
	ld.global.f32 	%f36, [%rd38+1024];
	st.shared.f32 	[%r113+1024], %f36;
	max.f32 	%f205, %f35, %f36;
	add.s32 	%r112, %r112, 1024;
	add.s32 	%r113, %r113, 4096;
	add.s64 	%rd38, %rd38, 4096;
	setp.lt.s32 	%p8, %r112, %r2;
	@%p8 bra 	$L__BB147_9;
$L__BB147_10:
	setp.gt.s32 	%p10, %r26, 15;
	setp.gt.s32 	%p11, %r26, 23;
	setp.gt.s32 	%p12, %r26, 27;
	setp.gt.s32 	%p13, %r26, 29;
	setp.gt.s32 	%p14, %r26, 30;
	mov.b32 	%r43, %f205;
	mov.b32 	%r44, 1;
	mov.b32 	%r65, 31;
	mov.b32 	%r66, -1;
	// begin inline asm
	shfl.sync.down.b32 %r42, %r43, %r44, %r65, %r66;
	// end inline asm
	mov.b32 	%f37, %r42;
	max.f32 	%f38, %f205, %f37;
	selp.f32 	%f39, %f205, %f38, %p14;
	mov.b32 	%r48, %f39;
	mov.b32 	%r49, 2;
	// begin inline asm
	shfl.sync.down.b32 %r47, %r48, %r49, %r65, %r66;
	// end inline asm
	mov.b32 	%f40, %r47;
	max.f32 	%f41, %f39, %f40;
	selp.f32 	%f42, %f39, %f41, %p13;
	mov.b32 	%r53, %f42;
	mov.b32 	%r54, 4;
	// begin inline asm
	shfl.sync.down.b32 %r52, %r53, %r54, %r65, %r66;
	// end inline asm
	mov.b32 	%f43, %r52;
	max.f32 	%f44, %f42, %f43;
	selp.f32 	%f45, %f42, %f44, %p12;
	mov.b32 	%r58, %f45;
	mov.b32 	%r59, 8;
	// begin inline asm
	shfl.sync.down.b32 %r57, %r58, %r59, %r65, %r66;
	// end inline asm
	mov.b32 	%f46, %r57;
	max.f32 	%f9, %f45, %f46;
	selp.f32 	%f206, %f45, %f9, %p11;
	mov.b32 	%r63, %f206;
	mov.b32 	%r64, 16;
	// begin inline asm
	shfl.sync.down.b32 %r62, %r63, %r64, %r65, %r66;
	// end inline asm
	mov.pred 	%p39, 0;
	@%p10 bra 	$L__BB147_13;
	setp.ne.s32 	%p16, %r26, 0;
	mov.b32 	%f47, %r62;
	max.f32 	%f206, %f9, %f47;
	@%p16 bra 	$L__BB147_13;
	st.shared.f32 	[%r4], %f206;
	mov.pred 	%p39, -1;
$L__BB147_13:
	setp.ne.s32 	%p18, %r1, 0;
	bar.sync 	0;
	@%p18 bra 	$L__BB147_15;
	ld.shared.f32 	%f48, [_ZZ14BlockAllReduceI5MaxOpfLi256EET0_S1_E12temp_storage+12];
	max.f32 	%f49, %f206, %f48;
	ld.shared.f32 	%f50, [_ZZ14BlockAllReduceI5MaxOpfLi256EET0_S1_E12temp_storage+16];
	max.f32 	%f51, %f49, %f50;
	ld.shared.f32 	%f52, [_ZZ14BlockAllReduceI5MaxOpfLi256EET0_S1_E12temp_storage+20];
	max.f32 	%f53, %f51, %f52;
	ld.shared.f32 	%f54, [_ZZ14BlockAllReduceI5MaxOpfLi256EET0_S1_E12temp_storage+24];
	max.f32 	%f55, %f53, %f54;
	ld.shared.f32 	%f56, [_ZZ14BlockAllReduceI5MaxOpfLi256EET0_S1_E12temp_storage+28];
	max.f32 	%f57, %f55, %f56;
	ld.shared.f32 	%f58, [_ZZ14BlockAllReduceI5MaxOpfLi256EET0_S1_E12temp_storage+32];
	max.f32 	%f59, %f57, %f58;
	ld.shared.f32 	%f60, [_ZZ14BlockAllReduceI5MaxOpfLi256EET0_S1_E12temp_storage+36];
	max.f32 	%f61, %f59, %f60;
	st.shared.f32 	[_ZZ14BlockAllReduceI5MaxOpfLi256EET0_S1_E16result_broadcast], %f61;
$L__BB147_15:
	setp.le.s64 	%p19, %rd22, %rd4;
	bar.sync 	0;
	mov.f32 	%f210, 0f00000000;
	ld.shared.f32 	%f13, [_ZZ14BlockAllReduceI5MaxOpfLi256EET0_S1_E16result_broadcast];
	@%p19 bra 	$L__BB147_22;
	setp.eq.s64 	%p20, %rd7, 768;
	mov.f32 	%f210, 0f00000000;
	mov.u32 	%r115, %r1;
	@%p20 bra 	$L__BB147_20;
	setp.eq.s64 	%p21, %rd7, 0;
	ld.shared.f32 	%f65, [%r8];
	sub.f32 	%f66, %f65, %f13;
	fma.rn.f32 	%f67, %f66, 0f3BBB989D, 0f3F000000;
	cvt.sat.f32.f32 	%f68, %f67;
	mov.f32 	%f69, 0f4B400001;
	mov.f32 	%f70, 0f437C0000;
	fma.rm.f32 	%f71, %f68, %f70, %f69;
	add.f32 	%f72, %f71, 0fCB40007F;
	neg.f32 	%f73, %f72;
	fma.rn.f32 	%f74, %f66, 0f3FB8AA3B, %f73;
	fma.rn.f32 	%f75, %f66, 0f32A57060, %f74;
	mov.b32 	%r67, %f71;
	shl.b32 	%r68, %r67, 23;
	mov.b32 	%f76, %r68;
	ex2.approx.ftz.f32 	%f77, %f75;
	mul.f32 	%f78, %f77, %f76;
	st.shared.f32 	[%r8], %f78;
	add.f32 	%f210, %f78, 0f00000000;
	mov.u32 	%r115, %r9;
	@%p21 bra 	$L__BB147_20;
	setp.eq.s64 	%p22, %rd7, 256;
	ld.shared.f32 	%f79, [%r8+1024];
	sub.f32 	%f80, %f79, %f13;
	fma.rn.f32 	%f81, %f80, 0f3BBB989D, 0f3F000000;
	cvt.sat.f32.f32 	%f82, %f81;
	mov.f32 	%f83, 0f4B400001;
	mov.f32 	%f84, 0f437C0000;
	fma.rm.f32 	%f85, %f82, %f84, %f83;
	add.f32 	%f86, %f85, 0fCB40007F;
	neg.f32 	%f87, %f86;
	fma.rn.f32 	%f88, %f80, 0f3FB8AA3B, %f87;
	fma.rn.f32 	%f89, %f80, 0f32A57060, %f88;
	mov.b32 	%r69, %f85;
	shl.b32 	%r70, %r69, 23;
	mov.b32 	%f90, %r70;
	ex2.approx.ftz.f32 	%f91, %f89;
	mul.f32 	%f92, %f91, %f90;
	st.shared.f32 	[%r8+1024], %f92;
	add.f32 	%f210, %f210, %f92;
	mov.u32 	%r115, %r10;
	@%p22 bra 	$L__BB147_20;
	ld.shared.f32 	%f93, [%r8+2048];
	sub.f32 	%f94, %f93, %f13;
	fma.rn.f32 	%f95, %f94, 0f3BBB989D, 0f3F000000;
	cvt.sat.f32.f32 	%f96, %f95;
	mov.f32 	%f97, 0f4B400001;
	mov.f32 	%f98, 0f437C0000;
	fma.rm.f32 	%f99, %f96, %f98, %f97;
	add.f32 	%f100, %f99, 0fCB40007F;
	neg.f32 	%f101, %f100;
	fma.rn.f32 	%f102, %f94, 0f3FB8AA3B, %f101;
	fma.rn.f32 	%f103, %f94, 0f32A57060, %f102;
	mov.b32 	%r71, %f99;
	shl.b32 	%r72, %r71, 23;
	mov.b32 	%f104, %r72;
	ex2.approx.ftz.f32 	%f105, %f103;
	mul.f32 	%f106, %f105, %f104;
	st.shared.f32 	[%r8+2048], %f106;
	add.f32 	%f210, %f210, %f106;
	mov.u32 	%r115, %r11;
$L__BB147_20:
	setp.lt.u64 	%p23, %rd6, 768;
	@%p23 bra 	$L__BB147_22;
$L__BB147_21:
	shl.b32 	%r73, %r115, 2;
	mov.u32 	%r74, shared_buf;
	add.s32 	%r75, %r74, %r73;
	ld.shared.f32 	%f107, [%r75];
	sub.f32 	%f108, %f107, %f13;
	fma.rn.f32 	%f109, %f108, 0f3BBB989D, 0f3F000000;
	cvt.sat.f32.f32 	%f110, %f109;
	mov.f32 	%f111, 0f4B400001;
	mov.f32 	%f112, 0f437C0000;
	fma.rm.f32 	%f113, %f110, %f112, %f111;
	add.f32 	%f114, %f113, 0fCB40007F;
	neg.f32 	%f115, %f114;
	fma.rn.f32 	%f116, %f108, 0f3FB8AA3B, %f115;
	fma.rn.f32 	%f117, %f108, 0f32A57060, %f116;
	mov.b32 	%r76, %f113;
	shl.b32 	%r77, %r76, 23;
	mov.b32 	%f118, %r77;
	ex2.approx.ftz.f32 	%f119, %f117;
	mul.f32 	%f120, %f119, %f118;
	st.shared.f32 	[%r75], %f120;
	add.f32 	%f121, %f210, %f120;
	ld.shared.f32 	%f122, [%r75+1024];
	sub.f32 	%f123, %f122, %f13;
	fma.rn.f32 	%f124, %f123, 0f3BBB989D, 0f3F000000;
	cvt.sat.f32.f32 	%f125, %f124;
	fma.rm.f32 	%f126, %f125, %f112, %f111;
	add.f32 	%f127, %f126, 0fCB40007F;
	neg.f32 	%f128, %f127;
	fma.rn.f32 	%f129, %f123, 0f3FB8AA3B, %f128;
	fma.rn.f32 	%f130, %f123, 0f32A57060, %f129;
	mov.b32 	%r78, %f126;
	shl.b32 	%r79, %r78, 23;
	mov.b32 	%f131, %r79;
	ex2.approx.ftz.f32 	%f132, %f130;
	mul.f32 	%f133, %f132, %f131;
	st.shared.f32 	[%r75+1024], %f133;
	add.f32 	%f134, %f121, %f133;
	ld.shared.f32 	%f135, [%r75+2048];
	sub.f32 	%f136, %f135, %f13;
	fma.rn.f32 	%f137, %f136, 0f3BBB989D, 0f3F000000;
	cvt.sat.f32.f32 	%f138, %f137;
	fma.rm.f32 	%f139, %f138, %f112, %f111;
	add.f32 	%f140, %f139, 0fCB40007F;
	neg.f32 	%f141, %f140;
	fma.rn.f32 	%f142, %f136, 0f3FB8AA3B, %f141;
	fma.rn.f32 	%f143, %f136, 0f32A57060, %f142;
	mov.b32 	%r80, %f139;
	shl.b32 	%r81, %r80, 23;
	mov.b32 	%f144, %r81;
	ex2.approx.ftz.f32 	%f145, %f143;
	mul.f32 	%f146, %f145, %f144;
	st.shared.f32 	[%r75+2048], %f146;
	add.f32 	%f147, %f134, %f146;
	ld.shared.f32 	%f148, [%r75+3072];
	sub.f32 	%f149, %f148, %f13;
	fma.rn.f32 	%f150, %f149, 0f3BBB989D, 0f3F000000;
	cvt.sat.f32.f32 	%f151, %f150;
	fma.rm.f32 	%f152, %f151, %f112, %f111;
	add.f32 	%f153, %f152, 0fCB40007F;
	neg.f32 	%f154, %f153;
	fma.rn.f32 	%f155, %f149, 0f3FB8AA3B, %f154;
	fma.rn.f32 	%f156, %f149, 0f32A57060, %f155;
	mov.b32 	%r82, %f152;
	shl.b32 	%r83, %r82, 23;
	mov.b32 	%f157, %r83;
	ex2.approx.ftz.f32 	%f158, %f156;
	mul.f32 	%f159, %f158, %f157;
	st.shared.f32 	[%r75+3072], %f159;
	add.f32 	%f210, %f147, %f159;
	add.s32 	%r115, %r115, 1024;
	cvt.u64.u32 	%rd30, %r115;
	setp.gt.u64 	%p24, %rd22, %rd30;
	@%p24 bra 	$L__BB147_21;
$L__BB147_22:
	mov.b32 	%r85, %f210;
	mov.b32 	%r86, 1;
	mov.b32 	%r107, 31;
	mov.b32 	%r108, -1;
	// begin inline asm
	shfl.sync.down.b32 %r84, %r85, %r86, %r107, %r108;
	// end inline asm
	mov.b32 	%f160, %r84;
	add.f32 	%f161, %f210, %f160;
	selp.f32 	%f162, %f210, %f161, %p14;
	mov.b32 	%r90, %f162;
	mov.b32 	%r91, 2;
	// begin inline asm
	shfl.sync.down.b32 %r89, %r90, %r91, %r107, %r108;
	// end inline asm
	mov.b32 	%f163, %r89;
	add.f32 	%f164, %f162, %f163;
	selp.f32 	%f165, %f162, %f164, %p13;
	mov.b32 	%r95, %f165;
	mov.b32 	%r96, 4;
	// begin inline asm
	shfl.sync.down.b32 %r94, %r95, %r96, %r107, %r108;
	// end inline asm
	mov.b32 	%f166, %r94;
	add.f32 	%f167, %f165, %f166;
	selp.f32 	%f168, %f165, %f167, %p12;
	mov.b32 	%r100, %f168;
	mov.b32 	%r101, 8;
	// begin inline asm
	shfl.sync.down.b32 %r99, %r100, %r101, %r107, %r108;
	// end inline asm
	mov.b32 	%f169, %r99;
	add.f32 	%f170, %f168, %f169;
	selp.f32 	%f171, %f168, %f170, %p11;
	mov.b32 	%r105, %f171;
	mov.b32 	%r106, 16;
	// begin inline asm
	shfl.sync.down.b32 %r104, %r105, %r106, %r107, %r108;
	// end inline asm
	mov.b32 	%f172, %r104;
	add.f32 	%f173, %f171, %f172;
	selp.f32 	%f22, %f171, %f173, %p10;
	not.pred 	%p30, %p39;
	@%p30 bra 	$L__BB147_24;
	st.shared.f32 	[%r5], %f22;
$L__BB147_24:
	setp.ne.s32 	%p31, %r1, 0;
	bar.sync 	0;
	@%p31 bra 	$L__BB147_26;
	ld.shared.f32 	%f174, [_ZZ14BlockAllReduceI5SumOpfLi256EET0_S1_E12temp_storage+12];
	add.f32 	%f175, %f22, %f174;
	ld.shared.f32 	%f176, [_ZZ14BlockAllReduceI5SumOpfLi256EET0_S1_E12temp_storage+16];
	add.f32 	%f177, %f175, %f176;
	ld.shared.f32 	%f178, [_ZZ14BlockAllReduceI5SumOpfLi256EET0_S1_E12temp_storage+20];
	add.f32 	%f179, %f177, %f178;
	ld.shared.f32 	%f180, [_ZZ14BlockAllReduceI5SumOpfLi256EET0_S1_E12temp_storage+24];
	add.f32 	%f181, %f179, %f180;
	ld.shared.f32 	%f182, [_ZZ14BlockAllReduceI5SumOpfLi256EET0_S1_E12temp_storage+28];
	add.f32 	%f183, %f181, %f182;
	ld.shared.f32 	%f184, [_ZZ14BlockAllReduceI5SumOpfLi256EET0_S1_E12temp_storage+32];
	add.f32 	%f185, %f183, %f184;
	ld.shared.f32 	%f186, [_ZZ14BlockAllReduceI5SumOpfLi256EET0_S1_E12temp_storage+36];
	add.f32 	%f187, %f185, %f186;
	st.shared.f32 	[_ZZ14BlockAllReduceI5SumOpfLi256EET0_S1_E16result_broadcast], %f187;
$L__BB147_26:
	setp.ge.s32 	%p32, %r1, %r2;
	bar.sync 	0;
	ld.shared.f32 	%f23, [_ZZ14BlockAllReduceI5SumOpfLi256EET0_S1_E16result_broadcast];
	@%p32 bra 	$L__BB147_33;
	setp.eq.s32 	%p33, %r7, 0;
	mul.lo.s64 	%rd14, %rd37, %rd20;
	mov.u32 	%r117, %r1;
	@%p33 bra 	$L__BB147_31;
	setp.eq.s32 	%p34, %r7, 1;
	ld.shared.f32 	%f188, [%r8];
	div.rn.f32 	%f189, %f188, %f23;
	add.s64 	%rd31, %rd14, %rd4;
	shl.b64 	%rd32, %rd31, 2;
	add.s64 	%rd15, %rd2, %rd32;
	st.global.f32 	[%rd15], %f189;
	mov.u32 	%r117, %r9;
	@%p34 bra 	$L__BB147_31;
	setp.eq.s32 	%p35, %r7, 2;
	ld.shared.f32 	%f190, [%r8+1024];
	div.rn.f32 	%f191, %f190, %f23;
	st.global.f32 	[%rd15+1024], %f191;
	mov.u32 	%r117, %r10;
	@%p35 bra 	$L__BB147_31;
	ld.shared.f32 	%f192, [%r8+2048];
	div.rn.f32 	%f193, %f192, %f23;
	st.global.f32 	[%rd15+2048], %f193;
	mov.u32 	%r117, %r11;
$L__BB147_31:
	setp.lt.u32 	%p36, %r6, 768;
	@%p36 bra 	$L__BB147_33;
$L__BB147_32:
	shl.b32 	%r109, %r117, 2;
	mov.u32 	%r110, shared_buf;
	add.s32 	%r111, %r110, %r109;
	ld.shared.f32 	%f194, [%r111];
	div.rn.f32 	%f195, %f194, %f23;
	cvt.u64.u32 	%rd33, %r117;
	add.s64 	%rd34, %rd14, %rd33;
	shl.b64 	%rd35, %rd34, 2;
	add.s64 	%rd36, %rd2, %rd35;
	st.global.f32 	[%rd36], %f195;
	ld.shared.f32 	%f196, [%r111+1024];
	div.rn.f32 	%f197, %f196, %f23;
	st.global.f32 	[%rd36+1024], %f197;
	ld.shared.f32 	%f198, [%r111+2048];
	div.rn.f32 	%f199, %f198, %f23;
	st.global.f32 	[%rd36+2048], %f199;
	ld.shared.f32 	%f200, [%r111+3072];
	div.rn.f32 	%f201, %f200, %f23;
	st.global.f32 	[%rd36+3072], %f201;
	add.s32 	%r117, %r117, 1024;
	setp.lt.s32 	%p37, %r117, %r2;
	@%p37 bra 	$L__BB147_32;
$L__BB147_33:
	add.s64 	%rd37, %rd37, %rd5;
	setp.lt.s64 	%p38, %rd37, %rd21;
	@%p38 bra 	$L__BB147_2;
$L__BB147_34:
	ret;

}
	// .globl	_Z24SoftmaxBlockUncachedImplI10DirectLoadIffE11DirectStoreIffEfLi2ELi1024EL9Algorithm0EEvT_T0_ll
.visible .entry _Z24SoftmaxBlockUncachedImplI10DirectLoadIffE11DirectStoreIffEfLi2ELi1024EL9Algorithm0EEvT_T0_ll(
	.param .align 8 .b8 _Z24SoftmaxBlockUncachedImplI10DirectLoadIffE11DirectStoreIffEfLi2ELi1024EL9Algorithm0EEvT_T0_ll_param_0[16],
	.param .align 8 .b8 _Z24SoftmaxBlockUncachedImplI10DirectLoadIffE11DirectStoreIffEfLi2ELi1024EL9Algorithm0EEvT_T0_ll_param_1[16],
	.param .u64 _Z24SoftmaxBlockUncachedImplI10DirectLoadIffE11DirectStoreIffEfLi2ELi1024EL9Algorithm0EEvT_T0_ll_param_2,
	.param .u64 _Z24SoftmaxBlockUncachedImplI10DirectLoadIffE11DirectStoreIffEfLi2ELi1024EL9Algorithm0EEvT_T0_ll_param_3
)
{
	.reg .pred 	%p<40>;
	.reg .b32 	%r<135>;
	.reg .b32 	%f<466>;
	.reg .b64 	%rd<156>;

	ld.param.u64 	%rd21, [_Z24SoftmaxBlockUncachedImplI10DirectLoadIffE11DirectStoreIffEfLi2ELi1024EL9Algorithm0EEvT_T0_ll_param_1+8];
	ld.param.u64 	%rd19, [_Z24SoftmaxBlockUncachedImplI10DirectLoadIffE11DirectStoreIffEfLi2ELi1024EL9Algorithm0EEvT_T0_ll_param_0+8];
	ld.param.u64 	%rd20, [_Z24SoftmaxBlockUncachedImplI10DirectLoadIffE11DirectStoreIffEfLi2ELi1024EL9Algorithm0EEvT_T0_ll_param_1];
	ld.param.u64 	%rd18, [_Z24SoftmaxBlockUncachedImplI10DirectLoadIffE11DirectStoreIffEfLi2ELi1024EL9Algorithm0EEvT_T0_ll_param_0];
	ld.param.u64 	%rd22, [_Z24SoftmaxBlockUncachedImplI10DirectLoadIffE11DirectStoreIffEfLi2ELi1024EL9Algorithm0EEvT_T0_ll_param_2];
	ld.param.u64 	%rd23, [_Z24SoftmaxBlockUncachedImplI10DirectLoadIffE11DirectStoreIffEfLi2ELi1024EL9Algorithm0EEvT_T0_ll_param_3];
	cvta.to.global.u64 	%rd1, %rd18;
	cvta.to.global.u64 	%rd2, %rd20;
	mov.u32 	%r1, %tid.x;
	and.b64  	%rd24, %rd23, 1;
	setp.eq.b64 	%p2, %rd24, 1;
	not.pred 	%p3, %p2;
	@%p3 bra 	$L__BB148_2;
	mov.u64 	%rd25, $str$2;
	cvta.global.u64 	%rd26, %rd25;
	mov.u64 	%rd27, $str$1;
	cvta.global.u64 	%rd28, %rd27;
	mov.u64 	%rd29, __unnamed_145;
	cvta.global.u64 	%rd30, %rd29;
	{ // callseq 144, 0
	.param .b64 param0;
	st.param.b64 	[param0], %rd26;
	.param .b64 param1;
	st.param.b64 	[param1], %rd28;
	.param .b32 param2;
	st.param.b32 	[param2], 731;
	.param .b64 param3;
	st.param.b64 	[param3], %rd30;
	.param .b64 param4;
	st.param.b64 	[param4], 1;
	call.uni 
	__assertfail, 
	(
	param0, 
	param1, 
	param2, 
	param3, 
	param4
	);
	} // callseq 144
$L__BB148_2:
	shr.u64 	%rd31, %rd23, 63;
	add.s64 	%rd32, %rd23, %rd31;
	shr.u64 	%rd33, %rd32, 1;
	cvt.u32.u64 	%r2, %rd33;
	mov.u32 	%r21, %ctaid.x;
	cvt.u64.u32 	%rd154, %r21;
	setp.le.s64 	%p4, %rd22, %rd154;
	@%p4 bra 	$L__BB148_34;
	// begin inline asm
	mov.u32 %r22, %laneid;
	// end inline asm
	shr.u32 	%r23, %r1, 3;
	and.b32  	%r24, %r23, 124;
	mov.u32 	%r25, _ZZ14BlockAllReduceI5MaxOpfLi1024EET0_S1_E12temp_storage;
	add.s32 	%r26, %r25, %r24;
	add.s32 	%r4, %r26, 32;
	mov.u32 	%r27, _ZZ14BlockAllReduceI5SumOpfLi1024EET0_S1_E12temp_storage;
	add.s32 	%r28, %r27, %r24;
	add.s32 	%r5, %r28, 32;
	mov.u32 	%r29, %nctaid.x;
	cvt.u64.u32 	%rd4, %r29;
	not.b32 	%r30, %r1;
	add.s32 	%r6, %r30, %r2;
	shr.u32 	%r31, %r6, 10;
	add.s32 	%r32, %r31, 1;
	and.b32  	%r7, %r32, 3;
	shl.b32 	%r33, %r1, 1;
	cvt.u64.u32 	%rd5, %r33;
	or.b32  	%r8, %r1, 1024;
	or.b32  	%r9, %r1, 2048;
	or.b32  	%r10, %r1, 3072;
$L__BB148_4:
	setp.ge.s32 	%p5, %r1, %r2;
	mov.f32 	%f460, 0fFF800000;
	@%p5 bra 	$L__BB148_12;
	setp.eq.s32 	%p6, %r7, 0;
	mul.lo.s64 	%rd8, %rd154, %rd19;
	mov.f32 	%f460, 0fFF800000;
	mov.u32 	%r129, %r1;
	@%p6 bra 	$L__BB148_9;
	setp.eq.s32 	%p7, %r7, 1;
	add.s64 	%rd9, %rd8, %rd5;
	shr.u64 	%rd34, %rd9, 63;
	add.s64 	%rd35, %rd9, %rd34;
	shl.b64 	%rd36, %rd35, 2;
	and.b64  	%rd37, %rd36, -8;
	add.s64 	%rd38, %rd1, %rd37;
	ld.global.v2.f32 	{%f27, %f28}, [%rd38];
	max.f32 	%f29, %f27, 0fFF800000;
	max.f32 	%f460, %f29, %f28;
	mov.u32 	%r129, %r8;
	@%p7 bra 	$L__BB148_9;
	setp.eq.s32 	%p8, %r7, 2;
	add.s64 	%rd39, %rd9, 2048;
	shr.u64 	%rd40, %rd39, 63;
	add.s64 	%rd41, %rd39, %rd40;
	shl.b64 	%rd42, %rd41, 2;
	and.b64  	%rd43, %rd42, -8;
	add.s64 	%rd44, %rd1, %rd43;
	ld.global.v2.f32 	{%f30, %f31}, [%rd44];
	max.f32 	%f32, %f460, %f30;
	max.f32 	%f460, %f32, %f31;
	mov.u32 	%r129, %r9;
	@%p8 bra 	$L__BB148_9;
	add.s64 	%rd45, %rd9, 4096;
	shr.u64 	%rd46, %rd45, 63;
	add.s64 	%rd47, %rd45, %rd46;
	shl.b64 	%rd48, %rd47, 2;
	and.b64  	%rd49, %rd48, -8;
	add.s64 	%rd50, %rd1, %rd49;
	ld.global.v2.f32 	{%f33, %f34}, [%rd50];
	max.f32 	%f35, %f460, %f33;
	max.f32 	%f460, %f35, %f34;
	mov.u32 	%r129, %r10;
$L__BB148_9:
	setp.lt.u32 	%p9, %r6, 3072;
	@%p9 bra 	$L__BB148_12;
	mul.wide.u32 	%rd51, %r129, 2;
	add.s64 	%rd155, %rd8, %rd51;
$L__BB148_11:
	shr.u64 	%rd52, %rd155, 63;
	add.s64 	%rd53, %rd155, %rd52;
	shl.b64 	%rd54, %rd53, 2;
	and.b64  	%rd55, %rd54, -8;
	add.s64 	%rd56, %rd1, %rd55;
	ld.global.v2.f32 	{%f36, %f37}, [%rd56];
	max.f32 	%f38, %f460, %f36;
	max.f32 	%f39, %f38, %f37;
	add.s64 	%rd57, %rd155, 2048;
	shr.u64 	%rd58, %rd57, 63;
	add.s64 	%rd59, %rd57, %rd58;
	shl.b64 	%rd60, %rd59, 2;
	and.b64  	%rd61, %rd60, -8;
	add.s64 	%rd62, %rd1, %rd61;
	ld.global.v2.f32 	{%f40, %f41}, [%rd62];
	max.f32 	%f42, %f39, %f40;
	max.f32 	%f43, %f42, %f41;
	add.s64 	%rd63, %rd155, 4096;
	shr.u64 	%rd64, %rd63, 63;
	add.s64 	%rd65, %rd63, %rd64;
	shl.b64 	%rd66, %rd65, 2;
	and.b64  	%rd67, %rd66, -8;
	add.s64 	%rd68, %rd1, %rd67;
	ld.global.v2.f32 	{%f44, %f45}, [%rd68];
	max.f32 	%f46, %f43, %f44;
	max.f32 	%f47, %f46, %f45;
	add.s64 	%rd69, %rd155, 6144;
	shr.u64 	%rd70, %rd69, 63;
	add.s64 	%rd71, %rd69, %rd70;
	shl.b64 	%rd72, %rd71, 2;
	and.b64  	%rd73, %rd72, -8;
	add.s64 	%rd74, %rd1, %rd73;
	ld.global.v2.f32 	{%f48, %f49}, [%rd74];
	max.f32 	%f50, %f47, %f48;
	max.f32 	%f460, %f50, %f49;
	add.s32 	%r129, %r129, 4096;
	add.s64 	%rd155, %rd155, 8192;
	setp.lt.s32 	%p10, %r129, %r2;
	@%p10 bra 	$L__BB148_11;
$L__BB148_12:
	setp.gt.s32 	%p12, %r22, 15;
	setp.gt.s32 	%p13, %r22, 23;
	setp.gt.s32 	%p14, %r22, 27;
	setp.gt.s32 	%p15, %r22, 29;
	setp.gt.s32 	%p16, %r22, 30;
	mov.b32 	%r35, %f460;
	mov.b32 	%r36, 1;
	mov.b32 	%r57, 31;
	mov.b32 	%r58, -1;
	// begin inline asm
	shfl.sync.down.b32 %r34, %r35, %r36, %r57, %r58;
	// end inline asm
	mov.b32 	%f51, %r34;
	max.f32 	%f52, %f460, %f51;
	selp.f32 	%f53, %f460, %f52, %p16;
	mov.b32 	%r40, %f53;
	mov.b32 	%r41, 2;
	// begin inline asm
	shfl.sync.down.b32 %r39, %r40, %r41, %r57, %r58;
	// end inline asm
	mov.b32 	%f54, %r39;
	max.f32 	%f55, %f53, %f54;
	selp.f32 	%f56, %f53, %f55, %p15;
	mov.b32 	%r45, %f56;
	mov.b32 	%r46, 4;
	// begin inline asm
	shfl.sync.down.b32 %r44, %r45, %r46, %r57, %r58;
	// end inline asm
	mov.b32 	%f57, %r44;
	max.f32 	%f58, %f56, %f57;
	selp.f32 	%f59, %f56, %f58, %p14;
	mov.b32 	%r50, %f59;
	mov.b32 	%r51, 8;
	// begin inline asm
	shfl.sync.down.b32 %r49, %r50, %r51, %r57, %r58;
	// end inline asm
	mov.b32 	%f60, %r49;
	max.f32 	%f9, %f59, %f60;
	selp.f32 	%f461, %f59, %f9, %p13;
	mov.b32 	%r55, %f461;
	mov.b32 	%r56, 16;
	// begin inline asm
	shfl.sync.down.b32 %r54, %r55, %r56, %r57, %r58;
	// end inline asm
	mov.pred 	%p39, 0;
	@%p12 bra 	$L__BB148_15;
	setp.ne.s32 	%p18, %r22, 0;
	mov.b32 	%f61, %r54;
	max.f32 	%f461, %f9, %f61;
	@%p18 bra 	$L__BB148_15;
	st.shared.f32 	[%r4], %f461;
	mov.pred 	%p39, -1;
$L__BB148_15:
	setp.ne.s32 	%p20, %r1, 0;
	bar.sync 	0;
	@%p20 bra 	$L__BB148_17;
	ld.shared.f32 	%f62, [_ZZ14BlockAllReduceI5MaxOpfLi1024EET0_S1_E12temp_storage+36];
	max.f32 	%f63, %f461, %f62;
	ld.shared.f32 	%f64, [_ZZ14BlockAllReduceI5MaxOpfLi1024EET0_S1_E12temp_storage+40];
	max.f32 	%f65, %f63, %f64;
	ld.shared.f32 	%f66, [_ZZ14BlockAllReduceI5MaxOpfLi1024EET0_S1_E12temp_storage+44];
	max.f32 	%f67, %f65, %f66;
	ld.shared.f32 	%f68, [_ZZ14BlockAllReduceI5MaxOpfLi1024EET0_S1_E12temp_storage+48];
	max.f32 	%f69, %f67, %f68;
	ld.shared.f32 	%f70, [_ZZ14BlockAllReduceI5MaxOpfLi1024EET0_S1_E12temp_storage+52];
	max.f32 	%f71, %f69, %f70;
	ld.shared.f32 	%f72, [_ZZ14BlockAllReduceI5MaxOpfLi1024EET0_S1_E12temp_storage+56];
	max.f32 	%f73, %f71, %f72;
	ld.shared.f32 	%f74, [_ZZ14BlockAllReduceI5MaxOpfLi1024EET0_S1_E12temp_storage+60];
	max.f32 	%f75, %f73, %f74;
	ld.shared.f32 	%f76, [_ZZ14BlockAllReduceI5MaxOpfLi1024EET0_S1_E12temp_storage+64];
	max.f32 	%f77, %f75, %f76;
	ld.shared.f32 	%f78, [_ZZ14BlockAllReduceI5MaxOpfLi1024EET0_S1_E12temp_storage+68];
	max.f32 	%f79, %f77, %f78;
	ld.shared.f32 	%f80, [_ZZ14BlockAllReduceI5MaxOpfLi1024EET0_S1_E12temp_storage+72];
	max.f32 	%f81, %f79, %f80;
	ld.shared.f32 	%f82, [_ZZ14BlockAllReduceI5MaxOpfLi1024EET0_S1_E12temp_storage+76];
	max.f32 	%f83, %f81, %f82;
	ld.shared.f32 	%f84, [_ZZ14BlockAllReduceI5MaxOpfLi1024EET0_S1_E12temp_storage+80];
	max.f32 	%f85, %f83, %f84;
	ld.shared.f32 	%f86, [_ZZ14BlockAllReduceI5MaxOpfLi1024EET0_S1_E12temp_storage+84];
	max.f32 	%f87, %f85, %f86;
	ld.shared.f32 	%f88, [_ZZ14BlockAllReduceI5MaxOpfLi1024EET0_S1_E12temp_storage+88];
	max.f32 	%f89, %f87, %f88;
	ld.shared.f32 	%f90, [_ZZ14BlockAllReduceI5MaxOpfLi1024EET0_S1_E12temp_storage+92];
	max.f32 	%f91, %f89, %f90;
	ld.shared.f32 	%f92, [_ZZ14BlockAllReduceI5MaxOpfLi1024EET0_S1_E12temp_storage+96];
	max.f32 	%f93, %f91, %f92;
	ld.shared.f32 	%f94, [_ZZ14BlockAllReduceI5MaxOpfLi1024EET0_S1_E12temp_storage+100];
	max.f32 	%f95, %f93, %f94;
	ld.shared.f32 	%f96, [_ZZ14BlockAllReduceI5MaxOpfLi1024EET0_S1_E12temp_storage+104];
	max.f32 	%f97, %f95, %f96;
	ld.shared.f32 	%f98, [_ZZ14BlockAllReduceI5MaxOpfLi1024EET0_S1_E12temp_storage+108];
	max.f32 	%f99, %f97, %f98;
	ld.shared.f32 	%f100, [_ZZ14BlockAllReduceI5MaxOpfLi1024EET0_S1_E12temp_storage+112];
	max.f32 	%f101, %f99, %f100;
	ld.shared.f32 	%f102, [_ZZ14BlockAllReduceI5MaxOpfLi1024EET0_S1_E12temp_storage+116];
	max.f32 	%f103, %f101, %f102;
	ld.shared.f32 	%f104, [_ZZ14BlockAllReduceI5MaxOpfLi1024EET0_S1_E12temp_storage+120];
	max.f32 	%f105, %f103, %f104;
	ld.shared.f32 	%f106, [_ZZ14BlockAllReduceI5MaxOpfLi1024EET0_S1_E12temp_storage+124];
	max.f32 	%f107, %f105, %f106;
	ld.shared.f32 	%f108, [_ZZ14BlockAllReduceI5MaxOpfLi1024EET0_S1_E12temp_storage+128];
	max.f32 	%f109, %f107, %f108;
	ld.shared.f32 	%f110, [_ZZ14BlockAllReduceI5MaxOpfLi1024EET0_S1_E12temp_storage+132];
	max.f32 	%f111, %f109, %f110;
	ld.shared.f32 	%f112, [_ZZ14BlockAllReduceI5MaxOpfLi1024EET0_S1_E12temp_storage+136];
	max.f32 	%f113, %f111, %f112;
	ld.shared.f32 	%f114, [_ZZ14BlockAllReduceI5MaxOpfLi1024EET0_S1_E12temp_storage+140];
	max.f32 	%f115, %f113, %f114;
	ld.shared.f32 	%f116, [_ZZ14BlockAllReduceI5MaxOpfLi1024EET0_S1_E12temp_storage+144];
	max.f32 	%f117, %f115, %f116;
	ld.shared.f32 	%f118, [_ZZ14BlockAllReduceI5MaxOpfLi1024EET0_S1_E12temp_storage+148];
	max.f32 	%f119, %f117, %f118;
	ld.shared.f32 	%f120, [_ZZ14BlockAllReduceI5MaxOpfLi1024EET0_S1_E12temp_storage+152];
	max.f32 	%f121, %f119, %f120;
	ld.shared.f32 	%f122, [_ZZ14BlockAllReduceI5MaxOpfLi1024EET0_S1_E12temp_storage+156];
	max.f32 	%f123, %f121, %f122;
	st.shared.f32 	[_ZZ14BlockAllReduceI5MaxOpfLi1024EET0_S1_E16result_broadcast], %f123;
$L__BB148_17:
	setp.ge.s32 	%p21, %r1, %r2;
	bar.sync 	0;
	mov.f32 	%f465, 0f00000000;
	ld.shared.f32 	%f13, [_ZZ14BlockAllReduceI5MaxOpfLi1024EET0_S1_E16result_broadcast];
	@%p21 bra 	$L__BB148_24;
	setp.eq.s32 	%p22, %r7, 0;
	mul.lo.s64 	%rd13, %rd154, %rd19;
	mov.f32 	%f465, 0f00000000;
	mov.u32 	%r131, %r1;
	@%p22 bra 	$L__BB148_22;
	setp.eq.s32 	%p23, %r7, 1;
	add.s64 	%rd14, %rd13, %rd5;
	shr.u64 	%rd75, %rd14, 63;
	add.s64 	%rd76, %rd14, %rd75;
	shl.b64 	%rd77, %rd76, 2;
	and.b64  	%rd78, %rd77, -8;
	add.s64 	%rd79, %rd1, %rd78;
	ld.global.v2.f32 	{%f127, %f128}, [%rd79];
	sub.f32 	%f129, %f127, %f13;
	fma.rn.f32 	%f130, %f129, 0f3BBB989D, 0f3F000000;
	cvt.sat.f32.f32 	%f131, %f130;
	mov.f32 	%f132, 0f4B400001;
	mov.f32 	%f133, 0f437C0000;
	fma.rm.f32 	%f134, %f131, %f133, %f132;
	add.f32 	%f135, %f134, 0fCB40007F;
	neg.f32 	%f136, %f135;
	fma.rn.f32 	%f137, %f129, 0f3FB8AA3B, %f136;
	fma.rn.f32 	%f138, %f129, 0f32A57060, %f137;
	mov.b32 	%r59, %f134;
	shl.b32 	%r60, %r59, 23;
	mov.b32 	%f139, %r60;
	ex2.approx.ftz.f32 	%f140, %f138;
	fma.rn.f32 	%f141, %f140, %f139, 0f00000000;
	sub.f32 	%f142, %f128, %f13;
	fma.rn.f32 	%f143, %f142, 0f3BBB989D, 0f3F000000;
	cvt.sat.f32.f32 	%f144, %f143;
	fma.rm.f32 	%f145, %f144, %f133, %f132;
	add.f32 	%f146, %f145, 0fCB40007F;
	neg.f32 	%f147, %f146;
	fma.rn.f32 	%f148, %f142, 0f3FB8AA3B, %f147;
	fma.rn.f32 	%f149, %f142, 0f32A57060, %f148;
	mov.b32 	%r61, %f145;
	shl.b32 	%r62, %r61, 23;
	mov.b32 	%f150, %r62;
	ex2.approx.ftz.f32 	%f151, %f149;
	fma.rn.f32 	%f465, %f151, %f150, %f141;
	mov.u32 	%r131, %r8;
	@%p23 bra 	$L__BB148_22;
	setp.eq.s32 	%p24, %r7, 2;
	add.s64 	%rd80, %rd14, 2048;
	shr.u64 	%rd81, %rd80, 63;
	add.s64 	%rd82, %rd80, %rd81;
	shl.b64 	%rd83, %rd82, 2;
	and.b64  	%rd84, %rd83, -8;
	add.s64 	%rd85, %rd1, %rd84;
	ld.global.v2.f32 	{%f152, %f153}, [%rd85];
	sub.f32 	%f154, %f152, %f13;
	fma.rn.f32 	%f155, %f154, 0f3BBB989D, 0f3F000000;
	cvt.sat.f32.f32 	%f156, %f155;
	mov.f32 	%f157, 0f4B400001;
	mov.f32 	%f158, 0f437C0000;
	fma.rm.f32 	%f159, %f156, %f158, %f157;
	add.f32 	%f160, %f159, 0fCB40007F;
	neg.f32 	%f161, %f160;
	fma.rn.f32 	%f162, %f154, 0f3FB8AA3B, %f161;
	fma.rn.f32 	%f163, %f154, 0f32A57060, %f162;
	mov.b32 	%r63, %f159;
	shl.b32 	%r64, %r63, 23;
	mov.b32 	%f164, %r64;
	ex2.approx.ftz.f32 	%f165, %f163;
	fma.rn.f32 	%f166, %f165, %f164, %f465;
	sub.f32 	%f167, %f153, %f13;
	fma.rn.f32 	%f168, %f167, 0f3BBB989D, 0f3F000000;
	cvt.sat.f32.f32 	%f169, %f168;
	fma.rm.f32 	%f170, %f169, %f158, %f157;
	add.f32 	%f171, %f170, 0fCB40007F;
	neg.f32 	%f172, %f171;
	fma.rn.f32 	%f173, %f167, 0f3FB8AA3B, %f172;
	fma.rn.f32 	%f174, %f167, 0f32A57060, %f173;
	mov.b32 	%r65, %f170;
	shl.b32 	%r66, %r65, 23;
	mov.b32 	%f175, %r66;
	ex2.approx.ftz.f32 	%f176, %f174;
	fma.rn.f32 	%f465, %f176, %f175, %f166;
	mov.u32 	%r131, %r9;
	@%p24 bra 	$L__BB148_22;
	add.s64 	%rd86, %rd14, 4096;
	shr.u64 	%rd87, %rd86, 63;
	add.s64 	%rd88, %rd86, %rd87;
	shl.b64 	%rd89, %rd88, 2;
	and.b64  	%rd90, %rd89, -8;
	add.s64 	%rd91, %rd1, %rd90;
	ld.global.v2.f32 	{%f177, %f178}, [%rd91];
	sub.f32 	%f179, %f177, %f13;
	fma.rn.f32 	%f180, %f179, 0f3BBB989D, 0f3F000000;
	cvt.sat.f32.f32 	%f181, %f180;
	mov.f32 	%f182, 0f4B400001;
	mov.f32 	%f183, 0f437C0000;
	fma.rm.f32 	%f184, %f181, %f183, %f182;
	add.f32 	%f185, %f184, 0fCB40007F;
	neg.f32 	%f186, %f185;
	fma.rn.f32 	%f187, %f179, 0f3FB8AA3B, %f186;
	fma.rn.f32 	%f188, %f179, 0f32A57060, %f187;
	mov.b32 	%r67, %f184;
	shl.b32 	%r68, %r67, 23;
	mov.b32 	%f189, %r68;
	ex2.approx.ftz.f32 	%f190, %f188;
	fma.rn.f32 	%f191, %f190, %f189, %f465;
	sub.f32 	%f192, %f178, %f13;
	fma.rn.f32 	%f193, %f192, 0f3BBB989D, 0f3F000000;
	cvt.sat.f32.f32 	%f194, %f193;
	fma.rm.f32 	%f195, %f194, %f183, %f182;
	add.f32 	%f196, %f195, 0fCB40007F;
	neg.f32 	%f197, %f196;
	fma.rn.f32 	%f198, %f192, 0f3FB8AA3B, %f197;
	fma.rn.f32 	%f199, %f192, 0f32A57060, %f198;
	mov.b32 	%r69, %f195;
	shl.b32 	%r70, %r69, 23;
	mov.b32 	%f200, %r70;
	ex2.approx.ftz.f32 	%f201, %f199;
	fma.rn.f32 	%f465, %f201, %f200, %f191;
	mov.u32 	%r131, %r10;
$L__BB148_22:
	setp.lt.u32 	%p25, %r6, 3072;
	@%p25 bra 	$L__BB148_24;
$L__BB148_23:
	shl.b32 	%r71, %r131, 1;
	cvt.u64.u32 	%rd92, %r71;
	add.s64 	%rd93, %rd13, %rd92;
	shr.u64 	%rd94, %rd93, 63;
	add.s64 	%rd95, %rd93, %rd94;
	shl.b64 	%rd96, %rd95, 2;
	and.b64  	%rd97, %rd96, -8;
	add.s64 	%rd98, %rd1, %rd97;
	ld.global.v2.f32 	{%f202, %f203}, [%rd98];
	sub.f32 	%f204, %f202, %f13;
	fma.rn.f32 	%f205, %f204, 0f3BBB989D, 0f3F000000;
	cvt.sat.f32.f32 	%f206, %f205;
	mov.f32 	%f207, 0f4B400001;
	mov.f32 	%f208, 0f437C0000;
	fma.rm.f32 	%f209, %f206, %f208, %f207;
	add.f32 	%f210, %f209, 0fCB40007F;
	neg.f32 	%f211, %f210;
	fma.rn.f32 	%f212, %f204, 0f3FB8AA3B, %f211;
	fma.rn.f32 	%f213, %f204, 0f32A57060, %f212;
	mov.b32 	%r72, %f209;
	shl.b32 	%r73, %r72, 23;
	mov.b32 	%f214, %r73;
	ex2.approx.ftz.f32 	%f215, %f213;
	fma.rn.f32 	%f216, %f215, %f214, %f465;
	sub.f32 	%f217, %f203, %f13;
	fma.rn.f32 	%f218, %f217, 0f3BBB989D, 0f3F000000;
	cvt.sat.f32.f32 	%f219, %f218;
	fma.rm.f32 	%f220, %f219, %f208, %f207;
	add.f32 	%f221, %f220, 0fCB40007F;
	neg.f32 	%f222, %f221;
	fma.rn.f32 	%f223, %f217, 0f3FB8AA3B, %f222;
	fma.rn.f32 	%f224, %f217, 0f32A57060, %f223;
	mov.b32 	%r74, %f220;
	shl.b32 	%r75, %r74, 23;
	mov.b32 	%f225, %r75;
	ex2.approx.ftz.f32 	%f226, %f224;
	fma.rn.f32 	%f227, %f226, %f225, %f216;
	add.s64 	%rd99, %rd93, 2048;
	shr.u64 	%rd100, %rd99, 63;
	add.s64 	%rd101, %rd99, %rd100;
	shl.b64 	%rd102, %rd101, 2;
	and.b64  	%rd103, %rd102, -8;
	add.s64 	%rd104, %rd1, %rd103;
	ld.global.v2.f32 	{%f228, %f229}, [%rd104];
	sub.f32 	%f230, %f228, %f13;
	fma.rn.f32 	%f231, %f230, 0f3BBB989D, 0f3F000000;
	cvt.sat.f32.f32 	%f232, %f231;
	fma.rm.f32 	%f233, %f232, %f208, %f207;
	add.f32 	%f234, %f233, 0fCB40007F;
	neg.f32 	%f235, %f234;
	fma.rn.f32 	%f236, %f230, 0f3FB8AA3B, %f235;
	fma.rn.f32 	%f237, %f230, 0f32A57060, %f236;
	mov.b32 	%r76, %f233;
	shl.b32 	%r77, %r76, 23;
	mov.b32 	%f238, %r77;
	ex2.approx.ftz.f32 	%f239, %f237;
	fma.rn.f32 	%f240, %f239, %f238, %f227;
	sub.f32 	%f241, %f229, %f13;
	fma.rn.f32 	%f242, %f241, 0f3BBB989D, 0f3F000000;
	cvt.sat.f32.f32 	%f243, %f242;
	fma.rm.f32 	%f244, %f243, %f208, %f207;
	add.f32 	%f245, %f244, 0fCB40007F;
	neg.f32 	%f246, %f245;
	fma.rn.f32 	%f247, %f241, 0f3FB8AA3B, %f246;
	fma.rn.f32 	%f248, %f241, 0f32A57060, %f247;
	mov.b32 	%r78, %f244;
	shl.b32 	%r79, %r78, 23;
	mov.b32 	%f249, %r79;
	ex2.approx.ftz.f32 	%f250, %f248;
	fma.rn.f32 	%f251, %f250, %f249, %f240;
	add.s64 	%rd105, %rd93, 4096;
	shr.u64 	%rd106, %rd105, 63;
	add.s64 	%rd107, %rd105, %rd106;
	shl.b64 	%rd108, %rd107, 2;
	and.b64  	%rd109, %rd108, -8;
	add.s64 	%rd110, %rd1, %rd109;
	ld.global.v2.f32 	{%f252, %f253}, [%rd110];
	sub.f32 	%f254, %f252, %f13;
	fma.rn.f32 	%f255, %f254, 0f3BBB989D, 0f3F000000;
	cvt.sat.f32.f32 	%f256, %f255;
	fma.rm.f32 	%f257, %f256, %f208, %f207;
	add.f32 	%f258, %f257, 0fCB40007F;
	neg.f32 	%f259, %f258;
	fma.rn.f32 	%f260, %f254, 0f3FB8AA3B, %f259;
	fma.rn.f32 	%f261, %f254, 0f32A57060, %f260;
	mov.b32 	%r80, %f257;
	shl.b32 	%r81, %r80, 23;
	mov.b32 	%f262, %r81;
	ex2.approx.ftz.f32 	%f263, %f261;
	fma.rn.f32 	%f264, %f263, %f262, %f251;
	sub.f32 	%f265, %f253, %f13;
	fma.rn.f32 	%f266, %f265, 0f3BBB989D, 0f3F000000;
	cvt.sat.f32.f32 	%f267, %f266;
	fma.rm.f32 	%f268, %f267, %f208, %f207;
	add.f32 	%f269, %f268, 0fCB40007F;
	neg.f32 	%f270, %f269;
	fma.rn.f32 	%f271, %f265, 0f3FB8AA3B, %f270;
	fma.rn.f32 	%f272, %f265, 0f32A57060, %f271;
	mov.b32 	%r82, %f268;
	shl.b32 	%r83, %r82, 23;
	mov.b32 	%f273, %r83;
	ex2.approx.ftz.f32 	%f274, %f272;
	fma.rn.f32 	%f275, %f274, %f273, %f264;
	add.s64 	%rd111, %rd93, 6144;
	shr.u64 	%rd112, %rd111, 63;
	add.s64 	%rd113, %rd111, %rd112;
	shl.b64 	%rd114, %rd113, 2;
	and.b64  	%rd115, %rd114, -8;
	add.s64 	%rd116, %rd1, %rd115;
	ld.global.v2.f32 	{%f276, %f277}, [%rd116];
	sub.f32 	%f278, %f276, %f13;
	fma.rn.f32 	%f279, %f278, 0f3BBB989D, 0f3F000000;
	cvt.sat.f32.f32 	%f280, %f279;
	fma.rm.f32 	%f281, %f280, %f208, %f207;
	add.f32 	%f282, %f281, 0fCB40007F;
	neg.f32 	%f283, %f282;
	fma.rn.f32 	%f284, %f278, 0f3FB8AA3B, %f283;
	fma.rn.f32 	%f285, %f278, 0f32A57060, %f284;
	mov.b32 	%r84, %f281;
	shl.b32 	%r85, %r84, 23;
	mov.b32 	%f286, %r85;
	ex2.approx.ftz.f32 	%f287, %f285;
	fma.rn.f32 	%f288, %f287, %f286, %f275;
	sub.f32 	%f289, %f277, %f13;
	fma.rn.f32 	%f290, %f289, 0f3BBB989D, 0f3F000000;
	cvt.sat.f32.f32 	%f291, %f290;
	fma.rm.f32 	%f292, %f291, %f208, %f207;
	add.f32 	%f293, %f292, 0fCB40007F;
	neg.f32 	%f294, %f293;
	fma.rn.f32 	%f295, %f289, 0f3FB8AA3B, %f294;
	fma.rn.f32 	%f296, %f289, 0f32A57060, %f295;
	mov.b32 	%r86, %f292;
	shl.b32 	%r87, %r86, 23;
	mov.b32 	%f297, %r87;
	ex2.approx.ftz.f32 	%f298, %f296;
	fma.rn.f32 	%f465, %f298, %f297, %f288;
	sub.s32 	%r88, %r71, %r131;
	add.s32 	%r131, %r88, 4096;
	setp.lt.s32 	%p26, %r131, %r2;
	@%p26 bra 	$L__BB148_23;
$L__BB148_24:
	setp.gt.s32 	%p27, %r22, 15;
	setp.gt.s32 	%p28, %r22, 23;
	setp.gt.s32 	%p29, %r22, 27;
	setp.gt.s32 	%p30, %r22, 29;
	setp.gt.s32 	%p31, %r22, 30;
	mov.b32 	%r90, %f465;
	mov.b32 	%r91, 1;
	mov.b32 	%r112, 31;
	mov.b32 	%r113, -1;
	// begin inline asm
	shfl.sync.down.b32 %r89, %r90, %r91, %r112, %r113;
	// end inline asm
	mov.b32 	%f299, %r89;
	add.f32 	%f300, %f465, %f299;
	selp.f32 	%f301, %f465, %f300, %p31;
	mov.b32 	%r95, %f301;
	mov.b32 	%r96, 2;
	// begin inline asm
	shfl.sync.down.b32 %r94, %r95, %r96, %r112, %r113;
	// end inline asm
	mov.b32 	%f302, %r94;
	add.f32 	%f303, %f301, %f302;
	selp.f32 	%f304, %f301, %f303, %p30;
	mov.b32 	%r100, %f304;
	mov.b32 	%r101, 4;
	// begin inline asm
	shfl.sync.down.b32 %r99, %r100, %r101, %r112, %r113;
	// end inline asm
	mov.b32 	%f305, %r99;
	add.f32 	%f306, %f304, %f305;
	selp.f32 	%f307, %f304, %f306, %p29;
	mov.b32 	%r105, %f307;
	mov.b32 	%r106, 8;
	// begin inline asm
	shfl.sync.down.b32 %r104, %r105, %r106, %r112, %r113;
	// end inline asm
	mov.b32 	%f308, %r104;
	add.f32 	%f309, %f307, %f308;
	selp.f32 	%f310, %f307, %f309, %p28;
	mov.b32 	%r110, %f310;
	mov.b32 	%r111, 16;
	// begin inline asm
	shfl.sync.down.b32 %r109, %r110, %r111, %r112, %r113;
	// end inline asm
	mov.b32 	%f311, %r109;
	add.f32 	%f312, %f310, %f311;
	selp.f32 	%f22, %f310, %f312, %p27;
	not.pred 	%p32, %p39;
	@%p32 bra 	$L__BB148_26;
	st.shared.f32 	[%r5], %f22;
$L__BB148_26:
	setp.ne.s32 	%p33, %r1, 0;
	bar.sync 	0;
	@%p33 bra 	$L__BB148_28;
	ld.shared.f32 	%f313, [_ZZ14BlockAllReduceI5SumOpfLi1024EET0_S1_E12temp_storage+36];
	add.f32 	%f314, %f22, %f313;
	ld.shared.f32 	%f315, [_ZZ14BlockAllReduceI5SumOpfLi1024EET0_S1_E12temp_storage+40];
	add.f32 	%f316, %f314, %f315;
	ld.shared.f32 	%f317, [_ZZ14BlockAllReduceI5SumOpfLi1024EET0_S1_E12temp_storage+44];
	add.f32 	%f318, %f316, %f317;
	ld.shared.f32 	%f319, [_ZZ14BlockAllReduceI5SumOpfLi1024EET0_S1_E12temp_storage+48];
	add.f32 	%f320, %f318, %f319;
	ld.shared.f32 	%f321, [_ZZ14BlockAllReduceI5SumOpfLi1024EET0_S1_E12temp_storage+52];
	add.f32 	%f322, %f320, %f321;
	ld.shared.f32 	%f323, [_ZZ14BlockAllReduceI5SumOpfLi1024EET0_S1_E12temp_storage+56];
	add.f32 	%f324, %f322, %f323;
	ld.shared.f32 	%f325, [_ZZ14BlockAllReduceI5SumOpfLi1024EET0_S1_E12temp_storage+60];
	add.f32 	%f326, %f324, %f325;
	ld.shared.f32 	%f327, [_ZZ14BlockAllReduceI5SumOpfLi1024EET0_S1_E12temp_storage+64];
	add.f32 	%f328, %f326, %f327;
	ld.shared.f32 	%f329, [_ZZ14BlockAllReduceI5SumOpfLi1024EET0_S1_E12temp_storage+68];
	add.f32 	%f330, %f328, %f329;
	ld.shared.f32 	%f331, [_ZZ14BlockAllReduceI5SumOpfLi1024EET0_S1_E12temp_storage+72];
	add.f32 	%f332, %f330, %f331;
	ld.shared.f32 	%f333, [_ZZ14BlockAllReduceI5SumOpfLi1024EET0_S1_E12temp_storage+76];
	add.f32 	%f334, %f332, %f333;
	ld.shared.f32 	%f335, [_ZZ14BlockAllReduceI5SumOpfLi1024EET0_S1_E12temp_storage+80];
	add.f32 	%f336, %f334, %f335;
	ld.shared.f32 	%f337, [_ZZ14BlockAllReduceI5SumOpfLi1024EET0_S1_E12temp_storage+84];
	add.f32 	%f338, %f336, %f337;
	ld.shared.f32 	%f339, [_ZZ14BlockAllReduceI5SumOpfLi1024EET0_S1_E12temp_storage+88];
	add.f32 	%f340, %f338, %f339;
	ld.shared.f32 	%f341, [_ZZ14BlockAllReduceI5SumOpfLi1024EET0_S1_E12temp_storage+92];
	add.f32 	%f342, %f340, %f341;
	ld.shared.f32 	%f343, [_ZZ14BlockAllReduceI5SumOpfLi1024EET0_S1_E12temp_storage+96];
	add.f32 	%f344, %f342, %f343;
	ld.shared.f32 	%f345, [_ZZ14BlockAllReduceI5SumOpfLi1024EET0_S1_E12temp_storage+100];
	add.f32 	%f346, %f344, %f345;
	ld.shared.f32 	%f347, [_ZZ14BlockAllReduceI5SumOpfLi1024EET0_S1_E12temp_storage+104];
	add.f32 	%f348, %f346, %f347;
	ld.shared.f32 	%f349, [_ZZ14BlockAllReduceI5SumOpfLi1024EET0_S1_E12temp_storage+108];
	add.f32 	%f350, %f348, %f349;
	ld.shared.f32 	%f351, [_ZZ14BlockAllReduceI5SumOpfLi1024EET0_S1_E12temp_storage+112];
	add.f32 	%f352, %f350, %f351;
	ld.shared.f32 	%f353, [_ZZ14BlockAllReduceI5SumOpfLi1024EET0_S1_E12temp_storage+116];
	add.f32 	%f354, %f352, %f353;
	ld.shared.f32 	%f355, [_ZZ14BlockAllReduceI5SumOpfLi1024EET0_S1_E12temp_storage+120];
	add.f32 	%f356, %f354, %f355;
	ld.shared.f32 	%f357, [_ZZ14BlockAllReduceI5SumOpfLi1024EET0_S1_E12temp_storage+124];
	add.f32 	%f358, %f356, %f357;
	ld.shared.f32 	%f359, [_ZZ14BlockAllReduceI5SumOpfLi1024EET0_S1_E12temp_storage+128];
	add.f32 	%f360, %f358, %f359;
	ld.shared.f32 	%f361, [_ZZ14BlockAllReduceI5SumOpfLi1024EET0_S1_E12temp_storage+132];
	add.f32 	%f362, %f360, %f361;
	ld.shared.f32 	%f363, [_ZZ14BlockAllReduceI5SumOpfLi1024EET0_S1_E12temp_storage+136];
	add.f32 	%f364, %f362, %f363;
	ld.shared.f32 	%f365, [_ZZ14BlockAllReduceI5SumOpfLi1024EET0_S1_E12temp_storage+140];
	add.f32 	%f366, %f364, %f365;
	ld.shared.f32 	%f367, [_ZZ14BlockAllReduceI5SumOpfLi1024EET0_S1_E12temp_storage+144];
	add.f32 	%f368, %f366, %f367;
	ld.shared.f32 	%f369, [_ZZ14BlockAllReduceI5SumOpfLi1024EET0_S1_E12temp_storage+148];
	add.f32 	%f370, %f368, %f369;
	ld.shared.f32 	%f371, [_ZZ14BlockAllReduceI5SumOpfLi1024EET0_S1_E12temp_storage+152];
	add.f32 	%f372, %f370, %f371;
	ld.shared.f32 	%f373, [_ZZ14BlockAllReduceI5SumOpfLi1024EET0_S1_E12temp_storage+156];
	add.f32 	%f374, %f372, %f373;
	st.shared.f32 	[_ZZ14BlockAllReduceI5SumOpfLi1024EET0_S1_E16result_broadcast], %f374;
$L__BB148_28:
	setp.ge.s32 	%p34, %r1, %r2;
	bar.sync 	0;
	ld.shared.f32 	%f23, [_ZZ14BlockAllReduceI5SumOpfLi1024EET0_S1_E16result_broadcast];
	@%p34 bra 	$L__BB148_33;
	and.b32  	%r114, %r6, 1024;
	setp.ne.s32 	%p35, %r114, 0;
	mul.lo.s64 	%rd15, %rd154, %rd21;
	mul.lo.s64 	%rd16, %rd154, %rd19;
	mov.u32 	%r134, %r1;
	@%p35 bra 	$L__BB148_31;
	add.s64 	%rd117, %rd16, %rd5;
	shr.u64 	%rd118, %rd117, 63;
	add.s64 	%rd119, %rd117, %rd118;
	shl.b64 	%rd120, %rd119, 2;
	and.b64  	%rd121, %rd120, -8;
	add.s64 	%rd122, %rd1, %rd121;
	ld.global.v2.f32 	{%f375, %f376}, [%rd122];
	sub.f32 	%f377, %f375, %f13;
	fma.rn.f32 	%f378, %f377, 0f3BBB989D, 0f3F000000;
	cvt.sat.f32.f32 	%f379, %f378;
	mov.f32 	%f380, 0f4B400001;
	mov.f32 	%f381, 0f437C0000;
	fma.rm.f32 	%f382, %f379, %f381, %f380;
	add.f32 	%f383, %f382, 0fCB40007F;
	neg.f32 	%f384, %f383;
	fma.rn.f32 	%f385, %f377, 0f3FB8AA3B, %f384;
	fma.rn.f32 	%f386, %f377, 0f32A57060, %f385;
	mov.b32 	%r115, %f382;
	shl.b32 	%r116, %r115, 23;
	mov.b32 	%f387, %r116;
	ex2.approx.ftz.f32 	%f388, %f386;
	mul.f32 	%f389, %f388, %f387;
	div.rn.f32 	%f390, %f389, %f23;
	sub.f32 	%f391, %f376, %f13;
	fma.rn.f32 	%f392, %f391, 0f3BBB989D, 0f3F000000;
	cvt.sat.f32.f32 	%f393, %f392;
	fma.rm.f32 	%f394, %f393, %f381, %f380;
	add.f32 	%f395, %f394, 0fCB40007F;
	neg.f32 	%f396, %f395;
	fma.rn.f32 	%f397, %f391, 0f3FB8AA3B, %f396;
	fma.rn.f32 	%f398, %f391, 0f32A57060, %f397;
	mov.b32 	%r117, %f394;
	shl.b32 	%r118, %r117, 23;
	mov.b32 	%f399, %r118;
	ex2.approx.ftz.f32 	%f400, %f398;
	mul.f32 	%f401, %f400, %f399;
	div.rn.f32 	%f402, %f401, %f23;
	add.s64 	%rd123, %rd15, %rd5;
	shr.u64 	%rd124, %rd123, 63;
	add.s64 	%rd125, %rd123, %rd124;
	shl.b64 	%rd126, %rd125, 2;
	and.b64  	%rd127, %rd126, -8;
	add.s64 	%rd128, %rd2, %rd127;
	st.global.v2.f32 	[%rd128], {%f390, %f402};
	mov.u32 	%r134, %r8;
$L__BB148_31:
	setp.lt.u32 	%p36, %r6, 1024;
	@%p36 bra 	$L__BB148_33;
$L__BB148_32:
	shl.b32 	%r119, %r134, 1;
	cvt.u64.u32 	%rd129, %r119;
	add.s64 	%rd130, %rd16, %rd129;
	shr.u64 	%rd131, %rd130, 63;
	add.s64 	%rd132, %rd130, %rd131;
	shl.b64 	%rd133, %rd132, 2;
	and.b64  	%rd134, %rd133, -8;
	add.s64 	%rd135, %rd1, %rd134;
	ld.global.v2.f32 	{%f403, %f404}, [%rd135];
	sub.f32 	%f405, %f403, %f13;
	fma.rn.f32 	%f406, %f405, 0f3BBB989D, 0f3F000000;
	cvt.sat.f32.f32 	%f407, %f406;
	mov.f32 	%f408, 0f4B400001;
	mov.f32 	%f409, 0f437C0000;
	fma.rm.f32 	%f410, %f407, %f409, %f408;
	add.f32 	%f411, %f410, 0fCB40007F;
	neg.f32 	%f412, %f411;
	fma.rn.f32 	%f413, %f405, 0f3FB8AA3B, %f412;
	fma.rn.f32 	%f414, %f405, 0f32A57060, %f413;
	mov.b32 	%r120, %f410;
	shl.b32 	%r121, %r120, 23;
	mov.b32 	%f415, %r121;
	ex2.approx.ftz.f32 	%f416, %f414;
	mul.f32 	%f417, %f416, %f415;
	div.rn.f32 	%f418, %f417, %f23;
	sub.f32 	%f419, %f404, %f13;
	fma.rn.f32 	%f420, %f419, 0f3BBB989D, 0f3F000000;
	cvt.sat.f32.f32 	%f421, %f420;
	fma.rm.f32 	%f422, %f421, %f409, %f408;
	add.f32 	%f423, %f422, 0fCB40007F;
	neg.f32 	%f424, %f423;
	fma.rn.f32 	%f425, %f419, 0f3FB8AA3B, %f424;
	fma.rn.f32 	%f426, %f419, 0f32A57060, %f425;
	mov.b32 	%r122, %f422;
	shl.b32 	%r123, %r122, 23;
	mov.b32 	%f427, %r123;
	ex2.approx.ftz.f32 	%f428, %f426;
	mul.f32 	%f429, %f428, %f427;
	div.rn.f32 	%f430, %f429, %f23;
	add.s64 	%rd136, %rd15, %rd129;
	shr.u64 	%rd137, %rd136, 63;
	add.s64 	%rd138, %rd136, %rd137;
	shl.b64 	%rd139, %rd138, 2;
	and.b64  	%rd140, %rd139, -8;
	add.s64 	%rd141, %rd2, %rd140;
	st.global.v2.f32 	[%rd141], {%f418, %f430};
	add.s64 	%rd142, %rd130, 2048;
	shr.u64 	%rd143, %rd142, 63;
	add.s64 	%rd144, %rd142, %rd143;
	shl.b64 	%rd145, %rd144, 2;
	and.b64  	%rd146, %rd145, -8;
	add.s64 	%rd147, %rd1, %rd146;
	ld.global.v2.f32 	{%f431, %f432}, [%rd147];
	sub.f32 	%f433, %f431, %f13;
	fma.rn.f32 	%f434, %f433, 0f3BBB989D, 0f3F000000;
	cvt.sat.f32.f32 	%f435, %f434;
	fma.rm.f32 	%f436, %f435, %f409, %f408;
	add.f32 	%f437, %f436, 0fCB40007F;
	neg.f32 	%f438, %f437;
	fma.rn.f32 	%f439, %f433, 0f3FB8AA3B, %f438;
	fma.rn.f32 	%f440, %f433, 0f32A57060, %f439;
	mov.b32 	%r124, %f436;
	shl.b32 	%r125, %r124, 23;
	mov.b32 	%f441, %r125;
	ex2.approx.ftz.f32 	%f442, %f440;
	mul.f32 	%f443, %f442, %f441;
	div.rn.f32 	%f444, %f443, %f23;
	sub.f32 	%f445, %f432, %f13;
	fma.rn.f32 	%f446, %f445, 0f3BBB989D, 0f3F000000;
	cvt.sat.f32.f32 	%f447, %f446;
	fma.rm.f32 	%f448, %f447, %f409, %f408;
	add.f32 	%f449, %f448, 0fCB40007F;
	neg.f32 	%f450, %f449;
	fma.rn.f32 	%f451, %f445, 0f3FB8AA3B, %f450;
	fma.rn.f32 	%f452, %f445, 0f32A57060, %f451;
	mov.b32 	%r126, %f448;
	shl.b32 	%r127, %r126, 23;
	mov.b32 	%f453, %r127;
	ex2.approx.ftz.f32 	%f454, %f452;
	mul.f32 	%f455, %f454, %f453;
	div.rn.f32 	%f456, %f455, %f23;
	add.s64 	%rd148, %rd136, 2048;
	shr.u64 	%rd149, %rd148, 63;
	add.s64 	%rd150, %rd148, %rd149;
	shl.b64 	%rd151, %rd150, 2;
	and.b64  	%rd152, %rd151, -8;
	add.s64 	%rd153, %rd2, %rd152;
	st.global.v2.f32 	[%rd153], {%f444, %f456};
	sub.s32 	%r128, %r119, %r134;
	add.s32 	%r134, %r128, 2048;
	setp.lt.s32 	%p37, %r134, %r2;
	@%p37 bra 	$L__BB148_32;
$L__BB148_33:
	add.s64 	%rd154, %rd154, %rd4;
	setp.lt.s64 	%p38, %rd154, %rd22;
	@%p38 bra 	$L__BB148_4;
$L__BB148_34:
	ret;

}
	// .globl	_Z24SoftmaxBlockUncachedImplI10DirectLoadIffE11DirectStoreIffEfLi1ELi1024EL9Algorithm0EEvT_T0_ll
.visible .entry _Z24SoftmaxBlockUncachedImplI10DirectLoadIffE11DirectStoreIffEfLi1ELi1024EL9Algorithm0EEvT_T0_ll(
	.param .align 8 .b8 _Z24SoftmaxBlockUncachedImplI10DirectLoadIffE11DirectStoreIffEfLi1ELi1024EL9Algorithm0EEvT_T0_ll_param_0[16],
	.param .align 8 .b8 _Z24SoftmaxBlockUncachedImplI10DirectLoadIffE11DirectStoreIffEfLi1ELi1024EL9Algorithm0EEvT_T0_ll_param_1[16],
	.param .u64 _Z24SoftmaxBlockUncachedImplI10DirectLoadIffE11DirectStoreIffEfLi1ELi1024EL9Algorithm0EEvT_T0_ll_param_2,
	.param .u64 _Z24SoftmaxBlockUncachedImplI10DirectLoadIffE11DirectStoreIffEfLi1ELi1024EL9Algorithm0EEvT_T0_ll_param_3
)
{
	.reg .pred 	%p<46>;
	.reg .b32 	%r<161>;
	.reg .b32 	%f<551>;
	.reg .b64 	%rd<66>;

	ld.param.u64 	%rd20, [_Z24SoftmaxBlockUncachedImplI10DirectLoadIffE11DirectStoreIffEfLi1ELi1024EL9Algorithm0EEvT_T0_ll_param_1+8];
	ld.param.u64 	%rd2, [_Z24SoftmaxBlockUncachedImplI10DirectLoadIffE11DirectStoreIffEfLi1ELi1024EL9Algorithm0EEvT_T0_ll_param_0+8];
	ld.param.u64 	%rd19, [_Z24SoftmaxBlockUncachedImplI10DirectLoadIffE11DirectStoreIffEfLi1ELi1024EL9Algorithm0EEvT_T0_ll_param_1];
	ld.param.u64 	%rd22, [_Z24SoftmaxBlockUncachedImplI10DirectLoadIffE11DirectStoreIffEfLi1ELi1024EL9Algorithm0EEvT_T0_ll_param_0];
	ld.param.u64 	%rd21, [_Z24SoftmaxBlockUncachedImplI10DirectLoadIffE11DirectStoreIffEfLi1ELi1024EL9Algorithm0EEvT_T0_ll_param_2];
	ld.param.u32 	%r2, [_Z24SoftmaxBlockUncachedImplI10DirectLoadIffE11DirectStoreIffEfLi1ELi1024EL9Algorithm0EEvT_T0_ll_param_3];
	cvta.to.global.u64 	%rd1, %rd22;
	cvta.to.global.u64 	%rd3, %rd19;
	mov.u32 	%r1, %tid.x;
	mov.u32 	%r41, %ctaid.x;
	cvt.u64.u32 	%rd64, %r41;
	setp.le.s64 	%p2, %rd21, %rd64;
	@%p2 bra 	$L__BB149_45;
	// begin inline asm
	mov.u32 %r42, %laneid;
	// end inline asm
	shr.u32 	%r43, %r1, 3;
	and.b32  	%r44, %r43, 124;
	mov.u32 	%r45, _ZZ14BlockAllReduceI5MaxOpfLi1024EET0_S1_E12temp_storage;
	add.s32 	%r46, %r45, %r44;
	add.s32 	%r4, %r46, 32;
	mov.u32 	%r47, _ZZ14BlockAllReduceI5SumOpfLi1024EET0_S1_E12temp_storage;
	add.s32 	%r48, %r47, %r44;
	add.s32 	%r5, %r48, 32;
	mov.u32 	%r49, %nctaid.x;
	cvt.u64.u32 	%rd5, %r49;
	not.b32 	%r50, %r1;
	add.s32 	%r6, %r50, %r2;
	shr.u32 	%r51, %r6, 10;
	add.s32 	%r52, %r51, 1;
	and.b32  	%r7, %r52, 15;
	add.s32 	%r8, %r7, -1;
	and.b32  	%r9, %r52, 7;
	add.s32 	%r10, %r9, -1;
	and.b32  	%r11, %r52, 3;
	and.b32  	%r12, %r52, 8388600;
	and.b32  	%r13, %r6, 3072;
	and.b32  	%r14, %r6, 1024;
	cvt.u64.u32 	%rd6, %r1;
	or.b32  	%r15, %r1, 1024;
	or.b32  	%r16, %r1, 2048;
	or.b32  	%r17, %r1, 3072;
	and.b32  	%r53, %r52, 8388592;
	neg.s32 	%r18, %r53;
$L__BB149_2:
	setp.ge.s32 	%p3, %r1, %r2;
	mov.f32 	%f541, 0fFF800000;
	@%p3 bra 	$L__BB149_16;
	setp.lt.u32 	%p4, %r6, 15360;
	mul.lo.s64 	%rd8, %rd64, %rd2;
	mov.f32 	%f541, 0fFF800000;
	mov.u32 	%r151, %r1;
	@%p4 bra 	$L__BB149_6;
	add.s64 	%rd23, %rd6, %rd8;
	shl.b64 	%rd24, %rd23, 2;
	add.s64 	%rd25, %rd1, %rd24;
	add.s64 	%rd65, %rd25, 32768;
	mov.f32 	%f541, 0fFF800000;
	mov.u32 	%r149, %r18;
	mov.u32 	%r151, %r1;
$L__BB149_5:
	.pragma "nounroll";
	ld.global.f32 	%f38, [%rd65+-32768];
	max.f32 	%f39, %f541, %f38;
	ld.global.f32 	%f40, [%rd65+-28672];
	max.f32 	%f41, %f39, %f40;
	ld.global.f32 	%f42, [%rd65+-24576];
	max.f32 	%f43, %f41, %f42;
	ld.global.f32 	%f44, [%rd65+-20480];
	max.f32 	%f45, %f43, %f44;
	ld.global.f32 	%f46, [%rd65+-16384];
	max.f32 	%f47, %f45, %f46;
	ld.global.f32 	%f48, [%rd65+-12288];
	max.f32 	%f49, %f47, %f48;
	ld.global.f32 	%f50, [%rd65+-8192];
	max.f32 	%f51, %f49, %f50;
	ld.global.f32 	%f52, [%rd65+-4096];
	max.f32 	%f53, %f51, %f52;
	ld.global.f32 	%f54, [%rd65];
	max.f32 	%f55, %f53, %f54;
	ld.global.f32 	%f56, [%rd65+4096];
	max.f32 	%f57, %f55, %f56;
	ld.global.f32 	%f58, [%rd65+8192];
	max.f32 	%f59, %f57, %f58;
	ld.global.f32 	%f60, [%rd65+12288];
	max.f32 	%f61, %f59, %f60;
	ld.global.f32 	%f62, [%rd65+16384];
	max.f32 	%f63, %f61, %f62;
	ld.global.f32 	%f64, [%rd65+20480];
	max.f32 	%f65, %f63, %f64;
	ld.global.f32 	%f66, [%rd65+24576];
	max.f32 	%f67, %f65, %f66;
	ld.global.f32 	%f68, [%rd65+28672];
	max.f32 	%f541, %f67, %f68;
	add.s32 	%r151, %r151, 16384;
	add.s32 	%r149, %r149, 16;
	add.s64 	%rd65, %rd65, 65536;
	setp.ne.s32 	%p5, %r149, 0;
	@%p5 bra 	$L__BB149_5;
$L__BB149_6:
	setp.eq.s32 	%p6, %r7, 0;
	@%p6 bra 	$L__BB149_16;
	setp.lt.u32 	%p7, %r8, 7;
	@%p7 bra 	$L__BB149_9;
	cvt.u64.u32 	%rd26, %r151;
	add.s64 	%rd27, %rd8, %rd26;
	shl.b64 	%rd28, %rd27, 2;
	add.s64 	%rd29, %rd1, %rd28;
	ld.global.f32 	%f70, [%rd29];
	max.f32 	%f71, %f541, %f70;
	ld.global.f32 	%f72, [%rd29+4096];
	max.f32 	%f73, %f71, %f72;
	ld.global.f32 	%f74, [%rd29+8192];
	max.f32 	%f75, %f73, %f74;
	ld.global.f32 	%f76, [%rd29+12288];
	max.f32 	%f77, %f75, %f76;
	ld.global.f32 	%f78, [%rd29+16384];
	max.f32 	%f79, %f77, %f78;
	ld.global.f32 	%f80, [%rd29+20480];
	max.f32 	%f81, %f79, %f80;
	ld.global.f32 	%f82, [%rd29+24576];
	max.f32 	%f83, %f81, %f82;
	ld.global.f32 	%f84, [%rd29+28672];
	max.f32 	%f541, %f83, %f84;
	add.s32 	%r151, %r151, 8192;
$L__BB149_9:
	setp.eq.s32 	%p8, %r9, 0;
	@%p8 bra 	$L__BB149_16;
	setp.lt.u32 	%p9, %r10, 3;
	@%p9 bra 	$L__BB149_12;
	cvt.u64.u32 	%rd30, %r151;
	add.s64 	%rd31, %rd8, %rd30;
	shl.b64 	%rd32, %rd31, 2;
	add.s64 	%rd33, %rd1, %rd32;
	ld.global.f32 	%f86, [%rd33];
	max.f32 	%f87, %f541, %f86;
	ld.global.f32 	%f88, [%rd33+4096];
	max.f32 	%f89, %f87, %f88;
	ld.global.f32 	%f90, [%rd33+8192];
	max.f32 	%f91, %f89, %f90;
	ld.global.f32 	%f92, [%rd33+12288];
	max.f32 	%f541, %f91, %f92;
	add.s32 	%r151, %r151, 4096;
$L__BB149_12:
	setp.eq.s32 	%p10, %r11, 0;
	@%p10 bra 	$L__BB149_16;
	setp.eq.s32 	%p11, %r11, 1;
	cvt.u64.u32 	%rd34, %r151;
	add.s64 	%rd35, %rd8, %rd34;
	shl.b64 	%rd36, %rd35, 2;
	add.s64 	%rd12, %rd1, %rd36;
	ld.global.f32 	%f93, [%rd12];
	max.f32 	%f541, %f541, %f93;
	@%p11 bra 	$L__BB149_16;
	setp.eq.s32 	%p12, %r11, 2;
	ld.global.f32 	%f94, [%rd12+4096];
	max.f32 	%f541, %f541, %f94;
	@%p12 bra 	$L__BB149_16;
	ld.global.f32 	%f95, [%rd12+8192];
	max.f32 	%f541, %f541, %f95;
$L__BB149_16:
	setp.gt.s32 	%p14, %r42, 15;
	setp.gt.s32 	%p15, %r42, 23;
	setp.gt.s32 	%p16, %r42, 27;
	setp.gt.s32 	%p17, %r42, 29;
	setp.gt.s32 	%p18, %r42, 30;
	mov.b32 	%r55, %f541;
	mov.b32 	%r56, 1;
	mov.b32 	%r77, 31;
	mov.b32 	%r78, -1;
	// begin inline asm
	shfl.sync.down.b32 %r54, %r55, %r56, %r77, %r78;
	// end inline asm
	mov.b32 	%f96, %r54;
	max.f32 	%f97, %f541, %f96;
	selp.f32 	%f98, %f541, %f97, %p18;
	mov.b32 	%r60, %f98;
	mov.b32 	%r61, 2;
	// begin inline asm
	shfl.sync.down.b32 %r59, %r60, %r61, %r77, %r78;
	// end inline asm
	mov.b32 	%f99, %r59;
	max.f32 	%f100, %f98, %f99;
	selp.f32 	%f101, %f98, %f100, %p17;
	mov.b32 	%r65, %f101;
	mov.b32 	%r66, 4;
	// begin inline asm
	shfl.sync.down.b32 %r64, %r65, %r66, %r77, %r78;
	// end inline asm
	mov.b32 	%f102, %r64;
	max.f32 	%f103, %f101, %f102;
	selp.f32 	%f104, %f101, %f103, %p16;
	mov.b32 	%r70, %f104;
	mov.b32 	%r71, 8;
	// begin inline asm
	shfl.sync.down.b32 %r69, %r70, %r71, %r77, %r78;
	// end inline asm
	mov.b32 	%f105, %r69;
	max.f32 	%f15, %f104, %f105;
	selp.f32 	%f542, %f104, %f15, %p15;
	mov.b32 	%r75, %f542;
	mov.b32 	%r76, 16;
	// begin inline asm
	shfl.sync.down.b32 %r74, %r75, %r76, %r77, %r78;
	// end inline asm
	mov.pred 	%p45, 0;
	@%p14 bra 	$L__BB149_19;
	setp.ne.s32 	%p20, %r42, 0;
	mov.b32 	%f106, %r74;
	max.f32 	%f542, %f15, %f106;
	@%p20 bra 	$L__BB149_19;
	st.shared.f32 	[%r4], %f542;
	mov.pred 	%p45, -1;
$L__BB149_19:
	setp.ne.s32 	%p22, %r1, 0;
	bar.sync 	0;
	@%p22 bra 	$L__BB149_21;
	ld.shared.f32 	%f107, [_ZZ14BlockAllReduceI5MaxOpfLi1024EET0_S1_E12temp_storage+36];
	max.f32 	%f108, %f542, %f107;
	ld.shared.f32 	%f109, [_ZZ14BlockAllReduceI5MaxOpfLi1024EET0_S1_E12temp_storage+40];
	max.f32 	%f110, %f108, %f109;
	ld.shared.f32 	%f111, [_ZZ14BlockAllReduceI5MaxOpfLi1024EET0_S1_E12temp_storage+44];
	max.f32 	%f112, %f110, %f111;
	ld.shared.f32 	%f113, [_ZZ14BlockAllReduceI5MaxOpfLi1024EET0_S1_E12temp_storage+48];
	max.f32 	%f114, %f112, %f113;
	ld.shared.f32 	%f115, [_ZZ14BlockAllReduceI5MaxOpfLi1024EET0_S1_E12temp_storage+52];
	max.f32 	%f116, %f114, %f115;
	ld.shared.f32 	%f117, [_ZZ14BlockAllReduceI5MaxOpfLi1024EET0_S1_E12temp_storage+56];
	max.f32 	%f118, %f116, %f117;
	ld.shared.f32 	%f119, [_ZZ14BlockAllReduceI5MaxOpfLi1024EET0_S1_E12temp_storage+60];
	max.f32 	%f120, %f118, %f119;
	ld.shared.f32 	%f121, [_ZZ14BlockAllReduceI5MaxOpfLi1024EET0_S1_E12temp_storage+64];
	max.f32 	%f122, %f120, %f121;
	ld.shared.f32 	%f123, [_ZZ14BlockAllReduceI5MaxOpfLi1024EET0_S1_E12temp_storage+68];
	max.f32 	%f124, %f122, %f123;
	ld.shared.f32 	%f125, [_ZZ14BlockAllReduceI5MaxOpfLi1024EET0_S1_E12temp_storage+72];
	max.f32 	%f126, %f124, %f125;
	ld.shared.f32 	%f127, [_ZZ14BlockAllReduceI5MaxOpfLi1024EET0_S1_E12temp_storage+76];
	max.f32 	%f128, %f126, %f127;
	ld.shared.f32 	%f129, [_ZZ14BlockAllReduceI5MaxOpfLi1024EET0_S1_E12temp_storage+80];
	max.f32 	%f130, %f128, %f129;
	ld.shared.f32 	%f131, [_ZZ14BlockAllReduceI5MaxOpfLi1024EET0_S1_E12temp_storage+84];
	max.f32 	%f132, %f130, %f131;
	ld.shared.f32 	%f133, [_ZZ14BlockAllReduceI5MaxOpfLi1024EET0_S1_E12temp_storage+88];
	max.f32 	%f134, %f132, %f133;
	ld.shared.f32 	%f135, [_ZZ14BlockAllReduceI5MaxOpfLi1024EET0_S1_E12temp_storage+92];
	max.f32 	%f136, %f134, %f135;
	ld.shared.f32 	%f137, [_ZZ14BlockAllReduceI5MaxOpfLi1024EET0_S1_E12temp_storage+96];
	max.f32 	%f138, %f136, %f137;
	ld.shared.f32 	%f139, [_ZZ14BlockAllReduceI5MaxOpfLi1024EET0_S1_E12temp_storage+100];
	max.f32 	%f140, %f138, %f139;
	ld.shared.f32 	%f141, [_ZZ14BlockAllReduceI5MaxOpfLi1024EET0_S1_E12temp_storage+104];
	max.f32 	%f142, %f140, %f141;
	ld.shared.f32 	%f143, [_ZZ14BlockAllReduceI5MaxOpfLi1024EET0_S1_E12temp_storage+108];
	max.f32 	%f144, %f142, %f143;
	ld.shared.f32 	%f145, [_ZZ14BlockAllReduceI5MaxOpfLi1024EET0_S1_E12temp_storage+112];
	max.f32 	%f146, %f144, %f145;
	ld.shared.f32 	%f147, [_ZZ14BlockAllReduceI5MaxOpfLi1024EET0_S1_E12temp_storage+116];
	max.f32 	%f148, %f146, %f147;
	ld.shared.f32 	%f149, [_ZZ14BlockAllReduceI5MaxOpfLi1024EET0_S1_E12temp_storage+120];
	max.f32 	%f150, %f148, %f149;
	ld.shared.f32 	%f151, [_ZZ14BlockAllReduceI5MaxOpfLi1024EET0_S1_E12temp_storage+124];
	max.f32 	%f152, %f150, %f151;
	ld.shared.f32 	%f153, [_ZZ14BlockAllReduceI5MaxOpfLi1024EET0_S1_E12temp_storage+128];
	max.f32 	%f154, %f152, %f153;
	ld.shared.f32 	%f155, [_ZZ14BlockAllReduceI5MaxOpfLi1024EET0_S1_E12temp_storage+132];
	max.f32 	%f156, %f154, %f155;
	ld.shared.f32 	%f157, [_ZZ14BlockAllReduceI5MaxOpfLi1024EET0_S1_E12temp_storage+136];
	max.f32 	%f158, %f156, %f157;
	ld.shared.f32 	%f159, [_ZZ14BlockAllReduceI5MaxOpfLi1024EET0_S1_E12temp_storage+140];
	max.f32 	%f160, %f158, %f159;
	ld.shared.f32 	%f161, [_ZZ14BlockAllReduceI5MaxOpfLi1024EET0_S1_E12temp_storage+144];
	max.f32 	%f162, %f160, %f161;
	ld.shared.f32 	%f163, [_ZZ14BlockAllReduceI5MaxOpfLi1024EET0_S1_E12temp_storage+148];
	max.f32 	%f164, %f162, %f163;
	ld.shared.f32 	%f165, [_ZZ14BlockAllReduceI5MaxOpfLi1024EET0_S1_E12temp_storage+152];
	max.f32 	%f166, %f164, %f165;
	ld.shared.f32 	%f167, [_ZZ14BlockAllReduceI5MaxOpfLi1024EET0_S1_E12temp_storage+156];
	max.f32 	%f168, %f166, %f167;
	st.shared.f32 	[_ZZ14BlockAllReduceI5MaxOpfLi1024EET0_S1_E16result_broadcast], %f168;
$L__BB149_21:
	setp.ge.s32 	%p23, %r1, %r2;
	bar.sync 	0;
	mov.f32 	%f550, 0f00000000;
	ld.shared.f32 	%f19, [_ZZ14BlockAllReduceI5MaxOpfLi1024EET0_S1_E16result_broadcast];
	@%p23 bra 	$L__BB149_33;
	setp.lt.u32 	%p24, %r6, 7168;
	mul.lo.s64 	%rd13, %rd64, %rd2;
	mov.f32 	%f550, 0f00000000;
	mov.u32 	%r156, %r1;
	@%p24 bra 	$L__BB149_25;
	mov.b32 	%r155, 0;
	mov.f32 	%f550, 0f00000000;
	mov.u32 	%r156, %r1;
$L__BB149_24:
	.pragma "nounroll";
	cvt.u64.u32 	%rd37, %r156;
	add.s64 	%rd38, %rd13, %rd37;
	shl.b64 	%rd39, %rd38, 2;
	add.s64 	%rd40, %rd1, %rd39;
	ld.global.f32 	%f173, [%rd40];
	sub.f32 	%f174, %f173, %f19;
	fma.rn.f32 	%f175, %f174, 0f3BBB989D, 0f3F000000;
	cvt.sat.f32.f32 	%f176, %f175;
	mov.f32 	%f177, 0f4B400001;
	mov.f32 	%f178, 0f437C0000;
	fma.rm.f32 	%f179, %f176, %f178, %f177;
	add.f32 	%f180, %f179, 0fCB40007F;
	neg.f32 	%f181, %f180;
	fma.rn.f32 	%f182, %f174, 0f3FB8AA3B, %f181;
	fma.rn.f32 	%f183, %f174, 0f32A57060, %f182;
	mov.b32 	%r80, %f179;
	shl.b32 	%r81, %r80, 23;
	mov.b32 	%f184, %r81;
	ex2.approx.ftz.f32 	%f185, %f183;
	fma.rn.f32 	%f186, %f185, %f184, %f550;
	ld.global.f32 	%f187, [%rd40+4096];
	sub.f32 	%f188, %f187, %f19;
	fma.rn.f32 	%f189, %f188, 0f3BBB989D, 0f3F000000;
	cvt.sat.f32.f32 	%f190, %f189;
	fma.rm.f32 	%f191, %f190, %f178, %f177;
	add.f32 	%f192, %f191, 0fCB40007F;
	neg.f32 	%f193, %f192;
	fma.rn.f32 	%f194, %f188, 0f3FB8AA3B, %f193;
	fma.rn.f32 	%f195, %f188, 0f32A57060, %f194;
	mov.b32 	%r82, %f191;
	shl.b32 	%r83, %r82, 23;
	mov.b32 	%f196, %r83;
	ex2.approx.ftz.f32 	%f197, %f195;
	fma.rn.f32 	%f198, %f197, %f196, %f186;
	ld.global.f32 	%f199, [%rd40+8192];
	sub.f32 	%f200, %f199, %f19;
	fma.rn.f32 	%f201, %f200, 0f3BBB989D, 0f3F000000;
	cvt.sat.f32.f32 	%f202, %f201;
	fma.rm.f32 	%f203, %f202, %f178, %f177;
	add.f32 	%f204, %f203, 0fCB40007F;
	neg.f32 	%f205, %f204;
	fma.rn.f32 	%f206, %f200, 0f3FB8AA3B, %f205;
	fma.rn.f32 	%f207, %f200, 0f32A57060, %f206;
	mov.b32 	%r84, %f203;
	shl.b32 	%r85, %r84, 23;
	mov.b32 	%f208, %r85;
	ex2.approx.ftz.f32 	%f209, %f207;
	fma.rn.f32 	%f210, %f209, %f208, %f198;
	ld.global.f32 	%f211, [%rd40+12288];
	sub.f32 	%f212, %f211, %f19;
	fma.rn.f32 	%f213, %f212, 0f3BBB989D, 0f3F000000;
	cvt.sat.f32.f32 	%f214, %f213;
	fma.rm.f32 	%f215, %f214, %f178, %f177;
	add.f32 	%f216, %f215, 0fCB40007F;
	neg.f32 	%f217, %f216;
	fma.rn.f32 	%f218, %f212, 0f3FB8AA3B, %f217;
	fma.rn.f32 	%f219, %f212, 0f32A57060, %f218;
	mov.b32 	%r86, %f215;
	shl.b32 	%r87, %r86, 23;
	mov.b32 	%f220, %r87;
	ex2.approx.ftz.f32 	%f221, %f219;
	fma.rn.f32 	%f222, %f221, %f220, %f210;
	ld.global.f32 	%f223, [%rd40+16384];
	sub.f32 	%f224, %f223, %f19;
	fma.rn.f32 	%f225, %f224, 0f3BBB989D, 0f3F000000;
	cvt.sat.f32.f32 	%f226, %f225;
	fma.rm.f32 	%f227, %f226, %f178, %f177;
	add.f32 	%f228, %f227, 0fCB40007F;
	neg.f32 	%f229, %f228;
	fma.rn.f32 	%f230, %f224, 0f3FB8AA3B, %f229;
	fma.rn.f32 	%f231, %f224, 0f32A57060, %f230;
	mov.b32 	%r88, %f227;
	shl.b32 	%r89, %r88, 23;
	mov.b32 	%f232, %r89;
	ex2.approx.ftz.f32 	%f233, %f231;
	fma.rn.f32 	%f234, %f233, %f232, %f222;
	ld.global.f32 	%f235, [%rd40+20480];
	sub.f32 	%f236, %f235, %f19;
	fma.rn.f32 	%f237, %f236, 0f3BBB989D, 0f3F000000;
	cvt.sat.f32.f32 	%f238, %f237;
	fma.rm.f32 	%f239, %f238, %f178, %f177;
	add.f32 	%f240, %f239, 0fCB40007F;
	neg.f32 	%f241, %f240;
	fma.rn.f32 	%f242, %f236, 0f3FB8AA3B, %f241;
	fma.rn.f32 	%f243, %f236, 0f32A57060, %f242;
	mov.b32 	%r90, %f239;
	shl.b32 	%r91, %r90, 23;
	mov.b32 	%f244, %r91;
	ex2.approx.ftz.f32 	%f245, %f243;
	fma.rn.f32 	%f246, %f245, %f244, %f234;
	ld.global.f32 	%f247, [%rd40+24576];
	sub.f32 	%f248, %f247, %f19;
	fma.rn.f32 	%f249, %f248, 0f3BBB989D, 0f3F000000;
	cvt.sat.f32.f32 	%f250, %f249;
	fma.rm.f32 	%f251, %f250, %f178, %f177;
	add.f32 	%f252, %f251, 0fCB40007F;
	neg.f32 	%f253, %f252;
	fma.rn.f32 	%f254, %f248, 0f3FB8AA3B, %f253;
	fma.rn.f32 	%f255, %f248, 0f32A57060, %f254;
	mov.b32 	%r92, %f251;
	shl.b32 	%r93, %r92, 23;
	mov.b32 	%f256, %r93;
	ex2.approx.ftz.f32 	%f257, %f255;
	fma.rn.f32 	%f258, %f257, %f256, %f246;
	ld.global.f32 	%f259, [%rd40+28672];
	sub.f32 	%f260, %f259, %f19;
	fma.rn.f32 	%f261, %f260, 0f3BBB989D, 0f3F000000;
	cvt.sat.f32.f32 	%f262, %f261;
	fma.rm.f32 	%f263, %f262, %f178, %f177;
	add.f32 	%f264, %f263, 0fCB40007F;
	neg.f32 	%f265, %f264;
	fma.rn.f32 	%f266, %f260, 0f3FB8AA3B, %f265;
	fma.rn.f32 	%f267, %f260, 0f32A57060, %f266;
	mov.b32 	%r94, %f263;
	shl.b32 	%r95, %r94, 23;
	mov.b32 	%f268, %r95;
	ex2.approx.ftz.f32 	%f269, %f267;
	fma.rn.f32 	%f550, %f269, %f268, %f258;
	add.s32 	%r156, %r156, 8192;
	add.s32 	%r155, %r155, 8;
	setp.ne.s32 	%p25, %r155, %r12;
	@%p25 bra 	$L__BB149_24;
$L__BB149_25:
	setp.eq.s32 	%p26, %r9, 0;
	@%p26 bra 	$L__BB149_33;
	setp.lt.u32 	%p27, %r10, 3;
	@%p27 bra 	$L__BB149_28;
	cvt.u64.u32 	%rd41, %r156;
	add.s64 	%rd42, %rd13, %rd41;
	shl.b64 	%rd43, %rd42, 2;
	add.s64 	%rd44, %rd1, %rd43;
	ld.global.f32 	%f271, [%rd44];
	sub.f32 	%f272, %f271, %f19;
	fma.rn.f32 	%f273, %f272, 0f3BBB989D, 0f3F000000;
	cvt.sat.f32.f32 	%f274, %f273;
	mov.f32 	%f275, 0f4B400001;
	mov.f32 	%f276, 0f437C0000;
	fma.rm.f32 	%f277, %f274, %f276, %f275;
	add.f32 	%f278, %f277, 0fCB40007F;
	neg.f32 	%f279, %f278;
	fma.rn.f32 	%f280, %f272, 0f3FB8AA3B, %f279;
	fma.rn.f32 	%f281, %f272, 0f32A57060, %f280;
	mov.b32 	%r96, %f277;
	shl.b32 	%r97, %r96, 23;
	mov.b32 	%f282, %r97;
	ex2.approx.ftz.f32 	%f283, %f281;
	fma.rn.f32 	%f284, %f283, %f282, %f550;
	ld.global.f32 	%f285, [%rd44+4096];
	sub.f32 	%f286, %f285, %f19;
	fma.rn.f32 	%f287, %f286, 0f3BBB989D, 0f3F000000;
	cvt.sat.f32.f32 	%f288, %f287;
	fma.rm.f32 	%f289, %f288, %f276, %f275;
	add.f32 	%f290, %f289, 0fCB40007F;
	neg.f32 	%f291, %f290;
	fma.rn.f32 	%f292, %f286, 0f3FB8AA3B, %f291;
	fma.rn.f32 	%f293, %f286, 0f32A57060, %f292;
	mov.b32 	%r98, %f289;
	shl.b32 	%r99, %r98, 23;
	mov.b32 	%f294, %r99;
	ex2.approx.ftz.f32 	%f295, %f293;
	fma.rn.f32 	%f296, %f295, %f294, %f284;
	ld.global.f32 	%f297, [%rd44+8192];
	sub.f32 	%f298, %f297, %f19;
	fma.rn.f32 	%f299, %f298, 0f3BBB989D, 0f3F000000;
	cvt.sat.f32.f32 	%f300, %f299;
	fma.rm.f32 	%f301, %f300, %f276, %f275;
	add.f32 	%f302, %f301, 0fCB40007F;
	neg.f32 	%f303, %f302;
	fma.rn.f32 	%f304, %f298, 0f3FB8AA3B, %f303;
	fma.rn.f32 	%f305, %f298, 0f32A57060, %f304;
	mov.b32 	%r100, %f301;
	shl.b32 	%r101, %r100, 23;
	mov.b32 	%f306, %r101;
	ex2.approx.ftz.f32 	%f307, %f305;
	fma.rn.f32 	%f308, %f307, %f306, %f296;
	ld.global.f32 	%f309, [%rd44+12288];
	sub.f32 	%f310, %f309, %f19;
	fma.rn.f32 	%f311, %f310, 0f3BBB989D, 0f3F000000;
	cvt.sat.f32.f32 	%f312, %f311;
	fma.rm.f32 	%f313, %f312, %f276, %f275;
	add.f32 	%f314, %f313, 0fCB40007F;
	neg.f32 	%f315, %f314;
	fma.rn.f32 	%f316, %f310, 0f3FB8AA3B, %f315;
	fma.rn.f32 	%f317, %f310, 0f32A57060, %f316;
	mov.b32 	%r102, %f313;
	shl.b32 	%r103, %r102, 23;
	mov.b32 	%f318, %r103;
	ex2.approx.ftz.f32 	%f319, %f317;
	fma.rn.f32 	%f550, %f319, %f318, %f308;
	add.s32 	%r156, %r156, 4096;
$L__BB149_28:
	setp.eq.s32 	%p28, %r11, 0;
	@%p28 bra 	$L__BB149_33;
	setp.eq.s32 	%p29, %r13, 0;
	@%p29 bra 	$L__BB149_31;
	cvt.u64.u32 	%rd45, %r156;
	add.s64 	%rd46, %rd13, %rd45;
	shl.b64 	%rd47, %rd46, 2;
	add.s64 	%rd48, %rd1, %rd47;
	ld.global.f32 	%f321, [%rd48];
	sub.f32 	%f322, %f321, %f19;
	fma.rn.f32 	%f323, %f322, 0f3BBB989D, 0f3F000000;
	cvt.sat.f32.f32 	%f324, %f323;
	mov.f32 	%f325, 0f4B400001;
	mov.f32 	%f326, 0f437C0000;
	fma.rm.f32 	%f327, %f324, %f326, %f325;
	add.f32 	%f328, %f327, 0fCB40007F;
	neg.f32 	%f329, %f328;
	fma.rn.f32 	%f330, %f322, 0f3FB8AA3B, %f329;
	fma.rn.f32 	%f331, %f322, 0f32A57060, %f330;
	mov.b32 	%r104, %f327;
	shl.b32 	%r105, %r104, 23;
	mov.b32 	%f332, %r105;
	ex2.approx.ftz.f32 	%f333, %f331;
	fma.rn.f32 	%f334, %f333, %f332, %f550;
	ld.global.f32 	%f335, [%rd48+4096];
	sub.f32 	%f336, %f335, %f19;
	fma.rn.f32 	%f337, %f336, 0f3BBB989D, 0f3F000000;
	cvt.sat.f32.f32 	%f338, %f337;
	fma.rm.f32 	%f339, %f338, %f326, %f325;
	add.f32 	%f340, %f339, 0fCB40007F;
	neg.f32 	%f341, %f340;
	fma.rn.f32 	%f342, %f336, 0f3FB8AA3B, %f341;
	fma.rn.f32 	%f343, %f336, 0f32A57060, %f342;
	mov.b32 	%r106, %f339;
	shl.b32 	%r107, %r106, 23;
	mov.b32 	%f344, %r107;
	ex2.approx.ftz.f32 	%f345, %f343;
	fma.rn.f32 	%f550, %f345, %f344, %f334;
	add.s32 	%r156, %r156, 2048;
$L__BB149_31:
	setp.ne.s32 	%p30, %r14, 0;
	@%p30 bra 	$L__BB149_33;
	cvt.u64.u32 	%rd49, %r156;
	add.s64 	%rd50, %rd13, %rd49;
	shl.b64 	%rd51, %rd50, 2;
	add.s64 	%rd52, %rd1, %rd51;
	ld.global.f32 	%f346, [%rd52];
	sub.f32 	%f347, %f346, %f19;
	fma.rn.f32 	%f348, %f347, 0f3BBB989D, 0f3F000000;
	cvt.sat.f32.f32 	%f349, %f348;
	mov.f32 	%f350, 0f4B400001;
	mov.f32 	%f351, 0f437C0000;
	fma.rm.f32 	%f352, %f349, %f351, %f350;
	add.f32 	%f353, %f352, 0fCB40007F;
	neg.f32 	%f354, %f353;
	fma.rn.f32 	%f355, %f347, 0f3FB8AA3B, %f354;
	fma.rn.f32 	%f356, %f347, 0f32A57060, %f355;
	mov.b32 	%r108, %f352;
	shl.b32 	%r109, %r108, 23;
	mov.b32 	%f357, %r109;
	ex2.approx.ftz.f32 	%f358, %f356;
	fma.rn.f32 	%f550, %f358, %f357, %f550;
$L__BB149_33:
	setp.gt.s32 	%p31, %r42, 15;
	setp.gt.s32 	%p32, %r42, 23;
	setp.gt.s32 	%p33, %r42, 27;
	setp.gt.s32 	%p34, %r42, 29;
	setp.gt.s32 	%p35, %r42, 30;
	mov.b32 	%r111, %f550;
	mov.b32 	%r112, 1;
	mov.b32 	%r133, 31;
	mov.b32 	%r134, -1;
	// begin inline asm
	shfl.sync.down.b32 %r110, %r111, %r112, %r133, %r134;
	// end inline asm
	mov.b32 	%f359, %r110;
	add.f32 	%f360, %f550, %f359;
	selp.f32 	%f361, %f550, %f360, %p35;
	mov.b32 	%r116, %f361;
	mov.b32 	%r117, 2;
	// begin inline asm
	shfl.sync.down.b32 %r115, %r116, %r117, %r133, %r134;
	// end inline asm
	mov.b32 	%f362, %r115;
	add.f32 	%f363, %f361, %f362;
	selp.f32 	%f364, %f361, %f363, %p34;
	mov.b32 	%r121, %f364;
	mov.b32 	%r122, 4;
	// begin inline asm
	shfl.sync.down.b32 %r120, %r121, %r122, %r133, %r134;
	// end inline asm
	mov.b32 	%f365, %r120;
	add.f32 	%f366, %f364, %f365;
	selp.f32 	%f367, %f364, %f366, %p33;
	mov.b32 	%r126, %f367;
	mov.b32 	%r127, 8;
	// begin inline asm
	shfl.sync.down.b32 %r125, %r126, %r127, %r133, %r134;
	// end inline asm
	mov.b32 	%f368, %r125;
	add.f32 	%f369, %f367, %f368;
	selp.f32 	%f370, %f367, %f369, %p32;
	mov.b32 	%r131, %f370;
	mov.b32 	%r132, 16;
	// begin inline asm
	shfl.sync.down.b32 %r130, %r131, %r132, %r133, %r134;
	// end inline asm
	mov.b32 	%f371, %r130;
	add.f32 	%f372, %f370, %f371;
	selp.f32 	%f32, %f370, %f372, %p31;
	not.pred 	%p36, %p45;
	@%p36 bra 	$L__BB149_35;
	st.shared.f32 	[%r5], %f32;
$L__BB149_35:
	setp.ne.s32 	%p37, %r1, 0;
	bar.sync 	0;
	@%p37 bra 	$L__BB149_37;
	ld.shared.f32 	%f373, [_ZZ14BlockAllReduceI5SumOpfLi1024EET0_S1_E12temp_storage+36];
	add.f32 	%f374, %f32, %f373;
	ld.shared.f32 	%f375, [_ZZ14BlockAllReduceI5SumOpfLi1024EET0_S1_E12temp_storage+40];
	add.f32 	%f376, %f374, %f375;
	ld.shared.f32 	%f377, [_ZZ14BlockAllReduceI5SumOpfLi1024EET0_S1_E12temp_storage+44];
	add.f32 	%f378, %f376, %f377;
	ld.shared.f32 	%f379, [_ZZ14BlockAllReduceI5SumOpfLi1024EET0_S1_E12temp_storage+48];
	add.f32 	%f380, %f378, %f379;
	ld.shared.f32 	%f381, [_ZZ14BlockAllReduceI5SumOpfLi1024EET0_S1_E12temp_storage+52];
	add.f32 	%f382, %f380, %f381;
	ld.shared.f32 	%f383, [_ZZ14BlockAllReduceI5SumOpfLi1024EET0_S1_E12temp_storage+56];
	add.f32 	%f384, %f382, %f383;
	ld.shared.f32 	%f385, [_ZZ14BlockAllReduceI5SumOpfLi1024EET0_S1_E12temp_storage+60];
	add.f32 	%f386, %f384, %f385;
	ld.shared.f32 	%f387, [_ZZ14BlockAllReduceI5SumOpfLi1024EET0_S1_E12temp_storage+64];
	add.f32 	%f388, %f386, %f387;
	ld.shared.f32 	%f389, [_ZZ14BlockAllReduceI5SumOpfLi1024EET0_S1_E12temp_storage+68];
	add.f32 	%f390, %f388, %f389;
	ld.shared.f32 	%f391, [_ZZ14BlockAllReduceI5SumOpfLi1024EET0_S1_E12temp_storage+72];
	add.f32 	%f392, %f390, %f391;
	ld.shared.f32 	%f393, [_ZZ14BlockAllReduceI5SumOpfLi1024EET0_S1_E12temp_storage+76];
	add.f32 	%f394, %f392, %f393;
	ld.shared.f32 	%f395, [_ZZ14BlockAllReduceI5SumOpfLi1024EET0_S1_E12temp_storage+80];
	add.f32 	%f396, %f394, %f395;
	ld.shared.f32 	%f397, [_ZZ14BlockAllReduceI5SumOpfLi1024EET0_S1_E12temp_storage+84];
	add.f32 	%f398, %f396, %f397;
	ld.shared.f32 	%f399, [_ZZ14BlockAllReduceI5SumOpfLi1024EET0_S1_E12temp_storage+88];
	add.f32 	%f400, %f398, %f399;
	ld.shared.f32 	%f401, [_ZZ14BlockAllReduceI5SumOpfLi1024EET0_S1_E12temp_storage+92];
	add.f32 	%f402, %f400, %f401;
	ld.shared.f32 	%f403, [_ZZ14BlockAllReduceI5SumOpfLi1024EET0_S1_E12temp_storage+96];
	add.f32 	%f404, %f402, %f403;
	ld.shared.f32 	%f405, [_ZZ14BlockAllReduceI5SumOpfLi1024EET0_S1_E12temp_storage+100];
	add.f32 	%f406, %f404, %f405;
	ld.shared.f32 	%f407, [_ZZ14BlockAllReduceI5SumOpfLi1024EET0_S1_E12temp_storage+104];
	add.f32 	%f408, %f406, %f407;
	ld.shared.f32 	%f409, [_ZZ14BlockAllReduceI5SumOpfLi1024EET0_S1_E12temp_storage+108];
	add.f32 	%f410, %f408, %f409;
	ld.shared.f32 	%f411, [_ZZ14BlockAllReduceI5SumOpfLi1024EET0_S1_E12temp_storage+112];
	add.f32 	%f412, %f410, %f411;
	ld.shared.f32 	%f413, [_ZZ14BlockAllReduceI5SumOpfLi1024EET0_S1_E12temp_storage+116];
	add.f32 	%f414, %f412, %f413;
	ld.shared.f32 	%f415, [_ZZ14BlockAllReduceI5SumOpfLi1024EET0_S1_E12temp_storage+120];
	add.f32 	%f416, %f414, %f415;
	ld.shared.f32 	%f417, [_ZZ14BlockAllReduceI5SumOpfLi1024EET0_S1_E12temp_storage+124];
	add.f32 	%f418, %f416, %f417;
	ld.shared.f32 	%f419, [_ZZ14BlockAllReduceI5SumOpfLi1024EET0_S1_E12temp_storage+128];
	add.f32 	%f420, %f418, %f419;
	ld.shared.f32 	%f421, [_ZZ14BlockAllReduceI5SumOpfLi1024EET0_S1_E12temp_storage+132];
	add.f32 	%f422, %f420, %f421;
	ld.shared.f32 	%f423, [_ZZ14BlockAllReduceI5SumOpfLi1024EET0_S1_E12temp_storage+136];
	add.f32 	%f424, %f422, %f423;
	ld.shared.f32 	%f425, [_ZZ14BlockAllReduceI5SumOpfLi1024EET0_S1_E12temp_storage+140];
	add.f32 	%f426, %f424, %f425;
	ld.shared.f32 	%f427, [_ZZ14BlockAllReduceI5SumOpfLi1024EET0_S1_E12temp_storage+144];
	add.f32 	%f428, %f426, %f427;
	ld.shared.f32 	%f429, [_ZZ14BlockAllReduceI5SumOpfLi1024EET0_S1_E12temp_storage+148];
	add.f32 	%f430, %f428, %f429;
	ld.shared.f32 	%f431, [_ZZ14BlockAllReduceI5SumOpfLi1024EET0_S1_E12temp_storage+152];
	add.f32 	%f432, %f430, %f431;
	ld.shared.f32 	%f433, [_ZZ14BlockAllReduceI5SumOpfLi1024EET0_S1_E12temp_storage+156];
	add.f32 	%f434, %f432, %f433;
	st.shared.f32 	[_ZZ14BlockAllReduceI5SumOpfLi1024EET0_S1_E16result_broadcast], %f434;
$L__BB149_37:
	setp.ge.s32 	%p38, %r1, %r2;
	bar.sync 	0;
	ld.shared.f32 	%f33, [_ZZ14BlockAllReduceI5SumOpfLi1024EET0_S1_E16result_broadcast];
	@%p38 bra 	$L__BB149_44;
	setp.eq.s32 	%p39, %r11, 0;
	mul.lo.s64 	%rd14, %rd64, %rd2;
	mul.lo.s64 	%rd15, %rd64, %rd20;
	mov.u32 	%r159, %r1;
	@%p39 bra 	$L__BB149_42;
	setp.eq.s32 	%p40, %r11, 1;
	add.s64 	%rd53, %rd14, %rd6;
	shl.b64 	%rd54, %rd53, 2;
	add.s64 	%rd16, %rd1, %rd54;
	ld.global.f32 	%f435, [%rd16];
	sub.f32 	%f436, %f435, %f19;
	fma.rn.f32 	%f437, %f436, 0f3BBB989D, 0f3F000000;
	cvt.sat.f32.f32 	%f438, %f437;
	mov.f32 	%f439, 0f4B400001;
	mov.f32 	%f440, 0f437C0000;
	fma.rm.f32 	%f441, %f438, %f440, %f439;
	add.f32 	%f442, %f441, 0fCB40007F;
	neg.f32 	%f443, %f442;
	fma.rn.f32 	%f444, %f436, 0f3FB8AA3B, %f443;
	fma.rn.f32 	%f445, %f436, 0f32A57060, %f444;
	mov.b32 	%r135, %f441;
	shl.b32 	%r136, %r135, 23;
	mov.b32 	%f446, %r136;
	ex2.approx.ftz.f32 	%f447, %f445;
	mul.f32 	%f448, %f447, %f446;
	div.rn.f32 	%f449, %f448, %f33;
	add.s64 	%rd55, %rd15, %rd6;
	shl.b64 	%rd56, %rd55, 2;
	add.s64 	%rd17, %rd3, %rd56;
	st.global.f32 	[%rd17], %f449;
	mov.u32 	%r159, %r15;
	@%p40 bra 	$L__BB149_42;
	setp.eq.s32 	%p41, %r11, 2;
	ld.global.f32 	%f450, [%rd16+4096];
	sub.f32 	%f451, %f450, %f19;
	fma.rn.f32 	%f452, %f451, 0f3BBB989D, 0f3F000000;
	cvt.sat.f32.f32 	%f453, %f452;
	mov.f32 	%f454, 0f4B400001;
	mov.f32 	%f455, 0f437C0000;
	fma.rm.f32 	%f456, %f453, %f455, %f454;
	add.f32 	%f457, %f456, 0fCB40007F;
	neg.f32 	%f458, %f457;
	fma.rn.f32 	%f459, %f451, 0f3FB8AA3B, %f458;
	fma.rn.f32 	%f460, %f451, 0f32A57060, %f459;
	mov.b32 	%r137, %f456;
	shl.b32 	%r138, %r137, 23;
	mov.b32 	%f461, %r138;
	ex2.approx.ftz.f32 	%f462, %f460;
	mul.f32 	%f463, %f462, %f461;
	div.rn.f32 	%f464, %f463, %f33;
	st.global.f32 	[%rd17+4096], %f464;
	mov.u32 	%r159, %r16;
	@%p41 bra 	$L__BB149_42;
	ld.global.f32 	%f465, [%rd16+8192];
	sub.f32 	%f466, %f465, %f19;
	fma.rn.f32 	%f467, %f466, 0f3BBB989D, 0f3F000000;
	cvt.sat.f32.f32 	%f468, %f467;
	mov.f32 	%f469, 0f4B400001;
	mov.f32 	%f470, 0f437C0000;
	fma.rm.f32 	%f471, %f468, %f470, %f469;
	add.f32 	%f472, %f471, 0fCB40007F;
	neg.f32 	%f473, %f472;
	fma.rn.f32 	%f474, %f466, 0f3FB8AA3B, %f473;
	fma.rn.f32 	%f475, %f466, 0f32A57060, %f474;
	mov.b32 	%r139, %f471;
	shl.b32 	%r140, %r139, 23;
	mov.b32 	%f476, %r140;
	ex2.approx.ftz.f32 	%f477, %f475;
	mul.f32 	%f478, %f477, %f476;
	div.rn.f32 	%f479, %f478, %f33;
	st.global.f32 	[%rd17+8192], %f479;
	mov.u32 	%r159, %r17;
$L__BB149_42:
	setp.lt.u32 	%p42, %r6, 3072;
	@%p42 bra 	$L__BB149_44;
$L__BB149_43:
	cvt.u64.u32 	%rd57, %r159;
	add.s64 	%rd58, %rd14, %rd57;
	shl.b64 	%rd59, %rd58, 2;
	add.s64 	%rd60, %rd1, %rd59;
	ld.global.f32 	%f480, [%rd60];
	sub.f32 	%f481, %f480, %f19;
	fma.rn.f32 	%f482, %f481, 0f3BBB989D, 0f3F000000;
	cvt.sat.f32.f32 	%f483, %f482;
	mov.f32 	%f484, 0f4B400001;
	mov.f32 	%f485, 0f437C0000;
	fma.rm.f32 	%f486, %f483, %f485, %f484;
	add.f32 	%f487, %f486, 0fCB40007F;
	neg.f32 	%f488, %f487;
	fma.rn.f32 	%f489, %f481, 0f3FB8AA3B, %f488;
	fma.rn.f32 	%f490, %f481, 0f32A57060, %f489;
	mov.b32 	%r141, %f486;
	shl.b32 	%r142, %r141, 23;
	mov.b32 	%f491, %r142;
	ex2.approx.ftz.f32 	%f492, %f490;
	mul.f32 	%f493, %f492, %f491;
	div.rn.f32 	%f494, %f493, %f33;
	add.s64 	%rd61, %rd15, %rd57;
	shl.b64 	%rd62, %rd61, 2;
	add.s64 	%rd63, %rd3, %rd62;
	st.global.f32 	[%rd63], %f494;
	ld.global.f32 	%f495, [%rd60+4096];
	sub.f32 	%f496, %f495, %f19;
	fma.rn.f32 	%f497, %f496, 0f3BBB989D, 0f3F000000;
	cvt.sat.f32.f32 	%f498, %f497;
	fma.rm.f32 	%f499, %f498, %f485, %f484;
	add.f32 	%f500, %f499, 0fCB40007F;
	neg.f32 	%f501, %f500;
	fma.rn.f32 	%f502, %f496, 0f3FB8AA3B, %f501;
	fma.rn.f32 	%f503, %f496, 0f32A57060, %f502;
	mov.b32 	%r143, %f499;
	shl.b32 	%r144, %r143, 23;
	mov.b32 	%f504, %r144;
	ex2.approx.ftz.f32 	%f505, %f503;
	mul.f32 	%f506, %f505, %f504;
	div.rn.f32 	%f507, %f506, %f33;
	st.global.f32 	[%rd63+4096], %f507;
	ld.global.f32 	%f508, [%rd60+8192];
	sub.f32 	%f509, %f508, %f19;
	fma.rn.f32 	%f510, %f509, 0f3BBB989D, 0f3F000000;
	cvt.sat.f32.f32 	%f511, %f510;
	fma.rm.f32 	%f512, %f511, %f485, %f484;
	add.f32 	%f513, %f512, 0fCB40007F;
	neg.f32 	%f514, %f513;
	fma.rn.f32 	%f515, %f509, 0f3FB8AA3B, %f514;
	fma.rn.f32 	%f516, %f509, 0f32A57060, %f515;
	mov.b32 	%r145, %f512;
	shl.b32 	%r146, %r145, 23;
	mov.b32 	%f517, %r146;
	ex2.approx.ftz.f32 	%f518, %f516;
	mul.f32 	%f519, %f518, %f517;
	div.rn.f32 	%f520, %f519, %f33;
	st.global.f32 	[%rd63+8192], %f520;
	ld.global.f32 	%f521, [%rd60+12288];
	sub.f32 	%f522, %f521, %f19;
	fma.rn.f32 	%f523, %f522, 0f3BBB989D, 0f3F000000;
	cvt.sat.f32.f32 	%f524, %f523;
	fma.rm.f32 	%f525, %f524, %f485, %f484;
	add.f32 	%f526, %f525, 0fCB40007F;
	neg.f32 	%f527, %f526;
	fma.rn.f32 	%f528, %f522, 0f3FB8AA3B, %f527;
	fma.rn.f32 	%f529, %f522, 0f32A57060, %f528;
	mov.b32 	%r147, %f525;
	shl.b32 	%r148, %r147, 23;
	mov.b32 	%f530, %r148;
	ex2.approx.ftz.f32 	%f531, %f529;
	mul.f32 	%f532, %f531, %f530;
	div.rn.f32 	%f533, %f532, %f33;
	st.global.f32 	[%rd63+12288], %f533;
	add.s32 	%r159, %r159, 4096;
	setp.lt.s32 	%p43, %r159, %r2;
	@%p43 bra 	$L__BB149_43;
$L__BB149_44:
	add.s64 	%rd64, %rd64, %rd5;
	setp.lt.s64 	%p44, %rd64, %rd21;
	@%p44 bra 	$L__BB149_2;
$L__BB149_45:
	ret;

}
	// .globl	_ZN3cub18CUB_300001_SM_10006detail11EmptyKernelIvEEvv
.visible .entry _ZN3cub18CUB_300001_SM_10006detail11EmptyKernelIvEEvv()
{


	ret;

}


// ===== COMPILED SASS (sm_100) =====

	.target	sm_100

	.elftype	@"ET_EXEC"


//--------------------- .note.nv.tkinfo           --------------------------
	.section	.note.nv.tkinfo,"",@"SHT_NOTE"
	.sectionflags	@"SHF_NOTE_NV_TKINFO"
	.tkinfo
        /*0018*/ 	.word	0x00000002
        /*0030*/ 	.string	""
        /*0030*/ 	.string	"ptxas"
        /*0030*/ 	.string	"Cuda compilation tools, release 13.0, V13.0.88"
        /*0030*/ 	.string	"Build cuda_13.0.r13.0/compiler.36424714_0"
        /*0030*/ 	.string	"-arch sm_100 -m 64 "



//--------------------- .note.nv.cuinfo           --------------------------
	.section	.note.nv.cuinfo,"",@"SHT_NOTE"
	.sectionflags	@"SHF_NOTE_NV_CUINFO"
        /*0018*/ 	.short	0x0002
        /*001a*/ 	.short	0x0064
        /*001c*/ 	.short	0x0082
	.zero		2


//--------------------- .nv.info                  --------------------------
	.section	.nv.info,"",@"SHT_CUDA_INFO"
	.align	4


	//----- nvinfo : EIATTR_REGCOUNT
	.align		4
        /*0000*/ 	.byte	0x04, 0x2f
        /*0002*/ 	.short	(.L_189 - .L_188)
	.align		4
.L_188:
        /*0004*/ 	.word	index@(_Z15SoftmaxWarpImplI10DirectLoadIffE11DirectStoreIffEfLi2ELi2ELi1ELi2ELb0EL9Algorithm0EEvT_T0_ll)
        /*0008*/ 	.word	0x0000001b


	//----- nvinfo : EIATTR_FRAME_SIZE
	.align		4
.L_189:
        /*000c*/ 	.byte	0x04, 0x11
        /*000e*/ 	.short	(.L_191 - .L_190)
	.align		4
.L_190:
        /*0010*/ 	.word	index@($__internal_169_$__cuda_sm3x_div_rn_noftz_f32_slowpath)
        /*0014*/ 	.word	0x00000000


	//----- nvinfo : EIATTR_FRAME_SIZE
	.align		4
.L_191:
        /*0018*/ 	.byte	0x04, 0x11
        /*001a*/ 	.short	(.L_193 - .L_192)
	.align		4
.L_192:
        /*001c*/ 	.word	index@(_Z15SoftmaxWarpImplI10DirectLoadIffE11DirectStoreIffEfLi2ELi2ELi1ELi2ELb0EL9Algorithm0EEvT_T0_ll)
        /*0020*/ 	.word	0x00000000


	//----- nvinfo : EIATTR_REGCOUNT
	.align		4
.L_193:
        /*0024*/ 	.byte	0x04, 0x2f
        /*0026*/ 	.short	(.L_195 - .L_194)
	.align		4
.L_194:
        /*0028*/ 	.word	index@(_Z15SoftmaxWarpImplI10DirectLoadIffE11DirectStoreIffEfLi2ELi2ELi1ELi2ELb1EL9Algorithm0EEvT_T0_ll)
        /*002c*/ 	.word	0x0000001b


	//----- nvinfo : EIATTR_FRAME_SIZE
	.align		4
.L_195:
        /*0030*/ 	.byte	0x04, 0x11
        /*0032*/ 	.short	(.L_197 - .L_196)
	.align		4
.L_196:
        /*0034*/ 	.word	index@($__internal_168_$__cuda_sm3x_div_rn_noftz_f32_slowpath)
        /*0038*/ 	.word	0x00000000


	//----- nvinfo : EIATTR_FRAME_SIZE
	.align		4
.L_197:
        /*003c*/ 	.byte	0x04, 0x11
        /*003e*/ 	.short	(.L_199 - .L_198)
	.align		4
.L_198:
        /*0040*/ 	.word	index@(_Z15SoftmaxWarpImplI10DirectLoadIffE11DirectStoreIffEfLi2ELi2ELi1ELi2ELb1EL9Algorithm0EEvT_T0_ll)
        /*0044*/ 	.word	0x00000000


	//----- nvinfo : EIATTR_REGCOUNT
	.align		4
.L_199:
        /*0048*/ 	.byte	0x04, 0x2f
        /*004a*/ 	.short	(.L_201 - .L_200)
	.align		4
.L_200:
        /*004c*/ 	.word	index@(_Z15SoftmaxWarpImplI10DirectLoadIffE11DirectStoreIffEfLi2ELi2ELi1ELi1ELb0EL9Algorithm0EEvT_T0_ll)
        /*0050*/ 	.word	0x0000001c


	//----- nvinfo : EIATTR_FRAME_SIZE
	.align		4
.L_201:
        /*0054*/ 	.byte	0x04, 0x11
        /*0056*/ 	.short	(.L_203 - .L_202)
	.align		4
.L_202:
        /*0058*/ 	.word	index@($__internal_167_$__cuda_sm3x_div_rn_noftz_f32_slowpath)
        /*005c*/ 	.word	0x00000000


	//----- nvinfo : EIATTR_FRAME_SIZE
	.align		4
.L_203:
        /*0060*/ 	.byte	0x04, 0x11
        /*0062*/ 	.short	(.L_205 - .L_204)
	.align		4
.L_204:
        /*0064*/ 	.word	index@($__internal_166_$__cuda_sm20_div_u64)
        /*0068*/ 	.word	0x00000000


	//----- nvinfo : EIATTR_FRAME_SIZE
	.align		4
.L_205:
        /*006c*/ 	.byte	0x04, 0x11
        /*006e*/ 	.short	(.L_207 - .L_206)
	.align		4
.L_206:
        /*0070*/ 	.word	index@(_Z15SoftmaxWarpImplI10DirectLoadIffE11DirectStoreIffEfLi2ELi2ELi1ELi1ELb0EL9Algorithm0EEvT_T0_ll)
        /*0074*/ 	.word	0x00000000


	//----- nvinfo : EIATTR_REGCOUNT
	.align		4
.L_207:
        /*0078*/ 	.byte	0x04, 0x2f
        /*007a*/ 	.short	(.L_209 - .L_208)
	.align		4
.L_208:
        /*007c*/ 	.word	index@(_Z15SoftmaxWarpImplI10DirectLoadIffE11DirectStoreIffEfLi2ELi2ELi1ELi1ELb1EL9Algorithm0EEvT_T0_ll)
        /*0080*/ 	.word	0x0000001d


	//----- nvinfo : EIATTR_FRAME_SIZE
	.align		4
.L_209:
        /*0084*/ 	.byte	0x04, 0x11
        /*0086*/ 	.short	(.L_211 - .L_210)
	.align		4
.L_210:
        /*0088*/ 	.word	index@($__internal_165_$__cuda_sm3x_div_rn_noftz_f32_slowpath)
        /*008c*/ 	.word	0x00000000


	//----- nvinfo : EIATTR_FRAME_SIZE
	.align		4
.L_211:
        /*0090*/ 	.byte	0x04, 0x11
        /*0092*/ 	.short	(.L_213 - .L_212)
	.align		4
.L_212:
        /*0094*/ 	.word	index@($__internal_164_$__cuda_sm20_div_u64)
        /*0098*/ 	.word	0x00000000


	//----- nvinfo : EIATTR_FRAME_SIZE
	.align		4
.L_213:
        /*009c*/ 	.byte	0x04, 0x11
        /*009e*/ 	.short	(.L_215 - .L_214)
	.align		4
.L_214:
        /*00a0*/ 	.word	index@(_Z15SoftmaxWarpImplI10DirectLoadIffE11DirectStoreIffEfLi2ELi2ELi1ELi1ELb1EL9Algorithm0EEvT_T0_ll)
        /*00a4*/ 	.word	0x00000000


	//----- nvinfo : EIATTR_REGCOUNT
	.align		4
.L_215:
        /*00a8*/ 	.byte	0x04, 0x2f
        /*00aa*/ 	.short	(.L_217 - .L_216)
	.align		4
.L_216:
        /*00ac*/ 	.word	index@(_Z15SoftmaxWarpImplI10DirectLoadIffE11DirectStoreIffEfLi2ELi2ELi2ELi2ELb0EL9Algorithm0EEvT_T0_ll)
        /*00b0*/ 	.word	0x0000001d


	//----- nvinfo : EIATTR_FRAME_SIZE
	.align		4
.L_217:
        /*00b4*/ 	.byte	0x04, 0x11
        /*00b6*/ 	.short	(.L_219 - .L_218)
	.align		4
.L_218:
        /*00b8*/ 	.word	index@($__internal_163_$__cuda_sm3x_div_rn_noftz_f32_slowpath)
        /*00bc*/ 	.word	0x00000000


	//----- nvinfo : EIATTR_FRAME_SIZE
	.align		4
.L_219:
        /*00c0*/ 	.byte	0x04, 0x11
        /*00c2*/ 	.short	(.L_221 - .L_220)
	.align		4
.L_220:
        /*00c4*/ 	.word	index@(_Z15SoftmaxWarpImplI10DirectLoadIffE11DirectStoreIffEfLi2ELi2ELi2ELi2ELb0EL9Algorithm0EEvT_T0_ll)
        /*00c8*/ 	.word	0x00000000


	//----- nvinfo : EIATTR_REGCOUNT
	.align		4
.L_221:
        /*00cc*/ 	.byte	0x04, 0x2f
        /*00ce*/ 	.short	(.L_223 - .L_222)
	.align		4
.L_222:
        /*00d0*/ 	.word	index@(_Z15SoftmaxWarpImplI10DirectLoadIffE11DirectStoreIffEfLi2ELi2ELi2ELi2ELb1EL9Algorithm0EEvT_T0_ll)
        /*00d4*/ 	.word	0x0000001b


	//----- nvinfo : EIATTR_FRAME_SIZE
	.align		4
.L_223:
        /*00d8*/ 	.byte	0x04, 0x11
        /*00da*/ 	.short	(.L_225 - .L_224)
	.align		4
.L_224:
        /*00dc*/ 	.word	index@($__internal_162_$__cuda_sm3x_div_rn_noftz_f32_slowpath)
        /*00e0*/ 	.word	0x00000000


	//----- nvinfo : EIATTR_FRAME_SIZE
	.align		4
.L_225:
        /*00e4*/ 	.byte	0x04, 0x11
        /*00e6*/ 	.short	(.L_227 - .L_226)
	.align		4
.L_226:
        /*00e8*/ 	.word	index@(_Z15SoftmaxWarpImplI10DirectLoadIffE11DirectStoreIffEfLi2ELi2ELi2ELi2ELb1EL9Algorithm0EEvT_T0_ll)
        /*00ec*/ 	.word	0x00000000


	//----- nvinfo : EIATTR_REGCOUNT
	.align		4
.L_227:
        /*00f0*/ 	.byte	0x04, 0x2f
        /*00f2*/ 	.short	(.L_229 - .L_228)
	.align		4
.L_228:
        /*00f4*/ 	.word	index@(_Z15SoftmaxWarpImplI10DirectLoadIffE11DirectStoreIffEfLi2ELi2ELi2ELi1ELb0EL9Algorithm0EEvT_T0_ll)
        /*00f8*/ 	.word	0x0000001e


	//----- nvinfo : EIATTR_FRAME_SIZE
	.align		4
.L_229:
        /*00fc*/ 	.byte	0x04, 0x11
        /*00fe*/ 	.short	(.L_231 - .L_230)
	.align		4
.L_230:
        /*0100*/ 	.word	index@($__internal_161_$__cuda_sm3x_div_rn_noftz_f32_slowpath)
        /*0104*/ 	.word	0x00000000


	//----- nvinfo : EIATTR_FRAME_SIZE
	.align		4
.L_231:
        /*0108*/ 	.byte	0x04, 0x11
        /*010a*/ 	.short	(.L_233 - .L_232)
	.align		4
.L_232:
        /*010c*/ 	.word	index@($__internal_160_$__cuda_sm20_div_u64)
        /*0110*/ 	.word	0x00000000


	//----- nvinfo : EIATTR_FRAME_SIZE
	.align		4
.L_233:
        /*0114*/ 	.byte	0x04, 0x11
        /*0116*/ 	.short	(.L_235 - .L_234)
	.align		4
.L_234:
        /*0118*/ 	.word	index@(_Z15SoftmaxWarpImplI10DirectLoadIffE11DirectStoreIffEfLi2ELi2ELi2ELi1ELb0EL9Algorithm0EEvT_T0_ll)
        /*011c*/ 	.word	0x00000000


	//----- nvinfo : EIATTR_REGCOUNT
	.align		4
.L_235:
        /*0120*/ 	.byte	0x04, 0x2f
        /*0122*/ 	.short	(.L_237 - .L_236)
	.align		4
.L_236:
        /*0124*/ 	.word	index@(_Z15SoftmaxWarpImplI10DirectLoadIffE11DirectStoreIffEfLi2ELi2ELi2ELi1ELb1EL9Algorithm0EEvT_T0_ll)
        /*0128*/ 	.word	0x0000001e


	//----- nvinfo : EIATTR_FRAME_SIZE
	.align		4
.L_237:
        /*012c*/ 	.byte	0x04, 0x11
        /*012e*/ 	.short	(.L_239 - .L_238)
	.align		4
.L_238:
        /*0130*/ 	.word	index@($__internal_159_$__cuda_sm3x_div_rn_noftz_f32_slowpath)
        /*0134*/ 	.word	0x00000000


	//----- nvinfo : EIATTR_FRAME_SIZE
	.align		4
.L_239:
        /*0138*/ 	.byte	0x04, 0x11
        /*013a*/ 	.short	(.L_241 - .L_240)
	.align		4
.L_240:
        /*013c*/ 	.word	index@($__internal_158_$__cuda_sm20_div_u64)
        /*0140*/ 	.word	0x00000000


	//----- nvinfo : EIATTR_FRAME_SIZE
	.align		4
.L_241:
        /*0144*/ 	.byte	0x04, 0x11
        /*0146*/ 	.short	(.L_243 - .L_242)
	.align		4
.L_242:
        /*0148*/ 	.word	index@(_Z15SoftmaxWarpImplI10DirectLoadIffE11DirectStoreIffEfLi2ELi2ELi2ELi1ELb1EL9Algorithm0EEvT_T0_ll)
        /*014c*/ 	.word	0x00000000


	//----- nvinfo : EIATTR_REGCOUNT
	.align		4
.L_243:
        /*0150*/ 	.byte	0x04, 0x2f
        /*0152*/ 	.short	(.L_245 - .L_244)
	.align		4
.L_244:
        /*0154*/ 	.word	index@(_Z15SoftmaxWarpImplI10DirectLoadIffE11DirectStoreIffEfLi2ELi2ELi4ELi2ELb0EL9Algorithm0EEvT_T0_ll)
        /*0158*/ 	.word	0x0000001d


	//----- nvinfo : EIATTR_FRAME_SIZE
	.align		4
.L_245:
        /*015c*/ 	.byte	0x04, 0x11
        /*015e*/ 	.short	(.L_247 - .L_246)
	.align		4
.L_246:
        /*0160*/ 	.word	index@($__internal_157_$__cuda_sm3x_div_rn_noftz_f32_slowpath)
        /*0164*/ 	.word	0x00000000


	//----- nvinfo : EIATTR_FRAME_SIZE
	.align		4
.L_247:
        /*0168*/ 	.byte	0x04, 0x11
        /*016a*/ 	.short	(.L_249 - .L_248)
	.align		4
.L_248:
        /*016c*/ 	.word	index@(_Z15SoftmaxWarpImplI10DirectLoadIffE11DirectStoreIffEfLi2ELi2ELi4ELi2ELb0EL9Algorithm0EEvT_T0_ll)
        /*0170*/ 	.word	0x00000000


	//----- nvinfo : EIATTR_REGCOUNT
	.align		4
.L_249:
        /*0174*/ 	.byte	0x04, 0x2f
        /*0176*/ 	.short	(.L_251 - .L_250)
	.align		4
.L_250:
        /*0178*/ 	.word	index@(_Z15SoftmaxWarpImplI10DirectLoadIffE11DirectStoreIffEfLi2ELi2ELi4ELi2ELb1EL9Algorithm0EEvT_T0_ll)
        /*017c*/ 	.word	0x0000001c


	//----- nvinfo : EIATTR_FRAME_SIZE
	.align		4
.L_251:
        /*0180*/ 	.byte	0x04, 0x11
        /*0182*/ 	.short	(.L_253 - .L_252)
	.align		4
.L_252:
        /*0184*/ 	.word	index@($__internal_156_$__cuda_sm3x_div_rn_noftz_f32_slowpath)
        /*0188*/ 	.word	0x00000000


	//----- nvinfo : EIATTR_FRAME_SIZE
	.align		4
.L_253:
        /*018c*/ 	.byte	0x04, 0x11
        /*018e*/ 	.short	(.L_255 - .L_254)
	.align		4
.L_254:
        /*0190*/ 	.word	index@(_Z15SoftmaxWarpImplI10DirectLoadIffE11DirectStoreIffEfLi2ELi2ELi4ELi2ELb1EL9Algorithm0EEvT_T0_ll)
        /*0194*/ 	.word	0x00000000


	//----- nvinfo : EIATTR_REGCOUNT
	.align		4
.L_255:
        /*0198*/ 	.byte	0x04, 0x2f
        /*019a*/ 	.short	(.L_257 - .L_256)
	.align		4
.L_256:
        /*019c*/ 	.word	index@(_Z15SoftmaxWarpImplI10DirectLoadIffE11DirectStoreIffEfLi2ELi2ELi4ELi1ELb0EL9Algorithm0EEvT_T0_ll)
        /*01a0*/ 	.word	0x0000001d


	//----- nvinfo : EIATTR_FRAME_SIZE
	.align		4
.L_257:
        /*01a4*/ 	.byte	0x04, 0x11
        /*01a6*/ 	.short	(.L_259 - .L_258)
	.align		4
.L_258:
        /*01a8*/ 	.word	index@($__internal_155_$__cuda_sm3x_div_rn_noftz_f32_slowpath)
        /*01ac*/ 	.word	0x00000000


	//----- nvinfo : EIATTR_FRAME_SIZE
	.align		4
.L_259:
        /*01b0*/ 	.byte	0x04, 0x11
        /*01b2*/ 	.short	(.L_261 - .L_260)
	.align		4
.L_260:
        /*01b4*/ 	.word	index@($__internal_154_$__cuda_sm20_div_u64)
        /*01b8*/ 	.word	0x00000000


	//----- nvinfo : EIATTR_FRAME_SIZE
	.align		4
.L_261:
        /*01bc*/ 	.byte	0x04, 0x11
        /*01be*/ 	.short	(.L_263 - .L_262)
	.align		4
.L_262:
        /*01c0*/ 	.word	index@(_Z15SoftmaxWarpImplI10DirectLoadIffE11DirectStoreIffEfLi2ELi2ELi4ELi1ELb0EL9Algorithm0EEvT_T0_ll)
        /*01c4*/ 	.word	0x00000000


	//----- nvinfo : EIATTR_REGCOUNT
	.align		4
.L_263:
        /*01c8*/ 	.byte	0x04, 0x2f
        /*01ca*/ 	.short	(.L_265 - .L_264)
	.align		4
.L_264:
        /*01cc*/ 	.word	index@(_Z15SoftmaxWarpImplI10DirectLoadIffE11DirectStoreIffEfLi2ELi2ELi4ELi1ELb1EL9Algorithm0EEvT_T0_ll)
        /*01d0*/ 	.word	0x0000001d


	//----- nvinfo : EIATTR_FRAME_SIZE
	.align		4
.L_265:
        /*01d4*/ 	.byte	0x04, 0x11
        /*01d6*/ 	.short	(.L_267 - .L_266)
	.align		4
.L_266:
        /*01d8*/ 	.word	index@($__internal_153_$__cuda_sm3x_div_rn_noftz_f32_slowpath)
        /*01dc*/ 	.word	0x00000000


	//----- nvinfo : EIATTR_FRAME_SIZE
	.align		4
.L_267:
        /*01e0*/ 	.byte	0x04, 0x11
        /*01e2*/ 	.short	(.L_269 - .L_268)
	.align		4
.L_268:
        /*01e4*/ 	.word	index@($__internal_152_$__cuda_sm20_div_u64)
        /*01e8*/ 	.word	0x00000000


	//----- nvinfo : EIATTR_FRAME_SIZE
	.align		4
.L_269:
        /*01ec*/ 	.byte	0x04, 0x11
        /*01ee*/ 	.short	(.L_271 - .L_270)
	.align		4
.L_270:
        /*01f0*/ 	.word	index@(_Z15SoftmaxWarpImplI10DirectLoadIffE11DirectStoreIffEfLi2ELi2ELi4ELi1ELb1EL9Algorithm0EEvT_T0_ll)
        /*01f4*/ 	.word	0x00000000


	//----- nvinfo : EIATTR_REGCOUNT
	.align		4
.L_271:
        /*01f8*/ 	.byte	0x04, 0x2f
        /*01fa*/ 	.short	(.L_273 - .L_272)
	.align		4
.L_272:
        /*01fc*/ 	.word	index@(_Z15SoftmaxWarpImplI10DirectLoadIffE11DirectStoreIffEfLi2ELi2ELi8ELi2ELb0EL9Algorithm0EEvT_T0_ll)
        /*0200*/ 	.word	0x0000001d


	//----- nvinfo : EIATTR_FRAME_SIZE
	.align		4
.L_273:
        /*0204*/ 	.byte	0x04, 0x11
        /*0206*/ 	.short	(.L_275 - .L_274)
	.align		4
.L_274:
        /*0208*/ 	.word	index@($__internal_151_$__cuda_sm3x_div_rn_noftz_f32_slowpath)
        /*020c*/ 	.word	0x00000000


	//----- nvinfo : EIATTR_FRAME_SIZE
	.align		4
.L_275:
        /*0210*/ 	.byte	0x04, 0x11
        /*0212*/ 	.short	(.L_277 - .L_276)
	.align		4
.L_276:
        /*0214*/ 	.word	index@(_Z15SoftmaxWarpImplI10DirectLoadIffE11DirectStoreIffEfLi2ELi2ELi8ELi2ELb0EL9Algorithm0EEvT_T0_ll)
        /*0218*/ 	.word	0x00000000


	//----- nvinfo : EIATTR_REGCOUNT
	.align		4
.L_277:
        /*021c*/ 	.byte	0x04, 0x2f
        /*021e*/ 	.short	(.L_279 - .L_278)
	.align		4
.L_278:
        /*0220*/ 	.word	index@(_Z15SoftmaxWarpImplI10DirectLoadIffE11DirectStoreIffEfLi2ELi2ELi8ELi2ELb1EL9Algorithm0EEvT_T0_ll)
        /*0224*/ 	.word	0x0000001e


	//----- nvinfo : EIATTR_FRAME_SIZE
	.align		4
.L_279:
        /*0228*/ 	.byte	0x04, 0x11
        /*022a*/ 	.short	(.L_281 - .L_280)
	.align		4
.L_280:
        /*022c*/ 	.word	index@($__internal_150_$__cuda_sm3x_div_rn_noftz_f32_slowpath)
        /*0230*/ 	.word	0x00000000


	//----- nvinfo : EIATTR_FRAME_SIZE
	.align		4
.L_281:
        /*0234*/ 	.byte	0x04, 0x11
        /*0236*/ 	.short	(.L_283 - .L_282)
	.align		4
.L_282:
        /*0238*/ 	.word	index@(_Z15SoftmaxWarpImplI10DirectLoadIffE11DirectStoreIffEfLi2ELi2ELi8ELi2ELb1EL9Algorithm0EEvT_T0_ll)
        /*023c*/ 	.word	0x00000000


	//----- nvinfo : EIATTR_REGCOUNT
	.align		4
.L_283:
        /*0240*/ 	.byte	0x04, 0x2f
        /*0242*/ 	.short	(.L_285 - .L_284)
	.align		4
.L_284:
        /*0244*/ 	.word	index@(_Z15SoftmaxWarpImplI10DirectLoadIffE11DirectStoreIffEfLi2ELi2ELi8ELi1ELb0EL9Algorithm0EEvT_T0_ll)
        /*0248*/ 	.word	0x0000001f


	//----- nvinfo : EIATTR_FRAME_SIZE
	.align		4
.L_285:
        /*024c*/ 	.byte	0x04, 0x11
        /*024e*/ 	.short	(.L_287 - .L_286)
	.align		4
.L_286:
        /*0250*/ 	.word	index@($__internal_149_$__cuda_sm3x_div_rn_noftz_f32_slowpath)
        /*0254*/ 	.word	0x00000000


	//----- nvinfo : EIATTR_FRAME_SIZE
	.align		4
.L_287:
        /*0258*/ 	.byte	0x04, 0x11
        /*025a*/ 	.short	(.L_289 - .L_288)
	.align		4
.L_288:
        /*025c*/ 	.word	index@($__internal_148_$__cuda_sm20_div_u64)
        /*0260*/ 	.word	0x00000000


	//----- nvinfo : EIATTR_FRAME_SIZE
	.align		4
.L_289:
        /*0264*/ 	.byte	0x04, 0x11
        /*0266*/ 	.short	(.L_291 - .L_290)
	.align		4
.L_290:
        /*0268*/ 	.word	index@(_Z15SoftmaxWarpImplI10DirectLoadIffE11DirectStoreIffEfLi2ELi2ELi8ELi1ELb0EL9Algorithm0EEvT_T0_ll)
        /*026c*/ 	.word	0x00000000


	//----- nvinfo : EIATTR_REGCOUNT
	.align		4
.L_291:
        /*0270*/ 	.byte	0x04, 0x2f
        /*0272*/ 	.short	(.L_293 - .L_292)
	.align		4
.L_292:
        /*0274*/ 	.word	index@(_Z15SoftmaxWarpImplI10DirectLoadIffE11DirectStoreIffEfLi2ELi2ELi8ELi1ELb1EL9Algorithm0EEvT_T0_ll)
        /*0278*/ 	.word	0x00000018


	//----- nvinfo : EIATTR_FRAME_SIZE
	.align		4
.L_293:
        /*027c*/ 	.byte	0x04, 0x11
        /*027e*/ 	.short	(.L_295 - .L_294)
	.align		4
.L_294:
        /*0280*/ 	.word	index@($__internal_147_$__cuda_sm3x_div_rn_noftz_f32_slowpath)
        /*0284*/ 	.word	0x00000000


	//----- nvinfo : EIATTR_FRAME_SIZE
	.align		4
.L_295:
        /*0288*/ 	.byte	0x04, 0x11
        /*028a*/ 	.short	(.L_297 - .L_296)
	.align		4
.L_296:
        /*028c*/ 	.word	index@(_Z15SoftmaxWarpImplI10DirectLoadIffE11DirectStoreIffEfLi2ELi2ELi8ELi1ELb1EL9Algorithm0EEvT_T0_ll)
        /*0290*/ 	.word	0x00000000


	//----- nvinfo : EIATTR_REGCOUNT
	.align		4
.L_297:
        /*0294*/ 	.byte	0x04, 0x2f
        /*0296*/ 	.short	(.L_299 - .L_298)
	.align		4
.L_298:
        /*0298*/ 	.word	index@(_Z15SoftmaxWarpImplI10DirectLoadIffE11DirectStoreIffEfLi2ELi2ELi16ELi2ELb0EL9Algorithm0EEvT_T0_ll)
        /*029c*/ 	.word	0x0000001c


	//----- nvinfo : EIATTR_FRAME_SIZE
	.align		4
.L_299:
        /*02a0*/ 	.byte	0x04, 0x11
        /*02a2*/ 	.short	(.L_301 - .L_300)
	.align		4
.L_300:
        /*02a4*/ 	.word	index@($__internal_146_$__cuda_sm3x_div_rn_noftz_f32_slowpath)
        /*02a8*/ 	.word	0x00000000


	//----- nvinfo : EIATTR_FRAME_SIZE
	.align		4
.L_301:
        /*02ac*/ 	.byte	0x04, 0x11
        /*02ae*/ 	.short	(.L_303 - .L_302)
	.align		4
.L_302:
        /*02b0*/ 	.word	index@(_Z15SoftmaxWarpImplI10DirectLoadIffE11DirectStoreIffEfLi2ELi2ELi16ELi2ELb0EL9Algorithm0EEvT_T0_ll)
        /*02b4*/ 	.word	0x00000000


	//----- nvinfo : EIATTR_REGCOUNT
	.align		4
.L_303:
        /*02b8*/ 	.byte	0x04, 0x2f
        /*02ba*/ 	.short	(.L_305 - .L_304)
	.align		4
.L_304:
        /*02bc*/ 	.word	index@(_Z15SoftmaxWarpImplI10DirectLoadIffE11DirectStoreIffEfLi2ELi2ELi16ELi2ELb1EL9Algorithm0EEvT_T0_ll)
        /*02c0*/ 	.word	0x0000001e


	//----- nvinfo : EIATTR_FRAME_SIZE
	.align		4
.L_305:
        /*02c4*/ 	.byte	0x04, 0x11
        /*02c6*/ 	.short	(.L_307 - .L_306)
	.align		4
.L_306:
        /*02c8*/ 	.word	index@($__internal_145_$__cuda_sm3x_div_rn_noftz_f32_slowpath)
        /*02cc*/ 	.word	0x00000000


	//----- nvinfo : EIATTR_FRAME_SIZE
	.align		4
.L_307:
        /*02d0*/ 	.byte	0x04, 0x11
        /*02d2*/ 	.short	(.L_309 - .L_308)
	.align		4
.L_308:
        /*02d4*/ 	.word	index@(_Z15SoftmaxWarpImplI10DirectLoadIffE11DirectStoreIffEfLi2ELi2ELi16ELi2ELb1EL9Algorithm0EEvT_T0_ll)
        /*02d8*/ 	.word	0x00000000


	//----- nvinfo : EIATTR_REGCOUNT
	.align		4
.L_309:
        /*02dc*/ 	.byte	0x04, 0x2f
        /*02de*/ 	.short	(.L_311 - .L_310)
	.align		4
.L_310:
        /*02e0*/ 	.word	index@(_Z15SoftmaxWarpImplI10DirectLoadIffE11DirectStoreIffEfLi2ELi2ELi16ELi1ELb0EL9Algorithm0EEvT_T0_ll)
        /*02e4*/ 	.word	0x00000018


	//----- nvinfo : EIATTR_FRAME_SIZE
	.align		4
.L_311:
        /*02e8*/ 	.byte	0x04, 0x11
        /*02ea*/ 	.short	(.L_313 - .L_312)
	.align		4
.L_312:
        /*02ec*/ 	.word	index@($__internal_144_$__cuda_sm3x_div_rn_noftz_f32_slowpath)
        /*02f0*/ 	.word	0x00000000


	//----- nvinfo : EIATTR_FRAME_SIZE
	.align		4
.L_313:
        /*02f4*/ 	.byte	0x04, 0x11
        /*02f6*/ 	.short	(.L_315 - .L_314)
	.align		4
.L_314:
        /*02f8*/ 	.word	index@(_Z15SoftmaxWarpImplI10DirectLoadIffE11DirectStoreIffEfLi2ELi2ELi16ELi1ELb0EL9Algorithm0EEvT_T0_ll)
        /*02fc*/ 	.word	0x00000000


	//----- nvinfo : EIATTR_REGCOUNT
	.align		4
.L_315:
        /*0300*/ 	.byte	0x04, 0x2f
        /*0302*/ 	.short	(.L_317 - .L_316)
	.align		4
.L_316:
        /*0304*/ 	.word	index@(_Z15SoftmaxWarpImplI10DirectLoadIffE11DirectStoreIffEfLi2ELi2ELi16ELi1ELb1EL9Algorithm0EEvT_T0_ll)
        /*0308*/ 	.word	0x00000018


	//----- nvinfo : EIATTR_FRAME_SIZE
	.align		4
.L_317:
        /*030c*/ 	.byte	0x04, 0x11
        /*030e*/ 	.short	(.L_319 - .L_318)
	.align		4
.L_318:
        /*0310*/ 	.word	index@($__internal_143_$__cuda_sm3x_div_rn_noftz_f32_slowpath)
        /*0314*/ 	.word	0x00000000


	//----- nvinfo : EIATTR_FRAME_SIZE
	.align		4
.L_319:
        /*0318*/ 	.byte	0x04, 0x11
        /*031a*/ 	.short	(.L_321 - .L_320)
	.align		4
.L_320:
        /*031c*/ 	.word	index@(_Z15SoftmaxWarpImplI10DirectLoadIffE11DirectStoreIffEfLi2ELi2ELi16ELi1ELb1EL9Algorithm0EEvT_T0_ll)
        /*0320*/ 	.word	0x00000000


	//----- nvinfo : EIATTR_REGCOUNT
	.align		4
.L_321:
        /*0324*/ 	.byte	0x04, 0x2f
        /*0326*/ 	.short	(.L_323 - .L_322)
	.align		4
.L_322:
        /*0328*/ 	.word	index@(_Z15SoftmaxWarpImplI10DirectLoadIffE11DirectStoreIffEfLi2ELi2ELi32ELi2ELb0EL9Algorithm0EEvT_T0_ll)
        /*032c*/ 	.word	0x0000001c


	//----- nvinfo : EIATTR_FRAME_SIZE
	.align		4
.L_323:
        /*0330*/ 	.byte	0x04, 0x11
        /*0332*/ 	.short	(.L_325 - .L_324)
	.align		4
.L_324:
        /*0334*/ 	.word	index@($__internal_142_$__cuda_sm3x_div_rn_noftz_f32_slowpath)
        /*0338*/ 	.word	0x00000000


	//----- nvinfo : EIATTR_FRAME_SIZE
	.align		4
.L_325:
        /*033c*/ 	.byte	0x04, 0x11
        /*033e*/ 	.short	(.L_327 - .L_326)
	.align		4
.L_326:
        /*0340*/ 	.word	index@(_Z15SoftmaxWarpImplI10DirectLoadIffE11DirectStoreIffEfLi2ELi2ELi32ELi2ELb0EL9Algorithm0EEvT_T0_ll)
        /*0344*/ 	.word	0x00000000


	//----- nvinfo : EIATTR_REGCOUNT
	.align		4
.L_327:
        /*0348*/ 	.byte	0x04, 0x2f
        /*034a*/ 	.short	(.L_329 - .L_328)
	.align		4
.L_328:
        /*034c*/ 	.word	index@(_Z15SoftmaxWarpImplI10DirectLoadIffE11DirectStoreIffEfLi2ELi2ELi32ELi2ELb1EL9Algorithm0EEvT_T0_ll)
        /*0350*/ 	.word	0x0000001e


	//----- nvinfo : EIATTR_FRAME_SIZE
	.align		4
.L_329:
        /*0354*/ 	.byte	0x04, 0x11
        /*0356*/ 	.short	(.L_331 - .L_330)
	.align		4
.L_330:
        /*0358*/ 	.word	index@($__internal_141_$__cuda_sm3x_div_rn_noftz_f32_slowpath)
        /*035c*/ 	.word	0x00000000


	//----- nvinfo : EIATTR_FRAME_SIZE
	.align		4
.L_331:
        /*0360*/ 	.byte	0x04, 0x11
        /*0362*/ 	.short	(.L_333 - .L_332)
	.align		4
.L_332:
        /*0364*/ 	.word	index@(_Z15SoftmaxWarpImplI10DirectLoadIffE11DirectStoreIffEfLi2ELi2ELi32ELi2ELb1EL9Algorithm0EEvT_T0_ll)
        /*0368*/ 	.word	0x00000000


	//----- nvinfo : EIATTR_REGCOUNT
	.align		4
.L_333:
        /*036c*/ 	.byte	0x04, 0x2f
        /*036e*/ 	.short	(.L_335 - .L_334)
	.align		4
.L_334:
        /*0370*/ 	.word	index@(_Z15SoftmaxWarpImplI10DirectLoadIffE11DirectStoreIffEfLi2ELi2ELi32ELi1ELb0EL9Algorithm0EEvT_T0_ll)
        /*0374*/ 	.word	0x00000018


	//----- nvinfo : EIATTR_FRAME_SIZE
	.align		4
.L_335:
        /*0378*/ 	.byte	0x04, 0x11
        /*037a*/ 	.short	(.L_337 - .L_336)
	.align		4
.L_336:
        /*037c*/ 	.word	index@($__internal_140_$__cuda_sm3x_div_rn_noftz_f32_slowpath)
        /*0380*/ 	.word	0x00000000


	//----- nvinfo : EIATTR_FRAME_SIZE
	.align		4
.L_337:
        /*0384*/ 	.byte	0x04, 0x11
        /*0386*/ 	.short	(.L_339 - .L_338)
	.align		4
.L_338:
        /*0388*/ 	.word	index@(_Z15SoftmaxWarpImplI10DirectLoadIffE11DirectStoreIffEfLi2ELi2ELi32ELi1ELb0EL9Algorithm0EEvT_T0_ll)
        /*038c*/ 	.word	0x00000000


	//----- nvinfo : EIATTR_REGCOUNT
	.align		4
.L_339:
        /*0390*/ 	.byte	0x04, 0x2f
        /*0392*/ 	.short	(.L_341 - .L_340)
	.align		4
.L_340:
        /*0394*/ 	.word	index@(_Z15SoftmaxWarpImplI10DirectLoadIffE11DirectStoreIffEfLi2ELi2ELi32ELi1ELb1EL9Algorithm0EEvT_T0_ll)
        /*0398*/ 	.word	0x00000018


	//----- nvinfo : EIATTR_FRAME_SIZE
	.align		4
.L_341:
        /*039c*/ 	.byte	0x04, 0x11
        /*039e*/ 	.short	(.L_343 - .L_342)
	.align		4
.L_342:
        /*03a0*/ 	.word	index@($__internal_139_$__cuda_sm3x_div_rn_noftz_f32_slowpath)
        /*03a4*/ 	.word	0x00000000


	//----- nvinfo : EIATTR_FRAME_SIZE
	.align		4
.L_343:
        /*03a8*/ 	.byte	0x04, 0x11
        /*03aa*/ 	.short	(.L_345 - .L_344)
	.align		4
.L_344:
        /*03ac*/ 	.word	index@(_Z15SoftmaxWarpImplI10DirectLoadIffE11DirectStoreIffEfLi2ELi2ELi32ELi1ELb1EL9Algorithm0EEvT_T0_ll)
        /*03b0*/ 	.word	0x00000000


	//----- nvinfo : EIATTR_REGCOUNT
	.align		4
.L_345:
        /*03b4*/ 	.byte	0x04, 0x2f
        /*03b6*/ 	.short	(.L_347 - .L_346)
	.align		4
.L_346:
        /*03b8*/ 	.word	index@(_Z15SoftmaxWarpImplI10DirectLoadIffE11DirectStoreIffEfLi2ELi4ELi32ELi1ELb0EL9Algorithm0EEvT_T0_ll)
        /*03bc*/ 	.word	0x0000001a


	//----- nvinfo : EIATTR_FRAME_SIZE
	.align		4
.L_347:
        /*03c0*/ 	.byte	0x04, 0x11
        /*03c2*/ 	.short	(.L_349 - .L_348)
	.align		4
.L_348:
        /*03c4*/ 	.word	index@($__internal_138_$__cuda_sm3x_div_rn_noftz_f32_slowpath)
        /*03c8*/ 	.word	0x00000000


	//----- nvinfo : EIATTR_FRAME_SIZE
	.align		4
.L_349:
        /*03cc*/ 	.byte	0x04, 0x11
        /*03ce*/ 	.short	(.L_351 - .L_350)
	.align		4
.L_350:
        /*03d0*/ 	.word	index@(_Z15SoftmaxWarpImplI10DirectLoadIffE11DirectStoreIffEfLi2ELi4ELi32ELi1ELb0EL9Algorithm0EEvT_T0_ll)
        /*03d4*/ 	.word	0x00000000


	//----- nvinfo : EIATTR_REGCOUNT
	.align		4
.L_351:
        /*03d8*/ 	.byte	0x04, 0x2f
        /*03da*/ 	.short	(.L_353 - .L_352)
	.align		4
.L_352:
        /*03dc*/ 	.word	index@(_Z15SoftmaxWarpImplI10DirectLoadIffE11DirectStoreIffEfLi2ELi4ELi32ELi1ELb1EL9Algorithm0EEvT_T0_ll)
        /*03e0*/ 	.word	0x0000001b


	//----- nvinfo : EIATTR_FRAME_SIZE
	.align		4
.L_353:
        /*03e4*/ 	.byte	0x04, 0x11
        /*03e6*/ 	.short	(.L_355 - .L_354)
	.align		4
.L_354:
        /*03e8*/ 	.word	index@($__internal_137_$__cuda_sm3x_div_rn_noftz_f32_slowpath)
        /*03ec*/ 	.word	0x00000000


	//----- nvinfo : EIATTR_FRAME_SIZE
	.align		4
.L_355:
        /*03f0*/ 	.byte	0x04, 0x11
        /*03f2*/ 	.short	(.L_357 - .L_356)
	.align		4
.L_356:
        /*03f4*/ 	.word	index@(_Z15SoftmaxWarpImplI10DirectLoadIffE11DirectStoreIffEfLi2ELi4ELi32ELi1ELb1EL9Algorithm0EEvT_T0_ll)
        /*03f8*/ 	.word	0x00000000


	//----- nvinfo : EIATTR_REGCOUNT
	.align		4
.L_357:
        /*03fc*/ 	.byte	0x04, 0x2f
        /*03fe*/ 	.short	(.L_359 - .L_358)
	.align		4
.L_358:
        /*0400*/ 	.word	index@(_Z15SoftmaxWarpImplI10DirectLoadIffE11DirectStoreIffEfLi2ELi6ELi32ELi1ELb0EL9Algorithm0EEvT_T0_ll)
        /*0404*/ 	.word	0x0000001d


	//----- nvinfo : EIATTR_FRAME_SIZE
	.align		4
.L_359:
        /*0408*/ 	.byte	0x04, 0x11
        /*040a*/ 	.short	(.L_361 - .L_360)
	.align		4
.L_360:
        /*040c*/ 	.word	index@($__internal_136_$__cuda_sm3x_div_rn_noftz_f32_slowpath)
        /*0410*/ 	.word	0x00000000


	//----- nvinfo : EIATTR_FRAME_SIZE
	.align		4
.L_361:
        /*0414*/ 	.byte	0x04, 0x11
        /*0416*/ 	.short	(.L_363 - .L_362)
	.align		4
.L_362:
        /*0418*/ 	.word	index@(_Z15SoftmaxWarpImplI10DirectLoadIffE11DirectStoreIffEfLi2ELi6ELi32ELi1ELb0EL9Algorithm0EEvT_T0_ll)
        /*041c*/ 	.word	0x00000000


	//----- nvinfo : EIATTR_REGCOUNT
	.align		4
.L_363:
        /*0420*/ 	.byte	0x04, 0x2f
        /*0422*/ 	.short	(.L_365 - .L_364)
	.align		4
.L_364:
        /*0424*/ 	.word	index@(_Z15SoftmaxWarpImplI10DirectLoadIffE11DirectStoreIffEfLi2ELi6ELi32ELi1ELb1EL9Algorithm0EEvT_T0_ll)
        /*0428*/ 	.word	0x0000001e


	//----- nvinfo : EIATTR_FRAME_SIZE
	.align		4
.L_365:
        /*042c*/ 	.byte	0x04, 0x11
        /*042e*/ 	.short	(.L_367 - .L_366)
	.align		4
.L_366:
        /*0430*/ 	.word	index@($__internal_135_$__cuda_sm3x_div_rn_noftz_f32_slowpath)
        /*0434*/ 	.word	0x00000000


	//----- nvinfo : EIATTR_FRAME_SIZE
	.align		4
.L_367:
        /*0438*/ 	.byte	0x04, 0x11
        /*043a*/ 	.short	(.L_369 - .L_368)
	.align		4
.L_368:
        /*043c*/ 	.word	index@(_Z15SoftmaxWarpImplI10DirectLoadIffE11DirectStoreIffEfLi2ELi6ELi32ELi1ELb1EL9Algorithm0EEvT_T0_ll)
        /*0440*/ 	.word	0x00000000


	//----- nvinfo : EIATTR_REGCOUNT
	.align		4
.L_369:
        /*0444*/ 	.byte	0x04, 0x2f
        /*0446*/ 	.short	(.L_371 - .L_370)
	.align		4
.L_370:
        /*0448*/ 	.word	index@(_Z15SoftmaxWarpImplI10DirectLoadIffE11DirectStoreIffEfLi2ELi8ELi32ELi1ELb0EL9Algorithm0EEvT_T0_ll)
        /*044c*/ 	.word	0x00000023


	//----- nvinfo : EIATTR_FRAME_SIZE
	.align		4
.L_371:
        /*0450*/ 	.byte	0x04, 0x11
        /*0452*/ 	.short	(.L_373 - .L_372)
	.align		4
.L_372:
        /*0454*/ 	.word	index@($__internal_134_$__cuda_sm3x_div_rn_noftz_f32_slowpath)
        /*0458*/ 	.word	0x00000000


	//----- nvinfo : EIATTR_FRAME_SIZE
	.align		4
.L_373:
        /*045c*/ 	.byte	0x04, 0x11
        /*045e*/ 	.short	(.L_375 - .L_374)
	.align		4
.L_374:
        /*0460*/ 	.word	index@(_Z15SoftmaxWarpImplI10DirectLoadIffE11DirectStoreIffEfLi2ELi8ELi32ELi1ELb0EL9Algorithm0EEvT_T0_ll)
        /*0464*/ 	.word	0x00000000


	//----- nvinfo : EIATTR_REGCOUNT
	.align		4
.L_375:
        /*0468*/ 	.byte	0x04, 0x2f
        /*046a*/ 	.short	(.L_377 - .L_376)
	.align		4
.L_376:
        /*046c*/ 	.word	index@(_Z15SoftmaxWarpImplI10DirectLoadIffE11DirectStoreIffEfLi2ELi8ELi32ELi1ELb1EL9Algorithm0EEvT_T0_ll)
        /*0470*/ 	.word	0x00000025


	//----- nvinfo : EIATTR_FRAME_SIZE
	.align		4
.L_377:
        /*0474*/ 	.byte	0x04, 0x11
        /*0476*/ 	.short	(.L_379 - .L_378)
	.align		4
.L_378:
        /*0478*/ 	.word	index@($__internal_133_$__cuda_sm3x_div_rn_noftz_f32_slowpath)
        /*047c*/ 	.word	0x00000000


	//----- nvinfo : EIATTR_FRAME_SIZE
	.align		4
.L_379:
        /*0480*/ 	.byte	0x04, 0x11
        /*0482*/ 	.short	(.L_381 - .L_380)
	.align		4
.L_380:
        /*0484*/ 	.word	index@(_Z15SoftmaxWarpImplI10DirectLoadIffE11DirectStoreIffEfLi2ELi8ELi32ELi1ELb1EL9Algorithm0EEvT_T0_ll)
        /*0488*/ 	.word	0x00000000


	//----- nvinfo : EIATTR_REGCOUNT
	.align		4
.L_381:
        /*048c*/ 	.byte	0x04, 0x2f
        /*048e*/ 	.short	(.L_383 - .L_382)
	.align		4
.L_382:
        /*0490*/ 	.word	index@(_Z15SoftmaxWarpImplI10DirectLoadIffE11DirectStoreIffEfLi2ELi10ELi32ELi1ELb0EL9Algorithm0EEvT_T0_ll)
        /*0494*/ 	.word	0x00000024


	//----- nvinfo : EIATTR_FRAME_SIZE
	.align		4
.L_383:
        /*0498*/ 	.byte	0x04, 0x11
        /*049a*/ 	.short	(.L_385 - .L_384)
	.align		4
.L_384:
        /*049c*/ 	.word	index@($__internal_132_$__cuda_sm3x_div_rn_noftz_f32_slowpath)
        /*04a0*/ 	.word	0x00000000


	//----- nvinfo : EIATTR_FRAME_SIZE
	.align		4
.L_385:
        /*04a4*/ 	.byte	0x04, 0x11
        /*04a6*/ 	.short	(.L_387 - .L_386)
	.align		4
.L_386:
        /*04a8*/ 	.word	index@(_Z15SoftmaxWarpImplI10DirectLoadIffE11DirectStoreIffEfLi2ELi10ELi32ELi1ELb0EL9Algorithm0EEvT_T0_ll)
        /*04ac*/ 	.word	0x00000000


	//----- nvinfo : EIATTR_REGCOUNT
	.align		4
.L_387:
        /*04b0*/ 	.byte	0x04, 0x2f
        /*04b2*/ 	.short	(.L_389 - .L_388)
	.align		4
.L_388:
        /*04b4*/ 	.word	index@(_Z15SoftmaxWarpImplI10DirectLoadIffE11DirectStoreIffEfLi2ELi10ELi32ELi1ELb1EL9Algorithm0EEvT_T0_ll)
        /*04b8*/ 	.word	0x00000029


	//----- nvinfo : EIATTR_FRAME_SIZE
	.align		4
.L_389:
        /*04bc*/ 	.byte	0x04, 0x11
        /*04be*/ 	.short	(.L_391 - .L_390)
	.align		4
.L_390:
        /*04c0*/ 	.word	index@($__internal_131_$__cuda_sm3x_div_rn_noftz_f32_slowpath)
        /*04c4*/ 	.word	0x00000000


	//----- nvinfo : EIATTR_FRAME_SIZE
	.align		4
.L_391:
        /*04c8*/ 	.byte	0x04, 0x11
        /*04ca*/ 	.short	(.L_393 - .L_392)
	.align		4
.L_392:
        /*04cc*/ 	.word	index@(_Z15SoftmaxWarpImplI10DirectLoadIffE11DirectStoreIffEfLi2ELi10ELi32ELi1ELb1EL9Algorithm0EEvT_T0_ll)
        /*04d0*/ 	.word	0x00000000


	//----- nvinfo : EIATTR_REGCOUNT
	.align		4
.L_393:
        /*04d4*/ 	.byte	0x04, 0x2f
        /*04d6*/ 	.short	(.L_395 - .L_394)
	.align		4
.L_394:
        /*04d8*/ 	.word	index@(_Z15SoftmaxWarpImplI10DirectLoadIffE11DirectStoreIffEfLi2ELi12ELi32ELi1ELb0EL9Algorithm0EEvT_T0_ll)
        /*04dc*/ 	.word	0x00000026


	//----- nvinfo : EIATTR_FRAME_SIZE
	.align		4
.L_395:
        /*04e0*/ 	.byte	0x04, 0x11
        /*04e2*/ 	.short	(.L_397 - .L_396)
	.align		4
.L_396:
        /*04e4*/ 	.word	index@($__internal_130_$__cuda_sm3x_div_rn_noftz_f32_slowpath)
        /*04e8*/ 	.word	0x00000000


	//----- nvinfo : EIATTR_FRAME_SIZE
	.align		4
.L_397:
        /*04ec*/ 	.byte	0x04, 0x11
        /*04ee*/ 	.short	(.L_399 - .L_398)
	.align		4
.L_398:
        /*04f0*/ 	.word	index@(_Z15SoftmaxWarpImplI10DirectLoadIffE11DirectStoreIffEfLi2ELi12ELi32ELi1ELb0EL9Algorithm0EEvT_T0_ll)
        /*04f4*/ 	.word	0x00000000


	//----- nvinfo : EIATTR_REGCOUNT
	.align		4
.L_399:
        /*04f8*/ 	.byte	0x04, 0x2f
        /*04fa*/ 	.short	(.L_401 - .L_400)
	.align		4
.L_400:
        /*04fc*/ 	.word	index@(_Z15SoftmaxWarpImplI10DirectLoadIffE11DirectStoreIffEfLi2ELi12ELi32ELi1ELb1EL9Algorithm0EEvT_T0_ll)
        /*0500*/ 	.word	0x0000002f


	//----- nvinfo : EIATTR_FRAME_SIZE
	.align		4
.L_401:
        /*0504*/ 	.byte	0x04, 0x11
        /*0506*/ 	.short	(.L_403 - .L_402)
	.align		4
.L_402:
        /*0508*/ 	.word	index@($__internal_129_$__cuda_sm3x_div_rn_noftz_f32_slowpath)
        /*050c*/ 	.word	0x00000000


	//----- nvinfo : EIATTR_FRAME_SIZE
	.align		4
.L_403:
        /*0510*/ 	.byte	0x04, 0x11
        /*0512*/ 	.short	(.L_405 - .L_404)
	.align		4
.L_404:
        /*0514*/ 	.word	index@(_Z15SoftmaxWarpImplI10DirectLoadIffE11DirectStoreIffEfLi2ELi12ELi32ELi1ELb1EL9Algorithm0EEvT_T0_ll)
        /*0518*/ 	.word	0x00000000


	//----- nvinfo : EIATTR_REGCOUNT
	.align		4
.L_405:
        /*051c*/ 	.byte	0x04, 0x2f
        /*051e*/ 	.short	(.L_407 - .L_406)
	.align		4
.L_406:
        /*0520*/ 	.word	index@(_Z15SoftmaxWarpImplI10DirectLoadIffE11DirectStoreIffEfLi2ELi14ELi32ELi1ELb0EL9Algorithm0EEvT_T0_ll)
        /*0524*/ 	.word	0x0000002c


	//----- nvinfo : EIATTR_FRAME_SIZE
	.align		4
.L_407:
        /*0528*/ 	.byte	0x04, 0x11
        /*052a*/ 	.short	(.L_409 - .L_408)
	.align		4
.L_408:
        /*052c*/ 	.word	index@($__internal_128_$__cuda_sm3x_div_rn_noftz_f32_slowpath)
        /*0530*/ 	.word	0x00000000


	//----- nvinfo : EIATTR_FRAME_SIZE
	.align		4
.L_409:
        /*0534*/ 	.byte	0x04, 0x11
        /*0536*/ 	.short	(.L_411 - .L_410)
	.align		4
.L_410:
        /*0538*/ 	.word	index@(_Z15SoftmaxWarpImplI10DirectLoadIffE11DirectStoreIffEfLi2ELi14ELi32ELi1ELb0EL9Algorithm0EEvT_T0_ll)
        /*053c*/ 	.word	0x00000000


	//----- nvinfo : EIATTR_REGCOUNT
	.align		4
.L_411:
        /*0540*/ 	.byte	0x04, 0x2f
        /*0542*/ 	.short	(.L_413 - .L_412)
	.align		4
.L_412:
        /*0544*/ 	.word	index@(_Z15SoftmaxWarpImplI10DirectLoadIffE11DirectStoreIffEfLi2ELi14ELi32ELi1ELb1EL9Algorithm0EEvT_T0_ll)
        /*0548*/ 	.word	0x0000002e


	//----- nvinfo : EIATTR_FRAME_SIZE
	.align		4
.L_413:
        /*054c*/ 	.byte	0x04, 0x11
        /*054e*/ 	.short	(.L_415 - .L_414)
	.align		4
.L_414:
        /*0550*/ 	.word	index@($__internal_127_$__cuda_sm3x_div_rn_noftz_f32_slowpath)
        /*0554*/ 	.word	0x00000000


	//----- nvinfo : EIATTR_FRAME_SIZE
	.align		4
.L_415:
        /*0558*/ 	.byte	0x04, 0x11
        /*055a*/ 	.short	(.L_417 - .L_416)
	.align		4
.L_416:
        /*055c*/ 	.word	index@(_Z15SoftmaxWarpImplI10DirectLoadIffE11DirectStoreIffEfLi2ELi14ELi32ELi1ELb1EL9Algorithm0EEvT_T0_ll)
        /*0560*/ 	.word	0x00000000


	//----- nvinfo : EIATTR_REGCOUNT
	.align		4
.L_417:
        /*0564*/ 	.byte	0x04, 0x2f
        /*0566*/ 	.short	(.L_419 - .L_418)
	.align		4
.L_418:
        /*0568*/ 	.word	index@(_Z15SoftmaxWarpImplI10DirectLoadIffE11DirectStoreIffEfLi2ELi16ELi32ELi1ELb0EL9Algorithm0EEvT_T0_ll)
        /*056c*/ 	.word	0x0000002e


	//----- nvinfo : EIATTR_FRAME_SIZE
	.align		4
.L_419:
        /*0570*/ 	.byte	0x04, 0x11
        /*0572*/ 	.short	(.L_421 - .L_420)
	.align		4
.L_420:
        /*0574*/ 	.word	index@($__internal_126_$__cuda_sm3x_div_rn_noftz_f32_slowpath)
        /*0578*/ 	.word	0x00000000


	//----- nvinfo : EIATTR_FRAME_SIZE
	.align		4
.L_421:
        /*057c*/ 	.byte	0x04, 0x11
        /*057e*/ 	.short	(.L_423 - .L_422)
	.align		4
.L_422:
        /*0580*/ 	.word	index@(_Z15SoftmaxWarpImplI10DirectLoadIffE11DirectStoreIffEfLi2ELi16ELi32ELi1ELb0EL9Algorithm0EEvT_T0_ll)
        /*0584*/ 	.word	0x00000000


	//----- nvinfo : EIATTR_REGCOUNT
	.align		4
.L_423:
        /*0588*/ 	.byte	0x04, 0x2f
        /*058a*/ 	.short	(.L_425 - .L_424)
	.align		4
.L_424:
        /*058c*/ 	.word	index@(_Z15SoftmaxWarpImplI10DirectLoadIffE11DirectStoreIffEfLi2ELi16ELi32ELi1ELb1EL9Algorithm0EEvT_T0_ll)
        /*0590*/ 	.word	0x0000003d


	//----- nvinfo : EIATTR_FRAME_SIZE
	.align		4
.L_425:
        /*0594*/ 	.byte	0x04, 0x11
        /*0596*/ 	.short	(.L_427 - .L_426)
	.align		4
.L_426:
        /*0598*/ 	.word	index@($__internal_125_$__cuda_sm3x_div_rn_noftz_f32_slowpath)
        /*059c*/ 	.word	0x00000000


	//----- nvinfo : EIATTR_FRAME_SIZE
	.align		4
.L_427:
        /*05a0*/ 	.byte	0x04, 0x11
        /*05a2*/ 	.short	(.L_429 - .L_428)
	.align		4
.L_428:
        /*05a4*/ 	.word	index@(_Z15SoftmaxWarpImplI10DirectLoadIffE11DirectStoreIffEfLi2ELi16ELi32ELi1ELb1EL9Algorithm0EEvT_T0_ll)
        /*05a8*/ 	.word	0x00000000


	//----- nvinfo : EIATTR_REGCOUNT
	.align		4
.L_429:
        /*05ac*/ 	.byte	0x04, 0x2f
        /*05ae*/ 	.short	(.L_431 - .L_430)
	.align		4
.L_430:
        /*05b0*/ 	.word	index@(_Z15SoftmaxWarpImplI10DirectLoadIffE11DirectStoreIffEfLi2ELi18ELi32ELi1ELb0EL9Algorithm0EEvT_T0_ll)
        /*05b4*/ 	.word	0x00000034


	//----- nvinfo : EIATTR_FRAME_SIZE
	.align		4
.L_431:
        /*05b8*/ 	.byte	0x04, 0x11
        /*05ba*/ 	.short	(.L_433 - .L_432)
	.align		4
.L_432:
        /*05bc*/ 	.word	index@($__internal_124_$__cuda_sm3x_div_rn_noftz_f32_slowpath)
        /*05c0*/ 	.word	0x00000000


	//----- nvinfo : EIATTR_FRAME_SIZE
	.align		4
.L_433:
        /*05c4*/ 	.byte	0x04, 0x11
        /*05c6*/ 	.short	(.L_435 - .L_434)
	.align		4
.L_434:
        /*05c8*/ 	.word	index@(_Z15SoftmaxWarpImplI10DirectLoadIffE11DirectStoreIffEfLi2ELi18ELi32ELi1ELb0EL9Algorithm0EEvT_T0_ll)
        /*05cc*/ 	.word	0x00000000


	//----- nvinfo : EIATTR_REGCOUNT
	.align		4
.L_435:
        /*05d0*/ 	.byte	0x04, 0x2f
        /*05d2*/ 	.short	(.L_437 - .L_436)
	.align		4
.L_436:
        /*05d4*/ 	.word	index@(_Z15SoftmaxWarpImplI10DirectLoadIffE11DirectStoreIffEfLi2ELi18ELi32ELi1ELb1EL9Algorithm0EEvT_T0_ll)
        /*05d8*/ 	.word	0x00000038


	//----- nvinfo : EIATTR_FRAME_SIZE
	.align		4
.L_437:
        /*05dc*/ 	.byte	0x04, 0x11
        /*05de*/ 	.short	(.L_439 - .L_438)
	.align		4
.L_438:
        /*05e0*/ 	.word	index@($__internal_123_$__cuda_sm3x_div_rn_noftz_f32_slowpath)
        /*05e4*/ 	.word	0x00000000


	//----- nvinfo : EIATTR_FRAME_SIZE
	.align		4
.L_439:
        /*05e8*/ 	.byte	0x04, 0x11
        /*05ea*/ 	.short	(.L_441 - .L_440)
	.align		4
.L_440:
        /*05ec*/ 	.word	index@(_Z15SoftmaxWarpImplI10DirectLoadIffE11DirectStoreIffEfLi2ELi18ELi32ELi1ELb1EL9Algorithm0EEvT_T0_ll)
        /*05f0*/ 	.word	0x00000000


	//----- nvinfo : EIATTR_REGCOUNT
	.align		4
.L_441:
        /*05f4*/ 	.byte	0x04, 0x2f
        /*05f6*/ 	.short	(.L_443 - .L_442)
	.align		4
.L_442:
        /*05f8*/ 	.word	index@(_Z15SoftmaxWarpImplI10DirectLoadIffE11DirectStoreIffEfLi2ELi20ELi32ELi1ELb0EL9Algorithm0EEvT_T0_ll)
        /*05fc*/ 	.word	0x0000003c


	//----- nvinfo : EIATTR_FRAME_SIZE
	.align		4
.L_443:
        /*0600*/ 	.byte	0x04, 0x11
        /*0602*/ 	.short	(.L_445 - .L_444)
	.align		4
.L_444:
        /*0604*/ 	.word	index@($__internal_122_$__cuda_sm3x_div_rn_noftz_f32_slowpath)
        /*0608*/ 	.word	0x00000000


	//----- nvinfo : EIATTR_FRAME_SIZE
	.align		4
.L_445:
        /*060c*/ 	.byte	0x04, 0x11
        /*060e*/ 	.short	(.L_447 - .L_446)
	.align		4
.L_446:
        /*0610*/ 	.word	index@(_Z15SoftmaxWarpImplI10DirectLoadIffE11DirectStoreIffEfLi2ELi20ELi32ELi1ELb0EL9Algorithm0EEvT_T0_ll)
        /*0614*/ 	.word	0x00000000


	//----- nvinfo : EIATTR_REGCOUNT
	.align		4
.L_447:
        /*0618*/ 	.byte	0x04, 0x2f
        /*061a*/ 	.short	(.L_449 - .L_448)
	.align		4
.L_448:
        /*061c*/ 	.word	index@(_Z15SoftmaxWarpImplI10DirectLoadIffE11DirectStoreIffEfLi2ELi20ELi32ELi1ELb1EL9Algorithm0EEvT_T0_ll)
        /*0620*/ 	.word	0x0000003c


	//----- nvinfo : EIATTR_FRAME_SIZE
	.align		4
.L_449:
        /*0624*/ 	.byte	0x04, 0x11
        /*0626*/ 	.short	(.L_451 - .L_450)
	.align		4
.L_450:
        /*0628*/ 	.word	index@($__internal_121_$__cuda_sm3x_div_rn_noftz_f32_slowpath)
        /*062c*/ 	.word	0x00000000


	//----- nvinfo : EIATTR_FRAME_SIZE
	.align		4
.L_451:
        /*0630*/ 	.byte	0x04, 0x11
        /*0632*/ 	.short	(.L_453 - .L_452)
	.align		4
.L_452:
        /*0634*/ 	.word	index@(_Z15SoftmaxWarpImplI10DirectLoadIffE11DirectStoreIffEfLi2ELi20ELi32ELi1ELb1EL9Algorithm0EEvT_T0_ll)
        /*0638*/ 	.word	0x00000000


	//----- nvinfo : EIATTR_REGCOUNT
	.align		4
.L_453:
        /*063c*/ 	.byte	0x04, 0x2f
        /*063e*/ 	.short	(.L_455 - .L_454)
	.align		4
.L_454:
        /*0640*/ 	.word	index@(_Z15SoftmaxWarpImplI10DirectLoadIffE11DirectStoreIffEfLi2ELi22ELi32ELi1ELb0EL9Algorithm0EEvT_T0_ll)
        /*0644*/ 	.word	0x00000040


	//----- nvinfo : EIATTR_FRAME_SIZE
	.align		4
.L_455:
        /*0648*/ 	.byte	0x04, 0x11
        /*064a*/ 	.short	(.L_457 - .L_456)
	.align		4
.L_456:
        /*064c*/ 	.word	index@($__internal_120_$__cuda_sm3x_div_rn_noftz_f32_slowpath)
        /*0650*/ 	.word	0x00000000


	//----- nvinfo : EIATTR_FRAME_SIZE
	.align		4
.L_457:
        /*0654*/ 	.byte	0x04, 0x11
        /*0656*/ 	.short	(.L_459 - .L_458)
	.align		4
.L_458:
        /*0658*/ 	.word	index@(_Z15SoftmaxWarpImplI10DirectLoadIffE11DirectStoreIffEfLi2ELi22ELi32ELi1ELb0EL9Algorithm0EEvT_T0_ll)
        /*065c*/ 	.word	0x00000000


	//----- nvinfo : EIATTR_REGCOUNT
	.align		4
.L_459:
        /*0660*/ 	.byte	0x04, 0x2f
        /*0662*/ 	.short	(.L_461 - .L_460)
	.align		4
.L_460:
        /*0664*/ 	.word	index@(_Z15SoftmaxWarpImplI10DirectLoadIffE11DirectStoreIffEfLi2ELi22ELi32ELi1ELb1EL9Algorithm0EEvT_T0_ll)
        /*0668*/ 	.word	0x00000044


	//----- nvinfo : EIATTR_FRAME_SIZE
	.align		4
.L_461:
        /*066c*/ 	.byte	0x04, 0x11
        /*066e*/ 	.short	(.L_463 - .L_462)
	.align		4
.L_462:
        /*0670*/ 	.word	index@($__internal_119_$__cuda_sm3x_div_rn_noftz_f32_slowpath)
        /*0674*/ 	.word	0x00000000


	//----- nvinfo : EIATTR_FRAME_SIZE
	.align		4
.L_463:
        /*0678*/ 	.byte	0x04, 0x11
        /*067a*/ 	.short	(.L_465 - .L_464)
	.align		4
.L_464:
        /*067c*/ 	.word	index@(_Z15SoftmaxWarpImplI10DirectLoadIffE11DirectStoreIffEfLi2ELi22ELi32ELi1ELb1EL9Algorithm0EEvT_T0_ll)
        /*0680*/ 	.word	0x00000000


	//----- nvinfo : EIATTR_REGCOUNT
	.align		4
.L_465:
        /*0684*/ 	.byte	0x04, 0x2f
        /*0686*/ 	.short	(.L_467 - .L_466)
	.align		4
.L_466:
        /*0688*/ 	.word	index@(_Z15SoftmaxWarpImplI10DirectLoadIffE11DirectStoreIffEfLi2ELi24ELi32ELi1ELb0EL9Algorithm0EEvT_T0_ll)
        /*068c*/ 	.word	0x00000040


	//----- nvinfo : EIATTR_FRAME_SIZE
	.align		4
.L_467:
        /*0690*/ 	.byte	0x04, 0x11
        /*0692*/ 	.short	(.L_469 - .L_468)
	.align		4
.L_468:
        /*0694*/ 	.word	index@($__internal_118_$__cuda_sm3x_div_rn_noftz_f32_slowpath)
        /*0698*/ 	.word	0x00000000


	//----- nvinfo : EIATTR_FRAME_SIZE
	.align		4
.L_469:
        /*069c*/ 	.byte	0x04, 0x11
        /*069e*/ 	.short	(.L_471 - .L_470)
	.align		4
.L_470:
        /*06a0*/ 	.word	index@(_Z15SoftmaxWarpImplI10DirectLoadIffE11DirectStoreIffEfLi2ELi24ELi32ELi1ELb0EL9Algorithm0EEvT_T0_ll)
        /*06a4*/ 	.word	0x00000000


	//----- nvinfo : EIATTR_REGCOUNT
	.align		4
.L_471:
        /*06a8*/ 	.byte	0x04, 0x2f
        /*06aa*/ 	.short	(.L_473 - .L_472)
	.align		4
.L_472:
        /*06ac*/ 	.word	index@(_Z15SoftmaxWarpImplI10DirectLoadIffE11DirectStoreIffEfLi2ELi24ELi32ELi1ELb1EL9Algorithm0EEvT_T0_ll)
        /*06b0*/ 	.word	0x00000046


	//----- nvinfo : EIATTR_FRAME_SIZE
	.align		4
.L_473:
        /*06b4*/ 	.byte	0x04, 0x11
        /*06b6*/ 	.short	(.L_475 - .L_474)
	.align		4
.L_474:
        /*06b8*/ 	.word	index@($__internal_117_$__cuda_sm3x_div_rn_noftz_f32_slowpath)
        /*06bc*/ 	.word	0x00000000


	//----- nvinfo : EIATTR_FRAME_SIZE
	.align		4
.L_475:
        /*06c0*/ 	.byte	0x04, 0x11
        /*06c2*/ 	.short	(.L_477 - .L_476)
	.align		4
.L_476:
        /*06c4*/ 	.word	index@(_Z15SoftmaxWarpImplI10DirectLoadIffE11DirectStoreIffEfLi2ELi24ELi32ELi1ELb1EL9Algorithm0EEvT_T0_ll)
        /*06c8*/ 	.word	0x00000000


	//----- nvinfo : EIATTR_REGCOUNT
	.align		4
.L_477:
        /*06cc*/ 	.byte	0x04, 0x2f
        /*06ce*/ 	.short	(.L_479 - .L_478)
	.align		4
.L_478:
        /*06d0*/ 	.word	index@(_Z15SoftmaxWarpImplI10DirectLoadIffE11DirectStoreIffEfLi2ELi26ELi32ELi1ELb0EL9Algorithm0EEvT_T0_ll)
        /*06d4*/ 	.word	0x00000048


	//----- nvinfo : EIATTR_FRAME_SIZE
	.align		4
.L_479:
        /*06d8*/ 	.byte	0x04, 0x11
        /*06da*/ 	.short	(.L_481 - .L_480)
	.align		4
.L_480:
        /*06dc*/ 	.word	index@($__internal_116_$__cuda_sm3x_div_rn_noftz_f32_slowpath)
        /*06e0*/ 	.word	0x00000000


	//----- nvinfo : EIATTR_FRAME_SIZE
	.align		4
.L_481:
        /*06e4*/ 	.byte	0x04, 0x11
        /*06e6*/ 	.short	(.L_483 - .L_482)
	.align		4
.L_482:
        /*06e8*/ 	.word	index@(_Z15SoftmaxWarpImplI10DirectLoadIffE11DirectStoreIffEfLi2ELi26ELi32ELi1ELb0EL9Algorithm0EEvT_T0_ll)
        /*06ec*/ 	.word	0x00000000


	//----- nvinfo : EIATTR_REGCOUNT
	.align		4
.L_483:
        /*06f0*/ 	.byte	0x04, 0x2f
        /*06f2*/ 	.short	(.L_485 - .L_484)
	.align		4
.L_484:
        /*06f4*/ 	.word	index@(_Z15SoftmaxWarpImplI10DirectLoadIffE11DirectStoreIffEfLi2ELi26ELi32ELi1ELb1EL9Algorithm0EEvT_T0_ll)
        /*06f8*/ 	.word	0x00000059


	//----- nvinfo : EIATTR_FRAME_SIZE
	.align		4
.L_485:
        /*06fc*/ 	.byte	0x04, 0x11
        /*06fe*/ 	.short	(.L_487 - .L_486)
	.align		4
.L_486:
        /*0700*/ 	.word	index@($__internal_115_$__cuda_sm3x_div_rn_noftz_f32_slowpath)
        /*0704*/ 	.word	0x00000000


	//----- nvinfo : EIATTR_FRAME_SIZE
	.align		4
.L_487:
        /*0708*/ 	.byte	0x04, 0x11
        /*070a*/ 	.short	(.L_489 - .L_488)
	.align		4
.L_488:
        /*070c*/ 	.word	index@(_Z15SoftmaxWarpImplI10DirectLoadIffE11DirectStoreIffEfLi2ELi26ELi32ELi1ELb1EL9Algorithm0EEvT_T0_ll)
        /*0710*/ 	.word	0x00000000


	//----- nvinfo : EIATTR_REGCOUNT
	.align		4
.L_489:
        /*0714*/ 	.byte	0x04, 0x2f
        /*0716*/ 	.short	(.L_491 - .L_490)
	.align		4
.L_490:
        /*0718*/ 	.word	index@(_Z15SoftmaxWarpImplI10DirectLoadIffE11DirectStoreIffEfLi2ELi28ELi32ELi1ELb0EL9Algorithm0EEvT_T0_ll)
        /*071c*/ 	.word	0x0000004c


	//----- nvinfo : EIATTR_FRAME_SIZE
	.align		4
.L_491:
        /*0720*/ 	.byte	0x04, 0x11
        /*0722*/ 	.short	(.L_493 - .L_492)
	.align		4
.L_492:
        /*0724*/ 	.word	index@($__internal_114_$__cuda_sm3x_div_rn_noftz_f32_slowpath)
        /*0728*/ 	.word	0x00000000


	//----- nvinfo : EIATTR_FRAME_SIZE
	.align		4
.L_493:
        /*072c*/ 	.byte	0x04, 0x11
        /*072e*/ 	.short	(.L_495 - .L_494)
	.align		4
.L_494:
        /*0730*/ 	.word	index@(_Z15SoftmaxWarpImplI10DirectLoadIffE11DirectStoreIffEfLi2ELi28ELi32ELi1ELb0EL9Algorithm0EEvT_T0_ll)
        /*0734*/ 	.word	0x00000000


	//----- nvinfo : EIATTR_REGCOUNT
	.align		4
.L_495:
        /*0738*/ 	.byte	0x04, 0x2f
        /*073a*/ 	.short	(.L_497 - .L_496)
	.align		4
.L_496:
        /*073c*/ 	.word	index@(_Z15SoftmaxWarpImplI10DirectLoadIffE11DirectStoreIffEfLi2ELi28ELi32ELi1ELb1EL9Algorithm0EEvT_T0_ll)
        /*0740*/ 	.word	0x0000004c


	//----- nvinfo : EIATTR_FRAME_SIZE
	.align		4
.L_497:
        /*0744*/ 	.byte	0x04, 0x11
        /*0746*/ 	.short	(.L_499 - .L_498)
	.align		4
.L_498:
        /*0748*/ 	.word	index@($__internal_113_$__cuda_sm3x_div_rn_noftz_f32_slowpath)
        /*074c*/ 	.word	0x00000000


	//----- nvinfo : EIATTR_FRAME_SIZE
	.align		4
.L_499:
        /*0750*/ 	.byte	0x04, 0x11
        /*0752*/ 	.short	(.L_501 - .L_500)
	.align		4
.L_500:
        /*0754*/ 	.word	index@(_Z15SoftmaxWarpImplI10DirectLoadIffE11DirectStoreIffEfLi2ELi28ELi32ELi1ELb1EL9Algorithm0EEvT_T0_ll)
        /*0758*/ 	.word	0x00000000


	//----- nvinfo : EIATTR_REGCOUNT
	.align		4
.L_501:
        /*075c*/ 	.byte	0x04, 0x2f
        /*075e*/ 	.short	(.L_503 - .L_502)
	.align		4
.L_502:
        /*0760*/ 	.word	index@(_Z15SoftmaxWarpImplI10DirectLoadIffE11DirectStoreIffEfLi2ELi30ELi32ELi1ELb0EL9Algorithm0EEvT_T0_ll)
        /*0764*/ 	.word	0x00000050


	//----- nvinfo : EIATTR_FRAME_SIZE
	.align		4
.L_503:
        /*0768*/ 	.byte	0x04, 0x11
        /*076a*/ 	.short	(.L_505 - .L_504)
	.align		4
.L_504:
        /*076c*/ 	.word	index@($__internal_112_$__cuda_sm3x_div_rn_noftz_f32_slowpath)
        /*0770*/ 	.word	0x00000000


	//----- nvinfo : EIATTR_FRAME_SIZE
	.align		4
.L_505:
        /*0774*/ 	.byte	0x04, 0x11
        /*0776*/ 	.short	(.L_507 - .L_506)
	.align		4
.L_506:
        /*0778*/ 	.word	index@(_Z15SoftmaxWarpImplI10DirectLoadIffE11DirectStoreIffEfLi2ELi30ELi32ELi1ELb0EL9Algorithm0EEvT_T0_ll)
        /*077c*/ 	.word	0x00000000


	//----- nvinfo : EIATTR_REGCOUNT
	.align		4
.L_507:
        /*0780*/ 	.byte	0x04, 0x2f
        /*0782*/ 	.short	(.L_509 - .L_508)
	.align		4
.L_508:
        /*0784*/ 	.word	index@(_Z15SoftmaxWarpImplI10DirectLoadIffE11DirectStoreIffEfLi2ELi30ELi32ELi1ELb1EL9Algorithm0EEvT_T0_ll)
        /*0788*/ 	.word	0x00000056


	//----- nvinfo : EIATTR_FRAME_SIZE
	.align		4
.L_509:
        /*078c*/ 	.byte	0x04, 0x11
        /*078e*/ 	.short	(.L_511 - .L_510)
	.align		4
.L_510:
        /*0790*/ 	.word	index@($__internal_111_$__cuda_sm3x_div_rn_noftz_f32_slowpath)
        /*0794*/ 	.word	0x00000000


	//----- nvinfo : EIATTR_FRAME_SIZE
	.align		4
.L_511:
        /*0798*/ 	.byte	0x04, 0x11
        /*079a*/ 	.short	(.L_513 - .L_512)
	.align		4
.L_512:
        /*079c*/ 	.word	index@(_Z15SoftmaxWarpImplI10DirectLoadIffE11DirectStoreIffEfLi2ELi30ELi32ELi1ELb1EL9Algorithm0EEvT_T0_ll)
        /*07a0*/ 	.word	0x00000000


	//----- nvinfo : EIATTR_REGCOUNT
	.align		4
.L_513:
        /*07a4*/ 	.byte	0x04, 0x2f
        /*07a6*/ 	.short	(.L_515 - .L_514)
	.align		4
.L_514:
        /*07a8*/ 	.word	index@(_Z15SoftmaxWarpImplI10DirectLoadIffE11DirectStoreIffEfLi2ELi32ELi32ELi1ELb0EL9Algorithm0EEvT_T0_ll)
        /*07ac*/ 	.word	0x0000004f


	//----- nvinfo : EIATTR_FRAME_SIZE
	.align		4
.L_515:
        /*07b0*/ 	.byte	0x04, 0x11
        /*07b2*/ 	.short	(.L_517 - .L_516)
	.align		4
.L_516:
        /*07b4*/ 	.word	index@($__internal_110_$__cuda_sm3x_div_rn_noftz_f32_slowpath)
        /*07b8*/ 	.word	0x00000000


	//----- nvinfo : EIATTR_FRAME_SIZE
	.align		4
.L_517:
        /*07bc*/ 	.byte	0x04, 0x11
        /*07be*/ 	.short	(.L_519 - .L_518)
	.align		4
.L_518:
        /*07c0*/ 	.word	index@(_Z15SoftmaxWarpImplI10DirectLoadIffE11DirectStoreIffEfLi2ELi32ELi32ELi1ELb0EL9Algorithm0EEvT_T0_ll)
        /*07c4*/ 	.word	0x00000000


	//----- nvinfo : EIATTR_REGCOUNT
	.align		4
.L_519:
        /*07c8*/ 	.byte	0x04, 0x2f
        /*07ca*/ 	.short	(.L_521 - .L_520)
	.align		4
.L_520:
        /*07cc*/ 	.word	index@(_Z15SoftmaxWarpImplI10DirectLoadIffE11DirectStoreIffEfLi2ELi32ELi32ELi1ELb1EL9Algorithm0EEvT_T0_ll)
        /*07d0*/ 	.word	0x0000006d


	//----- nvinfo : EIATTR_FRAME_SIZE
	.align		4
.L_521:
        /*07d4*/ 	.byte	0x04, 0x11
        /*07d6*/ 	.short	(.L_523 - .L_522)
	.align		4
.L_522:
        /*07d8*/ 	.word	index@($__internal_109_$__cuda_sm3x_div_rn_noftz_f32_slowpath)
        /*07dc*/ 	.word	0x00000000


	//----- nvinfo : EIATTR_FRAME_SIZE
	.align		4
.L_523:
        /*07e0*/ 	.byte	0x04, 0x11
        /*07e2*/ 	.short	(.L_525 - .L_524)
	.align		4
.L_524:
        /*07e4*/ 	.word	index@(_Z15SoftmaxWarpImplI10DirectLoadIffE11DirectStoreIffEfLi2ELi32ELi32ELi1ELb1EL9Algorithm0EEvT_T0_ll)
        /*07e8*/ 	.word	0x00000000


	//----- nvinfo : EIATTR_REGCOUNT
	.align		4
.L_525:
        /*07ec*/ 	.byte	0x04, 0x2f
        /*07ee*/ 	.short	(.L_527 - .L_526)
	.align		4
.L_526:
        /*07f0*/ 	.word	index@(_Z15SoftmaxWarpImplI10DirectLoadIffE11DirectStoreIffEfLi1ELi1ELi1ELi2ELb0EL9Algorithm0EEvT_T0_ll)
        /*07f4*/ 	.word	0x0000001e


	//----- nvinfo : EIATTR_FRAME_SIZE
	.align		4
.L_527:
        /*07f8*/ 	.byte	0x04, 0x11
        /*07fa*/ 	.short	(.L_529 - .L_528)
	.align		4
.L_528:
        /*07fc*/ 	.word	index@($__internal_108_$__cuda_sm3x_div_rn_noftz_f32_slowpath)
        /*0800*/ 	.word	0x00000000


	//----- nvinfo : EIATTR_FRAME_SIZE
	.align		4
.L_529:
        /*0804*/ 	.byte	0x04, 0x11
        /*0806*/ 	.short	(.L_531 - .L_530)
	.align		4
.L_530:
        /*0808*/ 	.word	index@($__internal_107_$__cuda_sm20_div_u64)
        /*080c*/ 	.word	0x00000000


	//----- nvinfo : EIATTR_FRAME_SIZE
	.align		4
.L_531:
        /*0810*/ 	.byte	0x04, 0x11
        /*0812*/ 	.short	(.L_533 - .L_532)
	.align		4
.L_532:
        /*0814*/ 	.word	index@(_Z15SoftmaxWarpImplI10DirectLoadIffE11DirectStoreIffEfLi1ELi1ELi1ELi2ELb0EL9Algorithm0EEvT_T0_ll)
        /*0818*/ 	.word	0x00000000


	//----- nvinfo : EIATTR_REGCOUNT
	.align		4
.L_533:
        /*081c*/ 	.byte	0x04, 0x2f
        /*081e*/ 	.short	(.L_535 - .L_534)
	.align		4
.L_534:
        /*0820*/ 	.word	index@(_Z15SoftmaxWarpImplI10DirectLoadIffE11DirectStoreIffEfLi1ELi1ELi1ELi2ELb1EL9Algorithm0EEvT_T0_ll)
        /*0824*/ 	.word	0x0000001d


	//----- nvinfo : EIATTR_FRAME_SIZE
	.align		4
.L_535:
        /*0828*/ 	.byte	0x04, 0x11
        /*082a*/ 	.short	(.L_537 - .L_536)
	.align		4
.L_536:
        /*082c*/ 	.word	index@($__internal_106_$__cuda_sm3x_div_rn_noftz_f32_slowpath)
        /*0830*/ 	.word	0x00000000


	//----- nvinfo : EIATTR_FRAME_SIZE
	.align		4
.L_537:
        /*0834*/ 	.byte	0x04, 0x11
        /*0836*/ 	.short	(.L_539 - .L_538)
	.align		4
.L_538:
        /*0838*/ 	.word	index@($__internal_105_$__cuda_sm20_div_u64)
        /*083c*/ 	.word	0x00000000


	//----- nvinfo : EIATTR_FRAME_SIZE
	.align		4
.L_539:
        /*0840*/ 	.byte	0x04, 0x11
        /*0842*/ 	.short	(.L_541 - .L_540)
	.align		4
.L_540:
        /*0844*/ 	.word	index@(_Z15SoftmaxWarpImplI10DirectLoadIffE11DirectStoreIffEfLi1ELi1ELi1ELi2ELb1EL9Algorithm0EEvT_T0_ll)
        /*0848*/ 	.word	0x00000000


	//----- nvinfo : EIATTR_REGCOUNT
	.align		4
.L_541:
        /*084c*/ 	.byte	0x04, 0x2f
        /*084e*/ 	.short	(.L_543 - .L_542)
	.align		4
.L_542:
        /*0850*/ 	.word	index@(_Z15SoftmaxWarpImplI10DirectLoadIffE11DirectStoreIffEfLi1ELi1ELi1ELi1ELb0EL9Algorithm0EEvT_T0_ll)
        /*0854*/ 	.word	0x00000023


	//----- nvinfo : EIATTR_FRAME_SIZE
	.align		4
.L_543:
        /*0858*/ 	.byte	0x04, 0x11
        /*085a*/ 	.short	(.L_545 - .L_544)
	.align		4
.L_544:
        /*085c*/ 	.word	index@($__internal_104_$__cuda_sm3x_div_rn_noftz_f32_slowpath)
        /*0860*/ 	.word	0x00000000


	//----- nvinfo : EIATTR_FRAME_SIZE
	.align		4
.L_545:
        /*0864*/ 	.byte	0x04, 0x11
        /*0866*/ 	.short	(.L_547 - .L_546)
	.align		4
.L_546:
        /*0868*/ 	.word	index@($__internal_103_$__cuda_sm20_div_u64)
        /*086c*/ 	.word	0x00000000


	//----- nvinfo : EIATTR_FRAME_SIZE
	.align		4
.L_547:
        /*0870*/ 	.byte	0x04, 0x11
        /*0872*/ 	.short	(.L_549 - .L_548)
	.align		4
.L_548:
        /*0874*/ 	.word	index@(_Z15SoftmaxWarpImplI10DirectLoadIffE11DirectStoreIffEfLi1ELi1ELi1ELi1ELb0EL9Algorithm0EEvT_T0_ll)
        /*0878*/ 	.word	0x00000000


	//----- nvinfo : EIATTR_REGCOUNT
	.align		4
.L_549:
        /*087c*/ 	.byte	0x04, 0x2f
        /*087e*/ 	.short	(.L_551 - .L_550)
	.align		4
.L_550:
        /*0880*/ 	.word	index@(_Z15SoftmaxWarpImplI10DirectLoadIffE11DirectStoreIffEfLi1ELi1ELi1ELi1ELb1EL9Algorithm0EEvT_T0_ll)
        /*0884*/ 	.word	0x00000020


	//----- nvinfo : EIATTR_FRAME_SIZE
	.align		4
.L_551:
        /*0888*/ 	.byte	0x04, 0x11
        /*088a*/ 	.short	(.L_553 - .L_552)
	.align		4
.L_552:
        /*088c*/ 	.word	index@($__internal_102_$__cuda_sm3x_div_rn_noftz_f32_slowpath)
        /*0890*/ 	.word	0x00000000


	//----- nvinfo : EIATTR_FRAME_SIZE
	.align		4
.L_553:
        /*0894*/ 	.byte	0x04, 0x11
        /*0896*/ 	.short	(.L_555 - .L_554)
	.align		4
.L_554:
        /*0898*/ 	.word	index@($__internal_101_$__cuda_sm20_div_u64)
        /*089c*/ 	.word	0x00000000


	//----- nvinfo : EIATTR_FRAME_SIZE
	.align		4
.L_555:
        /*08a0*/ 	.byte	0x04, 0x11
        /*08a2*/ 	.short	(.L_557 - .L_556)
	.align		4
.L_556:
        /*08a4*/ 	.word	index@(_Z15SoftmaxWarpImplI10DirectLoadIffE11DirectStoreIffEfLi1ELi1ELi1ELi1ELb1EL9Algorithm0EEvT_T0_ll)
        /*08a8*/ 	.word	0x00000000


	//----- nvinfo : EIATTR_REGCOUNT
	.align		4
.L_557:
        /*08ac*/ 	.byte	0x04, 0x2f
        /*08ae*/ 	.short	(.L_559 - .L_558)
	.align		4
.L_558:
        /*08b0*/ 	.word	index@(_Z15SoftmaxWarpImplI10DirectLoadIffE11DirectStoreIffEfLi1ELi1ELi2ELi2ELb0EL9Algorithm0EEvT_T0_ll)
        /*08b4*/ 	.word	0x0000001e


	//----- nvinfo : EIATTR_FRAME_SIZE
	.align		4
.L_559:
        /*08b8*/ 	.byte	0x04, 0x11
        /*08ba*/ 	.short	(.L_561 - .L_560)
	.align		4
.L_560:
        /*08bc*/ 	.word	index@($__internal_100_$__cuda_sm3x_div_rn_noftz_f32_slowpath)
        /*08c0*/ 	.word	0x00000000


	//----- nvinfo : EIATTR_FRAME_SIZE
	.align		4
.L_561:
        /*08c4*/ 	.byte	0x04, 0x11
        /*08c6*/ 	.short	(.L_563 - .L_562)
	.align		4
.L_562:
        /*08c8*/ 	.word	index@($__internal_99_$__cuda_sm20_div_u64)
        /*08cc*/ 	.word	0x00000000


	//----- nvinfo : EIATTR_FRAME_SIZE
	.align		4
.L_563:
        /*08d0*/ 	.byte	0x04, 0x11
        /*08d2*/ 	.short	(.L_565 - .L_564)
	.align		4
.L_564:
        /*08d4*/ 	.word	index@(_Z15SoftmaxWarpImplI10DirectLoadIffE11DirectStoreIffEfLi1ELi1ELi2ELi2ELb0EL9Algorithm0EEvT_T0_ll)
        /*08d8*/ 	.word	0x00000000


	//----- nvinfo : EIATTR_REGCOUNT
	.align		4
.L_565:
        /*08dc*/ 	.byte	0x04, 0x2f
        /*08de*/ 	.short	(.L_567 - .L_566)
	.align		4
.L_566:
        /*08e0*/ 	.word	index@(_Z15SoftmaxWarpImplI10DirectLoadIffE11DirectStoreIffEfLi1ELi1ELi2ELi2ELb1EL9Algorithm0EEvT_T0_ll)
        /*08e4*/ 	.word	0x0000001c


	//----- nvinfo : EIATTR_FRAME_SIZE
	.align		4
.L_567:
        /*08e8*/ 	.byte	0x04, 0x11
        /*08ea*/ 	.short	(.L_569 - .L_568)
	.align		4
.L_568:
        /*08ec*/ 	.word	index@($__internal_98_$__cuda_sm3x_div_rn_noftz_f32_slowpath)
        /*08f0*/ 	.word	0x00000000


	//----- nvinfo : EIATTR_FRAME_SIZE
	.align		4
.L_569:
        /*08f4*/ 	.byte	0x04, 0x11
        /*08f6*/ 	.short	(.L_571 - .L_570)
	.align		4
.L_570:
        /*08f8*/ 	.word	index@(_Z15SoftmaxWarpImplI10DirectLoadIffE11DirectStoreIffEfLi1ELi1ELi2ELi2ELb1EL9Algorithm0EEvT_T0_ll)
        /*08fc*/ 	.word	0x00000000


	//----- nvinfo : EIATTR_REGCOUNT
	.align		4
.L_571:
        /*0900*/ 	.byte	0x04, 0x2f
        /*0902*/ 	.short	(.L_573 - .L_572)
	.align		4
.L_572:
        /*0904*/ 	.word	index@(_Z15SoftmaxWarpImplI10DirectLoadIffE11DirectStoreIffEfLi1ELi1ELi2ELi1ELb0EL9Algorithm0EEvT_T0_ll)
        /*0908*/ 	.word	0x00000018


	//----- nvinfo : EIATTR_FRAME_SIZE
	.align		4
.L_573:
        /*090c*/ 	.byte	0x04, 0x11
        /*090e*/ 	.short	(.L_575 - .L_574)
	.align		4
.L_574:
        /*0910*/ 	.word	index@($__internal_97_$__cuda_sm3x_div_rn_noftz_f32_slowpath)
        /*0914*/ 	.word	0x00000000


	//----- nvinfo : EIATTR_FRAME_SIZE
	.align		4
.L_575:
        /*0918*/ 	.byte	0x04, 0x11
        /*091a*/ 	.short	(.L_577 - .L_576)
	.align		4
.L_576:
        /*091c*/ 	.word	index@(_Z15SoftmaxWarpImplI10DirectLoadIffE11DirectStoreIffEfLi1ELi1ELi2ELi1ELb0EL9Algorithm0EEvT_T0_ll)
        /*0920*/ 	.word	0x00000000


	//----- nvinfo : EIATTR_REGCOUNT
	.align		4
.L_577:
        /*0924*/ 	.byte	0x04, 0x2f
        /*0926*/ 	.short	(.L_579 - .L_578)
	.align		4
.L_578:
        /*0928*/ 	.word	index@(_Z15SoftmaxWarpImplI10DirectLoadIffE11DirectStoreIffEfLi1ELi1ELi2ELi1ELb1EL9Algorithm0EEvT_T0_ll)
        /*092c*/ 	.word	0x00000018


	//----- nvinfo : EIATTR_FRAME_SIZE
	.align		4
.L_579:
        /*0930*/ 	.byte	0x04, 0x11
        /*0932*/ 	.short	(.L_581 - .L_580)
	.align		4
.L_580:
        /*0934*/ 	.word	index@($__internal_96_$__cuda_sm3x_div_rn_noftz_f32_slowpath)
        /*0938*/ 	.word	0x00000000


	//----- nvinfo : EIATTR_FRAME_SIZE
	.align		4
.L_581:
        /*093c*/ 	.byte	0x04, 0x11
        /*093e*/ 	.short	(.L_583 - .L_582)
	.align		4
.L_582:
        /*0940*/ 	.word	index@(_Z15SoftmaxWarpImplI10DirectLoadIffE11DirectStoreIffEfLi1ELi1ELi2ELi1ELb1EL9Algorithm0EEvT_T0_ll)
        /*0944*/ 	.word	0x00000000


	//----- nvinfo : EIATTR_REGCOUNT
	.align		4
.L_583:
        /*0948*/ 	.byte	0x04, 0x2f
        /*094a*/ 	.short	(.L_585 - .L_584)
	.align		4
.L_584:
        /*094c*/ 	.word	index@(_Z15SoftmaxWarpImplI10DirectLoadIffE11DirectStoreIffEfLi1ELi1ELi4ELi2ELb0EL9Algorithm0EEvT_T0_ll)
        /*0950*/ 	.word	0x0000001d


	//----- nvinfo : EIATTR_FRAME_SIZE
	.align		4
.L_585:
        /*0954*/ 	.byte	0x04, 0x11
        /*0956*/ 	.short	(.L_587 - .L_586)
	.align		4
.L_586:
        /*0958*/ 	.word	index@($__internal_95_$__cuda_sm3x_div_rn_noftz_f32_slowpath)
        /*095c*/ 	.word	0x00000000


	//----- nvinfo : EIATTR_FRAME_SIZE
	.align		4
.L_587:
        /*0960*/ 	.byte	0x04, 0x11
        /*0962*/ 	.short	(.L_589 - .L_588)
	.align		4
.L_588:
        /*0964*/ 	.word	index@(_Z15SoftmaxWarpImplI10DirectLoadIffE11DirectStoreIffEfLi1ELi1ELi4ELi2ELb0EL9Algorithm0EEvT_T0_ll)
        /*0968*/ 	.word	0x00000000


	//----- nvinfo : EIATTR_REGCOUNT
	.align		4
.L_589:
        /*096c*/ 	.byte	0x04, 0x2f
        /*096e*/ 	.short	(.L_591 - .L_590)
	.align		4
.L_590:
        /*0970*/ 	.word	index@(_Z15SoftmaxWarpImplI10DirectLoadIffE11DirectStoreIffEfLi1ELi1ELi4ELi2ELb1EL9Algorithm0EEvT_T0_ll)
        /*0974*/ 	.word	0x0000001a


	//----- nvinfo : EIATTR_FRAME_SIZE
	.align		4
.L_591:
        /*0978*/ 	.byte	0x04, 0x11
        /*097a*/ 	.short	(.L_593 - .L_592)
	.align		4
.L_592:
        /*097c*/ 	.word	index@($__internal_94_$__cuda_sm3x_div_rn_noftz_f32_slowpath)
        /*0980*/ 	.word	0x00000000


	//----- nvinfo : EIATTR_FRAME_SIZE
	.align		4
.L_593:
        /*0984*/ 	.byte	0x04, 0x11
        /*0986*/ 	.short	(.L_595 - .L_594)
	.align		4
.L_594:
        /*0988*/ 	.word	index@(_Z15SoftmaxWarpImplI10DirectLoadIffE11DirectStoreIffEfLi1ELi1ELi4ELi2ELb1EL9Algorithm0EEvT_T0_ll)
        /*098c*/ 	.word	0x00000000


	//----- nvinfo : EIATTR_REGCOUNT
	.align		4
.L_595:
        /*0990*/ 	.byte	0x04, 0x2f
        /*0992*/ 	.short	(.L_597 - .L_596)
	.align		4
.L_596:
        /*0994*/ 	.word	index@(_Z15SoftmaxWarpImplI10DirectLoadIffE11DirectStoreIffEfLi1ELi1ELi4ELi1ELb0EL9Algorithm0EEvT_T0_ll)
        /*0998*/ 	.word	0x0000001a


	//----- nvinfo : EIATTR_FRAME_SIZE
	.align		4
.L_597:
        /*099c*/ 	.byte	0x04, 0x11
        /*099e*/ 	.short	(.L_599 - .L_598)
	.align		4
.L_598:
        /*09a0*/ 	.word	index@($__internal_93_$__cuda_sm3x_div_rn_noftz_f32_slowpath)
        /*09a4*/ 	.word	0x00000000


	//----- nvinfo : EIATTR_FRAME_SIZE
	.align		4
.L_599:
        /*09a8*/ 	.byte	0x04, 0x11
        /*09aa*/ 	.short	(.L_601 - .L_600)
	.align		4
.L_600:
        /*09ac*/ 	.word	index@($__internal_92_$__cuda_sm20_div_u64)
        /*09b0*/ 	.word	0x00000000


	//----- nvinfo : EIATTR_FRAME_SIZE
	.align		4
.L_601:
        /*09b4*/ 	.byte	0x04, 0x11
        /*09b6*/ 	.short	(.L_603 - .L_602)
	.align		4
.L_602:
        /*09b8*/ 	.word	index@(_Z15SoftmaxWarpImplI10DirectLoadIffE11DirectStoreIffEfLi1ELi1ELi4ELi1ELb0EL9Algorithm0EEvT_T0_ll)
        /*09bc*/ 	.word	0x00000000


	//----- nvinfo : EIATTR_REGCOUNT
	.align		4
.L_603:
        /*09c0*/ 	.byte	0x04, 0x2f
        /*09c2*/ 	.short	(.L_605 - .L_604)
	.align		4
.L_604:
        /*09c4*/ 	.word	index@(_Z15SoftmaxWarpImplI10DirectLoadIffE11DirectStoreIffEfLi1ELi1ELi4ELi1ELb1EL9Algorithm0EEvT_T0_ll)
        /*09c8*/ 	.word	0x0000001b


	//----- nvinfo : EIATTR_FRAME_SIZE
	.align		4
.L_605:
        /*09cc*/ 	.byte	0x04, 0x11
        /*09ce*/ 	.short	(.L_607 - .L_606)
	.align		4
.L_606:
        /*09d0*/ 	.word	index@($__internal_91_$__cuda_sm3x_div_rn_noftz_f32_slowpath)
        /*09d4*/ 	.word	0x00000000


	//----- nvinfo : EIATTR_FRAME_SIZE
	.align		4
.L_607:
        /*09d8*/ 	.byte	0x04, 0x11
        /*09da*/ 	.short	(.L_609 - .L_608)
	.align		4
.L_608:
        /*09dc*/ 	.word	index@($__internal_90_$__cuda_sm20_div_u64)
        /*09e0*/ 	.word	0x00000000


	//----- nvinfo : EIATTR_FRAME_SIZE
	.align		4
.L_609:
        /*09e4*/ 	.byte	0x04, 0x11
        /*09e6*/ 	.short	(.L_611 - .L_610)
	.align		4
.L_610:
        /*09e8*/ 	.word	index@(_Z15SoftmaxWarpImplI10DirectLoadIffE11DirectStoreIffEfLi1ELi1ELi4ELi1ELb1EL9Algorithm0EEvT_T0_ll)
        /*09ec*/ 	.word	0x00000000


	//----- nvinfo : EIATTR_REGCOUNT
	.align		4
.L_611:
        /*09f0*/ 	.byte	0x04, 0x2f
        /*09f2*/ 	.short	(.L_613 - .L_612)
	.align		4
.L_612:
        /*09f4*/ 	.word	index@(_Z15SoftmaxWarpImplI10DirectLoadIffE11DirectStoreIffEfLi1ELi1ELi8ELi2ELb0EL9Algorithm0EEvT_T0_ll)
        /*09f8*/ 	.word	0x0000001d


	//----- nvinfo : EIATTR_FRAME_SIZE
	.align		4
.L_613:
        /*09fc*/ 	.byte	0x04, 0x11
        /*09fe*/ 	.short	(.L_615 - .L_614)
	.align		4
.L_614:
        /*0a00*/ 	.word	index@($__internal_89_$__cuda_sm3x_div_rn_noftz_f32_slowpath)
        /*0a04*/ 	.word	0x00000000


	//----- nvinfo : EIATTR_FRAME_SIZE
	.align		4
.L_615:
        /*0a08*/ 	.byte	0x04, 0x11
        /*0a0a*/ 	.short	(.L_617 - .L_616)
	.align		4
.L_616:
        /*0a0c*/ 	.word	index@(_Z15SoftmaxWarpImplI10DirectLoadIffE11DirectStoreIffEfLi1ELi1ELi8ELi2ELb0EL9Algorithm0EEvT_T0_ll)
        /*0a10*/ 	.word	0x00000000


	//----- nvinfo : EIATTR_REGCOUNT
	.align		4
.L_617:
        /*0a14*/ 	.byte	0x04, 0x2f
        /*0a16*/ 	.short	(.L_619 - .L_618)
	.align		4
.L_618:
        /*0a18*/ 	.word	index@(_Z15SoftmaxWarpImplI10DirectLoadIffE11DirectStoreIffEfLi1ELi1ELi8ELi2ELb1EL9Algorithm0EEvT_T0_ll)
        /*0a1c*/ 	.word	0x0000001a


	//----- nvinfo : EIATTR_FRAME_SIZE
	.align		4
.L_619:
        /*0a20*/ 	.byte	0x04, 0x11
        /*0a22*/ 	.short	(.L_621 - .L_620)
	.align		4
.L_620:
        /*0a24*/ 	.word	index@($__internal_88_$__cuda_sm3x_div_rn_noftz_f32_slowpath)
        /*0a28*/ 	.word	0x00000000


	//----- nvinfo : EIATTR_FRAME_SIZE
	.align		4
.L_621:
        /*0a2c*/ 	.byte	0x04, 0x11
        /*0a2e*/ 	.short	(.L_623 - .L_622)
	.align		4
.L_622:
        /*0a30*/ 	.word	index@(_Z15SoftmaxWarpImplI10DirectLoadIffE11DirectStoreIffEfLi1ELi1ELi8ELi2ELb1EL9Algorithm0EEvT_T0_ll)
        /*0a34*/ 	.word	0x00000000


	//----- nvinfo : EIATTR_REGCOUNT
	.align		4
.L_623:
        /*0a38*/ 	.byte	0x04, 0x2f
        /*0a3a*/ 	.short	(.L_625 - .L_624)
	.align		4
.L_624:
        /*0a3c*/ 	.word	index@(_Z15SoftmaxWarpImplI10DirectLoadIffE11DirectStoreIffEfLi1ELi1ELi8ELi1ELb0EL9Algorithm0EEvT_T0_ll)
        /*0a40*/ 	.word	0x0000001a


	//----- nvinfo : EIATTR_FRAME_SIZE
	.align		4
.L_625:
        /*0a44*/ 	.byte	0x04, 0x11
        /*0a46*/ 	.short	(.L_627 - .L_626)
	.align		4
.L_626:
        /*0a48*/ 	.word	index@($__internal_87_$__cuda_sm3x_div_rn_noftz_f32_slowpath)
        /*0a4c*/ 	.word	0x00000000


	//----- nvinfo : EIATTR_FRAME_SIZE
	.align		4
.L_627:
        /*0a50*/ 	.byte	0x04, 0x11
        /*0a52*/ 	.short	(.L_629 - .L_628)
	.align		4
.L_628:
        /*0a54*/ 	.word	index@($__internal_86_$__cuda_sm20_div_u64)
        /*0a58*/ 	.word	0x00000000


	//----- nvinfo : EIATTR_FRAME_SIZE
	.align		4
.L_629:
        /*0a5c*/ 	.byte	0x04, 0x11
        /*0a5e*/ 	.short	(.L_631 - .L_630)
	.align		4
.L_630:
        /*0a60*/ 	.word	index@(_Z15SoftmaxWarpImplI10DirectLoadIffE11DirectStoreIffEfLi1ELi1ELi8ELi1ELb0EL9Algorithm0EEvT_T0_ll)
        /*0a64*/ 	.word	0x00000000


	//----- nvinfo : EIATTR_REGCOUNT
	.align		4
.L_631:
        /*0a68*/ 	.byte	0x04, 0x2f
        /*0a6a*/ 	.short	(.L_633 - .L_632)
	.align		4
.L_632:
        /*0a6c*/ 	.word	index@(_Z15SoftmaxWarpImplI10DirectLoadIffE11DirectStoreIffEfLi1ELi1ELi8ELi1ELb1EL9Algorithm0EEvT_T0_ll)
        /*0a70*/ 	.word	0x0000001b


	//----- nvinfo : EIATTR_FRAME_SIZE
	.align		4
.L_633:
        /*0a74*/ 	.byte	0x04, 0x11
        /*0a76*/ 	.short	(.L_635 - .L_634)
	.align		4
.L_634:
        /*0a78*/ 	.word	index@($__internal_85_$__cuda_sm3x_div_rn_noftz_f32_slowpath)
        /*0a7c*/ 	.word	0x00000000


	//----- nvinfo : EIATTR_FRAME_SIZE
	.align		4
.L_635:
        /*0a80*/ 	.byte	0x04, 0x11
        /*0a82*/ 	.short	(.L_637 - .L_636)
	.align		4
.L_636:
        /*0a84*/ 	.word	index@($__internal_84_$__cuda_sm20_div_u64)
        /*0a88*/ 	.word	0x00000000


	//----- nvinfo : EIATTR_FRAME_SIZE
	.align		4
.L_637:
        /*0a8c*/ 	.byte	0x04, 0x11
        /*0a8e*/ 	.short	(.L_639 - .L_638)
	.align		4
.L_638:
        /*0a90*/ 	.word	index@(_Z15SoftmaxWarpImplI10DirectLoadIffE11DirectStoreIffEfLi1ELi1ELi8ELi1ELb1EL9Algorithm0EEvT_T0_ll)
        /*0a94*/ 	.word	0x00000000


	//----- nvinfo : EIATTR_REGCOUNT
	.align		4
.L_639:
        /*0a98*/ 	.byte	0x04, 0x2f
        /*0a9a*/ 	.short	(.L_641 - .L_640)
	.align		4
.L_640:
        /*0a9c*/ 	.word	index@(_Z15SoftmaxWarpImplI10DirectLoadIffE11DirectStoreIffEfLi1ELi1ELi16ELi2ELb0EL9Algorithm0EEvT_T0_ll)
        /*0aa0*/ 	.word	0x0000001e


	//----- nvinfo : EIATTR_FRAME_SIZE
	.align		4
.L_641:
        /*0aa4*/ 	.byte	0x04, 0x11
        /*0aa6*/ 	.short	(.L_643 - .L_642)
	.align		4
.L_642:
        /*0aa8*/ 	.word	index@($__internal_83_$__cuda_sm3x_div_rn_noftz_f32_slowpath)
        /*0aac*/ 	.word	0x00000000


	//----- nvinfo : EIATTR_FRAME_SIZE
	.align		4
.L_643:
        /*0ab0*/ 	.byte	0x04, 0x11
        /*0ab2*/ 	.short	(.L_645 - .L_644)
	.align		4
.L_644:
        /*0ab4*/ 	.word	index@(_Z15SoftmaxWarpImplI10DirectLoadIffE11DirectStoreIffEfLi1ELi1ELi16ELi2ELb0EL9Algorithm0EEvT_T0_ll)
        /*0ab8*/ 	.word	0x00000000


	//----- nvinfo : EIATTR_REGCOUNT
	.align		4
.L_645:
        /*0abc*/ 	.byte	0x04, 0x2f
        /*0abe*/ 	.short	(.L_647 - .L_646)
	.align		4
.L_646:
        /*0ac0*/ 	.word	index@(_Z15SoftmaxWarpImplI10DirectLoadIffE11DirectStoreIffEfLi1ELi1ELi16ELi2ELb1EL9Algorithm0EEvT_T0_ll)
        /*0ac4*/ 	.word	0x0000001c


	//----- nvinfo : EIATTR_FRAME_SIZE
	.align		4
.L_647:
        /*0ac8*/ 	.byte	0x04, 0x11
        /*0aca*/ 	.short	(.L_649 - .L_648)
	.align		4
.L_648:
        /*0acc*/ 	.word	index@($__internal_82_$__cuda_sm3x_div_rn_noftz_f32_slowpath)
        /*0ad0*/ 	.word	0x00000000


	//----- nvinfo : EIATTR_FRAME_SIZE
	.align		4
.L_649:
        /*0ad4*/ 	.byte	0x04, 0x11
        /*0ad6*/ 	.short	(.L_651 - .L_650)
	.align		4
.L_650:
        /*0ad8*/ 	.word	index@(_Z15SoftmaxWarpImplI10DirectLoadIffE11DirectStoreIffEfLi1ELi1ELi16ELi2ELb1EL9Algorithm0EEvT_T0_ll)
        /*0adc*/ 	.word	0x00000000


	//----- nvinfo : EIATTR_REGCOUNT
	.align		4
.L_651:
        /*0ae0*/ 	.byte	0x04, 0x2f
        /*0ae2*/ 	.short	(.L_653 - .L_652)
	.align		4
.L_652:
        /*0ae4*/ 	.word	index@(_Z15SoftmaxWarpImplI10DirectLoadIffE11DirectStoreIffEfLi1ELi1ELi16ELi1ELb0EL9Algorithm0EEvT_T0_ll)
        /*0ae8*/ 	.word	0x0000001a


	//----- nvinfo : EIATTR_FRAME_SIZE
	.align		4
.L_653:
        /*0aec*/ 	.byte	0x04, 0x11
        /*0aee*/ 	.short	(.L_655 - .L_654)
	.align		4
.L_654:
        /*0af0*/ 	.word	index@($__internal_81_$__cuda_sm3x_div_rn_noftz_f32_slowpath)
        /*0af4*/ 	.word	0x00000000


	//----- nvinfo : EIATTR_FRAME_SIZE
	.align		4
.L_655:
        /*0af8*/ 	.byte	0x04, 0x11
        /*0afa*/ 	.short	(.L_657 - .L_656)
	.align		4
.L_656:
        /*0afc*/ 	.word	index@($__internal_80_$__cuda_sm20_div_u64)
        /*0b00*/ 	.word	0x00000000


	//----- nvinfo : EIATTR_FRAME_SIZE
	.align		4
.L_657:
        /*0b04*/ 	.byte	0x04, 0x11
        /*0b06*/ 	.short	(.L_659 - .L_658)
	.align		4
.L_658:
        /*0b08*/ 	.word	index@(_Z15SoftmaxWarpImplI10DirectLoadIffE11DirectStoreIffEfLi1ELi1ELi16ELi1ELb0EL9Algorithm0EEvT_T0_ll)
        /*0b0c*/ 	.word	0x00000000


	//----- nvinfo : EIATTR_REGCOUNT
	.align		4
.L_659:
        /*0b10*/ 	.byte	0x04, 0x2f
        /*0b12*/ 	.short	(.L_661 - .L_660)
	.align		4
.L_660:
        /*0b14*/ 	.word	index@(_Z15SoftmaxWarpImplI10DirectLoadIffE11DirectStoreIffEfLi1ELi1ELi16ELi1ELb1EL9Algorithm0EEvT_T0_ll)
        /*0b18*/ 	.word	0x0000001c


	//----- nvinfo : EIATTR_FRAME_SIZE
	.align		4
.L_661:
        /*0b1c*/ 	.byte	0x04, 0x11
        /*0b1e*/ 	.short	(.L_663 - .L_662)
	.align		4
.L_662:
        /*0b20*/ 	.word	index@($__internal_79_$__cuda_sm3x_div_rn_noftz_f32_slowpath)
        /*0b24*/ 	.word	0x00000000


	//----- nvinfo : EIATTR_FRAME_SIZE
	.align		4
.L_663:
        /*0b28*/ 	.byte	0x04, 0x11
        /*0b2a*/ 	.short	(.L_665 - .L_664)
	.align		4
.L_664:
        /*0b2c*/ 	.word	index@($__internal_78_$__cuda_sm20_div_u64)
        /*0b30*/ 	.word	0x00000000


	//----- nvinfo : EIATTR_FRAME_SIZE
	.align		4
.L_665:
        /*0b34*/ 	.byte	0x04, 0x11
        /*0b36*/ 	.short	(.L_667 - .L_666)
	.align		4
.L_666:
        /*0b38*/ 	.word	index@(_Z15SoftmaxWarpImplI10DirectLoadIffE11DirectStoreIffEfLi1ELi1ELi16ELi1ELb1EL9Algorithm0EEvT_T0_ll)
        /*0b3c*/ 	.word	0x00000000


	//----- nvinfo : EIATTR_REGCOUNT
	.align		4
.L_667:
        /*0b40*/ 	.byte	0x04, 0x2f
        /*0b42*/ 	.short	(.L_669 - .L_668)
	.align		4
.L_668:
        /*0b44*/ 	.word	index@(_Z15SoftmaxWarpImplI10DirectLoadIffE11DirectStoreIffEfLi1ELi1ELi32ELi2ELb0EL9Algorithm0EEvT_T0_ll)
        /*0b48*/ 	.word	0x0000001f


	//----- nvinfo : EIATTR_FRAME_SIZE
	.align		4
.L_669:
        /*0b4c*/ 	.byte	0x04, 0x11
        /*0b4e*/ 	.short	(.L_671 - .L_670)
	.align		4
.L_670:
        /*0b50*/ 	.word	index@($__internal_77_$__cuda_sm3x_div_rn_noftz_f32_slowpath)
        /*0b54*/ 	.word	0x00000000


	//----- nvinfo : EIATTR_FRAME_SIZE
	.align		4
.L_671:
        /*0b58*/ 	.byte	0x04, 0x11
        /*0b5a*/ 	.short	(.L_673 - .L_672)
	.align		4
.L_672:
        /*0b5c*/ 	.word	index@(_Z15SoftmaxWarpImplI10DirectLoadIffE11DirectStoreIffEfLi1ELi1ELi32ELi2ELb0EL9Algorithm0EEvT_T0_ll)
        /*0b60*/ 	.word	0x00000000


	//----- nvinfo : EIATTR_REGCOUNT
	.align		4
.L_673:
        /*0b64*/ 	.byte	0x04, 0x2f
        /*0b66*/ 	.short	(.L_675 - .L_674)
	.align		4
.L_674:
        /*0b68*/ 	.word	index@(_Z15SoftmaxWarpImplI10DirectLoadIffE11DirectStoreIffEfLi1ELi1ELi32ELi2ELb1EL9Algorithm0EEvT_T0_ll)
        /*0b6c*/ 	.word	0x0000001c


	//----- nvinfo : EIATTR_FRAME_SIZE
	.align		4
.L_675:
        /*0b70*/ 	.byte	0x04, 0x11
        /*0b72*/ 	.short	(.L_677 - .L_676)
	.align		4
.L_676:
        /*0b74*/ 	.word	index@($__internal_76_$__cuda_sm3x_div_rn_noftz_f32_slowpath)
        /*0b78*/ 	.word	0x00000000


	//----- nvinfo : EIATTR_FRAME_SIZE
	.align		4
.L_677:
        /*0b7c*/ 	.byte	0x04, 0x11
        /*0b7e*/ 	.short	(.L_679 - .L_678)
	.align		4
.L_678:
        /*0b80*/ 	.word	index@(_Z15SoftmaxWarpImplI10DirectLoadIffE11DirectStoreIffEfLi1ELi1ELi32ELi2ELb1EL9Algorithm0EEvT_T0_ll)
        /*0b84*/ 	.word	0x00000000


	//----- nvinfo : EIATTR_REGCOUNT
	.align		4
.L_679:
        /*0b88*/ 	.byte	0x04, 0x2f
        /*0b8a*/ 	.short	(.L_681 - .L_680)
	.align		4
.L_680:
        /*0b8c*/ 	.word	index@(_Z15SoftmaxWarpImplI10DirectLoadIffE11DirectStoreIffEfLi1ELi1ELi32ELi1ELb0EL9Algorithm0EEvT_T0_ll)
        /*0b90*/ 	.word	0x0000001a


	//----- nvinfo : EIATTR_FRAME_SIZE
	.align		4
.L_681:
        /*0b94*/ 	.byte	0x04, 0x11
        /*0b96*/ 	.short	(.L_683 - .L_682)
	.align		4
.L_682:
        /*0b98*/ 	.word	index@($__internal_75_$__cuda_sm3x_div_rn_noftz_f32_slowpath)
        /*0b9c*/ 	.word	0x00000000


	//----- nvinfo : EIATTR_FRAME_SIZE
	.align		4
.L_683:
        /*0ba0*/ 	.byte	0x04, 0x11
        /*0ba2*/ 	.short	(.L_685 - .L_684)
	.align		4
.L_684:
        /*0ba4*/ 	.word	index@($__internal_74_$__cuda_sm20_div_u64)
        /*0ba8*/ 	.word	0x00000000


	//----- nvinfo : EIATTR_FRAME_SIZE
	.align		4
.L_685:
        /*0bac*/ 	.byte	0x04, 0x11
        /*0bae*/ 	.short	(.L_687 - .L_686)
	.align		4
.L_686:
        /*0bb0*/ 	.word	index@(_Z15SoftmaxWarpImplI10DirectLoadIffE11DirectStoreIffEfLi1ELi1ELi32ELi1ELb0EL9Algorithm0EEvT_T0_ll)
        /*0bb4*/ 	.word	0x00000000


	//----- nvinfo : EIATTR_REGCOUNT
	.align		4
.L_687:
        /*0bb8*/ 	.byte	0x04, 0x2f
        /*0bba*/ 	.short	(.L_689 - .L_688)
	.align		4
.L_688:
        /*0bbc*/ 	.word	index@(_Z15SoftmaxWarpImplI10DirectLoadIffE11DirectStoreIffEfLi1ELi1ELi32ELi1ELb1EL9Algorithm0EEvT_T0_ll)
        /*0bc0*/ 	.word	0x0000001c


	//----- nvinfo : EIATTR_FRAME_SIZE
	.align		4
.L_689:
        /*0bc4*/ 	.byte	0x04, 0x11
        /*0bc6*/ 	.short	(.L_691 - .L_690)
	.align		4
.L_690:
        /*0bc8*/ 	.word	index@($__internal_73_$__cuda_sm3x_div_rn_noftz_f32_slowpath)
        /*0bcc*/ 	.word	0x00000000


	//----- nvinfo : EIATTR_FRAME_SIZE
	.align		4
.L_691:
        /*0bd0*/ 	.byte	0x04, 0x11
        /*0bd2*/ 	.short	(.L_693 - .L_692)
	.align		4
.L_692:
        /*0bd4*/ 	.word	index@($__internal_72_$__cuda_sm20_div_u64)
        /*0bd8*/ 	.word	0x00000000


	//----- nvinfo : EIATTR_FRAME_SIZE
	.align		4
.L_693:
        /*0bdc*/ 	.byte	0x04, 0x11
        /*0bde*/ 	.short	(.L_695 - .L_694)
	.align		4
.L_694:
        /*0be0*/ 	.word	index@(_Z15SoftmaxWarpImplI10DirectLoadIffE11DirectStoreIffEfLi1ELi1ELi32ELi1ELb1EL9Algorithm0EEvT_T0_ll)
        /*0be4*/ 	.word	0x00000000


	//----- nvinfo : EIATTR_REGCOUNT
	.align		4
.L_695:
        /*0be8*/ 	.byte	0x04, 0x2f
        /*0bea*/ 	.short	(.L_697 - .L_696)
	.align		4
.L_696:
        /*0bec*/ 	.word	index@(_Z15SoftmaxWarpImplI10DirectLoadIffE11DirectStoreIffEfLi1ELi2ELi32ELi1ELb0EL9Algorithm0EEvT_T0_ll)
        /*0bf0*/ 	.word	0x00000018


	//----- nvinfo : EIATTR_FRAME_SIZE
	.align		4
.L_697:
        /*0bf4*/ 	.byte	0x04, 0x11
        /*0bf6*/ 	.short	(.L_699 - .L_698)
	.align		4
.L_698:
        /*0bf8*/ 	.word	index@($__internal_71_$__cuda_sm3x_div_rn_noftz_f32_slowpath)
        /*0bfc*/ 	.word	0x00000000


	//----- nvinfo : EIATTR_FRAME_SIZE
	.align		4
.L_699:
        /*0c00*/ 	.byte	0x04, 0x11
        /*0c02*/ 	.short	(.L_701 - .L_700)
	.align		4
.L_700:
        /*0c04*/ 	.word	index@(_Z15SoftmaxWarpImplI10DirectLoadIffE11DirectStoreIffEfLi1ELi2ELi32ELi1ELb0EL9Algorithm0EEvT_T0_ll)
        /*0c08*/ 	.word	0x00000000


	//----- nvinfo : EIATTR_REGCOUNT
	.align		4
.L_701:
        /*0c0c*/ 	.byte	0x04, 0x2f
        /*0c0e*/ 	.short	(.L_703 - .L_702)
	.align		4
.L_702:
        /*0c10*/ 	.word	index@(_Z15SoftmaxWarpImplI10DirectLoadIffE11DirectStoreIffEfLi1ELi2ELi32ELi1ELb1EL9Algorithm0EEvT_T0_ll)
        /*0c14*/ 	.word	0x00000018


	//----- nvinfo : EIATTR_FRAME_SIZE
	.align		4
.L_703:
        /*0c18*/ 	.byte	0x04, 0x11
        /*0c1a*/ 	.short	(.L_705 - .L_704)
	.align		4
.L_704:
        /*0c1c*/ 	.word	index@($__internal_70_$__cuda_sm3x_div_rn_noftz_f32_slowpath)
        /*0c20*/ 	.word	0x00000000


	//----- nvinfo : EIATTR_FRAME_SIZE
	.align		4
.L_705:
        /*0c24*/ 	.byte	0x04, 0x11
        /*0c26*/ 	.short	(.L_707 - .L_706)
	.align		4
.L_706:
        /*0c28*/ 	.word	index@(_Z15SoftmaxWarpImplI10DirectLoadIffE11DirectStoreIffEfLi1ELi2ELi32ELi1ELb1EL9Algorithm0EEvT_T0_ll)
        /*0c2c*/ 	.word	0x00000000


	//----- nvinfo : EIATTR_REGCOUNT
	.align		4
.L_707:
        /*0c30*/ 	.byte	0x04, 0x2f
        /*0c32*/ 	.short	(.L_709 - .L_708)
	.align		4
.L_708:
        /*0c34*/ 	.word	index@(_Z15SoftmaxWarpImplI10DirectLoadIffE11DirectStoreIffEfLi1ELi3ELi32ELi1ELb0EL9Algorithm0EEvT_T0_ll)
        /*0c38*/ 	.word	0x00000018


	//----- nvinfo : EIATTR_FRAME_SIZE
	.align		4
.L_709:
        /*0c3c*/ 	.byte	0x04, 0x11
        /*0c3e*/ 	.short	(.L_711 - .L_710)
	.align		4
.L_710:
        /*0c40*/ 	.word	index@($__internal_69_$__cuda_sm3x_div_rn_noftz_f32_slowpath)
        /*0c44*/ 	.word	0x00000000


	//----- nvinfo : EIATTR_FRAME_SIZE
	.align		4
.L_711:
        /*0c48*/ 	.byte	0x04, 0x11
        /*0c4a*/ 	.short	(.L_713 - .L_712)
	.align		4
.L_712:
        /*0c4c*/ 	.word	index@(_Z15SoftmaxWarpImplI10DirectLoadIffE11DirectStoreIffEfLi1ELi3ELi32ELi1ELb0EL9Algorithm0EEvT_T0_ll)
        /*0c50*/ 	.word	0x00000000


	//----- nvinfo : EIATTR_REGCOUNT
	.align		4
.L_713:
        /*0c54*/ 	.byte	0x04, 0x2f
        /*0c56*/ 	.short	(.L_715 - .L_714)
	.align		4
.L_714:
        /*0c58*/ 	.word	index@(_Z15SoftmaxWarpImplI10DirectLoadIffE11DirectStoreIffEfLi1ELi3ELi32ELi1ELb1EL9Algorithm0EEvT_T0_ll)
        /*0c5c*/ 	.word	0x0000001a


	//----- nvinfo : EIATTR_FRAME_SIZE
	.align		4
.L_715:
        /*0c60*/ 	.byte	0x04, 0x11
        /*0c62*/ 	.short	(.L_717 - .L_716)
	.align		4
.L_716:
        /*0c64*/ 	.word	index@($__internal_68_$__cuda_sm3x_div_rn_noftz_f32_slowpath)
        /*0c68*/ 	.word	0x00000000


	//----- nvinfo : EIATTR_FRAME_SIZE
	.align		4
.L_717:
        /*0c6c*/ 	.byte	0x04, 0x11
        /*0c6e*/ 	.short	(.L_719 - .L_718)
	.align		4
.L_718:
        /*0c70*/ 	.word	index@(_Z15SoftmaxWarpImplI10DirectLoadIffE11DirectStoreIffEfLi1ELi3ELi32ELi1ELb1EL9Algorithm0EEvT_T0_ll)
        /*0c74*/ 	.word	0x00000000


	//----- nvinfo : EIATTR_REGCOUNT
	.align		4
.L_719:
        /*0c78*/ 	.byte	0x04, 0x2f
        /*0c7a*/ 	.short	(.L_721 - .L_720)
	.align		4
.L_720:
        /*0c7c*/ 	.word	index@(_Z15SoftmaxWarpImplI10DirectLoadIffE11DirectStoreIffEfLi1ELi4ELi32ELi1ELb0EL9Algorithm0EEvT_T0_ll)
        /*0c80*/ 	.word	0x00000019


	//----- nvinfo : EIATTR_FRAME_SIZE
	.align		4
.L_721:
        /*0c84*/ 	.byte	0x04, 0x11
        /*0c86*/ 	.short	(.L_723 - .L_722)
	.align		4
.L_722:
        /*0c88*/ 	.word	index@($__internal_67_$__cuda_sm3x_div_rn_noftz_f32_slowpath)
        /*0c8c*/ 	.word	0x00000000


	//----- nvinfo : EIATTR_FRAME_SIZE
	.align		4
.L_723:
        /*0c90*/ 	.byte	0x04, 0x11
        /*0c92*/ 	.short	(.L_725 - .L_724)
	.align		4
.L_724:
        /*0c94*/ 	.word	index@(_Z15SoftmaxWarpImplI10DirectLoadIffE11DirectStoreIffEfLi1ELi4ELi32ELi1ELb0EL9Algorithm0EEvT_T0_ll)
        /*0c98*/ 	.word	0x00000000


	//----- nvinfo : EIATTR_REGCOUNT
	.align		4
.L_725:
        /*0c9c*/ 	.byte	0x04, 0x2f
        /*0c9e*/ 	.short	(.L_727 - .L_726)
	.align		4
.L_726:
        /*0ca0*/ 	.word	index@(_Z15SoftmaxWarpImplI10DirectLoadIffE11DirectStoreIffEfLi1ELi4ELi32ELi1ELb1EL9Algorithm0EEvT_T0_ll)
        /*0ca4*/ 	.word	0x0000001c


	//----- nvinfo : EIATTR_FRAME_SIZE
	.align		4
.L_727:
        /*0ca8*/ 	.byte	0x04, 0x11
        /*0caa*/ 	.short	(.L_729 - .L_728)
	.align		4
.L_728:
        /*0cac*/ 	.word	index@($__internal_66_$__cuda_sm3x_div_rn_noftz_f32_slowpath)
        /*0cb0*/ 	.word	0x00000000


	//----- nvinfo : EIATTR_FRAME_SIZE
	.align		4
.L_729:
        /*0cb4*/ 	.byte	0x04, 0x11
        /*0cb6*/ 	.short	(.L_731 - .L_730)
	.align		4
.L_730:
        /*0cb8*/ 	.word	index@(_Z15SoftmaxWarpImplI10DirectLoadIffE11DirectStoreIffEfLi1ELi4ELi32ELi1ELb1EL9Algorithm0EEvT_T0_ll)
        /*0cbc*/ 	.word	0x00000000


	//----- nvinfo : EIATTR_REGCOUNT
	.align		4
.L_731:
        /*0cc0*/ 	.byte	0x04, 0x2f
        /*0cc2*/ 	.short	(.L_733 - .L_732)
	.align		4
.L_732:
        /*0cc4*/ 	.word	index@(_Z15SoftmaxWarpImplI10DirectLoadIffE11DirectStoreIffEfLi1ELi5ELi32ELi1ELb0EL9Algorithm0EEvT_T0_ll)
        /*0cc8*/ 	.word	0x0000001a


	//----- nvinfo : EIATTR_FRAME_SIZE
	.align		4
.L_733:
        /*0ccc*/ 	.byte	0x04, 0x11
        /*0cce*/ 	.short	(.L_735 - .L_734)
	.align		4
.L_734:
        /*0cd0*/ 	.word	index@($__internal_65_$__cuda_sm3x_div_rn_noftz_f32_slowpath)
        /*0cd4*/ 	.word	0x00000000


	//----- nvinfo : EIATTR_FRAME_SIZE
	.align		4
.L_735:
        /*0cd8*/ 	.byte	0x04, 0x11
        /*0cda*/ 	.short	(.L_737 - .L_736)
	.align		4
.L_736:
        /*0cdc*/ 	.word	index@(_Z15SoftmaxWarpImplI10DirectLoadIffE11DirectStoreIffEfLi1ELi5ELi32ELi1ELb0EL9Algorithm0EEvT_T0_ll)
        /*0ce0*/ 	.word	0x00000000


	//----- nvinfo : EIATTR_REGCOUNT
	.align		4
.L_737:
        /*0ce4*/ 	.byte	0x04, 0x2f
        /*0ce6*/ 	.short	(.L_739 - .L_738)
	.align		4
.L_738:
        /*0ce8*/ 	.word	index@(_Z15SoftmaxWarpImplI10DirectLoadIffE11DirectStoreIffEfLi1ELi5ELi32ELi1ELb1EL9Algorithm0EEvT_T0_ll)
        /*0cec*/ 	.word	0x00000020


	//----- nvinfo : EIATTR_FRAME_SIZE
	.align		4
.L_739:
        /*0cf0*/ 	.byte	0x04, 0x11
        /*0cf2*/ 	.short	(.L_741 - .L_740)
	.align		4
.L_740:
        /*0cf4*/ 	.word	index@($__internal_64_$__cuda_sm3x_div_rn_noftz_f32_slowpath)
        /*0cf8*/ 	.word	0x00000000


	//----- nvinfo : EIATTR_FRAME_SIZE
	.align		4
.L_741:
        /*0cfc*/ 	.byte	0x04, 0x11
        /*0cfe*/ 	.short	(.L_743 - .L_742)
	.align		4
.L_742:
        /*0d00*/ 	.word	index@(_Z15SoftmaxWarpImplI10DirectLoadIffE11DirectStoreIffEfLi1ELi5ELi32ELi1ELb1EL9Algorithm0EEvT_T0_ll)
        /*0d04*/ 	.word	0x00000000


	//----- nvinfo : EIATTR_REGCOUNT
	.align		4
.L_743:
        /*0d08*/ 	.byte	0x04, 0x2f
        /*0d0a*/ 	.short	(.L_745 - .L_744)
	.align		4
.L_744:
        /*0d0c*/ 	.word	index@(_Z15SoftmaxWarpImplI10DirectLoadIffE11DirectStoreIffEfLi1ELi6ELi32ELi1ELb0EL9Algorithm0EEvT_T0_ll)
        /*0d10*/ 	.word	0x0000001c


	//----- nvinfo : EIATTR_FRAME_SIZE
	.align		4
.L_745:
        /*0d14*/ 	.byte	0x04, 0x11
        /*0d16*/ 	.short	(.L_747 - .L_746)
	.align		4
.L_746:
        /*0d18*/ 	.word	index@($__internal_63_$__cuda_sm3x_div_rn_noftz_f32_slowpath)
        /*0d1c*/ 	.word	0x00000000


	//----- nvinfo : EIATTR_FRAME_SIZE
	.align		4
.L_747:
        /*0d20*/ 	.byte	0x04, 0x11
        /*0d22*/ 	.short	(.L_749 - .L_748)
	.align		4
.L_748:
        /*0d24*/ 	.word	index@(_Z15SoftmaxWarpImplI10DirectLoadIffE11DirectStoreIffEfLi1ELi6ELi32ELi1ELb0EL9Algorithm0EEvT_T0_ll)
        /*0d28*/ 	.word	0x00000000


	//----- nvinfo : EIATTR_REGCOUNT
	.align		4
.L_749:
        /*0d2c*/ 	.byte	0x04, 0x2f
        /*0d2e*/ 	.short	(.L_751 - .L_750)
	.align		4
.L_750:
        /*0d30*/ 	.word	index@(_Z15SoftmaxWarpImplI10DirectLoadIffE11DirectStoreIffEfLi1ELi6ELi32ELi1ELb1EL9Algorithm0EEvT_T0_ll)
        /*0d34*/ 	.word	0x00000021


	//----- nvinfo : EIATTR_FRAME_SIZE
	.align		4
.L_751:
        /*0d38*/ 	.byte	0x04, 0x11
        /*0d3a*/ 	.short	(.L_753 - .L_752)
	.align		4
.L_752:
        /*0d3c*/ 	.word	index@($__internal_62_$__cuda_sm3x_div_rn_noftz_f32_slowpath)
        /*0d40*/ 	.word	0x00000000


	//----- nvinfo : EIATTR_FRAME_SIZE
	.align		4
.L_753:
        /*0d44*/ 	.byte	0x04, 0x11
        /*0d46*/ 	.short	(.L_755 - .L_754)
	.align		4
.L_754:
        /*0d48*/ 	.word	index@(_Z15SoftmaxWarpImplI10DirectLoadIffE11DirectStoreIffEfLi1ELi6ELi32ELi1ELb1EL9Algorithm0EEvT_T0_ll)
        /*0d4c*/ 	.word	0x00000000


	//----- nvinfo : EIATTR_REGCOUNT
	.align		4
.L_755:
        /*0d50*/ 	.byte	0x04, 0x2f
        /*0d52*/ 	.short	(.L_757 - .L_756)
	.align		4
.L_756:
        /*0d54*/ 	.word	index@(_Z15SoftmaxWarpImplI10DirectLoadIffE11DirectStoreIffEfLi1ELi7ELi32ELi1ELb0EL9Algorithm0EEvT_T0_ll)
        /*0d58*/ 	.word	0x0000001e


	//----- nvinfo : EIATTR_FRAME_SIZE
	.align		4
.L_757:
        /*0d5c*/ 	.byte	0x04, 0x11
        /*0d5e*/ 	.short	(.L_759 - .L_758)
	.align		4
.L_758:
        /*0d60*/ 	.word	index@($__internal_61_$__cuda_sm3x_div_rn_noftz_f32_slowpath)
        /*0d64*/ 	.word	0x00000000


	//----- nvinfo : EIATTR_FRAME_SIZE
	.align		4
.L_759:
        /*0d68*/ 	.byte	0x04, 0x11
        /*0d6a*/ 	.short	(.L_761 - .L_760)
	.align		4
.L_760:
        /*0d6c*/ 	.word	index@(_Z15SoftmaxWarpImplI10DirectLoadIffE11DirectStoreIffEfLi1ELi7ELi32ELi1ELb0EL9Algorithm0EEvT_T0_ll)
        /*0d70*/ 	.word	0x00000000


	//----- nvinfo : EIATTR_REGCOUNT
	.align		4
.L_761:
        /*0d74*/ 	.byte	0x04, 0x2f
        /*0d76*/ 	.short	(.L_763 - .L_762)
	.align		4
.L_762:
        /*0d78*/ 	.word	index@(_Z15SoftmaxWarpImplI10DirectLoadIffE11DirectStoreIffEfLi1ELi7ELi32ELi1ELb1EL9Algorithm0EEvT_T0_ll)
        /*0d7c*/ 	.word	0x00000028


	//----- nvinfo : EIATTR_FRAME_SIZE
	.align		4
.L_763:
        /*0d80*/ 	.byte	0x04, 0x11
        /*0d82*/ 	.short	(.L_765 - .L_764)
	.align		4
.L_764:
        /*0d84*/ 	.word	index@($__internal_60_$__cuda_sm3x_div_rn_noftz_f32_slowpath)
        /*0d88*/ 	.word	0x00000000


	//----- nvinfo : EIATTR_FRAME_SIZE
	.align		4
.L_765:
        /*0d8c*/ 	.byte	0x04, 0x11
        /*0d8e*/ 	.short	(.L_767 - .L_766)
	.align		4
.L_766:
        /*0d90*/ 	.word	index@(_Z15SoftmaxWarpImplI10DirectLoadIffE11DirectStoreIffEfLi1ELi7ELi32ELi1ELb1EL9Algorithm0EEvT_T0_ll)
        /*0d94*/ 	.word	0x00000000


	//----- nvinfo : EIATTR_REGCOUNT
	.align		4
.L_767:
        /*0d98*/ 	.byte	0x04, 0x2f
        /*0d9a*/ 	.short	(.L_769 - .L_768)
	.align		4
.L_768:
        /*0d9c*/ 	.word	index@(_Z15SoftmaxWarpImplI10DirectLoadIffE11DirectStoreIffEfLi1ELi8ELi32ELi1ELb0EL9Algorithm0EEvT_T0_ll)
        /*0da0*/ 	.word	0x0000001e


	//----- nvinfo : EIATTR_FRAME_SIZE
	.align		4
.L_769:
        /*0da4*/ 	.byte	0x04, 0x11
        /*0da6*/ 	.short	(.L_771 - .L_770)
	.align		4
.L_770:
        /*0da8*/ 	.word	index@($__internal_59_$__cuda_sm3x_div_rn_noftz_f32_slowpath)
        /*0dac*/ 	.word	0x00000000


	//----- nvinfo : EIATTR_FRAME_SIZE
	.align		4
.L_771:
        /*0db0*/ 	.byte	0x04, 0x11
        /*0db2*/ 	.short	(.L_773 - .L_772)
	.align		4
.L_772:
        /*0db4*/ 	.word	index@(_Z15SoftmaxWarpImplI10DirectLoadIffE11DirectStoreIffEfLi1ELi8ELi32ELi1ELb0EL9Algorithm0EEvT_T0_ll)
        /*0db8*/ 	.word	0x00000000


	//----- nvinfo : EIATTR_REGCOUNT
	.align		4
.L_773:
        /*0dbc*/ 	.byte	0x04, 0x2f
        /*0dbe*/ 	.short	(.L_775 - .L_774)
	.align		4
.L_774:
        /*0dc0*/ 	.word	index@(_Z15SoftmaxWarpImplI10DirectLoadIffE11DirectStoreIffEfLi1ELi8ELi32ELi1ELb1EL9Algorithm0EEvT_T0_ll)
        /*0dc4*/ 	.word	0x00000027


	//----- nvinfo : EIATTR_FRAME_SIZE
	.align		4
.L_775:
        /*0dc8*/ 	.byte	0x04, 0x11
        /*0dca*/ 	.short	(.L_777 - .L_776)
	.align		4
.L_776:
        /*0dcc*/ 	.word	index@($__internal_58_$__cuda_sm3x_div_rn_noftz_f32_slowpath)
        /*0dd0*/ 	.word	0x00000000


	//----- nvinfo : EIATTR_FRAME_SIZE
	.align		4
.L_777:
        /*0dd4*/ 	.byte	0x04, 0x11
        /*0dd6*/ 	.short	(.L_779 - .L_778)
	.align		4
.L_778:
        /*0dd8*/ 	.word	index@(_Z15SoftmaxWarpImplI10DirectLoadIffE11DirectStoreIffEfLi1ELi8ELi32ELi1ELb1EL9Algorithm0EEvT_T0_ll)
        /*0ddc*/ 	.word	0x00000000


	//----- nvinfo : EIATTR_REGCOUNT
	.align		4
.L_779:
        /*0de0*/ 	.byte	0x04, 0x2f
        /*0de2*/ 	.short	(.L_781 - .L_780)
	.align		4
.L_780:
        /*0de4*/ 	.word	index@(_Z15SoftmaxWarpImplI10DirectLoadIffE11DirectStoreIffEfLi1ELi9ELi32ELi1ELb0EL9Algorithm0EEvT_T0_ll)
        /*0de8*/ 	.word	0x00000020


	//----- nvinfo : EIATTR_FRAME_SIZE
	.align		4
.L_781:
        /*0dec*/ 	.byte	0x04, 0x11
        /*0dee*/ 	.short	(.L_783 - .L_782)
	.align		4
.L_782:
        /*0df0*/ 	.word	index@($__internal_57_$__cuda_sm3x_div_rn_noftz_f32_slowpath)
        /*0df4*/ 	.word	0x00000000


	//----- nvinfo : EIATTR_FRAME_SIZE
	.align		4
.L_783:
        /*0df8*/ 	.byte	0x04, 0x11
        /*0dfa*/ 	.short	(.L_785 - .L_784)
	.align		4
.L_784:
        /*0dfc*/ 	.word	index@(_Z15SoftmaxWarpImplI10DirectLoadIffE11DirectStoreIffEfLi1ELi9ELi32ELi1ELb0EL9Algorithm0EEvT_T0_ll)
        /*0e00*/ 	.word	0x00000000


	//----- nvinfo : EIATTR_REGCOUNT
	.align		4
.L_785:
        /*0e04*/ 	.byte	0x04, 0x2f
        /*0e06*/ 	.short	(.L_787 - .L_786)
	.align		4
.L_786:
        /*0e08*/ 	.word	index@(_Z15SoftmaxWarpImplI10DirectLoadIffE11DirectStoreIffEfLi1ELi9ELi32ELi1ELb1EL9Algorithm0EEvT_T0_ll)
        /*0e0c*/ 	.word	0x0000002c


	//----- nvinfo : EIATTR_FRAME_SIZE
	.align		4
.L_787:
        /*0e10*/ 	.byte	0x04, 0x11
        /*0e12*/ 	.short	(.L_789 - .L_788)
	.align		4
.L_788:
        /*0e14*/ 	.word	index@($__internal_56_$__cuda_sm3x_div_rn_noftz_f32_slowpath)
        /*0e18*/ 	.word	0x00000000


	//----- nvinfo : EIATTR_FRAME_SIZE
	.align		4
.L_789:
        /*0e1c*/ 	.byte	0x04, 0x11
        /*0e1e*/ 	.short	(.L_791 - .L_790)
	.align		4
.L_790:
        /*0e20*/ 	.word	index@(_Z15SoftmaxWarpImplI10DirectLoadIffE11DirectStoreIffEfLi1ELi9ELi32ELi1ELb1EL9Algorithm0EEvT_T0_ll)
        /*0e24*/ 	.word	0x00000000


	//----- nvinfo : EIATTR_REGCOUNT
	.align		4
.L_791:
        /*0e28*/ 	.byte	0x04, 0x2f
        /*0e2a*/ 	.short	(.L_793 - .L_792)
	.align		4
.L_792:
        /*0e2c*/ 	.word	index@(_Z15SoftmaxWarpImplI10DirectLoadIffE11DirectStoreIffEfLi1ELi10ELi32ELi1ELb0EL9Algorithm0EEvT_T0_ll)
        /*0e30*/ 	.word	0x00000023


	//----- nvinfo : EIATTR_FRAME_SIZE
	.align		4
.L_793:
        /*0e34*/ 	.byte	0x04, 0x11
        /*0e36*/ 	.short	(.L_795 - .L_794)
	.align		4
.L_794:
        /*0e38*/ 	.word	index@($__internal_55_$__cuda_sm3x_div_rn_noftz_f32_slowpath)
        /*0e3c*/ 	.word	0x00000000


	//----- nvinfo : EIATTR_FRAME_SIZE
	.align		4
.L_795:
        /*0e40*/ 	.byte	0x04, 0x11
        /*0e42*/ 	.short	(.L_797 - .L_796)
	.align		4
.L_796:
        /*0e44*/ 	.word	index@(_Z15SoftmaxWarpImplI10DirectLoadIffE11DirectStoreIffEfLi1ELi10ELi32ELi1ELb0EL9Algorithm0EEvT_T0_ll)
        /*0e48*/ 	.word	0x00000000


	//----- nvinfo : EIATTR_REGCOUNT
	.align		4
.L_797:
        /*0e4c*/ 	.byte	0x04, 0x2f
        /*0e4e*/ 	.short	(.L_799 - .L_798)
	.align		4
.L_798:
        /*0e50*/ 	.word	index@(_Z15SoftmaxWarpImplI10DirectLoadIffE11DirectStoreIffEfLi1ELi10ELi32ELi1ELb1EL9Algorithm0EEvT_T0_ll)
        /*0e54*/ 	.word	0x00000030


	//----- nvinfo : EIATTR_FRAME_SIZE
	.align		4
.L_799:
        /*0e58*/ 	.byte	0x04, 0x11
        /*0e5a*/ 	.short	(.L_801 - .L_800)
	.align		4
.L_800:
        /*0e5c*/ 	.word	index@($__internal_54_$__cuda_sm3x_div_rn_noftz_f32_slowpath)
        /*0e60*/ 	.word	0x00000000


	//----- nvinfo : EIATTR_FRAME_SIZE
	.align		4
.L_801:
        /*0e64*/ 	.byte	0x04, 0x11
        /*0e66*/ 	.short	(.L_803 - .L_802)
	.align		4
.L_802:
        /*0e68*/ 	.word	index@(_Z15SoftmaxWarpImplI10DirectLoadIffE11DirectStoreIffEfLi1ELi10ELi32ELi1ELb1EL9Algorithm0EEvT_T0_ll)
        /*0e6c*/ 	.word	0x00000000


	//----- nvinfo : EIATTR_REGCOUNT
	.align		4
.L_803:
        /*0e70*/ 	.byte	0x04, 0x2f
        /*0e72*/ 	.short	(.L_805 - .L_804)
	.align		4
.L_804:
        /*0e74*/ 	.word	index@(_Z15SoftmaxWarpImplI10DirectLoadIffE11DirectStoreIffEfLi1ELi11ELi32ELi1ELb0EL9Algorithm0EEvT_T0_ll)
        /*0e78*/ 	.word	0x00000024


	//----- nvinfo : EIATTR_FRAME_SIZE
	.align		4
.L_805:
        /*0e7c*/ 	.byte	0x04, 0x11
        /*0e7e*/ 	.short	(.L_807 - .L_806)
	.align		4
.L_806:
        /*0e80*/ 	.word	index@($__internal_53_$__cuda_sm3x_div_rn_noftz_f32_slowpath)
        /*0e84*/ 	.word	0x00000000


	//----- nvinfo : EIATTR_FRAME_SIZE
	.align		4
.L_807:
        /*0e88*/ 	.byte	0x04, 0x11
        /*0e8a*/ 	.short	(.L_809 - .L_808)
	.align		4
.L_808:
        /*0e8c*/ 	.word	index@(_Z15SoftmaxWarpImplI10DirectLoadIffE11DirectStoreIffEfLi1ELi11ELi32ELi1ELb0EL9Algorithm0EEvT_T0_ll)
        /*0e90*/ 	.word	0x00000000


	//----- nvinfo : EIATTR_REGCOUNT
	.align		4
.L_809:
        /*0e94*/ 	.byte	0x04, 0x2f
        /*0e96*/ 	.short	(.L_811 - .L_810)
	.align		4
.L_810:
        /*0e98*/ 	.word	index@(_Z15SoftmaxWarpImplI10DirectLoadIffE11DirectStoreIffEfLi1ELi11ELi32ELi1ELb1EL9Algorithm0EEvT_T0_ll)
        /*0e9c*/ 	.word	0x00000034


	//----- nvinfo : EIATTR_FRAME_SIZE
	.align		4
.L_811:
        /*0ea0*/ 	.byte	0x04, 0x11
        /*0ea2*/ 	.short	(.L_813 - .L_812)
	.align		4
.L_812:
        /*0ea4*/ 	.word	index@($__internal_52_$__cuda_sm3x_div_rn_noftz_f32_slowpath)
        /*0ea8*/ 	.word	0x00000000


	//----- nvinfo : EIATTR_FRAME_SIZE
	.align		4
.L_813:
        /*0eac*/ 	.byte	0x04, 0x11
        /*0eae*/ 	.short	(.L_815 - .L_814)
	.align		4
.L_814:
        /*0eb0*/ 	.word	index@(_Z15SoftmaxWarpImplI10DirectLoadIffE11DirectStoreIffEfLi1ELi11ELi32ELi1ELb1EL9Algorithm0EEvT_T0_ll)
        /*0eb4*/ 	.word	0x00000000


	//----- nvinfo : EIATTR_REGCOUNT
	.align		4
.L_815:
        /*0eb8*/ 	.byte	0x04, 0x2f
        /*0eba*/ 	.short	(.L_817 - .L_816)
	.align		4
.L_816:
        /*0ebc*/ 	.word	index@(_Z15SoftmaxWarpImplI10DirectLoadIffE11DirectStoreIffEfLi1ELi12ELi32ELi1ELb0EL9Algorithm0EEvT_T0_ll)
        /*0ec0*/ 	.word	0x00000026


	//----- nvinfo : EIATTR_FRAME_SIZE
	.align		4
.L_817:
        /*0ec4*/ 	.byte	0x04, 0x11
        /*0ec6*/ 	.short	(.L_819 - .L_818)
	.align		4
.L_818:
        /*0ec8*/ 	.word	index@($__internal_51_$__cuda_sm3x_div_rn_noftz_f32_slowpath)
        /*0ecc*/ 	.word	0x00000000


	//----- nvinfo : EIATTR_FRAME_SIZE
	.align		4
.L_819:
        /*0ed0*/ 	.byte	0x04, 0x11
        /*0ed2*/ 	.short	(.L_821 - .L_820)
	.align		4
.L_820:
        /*0ed4*/ 	.word	index@(_Z15SoftmaxWarpImplI10DirectLoadIffE11DirectStoreIffEfLi1ELi12ELi32ELi1ELb0EL9Algorithm0EEvT_T0_ll)
        /*0ed8*/ 	.word	0x00000000


	//----- nvinfo : EIATTR_REGCOUNT
	.align		4
.L_821:
        /*0edc*/ 	.byte	0x04, 0x2f
        /*0ede*/ 	.short	(.L_823 - .L_822)
	.align		4
.L_822:
        /*0ee0*/ 	.word	index@(_Z15SoftmaxWarpImplI10DirectLoadIffE11DirectStoreIffEfLi1ELi12ELi32ELi1ELb1EL9Algorithm0EEvT_T0_ll)
        /*0ee4*/ 	.word	0x00000038


	//----- nvinfo : EIATTR_FRAME_SIZE
	.align		4
.L_823:
        /*0ee8*/ 	.byte	0x04, 0x11
        /*0eea*/ 	.short	(.L_825 - .L_824)
	.align		4
.L_824:
        /*0eec*/ 	.word	index@($__internal_50_$__cuda_sm3x_div_rn_noftz_f32_slowpath)
        /*0ef0*/ 	.word	0x00000000


	//----- nvinfo : EIATTR_FRAME_SIZE
	.align		4
.L_825:
        /*0ef4*/ 	.byte	0x04, 0x11
        /*0ef6*/ 	.short	(.L_827 - .L_826)
	.align		4
.L_826:
        /*0ef8*/ 	.word	index@(_Z15SoftmaxWarpImplI10DirectLoadIffE11DirectStoreIffEfLi1ELi12ELi32ELi1ELb1EL9Algorithm0EEvT_T0_ll)
        /*0efc*/ 	.word	0x00000000


	//----- nvinfo : EIATTR_REGCOUNT
	.align		4
.L_827:
        /*0f00*/ 	.byte	0x04, 0x2f
        /*0f02*/ 	.short	(.L_829 - .L_828)
	.align		4
.L_828:
        /*0f04*/ 	.word	index@(_Z15SoftmaxWarpImplI10DirectLoadIffE11DirectStoreIffEfLi1ELi13ELi32ELi1ELb0EL9Algorithm0EEvT_T0_ll)
        /*0f08*/ 	.word	0x00000023


	//----- nvinfo : EIATTR_FRAME_SIZE
	.align		4
.L_829:
        /*0f0c*/ 	.byte	0x04, 0x11
        /*0f0e*/ 	.short	(.L_831 - .L_830)
	.align		4
.L_830:
        /*0f10*/ 	.word	index@($__internal_49_$__cuda_sm3x_div_rn_noftz_f32_slowpath)
        /*0f14*/ 	.word	0x00000000


	//----- nvinfo : EIATTR_FRAME_SIZE
	.align		4
.L_831:
        /*0f18*/ 	.byte	0x04, 0x11
        /*0f1a*/ 	.short	(.L_833 - .L_832)
	.align		4
.L_832:
        /*0f1c*/ 	.word	index@(_Z15SoftmaxWarpImplI10DirectLoadIffE11DirectStoreIffEfLi1ELi13ELi32ELi1ELb0EL9Algorithm0EEvT_T0_ll)
        /*0f20*/ 	.word	0x00000000


	//----- nvinfo : EIATTR_REGCOUNT
	.align		4
.L_833:
        /*0f24*/ 	.byte	0x04, 0x2f
        /*0f26*/ 	.short	(.L_835 - .L_834)
	.align		4
.L_834:
        /*0f28*/ 	.word	index@(_Z15SoftmaxWarpImplI10DirectLoadIffE11DirectStoreIffEfLi1ELi13ELi32ELi1ELb1EL9Algorithm0EEvT_T0_ll)
        /*0f2c*/ 	.word	0x00000038


	//----- nvinfo : EIATTR_FRAME_SIZE
	.align		4
.L_835:
        /*0f30*/ 	.byte	0x04, 0x11
        /*0f32*/ 	.short	(.L_837 - .L_836)
	.align		4
.L_836:
        /*0f34*/ 	.word	index@($__internal_48_$__cuda_sm3x_div_rn_noftz_f32_slowpath)
        /*0f38*/ 	.word	0x00000000


	//----- nvinfo : EIATTR_FRAME_SIZE
	.align		4
.L_837:
        /*0f3c*/ 	.byte	0x04, 0x11
        /*0f3e*/ 	.short	(.L_839 - .L_838)
	.align		4
.L_838:
        /*0f40*/ 	.word	index@(_Z15SoftmaxWarpImplI10DirectLoadIffE11DirectStoreIffEfLi1ELi13ELi32ELi1ELb1EL9Algorithm0EEvT_T0_ll)
        /*0f44*/ 	.word	0x00000000


	//----- nvinfo : EIATTR_REGCOUNT
	.align		4
.L_839:
        /*0f48*/ 	.byte	0x04, 0x2f
        /*0f4a*/ 	.short	(.L_841 - .L_840)
	.align		4
.L_840:
        /*0f4c*/ 	.word	index@(_Z15SoftmaxWarpImplI10DirectLoadIffE11DirectStoreIffEfLi1ELi14ELi32ELi1ELb0EL9Algorithm0EEvT_T0_ll)
        /*0f50*/ 	.word	0x00000027


	//----- nvinfo : EIATTR_FRAME_SIZE
	.align		4
.L_841:
        /*0f54*/ 	.byte	0x04, 0x11
        /*0f56*/ 	.short	(.L_843 - .L_842)
	.align		4
.L_842:
        /*0f58*/ 	.word	index@($__internal_47_$__cuda_sm3x_div_rn_noftz_f32_slowpath)
        /*0f5c*/ 	.word	0x00000000


	//----- nvinfo : EIATTR_FRAME_SIZE
	.align		4
.L_843:
        /*0f60*/ 	.byte	0x04, 0x11
        /*0f62*/ 	.short	(.L_845 - .L_844)
	.align		4
.L_844:
        /*0f64*/ 	.word	index@(_Z15SoftmaxWarpImplI10DirectLoadIffE11DirectStoreIffEfLi1ELi14ELi32ELi1ELb0EL9Algorithm0EEvT_T0_ll)
        /*0f68*/ 	.word	0x00000000


	//----- nvinfo : EIATTR_REGCOUNT
	.align		4
.L_845:
        /*0f6c*/ 	.byte	0x04, 0x2f
        /*0f6e*/ 	.short	(.L_847 - .L_846)
	.align		4
.L_846:
        /*0f70*/ 	.word	index@(_Z15SoftmaxWarpImplI10DirectLoadIffE11DirectStoreIffEfLi1ELi14ELi32ELi1ELb1EL9Algorithm0EEvT_T0_ll)
        /*0f74*/ 	.word	0x00000040


	//----- nvinfo : EIATTR_FRAME_SIZE
	.align		4
.L_847:
        /*0f78*/ 	.byte	0x04, 0x11
        /*0f7a*/ 	.short	(.L_849 - .L_848)
	.align		4
.L_848:
        /*0f7c*/ 	.word	index@($__internal_46_$__cuda_sm3x_div_rn_noftz_f32_slowpath)
        /*0f80*/ 	.word	0x00000000


	//----- nvinfo : EIATTR_FRAME_SIZE
	.align		4
.L_849:
        /*0f84*/ 	.byte	0x04, 0x11
        /*0f86*/ 	.short	(.L_851 - .L_850)
	.align		4
.L_850:
        /*0f88*/ 	.word	index@(_Z15SoftmaxWarpImplI10DirectLoadIffE11DirectStoreIffEfLi1ELi14ELi32ELi1ELb1EL9Algorithm0EEvT_T0_ll)
        /*0f8c*/ 	.word	0x00000000


	//----- nvinfo : EIATTR_REGCOUNT
	.align		4
.L_851:
        /*0f90*/ 	.byte	0x04, 0x2f
        /*0f92*/ 	.short	(.L_853 - .L_852)
	.align		4
.L_852:
        /*0f94*/ 	.word	index@(_Z15SoftmaxWarpImplI10DirectLoadIffE11DirectStoreIffEfLi1ELi15ELi32ELi1ELb0EL9Algorithm0EEvT_T0_ll)
        /*0f98*/ 	.word	0x00000029


	//----- nvinfo : EIATTR_FRAME_SIZE
	.align		4
.L_853:
        /*0f9c*/ 	.byte	0x04, 0x11
        /*0f9e*/ 	.short	(.L_855 - .L_854)
	.align		4
.L_854:
        /*0fa0*/ 	.word	index@($__internal_45_$__cuda_sm3x_div_rn_noftz_f32_slowpath)
        /*0fa4*/ 	.word	0x00000000


	//----- nvinfo : EIATTR_FRAME_SIZE
	.align		4
.L_855:
        /*0fa8*/ 	.byte	0x04, 0x11
        /*0faa*/ 	.short	(.L_857 - .L_856)
	.align		4
.L_856:
        /*0fac*/ 	.word	index@(_Z15SoftmaxWarpImplI10DirectLoadIffE11DirectStoreIffEfLi1ELi15ELi32ELi1ELb0EL9Algorithm0EEvT_T0_ll)
        /*0fb0*/ 	.word	0x00000000


	//----- nvinfo : EIATTR_REGCOUNT
	.align		4
.L_857:
        /*0fb4*/ 	.byte	0x04, 0x2f
        /*0fb6*/ 	.short	(.L_859 - .L_858)
	.align		4
.L_858:
        /*0fb8*/ 	.word	index@(_Z15SoftmaxWarpImplI10DirectLoadIffE11DirectStoreIffEfLi1ELi15ELi32ELi1ELb1EL9Algorithm0EEvT_T0_ll)
        /*0fbc*/ 	.word	0x00000040


	//----- nvinfo : EIATTR_FRAME_SIZE
	.align		4
.L_859:
        /*0fc0*/ 	.byte	0x04, 0x11
        /*0fc2*/ 	.short	(.L_861 - .L_860)
	.align		4
.L_860:
        /*0fc4*/ 	.word	index@($__internal_44_$__cuda_sm3x_div_rn_noftz_f32_slowpath)
        /*0fc8*/ 	.word	0x00000000


	//----- nvinfo : EIATTR_FRAME_SIZE
	.align		4
.L_861:
        /*0fcc*/ 	.byte	0x04, 0x11
        /*0fce*/ 	.short	(.L_863 - .L_862)
	.align		4
.L_862:
        /*0fd0*/ 	.word	index@(_Z15SoftmaxWarpImplI10DirectLoadIffE11DirectStoreIffEfLi1ELi15ELi32ELi1ELb1EL9Algorithm0EEvT_T0_ll)
        /*0fd4*/ 	.word	0x00000000


	//----- nvinfo : EIATTR_REGCOUNT
	.align		4
.L_863:
        /*0fd8*/ 	.byte	0x04, 0x2f
        /*0fda*/ 	.short	(.L_865 - .L_864)
	.align		4
.L_864:
        /*0fdc*/ 	.word	index@(_Z15SoftmaxWarpImplI10DirectLoadIffE11DirectStoreIffEfLi1ELi16ELi32ELi1ELb0EL9Algorithm0EEvT_T0_ll)
        /*0fe0*/ 	.word	0x0000002d


	//----- nvinfo : EIATTR_FRAME_SIZE
	.align		4
.L_865:
        /*0fe4*/ 	.byte	0x04, 0x11
        /*0fe6*/ 	.short	(.L_867 - .L_866)
	.align		4
.L_866:
        /*0fe8*/ 	.word	index@($__internal_43_$__cuda_sm3x_div_rn_noftz_f32_slowpath)
        /*0fec*/ 	.word	0x00000000


	//----- nvinfo : EIATTR_FRAME_SIZE
	.align		4
.L_867:
        /*0ff0*/ 	.byte	0x04, 0x11
        /*0ff2*/ 	.short	(.L_869 - .L_868)
	.align		4
.L_868:
        /*0ff4*/ 	.word	index@(_Z15SoftmaxWarpImplI10DirectLoadIffE11DirectStoreIffEfLi1ELi16ELi32ELi1ELb0EL9Algorithm0EEvT_T0_ll)
        /*0ff8*/ 	.word	0x00000000


	//----- nvinfo : EIATTR_REGCOUNT
	.align		4
.L_869:
        /*0ffc*/ 	.byte	0x04, 0x2f
        /*0ffe*/ 	.short	(.L_871 - .L_870)
	.align		4
.L_870:
        /*1000*/ 	.word	index@(_Z15SoftmaxWarpImplI10DirectLoadIffE11DirectStoreIffEfLi1ELi16ELi32ELi1ELb1EL9Algorithm0EEvT_T0_ll)
        /*1004*/ 	.word	0x00000046


	//----- nvinfo : EIATTR_FRAME_SIZE
	.align		4
.L_871:
        /*1008*/ 	.byte	0x04, 0x11
        /*100a*/ 	.short	(.L_873 - .L_872)
	.align		4
.L_872:
        /*100c*/ 	.word	index@($__internal_42_$__cuda_sm3x_div_rn_noftz_f32_slowpath)
        /*1010*/ 	.word	0x00000000


	//----- nvinfo : EIATTR_FRAME_SIZE
	.align		4
.L_873:
        /*1014*/ 	.byte	0x04, 0x11
        /*1016*/ 	.short	(.L_875 - .L_874)
	.align		4
.L_874:
        /*1018*/ 	.word	index@(_Z15SoftmaxWarpImplI10DirectLoadIffE11DirectStoreIffEfLi1ELi16ELi32ELi1ELb1EL9Algorithm0EEvT_T0_ll)
        /*101c*/ 	.word	0x00000000


	//----- nvinfo : EIATTR_REGCOUNT
	.align		4
.L_875:
        /*1020*/ 	.byte	0x04, 0x2f
        /*1022*/ 	.short	(.L_877 - .L_876)
	.align		4
.L_876:
        /*1024*/ 	.word	index@(_Z15SoftmaxWarpImplI10DirectLoadIffE11DirectStoreIffEfLi1ELi17ELi32ELi1ELb0EL9Algorithm0EEvT_T0_ll)
        /*1028*/ 	.word	0x00000030


	//----- nvinfo : EIATTR_FRAME_SIZE
	.align		4
.L_877:
        /*102c*/ 	.byte	0x04, 0x11
        /*102e*/ 	.short	(.L_879 - .L_878)
	.align		4
.L_878:
        /*1030*/ 	.word	index@($__internal_41_$__cuda_sm3x_div_rn_noftz_f32_slowpath)
        /*1034*/ 	.word	0x00000000


	//----- nvinfo : EIATTR_FRAME_SIZE
	.align		4
.L_879:
        /*1038*/ 	.byte	0x04, 0x11
        /*103a*/ 	.short	(.L_881 - .L_880)
	.align		4
.L_880:
        /*103c*/ 	.word	index@(_Z15SoftmaxWarpImplI10DirectLoadIffE11DirectStoreIffEfLi1ELi17ELi32ELi1ELb0EL9Algorithm0EEvT_T0_ll)
        /*1040*/ 	.word	0x00000000


	//----- nvinfo : EIATTR_REGCOUNT
	.align		4
.L_881:
        /*1044*/ 	.byte	0x04, 0x2f
        /*1046*/ 	.short	(.L_883 - .L_882)
	.align		4
.L_882:
        /*1048*/ 	.word	index@(_Z15SoftmaxWarpImplI10DirectLoadIffE11DirectStoreIffEfLi1ELi17ELi32ELi1ELb1EL9Algorithm0EEvT_T0_ll)
        /*104c*/ 	.word	0x00000046


	//----- nvinfo : EIATTR_FRAME_SIZE
	.align		4
.L_883:
        /*1050*/ 	.byte	0x04, 0x11
        /*1052*/ 	.short	(.L_885 - .L_884)
	.align		4
.L_884:
        /*1054*/ 	.word	index@($__internal_40_$__cuda_sm3x_div_rn_noftz_f32_slowpath)
        /*1058*/ 	.word	0x00000000


	//----- nvinfo : EIATTR_FRAME_SIZE
	.align		4
.L_885:
        /*105c*/ 	.byte	0x04, 0x11
        /*105e*/ 	.short	(.L_887 - .L_886)
	.align		4
.L_886:
        /*1060*/ 	.word	index@(_Z15SoftmaxWarpImplI10DirectLoadIffE11DirectStoreIffEfLi1ELi17ELi32ELi1ELb1EL9Algorithm0EEvT_T0_ll)
        /*1064*/ 	.word	0x00000000


	//----- nvinfo : EIATTR_REGCOUNT
	.align		4
.L_887:
        /*1068*/ 	.byte	0x04, 0x2f
        /*106a*/ 	.short	(.L_889 - .L_888)
	.align		4
.L_888:
        /*106c*/ 	.word	index@(_Z15SoftmaxWarpImplI10DirectLoadIffE11DirectStoreIffEfLi1ELi18ELi32ELi1ELb0EL9Algorithm0EEvT_T0_ll)
        /*1070*/ 	.word	0x0000002f


	//----- nvinfo : EIATTR_FRAME_SIZE
	.align		4
.L_889:
        /*1074*/ 	.byte	0x04, 0x11
        /*1076*/ 	.short	(.L_891 - .L_890)
	.align		4
.L_890:
        /*1078*/ 	.word	index@($__internal_39_$__cuda_sm3x_div_rn_noftz_f32_slowpath)
        /*107c*/ 	.word	0x00000000


	//----- nvinfo : EIATTR_FRAME_SIZE
	.align		4
.L_891:
        /*1080*/ 	.byte	0x04, 0x11
        /*1082*/ 	.short	(.L_893 - .L_892)
	.align		4
.L_892:
        /*1084*/ 	.word	index@(_Z15SoftmaxWarpImplI10DirectLoadIffE11DirectStoreIffEfLi1ELi18ELi32ELi1ELb0EL9Algorithm0EEvT_T0_ll)
        /*1088*/ 	.word	0x00000000


	//----- nvinfo : EIATTR_REGCOUNT
	.align		4
.L_893:
        /*108c*/ 	.byte	0x04, 0x2f
        /*108e*/ 	.short	(.L_895 - .L_894)
	.align		4
.L_894:
        /*1090*/ 	.word	index@(_Z15SoftmaxWarpImplI10DirectLoadIffE11DirectStoreIffEfLi1ELi18ELi32ELi1ELb1EL9Algorithm0EEvT_T0_ll)
        /*1094*/ 	.word	0x00000048


	//----- nvinfo : EIATTR_FRAME_SIZE
	.align		4
.L_895:
        /*1098*/ 	.byte	0x04, 0x11
        /*109a*/ 	.short	(.L_897 - .L_896)
	.align		4
.L_896:
        /*109c*/ 	.word	index@($__internal_38_$__cuda_sm3x_div_rn_noftz_f32_slowpath)
        /*10a0*/ 	.word	0x00000000


	//----- nvinfo : EIATTR_FRAME_SIZE
	.align		4
.L_897:
        /*10a4*/ 	.byte	0x04, 0x11
        /*10a6*/ 	.short	(.L_899 - .L_898)
	.align		4
.L_898:
        /*10a8*/ 	.word	index@(_Z15SoftmaxWarpImplI10DirectLoadIffE11DirectStoreIffEfLi1ELi18ELi32ELi1ELb1EL9Algorithm0EEvT_T0_ll)
        /*10ac*/ 	.word	0x00000000


	//----- nvinfo : EIATTR_REGCOUNT
	.align		4
.L_899:
        /*10b0*/ 	.byte	0x04, 0x2f
        /*10b2*/ 	.short	(.L_901 - .L_900)
	.align		4
.L_900:
        /*10b4*/ 	.word	index@(_Z15SoftmaxWarpImplI10DirectLoadIffE11DirectStoreIffEfLi1ELi19ELi32ELi1ELb0EL9Algorithm0EEvT_T0_ll)
        /*10b8*/ 	.word	0x00000034


	//----- nvinfo : EIATTR_FRAME_SIZE
	.align		4
.L_901:
        /*10bc*/ 	.byte	0x04, 0x11
        /*10be*/ 	.short	(.L_903 - .L_902)
	.align		4
.L_902:
        /*10c0*/ 	.word	index@($__internal_37_$__cuda_sm3x_div_rn_noftz_f32_slowpath)
        /*10c4*/ 	.word	0x00000000


	//----- nvinfo : EIATTR_FRAME_SIZE
	.align		4
.L_903:
        /*10c8*/ 	.byte	0x04, 0x11
        /*10ca*/ 	.short	(.L_905 - .L_904)
	.align		4
.L_904:
        /*10cc*/ 	.word	index@(_Z15SoftmaxWarpImplI10DirectLoadIffE11DirectStoreIffEfLi1ELi19ELi32ELi1ELb0EL9Algorithm0EEvT_T0_ll)
        /*10d0*/ 	.word	0x00000000


	//----- nvinfo : EIATTR_REGCOUNT
	.align		4
.L_905:
        /*10d4*/ 	.byte	0x04, 0x2f
        /*10d6*/ 	.short	(.L_907 - .L_906)
	.align		4
.L_906:
        /*10d8*/ 	.word	index@(_Z15SoftmaxWarpImplI10DirectLoadIffE11DirectStoreIffEfLi1ELi19ELi32ELi1ELb1EL9Algorithm0EEvT_T0_ll)
        /*10dc*/ 	.word	0x0000004e


	//----- nvinfo : EIATTR_FRAME_SIZE
	.align		4
.L_907:
        /*10e0*/ 	.byte	0x04, 0x11
        /*10e2*/ 	.short	(.L_909 - .L_908)
	.align		4
.L_908:
        /*10e4*/ 	.word	index@($__internal_36_$__cuda_sm3x_div_rn_noftz_f32_slowpath)
        /*10e8*/ 	.word	0x00000000


	//----- nvinfo : EIATTR_FRAME_SIZE
	.align		4
.L_909:
        /*10ec*/ 	.byte	0x04, 0x11
        /*10ee*/ 	.short	(.L_911 - .L_910)
	.align		4
.L_910:
        /*10f0*/ 	.word	index@(_Z15SoftmaxWarpImplI10DirectLoadIffE11DirectStoreIffEfLi1ELi19ELi32ELi1ELb1EL9Algorithm0EEvT_T0_ll)
        /*10f4*/ 	.word	0x00000000


	//----- nvinfo : EIATTR_REGCOUNT
	.align		4
.L_911:
        /*10f8*/ 	.byte	0x04, 0x2f
        /*10fa*/ 	.short	(.L_913 - .L_912)
	.align		4
.L_912:
        /*10fc*/ 	.word	index@(_Z15SoftmaxWarpImplI10DirectLoadIffE11DirectStoreIffEfLi1ELi20ELi32ELi1ELb0EL9Algorithm0EEvT_T0_ll)
        /*1100*/ 	.word	0x00000037


	//----- nvinfo : EIATTR_FRAME_SIZE
	.align		4
.L_913:
        /*1104*/ 	.byte	0x04, 0x11
        /*1106*/ 	.short	(.L_915 - .L_914)
	.align		4
.L_914:
        /*1108*/ 	.word	index@($__internal_35_$__cuda_sm3x_div_rn_noftz_f32_slowpath)
        /*110c*/ 	.word	0x00000000


	//----- nvinfo : EIATTR_FRAME_SIZE
	.align		4
.L_915:
        /*1110*/ 	.byte	0x04, 0x11
        /*1112*/ 	.short	(.L_917 - .L_916)
	.align		4
.L_916:
        /*1114*/ 	.word	index@(_Z15SoftmaxWarpImplI10DirectLoadIffE11DirectStoreIffEfLi1ELi20ELi32ELi1ELb0EL9Algorithm0EEvT_T0_ll)
        /*1118*/ 	.word	0x00000000


	//----- nvinfo : EIATTR_REGCOUNT
	.align		4
.L_917:
        /*111c*/ 	.byte	0x04, 0x2f
        /*111e*/ 	.short	(.L_919 - .L_918)
	.align		4
.L_918:
        /*1120*/ 	.word	index@(_Z15SoftmaxWarpImplI10DirectLoadIffE11DirectStoreIffEfLi1ELi20ELi32ELi1ELb1EL9Algorithm0EEvT_T0_ll)
        /*1124*/ 	.word	0x00000050


	//----- nvinfo : EIATTR_FRAME_SIZE
	.align		4
.L_919:
        /*1128*/ 	.byte	0x04, 0x11
        /*112a*/ 	.short	(.L_921 - .L_920)
	.align		4
.L_920:
        /*112c*/ 	.word	index@($__internal_34_$__cuda_sm3x_div_rn_noftz_f32_slowpath)
        /*1130*/ 	.word	0x00000000


	//----- nvinfo : EIATTR_FRAME_SIZE
	.align		4
.L_921:
        /*1134*/ 	.byte	0x04, 0x11
        /*1136*/ 	.short	(.L_923 - .L_922)
	.align		4
.L_922:
        /*1138*/ 	.word	index@(_Z15SoftmaxWarpImplI10DirectLoadIffE11DirectStoreIffEfLi1ELi20ELi32ELi1ELb1EL9Algorithm0EEvT_T0_ll)
        /*113c*/ 	.word	0x00000000


	//----- nvinfo : EIATTR_REGCOUNT
	.align		4
.L_923:
        /*1140*/ 	.byte	0x04, 0x2f
        /*1142*/ 	.short	(.L_925 - .L_924)
	.align		4
.L_924:
        /*1144*/ 	.word	index@(_Z15SoftmaxWarpImplI10DirectLoadIffE11DirectStoreIffEfLi1ELi21ELi32ELi1ELb0EL9Algorithm0EEvT_T0_ll)
        /*1148*/ 	.word	0x0000003b


	//----- nvinfo : EIATTR_FRAME_SIZE
	.align		4
.L_925:
        /*114c*/ 	.byte	0x04, 0x11
        /*114e*/ 	.short	(.L_927 - .L_926)
	.align		4
.L_926:
        /*1150*/ 	.word	index@($__internal_33_$__cuda_sm3x_div_rn_noftz_f32_slowpath)
        /*1154*/ 	.word	0x00000000


	//----- nvinfo : EIATTR_FRAME_SIZE
	.align		4
.L_927:
        /*1158*/ 	.byte	0x04, 0x11
        /*115a*/ 	.short	(.L_929 - .L_928)
	.align		4
.L_928:
        /*115c*/ 	.word	index@(_Z15SoftmaxWarpImplI10DirectLoadIffE11DirectStoreIffEfLi1ELi21ELi32ELi1ELb0EL9Algorithm0EEvT_T0_ll)
        /*1160*/ 	.word	0x00000000


	//----- nvinfo : EIATTR_REGCOUNT
	.align		4
.L_929:
        /*1164*/ 	.byte	0x04, 0x2f
        /*1166*/ 	.short	(.L_931 - .L_930)
	.align		4
.L_930:
        /*1168*/ 	.word	index@(_Z15SoftmaxWarpImplI10DirectLoadIffE11DirectStoreIffEfLi1ELi21ELi32ELi1ELb1EL9Algorithm0EEvT_T0_ll)
        /*116c*/ 	.word	0x00000050


	//----- nvinfo : EIATTR_FRAME_SIZE
	.align		4
.L_931:
        /*1170*/ 	.byte	0x04, 0x11
        /*1172*/ 	.short	(.L_933 - .L_932)
	.align		4
.L_932:
        /*1174*/ 	.word	index@($__internal_32_$__cuda_sm3x_div_rn_noftz_f32_slowpath)
        /*1178*/ 	.word	0x00000000


	//----- nvinfo : EIATTR_FRAME_SIZE
	.align		4
.L_933:
        /*117c*/ 	.byte	0x04, 0x11
        /*117e*/ 	.short	(.L_935 - .L_934)
	.align		4
.L_934:
        /*1180*/ 	.word	index@(_Z15SoftmaxWarpImplI10DirectLoadIffE11DirectStoreIffEfLi1ELi21ELi32ELi1ELb1EL9Algorithm0EEvT_T0_ll)
        /*1184*/ 	.word	0x00000000


	//----- nvinfo : EIATTR_REGCOUNT
	.align		4
.L_935:
        /*1188*/ 	.byte	0x04, 0x2f
        /*118a*/ 	.short	(.L_937 - .L_936)
	.align		4
.L_936:
        /*118c*/ 	.word	index@(_Z15SoftmaxWarpImplI10DirectLoadIffE11DirectStoreIffEfLi1ELi22ELi32ELi1ELb0EL9Algorithm0EEvT_T0_ll)
        /*1190*/ 	.word	0x0000003f


	//----- nvinfo : EIATTR_FRAME_SIZE
	.align		4
.L_937:
        /*1194*/ 	.byte	0x04, 0x11
        /*1196*/ 	.short	(.L_939 - .L_938)
	.align		4
.L_938:
        /*1198*/ 	.word	index@($__internal_31_$__cuda_sm3x_div_rn_noftz_f32_slowpath)
        /*119c*/ 	.word	0x00000000


	//----- nvinfo : EIATTR_FRAME_SIZE
	.align		4
.L_939:
        /*11a0*/ 	.byte	0x04, 0x11
        /*11a2*/ 	.short	(.L_941 - .L_940)
	.align		4
.L_940:
        /*11a4*/ 	.word	index@(_Z15SoftmaxWarpImplI10DirectLoadIffE11DirectStoreIffEfLi1ELi22ELi32ELi1ELb0EL9Algorithm0EEvT_T0_ll)
        /*11a8*/ 	.word	0x00000000


	//----- nvinfo : EIATTR_REGCOUNT
	.align		4
.L_941:
        /*11ac*/ 	.byte	0x04, 0x2f
        /*11ae*/ 	.short	(.L_943 - .L_942)
	.align		4
.L_942:
        /*11b0*/ 	.word	index@(_Z15SoftmaxWarpImplI10DirectLoadIffE11DirectStoreIffEfLi1ELi22ELi32ELi1ELb1EL9Algorithm0EEvT_T0_ll)
        /*11b4*/ 	.word	0x0000005a


	//----- nvinfo : EIATTR_FRAME_SIZE
	.align		4
.L_943:
        /*11b8*/ 	.byte	0x04, 0x11
        /*11ba*/ 	.short	(.L_945 - .L_944)
	.align		4
.L_944:
        /*11bc*/ 	.word	index@($__internal_30_$__cuda_sm3x_div_rn_noftz_f32_slowpath)
        /*11c0*/ 	.word	0x00000000


	//----- nvinfo : EIATTR_FRAME_SIZE
	.align		4
.L_945:
        /*11c4*/ 	.byte	0x04, 0x11
        /*11c6*/ 	.short	(.L_947 - .L_946)
	.align		4
.L_946:
        /*11c8*/ 	.word	index@(_Z15SoftmaxWarpImplI10DirectLoadIffE11DirectStoreIffEfLi1ELi22ELi32ELi1ELb1EL9Algorithm0EEvT_T0_ll)
        /*11cc*/ 	.word	0x00000000


	//----- nvinfo : EIATTR_REGCOUNT
	.align		4
.L_947:
        /*11d0*/ 	.byte	0x04, 0x2f
        /*11d2*/ 	.short	(.L_949 - .L_948)
	.align		4
.L_948:
        /*11d4*/ 	.word	index@(_Z15SoftmaxWarpImplI10DirectLoadIffE11DirectStoreIffEfLi1ELi23ELi32ELi1ELb0EL9Algorithm0EEvT_T0_ll)
        /*11d8*/ 	.word	0x0000003f


	//----- nvinfo : EIATTR_FRAME_SIZE
	.align		4
.L_949:
        /*11dc*/ 	.byte	0x04, 0x11
        /*11de*/ 	.short	(.L_951 - .L_950)
	.align		4
.L_950:
        /*11e0*/ 	.word	index@($__internal_29_$__cuda_sm3x_div_rn_noftz_f32_slowpath)
        /*11e4*/ 	.word	0x00000000


	//----- nvinfo : EIATTR_FRAME_SIZE
	.align		4
.L_951:
        /*11e8*/ 	.byte	0x04, 0x11
        /*11ea*/ 	.short	(.L_953 - .L_952)
	.align		4
.L_952:
        /*11ec*/ 	.word	index@(_Z15SoftmaxWarpImplI10DirectLoadIffE11DirectStoreIffEfLi1ELi23ELi32ELi1ELb0EL9Algorithm0EEvT_T0_ll)
        /*11f0*/ 	.word	0x00000000


	//----- nvinfo : EIATTR_REGCOUNT
	.align		4
.L_953:
        /*11f4*/ 	.byte	0x04, 0x2f
        /*11f6*/ 	.short	(.L_955 - .L_954)
	.align		4
.L_954:
        /*11f8*/ 	.word	index@(_Z15SoftmaxWarpImplI10DirectLoadIffE11DirectStoreIffEfLi1ELi23ELi32ELi1ELb1EL9Algorithm0EEvT_T0_ll)
        /*11fc*/ 	.word	0x0000005c


	//----- nvinfo : EIATTR_FRAME_SIZE
	.align		4
.L_955:
        /*1200*/ 	.byte	0x04, 0x11
        /*1202*/ 	.short	(.L_957 - .L_956)
	.align		4
.L_956:
        /*1204*/ 	.word	index@($__internal_28_$__cuda_sm3x_div_rn_noftz_f32_slowpath)
        /*1208*/ 	.word	0x00000000


	//----- nvinfo : EIATTR_FRAME_SIZE
	.align		4
.L_957:
        /*120c*/ 	.byte	0x04, 0x11
        /*120e*/ 	.short	(.L_959 - .L_958)
	.align		4
.L_958:
        /*1210*/ 	.word	index@(_Z15SoftmaxWarpImplI10DirectLoadIffE11DirectStoreIffEfLi1ELi23ELi32ELi1ELb1EL9Algorithm0EEvT_T0_ll)
        /*1214*/ 	.word	0x00000000


	//----- nvinfo : EIATTR_REGCOUNT
	.align		4
.L_959:
        /*1218*/ 	.byte	0x04, 0x2f
        /*121a*/ 	.short	(.L_961 - .L_960)
	.align		4
.L_960:
        /*121c*/ 	.word	index@(_Z15SoftmaxWarpImplI10DirectLoadIffE11DirectStoreIffEfLi1ELi24ELi32ELi1ELb0EL9Algorithm0EEvT_T0_ll)
        /*1220*/ 	.word	0x0000003d


	//----- nvinfo : EIATTR_FRAME_SIZE
	.align		4
.L_961:
        /*1224*/ 	.byte	0x04, 0x11
        /*1226*/ 	.short	(.L_963 - .L_962)
	.align		4
.L_962:
        /*1228*/ 	.word	index@($__internal_27_$__cuda_sm3x_div_rn_noftz_f32_slowpath)
        /*122c*/ 	.word	0x00000000


	//----- nvinfo : EIATTR_FRAME_SIZE
	.align		4
.L_963:
        /*1230*/ 	.byte	0x04, 0x11
        /*1232*/ 	.short	(.L_965 - .L_964)
	.align		4
.L_964:
        /*1234*/ 	.word	index@(_Z15SoftmaxWarpImplI10DirectLoadIffE11DirectStoreIffEfLi1ELi24ELi32ELi1ELb0EL9Algorithm0EEvT_T0_ll)
        /*1238*/ 	.word	0x00000000


	//----- nvinfo : EIATTR_REGCOUNT
	.align		4
.L_965:
        /*123c*/ 	.byte	0x04, 0x2f
        /*123e*/ 	.short	(.L_967 - .L_966)
	.align		4
.L_966:
        /*1240*/ 	.word	index@(_Z15SoftmaxWarpImplI10DirectLoadIffE11DirectStoreIffEfLi1ELi24ELi32ELi1ELb1EL9Algorithm0EEvT_T0_ll)
        /*1244*/ 	.word	0x0000005c


	//----- nvinfo : EIATTR_FRAME_SIZE
	.align		4
.L_967:
        /*1248*/ 	.byte	0x04, 0x11
        /*124a*/ 	.short	(.L_969 - .L_968)
	.align		4
.L_968:
        /*124c*/ 	.word	index@($__internal_26_$__cuda_sm3x_div_rn_noftz_f32_slowpath)
        /*1250*/ 	.word	0x00000000


	//----- nvinfo : EIATTR_FRAME_SIZE
	.align		4
.L_969:
        /*1254*/ 	.byte	0x04, 0x11
        /*1256*/ 	.short	(.L_971 - .L_970)
	.align		4
.L_970:
        /*1258*/ 	.word	index@(_Z15SoftmaxWarpImplI10DirectLoadIffE11DirectStoreIffEfLi1ELi24ELi32ELi1ELb1EL9Algorithm0EEvT_T0_ll)
        /*125c*/ 	.word	0x00000000


	//----- nvinfo : EIATTR_REGCOUNT
	.align		4
.L_971:
        /*1260*/ 	.byte	0x04, 0x2f
        /*1262*/ 	.short	(.L_973 - .L_972)
	.align		4
.L_972:
        /*1264*/ 	.word	index@(_Z15SoftmaxWarpImplI10DirectLoadIffE11DirectStoreIffEfLi1ELi25ELi32ELi1ELb0EL9Algorithm0EEvT_T0_ll)
        /*1268*/ 	.word	0x00000041


	//----- nvinfo : EIATTR_FRAME_SIZE
	.align		4
.L_973:
        /*126c*/ 	.byte	0x04, 0x11
        /*126e*/ 	.short	(.L_975 - .L_974)
	.align		4
.L_974:
        /*1270*/ 	.word	index@($__internal_25_$__cuda_sm3x_div_rn_noftz_f32_slowpath)
        /*1274*/ 	.word	0x00000000


	//----- nvinfo : EIATTR_FRAME_SIZE
	.align		4
.L_975:
        /*1278*/ 	.byte	0x04, 0x11
        /*127a*/ 	.short	(.L_977 - .L_976)
	.align		4
.L_976:
        /*127c*/ 	.word	index@(_Z15SoftmaxWarpImplI10DirectLoadIffE11DirectStoreIffEfLi1ELi25ELi32ELi1ELb0EL9Algorithm0EEvT_T0_ll)
        /*1280*/ 	.word	0x00000000


	//----- nvinfo : EIATTR_REGCOUNT
	.align		4
.L_977:
        /*1284*/ 	.byte	0x04, 0x2f
        /*1286*/ 	.short	(.L_979 - .L_978)
	.align		4
.L_978:
        /*1288*/ 	.word	index@(_Z15SoftmaxWarpImplI10DirectLoadIffE11DirectStoreIffEfLi1ELi25ELi32ELi1ELb1EL9Algorithm0EEvT_T0_ll)
        /*128c*/ 	.word	0x0000005e


	//----- nvinfo : EIATTR_FRAME_SIZE
	.align		4
.L_979:
        /*1290*/ 	.byte	0x04, 0x11
        /*1292*/ 	.short	(.L_981 - .L_980)
	.align		4
.L_980:
        /*1294*/ 	.word	index@($__internal_24_$__cuda_sm3x_div_rn_noftz_f32_slowpath)
        /*1298*/ 	.word	0x00000000


	//----- nvinfo : EIATTR_FRAME_SIZE
	.align		4
.L_981:
        /*129c*/ 	.byte	0x04, 0x11
        /*129e*/ 	.short	(.L_983 - .L_982)
	.align		4
.L_982:
        /*12a0*/ 	.word	index@(_Z15SoftmaxWarpImplI10DirectLoadIffE11DirectStoreIffEfLi1ELi25ELi32ELi1ELb1EL9Algorithm0EEvT_T0_ll)
        /*12a4*/ 	.word	0x00000000


	//----- nvinfo : EIATTR_REGCOUNT
	.align		4
.L_983:
        /*12a8*/ 	.byte	0x04, 0x2f
        /*12aa*/ 	.short	(.L_985 - .L_984)
	.align		4
.L_984:
        /*12ac*/ 	.word	index@(_Z15SoftmaxWarpImplI10DirectLoadIffE11DirectStoreIffEfLi1ELi26ELi32ELi1ELb0EL9Algorithm0EEvT_T0_ll)
        /*12b0*/ 	.word	0x00000043


	//----- nvinfo : EIATTR_FRAME_SIZE
	.align		4
.L_985:
        /*12b4*/ 	.byte	0x04, 0x11
        /*12b6*/ 	.short	(.L_987 - .L_986)
	.align		4
.L_986:
        /*12b8*/ 	.word	index@($__internal_23_$__cuda_sm3x_div_rn_noftz_f32_slowpath)
        /*12bc*/ 	.word	0x00000000


	//----- nvinfo : EIATTR_FRAME_SIZE
	.align		4
.L_987:
        /*12c0*/ 	.byte	0x04, 0x11
        /*12c2*/ 	.short	(.L_989 - .L_988)
	.align		4
.L_988:
        /*12c4*/ 	.word	index@(_Z15SoftmaxWarpImplI10DirectLoadIffE11DirectStoreIffEfLi1ELi26ELi32ELi1ELb0EL9Algorithm0EEvT_T0_ll)
        /*12c8*/ 	.word	0x00000000


	//----- nvinfo : EIATTR_REGCOUNT
	.align		4
.L_989:
        /*12cc*/ 	.byte	0x04, 0x2f
        /*12ce*/ 	.short	(.L_991 - .L_990)
	.align		4
.L_990:
        /*12d0*/ 	.word	index@(_Z15SoftmaxWarpImplI10DirectLoadIffE11DirectStoreIffEfLi1ELi26ELi32ELi1ELb1EL9Algorithm0EEvT_T0_ll)
        /*12d4*/ 	.word	0x00000060


	//----- nvinfo : EIATTR_FRAME_SIZE
	.align		4
.L_991:
        /*12d8*/ 	.byte	0x04, 0x11
        /*12da*/ 	.short	(.L_993 - .L_992)
	.align		4
.L_992:
        /*12dc*/ 	.word	index@($__internal_22_$__cuda_sm3x_div_rn_noftz_f32_slowpath)
        /*12e0*/ 	.word	0x00000000


	//----- nvinfo : EIATTR_FRAME_SIZE
	.align		4
.L_993:
        /*12e4*/ 	.byte	0x04, 0x11
        /*12e6*/ 	.short	(.L_995 - .L_994)
	.align		4
.L_994:
        /*12e8*/ 	.word	index@(_Z15SoftmaxWarpImplI10DirectLoadIffE11DirectStoreIffEfLi1ELi26ELi32ELi1ELb1EL9Algorithm0EEvT_T0_ll)
        /*12ec*/ 	.word	0x00000000


	//----- nvinfo : EIATTR_REGCOUNT
	.align		4
.L_995:
        /*12f0*/ 	.byte	0x04, 0x2f
        /*12f2*/ 	.short	(.L_997 - .L_996)
	.align		4
.L_996:
        /*12f4*/ 	.word	index@(_Z15SoftmaxWarpImplI10DirectLoadIffE11DirectStoreIffEfLi1ELi27ELi32ELi1ELb0EL9Algorithm0EEvT_T0_ll)
        /*12f8*/ 	.word	0x00000047


	//----- nvinfo : EIATTR_FRAME_SIZE
	.align		4
.L_997:
        /*12fc*/ 	.byte	0x04, 0x11
        /*12fe*/ 	.short	(.L_999 - .L_998)
	.align		4
.L_998:
        /*1300*/ 	.word	index@($__internal_21_$__cuda_sm3x_div_rn_noftz_f32_slowpath)
        /*1304*/ 	.word	0x00000000


	//----- nvinfo : EIATTR_FRAME_SIZE
	.align		4
.L_999:
        /*1308*/ 	.byte	0x04, 0x11
        /*130a*/ 	.short	(.L_1001 - .L_1000)
	.align		4
.L_1000:
        /*130c*/ 	.word	index@(_Z15SoftmaxWarpImplI10DirectLoadIffE11DirectStoreIffEfLi1ELi27ELi32ELi1ELb0EL9Algorithm0EEvT_T0_ll)
        /*1310*/ 	.word	0x00000000


	//----- nvinfo : EIATTR_REGCOUNT
	.align		4
.L_1001:
        /*1314*/ 	.byte	0x04, 0x2f
        /*1316*/ 	.short	(.L_1003 - .L_1002)
	.align		4
.L_1002:
        /*1318*/ 	.word	index@(_Z15SoftmaxWarpImplI10DirectLoadIffE11DirectStoreIffEfLi1ELi27ELi32ELi1ELb1EL9Algorithm0EEvT_T0_ll)
        /*131c*/ 	.word	0x00000063


	//----- nvinfo : EIATTR_FRAME_SIZE
	.align		4
.L_1003:
        /*1320*/ 	.byte	0x04, 0x11
        /*1322*/ 	.short	(.L_1005 - .L_1004)
	.align		4
.L_1004:
        /*1324*/ 	.word	index@($__internal_20_$__cuda_sm3x_div_rn_noftz_f32_slowpath)
        /*1328*/ 	.word	0x00000000


	//----- nvinfo : EIATTR_FRAME_SIZE
	.align		4
.L_1005:
        /*132c*/ 	.byte	0x04, 0x11
        /*132e*/ 	.short	(.L_1007 - .L_1006)
	.align		4
.L_1006:
        /*1330*/ 	.word	index@(_Z15SoftmaxWarpImplI10DirectLoadIffE11DirectStoreIffEfLi1ELi27ELi32ELi1ELb1EL9Algorithm0EEvT_T0_ll)
        /*1334*/ 	.word	0x00000000


	//----- nvinfo : EIATTR_REGCOUNT
	.align		4
.L_1007:
        /*1338*/ 	.byte	0x04, 0x2f
        /*133a*/ 	.short	(.L_1009 - .L_1008)
	.align		4
.L_1008:
        /*133c*/ 	.word	index@(_Z15SoftmaxWarpImplI10DirectLoadIffE11DirectStoreIffEfLi1ELi28ELi32ELi1ELb0EL9Algorithm0EEvT_T0_ll)
        /*1340*/ 	.word	0x0000004b


	//----- nvinfo : EIATTR_FRAME_SIZE
	.align		4
.L_1009:
        /*1344*/ 	.byte	0x04, 0x11
        /*1346*/ 	.short	(.L_1011 - .L_1010)
	.align		4
.L_1010:
        /*1348*/ 	.word	index@($__internal_19_$__cuda_sm3x_div_rn_noftz_f32_slowpath)
        /*134c*/ 	.word	0x00000000


	//----- nvinfo : EIATTR_FRAME_SIZE
	.align		4
.L_1011:
        /*1350*/ 	.byte	0x04, 0x11
        /*1352*/ 	.short	(.L_1013 - .L_1012)
	.align		4
.L_1012:
        /*1354*/ 	.word	index@(_Z15SoftmaxWarpImplI10DirectLoadIffE11DirectStoreIffEfLi1ELi28ELi32ELi1ELb0EL9Algorithm0EEvT_T0_ll)
        /*1358*/ 	.word	0x00000000


	//----- nvinfo : EIATTR_REGCOUNT
	.align		4
.L_1013:
        /*135c*/ 	.byte	0x04, 0x2f
        /*135e*/ 	.short	(.L_1015 - .L_1014)
	.align		4
.L_1014:
        /*1360*/ 	.word	index@(_Z15SoftmaxWarpImplI10DirectLoadIffE11DirectStoreIffEfLi1ELi28ELi32ELi1ELb1EL9Algorithm0EEvT_T0_ll)
        /*1364*/ 	.word	0x00000060


	//----- nvinfo : EIATTR_FRAME_SIZE
	.align		4
.L_1015:
        /*1368*/ 	.byte	0x04, 0x11
        /*136a*/ 	.short	(.L_1017 - .L_1016)
	.align		4
.L_1016:
        /*136c*/ 	.word	index@($__internal_18_$__cuda_sm3x_div_rn_noftz_f32_slowpath)
        /*1370*/ 	.word	0x00000000


	//----- nvinfo : EIATTR_FRAME_SIZE
	.align		4
.L_1017:
        /*1374*/ 	.byte	0x04, 0x11
        /*1376*/ 	.short	(.L_1019 - .L_1018)
	.align		4
.L_1018:
        /*1378*/ 	.word	index@(_Z15SoftmaxWarpImplI10DirectLoadIffE11DirectStoreIffEfLi1ELi28ELi32ELi1ELb1EL9Algorithm0EEvT_T0_ll)
        /*137c*/ 	.word	0x00000000


	//----- nvinfo : EIATTR_REGCOUNT
	.align		4
.L_1019:
        /*1380*/ 	.byte	0x04, 0x2f
        /*1382*/ 	.short	(.L_1021 - .L_1020)
	.align		4
.L_1020:
        /*1384*/ 	.word	index@(_Z15SoftmaxWarpImplI10DirectLoadIffE11DirectStoreIffEfLi1ELi29ELi32ELi1ELb0EL9Algorithm0EEvT_T0_ll)
        /*1388*/ 	.word	0x0000004d


	//----- nvinfo : EIATTR_FRAME_SIZE
	.align		4
.L_1021:
        /*138c*/ 	.byte	0x04, 0x11
        /*138e*/ 	.short	(.L_1023 - .L_1022)
	.align		4
.L_1022:
        /*1390*/ 	.word	index@($__internal_17_$__cuda_sm3x_div_rn_noftz_f32_slowpath)
        /*1394*/ 	.word	0x00000000


	//----- nvinfo : EIATTR_FRAME_SIZE
	.align		4
.L_1023:
        /*1398*/ 	.byte	0x04, 0x11
        /*139a*/ 	.short	(.L_1025 - .L_1024)
	.align		4
.L_1024:
        /*139c*/ 	.word	index@(_Z15SoftmaxWarpImplI10DirectLoadIffE11DirectStoreIffEfLi1ELi29ELi32ELi1ELb0EL9Algorithm0EEvT_T0_ll)
        /*13a0*/ 	.word	0x00000000


	//----- nvinfo : EIATTR_REGCOUNT
	.align		4
.L_1025:
        /*13a4*/ 	.byte	0x04, 0x2f
        /*13a6*/ 	.short	(.L_1027 - .L_1026)
	.align		4
.L_1026:
        /*13a8*/ 	.word	index@(_Z15SoftmaxWarpImplI10DirectLoadIffE11DirectStoreIffEfLi1ELi29ELi32ELi1ELb1EL9Algorithm0EEvT_T0_ll)
        /*13ac*/ 	.word	0x00000060


	//----- nvinfo : EIATTR_FRAME_SIZE
	.align		4
.L_1027:
        /*13b0*/ 	.byte	0x04, 0x11
        /*13b2*/ 	.short	(.L_1029 - .L_1028)
	.align		4
.L_1028:
        /*13b4*/ 	.word	index@($__internal_16_$__cuda_sm3x_div_rn_noftz_f32_slowpath)
        /*13b8*/ 	.word	0x00000000


	//----- nvinfo : EIATTR_FRAME_SIZE
	.align		4
.L_1029:
        /*13bc*/ 	.byte	0x04, 0x11
        /*13be*/ 	.short	(.L_1031 - .L_1030)
	.align		4
.L_1030:
        /*13c0*/ 	.word	index@(_Z15SoftmaxWarpImplI10DirectLoadIffE11DirectStoreIffEfLi1ELi29ELi32ELi1ELb1EL9Algorithm0EEvT_T0_ll)
        /*13c4*/ 	.word	0x00000000


	//----- nvinfo : EIATTR_REGCOUNT
	.align		4
.L_1031:
        /*13c8*/ 	.byte	0x04, 0x2f
        /*13ca*/ 	.short	(.L_1033 - .L_1032)
	.align		4
.L_1032:
        /*13cc*/ 	.word	index@(_Z15SoftmaxWarpImplI10DirectLoadIffE11DirectStoreIffEfLi1ELi30ELi32ELi1ELb0EL9Algorithm0EEvT_T0_ll)
        /*13d0*/ 	.word	0x0000004f


	//----- nvinfo : EIATTR_FRAME_SIZE
	.align		4
.L_1033:
        /*13d4*/ 	.byte	0x04, 0x11
        /*13d6*/ 	.short	(.L_1035 - .L_1034)
	.align		4
.L_1034:
        /*13d8*/ 	.word	index@($__internal_15_$__cuda_sm3x_div_rn_noftz_f32_slowpath)
        /*13dc*/ 	.word	0x00000000


	//----- nvinfo : EIATTR_FRAME_SIZE
	.align		4
.L_1035:
        /*13e0*/ 	.byte	0x04, 0x11
        /*13e2*/ 	.short	(.L_1037 - .L_1036)
	.align		4
.L_1036:
        /*13e4*/ 	.word	index@(_Z15SoftmaxWarpImplI10DirectLoadIffE11DirectStoreIffEfLi1ELi30ELi32ELi1ELb0EL9Algorithm0EEvT_T0_ll)
        /*13e8*/ 	.word	0x00000000


	//----- nvinfo : EIATTR_REGCOUNT
	.align		4
.L_1037:
        /*13ec*/ 	.byte	0x04, 0x2f
        /*13ee*/ 	.short	(.L_1039 - .L_1038)
	.align		4
.L_1038:
        /*13f0*/ 	.word	index@(_Z15SoftmaxWarpImplI10DirectLoadIffE11DirectStoreIffEfLi1ELi30ELi32ELi1ELb1EL9Algorithm0EEvT_T0_ll)
        /*13f4*/ 	.word	0x00000067


	//----- nvinfo : EIATTR_FRAME_SIZE
	.align		4
.L_1039:
        /*13f8*/ 	.byte	0x04, 0x11
        /*13fa*/ 	.short	(.L_1041 - .L_1040)
	.align		4
.L_1040:
        /*13fc*/ 	.word	index@($__internal_14_$__cuda_sm3x_div_rn_noftz_f32_slowpath)
        /*1400*/ 	.word	0x00000000


	//----- nvinfo : EIATTR_FRAME_SIZE
	.align		4
.L_1041:
        /*1404*/ 	.byte	0x04, 0x11
        /*1406*/ 	.short	(.L_1043 - .L_1042)
	.align		4
.L_1042:
        /*1408*/ 	.word	index@(_Z15SoftmaxWarpImplI10DirectLoadIffE11DirectStoreIffEfLi1ELi30ELi32ELi1ELb1EL9Algorithm0EEvT_T0_ll)
        /*140c*/ 	.word	0x00000000


	//----- nvinfo : EIATTR_REGCOUNT
	.align		4
.L_1043:
        /*1410*/ 	.byte	0x04, 0x2f
        /*1412*/ 	.short	(.L_1045 - .L_1044)
	.align		4
.L_1044:
        /*1414*/ 	.word	index@(_Z15SoftmaxWarpImplI10DirectLoadIffE11DirectStoreIffEfLi1ELi31ELi32ELi1ELb0EL9Algorithm0EEvT_T0_ll)
        /*1418*/ 	.word	0x0000004f


	//----- nvinfo : EIATTR_FRAME_SIZE
	.align		4
.L_1045:
        /*141c*/ 	.byte	0x04, 0x11
        /*141e*/ 	.short	(.L_1047 - .L_1046)
	.align		4
.L_1046:
        /*1420*/ 	.word	index@($__internal_13_$__cuda_sm3x_div_rn_noftz_f32_slowpath)
        /*1424*/ 	.word	0x00000000


	//----- nvinfo : EIATTR_FRAME_SIZE
	.align		4
.L_1047:
        /*1428*/ 	.byte	0x04, 0x11
        /*142a*/ 	.short	(.L_1049 - .L_1048)
	.align		4
.L_1048:
        /*142c*/ 	.word	index@(_Z15SoftmaxWarpImplI10DirectLoadIffE11DirectStoreIffEfLi1ELi31ELi32ELi1ELb0EL9Algorithm0EEvT_T0_ll)
        /*1430*/ 	.word	0x00000000


	//----- nvinfo : EIATTR_REGCOUNT
	.align		4
.L_1049:
        /*1434*/ 	.byte	0x04, 0x2f
        /*1436*/ 	.short	(.L_1051 - .L_1050)
	.align		4
.L_1050:
        /*1438*/ 	.word	index@(_Z15SoftmaxWarpImplI10DirectLoadIffE11DirectStoreIffEfLi1ELi31ELi32ELi1ELb1EL9Algorithm0EEvT_T0_ll)
        /*143c*/ 	.word	0x00000063


	//----- nvinfo : EIATTR_FRAME_SIZE
	.align		4
.L_1051:
        /*1440*/ 	.byte	0x04, 0x11
        /*1442*/ 	.short	(.L_1053 - .L_1052)
	.align		4
.L_1052:
        /*1444*/ 	.word	index@($__internal_12_$__cuda_sm3x_div_rn_noftz_f32_slowpath)
        /*1448*/ 	.word	0x00000000


	//----- nvinfo : EIATTR_FRAME_SIZE
	.align		4
.L_1053:
        /*144c*/ 	.byte	0x04, 0x11
        /*144e*/ 	.short	(.L_1055 - .L_1054)
	.align		4
.L_1054:
        /*1450*/ 	.word	index@(_Z15SoftmaxWarpImplI10DirectLoadIffE11DirectStoreIffEfLi1ELi31ELi32ELi1ELb1EL9Algorithm0EEvT_T0_ll)
        /*1454*/ 	.word	0x00000000


	//----- nvinfo : EIATTR_REGCOUNT
	.align		4
.L_1055:
        /*1458*/ 	.byte	0x04, 0x2f
        /*145a*/ 	.short	(.L_1057 - .L_1056)
	.align		4
.L_1056:
        /*145c*/ 	.word	index@(_Z15SoftmaxWarpImplI10DirectLoadIffE11DirectStoreIffEfLi1ELi32ELi32ELi1ELb0EL9Algorithm0EEvT_T0_ll)
        /*1460*/ 	.word	0x0000004d


	//----- nvinfo : EIATTR_FRAME_SIZE
	.align		4
.L_1057:
        /*1464*/ 	.byte	0x04, 0x11
        /*1466*/ 	.short	(.L_1059 - .L_1058)
	.align		4
.L_1058:
        /*1468*/ 	.word	index@($__internal_11_$__cuda_sm3x_div_rn_noftz_f32_slowpath)
        /*146c*/ 	.word	0x00000000


	//----- nvinfo : EIATTR_FRAME_SIZE
	.align		4
.L_1059:
        /*1470*/ 	.byte	0x04, 0x11
        /*1472*/ 	.short	(.L_1061 - .L_1060)
	.align		4
.L_1060:
        /*1474*/ 	.word	index@(_Z15SoftmaxWarpImplI10DirectLoadIffE11DirectStoreIffEfLi1ELi32ELi32ELi1ELb0EL9Algorithm0EEvT_T0_ll)
        /*1478*/ 	.word	0x00000000


	//----- nvinfo : EIATTR_REGCOUNT
	.align		4
.L_1061:
        /*147c*/ 	.byte	0x04, 0x2f
        /*147e*/ 	.short	(.L_1063 - .L_1062)
	.align		4
.L_1062:
        /*1480*/ 	.word	index@(_Z15SoftmaxWarpImplI10DirectLoadIffE11DirectStoreIffEfLi1ELi32ELi32ELi1ELb1EL9Algorithm0EEvT_T0_ll)
        /*1484*/ 	.word	0x00000067


	//----- nvinfo : EIATTR_FRAME_SIZE
	.align		4
.L_1063:
        /*1488*/ 	.byte	0x04, 0x11
        /*148a*/ 	.short	(.L_1065 - .L_1064)
	.align		4
.L_1064:
        /*148c*/ 	.word	index@($__internal_10_$__cuda_sm3x_div_rn_noftz_f32_slowpath)
        /*1490*/ 	.word	0x00000000


	//----- nvinfo : EIATTR_FRAME_SIZE
	.align		4
.L_1065:
        /*1494*/ 	.byte	0x04, 0x11
        /*1496*/ 	.short	(.L_1067 - .L_1066)
	.align		4
.L_1066:
        /*1498*/ 	.word	index@(_Z15SoftmaxWarpImplI10DirectLoadIffE11DirectStoreIffEfLi1ELi32ELi32ELi1ELb1EL9Algorithm0EEvT_T0_ll)
        /*149c*/ 	.word	0x00000000


	//----- nvinfo : EIATTR_REGCOUNT
	.align		4
.L_1067:
        /*14a0*/ 	.byte	0x04, 0x2f
        /*14a2*/ 	.short	(.L_1069 - .L_1068)
	.align		4
.L_1068:
        /*14a4*/ 	.word	index@(_Z20SoftmaxBlockSMemImplI10DirectLoadIffE11DirectStoreIffEfLi2ELi128EL9Algorithm0EEvT_T0_ll)
        /*14a8*/ 	.word	0x0000002a


	//----- nvinfo : EIATTR_FRAME_SIZE
	.align		4
.L_1069:
        /*14ac*/ 	.byte	0x04, 0x11
        /*14ae*/ 	.short	(.L_1071 - .L_1070)
	.align		4
.L_1070:
        /*14b0*/ 	.word	index@($__internal_9_$__cuda_sm3x_div_rn_noftz_f32_slowpath)
        /*14b4*/ 	.word	0x00000000


	//----- nvinfo : EIATTR_FRAME_SIZE
	.align		4
.L_1071:
        /*14b8*/ 	.byte	0x04, 0x11
        /*14ba*/ 	.short	(.L_1073 - .L_1072)
	.align		4
.L_1072:
        /*14bc*/ 	.word	index@(_Z20SoftmaxBlockSMemImplI10DirectLoadIffE11DirectStoreIffEfLi2ELi128EL9Algorithm0EEvT_T0_ll)
        /*14c0*/ 	.word	0x00000000


	//----- nvinfo : EIATTR_REGCOUNT
	.align		4
.L_1073:
        /*14c4*/ 	.byte	0x04, 0x2f
        /*14c6*/ 	.short	(.L_1075 - .L_1074)
	.align		4
.L_1074:
        /*14c8*/ 	.word	index@(_Z20SoftmaxBlockSMemImplI10DirectLoadIffE11DirectStoreIffEfLi2ELi1024EL9Algorithm0EEvT_T0_ll)
        /*14cc*/ 	.word	0x00000028


	//----- nvinfo : EIATTR_FRAME_SIZE
	.align		4
.L_1075:
        /*14d0*/ 	.byte	0x04, 0x11
        /*14d2*/ 	.short	(.L_1077 - .L_1076)
	.align		4
.L_1076:
        /*14d4*/ 	.word	index@($__internal_8_$__cuda_sm3x_div_rn_noftz_f32_slowpath)
        /*14d8*/ 	.word	0x00000000


	//----- nvinfo : EIATTR_FRAME_SIZE
	.align		4
.L_1077:
        /*14dc*/ 	.byte	0x04, 0x11
        /*14de*/ 	.short	(.L_1079 - .L_1078)
	.align		4
.L_1078:
        /*14e0*/ 	.word	index@(_Z20SoftmaxBlockSMemImplI10DirectLoadIffE11DirectStoreIffEfLi2ELi1024EL9Algorithm0EEvT_T0_ll)
        /*14e4*/ 	.word	0x00000000


	//----- nvinfo : EIATTR_REGCOUNT
	.align		4
.L_1079:
        /*14e8*/ 	.byte	0x04, 0x2f
        /*14ea*/ 	.short	(.L_1081 - .L_1080)
	.align		4
.L_1080:
        /*14ec*/ 	.word	index@(_Z20SoftmaxBlockSMemImplI10DirectLoadIffE11DirectStoreIffEfLi2ELi512EL9Algorithm0EEvT_T0_ll)
        /*14f0*/ 	.word	0x00000027


	//----- nvinfo : EIATTR_FRAME_SIZE
	.align		4
.L_1081:
        /*14f4*/ 	.byte	0x04, 0x11
        /*14f6*/ 	.short	(.L_1083 - .L_1082)
	.align		4
.L_1082:
        /*14f8*/ 	.word	index@($__internal_7_$__cuda_sm3x_div_rn_noftz_f32_slowpath)
        /*14fc*/ 	.word	0x00000000


	//----- nvinfo : EIATTR_FRAME_SIZE
	.align		4
.L_1083:
        /*1500*/ 	.byte	0x04, 0x11
        /*1502*/ 	.short	(.L_1085 - .L_1084)
	.align		4
.L_1084:
        /*1504*/ 	.word	index@(_Z20SoftmaxBlockSMemImplI10DirectLoadIffE11DirectStoreIffEfLi2ELi512EL9Algorithm0EEvT_T0_ll)
        /*1508*/ 	.word	0x00000000


	//----- nvinfo : EIATTR_REGCOUNT
	.align		4
.L_1085:
        /*150c*/ 	.byte	0x04, 0x2f
        /*150e*/ 	.short	(.L_1087 - .L_1086)
	.align		4
.L_1086:
        /*1510*/ 	.word	index@(_Z20SoftmaxBlockSMemImplI10DirectLoadIffE11DirectStoreIffEfLi2ELi256EL9Algorithm0EEvT_T0_ll)
        /*1514*/ 	.word	0x00000029


	//----- nvinfo : EIATTR_FRAME_SIZE
	.align		4
.L_1087:
        /*1518*/ 	.byte	0x04, 0x11
        /*151a*/ 	.short	(.L_1089 - .L_1088)
	.align		4
.L_1088:
        /*151c*/ 	.word	index@($__internal_6_$__cuda_sm3x_div_rn_noftz_f32_slowpath)
        /*1520*/ 	.word	0x00000000


	//----- nvinfo : EIATTR_FRAME_SIZE
	.align		4
.L_1089:
        /*1524*/ 	.byte	0x04, 0x11
        /*1526*/ 	.short	(.L_1091 - .L_1090)
	.align		4
.L_1090:
        /*1528*/ 	.word	index@(_Z20SoftmaxBlockSMemImplI10DirectLoadIffE11DirectStoreIffEfLi2ELi256EL9Algorithm0EEvT_T0_ll)
        /*152c*/ 	.word	0x00000000


	//----- nvinfo : EIATTR_REGCOUNT
	.align		4
.L_1091:
        /*1530*/ 	.byte	0x04, 0x2f
        /*1532*/ 	.short	(.L_1093 - .L_1092)
	.align		4
.L_1092:
        /*1534*/ 	.word	index@(_Z20SoftmaxBlockSMemImplI10DirectLoadIffE11DirectStoreIffEfLi1ELi128EL9Algorithm0EEvT_T0_ll)
        /*1538*/ 	.word	0x00000020


	//----- nvinfo : EIATTR_FRAME_SIZE
	.align		4
.L_1093:
        /*153c*/ 	.byte	0x04, 0x11
        /*153e*/ 	.short	(.L_1095 - .L_1094)
	.align		4
.L_1094:
        /*1540*/ 	.word	index@($__internal_5_$__cuda_sm3x_div_rn_noftz_f32_slowpath)
        /*1544*/ 	.word	0x00000000


	//----- nvinfo : EIATTR_FRAME_SIZE
	.align		4
.L_1095:
        /*1548*/ 	.byte	0x04, 0x11
        /*154a*/ 	.short	(.L_1097 - .L_1096)
	.align		4
.L_1096:
        /*154c*/ 	.word	index@(_Z20SoftmaxBlockSMemImplI10DirectLoadIffE11DirectStoreIffEfLi1ELi128EL9Algorithm0EEvT_T0_ll)
        /*1550*/ 	.word	0x00000000


	//----- nvinfo : EIATTR_REGCOUNT
	.align		4
.L_1097:
        /*1554*/ 	.byte	0x04, 0x2f
        /*1556*/ 	.short	(.L_1099 - .L_1098)
	.align		4
.L_1098:
        /*1558*/ 	.word	index@(_Z20SoftmaxBlockSMemImplI10DirectLoadIffE11DirectStoreIffEfLi1ELi1024EL9Algorithm0EEvT_T0_ll)
        /*155c*/ 	.word	0x00000020


	//----- nvinfo : EIATTR_FRAME_SIZE
	.align		4
.L_1099:
        /*1560*/ 	.byte	0x04, 0x11
        /*1562*/ 	.short	(.L_1101 - .L_1100)
	.align		4
.L_1100:
        /*1564*/ 	.word	index@($__internal_4_$__cuda_sm3x_div_rn_noftz_f32_slowpath)
        /*1568*/ 	.word	0x00000000


	//----- nvinfo : EIATTR_FRAME_SIZE
	.align		4
.L_1101:
        /*156c*/ 	.byte	0x04, 0x11
        /*156e*/ 	.short	(.L_1103 - .L_1102)
	.align		4
.L_1102:
        /*1570*/ 	.word	index@(_Z20SoftmaxBlockSMemImplI10DirectLoadIffE11DirectStoreIffEfLi1ELi1024EL9Algorithm0EEvT_T0_ll)
        /*1574*/ 	.word	0x00000000


	//----- nvinfo : EIATTR_REGCOUNT
	.align		4
.L_1103:
        /*1578*/ 	.byte	0x04, 0x2f
        /*157a*/ 	.short	(.L_1105 - .L_1104)
	.align		4
.L_1104:
        /*157c*/ 	.word	index@(_Z20SoftmaxBlockSMemImplI10DirectLoadIffE11DirectStoreIffEfLi1ELi512EL9Algorithm0EEvT_T0_ll)
        /*1580*/ 	.word	0x00000020


	//----- nvinfo : EIATTR_FRAME_SIZE
	.align		4
.L_1105:
        /*1584*/ 	.byte	0x04, 0x11
        /*1586*/ 	.short	(.L_1107 - .L_1106)
	.align		4
.L_1106:
        /*1588*/ 	.word	index@($__internal_3_$__cuda_sm3x_div_rn_noftz_f32_slowpath)
        /*158c*/ 	.word	0x00000000


	//----- nvinfo : EIATTR_FRAME_SIZE
	.align		4
.L_1107:
        /*1590*/ 	.byte	0x04, 0x11
        /*1592*/ 	.short	(.L_1109 - .L_1108)
	.align		4
.L_1108:
        /*1594*/ 	.word	index@(_Z20SoftmaxBlockSMemImplI10DirectLoadIffE11DirectStoreIffEfLi1ELi512EL9Algorithm0EEvT_T0_ll)
        /*1598*/ 	.word	0x00000000


	//----- nvinfo : EIATTR_REGCOUNT
	.align		4
.L_1109:
        /*159c*/ 	.byte	0x04, 0x2f
        /*159e*/ 	.short	(.L_1111 - .L_1110)
	.align		4
.L_1110:
        /*15a0*/ 	.word	index@(_Z20SoftmaxBlockSMemImplI10DirectLoadIffE11DirectStoreIffEfLi1ELi256EL9Algorithm0EEvT_T0_ll)
        /*15a4*/ 	.word	0x00000020


	//----- nvinfo : EIATTR_FRAME_SIZE
	.align		4
.L_1111:
        /*15a8*/ 	.byte	0x04, 0x11
        /*15aa*/ 	.short	(.L_1113 - .L_1112)
	.align		4
.L_1112:
        /*15ac*/ 	.word	index@($__internal_2_$__cuda_sm3x_div_rn_noftz_f32_slowpath)
        /*15b0*/ 	.word	0x00000000


	//----- nvinfo : EIATTR_FRAME_SIZE
	.align		4
.L_1113:
        /*15b4*/ 	.byte	0x04, 0x11
        /*15b6*/ 	.short	(.L_1115 - .L_1114)
	.align		4
.L_1114:
        /*15b8*/ 	.word	index@(_Z20SoftmaxBlockSMemImplI10DirectLoadIffE11DirectStoreIffEfLi1ELi256EL9Algorithm0EEvT_T0_ll)
        /*15bc*/ 	.word	0x00000000


	//----- nvinfo : EIATTR_REGCOUNT
	.align		4
.L_1115:
        /*15c0*/ 	.byte	0x04, 0x2f
        /*15c2*/ 	.short	(.L_1117 - .L_1116)
	.align		4
.L_1116:
        /*15c4*/ 	.word	index@(_Z24SoftmaxBlockUncachedImplI10DirectLoadIffE11DirectStoreIffEfLi2ELi1024EL9Algorithm0EEvT_T0_ll)
        /*15c8*/ 	.word	0x00000022


	//----- nvinfo : EIATTR_FRAME_SIZE
	.align		4
.L_1117:
        /*15cc*/ 	.byte	0x04, 0x11
        /*15ce*/ 	.short	(.L_1119 - .L_1118)
	.align		4
.L_1118:
        /*15d0*/ 	.word	index@($__internal_1_$__cuda_sm3x_div_rn_noftz_f32_slowpath)
        /*15d4*/ 	.word	0x00000000


	//----- nvinfo : EIATTR_FRAME_SIZE
	.align		4
.L_1119:
        /*15d8*/ 	.byte	0x04, 0x11
        /*15da*/ 	.short	(.L_1121 - .L_1120)
	.align		4
.L_1120:
        /*15dc*/ 	.word	index@(_Z24SoftmaxBlockUncachedImplI10DirectLoadIffE11DirectStoreIffEfLi2ELi1024EL9Algorithm0EEvT_T0_ll)
        /*15e0*/ 	.word	0x00000000


	//----- nvinfo : EIATTR_REGCOUNT
	.align		4
.L_1121:
        /*15e4*/ 	.byte	0x04, 0x2f
        /*15e6*/ 	.short	(.L_1123 - .L_1122)
	.align		4
.L_1122:
        /*15e8*/ 	.word	index@(_Z24SoftmaxBlockUncachedImplI10DirectLoadIffE11DirectStoreIffEfLi1ELi1024EL9Algorithm0EEvT_T0_ll)
        /*15ec*/ 	.word	0x00000020


	//----- nvinfo : EIATTR_FRAME_SIZE
	.align		4
.L_1123:
        /*15f0*/ 	.byte	0x04, 0x11
        /*15f2*/ 	.short	(.L_1125 - .L_1124)
	.align		4
.L_1124:
        /*15f4*/ 	.word	index@($__internal_0_$__cuda_sm3x_div_rn_noftz_f32_slowpath)
        /*15f8*/ 	.word	0x00000000


	//----- nvinfo : EIATTR_FRAME_SIZE
	.align		4
.L_1125:
        /*15fc*/ 	.byte	0x04, 0x11
        /*15fe*/ 	.short	(.L_1127 - .L_1126)
	.align		4
.L_1126:
        /*1600*/ 	.word	index@(_Z24SoftmaxBlockUncachedImplI10DirectLoadIffE11DirectStoreIffEfLi1ELi1024EL9Algorithm0EEvT_T0_ll)
        /*1604*/ 	.word	0x00000000


	//----- nvinfo : EIATTR_REGCOUNT
	.align		4
.L_1127:
        /*1608*/ 	.byte	0x04, 0x2f
        /*160a*/ 	.short	(.L_1129 - .L_1128)
	.align		4
.L_1128:
        /*160c*/ 	.word	index@(_ZN3cub18CUB_300001_SM_10006detail11EmptyKernelIvEEvv)
        /*1610*/ 	.word	0x00000004


	//----- nvinfo : EIATTR_FRAME_SIZE
	.align		4
.L_1129:
        /*1614*/ 	.byte	0x04, 0x11
        /*1616*/ 	.short	(.L_1131 - .L_1130)
	.align		4
.L_1130:
        /*1618*/ 	.word	index@(_ZN3cub18CUB_300001_SM_10006detail11EmptyKernelIvEEvv)
        /*161c*/ 	.word	0x00000000


	//----- nvinfo : EIATTR_MIN_STACK_SIZE
	.align		4
.L_1131:
        /*1620*/ 	.byte	0x04, 0x12
        /*1622*/ 	.short	(.L_1133 - .L_1132)
	.align		4
.L_1132:
        /*1624*/ 	.word	index@(_ZN3cub18CUB_300001_SM_10006detail11EmptyKernelIvEEvv)
        /*1628*/ 	.word	0x00000000


	//----- nvinfo : EIATTR_MIN_STACK_SIZE
	.align		4
.L_1133:
        /*162c*/ 	.byte	0x04, 0x12
        /*162e*/ 	.short	(.L_1135 - .L_1134)
	.align		4
.L_1134:
        /*1630*/ 	.word	index@(_Z24SoftmaxBlockUncachedImplI10DirectLoadIffE11DirectStoreIffEfLi1ELi1024EL9Algorithm0EEvT_T0_ll)
        /*1634*/ 	.word	0x00000000


	//----- nvinfo : EIATTR_MIN_STACK_SIZE
	.align		4
.L_1135:
        /*1638*/ 	.byte	0x04, 0x12
        /*163a*/ 	.short	(.L_1137 - .L_1136)
	.align		4
.L_1136:
        /*163c*/ 	.word	index@(_Z24SoftmaxBlockUncachedImplI10DirectLoadIffE11DirectStoreIffEfLi2ELi1024EL9Algorithm0EEvT_T0_ll)
        /*1640*/ 	.word	0x00000000


	//----- nvinfo : EIATTR_MIN_STACK_SIZE
	.align		4
.L_1137:
        /*1644*/ 	.byte	0x04, 0x12
        /*1646*/ 	.short	(.L_1139 - .L_1138)
	.align		4
.L_1138:
        /*1648*/ 	.word	index@(_Z20SoftmaxBlockSMemImplI10DirectLoadIffE11DirectStoreIffEfLi1ELi256EL9Algorithm0EEvT_T0_ll)
        /*164c*/ 	.word	0x00000000


	//----- nvinfo : EIATTR_MIN_STACK_SIZE
	.align		4
.L_1139:
        /*1650*/ 	.byte	0x04, 0x12
        /*1652*/ 	.short	(.L_1141 - .L_1140)
	.align		4
.L_1140:
        /*1654*/ 	.word	index@(_Z20SoftmaxBlockSMemImplI10DirectLoadIffE11DirectStoreIffEfLi1ELi512EL9Algorithm0EEvT_T0_ll)
        /*1658*/ 	.word	0x00000000


	//----- nvinfo : EIATTR_MIN_STACK_SIZE
	.align		4
.L_1141:
        /*165c*/ 	.byte	0x04, 0x12
        /*165e*/ 	.short	(.L_1143 - .L_1142)
	.align		4
.L_1142:
        /*1660*/ 	.word	index@(_Z20SoftmaxBlockSMemImplI10DirectLoadIffE11DirectStoreIffEfLi1ELi1024EL9Algorithm0EEvT_T0_ll)
        /*1664*/ 	.word	0x00000000


	//----- nvinfo : EIATTR_MIN_STACK_SIZE
	.align		4
.L_1143:
        /*1668*/ 	.byte	0x04, 0x12
        /*166a*/ 	.short	(.L_1145 - .L_1144)
	.align		4
.L_1144:
        /*166c*/ 	.word	index@(_Z20SoftmaxBlockSMemImplI10DirectLoadIffE11DirectStoreIffEfLi1ELi128EL9Algorithm0EEvT_T0_ll)
        /*1670*/ 	.word	0x00000000


	//----- nvinfo : EIATTR_MIN_STACK_SIZE
	.align		4
.L_1145:
        /*1674*/ 	.byte	0x04, 0x12
        /*1676*/ 	.short	(.L_1147 - .L_1146)
	.align		4
.L_1146:
        /*1678*/ 	.word	index@(_Z20SoftmaxBlockSMemImplI10DirectLoadIffE11DirectStoreIffEfLi2ELi256EL9Algorithm0EEvT_T0_ll)
        /*167c*/ 	.word	0x00000000


	//----- nvinfo : EIATTR_MIN_STACK_SIZE
	.align		4
.L_1147:
        /*1680*/ 	.byte	0x04, 0x12
        /*1682*/ 	.short	(.L_1149 - .L_1148)
	.align		4
.L_1148:
        /*1684*/ 	.word	index@(_Z20SoftmaxBlockSMemImplI10DirectLoadIffE11DirectStoreIffEfLi2ELi512EL9Algorithm0EEvT_T0_ll)
        /*1688*/ 	.word	0x00000000


	//----- nvinfo : EIATTR_MIN_STACK_SIZE
	.align		4
.L_1149:
        /*168c*/ 	.byte	0x04, 0x12
        /*168e*/ 	.short	(.L_1151 - .L_1150)
	.align		4
.L_1150:
        /*1690*/ 	.word	index@(_Z20SoftmaxBlockSMemImplI10DirectLoadIffE11DirectStoreIffEfLi2ELi1024EL9Algorithm0EEvT_T0_ll)
        /*1694*/ 	.word	0x00000000


	//----- nvinfo : EIATTR_MIN_STACK_SIZE
	.align		4
.L_1151:
        /*1698*/ 	.byte	0x04, 0x12
        /*169a*/ 	.short	(.L_1153 - .L_1152)
	.align		4
.L_1152:
        /*169c*/ 	.word	index@(_Z20SoftmaxBlockSMemImplI10DirectLoadIffE11DirectStoreIffEfLi2ELi128EL9Algorithm0EEvT_T0_ll)
        /*16a0*/ 	.word	0x00000000


	//----- nvinfo : EIATTR_MIN_STACK_SIZE
	.align		4
.L_1153:
        /*16a4*/ 	.byte	0x04, 0x12
        /*16a6*/ 	.short	(.L_1155 - .L_1154)
	.align		4
.L_1154:
        /*16a8*/ 	.word	index@(_Z15SoftmaxWarpImplI10DirectLoadIffE11DirectStoreIffEfLi1ELi32ELi32ELi1ELb1EL9Algorithm0EEvT_T0_ll)
        /*16ac*/ 	.word	0x00000000


	//----- nvinfo : EIATTR_MIN_STACK_SIZE
	.align		4
.L_1155:
        /*16b0*/ 	.byte	0x04, 0x12
        /*16b2*/ 	.short	(.L_1157 - .L_1156)
	.align		4
.L_1156:
        /*16b4*/ 	.word	index@(_Z15SoftmaxWarpImplI10DirectLoadIffE11DirectStoreIffEfLi1ELi32ELi32ELi1ELb0EL9Algorithm0EEvT_T0_ll)
        /*16b8*/ 	.word	0x00000000


	//----- nvinfo : EIATTR_MIN_STACK_SIZE
	.align		4
.L_1157:
        /*16bc*/ 	.byte	0x04, 0x12
        /*16be*/ 	.short	(.L_1159 - .L_1158)
	.align		4
.L_1158:
        /*16c0*/ 	.word	index@(_Z15SoftmaxWarpImplI10DirectLoadIffE11DirectStoreIffEfLi1ELi31ELi32ELi1ELb1EL9Algorithm0EEvT_T0_ll)
        /*16c4*/ 	.word	0x00000000


	//----- nvinfo : EIATTR_MIN_STACK_SIZE
	.align		4
.L_1159:
        /*16c8*/ 	.byte	0x04, 0x12
        /*16ca*/ 	.short	(.L_1161 - .L_1160)
	.align		4
.L_1160:
        /*16cc*/ 	.word	index@(_Z15SoftmaxWarpImplI10DirectLoadIffE11DirectStoreIffEfLi1ELi31ELi32ELi1ELb0EL9Algorithm0EEvT_T0_ll)
        /*16d0*/ 	.word	0x00000000


	//----- nvinfo : EIATTR_MIN_STACK_SIZE
	.align		4
.L_1161:
        /*16d4*/ 	.byte	0x04, 0x12
        /*16d6*/ 	.short	(.L_1163 - .L_1162)
	.align		4
.L_1162:
        /*16d8*/ 	.word	index@(_Z15SoftmaxWarpImplI10DirectLoadIffE11DirectStoreIffEfLi1ELi30ELi32ELi1ELb1EL9Algorithm0EEvT_T0_ll)
        /*16dc*/ 	.word	0x00000000


	//----- nvinfo : EIATTR_MIN_STACK_SIZE
	.align		4
.L_1163:
        /*16e0*/ 	.byte	0x04, 0x12
        /*16e2*/ 	.short	(.L_1165 - .L_1164)
	.align		4
.L_1164:
        /*16e4*/ 	.word	index@(_Z15SoftmaxWarpImplI10DirectLoadIffE11DirectStoreIffEfLi1ELi30ELi32ELi1ELb0EL9Algorithm0EEvT_T0_ll)
        /*16e8*/ 	.word	0x00000000


	//----- nvinfo : EIATTR_MIN_STACK_SIZE
	.align		4
.L_1165:
        /*16ec*/ 	.byte	0x04, 0x12
        /*16ee*/ 	.short	(.L_1167 - .L_1166)
	.align		4
.L_1166:
        /*16f0*/ 	.word	index@(_Z15SoftmaxWarpImplI10DirectLoadIffE11DirectStoreIffEfLi1ELi29ELi32ELi1ELb1EL9Algorithm0EEvT_T0_ll)
        /*16f4*/ 	.word	0x00000000


	//----- nvinfo : EIATTR_MIN_STACK_SIZE
	.align		4
.L_1167:
        /*16f8*/ 	.byte	0x04, 0x12
        /*16fa*/ 	.short	(.L_1169 - .L_1168)
	.align		4
.L_1168:
        /*16fc*/ 	.word	index@(_Z15SoftmaxWarpImplI10DirectLoadIffE11DirectStoreIffEfLi1ELi29ELi32ELi1ELb0EL9Algorithm0EEvT_T0_ll)
        /*1700*/ 	.word	0x00000000


	//----- nvinfo : EIATTR_MIN_STACK_SIZE
	.align		4
.L_1169:
        /*1704*/ 	.byte	0x04, 0x12
        /*1706*/ 	.short	(.L_1171 - .L_1170)
	.align		4
.L_1170:
        /*1708*/ 	.word	index@(_Z15SoftmaxWarpImplI10DirectLoadIffE11DirectStoreIffEfLi1ELi28ELi32ELi1ELb1EL9Algorithm0EEvT_T0_ll)
        /*170c*/ 	.word	0x00000000


	//----- nvinfo : EIATTR_MIN_STACK_SIZE
	.align		4
.L_1171:
        /*1710*/ 	.byte	0x04, 0x12
        /*1712*/ 	.short	(.L_1173 - .L_1172)
	.align		4
.L_1172:
        /*1714*/ 	.word	index@(_Z15SoftmaxWarpImplI10DirectLoadIffE11DirectStoreIffEfLi1ELi28ELi32ELi1ELb0EL9Algorithm0EEvT_T0_ll)
        /*1718*/ 	.word	0x00000000


	//----- nvinfo : EIATTR_MIN_STACK_SIZE
	.align		4
.L_1173:
        /*171c*/ 	.byte	0x04, 0x12
        /*171e*/ 	.short	(.L_1175 - .L_1174)
	.align		4
.L_1174:
        /*1720*/ 	.word	index@(_Z15SoftmaxWarpImplI10DirectLoadIffE11DirectStoreIffEfLi1ELi27ELi32ELi1ELb1EL9Algorithm0EEvT_T0_ll)
        /*1724*/ 	.word	0x00000000


	//----- nvinfo : EIATTR_MIN_STACK_SIZE
	.align		4
.L_1175:
        /*1728*/ 	.byte	0x04, 0x12
        /*172a*/ 	.short	(.L_1177 - .L_1176)
	.align		4
.L_1176:
        /*172c*/ 	.word	index@(_Z15SoftmaxWarpImplI10DirectLoadIffE11DirectStoreIffEfLi1ELi27ELi32ELi1ELb0EL9Algorithm0EEvT_T0_ll)
        /*1730*/ 	.word	0x00000000


	//----- nvinfo : EIATTR_MIN_STACK_SIZE
	.align		4
.L_1177:
        /*1734*/ 	.byte	0x04, 0x12
        /*1736*/ 	.short	(.L_1179 - .L_1178)
	.align		4
.L_1178:
        /*1738*/ 	.word	index@(_Z15SoftmaxWarpImplI10DirectLoadIffE11DirectStoreIffEfLi1ELi26ELi32ELi1ELb1EL9Algorithm0EEvT_T0_ll)
        /*173c*/ 	.word	0x00000000


	//----- nvinfo : EIATTR_MIN_STACK_SIZE
	.align		4
.L_1179:
        /*1740*/ 	.byte	0x04, 0x12
        /*1742*/ 	.short	(.L_1181 - .L_1180)
	.align		4
.L_1180:
        /*1744*/ 	.word	index@(_Z15SoftmaxWarpImplI10DirectLoadIffE11DirectStoreIffEfLi1ELi26ELi32ELi1ELb0EL9Algorithm0EEvT_T0_ll)
        /*1748*/ 	.word	0x00000000


	//----- nvinfo : EIATTR_MIN_STACK_SIZE
	.align		4
.L_1181:
        /*174c*/ 	.byte	0x04, 0x12
        /*174e*/ 	.short	(.L_1183 - .L_1182)
	.align		4
.L_1182:
        /*1750*/ 	.word	index@(_Z15SoftmaxWarpImplI10DirectLoadIffE11DirectStoreIffEfLi1ELi25ELi32ELi1ELb1EL9Algorithm0EEvT_T0_ll)
        /*1754*/ 	.word	0x00000000


	//----- nvinfo : EIATTR_MIN_STACK_SIZE
	.align		4
.L_1183:
        /*1758*/ 	.byte	0x04, 0x12
        /*175a*/ 	.short	(.L_1185 - .L_1184)
	.align		4
.L_1184:
        /*175c*/ 	.word	index@(_Z15SoftmaxWarpImplI10DirectLoadIffE11DirectStoreIffEfLi1ELi25ELi32ELi1ELb0EL9Algorithm0EEvT_T0_ll)
        /*1760*/ 	.word	0x00000000


	//----- nvinfo : EIATTR_MIN_STACK_SIZE
	.align		4
.L_1185:
        /*1764*/ 	.byte	0x04, 0x12
        /*1766*/ 	.short	(.L_1187 - .L_1186)
	.align		4
.L_1186:
        /*1768*/ 	.word	index@(_Z15SoftmaxWarpImplI10DirectLoadIffE11DirectStoreIffEfLi1ELi24ELi32ELi1ELb1EL9Algorithm0EEvT_T0_ll)
        /*176c*/ 	.word	0x00000000


	//----- nvinfo : EIATTR_MIN_STACK_SIZE
	.align		4
.L_1187:
        /*1770*/ 	.byte	0x04, 0x12
        /*1772*/ 	.short	(.L_1189 - .L_1188)
	.align		4
.L_1188:
        /*1774*/ 	.word	index@(_Z15SoftmaxWarpImplI10DirectLoadIffE11DirectStoreIffEfLi1ELi24ELi32ELi1ELb0EL9Algorithm0EEvT_T0_ll)
        /*1778*/ 	.word	0x00000000


	//----- nvinfo : EIATTR_MIN_STACK_SIZE
	.align		4
.L_1189:
        /*177c*/ 	.byte	0x04, 0x12
        /*177e*/ 	.short	(.L_1191 - .L_1190)
	.align		4
.L_1190:
        /*1780*/ 	.word	index@(_Z15SoftmaxWarpImplI10DirectLoadIffE11DirectStoreIffEfLi1ELi23ELi32ELi1ELb1EL9Algorithm0EEvT_T0_ll)
        /*1784*/ 	.word	0x00000000


	//----- nvinfo : EIATTR_MIN_STACK_SIZE
	.align		4
.L_1191:
        /*1788*/ 	.byte	0x04, 0x12
        /*178a*/ 	.short	(.L_1193 - .L_1192)
	.align		4
.L_1192:
        /*178c*/ 	.word	index@(_Z15SoftmaxWarpImplI10DirectLoadIffE11DirectStoreIffEfLi1ELi23ELi32ELi1ELb0EL9Algorithm0EEvT_T0_ll)
        /*1790*/ 	.word	0x00000000


	//----- nvinfo : EIATTR_MIN_STACK_SIZE
	.align		4
.L_1193:
        /*1794*/ 	.byte	0x04, 0x12
        /*1796*/ 	.short	(.L_1195 - .L_1194)
	.align		4
.L_1194:
        /*1798*/ 	.word	index@(_Z15SoftmaxWarpImplI10DirectLoadIffE11DirectStoreIffEfLi1ELi22ELi32ELi1ELb1EL9Algorithm0EEvT_T0_ll)
        /*179c*/ 	.word	0x00000000


	//----- nvinfo : EIATTR_MIN_STACK_SIZE
	.align		4
.L_1195:
        /*17a0*/ 	.byte	0x04, 0x12
        /*17a2*/ 	.short	(.L_1197 - .L_1196)
	.align		4
.L_1196:
        /*17a4*/ 	.word	index@(_Z15SoftmaxWarpImplI10DirectLoadIffE11DirectStoreIffEfLi1ELi22ELi32ELi1ELb0EL9Algorithm0EEvT_T0_ll)
        /*17a8*/ 	.word	0x00000000


	//----- nvinfo : EIATTR_MIN_STACK_SIZE
	.align		4
.L_1197:
        /*17ac*/ 	.byte	0x04, 0x12
        /*17ae*/ 	.short	(.L_1199 - .L_1198)
	.align		4
.L_1198:
        /*17b0*/ 	.word	index@(_Z15SoftmaxWarpImplI10DirectLoadIffE11DirectStoreIffEfLi1ELi21ELi32ELi1ELb1EL9Algorithm0EEvT_T0_ll)
        /*17b4*/ 	.word	0x00000000


	//----- nvinfo : EIATTR_MIN_STACK_SIZE
	.align		4
.L_1199:
        /*17b8*/ 	.byte	0x04, 0x12
        /*17ba*/ 	.short	(.L_1201 - .L_1200)
	.align		4
.L_1200:
        /*17bc*/ 	.word	index@(_Z15SoftmaxWarpImplI10DirectLoadIffE11DirectStoreIffEfLi1ELi21ELi32ELi1ELb0EL9Algorithm0EEvT_T0_ll)
        /*17c0*/ 	.word	0x00000000


	//----- nvinfo : EIATTR_MIN_STACK_SIZE
	.align		4
.L_1201:
        /*17c4*/ 	.byte	0x04, 0x12
        /*17c6*/ 	.short	(.L_1203 - .L_1202)
	.align		4
.L_1202:
        /*17c8*/ 	.word	index@(_Z15SoftmaxWarpImplI10DirectLoadIffE11DirectStoreIffEfLi1ELi20ELi32ELi1ELb1EL9Algorithm0EEvT_T0_ll)
        /*17cc*/ 	.word	0x00000000


	//----- nvinfo : EIATTR_MIN_STACK_SIZE
	.align		4
.L_1203:
        /*17d0*/ 	.byte	0x04, 0x12
        /*17d2*/ 	.short	(.L_1205 - .L_1204)
	.align		4
.L_1204:
        /*17d4*/ 	.word	index@(_Z15SoftmaxWarpImplI10DirectLoadIffE11DirectStoreIffEfLi1ELi20ELi32ELi1ELb0EL9Algorithm0EEvT_T0_ll)
        /*17d8*/ 	.word	0x00000000


	//----- nvinfo : EIATTR_MIN_STACK_SIZE
	.align		4
.L_1205:
        /*17dc*/ 	.byte	0x04, 0x12
        /*17de*/ 	.short	(.L_1207 - .L_1206)
	.align		4
.L_1206:
        /*17e0*/ 	.word	index@(_Z15SoftmaxWarpImplI10DirectLoadIffE11DirectStoreIffEfLi1ELi19ELi32ELi1ELb1EL9Algorithm0EEvT_T0_ll)
        /*17e4*/ 	.word	0x00000000


	//----- nvinfo : EIATTR_MIN_STACK_SIZE
	.align		4
.L_1207:
        /*17e8*/ 	.byte	0x04, 0x12
        /*17ea*/ 	.short	(.L_1209 - .L_1208)
	.align		4
.L_1208:
        /*17ec*/ 	.word	index@(_Z15SoftmaxWarpImplI10DirectLoadIffE11DirectStoreIffEfLi1ELi19ELi32ELi1ELb0EL9Algorithm0EEvT_T0_ll)
        /*17f0*/ 	.word	0x00000000


	//----- nvinfo : EIATTR_MIN_STACK_SIZE
	.align		4
.L_1209:
        /*17f4*/ 	.byte	0x04, 0x12
        /*17f6*/ 	.short	(.L_1211 - .L_1210)
	.align		4
.L_1210:
        /*17f8*/ 	.word	index@(_Z15SoftmaxWarpImplI10DirectLoadIffE11DirectStoreIffEfLi1ELi18ELi32ELi1ELb1EL9Algorithm0EEvT_T0_ll)
        /*17fc*/ 	.word	0x00000000


	//----- nvinfo : EIATTR_MIN_STACK_SIZE
	.align		4
.L_1211:
        /*1800*/ 	.byte	0x04, 0x12
        /*1802*/ 	.short	(.L_1213 - .L_1212)
	.align		4
.L_1212:
        /*1804*/ 	.word	index@(_Z15SoftmaxWarpImplI10DirectLoadIffE11DirectStoreIffEfLi1ELi18ELi32ELi1ELb0EL9Algorithm0EEvT_T0_ll)
        /*1808*/ 	.word	0x00000000


	//----- nvinfo : EIATTR_MIN_STACK_SIZE
	.align		4
.L_1213:
        /*180c*/ 	.byte	0x04, 0x12
        /*180e*/ 	.short	(.L_1215 - .L_1214)
	.align		4
.L_1214:
        /*1810*/ 	.word	index@(_Z15SoftmaxWarpImplI10DirectLoadIffE11DirectStoreIffEfLi1ELi17ELi32ELi1ELb1EL9Algorithm0EEvT_T0_ll)
        /*1814*/ 	.word	0x00000000


	//----- nvinfo : EIATTR_MIN_STACK_SIZE
	.align		4
.L_1215:
        /*1818*/ 	.byte	0x04, 0x12
        /*181a*/ 	.short	(.L_1217 - .L_1216)
	.align		4
.L_1216:
        /*181c*/ 	.word	index@(_Z15SoftmaxWarpImplI10DirectLoadIffE11DirectStoreIffEfLi1ELi17ELi32ELi1ELb0EL9Algorithm0EEvT_T0_ll)
        /*1820*/ 	.word	0x00000000


	//----- nvinfo : EIATTR_MIN_STACK_SIZE
	.align		4
.L_1217:
        /*1824*/ 	.byte	0x04, 0x12
        /*1826*/ 	.short	(.L_1219 - .L_1218)
	.align		4
.L_1218:
        /*1828*/ 	.word	index@(_Z15SoftmaxWarpImplI10DirectLoadIffE11DirectStoreIffEfLi1ELi16ELi32ELi1ELb1EL9Algorithm0EEvT_T0_ll)
        /*182c*/ 	.word	0x00000000


	//----- nvinfo : EIATTR_MIN_STACK_SIZE
	.align		4
.L_1219:
        /*1830*/ 	.byte	0x04, 0x12
        /*1832*/ 	.short	(.L_1221 - .L_1220)
	.align		4
.L_1220:
        /*1834*/ 	.word	index@(_Z15SoftmaxWarpImplI10DirectLoadIffE11DirectStoreIffEfLi1ELi16ELi32ELi1ELb0EL9Algorithm0EEvT_T0_ll)
        /*1838*/ 	.word	0x00000000


	//----- nvinfo : EIATTR_MIN_STACK_SIZE
	.align		4
.L_1221:
        /*183c*/ 	.byte	0x04, 0x12
        /*183e*/ 	.short	(.L_1223 - .L_1222)
	.align		4
.L_1222:
        /*1840*/ 	.word	index@(_Z15SoftmaxWarpImplI10DirectLoadIffE11DirectStoreIffEfLi1ELi15ELi32ELi1ELb1EL9Algorithm0EEvT_T0_ll)
        /*1844*/ 	.word	0x00000000


	//----- nvinfo : EIATTR_MIN_STACK_SIZE
	.align		4
.L_1223:
        /*1848*/ 	.byte	0x04, 0x12
        /*184a*/ 	.short	(.L_1225 - .L_1224)
	.align		4
.L_1224:
        /*184c*/ 	.word	index@(_Z15SoftmaxWarpImplI10DirectLoadIffE11DirectStoreIffEfLi1ELi15ELi32ELi1ELb0EL9Algorithm0EEvT_T0_ll)
        /*1850*/ 	.word	0x00000000


	//----- nvinfo : EIATTR_MIN_STACK_SIZE
	.align		4
.L_1225:
        /*1854*/ 	.byte	0x04, 0x12
        /*1856*/ 	.short	(.L_1227 - .L_1226)
	.align		4
.L_1226:
        /*1858*/ 	.word	index@(_Z15SoftmaxWarpImplI10DirectLoadIffE11DirectStoreIffEfLi1ELi14ELi32ELi1ELb1EL9Algorithm0EEvT_T0_ll)
        /*185c*/ 	.word	0x00000000


	//----- nvinfo : EIATTR_MIN_STACK_SIZE
	.align		4
.L_1227:
        /*1860*/ 	.byte	0x04, 0x12
        /*1862*/ 	.short	(.L_1229 - .L_1228)
	.align		4
.L_1228:
        /*1864*/ 	.word	index@(_Z15SoftmaxWarpImplI10DirectLoadIffE11DirectStoreIffEfLi1ELi14ELi32ELi1ELb0EL9Algorithm0EEvT_T0_ll)
        /*1868*/ 	.word	0x00000000


	//----- nvinfo : EIATTR_MIN_STACK_SIZE
	.align		4
.L_1229:
        /*186c*/ 	.byte	0x04, 0x12
        /*186e*/ 	.short	(.L_1231 - .L_1230)
	.align		4
.L_1230:
        /*1870*/ 	.word	index@(_Z15SoftmaxWarpImplI10DirectLoadIffE11DirectStoreIffEfLi1ELi13ELi32ELi1ELb1EL9Algorithm0EEvT_T0_ll)
        /*1874*/ 	.word	0x00000000


	//----- nvinfo : EIATTR_MIN_STACK_SIZE
	.align		4
.L_1231:
        /*1878*/ 	.byte	0x04, 0x12
        /*187a*/ 	.short	(.L_1233 - .L_1232)
	.align		4
.L_1232:
        /*187c*/ 	.word	index@(_Z15SoftmaxWarpImplI10DirectLoadIffE11DirectStoreIffEfLi1ELi13ELi32ELi1ELb0EL9Algorithm0EEvT_T0_ll)
        /*1880*/ 	.word	0x00000000


	//----- nvinfo : EIATTR_MIN_STACK_SIZE
	.align		4
.L_1233:
        /*1884*/ 	.byte	0x04, 0x12
        /*1886*/ 	.short	(.L_1235 - .L_1234)
	.align		4
.L_1234:
        /*1888*/ 	.word	index@(_Z15SoftmaxWarpImplI10DirectLoadIffE11DirectStoreIffEfLi1ELi12ELi32ELi1ELb1EL9Algorithm0EEvT_T0_ll)
        /*188c*/ 	.word	0x00000000


	//----- nvinfo : EIATTR_MIN_STACK_SIZE
	.align		4
.L_1235:
        /*1890*/ 	.byte	0x04, 0x12
        /*1892*/ 	.short	(.L_1237 - .L_1236)
	.align		4
.L_1236:
        /*1894*/ 	.word	index@(_Z15SoftmaxWarpImplI10DirectLoadIffE11DirectStoreIffEfLi1ELi12ELi32ELi1ELb0EL9Algorithm0EEvT_T0_ll)
        /*1898*/ 	.word	0x00000000


	//----- nvinfo : EIATTR_MIN_STACK_SIZE
	.align		4
.L_1237:
        /*189c*/ 	.byte	0x04, 0x12
        /*189e*/ 	.short	(.L_1239 - .L_1238)
	.align		4
.L_1238:
        /*18a0*/ 	.word	index@(_Z15SoftmaxWarpImplI10DirectLoadIffE11DirectStoreIffEfLi1ELi11ELi32ELi1ELb1EL9Algorithm0EEvT_T0_ll)
        /*18a4*/ 	.word	0x00000000


	//----- nvinfo : EIATTR_MIN_STACK_SIZE
	.align		4
.L_1239:
        /*18a8*/ 	.byte	0x04, 0x12
        /*18aa*/ 	.short	(.L_1241 - .L_1240)
	.align		4
.L_1240:
        /*18ac*/ 	.word	index@(_Z15SoftmaxWarpImplI10DirectLoadIffE11DirectStoreIffEfLi1ELi11ELi32ELi1ELb0EL9Algorithm0EEvT_T0_ll)
        /*18b0*/ 	.word	0x00000000


	//----- nvinfo : EIATTR_MIN_STACK_SIZE
	.align		4
.L_1241:
        /*18b4*/ 	.byte	0x04, 0x12
        /*18b6*/ 	.short	(.L_1243 - .L_1242)
	.align		4
.L_1242:
        /*18b8*/ 	.word	index@(_Z15SoftmaxWarpImplI10DirectLoadIffE11DirectStoreIffEfLi1ELi10ELi32ELi1ELb1EL9Algorithm0EEvT_T0_ll)
        /*18bc*/ 	.word	0x00000000


	//----- nvinfo : EIATTR_MIN_STACK_SIZE
	.align		4
.L_1243:
        /*18c0*/ 	.byte	0x04, 0x12
        /*18c2*/ 	.short	(.L_1245 - .L_1244)
	.align		4
.L_1244:
        /*18c4*/ 	.word	index@(_Z15SoftmaxWarpImplI10DirectLoadIffE11DirectStoreIffEfLi1ELi10ELi32ELi1ELb0EL9Algorithm0EEvT_T0_ll)
        /*18c8*/ 	.word	0x00000000


	//----- nvinfo : EIATTR_MIN_STACK_SIZE
	.align		4
.L_1245:
        /*18cc*/ 	.byte	0x04, 0x12
        /*18ce*/ 	.short	(.L_1247 - .L_1246)
	.align		4
.L_1246:
        /*18d0*/ 	.word	index@(_Z15SoftmaxWarpImplI10DirectLoadIffE11DirectStoreIffEfLi1ELi9ELi32ELi1ELb1EL9Algorithm0EEvT_T0_ll)
        /*18d4*/ 	.word	0x00000000


	//----- nvinfo : EIATTR_MIN_STACK_SIZE
	.align		4
.L_1247:
        /*18d8*/ 	.byte	0x04, 0x12
        /*18da*/ 	.short	(.L_1249 - .L_1248)
	.align		4
.L_1248:
        /*18dc*/ 	.word	index@(_Z15SoftmaxWarpImplI10DirectLoadIffE11DirectStoreIffEfLi1ELi9ELi32ELi1ELb0EL9Algorithm0EEvT_T0_ll)
        /*18e0*/ 	.word	0x00000000


	//----- nvinfo : EIATTR_MIN_STACK_SIZE
	.align		4
.L_1249:
        /*18e4*/ 	.byte	0x04, 0x12
        /*18e6*/ 	.short	(.L_1251 - .L_1250)
	.align		4
.L_1250:
        /*18e8*/ 	.word	index@(_Z15SoftmaxWarpImplI10DirectLoadIffE11DirectStoreIffEfLi1ELi8ELi32ELi1ELb1EL9Algorithm0EEvT_T0_ll)
        /*18ec*/ 	.word	0x00000000


	//----- nvinfo : EIATTR_MIN_STACK_SIZE
	.align		4
.L_1251:
        /*18f0*/ 	.byte	0x04, 0x12
        /*18f2*/ 	.short	(.L_1253 - .L_1252)
	.align		4
.L_1252:
        /*18f4*/ 	.word	index@(_Z15SoftmaxWarpImplI10DirectLoadIffE11DirectStoreIffEfLi1ELi8ELi32ELi1ELb0EL9Algorithm0EEvT_T0_ll)
        /*18f8*/ 	.word	0x00000000


	//----- nvinfo : EIATTR_MIN_STACK_SIZE
	.align		4
.L_1253:
        /*18fc*/ 	.byte	0x04, 0x12
        /*18fe*/ 	.short	(.L_1255 - .L_1254)
	.align		4
.L_1254:
        /*1900*/ 	.word	index@(_Z15SoftmaxWarpImplI10DirectLoadIffE11DirectStoreIffEfLi1ELi7ELi32ELi1ELb1EL9Algorithm0EEvT_T0_ll)
        /*1904*/ 	.word	0x00000000


	//----- nvinfo : EIATTR_MIN_STACK_SIZE
	.align		4
.L_1255:
        /*1908*/ 	.byte	0x04, 0x12
        /*190a*/ 	.short	(.L_1257 - .L_1256)
	.align		4
.L_1256:
        /*190c*/ 	.word	index@(_Z15SoftmaxWarpImplI10DirectLoadIffE11DirectStoreIffEfLi1ELi7ELi32ELi1ELb0EL9Algorithm0EEvT_T0_ll)
        /*1910*/ 	.word	0x00000000


	//----- nvinfo : EIATTR_MIN_STACK_SIZE
	.align		4
.L_1257:
        /*1914*/ 	.byte	0x04, 0x12
        /*1916*/ 	.short	(.L_1259 - .L_1258)
	.align		4
.L_1258:
        /*1918*/ 	.word	index@(_Z15SoftmaxWarpImplI10DirectLoadIffE11DirectStoreIffEfLi1ELi6ELi32ELi1ELb1EL9Algorithm0EEvT_T0_ll)
        /*191c*/ 	.word	0x00000000


	//----- nvinfo : EIATTR_MIN_STACK_SIZE
	.align		4
.L_1259:
        /*1920*/ 	.byte	0x04, 0x12
        /*1922*/ 	.short	(.L_1261 - .L_1260)
	.align		4
.L_1260:
        /*1924*/ 	.word	index@(_Z15SoftmaxWarpImplI10DirectLoadIffE11DirectStoreIffEfLi1ELi6ELi32ELi1ELb0EL9Algorithm0EEvT_T0_ll)
        /*1928*/ 	.word	0x00000000


	//----- nvinfo : EIATTR_MIN_STACK_SIZE
	.align		4
.L_1261:
        /*192c*/ 	.byte	0x04, 0x12
        /*192e*/ 	.short	(.L_1263 - .L_1262)
	.align		4
.L_1262:
        /*1930*/ 	.word	index@(_Z15SoftmaxWarpImplI10DirectLoadIffE11DirectStoreIffEfLi1ELi5ELi32ELi1ELb1EL9Algorithm0EEvT_T0_ll)
        /*1934*/ 	.word	0x00000000


	//----- nvinfo : EIATTR_MIN_STACK_SIZE
	.align		4
.L_1263:
        /*1938*/ 	.byte	0x04, 0x12
        /*193a*/ 	.short	(.L_1265 - .L_1264)
	.align		4
.L_1264:
        /*193c*/ 	.word	index@(_Z15SoftmaxWarpImplI10DirectLoadIffE11DirectStoreIffEfLi1ELi5ELi32ELi1ELb0EL9Algorithm0EEvT_T0_ll)
        /*1940*/ 	.word	0x00000000


	//----- nvinfo : EIATTR_MIN_STACK_SIZE
	.align		4
.L_1265:
        /*1944*/ 	.byte	0x04, 0x12
        /*1946*/ 	.short	(.L_1267 - .L_1266)
	.align		4
.L_1266:
        /*1948*/ 	.word	index@(_Z15SoftmaxWarpImplI10DirectLoadIffE11DirectStoreIffEfLi1ELi4ELi32ELi1ELb1EL9Algorithm0EEvT_T0_ll)
        /*194c*/ 	.word	0x00000000


	//----- nvinfo : EIATTR_MIN_STACK_SIZE
	.align		4
.L_1267:
        /*1950*/ 	.byte	0x04, 0x12
        /*1952*/ 	.short	(.L_1269 - .L_1268)
	.align		4
.L_1268:
        /*1954*/ 	.word	index@(_Z15SoftmaxWarpImplI10DirectLoadIffE11DirectStoreIffEfLi1ELi4ELi32ELi1ELb0EL9Algorithm0EEvT_T0_ll)
        /*1958*/ 	.word	0x00000000


	//----- nvinfo : EIATTR_MIN_STACK_SIZE
	.align		4
.L_1269:
        /*195c*/ 	.byte	0x04, 0x12
        /*195e*/ 	.short	(.L_1271 - .L_1270)
	.align		4
.L_1270:
        /*1960*/ 	.word	index@(_Z15SoftmaxWarpImplI10DirectLoadIffE11DirectStoreIffEfLi1ELi3ELi32ELi1ELb1EL9Algorithm0EEvT_T0_ll)
        /*1964*/ 	.word	0x00000000


	//----- nvinfo : EIATTR_MIN_STACK_SIZE
	.align		4
.L_1271:
        /*1968*/ 	.byte	0x04, 0x12
        /*196a*/ 	.short	(.L_1273 - .L_1272)
	.align		4
.L_1272:
        /*196c*/ 	.word	index@(_Z15SoftmaxWarpImplI10DirectLoadIffE11DirectStoreIffEfLi1ELi3ELi32ELi1ELb0EL9Algorithm0EEvT_T0_ll)
        /*1970*/ 	.word	0x00000000


	//----- nvinfo : EIATTR_MIN_STACK_SIZE
	.align		4
.L_1273:
        /*1974*/ 	.byte	0x04, 0x12
        /*1976*/ 	.short	(.L_1275 - .L_1274)
	.align		4
.L_1274:
        /*1978*/ 	.word	index@(_Z15SoftmaxWarpImplI10DirectLoadIffE11DirectStoreIffEfLi1ELi2ELi32ELi1ELb1EL9Algorithm0EEvT_T0_ll)
        /*197c*/ 	.word	0x00000000


	//----- nvinfo : EIATTR_MIN_STACK_SIZE
	.align		4
.L_1275:
        /*1980*/ 	.byte	0x04, 0x12
        /*1982*/ 	.short	(.L_1277 - .L_1276)
	.align		4
.L_1276:
        /*1984*/ 	.word	index@(_Z15SoftmaxWarpImplI10DirectLoadIffE11DirectStoreIffEfLi1ELi2ELi32ELi1ELb0EL9Algorithm0EEvT_T0_ll)
        /*1988*/ 	.word	0x00000000


	//----- nvinfo : EIATTR_MIN_STACK_SIZE
	.align		4
.L_1277:
        /*198c*/ 	.byte	0x04, 0x12
        /*198e*/ 	.short	(.L_1279 - .L_1278)
	.align		4
.L_1278:
        /*1990*/ 	.word	index@(_Z15SoftmaxWarpImplI10DirectLoadIffE11DirectStoreIffEfLi1ELi1ELi32ELi1ELb1EL9Algorithm0EEvT_T0_ll)
        /*1994*/ 	.word	0x00000000


	//----- nvinfo : EIATTR_MIN_STACK_SIZE
	.align		4
.L_1279:
        /*1998*/ 	.byte	0x04, 0x12
        /*199a*/ 	.short	(.L_1281 - .L_1280)
	.align		4
.L_1280:
        /*199c*/ 	.word	index@(_Z15SoftmaxWarpImplI10DirectLoadIffE11DirectStoreIffEfLi1ELi1ELi32ELi1ELb0EL9Algorithm0EEvT_T0_ll)
        /*19a0*/ 	.word	0x00000000


	//----- nvinfo : EIATTR_MIN_STACK_SIZE
	.align		4
.L_1281:
        /*19a4*/ 	.byte	0x04, 0x12
        /*19a6*/ 	.short	(.L_1283 - .L_1282)
	.align		4
.L_1282:
        /*19a8*/ 	.word	index@(_Z15SoftmaxWarpImplI10DirectLoadIffE11DirectStoreIffEfLi1ELi1ELi32ELi2ELb1EL9Algorithm0EEvT_T0_ll)
        /*19ac*/ 	.word	0x00000000


	//----- nvinfo : EIATTR_MIN_STACK_SIZE
	.align		4
.L_1283:
        /*19b0*/ 	.byte	0x04, 0x12
        /*19b2*/ 	.short	(.L_1285 - .L_1284)
	.align		4
.L_1284:
        /*19b4*/ 	.word	index@(_Z15SoftmaxWarpImplI10DirectLoadIffE11DirectStoreIffEfLi1ELi1ELi32ELi2ELb0EL9Algorithm0EEvT_T0_ll)
        /*19b8*/ 	.word	0x00000000


	//----- nvinfo : EIATTR_MIN_STACK_SIZE
	.align		4
.L_1285:
        /*19bc*/ 	.byte	0x04, 0x12
        /*19be*/ 	.short	(.L_1287 - .L_1286)
	.align		4
.L_1286:
        /*19c0*/ 	.word	index@(_Z15SoftmaxWarpImplI10DirectLoadIffE11DirectStoreIffEfLi1ELi1ELi16ELi1ELb1EL9Algorithm0EEvT_T0_ll)
        /*19c4*/ 	.word	0x00000000


	//----- nvinfo : EIATTR_MIN_STACK_SIZE
	.align		4
.L_1287:
        /*19c8*/ 	.byte	0x04, 0x12
        /*19ca*/ 	.short	(.L_1289 - .L_1288)
	.align		4
.L_1288:
        /*19cc*/ 	.word	index@(_Z15SoftmaxWarpImplI10DirectLoadIffE11DirectStoreIffEfLi1ELi1ELi16ELi1ELb0EL9Algorithm0EEvT_T0_ll)
        /*19d0*/ 	.word	0x00000000


	//----- nvinfo : EIATTR_MIN_STACK_SIZE
	.align		4
.L_1289:
        /*19d4*/ 	.byte	0x04, 0x12
        /*19d6*/ 	.short	(.L_1291 - .L_1290)
	.align		4
.L_1290:
        /*19d8*/ 	.word	index@(_Z15SoftmaxWarpImplI10DirectLoadIffE11DirectStoreIffEfLi1ELi1ELi16ELi2ELb1EL9Algorithm0EEvT_T0_ll)
        /*19dc*/ 	.word	0x00000000


	//----- nvinfo : EIATTR_MIN_STACK_SIZE
	.align		4
.L_1291:
        /*19e0*/ 	.byte	0x04, 0x12
        /*19e2*/ 	.short	(.L_1293 - .L_1292)
	.align		4
.L_1292:
        /*19e4*/ 	.word	index@(_Z15SoftmaxWarpImplI10DirectLoadIffE11DirectStoreIffEfLi1ELi1ELi16ELi2ELb0EL9Algorithm0EEvT_T0_ll)
        /*19e8*/ 	.word	0x00000000


	//----- nvinfo : EIATTR_MIN_STACK_SIZE
	.align		4
.L_1293:
        /*19ec*/ 	.byte	0x04, 0x12
        /*19ee*/ 	.short	(.L_1295 - .L_1294)
	.align		4
.L_1294:
        /*19f0*/ 	.word	index@(_Z15SoftmaxWarpImplI10DirectLoadIffE11DirectStoreIffEfLi1ELi1ELi8ELi1ELb1EL9Algorithm0EEvT_T0_ll)
        /*19f4*/ 	.word	0x00000000


	//----- nvinfo : EIATTR_MIN_STACK_SIZE
	.align		4
.L_1295:
        /*19f8*/ 	.byte	0x04, 0x12
        /*19fa*/ 	.short	(.L_1297 - .L_1296)
	.align		4
.L_1296:
        /*19fc*/ 	.word	index@(_Z15SoftmaxWarpImplI10DirectLoadIffE11DirectStoreIffEfLi1ELi1ELi8ELi1ELb0EL9Algorithm0EEvT_T0_ll)
        /*1a00*/ 	.word	0x00000000


	//----- nvinfo : EIATTR_MIN_STACK_SIZE
	.align		4
.L_1297:
        /*1a04*/ 	.byte	0x04, 0x12
        /*1a06*/ 	.short	(.L_1299 - .L_1298)
	.align		4
.L_1298:
        /*1a08*/ 	.word	index@(_Z15SoftmaxWarpImplI10DirectLoadIffE11DirectStoreIffEfLi1ELi1ELi8ELi2ELb1EL9Algorithm0EEvT_T0_ll)
        /*1a0c*/ 	.word	0x00000000


	//----- nvinfo : EIATTR_MIN_STACK_SIZE
	.align		4
.L_1299:
        /*1a10*/ 	.byte	0x04, 0x12
        /*1a12*/ 	.short	(.L_1301 - .L_1300)
	.align		4
.L_1300:
        /*1a14*/ 	.word	index@(_Z15SoftmaxWarpImplI10DirectLoadIffE11DirectStoreIffEfLi1ELi1ELi8ELi2ELb0EL9Algorithm0EEvT_T0_ll)
        /*1a18*/ 	.word	0x00000000


	//----- nvinfo : EIATTR_MIN_STACK_SIZE
	.align		4
.L_1301:
        /*1a1c*/ 	.byte	0x04, 0x12
        /*1a1e*/ 	.short	(.L_1303 - .L_1302)
	.align		4
.L_1302:
        /*1a20*/ 	.word	index@(_Z15SoftmaxWarpImplI10DirectLoadIffE11DirectStoreIffEfLi1ELi1ELi4ELi1ELb1EL9Algorithm0EEvT_T0_ll)
        /*1a24*/ 	.word	0x00000000


	//----- nvinfo : EIATTR_MIN_STACK_SIZE
	.align		4
.L_1303:
        /*1a28*/ 	.byte	0x04, 0x12
        /*1a2a*/ 	.short	(.L_1305 - .L_1304)
	.align		4
.L_1304:
        /*1a2c*/ 	.word	index@(_Z15SoftmaxWarpImplI10DirectLoadIffE11DirectStoreIffEfLi1ELi1ELi4ELi1ELb0EL9Algorithm0EEvT_T0_ll)
        /*1a30*/ 	.word	0x00000000


	//----- nvinfo : EIATTR_MIN_STACK_SIZE
	.align		4
.L_1305:
        /*1a34*/ 	.byte	0x04, 0x12
        /*1a36*/ 	.short	(.L_1307 - .L_1306)
	.align		4
.L_1306:
        /*1a38*/ 	.word	index@(_Z15SoftmaxWarpImplI10DirectLoadIffE11DirectStoreIffEfLi1ELi1ELi4ELi2ELb1EL9Algorithm0EEvT_T0_ll)
        /*1a3c*/ 	.word	0x00000000


	//----- nvinfo : EIATTR_MIN_STACK_SIZE
	.align		4
.L_1307:
        /*1a40*/ 	.byte	0x04, 0x12
        /*1a42*/ 	.short	(.L_1309 - .L_1308)
	.align		4
.L_1308:
        /*1a44*/ 	.word	index@(_Z15SoftmaxWarpImplI10DirectLoadIffE11DirectStoreIffEfLi1ELi1ELi4ELi2ELb0EL9Algorithm0EEvT_T0_ll)
        /*1a48*/ 	.word	0x00000000


	//----- nvinfo : EIATTR_MIN_STACK_SIZE
	.align		4
.L_1309:
        /*1a4c*/ 	.byte	0x04, 0x12
        /*1a4e*/ 	.short	(.L_1311 - .L_1310)
	.align		4
.L_1310:
        /*1a50*/ 	.word	index@(_Z15SoftmaxWarpImplI10DirectLoadIffE11DirectStoreIffEfLi1ELi1ELi2ELi1ELb1EL9Algorithm0EEvT_T0_ll)
        /*1a54*/ 	.word	0x00000000


	//----- nvinfo : EIATTR_MIN_STACK_SIZE
	.align		4
.L_1311:
        /*1a58*/ 	.byte	0x04, 0x12
        /*1a5a*/ 	.short	(.L_1313 - .L_1312)
	.align		4
.L_1312:
        /*1a5c*/ 	.word	index@(_Z15SoftmaxWarpImplI10DirectLoadIffE11DirectStoreIffEfLi1ELi1ELi2ELi1ELb0EL9Algorithm0EEvT_T0_ll)
        /*1a60*/ 	.word	0x00000000


	//----- nvinfo : EIATTR_MIN_STACK_SIZE
	.align		4
.L_1313:
        /*1a64*/ 	.byte	0x04, 0x12
        /*1a66*/ 	.short	(.L_1315 - .L_1314)
	.align		4
.L_1314:
        /*1a68*/ 	.word	index@(_Z15SoftmaxWarpImplI10DirectLoadIffE11DirectStoreIffEfLi1ELi1ELi2ELi2ELb1EL9Algorithm0EEvT_T0_ll)
        /*1a6c*/ 	.word	0x00000000


	//----- nvinfo : EIATTR_MIN_STACK_SIZE
	.align		4
.L_1315:
        /*1a70*/ 	.byte	0x04, 0x12
        /*1a72*/ 	.short	(.L_1317 - .L_1316)
	.align		4
.L_1316:
        /*1a74*/ 	.word	index@(_Z15SoftmaxWarpImplI10DirectLoadIffE11DirectStoreIffEfLi1ELi1ELi2ELi2ELb0EL9Algorithm0EEvT_T0_ll)
        /*1a78*/ 	.word	0x00000000


	//----- nvinfo : EIATTR_MIN_STACK_SIZE
	.align		4
.L_1317:
        /*1a7c*/ 	.byte	0x04, 0x12
        /*1a7e*/ 	.short	(.L_1319 - .L_1318)
	.align		4
.L_1318:
        /*1a80*/ 	.word	index@(_Z15SoftmaxWarpImplI10DirectLoadIffE11DirectStoreIffEfLi1ELi1ELi1ELi1ELb1EL9Algorithm0EEvT_T0_ll)
        /*1a84*/ 	.word	0x00000000


	//----- nvinfo : EIATTR_MIN_STACK_SIZE
	.align		4
.L_1319:
        /*1a88*/ 	.byte	0x04, 0x12
        /*1a8a*/ 	.short	(.L_1321 - .L_1320)
	.align		4
.L_1320:
        /*1a8c*/ 	.word	index@(_Z15SoftmaxWarpImplI10DirectLoadIffE11DirectStoreIffEfLi1ELi1ELi1ELi1ELb0EL9Algorithm0EEvT_T0_ll)
        /*1a90*/ 	.word	0x00000000


	//----- nvinfo : EIATTR_MIN_STACK_SIZE
	.align		4
.L_1321:
        /*1a94*/ 	.byte	0x04, 0x12
        /*1a96*/ 	.short	(.L_1323 - .L_1322)
	.align		4
.L_1322:
        /*1a98*/ 	.word	index@(_Z15SoftmaxWarpImplI10DirectLoadIffE11DirectStoreIffEfLi1ELi1ELi1ELi2ELb1EL9Algorithm0EEvT_T0_ll)
        /*1a9c*/ 	.word	0x00000000


	//----- nvinfo : EIATTR_MIN_STACK_SIZE
	.align		4
.L_1323:
        /*1aa0*/ 	.byte	0x04, 0x12
        /*1aa2*/ 	.short	(.L_1325 - .L_1324)
	.align		4
.L_1324:
        /*1aa4*/ 	.word	index@(_Z15SoftmaxWarpImplI10DirectLoadIffE11DirectStoreIffEfLi1ELi1ELi1ELi2ELb0EL9Algorithm0EEvT_T0_ll)
        /*1aa8*/ 	.word	0x00000000


	//----- nvinfo : EIATTR_MIN_STACK_SIZE
	.align		4
.L_1325:
        /*1aac*/ 	.byte	0x04, 0x12
        /*1aae*/ 	.short	(.L_1327 - .L_1326)
	.align		4
.L_1326:
        /*1ab0*/ 	.word	index@(_Z15SoftmaxWarpImplI10DirectLoadIffE11DirectStoreIffEfLi2ELi32ELi32ELi1ELb1EL9Algorithm0EEvT_T0_ll)
        /*1ab4*/ 	.word	0x00000000


	//----- nvinfo : EIATTR_MIN_STACK_SIZE
	.align		4
.L_1327:
        /*1ab8*/ 	.byte	0x04, 0x12
        /*1aba*/ 	.short	(.L_1329 - .L_1328)
	.align		4
.L_1328:
        /*1abc*/ 	.word	index@(_Z15SoftmaxWarpImplI10DirectLoadIffE11DirectStoreIffEfLi2ELi32ELi32ELi1ELb0EL9Algorithm0EEvT_T0_ll)
        /*1ac0*/ 	.word	0x00000000


	//----- nvinfo : EIATTR_MIN_STACK_SIZE
	.align		4
.L_1329:
        /*1ac4*/ 	.byte	0x04, 0x12
        /*1ac6*/ 	.short	(.L_1331 - .L_1330)
	.align		4
.L_1330:
        /*1ac8*/ 	.word	index@(_Z15SoftmaxWarpImplI10DirectLoadIffE11DirectStoreIffEfLi2ELi30ELi32ELi1ELb1EL9Algorithm0EEvT_T0_ll)
        /*1acc*/ 	.word	0x00000000


	//----- nvinfo : EIATTR_MIN_STACK_SIZE
	.align		4
.L_1331:
        /*1ad0*/ 	.byte	0x04, 0x12
        /*1ad2*/ 	.short	(.L_1333 - .L_1332)
	.align		4
.L_1332:
        /*1ad4*/ 	.word	index@(_Z15SoftmaxWarpImplI10DirectLoadIffE11DirectStoreIffEfLi2ELi30ELi32ELi1ELb0EL9Algorithm0EEvT_T0_ll)
        /*1ad8*/ 	.word	0x00000000


	//----- nvinfo : EIATTR_MIN_STACK_SIZE
	.align		4
.L_1333:
        /*1adc*/ 	.byte	0x04, 0x12
        /*1ade*/ 	.short	(.L_1335 - .L_1334)
	.align		4
.L_1334:
        /*1ae0*/ 	.word	index@(_Z15SoftmaxWarpImplI10DirectLoadIffE11DirectStoreIffEfLi2ELi28ELi32ELi1ELb1EL9Algorithm0EEvT_T0_ll)
        /*1ae4*/ 	.word	0x00000000


	//----- nvinfo : EIATTR_MIN_STACK_SIZE
	.align		4
.L_1335:
        /*1ae8*/ 	.byte	0x04, 0x12
        /*1aea*/ 	.short	(.L_1337 - .L_1336)
	.align		4
.L_1336:
        /*1aec*/ 	.word	index@(_Z15SoftmaxWarpImplI10DirectLoadIffE11DirectStoreIffEfLi2ELi28ELi32ELi1ELb0EL9Algorithm0EEvT_T0_ll)
        /*1af0*/ 	.word	0x00000000


	//----- nvinfo : EIATTR_MIN_STACK_SIZE
	.align		4
.L_1337:
        /*1af4*/ 	.byte	0x04, 0x12
        /*1af6*/ 	.short	(.L_1339 - .L_1338)
	.align		4
.L_1338:
        /*1af8*/ 	.word	index@(_Z15SoftmaxWarpImplI10DirectLoadIffE11DirectStoreIffEfLi2ELi26ELi32ELi1ELb1EL9Algorithm0EEvT_T0_ll)
        /*1afc*/ 	.word	0x00000000


	//----- nvinfo : EIATTR_MIN_STACK_SIZE
	.align		4
.L_1339:
        /*1b00*/ 	.byte	0x04, 0x12
        /*1b02*/ 	.short	(.L_1341 - .L_1340)
	.align		4
.L_1340:
        /*1b04*/ 	.word	index@(_Z15SoftmaxWarpImplI10DirectLoadIffE11DirectStoreIffEfLi2ELi26ELi32ELi1ELb0EL9Algorithm0EEvT_T0_ll)
        /*1b08*/ 	.word	0x00000000


	//----- nvinfo : EIATTR_MIN_STACK_SIZE
	.align		4
.L_1341:
        /*1b0c*/ 	.byte	0x04, 0x12
        /*1b0e*/ 	.short	(.L_1343 - .L_1342)
	.align		4
.L_1342:
        /*1b10*/ 	.word	index@(_Z15SoftmaxWarpImplI10DirectLoadIffE11DirectStoreIffEfLi2ELi24ELi32ELi1ELb1EL9Algorithm0EEvT_T0_ll)
        /*1b14*/ 	.word	0x00000000


	//----- nvinfo : EIATTR_MIN_STACK_SIZE
	.align		4
.L_1343:
        /*1b18*/ 	.byte	0x04, 0x12
        /*1b1a*/ 	.short	(.L_1345 - .L_1344)
	.align		4
.L_1344:
        /*1b1c*/ 	.word	index@(_Z15SoftmaxWarpImplI10DirectLoadIffE11DirectStoreIffEfLi2ELi24ELi32ELi1ELb0EL9Algorithm0EEvT_T0_ll)
        /*1b20*/ 	.word	0x00000000


	//----- nvinfo : EIATTR_MIN_STACK_SIZE
	.align		4
.L_1345:
        /*1b24*/ 	.byte	0x04, 0x12
        /*1b26*/ 	.short	(.L_1347 - .L_1346)
	.align		4
.L_1346:
        /*1b28*/ 	.word	index@(_Z15SoftmaxWarpImplI10DirectLoadIffE11DirectStoreIffEfLi2ELi22ELi32ELi1ELb1EL9Algorithm0EEvT_T0_ll)
        /*1b2c*/ 	.word	0x00000000


	//----- nvinfo : EIATTR_MIN_STACK_SIZE
	.align		4
.L_1347:
        /*1b30*/ 	.byte	0x04, 0x12
        /*1b32*/ 	.short	(.L_1349 - .L_1348)
	.align		4
.L_1348:
        /*1b34*/ 	.word	index@(_Z15SoftmaxWarpImplI10DirectLoadIffE11DirectStoreIffEfLi2ELi22ELi32ELi1ELb0EL9Algorithm0EEvT_T0_ll)
        /*1b38*/ 	.word	0x00000000


	//----- nvinfo : EIATTR_MIN_STACK_SIZE
	.align		4
.L_1349:
        /*1b3c*/ 	.byte	0x04, 0x12
        /*1b3e*/ 	.short	(.L_1351 - .L_1350)
	.align		4
.L_1350:
        /*1b40*/ 	.word	index@(_Z15SoftmaxWarpImplI10DirectLoadIffE11DirectStoreIffEfLi2ELi20ELi32ELi1ELb1EL9Algorithm0EEvT_T0_ll)
        /*1b44*/ 	.word	0x00000000


	//----- nvinfo : EIATTR_MIN_STACK_SIZE
	.align		4
.L_1351:
        /*1b48*/ 	.byte	0x04, 0x12
        /*1b4a*/ 	.short	(.L_1353 - .L_1352)
	.align		4
.L_1352:
        /*1b4c*/ 	.word	index@(_Z15SoftmaxWarpImplI10DirectLoadIffE11DirectStoreIffEfLi2ELi20ELi32ELi1ELb0EL9Algorithm0EEvT_T0_ll)
        /*1b50*/ 	.word	0x00000000


	//----- nvinfo : EIATTR_MIN_STACK_SIZE
	.align		4
.L_1353:
        /*1b54*/ 	.byte	0x04, 0x12
        /*1b56*/ 	.short	(.L_1355 - .L_1354)
	.align		4
.L_1354:
        /*1b58*/ 	.word	index@(_Z15SoftmaxWarpImplI10DirectLoadIffE11DirectStoreIffEfLi2ELi18ELi32ELi1ELb1EL9Algorithm0EEvT_T0_ll)
        /*1b5c*/ 	.word	0x00000000


	//----- nvinfo : EIATTR_MIN_STACK_SIZE
	.align		4
.L_1355:
        /*1b60*/ 	.byte	0x04, 0x12
        /*1b62*/ 	.short	(.L_1357 - .L_1356)
	.align		4
.L_1356:
        /*1b64*/ 	.word	index@(_Z15SoftmaxWarpImplI10DirectLoadIffE11DirectStoreIffEfLi2ELi18ELi32ELi1ELb0EL9Algorithm0EEvT_T0_ll)
        /*1b68*/ 	.word	0x00000000


	//----- nvinfo : EIATTR_MIN_STACK_SIZE
	.align		4
.L_1357:
        /*1b6c*/ 	.byte	0x04, 0x12
        /*1b6e*/ 	.short	(.L_1359 - .L_1358)
	.align		4
.L_1358:
        /*1b70*/ 	.word	index@(_Z15SoftmaxWarpImplI10DirectLoadIffE11DirectStoreIffEfLi2ELi16ELi32ELi1ELb1EL9Algorithm0EEvT_T0_ll)
        /*1b74*/ 	.word	0x00000000


	//----- nvinfo : EIATTR_MIN_STACK_SIZE
	.align		4
.L_1359:
        /*1b78*/ 	.byte	0x04, 0x12
        /*1b7a*/ 	.short	(.L_1361 - .L_1360)
	.align		4
.L_1360:
        /*1b7c*/ 	.word	index@(_Z15SoftmaxWarpImplI10DirectLoadIffE11DirectStoreIffEfLi2ELi16ELi32ELi1ELb0EL9Algorithm0EEvT_T0_ll)
        /*1b80*/ 	.word	0x00000000


	//----- nvinfo : EIATTR_MIN_STACK_SIZE
	.align		4
.L_1361:
        /*1b84*/ 	.byte	0x04, 0x12
        /*1b86*/ 	.short	(.L_1363 - .L_1362)
	.align		4
.L_1362:
        /*1b88*/ 	.word	index@(_Z15SoftmaxWarpImplI10DirectLoadIffE11DirectStoreIffEfLi2ELi14ELi32ELi1ELb1EL9Algorithm0EEvT_T0_ll)
        /*1b8c*/ 	.word	0x00000000


	//----- nvinfo : EIATTR_MIN_STACK_SIZE
	.align		4
.L_1363:
        /*1b90*/ 	.byte	0x04, 0x12
        /*1b92*/ 	.short	(.L_1365 - .L_1364)
	.align		4
.L_1364:
        /*1b94*/ 	.word	index@(_Z15SoftmaxWarpImplI10DirectLoadIffE11DirectStoreIffEfLi2ELi14ELi32ELi1ELb0EL9Algorithm0EEvT_T0_ll)
        /*1b98*/ 	.word	0x00000000


	//----- nvinfo : EIATTR_MIN_STACK_SIZE
	.align		4
.L_1365:
        /*1b9c*/ 	.byte	0x04, 0x12
        /*1b9e*/ 	.short	(.L_1367 - .L_1366)
	.align		4
.L_1366:
        /*1ba0*/ 	.word	index@(_Z15SoftmaxWarpImplI10DirectLoadIffE11DirectStoreIffEfLi2ELi12ELi32ELi1ELb1EL9Algorithm0EEvT_T0_ll)
        /*1ba4*/ 	.word	0x00000000


	//----- nvinfo : EIATTR_MIN_STACK_SIZE
	.align		4
.L_1367:
        /*1ba8*/ 	.byte	0x04, 0x12
        /*1baa*/ 	.short	(.L_1369 - .L_1368)
	.align		4
.L_1368:
        /*1bac*/ 	.word	index@(_Z15SoftmaxWarpImplI10DirectLoadIffE11DirectStoreIffEfLi2ELi12ELi32ELi1ELb0EL9Algorithm0EEvT_T0_ll)
        /*1bb0*/ 	.word	0x00000000


	//----- nvinfo : EIATTR_MIN_STACK_SIZE
	.align		4
.L_1369:
        /*1bb4*/ 	.byte	0x04, 0x12
        /*1bb6*/ 	.short	(.L_1371 - .L_1370)
	.align		4
.L_1370:
        /*1bb8*/ 	.word	index@(_Z15SoftmaxWarpImplI10DirectLoadIffE11DirectStoreIffEfLi2ELi10ELi32ELi1ELb1EL9Algorithm0EEvT_T0_ll)
        /*1bbc*/ 	.word	0x00000000


	//----- nvinfo : EIATTR_MIN_STACK_SIZE
	.align		4
.L_1371:
        /*1bc0*/ 	.byte	0x04, 0x12
        /*1bc2*/ 	.short	(.L_1373 - .L_1372)
	.align		4
.L_1372:
        /*1bc4*/ 	.word	index@(_Z15SoftmaxWarpImplI10DirectLoadIffE11DirectStoreIffEfLi2ELi10ELi32ELi1ELb0EL9Algorithm0EEvT_T0_ll)
        /*1bc8*/ 	.word	0x00000000


	//----- nvinfo : EIATTR_MIN_STACK_SIZE
	.align		4
.L_1373:
        /*1bcc*/ 	.byte	0x04, 0x12
        /*1bce*/ 	.short	(.L_1375 - .L_1374)
	.align		4
.L_1374:
        /*1bd0*/ 	.word	index@(_Z15SoftmaxWarpImplI10DirectLoadIffE11DirectStoreIffEfLi2ELi8ELi32ELi1ELb1EL9Algorithm0EEvT_T0_ll)
        /*1bd4*/ 	.word	0x00000000


	//----- nvinfo : EIATTR_MIN_STACK_SIZE
	.align		4
.L_1375:
        /*1bd8*/ 	.byte	0x04, 0x12
        /*1bda*/ 	.short	(.L_1377 - .L_1376)
	.align		4
.L_1376:
        /*1bdc*/ 	.word	index@(_Z15SoftmaxWarpImplI10DirectLoadIffE11DirectStoreIffEfLi2ELi8ELi32ELi1ELb0EL9Algorithm0EEvT_T0_ll)
        /*1be0*/ 	.word	0x00000000


	//----- nvinfo : EIATTR_MIN_STACK_SIZE
	.align		4
.L_1377:
        /*1be4*/ 	.byte	0x04, 0x12
        /*1be6*/ 	.short	(.L_1379 - .L_1378)
	.align		4
.L_1378:
        /*1be8*/ 	.word	index@(_Z15SoftmaxWarpImplI10DirectLoadIffE11DirectStoreIffEfLi2ELi6ELi32ELi1ELb1EL9Algorithm0EEvT_T0_ll)
        /*1bec*/ 	.word	0x00000000


	//----- nvinfo : EIATTR_MIN_STACK_SIZE
	.align		4
.L_1379:
        /*1bf0*/ 	.byte	0x04, 0x12
        /*1bf2*/ 	.short	(.L_1381 - .L_1380)
	.align		4
.L_1380:
        /*1bf4*/ 	.word	index@(_Z15SoftmaxWarpImplI10DirectLoadIffE11DirectStoreIffEfLi2ELi6ELi32ELi1ELb0EL9Algorithm0EEvT_T0_ll)
        /*1bf8*/ 	.word	0x00000000


	//----- nvinfo : EIATTR_MIN_STACK_SIZE
	.align		4
.L_1381:
        /*1bfc*/ 	.byte	0x04, 0x12
        /*1bfe*/ 	.short	(.L_1383 - .L_1382)
	.align		4
.L_1382:
        /*1c00*/ 	.word	index@(_Z15SoftmaxWarpImplI10DirectLoadIffE11DirectStoreIffEfLi2ELi4ELi32ELi1ELb1EL9Algorithm0EEvT_T0_ll)
        /*1c04*/ 	.word	0x00000000


	//----- nvinfo : EIATTR_MIN_STACK_SIZE
	.align		4
.L_1383:
        /*1c08*/ 	.byte	0x04, 0x12
        /*1c0a*/ 	.short	(.L_1385 - .L_1384)
	.align		4
.L_1384:
        /*1c0c*/ 	.word	index@(_Z15SoftmaxWarpImplI10DirectLoadIffE11DirectStoreIffEfLi2ELi4ELi32ELi1ELb0EL9Algorithm0EEvT_T0_ll)
        /*1c10*/ 	.word	0x00000000


	//----- nvinfo : EIATTR_MIN_STACK_SIZE
	.align		4
.L_1385:
        /*1c14*/ 	.byte	0x04, 0x12
        /*1c16*/ 	.short	(.L_1387 - .L_1386)
	.align		4
.L_1386:
        /*1c18*/ 	.word	index@(_Z15SoftmaxWarpImplI10DirectLoadIffE11DirectStoreIffEfLi2ELi2ELi32ELi1ELb1EL9Algorithm0EEvT_T0_ll)
        /*1c1c*/ 	.word	0x00000000


	//----- nvinfo : EIATTR_MIN_STACK_SIZE
	.align		4
.L_1387:
        /*1c20*/ 	.byte	0x04, 0x12
        /*1c22*/ 	.short	(.L_1389 - .L_1388)
	.align		4
.L_1388:
        /*1c24*/ 	.word	index@(_Z15SoftmaxWarpImplI10DirectLoadIffE11DirectStoreIffEfLi2ELi2ELi32ELi1ELb0EL9Algorithm0EEvT_T0_ll)
        /*1c28*/ 	.word	0x00000000


	//----- nvinfo : EIATTR_MIN_STACK_SIZE
	.align		4
.L_1389:
        /*1c2c*/ 	.byte	0x04, 0x12
        /*1c2e*/ 	.short	(.L_1391 - .L_1390)
	.align		4
.L_1390:
        /*1c30*/ 	.word	index@(_Z15SoftmaxWarpImplI10DirectLoadIffE11DirectStoreIffEfLi2ELi2ELi32ELi2ELb1EL9Algorithm0EEvT_T0_ll)
        /*1c34*/ 	.word	0x00000000


	//----- nvinfo : EIATTR_MIN_STACK_SIZE
	.align		4
.L_1391:
        /*1c38*/ 	.byte	0x04, 0x12
        /*1c3a*/ 	.short	(.L_1393 - .L_1392)
	.align		4
.L_1392:
        /*1c3c*/ 	.word	index@(_Z15SoftmaxWarpImplI10DirectLoadIffE11DirectStoreIffEfLi2ELi2ELi32ELi2ELb0EL9Algorithm0EEvT_T0_ll)
        /*1c40*/ 	.word	0x00000000


	//----- nvinfo : EIATTR_MIN_STACK_SIZE
	.align		4
.L_1393:
        /*1c44*/ 	.byte	0x04, 0x12
        /*1c46*/ 	.short	(.L_1395 - .L_1394)
	.align		4
.L_1394:
        /*1c48*/ 	.word	index@(_Z15SoftmaxWarpImplI10DirectLoadIffE11DirectStoreIffEfLi2ELi2ELi16ELi1ELb1EL9Algorithm0EEvT_T0_ll)
        /*1c4c*/ 	.word	0x00000000


	//----- nvinfo : EIATTR_MIN_STACK_SIZE
	.align		4
.L_1395:
        /*1c50*/ 	.byte	0x04, 0x12
        /*1c52*/ 	.short	(.L_1397 - .L_1396)
	.align		4
.L_1396:
        /*1c54*/ 	.word	index@(_Z15SoftmaxWarpImplI10DirectLoadIffE11DirectStoreIffEfLi2ELi2ELi16ELi1ELb0EL9Algorithm0EEvT_T0_ll)
        /*1c58*/ 	.word	0x00000000


	//----- nvinfo : EIATTR_MIN_STACK_SIZE
	.align		4
.L_1397:
        /*1c5c*/ 	.byte	0x04, 0x12
        /*1c5e*/ 	.short	(.L_1399 - .L_1398)
	.align		4
.L_1398:
        /*1c60*/ 	.word	index@(_Z15SoftmaxWarpImplI10DirectLoadIffE11DirectStoreIffEfLi2ELi2ELi16ELi2ELb1EL9Algorithm0EEvT_T0_ll)
        /*1c64*/ 	.word	0x00000000


	//----- nvinfo : EIATTR_MIN_STACK_SIZE
	.align		4
.L_1399:
        /*1c68*/ 	.byte	0x04, 0x12
        /*1c6a*/ 	.short	(.L_1401 - .L_1400)
	.align		4
.L_1400:
        /*1c6c*/ 	.word	index@(_Z15SoftmaxWarpImplI10DirectLoadIffE11DirectStoreIffEfLi2ELi2ELi16ELi2ELb0EL9Algorithm0EEvT_T0_ll)
        /*1c70*/ 	.word	0x00000000


	//----- nvinfo : EIATTR_MIN_STACK_SIZE
	.align		4
.L_1401:
        /*1c74*/ 	.byte	0x04, 0x12
        /*1c76*/ 	.short	(.L_1403 - .L_1402)
	.align		4
.L_1402:
        /*1c78*/ 	.word	index@(_Z15SoftmaxWarpImplI10DirectLoadIffE11DirectStoreIffEfLi2ELi2ELi8ELi1ELb1EL9Algorithm0EEvT_T0_ll)
        /*1c7c*/ 	.word	0x00000000


	//----- nvinfo : EIATTR_MIN_STACK_SIZE
	.align		4
.L_1403:
        /*1c80*/ 	.byte	0x04, 0x12
        /*1c82*/ 	.short	(.L_1405 - .L_1404)
	.align		4
.L_1404:
        /*1c84*/ 	.word	index@(_Z15SoftmaxWarpImplI10DirectLoadIffE11DirectStoreIffEfLi2ELi2ELi8ELi1ELb0EL9Algorithm0EEvT_T0_ll)
        /*1c88*/ 	.word	0x00000000


	//----- nvinfo : EIATTR_MIN_STACK_SIZE
	.align		4
.L_1405:
        /*1c8c*/ 	.byte	0x04, 0x12
        /*1c8e*/ 	.short	(.L_1407 - .L_1406)
	.align		4
.L_1406:
        /*1c90*/ 	.word	index@(_Z15SoftmaxWarpImplI10DirectLoadIffE11DirectStoreIffEfLi2ELi2ELi8ELi2ELb1EL9Algorithm0EEvT_T0_ll)
        /*1c94*/ 	.word	0x00000000


	//----- nvinfo : EIATTR_MIN_STACK_SIZE
	.align		4
.L_1407:
        /*1c98*/ 	.byte	0x04, 0x12
        /*1c9a*/ 	.short	(.L_1409 - .L_1408)
	.align		4
.L_1408:
        /*1c9c*/ 	.word	index@(_Z15SoftmaxWarpImplI10DirectLoadIffE11DirectStoreIffEfLi2ELi2ELi8ELi2ELb0EL9Algorithm0EEvT_T0_ll)
        /*1ca0*/ 	.word	0x00000000


	//----- nvinfo : EIATTR_MIN_STACK_SIZE
	.align		4
.L_1409:
        /*1ca4*/ 	.byte	0x04, 0x12
        /*1ca6*/ 	.short	(.L_1411 - .L_1410)
	.align		4
.L_1410:
        /*1ca8*/ 	.word	index@(_Z15SoftmaxWarpImplI10DirectLoadIffE11DirectStoreIffEfLi2ELi2ELi4ELi1ELb1EL9Algorithm0EEvT_T0_ll)
        /*1cac*/ 	.word	0x00000000


	//----- nvinfo : EIATTR_MIN_STACK_SIZE
	.align		4
.L_1411:
        /*1cb0*/ 	.byte	0x04, 0x12
        /*1cb2*/ 	.short	(.L_1413 - .L_1412)
	.align		4
.L_1412:
        /*1cb4*/ 	.word	index@(_Z15SoftmaxWarpImplI10DirectLoadIffE11DirectStoreIffEfLi2ELi2ELi4ELi1ELb0EL9Algorithm0EEvT_T0_ll)
        /*1cb8*/ 	.word	0x00000000


	//----- nvinfo : EIATTR_MIN_STACK_SIZE
	.align		4
.L_1413:
        /*1cbc*/ 	.byte	0x04, 0x12
        /*1cbe*/ 	.short	(.L_1415 - .L_1414)
	.align		4
.L_1414:
        /*1cc0*/ 	.word	index@(_Z15SoftmaxWarpImplI10DirectLoadIffE11DirectStoreIffEfLi2ELi2ELi4ELi2ELb1EL9Algorithm0EEvT_T0_ll)
        /*1cc4*/ 	.word	0x00000000


	//----- nvinfo : EIATTR_MIN_STACK_SIZE
	.align		4
.L_1415:
        /*1cc8*/ 	.byte	0x04, 0x12
        /*1cca*/ 	.short	(.L_1417 - .L_1416)
	.align		4
.L_1416:
        /*1ccc*/ 	.word	index@(_Z15SoftmaxWarpImplI10DirectLoadIffE11DirectStoreIffEfLi2ELi2ELi4ELi2ELb0EL9Algorithm0EEvT_T0_ll)
        /*1cd0*/ 	.word	0x00000000


	//----- nvinfo : EIATTR_MIN_STACK_SIZE
	.align		4
.L_1417:
        /*1cd4*/ 	.byte	0x04, 0x12
        /*1cd6*/ 	.short	(.L_1419 - .L_1418)
	.align		4
.L_1418:
        /*1cd8*/ 	.word	index@(_Z15SoftmaxWarpImplI10DirectLoadIffE11DirectStoreIffEfLi2ELi2ELi2ELi1ELb1EL9Algorithm0EEvT_T0_ll)
        /*1cdc*/ 	.word	0x00000000


	//----- nvinfo : EIATTR_MIN_STACK_SIZE
	.align		4
.L_1419:
        /*1ce0*/ 	.byte	0x04, 0x12
        /*1ce2*/ 	.short	(.L_1421 - .L_1420)
	.align		4
.L_1420:
        /*1ce4*/ 	.word	index@(_Z15SoftmaxWarpImplI10DirectLoadIffE11DirectStoreIffEfLi2ELi2ELi2ELi1ELb0EL9Algorithm0EEvT_T0_ll)
        /*1ce8*/ 	.word	0x00000000


	//----- nvinfo : EIATTR_MIN_STACK_SIZE
	.align		4
.L_1421:
        /*1cec*/ 	.byte	0x04, 0x12
        /*1cee*/ 	.short	(.L_1423 - .L_1422)
	.align		4
.L_1422:
        /*1cf0*/ 	.word	index@(_Z15SoftmaxWarpImplI10DirectLoadIffE11DirectStoreIffEfLi2ELi2ELi2ELi2ELb1EL9Algorithm0EEvT_T0_ll)
        /*1cf4*/ 	.word	0x00000000


	//----- nvinfo : EIATTR_MIN_STACK_SIZE
	.align		4
.L_1423:
        /*1cf8*/ 	.byte	0x04, 0x12
        /*1cfa*/ 	.short	(.L_1425 - .L_1424)
	.align		4
.L_1424:
        /*1cfc*/ 	.word	index@(_Z15SoftmaxWarpImplI10DirectLoadIffE11DirectStoreIffEfLi2ELi2ELi2ELi2ELb0EL9Algorithm0EEvT_T0_ll)
        /*1d00*/ 	.word	0x00000000


	//----- nvinfo : EIATTR_MIN_STACK_SIZE
	.align		4
.L_1425:
        /*1d04*/ 	.byte	0x04, 0x12
        /*1d06*/ 	.short	(.L_1427 - .L_1426)
	.align		4
.L_1426:
        /*1d08*/ 	.word	index@(_Z15SoftmaxWarpImplI10DirectLoadIffE11DirectStoreIffEfLi2ELi2ELi1ELi1ELb1EL9Algorithm0EEvT_T0_ll)
        /*1d0c*/ 	.word	0x00000000


	//----- nvinfo : EIATTR_MIN_STACK_SIZE
	.align		4
.L_1427:
        /*1d10*/ 	.byte	0x04, 0x12
        /*1d12*/ 	.short	(.L_1429 - .L_1428)
	.align		4
.L_1428:
        /*1d14*/ 	.word	index@(_Z15SoftmaxWarpImplI10DirectLoadIffE11DirectStoreIffEfLi2ELi2ELi1ELi1ELb0EL9Algorithm0EEvT_T0_ll)
        /*1d18*/ 	.word	0x00000000


	//----- nvinfo : EIATTR_MIN_STACK_SIZE
	.align		4
.L_1429:
        /*1d1c*/ 	.byte	0x04, 0x12
        /*1d1e*/ 	.short	(.L_1431 - .L_1430)
	.align		4
.L_1430:
        /*1d20*/ 	.word	index@(_Z15SoftmaxWarpImplI10DirectLoadIffE11DirectStoreIffEfLi2ELi2ELi1ELi2ELb1EL9Algorithm0EEvT_T0_ll)
        /*1d24*/ 	.word	0x00000000


	//----- nvinfo : EIATTR_MIN_STACK_SIZE
	.align		4
.L_1431:
        /*1d28*/ 	.byte	0x04, 0x12
        /*1d2a*/ 	.short	(.L_1433 - .L_1432)
	.align		4
.L_1432:
        /*1d2c*/ 	.word	index@(_Z15SoftmaxWarpImplI10DirectLoadIffE11DirectStoreIffEfLi2ELi2ELi1ELi2ELb0EL9Algorithm0EEvT_T0_ll)
        /*1d30*/ 	.word	0x00000000
.L_1433:


//--------------------- .nv.compat                --------------------------
	.section	.nv.compat,"",@"SHT_CUDA_COMPAT_INFO"
	.align	4
        /*0000*/ 	.byte	0x02, 0x09, 0x00, 0x00, 0x02, 0x02, 0x01, 0x00, 0x02, 0x05, 0x05, 0x00, 0x03, 0x07, 0x01, 0x01
        /*0010*/ 	.byte	0x02, 0x03, 0x00, 0x00, 0x02, 0x06, 0x01, 0x00, 0x04, 0x0b, 0x08, 0x00, 0x01, 0x00, 0x00, 0x00
        /*0020*/ 	.byte	0x00, 0x00, 0x00, 0x00


//--------------------- .nv.info._ZN3cub18CUB_300001_SM_10006detail11EmptyKernelIvEEvv --------------------------
	.section	.nv.info._ZN3cub18CUB_300001_SM_10006detail11EmptyKernelIvEEvv,"",@"SHT_CUDA_INFO"
	.sectionflags	@""
	.align	4


	//----- nvinfo : EIATTR_CUDA_API_VERSION
	.align		4
        /*0000*/ 	.byte	0x04, 0x37
        /*0002*/ 	.short	(.L_1435 - .L_1434)
.L_1434:
        /*0004*/ 	.word	0x00000082


	//----- nvinfo : EIATTR_SPARSE_MMA_MASK
	.align		4
.L_1435:
        /*0008*/ 	.byte	0x03, 0x50
        /*000a*/ 	.short	0x0000


	//----- nvinfo : EIATTR_MAXREG_COUNT
	.align		4
        /*000c*/ 	.byte	0x03, 0x1b
        /*000e*/ 	.short	0x00ff


	//----- nvinfo : EIATTR_MERCURY_ISA_VERSION
	.align		4
        /*0010*/ 	.byte	0x03, 0x5f
        /*0012*/ 	.short	0x0101


	//----- nvinfo : EIATTR_VRC_CTA_INIT_COUNT
	.align		4
        /*0014*/ 	.byte	0x02, 0x4a
	.zero		1
	.zero		1


	//----- nvinfo : EIATTR_EXIT_INSTR_OFFSETS
	.align		4
        /*0018*/ 	.byte	0x04, 0x1c
        /*001a*/ 	.short	(.L_1437 - .L_1436)


	//   ....[0]....
.L_1436:
        /*001c*/ 	.word	0x00000010


	//----- nvinfo : EIATTR_SW_WAR
	.align		4
.L_1437:
        /*0020*/ 	.byte	0x04, 0x36
        /*0022*/ 	.short	(.L_1439 - .L_1438)
.L_1438:
        /*0024*/ 	.word	0x00000008
.L_1439:


//--------------------- .nv.info._Z24SoftmaxBlockUncachedImplI10DirectLoadIffE11DirectStoreIffEfLi1ELi1024EL9Algorithm0EEvT_T0_ll --------------------------
	.section	.nv.info._Z24SoftmaxBlockUncachedImplI10DirectLoadIffE11DirectStoreIffEfLi1ELi1024EL9Algorithm0EEvT_T0_ll,"",@"SHT_CUDA_INFO"
	.sectionflags	@""
	.align	4


	//----- nvinfo : EIATTR_CUDA_API_VERSION
	.align		4
        /*0000*/ 	.byte	0x04, 0x37
        /*0002*/ 	.short	(.L_1441 - .L_1440)
.L_1440:
        /*0004*/ 	.word	0x00000082


	//----- nvinfo : EIATTR_KPARAM_INFO
	.align		4
.L_1441:
        /*0008*/ 	.byte	0x04, 0x17
        /*000a*/ 	.short	(.L_1443 - .L_1442)
.L_1442:
        /*000c*/ 	.word	0x00000000
        /*0010*/ 	.short	0x0003
        /*0012*/ 	.short	0x0028
        /*0014*/ 	.byte	0x00, 0xf0, 0x21, 0x00


	//----- nvinfo : EIATTR_KPARAM_INFO
	.align		4
.L_1443:
        /*0018*/ 	.byte	0x04, 0x17
        /*001a*/ 	.short	(.L_1445 - .L_1444)
.L_1444:
        /*001c*/ 	.word	0x00000000
        /*0020*/ 	.short	0x0002
        /*0022*/ 	.short	0x0020
        /*0024*/ 	.byte	0x00, 0xf0, 0x21, 0x00


	//----- nvinfo : EIATTR_KPARAM_INFO
	.align		4
.L_1445:
        /*0028*/ 	.byte	0x04, 0x17
        /*002a*/ 	.short	(.L_1447 - .L_1446)
.L_1446:
        /*002c*/ 	.word	0x00000000
        /*0030*/ 	.short	0x0001
        /*0032*/ 	.short	0x0010
        /*0034*/ 	.byte	0x00, 0xf0, 0x41, 0x00


	//----- nvinfo : EIATTR_KPARAM_INFO
	.align		4
.L_1447:
        /*0038*/ 	.byte	0x04, 0x17
        /*003a*/ 	.short	(.L_1449 - .L_1448)
.L_1448:
        /*003c*/ 	.word	0x00000000
        /*0040*/ 	.short	0x0000
        /*0042*/ 	.short	0x0000
        /*0044*/ 	.byte	0x00, 0xf0, 0x41, 0x00


	//----- nvinfo : EIATTR_SPARSE_MMA_MASK
	.align		4
.L_1449:
        /*0048*/ 	.byte	0x03, 0x50
        /*004a*/ 	.short	0x0000


	//----- nvinfo : EIATTR_MAXREG_COUNT
	.align		4
        /*004c*/ 	.byte	0x03, 0x1b
        /*004e*/ 	.short	0x00ff


	//----- nvinfo : EIATTR_NUM_BARRIERS
	.align		4
        /*0050*/ 	.byte	0x02, 0x4c
        /*0052*/ 	.byte	0x01
	.zero		1


	//----- nvinfo : EIATTR_MERCURY_ISA_VERSION
	.align		4
        /*0054*/ 	.byte	0x03, 0x5f
        /*0056*/ 	.short	0x0101


	//----- nvinfo : EIATTR_UNUSED_LOAD_BYTE_OFFSET
	.align		4
        /*0058*/ 	.byte	0x04, 0x44
        /*005a*/ 	.short	(.L_1451 - .L_1450)


	//   ....[0]....
.L_1450:
        /*005c*/ 	.word	0x00000c30
        /*0060*/ 	.word	0x0000fff0


	//----- nvinfo : EIATTR_COOP_GROUP_MASK_REGIDS
	.align		4
.L_1451:
        /*0064*/ 	.byte	0x04, 0x29
        /*0066*/ 	.short	(.L_1453 - .L_1452)


	//   ....[0]....
.L_1452:
        /*0068*/ 	.word	0xffffffff


	//   ....[1]....
        /*006c*/ 	.word	0xffffffff


	//   ....[2]....
        /*0070*/ 	.word	0xffffffff


	//   ....[3]....
        /*0074*/ 	.word	0xffffffff


	//   ....[4]....
        /*0078*/ 	.word	0xffffffff


	//   ....[5]....
        /*007c*/ 	.word	0xffffffff


	//   ....[6]....
        /*0080*/ 	.word	0xffffffff


	//   ....[7]....
        /*0084*/ 	.word	0xffffffff


	//   ....[8]....
        /*0088*/ 	.word	0xffffffff


	//   ....[9]....
        /*008c*/ 	.word	0xffffffff


	//----- nvinfo : EIATTR_COOP_GROUP_INSTR_OFFSETS
	.align		4
.L_1453:
        /*0090*/ 	.byte	0x04, 0x28
        /*0092*/ 	.short	(.L_1455 - .L_1454)


	//   ....[0]....
.L_1454:
        /*0094*/ 	.word	0x00000a50


	//   ....[1]....
        /*0098*/ 	.word	0x00000ac0


	//   ....[2]....
        /*009c*/ 	.word	0x00000ae0


	//   ....[3]....
        /*00a0*/ 	.word	0x00000b10


	//   ....[4]....
        /*00a4*/ 	.word	0x00000b40


	//   ....[5]....
        /*00a8*/ 	.word	0x00001cb0


	//   ....[6]....
        /*00ac*/ 	.word	0x00001ce0


	//   ....[7]....
        /*00b0*/ 	.word	0x00001d00


	//   ....[8]....
        /*00b4*/ 	.word	0x00001d30


	//   ....[9]....
        /*00b8*/ 	.word	0x00001d50


	//----- nvinfo : EIATTR_VRC_CTA_INIT_COUNT
	.align		4
.L_1455:
        /*00bc*/ 	.byte	0x02, 0x4a
	.zero		1
	.zero		1


	//----- nvinfo : EIATTR_EXIT_INSTR_OFFSETS
	.align		4
        /*00c0*/ 	.byte	0x04, 0x1c
        /*00c2*/ 	.short	(.L_1457 - .L_1456)


	//   ....[0]....
.L_1456:
        /*00c4*/ 	.word	0x00000050


	//   ....[1]....
        /*00c8*/ 	.word	0x00002fa0


	//----- nvinfo : EIATTR_CRS_STACK_SIZE
	.align		4
.L_1457:
        /*00cc*/ 	.byte	0x04, 0x1e
        /*00ce*/ 	.short	(.L_1459 - .L_1458)
.L_1458:
        /*00d0*/ 	.word	0x00000000


	//----- nvinfo : EIATTR_CBANK_PARAM_SIZE
	.align		4
.L_1459:
        /*00d4*/ 	.byte	0x03, 0x19
        /*00d6*/ 	.short	0x0030


	//----- nvinfo : EIATTR_PARAM_CBANK
	.align		4
        /*00d8*/ 	.byte	0x04, 0x0a
        /*00da*/ 	.short	(.L_1461 - .L_1460)
	.align		4
.L_1460:
        /*00dc*/ 	.word	index@(.nv.constant0._Z24SoftmaxBlockUncachedImplI10DirectLoadIffE11DirectStoreIffEfLi1ELi1024EL9Algorithm0EEvT_T0_ll)
        /*00e0*/ 	.short	0x0380
        /*00e2*/ 	.short	0x0030


	//----- nvinfo : EIATTR_SW_WAR
	.align		4
.L_1461:
        /*00e4*/ 	.byte	0x04, 0x36
        /*00e6*/ 	.short	(.L_1463 - .L_1462)
.L_1462:
        /*00e8*/ 	.word	0x00000008
.L_1463:


//--------------------- .nv.info._Z24SoftmaxBlockUncachedImplI10DirectLoadIffE11DirectStoreIffEfLi2ELi1024EL9Algorithm0EEvT_T0_ll --------------------------
	.section	.nv.info._Z24SoftmaxBlockUncachedImplI10DirectLoadIffE11DirectStoreIffEfLi2ELi1024EL9Algorithm0EEvT_T0_ll,"",@"SHT_CUDA_INFO"
	.sectionflags	@""
	.align	4


	//----- nvinfo : EIATTR_CUDA_API_VERSION
	.align		4
        /*0000*/ 	.byte	0x04, 0x37
        /*0002*/ 	.short	(.L_1465 - .L_1464)
.L_1464:
        /*0004*/ 	.word	0x00000082


	//----- nvinfo : EIATTR_KPARAM_INFO
	.align		4
.L_1465:
        /*0008*/ 	.byte	0x04, 0x17
        /*000a*/ 	.short	(.L_1467 - .L_1466)
.L_1466:
        /*000c*/ 	.word	0x00000000
        /*0010*/ 	.short	0x0003
        /*0012*/ 	.short	0x0028
        /*0014*/ 	.byte	0x00, 0xf0, 0x21, 0x00


	//----- nvinfo : EIATTR_KPARAM_INFO
	.align		4
.L_1467:
        /*0018*/ 	.byte	0x04, 0x17
        /*001a*/ 	.short	(.L_1469 - .L_1468)
.L_1468:
        /*001c*/ 	.word	0x00000000
        /*0020*/ 	.short	0x0002
        /*0022*/ 	.short	0x0020
        /*0024*/ 	.byte	0x00, 0xf0, 0x21, 0x00


	//----- nvinfo : EIATTR_KPARAM_INFO
	.align		4
.L_1469:
        /*0028*/ 	.byte	0x04, 0x17
        /*002a*/ 	.short	(.L_1471 - .L_1470)
.L_1470:
        /*002c*/ 	.word	0x00000000
        /*0030*/ 	.short	0x0001
        /*0032*/ 	.short	0x0010
        /*0034*/ 	.byte	0x00, 0xf0, 0x41, 0x00


	//----- nvinfo : EIATTR_KPARAM_INFO
	.align		4
.L_1471:
        /*0038*/ 	.byte	0x04, 0x17
        /*003a*/ 	.short	(.L_1473 - .L_1472)
.L_1472:
        /*003c*/ 	.word	0x00000000
        /*0040*/ 	.short	0x0000
        /*0042*/ 	.short	0x0000
        /*0044*/ 	.byte	0x00, 0xf0, 0x41, 0x00


	//----- nvinfo : EIATTR_SPARSE_MMA_MASK
	.align		4
.L_1473:
        /*0048*/ 	.byte	0x03, 0x50
        /*004a*/ 	.short	0x0000


	//----- nvinfo : EIATTR_MAXREG_COUNT
	.align		4
        /*004c*/ 	.byte	0x03, 0x1b
        /*004e*/ 	.short	0x00ff


	//----- nvinfo : EIATTR_NUM_BARRIERS
	.align		4
        /*0050*/ 	.byte	0x02, 0x4c
        /*0052*/ 	.byte	0x01
	.zero		1


	//----- nvinfo : EIATTR_EXTERNS
	.align		4
        /*0054*/ 	.byte	0x04, 0x0f
        /*0056*/ 	.short	(.L_1475 - .L_1474)


	//   ....[0]....
	.align		4
.L_1474:
        /*0058*/ 	.word	index@(__assertfail)


	//----- nvinfo : EIATTR_MERCURY_ISA_VERSION
	.align		4
.L_1475:
        /*005c*/ 	.byte	0x03, 0x5f
        /*005e*/ 	.short	0x0101


	//----- nvinfo : EIATTR_UNUSED_LOAD_BYTE_OFFSET
	.align		4
        /*0060*/ 	.byte	0x04, 0x44
        /*0062*/ 	.short	(.L_1477 - .L_1476)


	//   ....[0]....
.L_1476:
        /*0064*/ 	.word	0x00002010
        /*0068*/ 	.word	0x0000fff0


	//----- nvinfo : EIATTR_COOP_GROUP_MASK_REGIDS
	.align		4
.L_1477:
        /*006c*/ 	.byte	0x04, 0x29
        /*006e*/ 	.short	(.L_1479 - .L_1478)


	//   ....[0]....
.L_1478:
        /*0070*/ 	.word	0xffffffff


	//   ....[1]....
        /*0074*/ 	.word	0xffffffff


	//   ....[2]....
        /*0078*/ 	.word	0xffffffff


	//   ....[3]....
        /*007c*/ 	.word	0xffffffff


	//   ....[4]....
        /*0080*/ 	.word	0xffffffff


	//   ....[5]....
        /*0084*/ 	.word	0xffffffff


	//   ....[6]....
        /*0088*/ 	.word	0xffffffff


	//   ....[7]....
        /*008c*/ 	.word	0xffffffff


	//   ....[8]....
        /*0090*/ 	.word	0xffffffff


	//   ....[9]....
        /*0094*/ 	.word	0xffffffff


	//   ....[10]....
        /*0098*/ 	.word	0x0500000f


	//   ....[11]....
        /*009c*/ 	.word	0x0500000f


	//   ....[12]....
        /*00a0*/ 	.word	0x0500000f


	//   ....[13]....
        /*00a4*/ 	.word	0x0500000f


	//   ....[14]....
        /*00a8*/ 	.word	0x0500000f


	//----- nvinfo : EIATTR_COOP_GROUP_INSTR_OFFSETS
	.align		4
.L_1479:
        /*00ac*/ 	.byte	0x04, 0x28
        /*00ae*/ 	.short	(.L_1481 - .L_1480)


	//   ....[0]....
.L_1480:
        /*00b0*/ 	.word	0x00001e10


	//   ....[1]....
        /*00b4*/ 	.word	0x00001e30


	//   ....[2]....
        /*00b8*/ 	.word	0x00001e50


	//   ....[3]....
        /*00bc*/ 	.word	0x00001e70


	//   ....[4]....
        /*00c0*/ 	.word	0x00001ea0


	//   ....[5]....
        /*00c4*/ 	.word	0x00003180


	//   ....[6]....
        /*00c8*/ 	.word	0x00003210


	//   ....[7]....
        /*00cc*/ 	.word	0x00003230


	//   ....[8]....
        /*00d0*/ 	.word	0x00003250


	//   ....[9]....
        /*00d4*/ 	.word	0x00003270


	//   ....[10]....
        /*00d8*/ 	.word	0x000046e0


	//   ....[11]....
        /*00dc*/ 	.word	0x00004740


	//   ....[12]....
        /*00e0*/ 	.word	0x000047a0


	//   ....[13]....
        /*00e4*/ 	.word	0x00004800


	//   ....[14]....
        /*00e8*/ 	.word	0x00004870


	//----- nvinfo : EIATTR_VRC_CTA_INIT_COUNT
	.align		4
.L_1481:
        /*00ec*/ 	.byte	0x02, 0x4a
	.zero		1
	.zero		1


	//----- nvinfo : EIATTR_SYSCALL_OFFSETS
	.align		4
        /*00f0*/ 	.byte	0x04, 0x46
        /*00f2*/ 	.short	(.L_1483 - .L_1482)


	//   ....[0]....
.L_1482:
        /*00f4*/ 	.word	0x00000150


	//----- nvinfo : EIATTR_EXIT_INSTR_OFFSETS
	.align		4
.L_1483:
        /*00f8*/ 	.byte	0x04, 0x1c
        /*00fa*/ 	.short	(.L_1485 - .L_1484)


	//   ....[0]....
.L_1484:
        /*00fc*/ 	.word	0x000001b0


	//   ....[1]....
        /*0100*/ 	.word	0x00004680


	//----- nvinfo : EIATTR_CRS_STACK_SIZE
	.align		4
.L_1485:
        /*0104*/ 	.byte	0x04, 0x1e
        /*0106*/ 	.short	(.L_1487 - .L_1486)
.L_1486:
        /*0108*/ 	.word	0x00000000


	//----- nvinfo : EIATTR_CBANK_PARAM_SIZE
	.align		4
.L_1487:
        /*010c*/ 	.byte	0x03, 0x19
        /*010e*/ 	.short	0x0030


	//----- nvinfo : EIATTR_PARAM_CBANK
	.align		4
        /*0110*/ 	.byte	0x04, 0x0a
        /*0112*/ 	.short	(.L_1489 - .L_1488)
	.align		4
.L_1488:
        /*0114*/ 	.word	index@(.nv.constant0._Z24SoftmaxBlockUncachedImplI10DirectLoadIffE11DirectStoreIffEfLi2ELi1024EL9Algorithm0EEvT_T0_ll)
        /*0118*/ 	.short	0x0380
        /*011a*/ 	.short	0x0030


	//----- nvinfo : EIATTR_SW_WAR
	.align		4
.L_1489:
        /*011c*/ 	.byte	0x04, 0x36
        /*011e*/ 	.short	(.L_1491 - .L_1490)
.L_1490:
        /*0120*/ 	.word	0x00000008
.L_1491:


//--------------------- .nv.info._Z20SoftmaxBlockSMemImplI10DirectLoadIffE11DirectStoreIffEfLi1ELi256EL9Algorithm0EEvT_T0_ll --------------------------
	.section	.nv.info._Z20SoftmaxBlockSMemImplI10DirectLoadIffE11DirectStoreIffEfLi1ELi256EL9Algorithm0EEvT_T0_ll,"",@"SHT_CUDA_INFO"
	.sectionflags	@""
	.align	4


	//----- nvinfo : EIATTR_CUDA_API_VERSION
	.align		4
        /*0000*/ 	.byte	0x04, 0x37
        /*0002*/ 	.short	(.L_1493 - .L_1492)
.L_1492:
        /*0004*/ 	.word	0x00000082


	//----- nvinfo : EIATTR_KPARAM_INFO
	.align		4
.L_1493:
        /*0008*/ 	.byte	0x04, 0x17
        /*000a*/ 	.short	(.L_1495 - .L_1494)
.L_1494:
        /*000c*/ 	.word	0x00000000
        /*0010*/ 	.short	0x0003
        /*0012*/ 	.short	0x0028
        /*0014*/ 	.byte	0x00, 0xf0, 0x21, 0x00


	//----- nvinfo : EIATTR_KPARAM_INFO
	.align		4
.L_1495:
        /*0018*/ 	.byte	0x04, 0x17
        /*001a*/ 	.short	(.L_1497 - .L_1496)
.L_1496:
        /*001c*/ 	.word	0x00000000
        /*0020*/ 	.short	0x0002
        /*0022*/ 	.short	0x0020
        /*0024*/ 	.byte	0x00, 0xf0, 0x21, 0x00


	//----- nvinfo : EIATTR_KPARAM_INFO
	.align		4
.L_1497:
        /*0028*/ 	.byte	0x04, 0x17
        /*002a*/ 	.short	(.L_1499 - .L_1498)
.L_1498:
        /*002c*/ 	.word	0x00000000
        /*0030*/ 	.short	0x0001
        /*0032*/ 	.short	0x0010
        /*0034*/ 	.byte	0x00, 0xf0, 0x41, 0x00


	//----- nvinfo : EIATTR_KPARAM_INFO
	.align		4
.L_1499:
        /*0038*/ 	.byte	0x04, 0x17
        /*003a*/ 	.short	(.L_1501 - .L_1500)
.L_1500:
        /*003c*/ 	.word	0x00000000
        /*0040*/ 	.short	0x0000
        /*0042*/ 	.short	0x0000
        /*0044*/ 	.byte	0x00, 0xf0, 0x41, 0x00


	//----- nvinfo : EIATTR_SPARSE_MMA_MASK
	.align		4
.L_1501:
        /*0048*/ 	.byte	0x03, 0x50
        /*004a*/ 	.short	0x0000


	//----- nvinfo : EIATTR_MAXREG_COUNT
	.align		4
        /*004c*/ 	.byte	0x03, 0x1b
        /*004e*/ 	.short	0x00ff


	//----- nvinfo : EIATTR_NUM_BARRIERS
	.align		4
        /*0050*/ 	.byte	0x02, 0x4c
        /*0052*/ 	.byte	0x01
	.zero		1


	//----- nvinfo : EIATTR_MERCURY_ISA_VERSION
	.align		4
        /*0054*/ 	.byte	0x03, 0x5f
        /*0056*/ 	.short	0x0101


	//----- nvinfo : EIATTR_COOP_GROUP_MASK_REGIDS
	.align		4
        /*0058*/ 	.byte	0x04, 0x29
        /*005a*/ 	.short	(.L_1503 - .L_1502)


	//   ....[0]....
.L_1502:
        /*005c*/ 	.word	0xffffffff


	//   ....[1]....
        /*0060*/ 	.word	0xffffffff


	//   ....[2]....
        /*0064*/ 	.word	0xffffffff


	//   ....[3]....
        /*0068*/ 	.word	0xffffffff


	//   ....[4]....
        /*006c*/ 	.word	0xffffffff


	//   ....[5]....
        /*0070*/ 	.word	0xffffffff


	//   ....[6]....
        /*0074*/ 	.word	0xffffffff


	//   ....[7]....
        /*0078*/ 	.word	0xffffffff


	//   ....[8]....
        /*007c*/ 	.word	0xffffffff


	//   ....[9]....
        /*0080*/ 	.word	0xffffffff


	//----- nvinfo : EIATTR_COOP_GROUP_INSTR_OFFSETS
	.align		4
.L_1503:
        /*0084*/ 	.byte	0x04, 0x28
        /*0086*/ 	.short	(.L_1505 - .L_1504)


	//   ....[0]....
.L_1504:
        /*0088*/ 	.word	0x00000b90


	//   ....[1]....
        /*008c*/ 	.word	0x00000c30


	//   ....[2]....
        /*0090*/ 	.word	0x00000c50


	//   ....[3]....
        /*0094*/ 	.word	0x00000c70


	//   ....[4]....
        /*0098*/ 	.word	0x00000cb0


	//   ....[5]....
        /*009c*/ 	.word	0x00001630


	//   ....[6]....
        /*00a0*/ 	.word	0x00001660


	//   ....[7]....
        /*00a4*/ 	.word	0x00001680


	//   ....[8]....
        /*00a8*/ 	.word	0x000016a0


	//   ....[9]....
        /*00ac*/ 	.word	0x000016c0


	//----- nvinfo : EIATTR_VRC_CTA_INIT_COUNT
	.align		4
.L_1505:
        /*00b0*/ 	.byte	0x02, 0x4a
	.zero		1
	.zero		1


	//----- nvinfo : EIATTR_EXIT_INSTR_OFFSETS
	.align		4
        /*00b4*/ 	.byte	0x04, 0x1c
        /*00b6*/ 	.short	(.L_1507 - .L_1506)


	//   ....[0]....
.L_1506:
        /*00b8*/ 	.word	0x00000050


	//   ....[1]....
        /*00bc*/ 	.word	0x00002210


	//----- nvinfo : EIATTR_CRS_STACK_SIZE
	.align		4
.L_1507:
        /*00c0*/ 	.byte	0x04, 0x1e
        /*00c2*/ 	.short	(.L_1509 - .L_1508)
.L_1508:
        /*00c4*/ 	.word	0x00000000


	//----- nvinfo : EIATTR_CBANK_PARAM_SIZE
	.align		4
.L_1509:
        /*00c8*/ 	.byte	0x03, 0x19
        /*00ca*/ 	.short	0x0030


	//----- nvinfo : EIATTR_PARAM_CBANK
	.align		4
        /*00cc*/ 	.byte	0x04, 0x0a
        /*00ce*/ 	.short	(.L_1511 - .L_1510)
	.align		4
.L_1510:
        /*00d0*/ 	.word	index@(.nv.constant0._Z20SoftmaxBlockSMemImplI10DirectLoadIffE11DirectStoreIffEfLi1ELi256EL9Algorithm0EEvT_T0_ll)
        /*00d4*/ 	.short	0x0380
        /*00d6*/ 	.short	0x0030


	//----- nvinfo : EIATTR_SW_WAR
	.align		4
.L_1511:
        /*00d8*/ 	.byte	0x04, 0x36
        /*00da*/ 	.short	(.L_1513 - .L_1512)
.L_1512:
        /*00dc*/ 	.word	0x00000008
.L_1513:


//--------------------- .nv.info._Z20SoftmaxBlockSMemImplI10DirectLoadIffE11DirectStoreIffEfLi1ELi512EL9Algorithm0EEvT_T0_ll --------------------------
	.section	.nv.info._Z20SoftmaxBlockSMemImplI10DirectLoadIffE11DirectStoreIffEfLi1ELi512EL9Algorithm0EEvT_T0_ll,"",@"SHT_CUDA_INFO"
	.sectionflags	@""
	.align	4


	//----- nvinfo : EIATTR_CUDA_API_VERSION
	.align		4
        /*0000*/ 	.byte	0x04, 0x37
        /*0002*/ 	.short	(.L_1515 - .L_1514)
.L_1514:
        /*0004*/ 	.word	0x00000082


	//----- nvinfo : EIATTR_KPARAM_INFO
	.align		4
.L_1515:
        /*0008*/ 	.byte	0x04, 0x17
        /*000a*/ 	.short	(.L_1517 - .L_1516)
.L_1516:
        /*000c*/ 	.word	0x00000000
        /*0010*/ 	.short	0x0003
        /*0012*/ 	.short	0x0028
        /*0014*/ 	.byte	0x00, 0xf0, 0x21, 0x00


	//----- nvinfo : EIATTR_KPARAM_INFO
	.align		4
.L_1517:
        /*0018*/ 	.byte	0x04, 0x17
        /*001a*/ 	.short	(.L_1519 - .L_1518)
.L_1518:
        /*001c*/ 	.word	0x00000000
        /*0020*/ 	.short	0x0002
        /*0022*/ 	.short	0x0020
        /*0024*/ 	.byte	0x00, 0xf0, 0x21, 0x00


	//----- nvinfo : EIATTR_KPARAM_INFO
	.align		4
.L_1519:
        /*0028*/ 	.byte	0x04, 0x17
        /*002a*/ 	.short	(.L_1521 - .L_1520)
.L_1520:
        /*002c*/ 	.word	0x00000000
        /*0030*/ 	.short	0x0001
        /*0032*/ 	.short	0x0010
        /*0034*/ 	.byte	0x00, 0xf0, 0x41, 0x00


	//----- nvinfo : EIATTR_KPARAM_INFO
	.align		4
.L_1521:
        /*0038*/ 	.byte	0x04, 0x17
        /*003a*/ 	.short	(.L_1523 - .L_1522)
.L_1522:
        /*003c*/ 	.word	0x00000000
        /*0040*/ 	.short	0x0000
        /*0042*/ 	.short	0x0000
        /*0044*/ 	.byte	0x00, 0xf0, 0x41, 0x00


	//----- nvinfo : EIATTR_SPARSE_MMA_MASK
	.align		4
.L_1523:
        /*0048*/ 	.byte	0x03, 0x50
        /*004a*/ 	.short	0x0000


	//----- nvinfo : EIATTR_MAXREG_COUNT
	.align		4
        /*004c*/ 	.byte	0x03, 0x1b
        /*004e*/ 	.short	0x00ff


	//----- nvinfo : EIATTR_NUM_BARRIERS
	.align		4
        /*0050*/ 	.byte	0x02, 0x4c
        /*0052*/ 	.byte	0x01
	.zero		1


	//----- nvinfo : EIATTR_MERCURY_ISA_VERSION
	.align		4
        /*0054*/ 	.byte	0x03, 0x5f
        /*0056*/ 	.short	0x0101


	//----- nvinfo : EIATTR_UNUSED_LOAD_BYTE_OFFSET
	.align		4
        /*0058*/ 	.byte	0x04, 0x44
        /*005a*/ 	.short	(.L_1525 - .L_1524)


	//   ....[0]....
.L_1524:
        /*005c*/ 	.word	0x00000d90
        /*0060*/ 	.word	0x0000fff0


	//----- nvinfo : EIATTR_COOP_GROUP_MASK_REGIDS
	.align		4
.L_1525:
        /*0064*/ 	.byte	0x04, 0x29
        /*0066*/ 	.short	(.L_1527 - .L_1526)


	//   ....[0]....
.L_1526:
        /*0068*/ 	.word	0xffffffff


	//   ....[1]....
        /*006c*/ 	.word	0xffffffff


	//   ....[2]....
        /*0070*/ 	.word	0xffffffff


	//   ....[3]....
        /*0074*/ 	.word	0xffffffff


	//   ....[4]....
        /*0078*/ 	.word	0xffffffff


	//   ....[5]....
        /*007c*/ 	.word	0xffffffff


	//   ....[6]....
        /*0080*/ 	.word	0xffffffff


	//   ....[7]....
        /*0084*/ 	.word	0xffffffff


	//   ....[8]....
        /*0088*/ 	.word	0xffffffff


	//   ....[9]....
        /*008c*/ 	.word	0xffffffff


	//----- nvinfo : EIATTR_COOP_GROUP_INSTR_OFFSETS
	.align		4
.L_1527:
        /*0090*/ 	.byte	0x04, 0x28
        /*0092*/ 	.short	(.L_1529 - .L_1528)


	//   ....[0]....
.L_1528:
        /*0094*/ 	.word	0x00000b90


	//   ....[1]....
        /*0098*/ 	.word	0x00000c30


	//   ....[2]....
        /*009c*/ 	.word	0x00000c50


	//   ....[3]....
        /*00a0*/ 	.word	0x00000c70


	//   ....[4]....
        /*00a4*/ 	.word	0x00000cb0


	//   ....[5]....
        /*00a8*/ 	.word	0x00001680


	//   ....[6]....
        /*00ac*/ 	.word	0x000016b0


	//   ....[7]....
        /*00b0*/ 	.word	0x000016d0


	//   ....[8]....
        /*00b4*/ 	.word	0x000016f0


	//   ....[9]....
        /*00b8*/ 	.word	0x00001710


	//----- nvinfo : EIATTR_VRC_CTA_INIT_COUNT
	.align		4
.L_1529:
        /*00bc*/ 	.byte	0x02, 0x4a
	.zero		1
	.zero		1


	//----- nvinfo : EIATTR_EXIT_INSTR_OFFSETS
	.align		4
        /*00c0*/ 	.byte	0x04, 0x1c
        /*00c2*/ 	.short	(.L_1531 - .L_1530)


	//   ....[0]....
.L_1530:
        /*00c4*/ 	.word	0x00000050


	//   ....[1]....
        /*00c8*/ 	.word	0x000022e0


	//----- nvinfo : EIATTR_CRS_STACK_SIZE
	.align		4
.L_1531:
        /*00cc*/ 	.byte	0x04, 0x1e
        /*00ce*/ 	.short	(.L_1533 - .L_1532)
.L_1532:
        /*00d0*/ 	.word	0x00000000


	//----- nvinfo : EIATTR_CBANK_PARAM_SIZE
	.align		4
.L_1533:
        /*00d4*/ 	.byte	0x03, 0x19
        /*00d6*/ 	.short	0x0030


	//----- nvinfo : EIATTR_PARAM_CBANK
	.align		4
        /*00d8*/ 	.byte	0x04, 0x0a
        /*00da*/ 	.short	(.L_1535 - .L_1534)
	.align		4
.L_1534:
        /*00dc*/ 	.word	index@(.nv.constant0._Z20SoftmaxBlockSMemImplI10DirectLoadIffE11DirectStoreIffEfLi1ELi512EL9Algorithm0EEvT_T0_ll)
        /*00e0*/ 	.short	0x0380
        /*00e2*/ 	.short	0x0030


	//----- nvinfo : EIATTR_SW_WAR
	.align		4
.L_1535:
        /*00e4*/ 	.byte	0x04, 0x36
        /*00e6*/ 	.short	(.L_1537 - .L_1536)
.L_1536:
        /*00e8*/ 	.word	0x00000008
.L_1537:


//--------------------- .nv.info._Z20SoftmaxBlockSMemImplI10DirectLoadIffE11DirectStoreIffEfLi1ELi1024EL9Algorithm0EEvT_T0_ll --------------------------
	.section	.nv.info._Z20SoftmaxBlockSMemImplI10DirectLoadIffE11DirectStoreIffEfLi1ELi1024EL9Algorithm0EEvT_T0_ll,"",@"SHT_CUDA_INFO"
	.sectionflags	@""
	.align	4


	//----- nvinfo : EIATTR_CUDA_API_VERSION
	.align		4
        /*0000*/ 	.byte	0x04, 0x37
        /*0002*/ 	.short	(.L_1539 - .L_1538)
.L_1538:
        /*0004*/ 	.word	0x00000082


	//----- nvinfo : EIATTR_KPARAM_INFO
	.align		4
.L_1539:
        /*0008*/ 	.byte	0x04, 0x17
        /*000a*/ 	.short	(.L_1541 - .L_1540)
.L_1540:
        /*000c*/ 	.word	0x00000000
        /*0010*/ 	.short	0x0003
        /*0012*/ 	.short	0x0028
        /*0014*/ 	.byte	0x00, 0xf0, 0x21, 0x00


	//----- nvinfo : EIATTR_KPARAM_INFO
	.align		4
.L_1541:
        /*0018*/ 	.byte	0x04, 0x17
        /*001a*/ 	.short	(.L_1543 - .L_1542)
.L_1542:
        /*001c*/ 	.word	0x00000000
        /*0020*/ 	.short	0x0002
        /*0022*/ 	.short	0x0020
        /*0024*/ 	.byte	0x00, 0xf0, 0x21, 0x00


	//----- nvinfo : EIATTR_KPARAM_INFO
	.align		4
.L_1543:
        /*0028*/ 	.byte	0x04, 0x17
        /*002a*/ 	.short	(.L_1545 - .L_1544)
.L_1544:
        /*002c*/ 	.word	0x00000000
        /*0030*/ 	.short	0x0001
        /*0032*/ 	.short	0x0010
        /*0034*/ 	.byte	0x00, 0xf0, 0x41, 0x00


	//----- nvinfo : EIATTR_KPARAM_INFO
	.align		4
.L_1545:
        /*0038*/ 	.byte	0x04, 0x17
        /*003a*/ 	.short	(.L_1547 - .L_1546)
.L_1546:
        /*003c*/ 	.word	0x00000000
        /*0040*/ 	.short	0x0000
        /*0042*/ 	.short	0x0000
        /*0044*/ 	.byte	0x00, 0xf0, 0x41, 0x00


	//----- nvinfo : EIATTR_SPARSE_MMA_MASK
	.align		4
.L_1547:
        /*0048*/ 	.byte	0x03, 0x50
        /*004a*/ 	.short	0x0000


	//----- nvinfo : EIATTR_MAXREG_COUNT
	.align		4
        /*004c*/ 	.byte	0x03, 0x1b
        /*004e*/ 	.short	0x00ff


	//----- nvinfo : EIATTR_NUM_BARRIERS
	.align		4
        /*0050*/ 	.byte	0x02, 0x4c
        /*0052*/ 	.byte	0x01
	.zero		1


	//----- nvinfo : EIATTR_MERCURY_ISA_VERSION
	.align		4
        /*0054*/ 	.byte	0x03, 0x5f
        /*0056*/ 	.short	0x0101


	//----- nvinfo : EIATTR_UNUSED_LOAD_BYTE_OFFSET
	.align		4
        /*0058*/ 	.byte	0x04, 0x44
        /*005a*/ 	.short	(.L_1549 - .L_1548)


	//   ....[0]....
.L_1548:
        /*005c*/ 	.word	0x00000d90
        /*0060*/ 	.word	0x0000fff0


	//----- nvinfo : EIATTR_COOP_GROUP_MASK_REGIDS
	.align		4
.L_1549:
        /*0064*/ 	.byte	0x04, 0x29
        /*0066*/ 	.short	(.L_1551 - .L_1550)


	//   ....[0]....
.L_1550:
        /*0068*/ 	.word	0xffffffff


	//   ....[1]....
        /*006c*/ 	.word	0xffffffff


	//   ....[2]....
        /*0070*/ 	.word	0xffffffff


	//   ....[3]....
        /*0074*/ 	.word	0xffffffff


	//   ....[4]....
        /*0078*/ 	.word	0xffffffff


	//   ....[5]....
        /*007c*/ 	.word	0xffffffff


	//   ....[6]....
        /*0080*/ 	.word	0xffffffff


	//   ....[7]....
        /*0084*/ 	.word	0xffffffff


	//   ....[8]....
        /*0088*/ 	.word	0xffffffff


	//   ....[9]....
        /*008c*/ 	.word	0xffffffff


	//----- nvinfo : EIATTR_COOP_GROUP_INSTR_OFFSETS
	.align		4
.L_1551:
        /*0090*/ 	.byte	0x04, 0x28
        /*0092*/ 	.short	(.L_1553 - .L_1552)


	//   ....[0]....
.L_1552:
        /*0094*/ 	.word	0x00000b90


	//   ....[1]....
        /*0098*/ 	.word	0x00000c30


	//   ....[2]....
        /*009c*/ 	.word	0x00000c50


	//   ....[3]....
        /*00a0*/ 	.word	0x00000c70


	//   ....[4]....
        /*00a4*/ 	.word	0x00000cb0


	//   ....[5]....
        /*00a8*/ 	.word	0x00001740


	//   ....[6]....
        /*00ac*/ 	.word	0x00001770


	//   ....[7]....
        /*00b0*/ 	.word	0x00001790


	//   ....[8]....
        /*00b4*/ 	.word	0x000017b0


	//   ....[9]....
        /*00b8*/ 	.word	0x000017d0


	//----- nvinfo : EIATTR_VRC_CTA_INIT_COUNT
	.align		4
.L_1553:
        /*00bc*/ 	.byte	0x02, 0x4a
	.zero		1
	.zero		1


	//----- nvinfo : EIATTR_EXIT_INSTR_OFFSETS
	.align		4
        /*00c0*/ 	.byte	0x04, 0x1c
        /*00c2*/ 	.short	(.L_1555 - .L_1554)


	//   ....[0]....
.L_1554:
        /*00c4*/ 	.word	0x00000050


	//   ....[1]....
        /*00c8*/ 	.word	0x000024e0


	//----- nvinfo : EIATTR_CRS_STACK_SIZE
	.align		4
.L_1555:
        /*00cc*/ 	.byte	0x04, 0x1e
        /*00ce*/ 	.short	(.L_1557 - .L_1556)
.L_1556:
        /*00d0*/ 	.word	0x00000000


	//----- nvinfo : EIATTR_CBANK_PARAM_SIZE
	.align		4
.L_1557:
        /*00d4*/ 	.byte	0x03, 0x19
        /*00d6*/ 	.short	0x0030


	//----- nvinfo : EIATTR_PARAM_CBANK
	.align		4
        /*00d8*/ 	.byte	0x04, 0x0a
        /*00da*/ 	.short	(.L_1559 - .L_1558)
	.align		4
.L_1558:
        /*00dc*/ 	.word	index@(.nv.constant0._Z20SoftmaxBlockSMemImplI10DirectLoadIffE11DirectStoreIffEfLi1ELi1024EL9Algorithm0EEvT_T0_ll)
        /*00e0*/ 	.short	0x0380
        /*00e2*/ 	.short	0x0030


	//----- nvinfo : EIATTR_SW_WAR
	.align		4
.L_1559:
        /*00e4*/ 	.byte	0x04, 0x36
        /*00e6*/ 	.short	(.L_1561 - .L_1560)
.L_1560:
        /*00e8*/ 	.word	0x00000008
.L_1561:


//--------------------- .nv.info._Z20SoftmaxBlockSMemImplI10DirectLoadIffE11DirectStoreIffEfLi1ELi128EL9Algorithm0EEvT_T0_ll --------------------------
	.section	.nv.info._Z20SoftmaxBlockSMemImplI10DirectLoadIffE11DirectStoreIffEfLi1ELi128EL9Algorithm0EEvT_T0_ll,"",@"SHT_CUDA_INFO"
	.sectionflags	@""
	.align	4


	//----- nvinfo : EIATTR_CUDA_API_VERSION
	.align		4
        /*0000*/ 	.byte	0x04, 0x37
        /*0002*/ 	.short	(.L_1563 - .L_1562)
.L_1562:
        /*0004*/ 	.word	0x00000082


	//----- nvinfo : EIATTR_KPARAM_INFO
	.align		4
.L_1563:
        /*0008*/ 	.byte	0x04, 0x17
        /*000a*/ 	.short	(.L_1565 - .L_1564)
.L_1564:
        /*000c*/ 	.word	0x00000000
        /*0010*/ 	.short	0x0003
        /*0012*/ 	.short	0x0028
        /*0014*/ 	.byte	0x00, 0xf0, 0x21, 0x00


	//----- nvinfo : EIATTR_KPARAM_INFO
	.align		4
.L_1565:
        /*0018*/ 	.byte	0x04, 0x17
        /*001a*/ 	.short	(.L_1567 - .L_1566)
.L_1566:
        /*001c*/ 	.word	0x00000000
        /*0020*/ 	.short	0x0002
        /*0022*/ 	.short	0x0020
        /*0024*/ 	.byte	0x00, 0xf0, 0x21, 0x00


	//----- nvinfo : EIATTR_KPARAM_INFO
	.align		4
.L_1567:
        /*0028*/ 	.byte	0x04, 0x17
        /*002a*/ 	.short	(.L_1569 - .L_1568)
.L_1568:
        /*002c*/ 	.word	0x00000000
        /*0030*/ 	.short	0x0001
        /*0032*/ 	.short	0x0010
        /*0034*/ 	.byte	0x00, 0xf0, 0x41, 0x00


	//----- nvinfo : EIATTR_KPARAM_INFO
	.align		4
.L_1569:
        /*0038*/ 	.byte	0x04, 0x17
        /*003a*/ 	.short	(.L_1571 - .L_1570)
.L_1570:
        /*003c*/ 	.word	0x00000000
        /*0040*/ 	.short	0x0000
        /*0042*/ 	.short	0x0000
        /*0044*/ 	.byte	0x00, 0xf0, 0x41, 0x00


	//----- nvinfo : EIATTR_SPARSE_MMA_MASK
	.align		4
.L_1571:
        /*0048*/ 	.byte	0x03, 0x50
        /*004a*/ 	.short	0x0000


	//----- nvinfo : EIATTR_MAXREG_COUNT
	.align		4
        /*004c*/ 	.byte	0x03, 0x1b
        /*004e*/ 	.short	0x00ff


	//----- nvinfo : EIATTR_NUM_BARRIERS
	.align		4
        /*0050*/ 	.byte	0x02, 0x4c
        /*0052*/ 	.byte	0x01
	.zero		1


	//----- nvinfo : EIATTR_MERCURY_ISA_VERSION
	.align		4
        /*0054*/ 	.byte	0x03, 0x5f
        /*0056*/ 	.short	0x0101


	//----- nvinfo : EIATTR_UNUSED_LOAD_BYTE_OFFSET
	.align		4
        /*0058*/ 	.byte	0x04, 0x44
        /*005a*/ 	.short	(.L_1573 - .L_1572)


	//   ....[0]....
.L_1572:
        /*005c*/ 	.word	0x00001680
        /*0060*/ 	.word	0x0000fff0


	//----- nvinfo : EIATTR_COOP_GROUP_MASK_REGIDS
	.align		4
.L_1573:
        /*0064*/ 	.byte	0x04, 0x29
        /*0066*/ 	.short	(.L_1575 - .L_1574)


	//   ....[0]....
.L_1574:
        /*0068*/ 	.word	0xffffffff


	//   ....[1]....
        /*006c*/ 	.word	0xffffffff


	//   ....[2]....
        /*0070*/ 	.word	0xffffffff


	//   ....[3]....
        /*0074*/ 	.word	0xffffffff


	//   ....[4]....
        /*0078*/ 	.word	0xffffffff


	//   ....[5]....
        /*007c*/ 	.word	0xffffffff


	//   ....[6]....
        /*0080*/ 	.word	0xffffffff


	//   ....[7]....
        /*0084*/ 	.word	0xffffffff


	//   ....[8]....
        /*0088*/ 	.word	0xffffffff


	//   ....[9]....
        /*008c*/ 	.word	0xffffffff


	//----- nvinfo : EIATTR_COOP_GROUP_INSTR_OFFSETS
	.align		4
.L_1575:
        /*0090*/ 	.byte	0x04, 0x28
        /*0092*/ 	.short	(.L_1577 - .L_1576)


	//   ....[0]....
.L_1576:
        /*0094*/ 	.word	0x00000b90


	//   ....[1]....
        /*0098*/ 	.word	0x00000c50


	//   ....[2]....
        /*009c*/ 	.word	0x00000c80


	//   ....[3]....
        /*00a0*/ 	.word	0x00000ca0


	//   ....[4]....
        /*00a4*/ 	.word	0x00000ce0


	//   ....[5]....
        /*00a8*/ 	.word	0x000015b0


	//   ....[6]....
        /*00ac*/ 	.word	0x000015e0


	//   ....[7]....
        /*00b0*/ 	.word	0x00001600


	//   ....[8]....
        /*00b4*/ 	.word	0x00001620


	//   ....[9]....
        /*00b8*/ 	.word	0x00001640


	//----- nvinfo : EIATTR_VRC_CTA_INIT_COUNT
	.align		4
.L_1577:
        /*00bc*/ 	.byte	0x02, 0x4a
	.zero		1
	.zero		1


	//----- nvinfo : EIATTR_EXIT_INSTR_OFFSETS
	.align		4
        /*00c0*/ 	.byte	0x04, 0x1c
        /*00c2*/ 	.short	(.L_1579 - .L_1578)


	//   ....[0]....
.L_1578:
        /*00c4*/ 	.word	0x00000050


	//   ....[1]....
        /*00c8*/ 	.word	0x000020d0


	//----- nvinfo : EIATTR_CRS_STACK_SIZE
	.align		4
.L_1579:
        /*00cc*/ 	.byte	0x04, 0x1e
        /*00ce*/ 	.short	(.L_1581 - .L_1580)
.L_1580:
        /*00d0*/ 	.word	0x00000000


	//----- nvinfo : EIATTR_CBANK_PARAM_SIZE
	.align		4
.L_1581:
        /*00d4*/ 	.byte	0x03, 0x19
        /*00d6*/ 	.short	0x0030


	//----- nvinfo : EIATTR_PARAM_CBANK
	.align		4
        /*00d8*/ 	.byte	0x04, 0x0a
        /*00da*/ 	.short	(.L_1583 - .L_1582)
	.align		4
.L_1582:
        /*00dc*/ 	.word	index@(.nv.constant0._Z20SoftmaxBlockSMemImplI10DirectLoadIffE11DirectStoreIffEfLi1ELi128EL9Algorithm0EEvT_T0_ll)
        /*00e0*/ 	.short	0x0380
        /*00e2*/ 	.short	0x0030


	//----- nvinfo : EIATTR_SW_WAR
	.align		4
.L_1583:
        /*00e4*/ 	.byte	0x04, 0x36
        /*00e6*/ 	.short	(.L_1585 - .L_1584)
.L_1584:
        /*00e8*/ 	.word	0x00000008
.L_1585:


//--------------------- .nv.info._Z20SoftmaxBlockSMemImplI10DirectLoadIffE11DirectStoreIffEfLi2ELi256EL9Algorithm0EEvT_T0_ll --------------------------
	.section	.nv.info._Z20SoftmaxBlockSMemImplI10DirectLoadIffE11DirectStoreIffEfLi2ELi256EL9Algorithm0EEvT_T0_ll,"",@"SHT_CUDA_INFO"
	.sectionflags	@""
	.align	4


	//----- nvinfo : EIATTR_CUDA_API_VERSION
	.align		4
        /*0000*/ 	.byte	0x04, 0x37
        /*0002*/ 	.short	(.L_1587 - .L_1586)
.L_1586:
        /*0004*/ 	.word	0x00000082


	//----- nvinfo : EIATTR_KPARAM_INFO
	.align		4
.L_1587:
        /*0008*/ 	.byte	0x04, 0x17
        /*000a*/ 	.short	(.L_1589 - .L_1588)
.L_1588:
        /*000c*/ 	.word	0x00000000
        /*0010*/ 	.short	0x0003
        /*0012*/ 	.short	0x0028
        /*0014*/ 	.byte	0x00, 0xf0, 0x21, 0x00


	//----- nvinfo : EIATTR_KPARAM_INFO
	.align		4
.L_1589:
        /*0018*/ 	.byte	0x04, 0x17
        /*001a*/ 	.short	(.L_1591 - .L_1590)
.L_1590:
        /*001c*/ 	.word	0x00000000
        /*0020*/ 	.short	0x0002
        /*0022*/ 	.short	0x0020
        /*0024*/ 	.byte	0x00, 0xf0, 0x21, 0x00


	//----- nvinfo : EIATTR_KPARAM_INFO
	.align		4
.L_1591:
        /*0028*/ 	.byte	0x04, 0x17
        /*002a*/ 	.short	(.L_1593 - .L_1592)
.L_1592:
        /*002c*/ 	.word	0x00000000
        /*0030*/ 	.short	0x0001
        /*0032*/ 	.short	0x0010
        /*0034*/ 	.byte	0x00, 0xf0, 0x41, 0x00


	//----- nvinfo : EIATTR_KPARAM_INFO
	.align		4
.L_1593:
        /*0038*/ 	.byte	0x04, 0x17
        /*003a*/ 	.short	(.L_1595 - .L_1594)
.L_1594:
        /*003c*/ 	.word	0x00000000
        /*0040*/ 	.short	0x0000
        /*0042*/ 	.short	0x0000
        /*0044*/ 	.byte	0x00, 0xf0, 0x41, 0x00


	//----- nvinfo : EIATTR_SPARSE_MMA_MASK
	.align		4
.L_1595:
        /*0048*/ 	.byte	0x03, 0x50
        /*004a*/ 	.short	0x0000


	//----- nvinfo : EIATTR_MAXREG_COUNT
	.align		4
        /*004c*/ 	.byte	0x03, 0x1b
        /*004e*/ 	.short	0x00ff


	//----- nvinfo : EIATTR_NUM_BARRIERS
	.align		4
        /*0050*/ 	.byte	0x02, 0x4c
        /*0052*/ 	.byte	0x01
	.zero		1


	//----- nvinfo : EIATTR_EXTERNS
	.align		4
        /*0054*/ 	.byte	0x04, 0x0f
        /*0056*/ 	.short	(.L_1597 - .L_1596)


	//   ....[0]....
	.align		4
.L_1596:
        /*0058*/ 	.word	index@(__assertfail)


	//----- nvinfo : EIATTR_MERCURY_ISA_VERSION
	.align		4
.L_1597:
        /*005c*/ 	.byte	0x03, 0x5f
        /*005e*/ 	.short	0x0101


	//----- nvinfo : EIATTR_COOP_GROUP_MASK_REGIDS
	.align		4
        /*0060*/ 	.byte	0x04, 0x29
        /*0062*/ 	.short	(.L_1599 - .L_1598)


	//   ....[0]....
.L_1598:
        /*0064*/ 	.word	0xffffffff


	//   ....[1]....
        /*0068*/ 	.word	0xffffffff


	//   ....[2]....
        /*006c*/ 	.word	0xffffffff


	//   ....[3]....
        /*0070*/ 	.word	0xffffffff


	//   ....[4]....
        /*0074*/ 	.word	0xffffffff


	//   ....[5]....
        /*0078*/ 	.word	0xffffffff


	//   ....[6]....
        /*007c*/ 	.word	0xffffffff


	//   ....[7]....
        /*0080*/ 	.word	0xffffffff


	//   ....[8]....
        /*0084*/ 	.word	0xffffffff


	//   ....[9]....
        /*0088*/ 	.word	0xffffffff


	//   ....[10]....
        /*008c*/ 	.word	0x0500000f


	//   ....[11]....
        /*0090*/ 	.word	0x0500000f


	//   ....[12]....
        /*0094*/ 	.word	0x0500000f


	//   ....[13]....
        /*0098*/ 	.word	0x0500000f


	//   ....[14]....
        /*009c*/ 	.word	0x0500000f


	//----- nvinfo : EIATTR_COOP_GROUP_INSTR_OFFSETS
	.align		4
.L_1599:
        /*00a0*/ 	.byte	0x04, 0x28
        /*00a2*/ 	.short	(.L_1601 - .L_1600)


	//   ....[0]....
.L_1600:
        /*00a4*/ 	.word	0x00000d80


	//   ....[1]....
        /*00a8*/ 	.word	0x00000da0


	//   ....[2]....
        /*00ac*/ 	.word	0x00000dc0


	//   ....[3]....
        /*00b0*/ 	.word	0x00000de0


	//   ....[4]....
        /*00b4*/ 	.word	0x00000e10


	//   ....[5]....
        /*00b8*/ 	.word	0x000017b0


	//   ....[6]....
        /*00bc*/ 	.word	0x000017e0


	//   ....[7]....
        /*00c0*/ 	.word	0x00001800


	//   ....[8]....
        /*00c4*/ 	.word	0x00001820


	//   ....[9]....
        /*00c8*/ 	.word	0x00001840


	//   ....[10]....
        /*00cc*/ 	.word	0x00002fa0


	//   ....[11]....
        /*00d0*/ 	.word	0x00003000


	//   ....[12]....
        /*00d4*/ 	.word	0x00003060


	//   ....[13]....
        /*00d8*/ 	.word	0x000030c0


	//   ....[14]....
        /*00dc*/ 	.word	0x00003130


	//----- nvinfo : EIATTR_VRC_CTA_INIT_COUNT
	.align		4
.L_1601:
        /*00e0*/ 	.byte	0x02, 0x4a
	.zero		1
	.zero		1


	//----- nvinfo : EIATTR_SYSCALL_OFFSETS
	.align		4
        /*00e4*/ 	.byte	0x04, 0x46
        /*00e6*/ 	.short	(.L_1603 - .L_1602)


	//   ....[0]....
.L_1602:
        /*00e8*/ 	.word	0x00000150


	//----- nvinfo : EIATTR_EXIT_INSTR_OFFSETS
	.align		4
.L_1603:
        /*00ec*/ 	.byte	0x04, 0x1c
        /*00ee*/ 	.short	(.L_1605 - .L_1604)


	//   ....[0]....
.L_1604:
        /*00f0*/ 	.word	0x000001a0


	//   ....[1]....
        /*00f4*/ 	.word	0x00002f40


	//----- nvinfo : EIATTR_CRS_STACK_SIZE
	.align		4
.L_1605:
        /*00f8*/ 	.byte	0x04, 0x1e
        /*00fa*/ 	.short	(.L_1607 - .L_1606)
.L_1606:
        /*00fc*/ 	.word	0x00000000


	//----- nvinfo : EIATTR_CBANK_PARAM_SIZE
	.align		4
.L_1607:
        /*0100*/ 	.byte	0x03, 0x19
        /*0102*/ 	.short	0x0030


	//----- nvinfo : EIATTR_PARAM_CBANK
	.align		4
        /*0104*/ 	.byte	0x04, 0x0a
        /*0106*/ 	.short	(.L_1609 - .L_1608)
	.align		4
.L_1608:
        /*0108*/ 	.word	index@(.nv.constant0._Z20SoftmaxBlockSMemImplI10DirectLoadIffE11DirectStoreIffEfLi2ELi256EL9Algorithm0EEvT_T0_ll)
        /*010c*/ 	.short	0x0380
        /*010e*/ 	.short	0x0030


	//----- nvinfo : EIATTR_SW_WAR
	.align		4
.L_1609:
        /*0110*/ 	.byte	0x04, 0x36
        /*0112*/ 	.short	(.L_1611 - .L_1610)
.L_1610:
        /*0114*/ 	.word	0x00000008
.L_1611:


//--------------------- .nv.info._Z20SoftmaxBlockSMemImplI10DirectLoadIffE11DirectStoreIffEfLi2ELi512EL9Algorithm0EEvT_T0_ll --------------------------
	.section	.nv.info._Z20SoftmaxBlockSMemImplI10DirectLoadIffE11DirectStoreIffEfLi2ELi512EL9Algorithm0EEvT_T0_ll,"",@"SHT_CUDA_INFO"
	.sectionflags	@""
	.align	4


	//----- nvinfo : EIATTR_CUDA_API_VERSION
	.align		4
        /*0000*/ 	.byte	0x04, 0x37
        /*0002*/ 	.short	(.L_1613 - .L_1612)
.L_1612:
        /*0004*/ 	.word	0x00000082


	//----- nvinfo : EIATTR_KPARAM_INFO
	.align		4
.L_1613:
        /*0008*/ 	.byte	0x04, 0x17
        /*000a*/ 	.short	(.L_1615 - .L_1614)
.L_1614:
        /*000c*/ 	.word	0x00000000
        /*0010*/ 	.short	0x0003
        /*0012*/ 	.short	0x0028
        /*0014*/ 	.byte	0x00, 0xf0, 0x21, 0x00


	//----- nvinfo : EIATTR_KPARAM_INFO
	.align		4
.L_1615:
        /*0018*/ 	.byte	0x04, 0x17
        /*001a*/ 	.short	(.L_1617 - .L_1616)
.L_1616:
        /*001c*/ 	.word	0x00000000
        /*0020*/ 	.short	0x0002
        /*0022*/ 	.short	0x0020
        /*0024*/ 	.byte	0x00, 0xf0, 0x21, 0x00


	//----- nvinfo : EIATTR_KPARAM_INFO
	.align		4
.L_1617:
        /*0028*/ 	.byte	0x04, 0x17
        /*002a*/ 	.short	(.L_1619 - .L_1618)
.L_1618:
        /*002c*/ 	.word	0x00000000
        /*0030*/ 	.short	0x0001
        /*0032*/ 	.short	0x0010
        /*0034*/ 	.byte	0x00, 0xf0, 0x41, 0x00


	//----- nvinfo : EIATTR_KPARAM_INFO
	.align		4
.L_1619:
        /*0038*/ 	.byte	0x04, 0x17
        /*003a*/ 	.short	(.L_1621 - .L_1620)
.L_1620:
        /*003c*/ 	.word	0x00000000
        /*0040*/ 	.short	0x0000
        /*0042*/ 	.short	0x0000
        /*0044*/ 	.byte	0x00, 0xf0, 0x41, 0x00


	//----- nvinfo : EIATTR_SPARSE_MMA_MASK
	.align		4
.L_1621:
        /*0048*/ 	.byte	0x03, 0x50
        /*004a*/ 	.short	0x0000


	//----- nvinfo : EIATTR_MAXREG_COUNT
	.align		4
        /*004c*/ 	.byte	0x03, 0x1b
        /*004e*/ 	.short	0x00ff


	//----- nvinfo : EIATTR_NUM_BARRIERS
	.align		4
        /*0050*/ 	.byte	0x02, 0x4c
        /*0052*/ 	.byte	0x01
	.zero		1


	//----- nvinfo : EIATTR_EXTERNS
	.align		4
        /*0054*/ 	.byte	0x04, 0x0f
        /*0056*/ 	.short	(.L_1623 - .L_1622)


	//   ....[0]....
	.align		4
.L_1622:
        /*0058*/ 	.word	index@(__assertfail)


	//----- nvinfo : EIATTR_MERCURY_ISA_VERSION
	.align		4
.L_1623:
        /*005c*/ 	.byte	0x03, 0x5f
        /*005e*/ 	.short	0x0101


	//----- nvinfo : EIATTR_UNUSED_LOAD_BYTE_OFFSET
	.align		4
        /*0060*/ 	.byte	0x04, 0x44
        /*0062*/ 	.short	(.L_1625 - .L_1624)


	//   ....[0]....
.L_1624:
        /*0064*/ 	.word	0x00000f00
        /*0068*/ 	.word	0x0000fff0


	//----- nvinfo : EIATTR_COOP_GROUP_MASK_REGIDS
	.align		4
.L_1625:
        /*006c*/ 	.byte	0x04, 0x29
        /*006e*/ 	.short	(.L_1627 - .L_1626)


	//   ....[0]....
.L_1626:
        /*0070*/ 	.word	0xffffffff


	//   ....[1]....
        /*0074*/ 	.word	0xffffffff


	//   ....[2]....
        /*0078*/ 	.word	0xffffffff


	//   ....[3]....
        /*007c*/ 	.word	0xffffffff


	//   ....[4]....
        /*0080*/ 	.word	0xffffffff


	//   ....[5]....
        /*0084*/ 	.word	0xffffffff


	//   ....[6]....
        /*0088*/ 	.word	0xffffffff


	//   ....[7]....
        /*008c*/ 	.word	0xffffffff


	//   ....[8]....
        /*0090*/ 	.word	0xffffffff


	//   ....[9]....
        /*0094*/ 	.word	0xffffffff


	//   ....[10]....
        /*0098*/ 	.word	0x0500000f


	//   ....[11]....
        /*009c*/ 	.word	0x0500000f


	//   ....[12]....
        /*00a0*/ 	.word	0x0500000f


	//   ....[13]....
        /*00a4*/ 	.word	0x0500000f


	//   ....[14]....
        /*00a8*/ 	.word	0x0500000f


	//----- nvinfo : EIATTR_COOP_GROUP_INSTR_OFFSETS
	.align		4
.L_1627:
        /*00ac*/ 	.byte	0x04, 0x28
        /*00ae*/ 	.short	(.L_1629 - .L_1628)


	//   ....[0]....
.L_1628:
        /*00b0*/ 	.word	0x00000d70


	//   ....[1]....
        /*00b4*/ 	.word	0x00000d90


	//   ....[2]....
        /*00b8*/ 	.word	0x00000db0


	//   ....[3]....
        /*00bc*/ 	.word	0x00000dd0


	//   ....[4]....
        /*00c0*/ 	.word	0x00000e00


	//   ....[5]....
        /*00c4*/ 	.word	0x00001800


	//   ....[6]....
        /*00c8*/ 	.word	0x00001830


	//   ....[7]....
        /*00cc*/ 	.word	0x00001850


	//   ....[8]....
        /*00d0*/ 	.word	0x00001870


	//   ....[9]....
        /*00d4*/ 	.word	0x00001890


	//   ....[10]....
        /*00d8*/ 	.word	0x000030a0


	//   ....[11]....
        /*00dc*/ 	.word	0x00003100


	//   ....[12]....
        /*00e0*/ 	.word	0x00003160


	//   ....[13]....
        /*00e4*/ 	.word	0x000031c0


	//   ....[14]....
        /*00e8*/ 	.word	0x00003230


	//----- nvinfo : EIATTR_VRC_CTA_INIT_COUNT
	.align		4
.L_1629:
        /*00ec*/ 	.byte	0x02, 0x4a
	.zero		1
	.zero		1


	//----- nvinfo : EIATTR_SYSCALL_OFFSETS
	.align		4
        /*00f0*/ 	.byte	0x04, 0x46
        /*00f2*/ 	.short	(.L_1631 - .L_1630)


	//   ....[0]....
.L_1630:
        /*00f4*/ 	.word	0x00000150


	//----- nvinfo : EIATTR_EXIT_INSTR_OFFSETS
	.align		4
.L_1631:
        /*00f8*/ 	.byte	0x04, 0x1c
        /*00fa*/ 	.short	(.L_1633 - .L_1632)


	//   ....[0]....
.L_1632:
        /*00fc*/ 	.word	0x000001a0


	//   ....[1]....
        /*0100*/ 	.word	0x00003040


	//----- nvinfo : EIATTR_CRS_STACK_SIZE
	.align		4
.L_1633:
        /*0104*/ 	.byte	0x04, 0x1e
        /*0106*/ 	.short	(.L_1635 - .L_1634)
.L_1634:
        /*0108*/ 	.word	0x00000000


	//----- nvinfo : EIATTR_CBANK_PARAM_SIZE
	.align		4
.L_1635:
        /*010c*/ 	.byte	0x03, 0x19
        /*010e*/ 	.short	0x0030


	//----- nvinfo : EIATTR_PARAM_CBANK
	.align		4
        /*0110*/ 	.byte	0x04, 0x0a
        /*0112*/ 	.short	(.L_1637 - .L_1636)
	.align		4
.L_1636:
        /*0114*/ 	.word	index@(.nv.constant0._Z20SoftmaxBlockSMemImplI10DirectLoadIffE11DirectStoreIffEfLi2ELi512EL9Algorithm0EEvT_T0_ll)
        /*0118*/ 	.short	0x0380
        /*011a*/ 	.short	0x0030


	//----- nvinfo : EIATTR_SW_WAR
	.align		4
.L_1637:
        /*011c*/ 	.byte	0x04, 0x36
        /*011e*/ 	.short	(.L_1639 - .L_1638)
.L_1638:
        /*0120*/ 	.word	0x00000008
.L_1639:


//--------------------- .nv.info._Z20SoftmaxBlockSMemImplI10DirectLoadIffE11DirectStoreIffEfLi2ELi1024EL9Algorithm0EEvT_T0_ll --------------------------
	.section	.nv.info._Z20SoftmaxBlockSMemImplI10DirectLoadIffE11DirectStoreIffEfLi2ELi1024EL9Algorithm0EEvT_T0_ll,"",@"SHT_CUDA_INFO"
	.sectionflags	@""
	.align	4


	//----- nvinfo : EIATTR_CUDA_API_VERSION
	.align		4
        /*0000*/ 	.byte	0x04, 0x37
        /*0002*/ 	.short	(.L_1641 - .L_1640)
.L_1640:
        /*0004*/ 	.word	0x00000082


	//----- nvinfo : EIATTR_KPARAM_INFO
	.align		4
.L_1641:
        /*0008*/ 	.byte	0x04, 0x17
        /*000a*/ 	.short	(.L_1643 - .L_1642)
.L_1642:
        /*000c*/ 	.word	0x00000000
        /*0010*/ 	.short	0x0003
        /*0012*/ 	.short	0x0028
        /*0014*/ 	.byte	0x00, 0xf0, 0x21, 0x00


	//----- nvinfo : EIATTR_KPARAM_INFO
	.align		4
.L_1643:
        /*0018*/ 	.byte	0x04, 0x17
        /*001a*/ 	.short	(.L_1645 - .L_1644)
.L_1644:
        /*001c*/ 	.word	0x00000000
        /*0020*/ 	.short	0x0002
        /*0022*/ 	.short	0x0020
        /*0024*/ 	.byte	0x00, 0xf0, 0x21, 0x00


	//----- nvinfo : EIATTR_KPARAM_INFO
	.align		4
.L_1645:
        /*0028*/ 	.byte	0x04, 0x17
        /*002a*/ 	.short	(.L_1647 - .L_1646)
.L_1646:
        /*002c*/ 	.word	0x00000000
        /*0030*/ 	.short	0x0001
        /*0032*/ 	.short	0x0010
        /*0034*/ 	.byte	0x00, 0xf0, 0x41, 0x00


	//----- nvinfo : EIATTR_KPARAM_INFO
	.align		4
.L_1647:
        /*0038*/ 	.byte	0x04, 0x17
        /*003a*/ 	.short	(.L_1649 - .L_1648)
.L_1648:
        /*003c*/ 	.word	0x00000000
        /*0040*/ 	.short	0x0000
        /*0042*/ 	.short	0x0000
        /*0044*/ 	.byte	0x00, 0xf0, 0x41, 0x00


	//----- nvinfo : EIATTR_SPARSE_MMA_MASK
	.align		4
.L_1649:
        /*0048*/ 	.byte	0x03, 0x50
        /*004a*/ 	.short	0x0000


	//----- nvinfo : EIATTR_MAXREG_COUNT
	.align		4
        /*004c*/ 	.byte	0x03, 0x1b
        /*004e*/ 	.short	0x00ff


	//----- nvinfo : EIATTR_NUM_BARRIERS
	.align		4
        /*0050*/ 	.byte	0x02, 0x4c
        /*0052*/ 	.byte	0x01
	.zero		1


	//----- nvinfo : EIATTR_EXTERNS
	.align		4
        /*0054*/ 	.byte	0x04, 0x0f
        /*0056*/ 	.short	(.L_1651 - .L_1650)


	//   ....[0]....
	.align		4
.L_1650:
        /*0058*/ 	.word	index@(__assertfail)


	//----- nvinfo : EIATTR_MERCURY_ISA_VERSION
	.align		4
.L_1651:
        /*005c*/ 	.byte	0x03, 0x5f
        /*005e*/ 	.short	0x0101


	//----- nvinfo : EIATTR_UNUSED_LOAD_BYTE_OFFSET
	.align		4
        /*0060*/ 	.byte	0x04, 0x44
        /*0062*/ 	.short	(.L_1653 - .L_1652)


	//   ....[0]....
.L_1652:
        /*0064*/ 	.word	0x00000f00
        /*0068*/ 	.word	0x0000fff0


	//----- nvinfo : EIATTR_COOP_GROUP_MASK_REGIDS
	.align		4
.L_1653:
        /*006c*/ 	.byte	0x04, 0x29
        /*006e*/ 	.short	(.L_1655 - .L_1654)


	//   ....[0]....
.L_1654:
        /*0070*/ 	.word	0xffffffff


	//   ....[1]....
        /*0074*/ 	.word	0xffffffff


	//   ....[2]....
        /*0078*/ 	.word	0xffffffff


	//   ....[3]....
        /*007c*/ 	.word	0xffffffff


	//   ....[4]....
        /*0080*/ 	.word	0xffffffff


	//   ....[5]....
        /*0084*/ 	.word	0xffffffff


	//   ....[6]....
        /*0088*/ 	.word	0xffffffff


	//   ....[7]....
        /*008c*/ 	.word	0xffffffff


	//   ....[8]....
        /*0090*/ 	.word	0xffffffff


	//   ....[9]....
        /*0094*/ 	.word	0xffffffff


	//   ....[10]....
        /*0098*/ 	.word	0x0500000f


	//   ....[11]....
        /*009c*/ 	.word	0x0500000f


	//   ....[12]....
        /*00a0*/ 	.word	0x0500000f


	//   ....[13]....
        /*00a4*/ 	.word	0x0500000f


	//   ....[14]....
        /*00a8*/ 	.word	0x0500000f


	//----- nvinfo : EIATTR_COOP_GROUP_INSTR_OFFSETS
	.align		4
.L_1655:
        /*00ac*/ 	.byte	0x04, 0x28
        /*00ae*/ 	.short	(.L_1657 - .L_1656)


	//   ....[0]....
.L_1656:
        /*00b0*/ 	.word	0x00000d70


	//   ....[1]....
        /*00b4*/ 	.word	0x00000d90


	//   ....[2]....
        /*00b8*/ 	.word	0x00000db0


	//   ....[3]....
        /*00bc*/ 	.word	0x00000dd0


	//   ....[4]....
        /*00c0*/ 	.word	0x00000e00


	//   ....[5]....
        /*00c4*/ 	.word	0x000018c0


	//   ....[6]....
        /*00c8*/ 	.word	0x000018f0


	//   ....[7]....
        /*00cc*/ 	.word	0x00001910


	//   ....[8]....
        /*00d0*/ 	.word	0x00001930


	//   ....[9]....
        /*00d4*/ 	.word	0x00001950


	//   ....[10]....
        /*00d8*/ 	.word	0x000032a0


	//   ....[11]....
        /*00dc*/ 	.word	0x00003300


	//   ....[12]....
        /*00e0*/ 	.word	0x00003360


	//   ....[13]....
        /*00e4*/ 	.word	0x000033c0


	//   ....[14]....
        /*00e8*/ 	.word	0x00003430


	//----- nvinfo : EIATTR_VRC_CTA_INIT_COUNT
	.align		4
.L_1657:
        /*00ec*/ 	.byte	0x02, 0x4a
	.zero		1
	.zero		1


	//----- nvinfo : EIATTR_SYSCALL_OFFSETS
	.align		4
        /*00f0*/ 	.byte	0x04, 0x46
        /*00f2*/ 	.short	(.L_1659 - .L_1658)


	//   ....[0]....
.L_1658:
        /*00f4*/ 	.word	0x00000150


	//----- nvinfo : EIATTR_EXIT_INSTR_OFFSETS
	.align		4
.L_1659:
        /*00f8*/ 	.byte	0x04, 0x1c
        /*00fa*/ 	.short	(.L_1661 - .L_1660)


	//   ....[0]....
.L_1660:
        /*00fc*/ 	.word	0x000001a0


	//   ....[1]....
        /*0100*/ 	.word	0x00003240


	//----- nvinfo : EIATTR_CRS_STACK_SIZE
	.align		4
.L_1661:
        /*0104*/ 	.byte	0x04, 0x1e
        /*0106*/ 	.short	(.L_1663 - .L_1662)
.L_1662:
        /*0108*/ 	.word	0x00000000


	//----- nvinfo : EIATTR_CBANK_PARAM_SIZE
	.align		4
.L_1663:
        /*010c*/ 	.byte	0x03, 0x19
        /*010e*/ 	.short	0x0030


	//----- nvinfo : EIATTR_PARAM_CBANK
	.align		4
        /*0110*/ 	.byte	0x04, 0x0a
        /*0112*/ 	.short	(.L_1665 - .L_1664)
	.align		4
.L_1664:
        /*0114*/ 	.word	index@(.nv.constant0._Z20SoftmaxBlockSMemImplI10DirectLoadIffE11DirectStoreIffEfLi2ELi1024EL9Algorithm0EEvT_T0_ll)
        /*0118*/ 	.short	0x0380
        /*011a*/ 	.short	0x0030


	//----- nvinfo : EIATTR_SW_WAR
	.align		4
.L_1665:
        /*011c*/ 	.byte	0x04, 0x36
        /*011e*/ 	.short	(.L_1667 - .L_1666)
.L_1666:
        /*0120*/ 	.word	0x00000008
.L_1667:


//--------------------- .nv.info._Z20SoftmaxBlockSMemImplI10DirectLoadIffE11DirectStoreIffEfLi2ELi128EL9Algorithm0EEvT_T0_ll --------------------------
	.section	.nv.info._Z20SoftmaxBlockSMemImplI10DirectLoadIffE11DirectStoreIffEfLi2ELi128EL9Algorithm0EEvT_T0_ll,"",@"SHT_CUDA_INFO"
	.sectionflags	@""
	.align	4


	//----- nvinfo : EIATTR_CUDA_API_VERSION
	.align		4
        /*0000*/ 	.byte	0x04, 0x37
        /*0002*/ 	.short	(.L_1669 - .L_1668)
.L_1668:
        /*0004*/ 	.word	0x00000082


	//----- nvinfo : EIATTR_KPARAM_INFO
	.align		4
.L_1669:
        /*0008*/ 	.byte	0x04, 0x17
        /*000a*/ 	.short	(.L_1671 - .L_1670)
.L_1670:
        /*000c*/ 	.word	0x00000000
        /*0010*/ 	.short	0x0003
        /*0012*/ 	.short	0x0028
        /*0014*/ 	.byte	0x00, 0xf0, 0x21, 0x00


	//----- nvinfo : EIATTR_KPARAM_INFO
	.align		4
.L_1671:
        /*0018*/ 	.byte	0x04, 0x17
        /*001a*/ 	.short	(.L_1673 - .L_1672)
.L_1672:
        /*001c*/ 	.word	0x00000000
        /*0020*/ 	.short	0x0002
        /*0022*/ 	.short	0x0020
        /*0024*/ 	.byte	0x00, 0xf0, 0x21, 0x00


	//----- nvinfo : EIATTR_KPARAM_INFO
	.align		4
.L_1673:
        /*0028*/ 	.byte	0x04, 0x17
        /*002a*/ 	.short	(.L_1675 - .L_1674)
.L_1674:
        /*002c*/ 	.word	0x00000000
        /*0030*/ 	.short	0x0001
        /*0032*/ 	.short	0x0010
        /*0034*/ 	.byte	0x00, 0xf0, 0x41, 0x00


	//----- nvinfo : EIATTR_KPARAM_INFO
	.align		4
.L_1675:
        /*0038*/ 	.byte	0x04, 0x17
        /*003a*/ 	.short	(.L_1677 - .L_1676)
.L_1676:
        /*003c*/ 	.word	0x00000000
        /*0040*/ 	.short	0x0000
        /*0042*/ 	.short	0x0000
        /*0044*/ 	.byte	0x00, 0xf0, 0x41, 0x00


	//----- nvinfo : EIATTR_SPARSE_MMA_MASK
	.align		4
.L_1677:
        /*0048*/ 	.byte	0x03, 0x50
        /*004a*/ 	.short	0x0000


	//----- nvinfo : EIATTR_MAXREG_COUNT
	.align		4
        /*004c*/ 	.byte	0x03, 0x1b
        /*004e*/ 	.short	0x00ff


	//----- nvinfo : EIATTR_NUM_BARRIERS
	.align		4
        /*0050*/ 	.byte	0x02, 0x4c
        /*0052*/ 	.byte	0x01
	.zero		1


	//----- nvinfo : EIATTR_EXTERNS
	.align		4
        /*0054*/ 	.byte	0x04, 0x0f
        /*0056*/ 	.short	(.L_1679 - .L_1678)


	//   ....[0]....
	.align		4
.L_1678:
        /*0058*/ 	.word	index@(__assertfail)


	//----- nvinfo : EIATTR_MERCURY_ISA_VERSION
	.align		4
.L_1679:
        /*005c*/ 	.byte	0x03, 0x5f
        /*005e*/ 	.short	0x0101


	//----- nvinfo : EIATTR_UNUSED_LOAD_BYTE_OFFSET
	.align		4
        /*0060*/ 	.byte	0x04, 0x44
        /*0062*/ 	.short	(.L_1681 - .L_1680)


	//   ....[0]....
.L_1680:
        /*0064*/ 	.word	0x00001820
        /*0068*/ 	.word	0x0000fff0


	//----- nvinfo : EIATTR_COOP_GROUP_MASK_REGIDS
	.align		4
.L_1681:
        /*006c*/ 	.byte	0x04, 0x29
        /*006e*/ 	.short	(.L_1683 - .L_1682)


	//   ....[0]....
.L_1682:
        /*0070*/ 	.word	0xffffffff


	//   ....[1]....
        /*0074*/ 	.word	0xffffffff


	//   ....[2]....
        /*0078*/ 	.word	0xffffffff


	//   ....[3]....
        /*007c*/ 	.word	0xffffffff


	//   ....[4]....
        /*0080*/ 	.word	0xffffffff


	//   ....[5]....
        /*0084*/ 	.word	0xffffffff


	//   ....[6]....
        /*0088*/ 	.word	0xffffffff


	//   ....[7]....
        /*008c*/ 	.word	0xffffffff


	//   ....[8]....
        /*0090*/ 	.word	0xffffffff


	//   ....[9]....
        /*0094*/ 	.word	0xffffffff


	//   ....[10]....
        /*0098*/ 	.word	0x0500000f


	//   ....[11]....
        /*009c*/ 	.word	0x0500000f


	//   ....[12]....
        /*00a0*/ 	.word	0x0500000f


	//   ....[13]....
        /*00a4*/ 	.word	0x0500000f


	//   ....[14]....
        /*00a8*/ 	.word	0x0500000f


	//----- nvinfo : EIATTR_COOP_GROUP_INSTR_OFFSETS
	.align		4
.L_1683:
        /*00ac*/ 	.byte	0x04, 0x28
        /*00ae*/ 	.short	(.L_1685 - .L_1684)


	//   ....[0]....
.L_1684:
        /*00b0*/ 	.word	0x00000d80


	//   ....[1]....
        /*00b4*/ 	.word	0x00000da0


	//   ....[2]....
        /*00b8*/ 	.word	0x00000dc0


	//   ....[3]....
        /*00bc*/ 	.word	0x00000de0


	//   ....[4]....
        /*00c0*/ 	.word	0x00000e10


	//   ....[5]....
        /*00c4*/ 	.word	0x00001740


	//   ....[6]....
        /*00c8*/ 	.word	0x00001780


	//   ....[7]....
        /*00cc*/ 	.word	0x000017a0


	//   ....[8]....
        /*00d0*/ 	.word	0x000017c0


	//   ....[9]....
        /*00d4*/ 	.word	0x000017e0


	//   ....[10]....
        /*00d8*/ 	.word	0x00002e90


	//   ....[11]....
        /*00dc*/ 	.word	0x00002ef0


	//   ....[12]....
        /*00e0*/ 	.word	0x00002f50


	//   ....[13]....
        /*00e4*/ 	.word	0x00002fb0


	//   ....[14]....
        /*00e8*/ 	.word	0x00003020


	//----- nvinfo : EIATTR_VRC_CTA_INIT_COUNT
	.align		4
.L_1685:
        /*00ec*/ 	.byte	0x02, 0x4a
	.zero		1
	.zero		1


	//----- nvinfo : EIATTR_SYSCALL_OFFSETS
	.align		4
        /*00f0*/ 	.byte	0x04, 0x46
        /*00f2*/ 	.short	(.L_1687 - .L_1686)


	//   ....[0]....
.L_1686:
        /*00f4*/ 	.word	0x00000150


	//----- nvinfo : EIATTR_EXIT_INSTR_OFFSETS
	.align		4
.L_1687:
        /*00f8*/ 	.byte	0x04, 0x1c
        /*00fa*/ 	.short	(.L_1689 - .L_1688)


	//   ....[0]....
.L_1688:
        /*00fc*/ 	.word	0x000001a0


	//   ....[1]....
        /*0100*/ 	.word	0x00002e30


	//----- nvinfo : EIATTR_CRS_STACK_SIZE
	.align		4
.L_1689:
        /*0104*/ 	.byte	0x04, 0x1e
        /*0106*/ 	.short	(.L_1691 - .L_1690)
.L_1690:
        /*0108*/ 	.word	0x00000000


	//----- nvinfo : EIATTR_CBANK_PARAM_SIZE
	.align		4
.L_1691:
        /*010c*/ 	.byte	0x03, 0x19
        /*010e*/ 	.short	0x0030


	//----- nvinfo : EIATTR_PARAM_CBANK
	.align		4
        /*0110*/ 	.byte	0x04, 0x0a
        /*0112*/ 	.short	(.L_1693 - .L_1692)
	.align		4
.L_1692:
        /*0114*/ 	.word	index@(.nv.constant0._Z20SoftmaxBlockSMemImplI10DirectLoadIffE11DirectStoreIffEfLi2ELi128EL9Algorithm0EEvT_T0_ll)
        /*0118*/ 	.short	0x0380
        /*011a*/ 	.short	0x0030


	//----- nvinfo : EIATTR_SW_WAR
	.align		4
.L_1693:
        /*011c*/ 	.byte	0x04, 0x36
        /*011e*/ 	.short	(.L_1695 - .L_1694)
.L_1694:
        /*0120*/ 	.word	0x00000008
.L_1695:


//--------------------- .nv.info._Z15SoftmaxWarpImplI10DirectLoadIffE11DirectStoreIffEfLi1ELi32ELi32ELi1ELb1EL9Algorithm0EEvT_T0_ll --------------------------
	.section	.nv.info._Z15SoftmaxWarpImplI10DirectLoadIffE11DirectStoreIffEfLi1ELi32ELi32ELi1ELb1EL9Algorithm0EEvT_T0_ll,"",@"SHT_CUDA_INFO"
	.sectionflags	@""
	.align	4


	//----- nvinfo : EIATTR_CUDA_API_VERSION
	.align		4
        /*0000*/ 	.byte	0x04, 0x37
        /*0002*/ 	.short	(.L_1697 - .L_1696)
.L_1696:
        /*0004*/ 	.word	0x00000082


	//----- nvinfo : EIATTR_KPARAM_INFO
	.align		4
.L_1697:
        /*0008*/ 	.byte	0x04, 0x17
        /*000a*/ 	.short	(.L_1699 - .L_1698)
.L_1698:
        /*000c*/ 	.word	0x00000000
        /*0010*/ 	.short	0x0003
        /*0012*/ 	.short	0x0028
        /*0014*/ 	.byte	0x00, 0xf0, 0x21, 0x00


	//----- nvinfo : EIATTR_KPARAM_INFO
	.align		4
.L_1699:
        /*0018*/ 	.byte	0x04, 0x17
        /*001a*/ 	.short	(.L_1701 - .L_1700)
.L_1700:
        /*001c*/ 	.word	0x00000000
        /*0020*/ 	.short	0x0002
        /*0022*/ 	.short	0x0020
        /*0024*/ 	.byte	0x00, 0xf0, 0x21, 0x00


	//----- nvinfo : EIATTR_KPARAM_INFO
	.align		4
.L_1701:
        /*0028*/ 	.byte	0x04, 0x17
        /*002a*/ 	.short	(.L_1703 - .L_1702)
.L_1702:
        /*002c*/ 	.word	0x00000000
        /*0030*/ 	.short	0x0001
        /*0032*/ 	.short	0x0010
        /*0034*/ 	.byte	0x00, 0xf0, 0x41, 0x00


	//----- nvinfo : EIATTR_KPARAM_INFO
	.align		4
.L_1703:
        /*0038*/ 	.byte	0x04, 0x17
        /*003a*/ 	.short	(.L_1705 - .L_1704)
.L_1704:
        /*003c*/ 	.word	0x00000000
        /*0040*/ 	.short	0x0000
        /*0042*/ 	.short	0x0000
        /*0044*/ 	.byte	0x00, 0xf0, 0x41, 0x00


	//----- nvinfo : EIATTR_SPARSE_MMA_MASK
	.align		4
.L_1705:
        /*0048*/ 	.byte	0x03, 0x50
        /*004a*/ 	.short	0x0000


	//----- nvinfo : EIATTR_MAXREG_COUNT
	.align		4
        /*004c*/ 	.byte	0x03, 0x1b
        /*004e*/ 	.short	0x00ff


	//----- nvinfo : EIATTR_EXTERNS
	.align		4
        /*0050*/ 	.byte	0x04, 0x0f
        /*0052*/ 	.short	(.L_1707 - .L_1706)


	//   ....[0]....
	.align		4
.L_1706:
        /*0054*/ 	.word	index@(__assertfail)


	//----- nvinfo : EIATTR_MERCURY_ISA_VERSION
	.align		4
.L_1707:
        /*0058*/ 	.byte	0x03, 0x5f
        /*005a*/ 	.short	0x0101


	//----- nvinfo : EIATTR_COOP_GROUP_MASK_REGIDS
	.align		4
        /*005c*/ 	.byte	0x04, 0x29
        /*005e*/ 	.short	(.L_1709 - .L_1708)


	//   ....[0]....
.L_1708:
        /*0060*/ 	.word	0xffffffff


	//   ....[1]....
        /*0064*/ 	.word	0xffffffff


	//   ....[2]....
        /*0068*/ 	.word	0xffffffff


	//   ....[3]....
        /*006c*/ 	.word	0xffffffff


	//   ....[4]....
        /*0070*/ 	.word	0xffffffff


	//   ....[5]....
        /*0074*/ 	.word	0xffffffff


	//   ....[6]....
        /*0078*/ 	.word	0xffffffff


	//   ....[7]....
        /*007c*/ 	.word	0xffffffff


	//   ....[8]....
        /*0080*/ 	.word	0xffffffff


	//   ....[9]....
        /*0084*/ 	.word	0xffffffff


	//   ....[10]....
        /*0088*/ 	.word	0x0500000f


	//   ....[11]....
        /*008c*/ 	.word	0x0500000f


	//   ....[12]....
        /*0090*/ 	.word	0x0500000f


	//   ....[13]....
        /*0094*/ 	.word	0x0500000f


	//   ....[14]....
        /*0098*/ 	.word	0x0500000f


	//   ....[15]....
        /*009c*/ 	.word	0x0500000f


	//   ....[16]....
        /*00a0*/ 	.word	0x0500000f


	//   ....[17]....
        /*00a4*/ 	.word	0x0500000f


	//   ....[18]....
        /*00a8*/ 	.word	0x0500000f


	//   ....[19]....
        /*00ac*/ 	.word	0x0500000f


	//----- nvinfo : EIATTR_COOP_GROUP_INSTR_OFFSETS
	.align		4
.L_1709:
        /*00b0*/ 	.byte	0x04, 0x28
        /*00b2*/ 	.short	(.L_1711 - .L_1710)


	//   ....[0]....
.L_1710:
        /*00b4*/ 	.word	0x00001300


	//   ....[1]....
        /*00b8*/ 	.word	0x00001340


	//   ....[2]....
        /*00bc*/ 	.word	0x00001360


	//   ....[3]....
        /*00c0*/ 	.word	0x00001380


	//   ....[4]....
        /*00c4*/ 	.word	0x000013a0


	//   ....[5]....
        /*00c8*/ 	.word	0x000027c0


	//   ....[6]....
        /*00cc*/ 	.word	0x000027e0


	//   ....[7]....
        /*00d0*/ 	.word	0x00002800


	//   ....[8]....
        /*00d4*/ 	.word	0x00002820


	//   ....[9]....
        /*00d8*/ 	.word	0x00002840


	//   ....[10]....
        /*00dc*/ 	.word	0x00005060


	//   ....[11]....
        /*00e0*/ 	.word	0x000050e0


	//   ....[12]....
        /*00e4*/ 	.word	0x00005140


	//   ....[13]....
        /*00e8*/ 	.word	0x000051a0


	//   ....[14]....
        /*00ec*/ 	.word	0x00005200


	//   ....[15]....
        /*00f0*/ 	.word	0x00006690


	//   ....[16]....
        /*00f4*/ 	.word	0x000066f0


	//   ....[17]....
        /*00f8*/ 	.word	0x00006750


	//   ....[18]....
        /*00fc*/ 	.word	0x000067b0


	//   ....[19]....
        /*0100*/ 	.word	0x00006810


	//----- nvinfo : EIATTR_VRC_CTA_INIT_COUNT
	.align		4
.L_1711:
        /*0104*/ 	.byte	0x02, 0x4a
	.zero		1
	.zero		1


	//----- nvinfo : EIATTR_SYSCALL_OFFSETS
	.align		4
        /*0108*/ 	.byte	0x04, 0x46
        /*010a*/ 	.short	(.L_1713 - .L_1712)


	//   ....[0]....
.L_1712:
        /*010c*/ 	.word	0x00000180


	//----- nvinfo : EIATTR_EXIT_INSTR_OFFSETS
	.align		4
.L_1713:
        /*0110*/ 	.byte	0x04, 0x1c
        /*0112*/ 	.short	(.L_1715 - .L_1714)


	//   ....[0]....
.L_1714:
        /*0114*/ 	.word	0x00000210


	//   ....[1]....
        /*0118*/ 	.word	0x00005000


	//----- nvinfo : EIATTR_CRS_STACK_SIZE
	.align		4
.L_1715:
        /*011c*/ 	.byte	0x04, 0x1e
        /*011e*/ 	.short	(.L_1717 - .L_1716)
.L_1716:
        /*0120*/ 	.word	0x00000000


	//----- nvinfo : EIATTR_CBANK_PARAM_SIZE
	.align		4
.L_1717:
        /*0124*/ 	.byte	0x03, 0x19
        /*0126*/ 	.short	0x0030


	//----- nvinfo : EIATTR_PARAM_CBANK
	.align		4
        /*0128*/ 	.byte	0x04, 0x0a
        /*012a*/ 	.short	(.L_1719 - .L_1718)
	.align		4
.L_1718:
        /*012c*/ 	.word	index@(.nv.constant0._Z15SoftmaxWarpImplI10DirectLoadIffE11DirectStoreIffEfLi1ELi32ELi32ELi1ELb1EL9Algorithm0EEvT_T0_ll)
        /*0130*/ 	.short	0x0380
        /*0132*/ 	.short	0x0030


	//----- nvinfo : EIATTR_SW_WAR
	.align		4
.L_1719:
        /*0134*/ 	.byte	0x04, 0x36
        /*0136*/ 	.short	(.L_1721 - .L_1720)
.L_1720:
        /*0138*/ 	.word	0x00000008
.L_1721:


//--------------------- .nv.info._Z15SoftmaxWarpImplI10DirectLoadIffE11DirectStoreIffEfLi1ELi32ELi32ELi1ELb0EL9Algorithm0EEvT_T0_ll --------------------------
	.section	.nv.info._Z15SoftmaxWarpImplI10DirectLoadIffE11DirectStoreIffEfLi1ELi32ELi32ELi1ELb0EL9Algorithm0EEvT_T0_ll,"",@"SHT_CUDA_INFO"
	.sectionflags	@""
	.align	4


	//----- nvinfo : EIATTR_CUDA_API_VERSION
	.align		4
        /*0000*/ 	.byte	0x04, 0x37
        /*0002*/ 	.short	(.L_1723 - .L_1722)
.L_1722:
        /*0004*/ 	.word	0x00000082


	//----- nvinfo : EIATTR_KPARAM_INFO
	.align		4
.L_1723:
        /*0008*/ 	.byte	0x04, 0x17
        /*000a*/ 	.short	(.L_1725 - .L_1724)
.L_1724:
        /*000c*/ 	.word	0x00000000
        /*0010*/ 	.short	0x0003
        /*0012*/ 	.short	0x0028
        /*0014*/ 	.byte	0x00, 0xf0, 0x21, 0x00


	//----- nvinfo : EIATTR_KPARAM_INFO
	.align		4
.L_1725:
        /*0018*/ 	.byte	0x04, 0x17
        /*001a*/ 	.short	(.L_1727 - .L_1726)
.L_1726:
        /*001c*/ 	.word	0x00000000
        /*0020*/ 	.short	0x0002
        /*0022*/ 	.short	0x0020
        /*0024*/ 	.byte	0x00, 0xf0, 0x21, 0x00


	//----- nvinfo : EIATTR_KPARAM_INFO
	.align		4
.L_1727:
        /*0028*/ 	.byte	0x04, 0x17
        /*002a*/ 	.short	(.L_1729 - .L_1728)
.L_1728:
        /*002c*/ 	.word	0x00000000
        /*0030*/ 	.short	0x0001
        /*0032*/ 	.short	0x0010
        /*0034*/ 	.byte	0x00, 0xf0, 0x41, 0x00


	//----- nvinfo : EIATTR_KPARAM_INFO
	.align		4
.L_1729:
        /*0038*/ 	.byte	0x04, 0x17
        /*003a*/ 	.short	(.L_1731 - .L_1730)
.L_1730:
        /*003c*/ 	.word	0x00000000
        /*0040*/ 	.short	0x0000
        /*0042*/ 	.short	0x0000
        /*0044*/ 	.byte	0x00, 0xf0, 0x41, 0x00


	//----- nvinfo : EIATTR_SPARSE_MMA_MASK
	.align		4
.L_1731:
        /*0048*/ 	.byte	0x03, 0x50
        /*004a*/ 	.short	0x0000


	//----- nvinfo : EIATTR_MAXREG_COUNT
	.align		4
        /*004c*/ 	.byte	0x03, 0x1b
        /*004e*/ 	.short	0x00ff


	//----- nvinfo : EIATTR_EXTERNS
	.align		4
        /*0050*/ 	.byte	0x04, 0x0f
        /*0052*/ 	.short	(.L_1733 - .L_1732)


	//   ....[0]....
	.align		4
.L_1732:
        /*0054*/ 	.word	index@(__assertfail)


	//----- nvinfo : EIATTR_MERCURY_ISA_VERSION
	.align		4
.L_1733:
        /*0058*/ 	.byte	0x03, 0x5f
        /*005a*/ 	.short	0x0101


	//----- nvinfo : EIATTR_COOP_GROUP_MASK_REGIDS
	.align		4
        /*005c*/ 	.byte	0x04, 0x29
        /*005e*/ 	.short	(.L_1735 - .L_1734)


	//   ....[0]....
.L_1734:
        /*0060*/ 	.word	0xffffffff


	//   ....[1]....
        /*0064*/ 	.word	0xffffffff


	//   ....[2]....
        /*0068*/ 	.word	0xffffffff


	//   ....[3]....
        /*006c*/ 	.word	0xffffffff


	//   ....[4]....
        /*0070*/ 	.word	0xffffffff


	//   ....[5]....
        /*0074*/ 	.word	0xffffffff


	//   ....[6]....
        /*0078*/ 	.word	0xffffffff


	//   ....[7]....
        /*007c*/ 	.word	0xffffffff


	//   ....[8]....
        /*0080*/ 	.word	0xffffffff


	//   ....[9]....
        /*0084*/ 	.word	0xffffffff


	//   ....[10]....
        /*0088*/ 	.word	0x0500000f


	//   ....[11]....
        /*008c*/ 	.word	0x0500000f


	//   ....[12]....
        /*0090*/ 	.word	0x0500000f


	//   ....[13]....
        /*0094*/ 	.word	0x0500000f


	//   ....[14]....
        /*0098*/ 	.word	0x0500000f


	//   ....[15]....
        /*009c*/ 	.word	0x0500000f


	//   ....[16]....
        /*00a0*/ 	.word	0x0500000f


	//   ....[17]....
        /*00a4*/ 	.word	0x0500000f


	//   ....[18]....
        /*00a8*/ 	.word	0x0500000f


	//   ....[19]....
        /*00ac*/ 	.word	0x0500000f


	//----- nvinfo : EIATTR_COOP_GROUP_INSTR_OFFSETS
	.align		4
.L_1735:
        /*00b0*/ 	.byte	0x04, 0x28
        /*00b2*/ 	.short	(.L_1737 - .L_1736)


	//   ....[0]....
.L_1736:
        /*00b4*/ 	.word	0x000006f0


	//   ....[1]....
        /*00b8*/ 	.word	0x00000730


	//   ....[2]....
        /*00bc*/ 	.word	0x00000750


	//   ....[3]....
        /*00c0*/ 	.word	0x00000770


	//   ....[4]....
        /*00c4*/ 	.word	0x00000790


	//   ....[5]....
        /*00c8*/ 	.word	0x00001bb0


	//   ....[6]....
        /*00cc*/ 	.word	0x00001bd0


	//   ....[7]....
        /*00d0*/ 	.word	0x00001bf0


	//   ....[8]....
        /*00d4*/ 	.word	0x00001c10


	//   ....[9]....
        /*00d8*/ 	.word	0x00001c30


	//   ....[10]....
        /*00dc*/ 	.word	0x00003f00


	//   ....[11]....
        /*00e0*/ 	.word	0x00003fa0


	//   ....[12]....
        /*00e4*/ 	.word	0x00004000


	//   ....[13]....
        /*00e8*/ 	.word	0x00004060


	//   ....[14]....
        /*00ec*/ 	.word	0x000040c0


	//   ....[15]....
        /*00f0*/ 	.word	0x00005530


	//   ....[16]....
        /*00f4*/ 	.word	0x00005590


	//   ....[17]....
        /*00f8*/ 	.word	0x000055f0


	//   ....[18]....
        /*00fc*/ 	.word	0x00005650


	//   ....[19]....
        /*0100*/ 	.word	0x000056b0


	//----- nvinfo : EIATTR_VRC_CTA_INIT_COUNT
	.align		4
.L_1737:
        /*0104*/ 	.byte	0x02, 0x4a
	.zero		1
	.zero		1


	//----- nvinfo : EIATTR_SYSCALL_OFFSETS
	.align		4
        /*0108*/ 	.byte	0x04, 0x46
        /*010a*/ 	.short	(.L_1739 - .L_1738)


	//   ....[0]....
.L_1738:
        /*010c*/ 	.word	0x00000170


	//----- nvinfo : EIATTR_EXIT_INSTR_OFFSETS
	.align		4
.L_1739:
        /*0110*/ 	.byte	0x04, 0x1c
        /*0112*/ 	.short	(.L_1741 - .L_1740)


	//   ....[0]....
.L_1740:
        /*0114*/ 	.word	0x00000220


	//   ....[1]....
        /*0118*/ 	.word	0x00003ea0


	//----- nvinfo : EIATTR_CRS_STACK_SIZE
	.align		4
.L_1741:
        /*011c*/ 	.byte	0x04, 0x1e
        /*011e*/ 	.short	(.L_1743 - .L_1742)
.L_1742:
        /*0120*/ 	.word	0x00000000


	//----- nvinfo : EIATTR_CBANK_PARAM_SIZE
	.align		4
.L_1743:
        /*0124*/ 	.byte	0x03, 0x19
        /*0126*/ 	.short	0x0030


	//----- nvinfo : EIATTR_PARAM_CBANK
	.align		4
        /*0128*/ 	.byte	0x04, 0x0a
        /*012a*/ 	.short	(.L_1745 - .L_1744)
	.align		4
.L_1744:
        /*012c*/ 	.word	index@(.nv.constant0._Z15SoftmaxWarpImplI10DirectLoadIffE11DirectStoreIffEfLi1ELi32ELi32ELi1ELb0EL9Algorithm0EEvT_T0_ll)
        /*0130*/ 	.short	0x0380
        /*0132*/ 	.short	0x0030


	//----- nvinfo : EIATTR_SW_WAR
	.align		4
.L_1745:
        /*0134*/ 	.byte	0x04, 0x36
        /*0136*/ 	.short	(.L_1747 - .L_1746)
.L_1746:
        /*0138*/ 	.word	0x00000008
.L_1747:


//--------------------- .nv.info._Z15SoftmaxWarpImplI10DirectLoadIffE11DirectStoreIffEfLi1ELi31ELi32ELi1ELb1EL9Algorithm0EEvT_T0_ll --------------------------
	.section	.nv.info._Z15SoftmaxWarpImplI10DirectLoadIffE11DirectStoreIffEfLi1ELi31ELi32ELi1ELb1EL9Algorithm0EEvT_T0_ll,"",@"SHT_CUDA_INFO"
	.sectionflags	@""
	.align	4


	//----- nvinfo : EIATTR_CUDA_API_VERSION
	.align		4
        /*0000*/ 	.byte	0x04, 0x37
        /*0002*/ 	.short	(.L_1749 - .L_1748)
.L_1748:
        /*0004*/ 	.word	0x00000082


	//----- nvinfo : EIATTR_KPARAM_INFO
	.align		4
.L_1749:
        /*0008*/ 	.byte	0x04, 0x17
        /*000a*/ 	.short	(.L_1751 - .L_1750)
.L_1750:
        /*000c*/ 	.word	0x00000000
        /*0010*/ 	.short	0x0003
        /*0012*/ 	.short	0x0028
        /*0014*/ 	.byte	0x00, 0xf0, 0x21, 0x00


	//----- nvinfo : EIATTR_KPARAM_INFO
	.align		4
.L_1751:
        /*0018*/ 	.byte	0x04, 0x17
        /*001a*/ 	.short	(.L_1753 - .L_1752)
.L_1752:
        /*001c*/ 	.word	0x00000000
        /*0020*/ 	.short	0x0002
        /*0022*/ 	.short	0x0020
        /*0024*/ 	.byte	0x00, 0xf0, 0x21, 0x00


	//----- nvinfo : EIATTR_KPARAM_INFO
	.align		4
.L_1753:
        /*0028*/ 	.byte	0x04, 0x17
        /*002a*/ 	.short	(.L_1755 - .L_1754)
.L_1754:
        /*002c*/ 	.word	0x00000000
        /*0030*/ 	.short	0x0001
        /*0032*/ 	.short	0x0010
        /*0034*/ 	.byte	0x00, 0xf0, 0x41, 0x00


	//----- nvinfo : EIATTR_KPARAM_INFO
	.align		4
.L_1755:
        /*0038*/ 	.byte	0x04, 0x17
        /*003a*/ 	.short	(.L_1757 - .L_1756)
.L_1756:
        /*003c*/ 	.word	0x00000000
        /*0040*/ 	.short	0x0000
        /*0042*/ 	.short	0x0000
        /*0044*/ 	.byte	0x00, 0xf0, 0x41, 0x00


	//----- nvinfo : EIATTR_SPARSE_MMA_MASK
	.align		4
.L_1757:
        /*0048*/ 	.byte	0x03, 0x50
        /*004a*/ 	.short	0x0000


	//----- nvinfo : EIATTR_MAXREG_COUNT
	.align		4
        /*004c*/ 	.byte	0x03, 0x1b
        /*004e*/ 	.short	0x00ff


	//----- nvinfo : EIATTR_EXTERNS
	.align		4
        /*0050*/ 	.byte	0x04, 0x0f
        /*0052*/ 	.short	(.L_1759 - .L_1758)


	//   ....[0]....
	.align		4
.L_1758:
        /*0054*/ 	.word	index@(__assertfail)


	//----- nvinfo : EIATTR_MERCURY_ISA_VERSION
	.align		4
.L_1759:
        /*0058*/ 	.byte	0x03, 0x5f
        /*005a*/ 	.short	0x0101


	//----- nvinfo : EIATTR_COOP_GROUP_MASK_REGIDS
	.align		4
        /*005c*/ 	.byte	0x04, 0x29
        /*005e*/ 	.short	(.L_1761 - .L_1760)


	//   ....[0]....
.L_1760:
        /*0060*/ 	.word	0xffffffff


	//   ....[1]....
        /*0064*/ 	.word	0xffffffff


	//   ....[2]....
        /*0068*/ 	.word	0xffffffff


	//   ....[3]....
        /*006c*/ 	.word	0xffffffff


	//   ....[4]....
        /*0070*/ 	.word	0xffffffff


	//   ....[5]....
        /*0074*/ 	.word	0xffffffff


	//   ....[6]....
        /*0078*/ 	.word	0xffffffff


	//   ....[7]....
        /*007c*/ 	.word	0xffffffff


	//   ....[8]....
        /*0080*/ 	.word	0xffffffff


	//   ....[9]....
        /*0084*/ 	.word	0xffffffff


	//   ....[10]....
        /*0088*/ 	.word	0x0500000f


	//   ....[11]....
        /*008c*/ 	.word	0x0500000f


	//   ....[12]....
        /*0090*/ 	.word	0x0500000f


	//   ....[13]....
        /*0094*/ 	.word	0x0500000f


	//   ....[14]....
        /*0098*/ 	.word	0x0500000f


	//   ....[15]....
        /*009c*/ 	.word	0x0500000f


	//   ....[16]....
        /*00a0*/ 	.word	0x0500000f


	//   ....[17]....
        /*00a4*/ 	.word	0x0500000f


	//   ....[18]....
        /*00a8*/ 	.word	0x0500000f


	//   ....[19]....
        /*00ac*/ 	.word	0x0500000f


	//----- nvinfo : EIATTR_COOP_GROUP_INSTR_OFFSETS
	.align		4
.L_1761:
        /*00b0*/ 	.byte	0x04, 0x28
        /*00b2*/ 	.short	(.L_1763 - .L_1762)


	//   ....[0]....
.L_1762:
        /*00b4*/ 	.word	0x00001280


	//   ....[1]....
        /*00b8*/ 	.word	0x000012c0


	//   ....[2]....
        /*00bc*/ 	.word	0x000012e0


	//   ....[3]....
        /*00c0*/ 	.word	0x00001300


	//   ....[4]....
        /*00c4*/ 	.word	0x00001320


	//   ....[5]....
        /*00c8*/ 	.word	0x000026a0


	//   ....[6]....
        /*00cc*/ 	.word	0x000026c0


	//   ....[7]....
        /*00d0*/ 	.word	0x000026e0


	//   ....[8]....
        /*00d4*/ 	.word	0x00002700


	//   ....[9]....
        /*00d8*/ 	.word	0x00002720


	//   ....[10]....
        /*00dc*/ 	.word	0x00004df0


	//   ....[11]....
        /*00e0*/ 	.word	0x00004e80


	//   ....[12]....
        /*00e4*/ 	.word	0x00004ee0


	//   ....[13]....
        /*00e8*/ 	.word	0x00004f40


	//   ....[14]....
        /*00ec*/ 	.word	0x00004fa0


	//   ....[15]....
        /*00f0*/ 	.word	0x00006380


	//   ....[16]....
        /*00f4*/ 	.word	0x000063e0


	//   ....[17]....
        /*00f8*/ 	.word	0x00006440


	//   ....[18]....
        /*00fc*/ 	.word	0x000064a0


	//   ....[19]....
        /*0100*/ 	.word	0x00006500


	//----- nvinfo : EIATTR_VRC_CTA_INIT_COUNT
	.align		4
.L_1763:
        /*0104*/ 	.byte	0x02, 0x4a
	.zero		1
	.zero		1


	//----- nvinfo : EIATTR_SYSCALL_OFFSETS
	.align		4
        /*0108*/ 	.byte	0x04, 0x46
        /*010a*/ 	.short	(.L_1765 - .L_1764)


	//   ....[0]....
.L_1764:
        /*010c*/ 	.word	0x00000180


	//----- nvinfo : EIATTR_EXIT_INSTR_OFFSETS
	.align		4
.L_1765:
        /*0110*/ 	.byte	0x04, 0x1c
        /*0112*/ 	.short	(.L_1767 - .L_1766)


	//   ....[0]....
.L_1766:
        /*0114*/ 	.word	0x00000210


	//   ....[1]....
        /*0118*/ 	.word	0x00004d90


	//----- nvinfo : EIATTR_CRS_STACK_SIZE
	.align		4
.L_1767:
        /*011c*/ 	.byte	0x04, 0x1e
        /*011e*/ 	.short	(.L_1769 - .L_1768)
.L_1768:
        /*0120*/ 	.word	0x00000000


	//----- nvinfo : EIATTR_CBANK_PARAM_SIZE
	.align		4
.L_1769:
        /*0124*/ 	.byte	0x03, 0x19
        /*0126*/ 	.short	0x0030


	//----- nvinfo : EIATTR_PARAM_CBANK
	.align		4
        /*0128*/ 	.byte	0x04, 0x0a
        /*012a*/ 	.short	(.L_1771 - .L_1770)
	.align		4
.L_1770:
        /*012c*/ 	.word	index@(.nv.constant0._Z15SoftmaxWarpImplI10DirectLoadIffE11DirectStoreIffEfLi1ELi31ELi32ELi1ELb1EL9Algorithm0EEvT_T0_ll)
        /*0130*/ 	.short	0x0380
        /*0132*/ 	.short	0x0030


	//----- nvinfo : EIATTR_SW_WAR
	.align		4
.L_1771:
        /*0134*/ 	.byte	0x04, 0x36
        /*0136*/ 	.short	(.L_1773 - .L_1772)
.L_1772:
        /*0138*/ 	.word	0x00000008
.L_1773:


//--------------------- .nv.info._Z15SoftmaxWarpImplI10DirectLoadIffE11DirectStoreIffEfLi1ELi31ELi32ELi1ELb0EL9Algorithm0EEvT_T0_ll --------------------------
	.section	.nv.info._Z15SoftmaxWarpImplI10DirectLoadIffE11DirectStoreIffEfLi1ELi31ELi32ELi1ELb0EL9Algorithm0EEvT_T0_ll,"",@"SHT_CUDA_INFO"
	.sectionflags	@""
	.align	4


	//----- nvinfo : EIATTR_CUDA_API_VERSION
	.align		4
        /*0000*/ 	.byte	0x04, 0x37
        /*0002*/ 	.short	(.L_1775 - .L_1774)
.L_1774:
        /*0004*/ 	.word	0x00000082


	//----- nvinfo : EIATTR_KPARAM_INFO
	.align		4
.L_1775:
        /*0008*/ 	.byte	0x04, 0x17
        /*000a*/ 	.short	(.L_1777 - .L_1776)
.L_1776:
        /*000c*/ 	.word	0x00000000
        /*0010*/ 	.short	0x0003
        /*0012*/ 	.short	0x0028
        /*0014*/ 	.byte	0x00, 0xf0, 0x21, 0x00


	//----- nvinfo : EIATTR_KPARAM_INFO
	.align		4
.L_1777:
        /*0018*/ 	.byte	0x04, 0x17
        /*001a*/ 	.short	(.L_1779 - .L_1778)
.L_1778:
        /*001c*/ 	.word	0x00000000
        /*0020*/ 	.short	0x0002
        /*0022*/ 	.short	0x0020
        /*0024*/ 	.byte	0x00, 0xf0, 0x21, 0x00


	//----- nvinfo : EIATTR_KPARAM_INFO
	.align		4
.L_1779:
        /*0028*/ 	.byte	0x04, 0x17
        /*002a*/ 	.short	(.L_1781 - .L_1780)
.L_1780:
        /*002c*/ 	.word	0x00000000
        /*0030*/ 	.short	0x0001
        /*0032*/ 	.short	0x0010
        /*0034*/ 	.byte	0x00, 0xf0, 0x41, 0x00


	//----- nvinfo : EIATTR_KPARAM_INFO
	.align		4
.L_1781:
        /*0038*/ 	.byte	0x04, 0x17
        /*003a*/ 	.short	(.L_1783 - .L_1782)
.L_1782:
        /*003c*/ 	.word	0x00000000
        /*0040*/ 	.short	0x0000
        /*0042*/ 	.short	0x0000
        /*0044*/ 	.byte	0x00, 0xf0, 0x41, 0x00


	//----- nvinfo : EIATTR_SPARSE_MMA_MASK
	.align		4
.L_1783:
        /*0048*/ 	.byte	0x03, 0x50
        /*004a*/ 	.short	0x0000


	//----- nvinfo : EIATTR_MAXREG_COUNT
	.align		4
        /*004c*/ 	.byte	0x03, 0x1b
        /*004e*/ 	.short	0x00ff


	//----- nvinfo : EIATTR_EXTERNS
	.align		4
        /*0050*/ 	.byte	0x04, 0x0f
        /*0052*/ 	.short	(.L_1785 - .L_1784)


	//   ....[0]....
	.align		4
.L_1784:
        /*0054*/ 	.word	index@(__assertfail)


	//----- nvinfo : EIATTR_MERCURY_ISA_VERSION
	.align		4
.L_1785:
        /*0058*/ 	.byte	0x03, 0x5f
        /*005a*/ 	.short	0x0101


	//----- nvinfo : EIATTR_COOP_GROUP_MASK_REGIDS
	.align		4
        /*005c*/ 	.byte	0x04, 0x29
        /*005e*/ 	.short	(.L_1787 - .L_1786)


	//   ....[0]....
.L_1786:
        /*0060*/ 	.word	0xffffffff


	//   ....[1]....
        /*0064*/ 	.word	0xffffffff


	//   ....[2]....
        /*0068*/ 	.word	0xffffffff


	//   ....[3]....
        /*006c*/ 	.word	0xffffffff


	//   ....[4]....
        /*0070*/ 	.word	0xffffffff


	//   ....[5]....
        /*0074*/ 	.word	0xffffffff


	//   ....[6]....
        /*0078*/ 	.word	0xffffffff


	//   ....[7]....
        /*007c*/ 	.word	0xffffffff


	//   ....[8]....
        /*0080*/ 	.word	0xffffffff


	//   ....[9]....
        /*0084*/ 	.word	0xffffffff


	//   ....[10]....
        /*0088*/ 	.word	0x0500000f


	//   ....[11]....
        /*008c*/ 	.word	0x0500000f


	//   ....[12]....
        /*0090*/ 	.word	0x0500000f


	//   ....[13]....
        /*0094*/ 	.word	0x0500000f


	//   ....[14]....
        /*0098*/ 	.word	0x0500000f


	//   ....[15]....
        /*009c*/ 	.word	0x0500000f


	//   ....[16]....
        /*00a0*/ 	.word	0x0500000f


	//   ....[17]....
        /*00a4*/ 	.word	0x0500000f


	//   ....[18]....
        /*00a8*/ 	.word	0x0500000f


	//   ....[19]....
        /*00ac*/ 	.word	0x0500000f


	//----- nvinfo : EIATTR_COOP_GROUP_INSTR_OFFSETS
	.align		4
.L_1787:
        /*00b0*/ 	.byte	0x04, 0x28
        /*00b2*/ 	.short	(.L_1789 - .L_1788)


	//   ....[0]....
.L_1788:
        /*00b4*/ 	.word	0x000006d0


	//   ....[1]....
        /*00b8*/ 	.word	0x00000710


	//   ....[2]....
        /*00bc*/ 	.word	0x00000730


	//   ....[3]....
        /*00c0*/ 	.word	0x00000750


	//   ....[4]....
        /*00c4*/ 	.word	0x00000770


	//   ....[5]....
        /*00c8*/ 	.word	0x00001af0


	//   ....[6]....
        /*00cc*/ 	.word	0x00001b10


	//   ....[7]....
        /*00d0*/ 	.word	0x00001b30


	//   ....[8]....
        /*00d4*/ 	.word	0x00001b50


	//   ....[9]....
        /*00d8*/ 	.word	0x00001b70


	//   ....[10]....
        /*00dc*/ 	.word	0x00003d40


	//   ....[11]....
        /*00e0*/ 	.word	0x00003de0


	//   ....[12]....
        /*00e4*/ 	.word	0x00003e40


	//   ....[13]....
        /*00e8*/ 	.word	0x00003ea0


	//   ....[14]....
        /*00ec*/ 	.word	0x00003f00


	//   ....[15]....
        /*00f0*/ 	.word	0x000052d0


	//   ....[16]....
        /*00f4*/ 	.word	0x00005330


	//   ....[17]....
        /*00f8*/ 	.word	0x00005390


	//   ....[18]....
        /*00fc*/ 	.word	0x000053f0


	//   ....[19]....
        /*0100*/ 	.word	0x00005450


	//----- nvinfo : EIATTR_VRC_CTA_INIT_COUNT
	.align		4
.L_1789:
        /*0104*/ 	.byte	0x02, 0x4a
	.zero		1
	.zero		1


	//----- nvinfo : EIATTR_SYSCALL_OFFSETS
	.align		4
        /*0108*/ 	.byte	0x04, 0x46
        /*010a*/ 	.short	(.L_1791 - .L_1790)


	//   ....[0]....
.L_1790:
        /*010c*/ 	.word	0x00000170


	//----- nvinfo : EIATTR_EXIT_INSTR_OFFSETS
	.align		4
.L_1791:
        /*0110*/ 	.byte	0x04, 0x1c
        /*0112*/ 	.short	(.L_1793 - .L_1792)


	//   ....[0]....
.L_1792:
        /*0114*/ 	.word	0x00000220


	//   ....[1]....
        /*0118*/ 	.word	0x00003ce0


	//----- nvinfo : EIATTR_CRS_STACK_SIZE
	.align		4
.L_1793:
        /*011c*/ 	.byte	0x04, 0x1e
        /*011e*/ 	.short	(.L_1795 - .L_1794)
.L_1794:
        /*0120*/ 	.word	0x00000000


	//----- nvinfo : EIATTR_CBANK_PARAM_SIZE
	.align		4
.L_1795:
        /*0124*/ 	.byte	0x03, 0x19
        /*0126*/ 	.short	0x0030


	//----- nvinfo : EIATTR_PARAM_CBANK
	.align		4
        /*0128*/ 	.byte	0x04, 0x0a
        /*012a*/ 	.short	(.L_1797 - .L_1796)
	.align		4
.L_1796:
        /*012c*/ 	.word	index@(.nv.constant0._Z15SoftmaxWarpImplI10DirectLoadIffE11DirectStoreIffEfLi1ELi31ELi32ELi1ELb0EL9Algorithm0EEvT_T0_ll)
        /*0130*/ 	.short	0x0380
        /*0132*/ 	.short	0x0030


	//----- nvinfo : EIATTR_SW_WAR
	.align		4
.L_1797:
        /*0134*/ 	.byte	0x04, 0x36
        /*0136*/ 	.short	(.L_1799 - .L_1798)
.L_1798:
        /*0138*/ 	.word	0x00000008
.L_1799:


//--------------------- .nv.info._Z15SoftmaxWarpImplI10DirectLoadIffE11DirectStoreIffEfLi1ELi30ELi32ELi1ELb1EL9Algorithm0EEvT_T0_ll --------------------------
	.section	.nv.info._Z15SoftmaxWarpImplI10DirectLoadIffE11DirectStoreIffEfLi1ELi30ELi32ELi1ELb1EL9Algorithm0EEvT_T0_ll,"",@"SHT_CUDA_INFO"
	.sectionflags	@""
	.align	4


	//----- nvinfo : EIATTR_CUDA_API_VERSION
	.align		4
        /*0000*/ 	.byte	0x04, 0x37
        /*0002*/ 	.short	(.L_1801 - .L_1800)
.L_1800:
        /*0004*/ 	.word	0x00000082


	//----- nvinfo : EIATTR_KPARAM_INFO
	.align		4
.L_1801:
        /*0008*/ 	.byte	0x04, 0x17
        /*000a*/ 	.short	(.L_1803 - .L_1802)
.L_1802:
        /*000c*/ 	.word	0x00000000
        /*0010*/ 	.short	0x0003
        /*0012*/ 	.short	0x0028
        /*0014*/ 	.byte	0x00, 0xf0, 0x21, 0x00


	//----- nvinfo : EIATTR_KPARAM_INFO
	.align		4
.L_1803:
        /*0018*/ 	.byte	0x04, 0x17
        /*001a*/ 	.short	(.L_1805 - .L_1804)
.L_1804:
        /*001c*/ 	.word	0x00000000
        /*0020*/ 	.short	0x0002
        /*0022*/ 	.short	0x0020
        /*0024*/ 	.byte	0x00, 0xf0, 0x21, 0x00


	//----- nvinfo : EIATTR_KPARAM_INFO
	.align		4
.L_1805:
        /*0028*/ 	.byte	0x04, 0x17
        /*002a*/ 	.short	(.L_1807 - .L_1806)
.L_1806:
        /*002c*/ 	.word	0x00000000
        /*0030*/ 	.short	0x0001
        /*0032*/ 	.short	0x0010
        /*0034*/ 	.byte	0x00, 0xf0, 0x41, 0x00


	//----- nvinfo : EIATTR_KPARAM_INFO
	.align		4
.L_1807:
        /*0038*/ 	.byte	0x04, 0x17
        /*003a*/ 	.short	(.L_1809 - .L_1808)
.L_1808:
        /*003c*/ 	.word	0x00000000
        /*0040*/ 	.short	0x0000
        /*0042*/ 	.short	0x0000
        /*0044*/ 	.byte	0x00, 0xf0, 0x41, 0x00


	//----- nvinfo : EIATTR_SPARSE_MMA_MASK
	.align		4
.L_1809:
        /*0048*/ 	.byte	0x03, 0x50
        /*004a*/ 	.short	0x0000


	//----- nvinfo : EIATTR_MAXREG_COUNT
	.align		4
        /*004c*/ 	.byte	0x03, 0x1b
        /*004e*/ 	.short	0x00ff


	//----- nvinfo : EIATTR_EXTERNS
	.align		4
        /*0050*/ 	.byte	0x04, 0x0f
        /*0052*/ 	.short	(.L_1811 - .L_1810)


	//   ....[0]....
	.align		4
.L_1810:
        /*0054*/ 	.word	index@(__assertfail)


	//----- nvinfo : EIATTR_MERCURY_ISA_VERSION
	.align		4
.L_1811:
        /*0058*/ 	.byte	0x03, 0x5f
        /*005a*/ 	.short	0x0101


	//----- nvinfo : EIATTR_COOP_GROUP_MASK_REGIDS
	.align		4
        /*005c*/ 	.byte	0x04, 0x29
        /*005e*/ 	.short	(.L_1813 - .L_1812)


	//   ....[0]....
.L_1812:
        /*0060*/ 	.word	0xffffffff


	//   ....[1]....
        /*0064*/ 	.word	0xffffffff


	//   ....[2]....
        /*0068*/ 	.word	0xffffffff


	//   ....[3]....
        /*006c*/ 	.word	0xffffffff


	//   ....[4]....
        /*0070*/ 	.word	0xffffffff


	//   ....[5]....
        /*0074*/ 	.word	0xffffffff


	//   ....[6]....
        /*0078*/ 	.word	0xffffffff


	//   ....[7]....
        /*007c*/ 	.word	0xffffffff


	//   ....[8]....
        /*0080*/ 	.word	0xffffffff


	//   ....[9]....
        /*0084*/ 	.word	0xffffffff


	//   ....[10]....
        /*0088*/ 	.word	0x0500000f


	//   ....[11]....
        /*008c*/ 	.word	0x0500000f


	//   ....[12]....
        /*0090*/ 	.word	0x0500000f


	//   ....[13]....
        /*0094*/ 	.word	0x0500000f


	//   ....[14]....
        /*0098*/ 	.word	0x0500000f


	//   ....[15]....
        /*009c*/ 	.word	0x0500000f


	//   ....[16]....
        /*00a0*/ 	.word	0x0500000f


	//   ....[17]....
        /*00a4*/ 	.word	0x0500000f


	//   ....[18]....
        /*00a8*/ 	.word	0x0500000f


	//   ....[19]....
        /*00ac*/ 	.word	0x0500000f


	//----- nvinfo : EIATTR_COOP_GROUP_INSTR_OFFSETS
	.align		4
.L_1813:
        /*00b0*/ 	.byte	0x04, 0x28
        /*00b2*/ 	.short	(.L_1815 - .L_1814)


	//   ....[0]....
.L_1814:
        /*00b4*/ 	.word	0x00001200


	//   ....[1]....
        /*00b8*/ 	.word	0x00001240


	//   ....[2]....
        /*00bc*/ 	.word	0x00001260


	//   ....[3]....
        /*00c0*/ 	.word	0x00001280


	//   ....[4]....
        /*00c4*/ 	.word	0x000012a0


	//   ....[5]....
        /*00c8*/ 	.word	0x00002580


	//   ....[6]....
        /*00cc*/ 	.word	0x000025a0


	//   ....[7]....
        /*00d0*/ 	.word	0x000025c0


	//   ....[8]....
        /*00d4*/ 	.word	0x000025e0


	//   ....[9]....
        /*00d8*/ 	.word	0x00002600


	//   ....[10]....
        /*00dc*/ 	.word	0x00004b90


	//   ....[11]....
        /*00e0*/ 	.word	0x00004c20


	//   ....[12]....
        /*00e4*/ 	.word	0x00004c80


	//   ....[13]....
        /*00e8*/ 	.word	0x00004ce0


	//   ....[14]....
        /*00ec*/ 	.word	0x00004d40


	//   ....[15]....
        /*00f0*/ 	.word	0x00006080


	//   ....[16]....
        /*00f4*/ 	.word	0x000060e0


	//   ....[17]....
        /*00f8*/ 	.word	0x00006140


	//   ....[18]....
        /*00fc*/ 	.word	0x000061a0


	//   ....[19]....
        /*0100*/ 	.word	0x00006200


	//----- nvinfo : EIATTR_VRC_CTA_INIT_COUNT
	.align		4
.L_1815:
        /*0104*/ 	.byte	0x02, 0x4a
	.zero		1
	.zero		1


	//----- nvinfo : EIATTR_SYSCALL_OFFSETS
	.align		4
        /*0108*/ 	.byte	0x04, 0x46
        /*010a*/ 	.short	(.L_1817 - .L_1816)


	//   ....[0]....
.L_1816:
        /*010c*/ 	.word	0x00000180


	//----- nvinfo : EIATTR_EXIT_INSTR_OFFSETS
	.align		4
.L_1817:
        /*0110*/ 	.byte	0x04, 0x1c
        /*0112*/ 	.short	(.L_1819 - .L_1818)


	//   ....[0]....
.L_1818:
        /*0114*/ 	.word	0x00000210


	//   ....[1]....
        /*0118*/ 	.word	0x00004b30


	//----- nvinfo : EIATTR_CRS_STACK_SIZE
	.align		4
.L_1819:
        /*011c*/ 	.byte	0x04, 0x1e
        /*011e*/ 	.short	(.L_1821 - .L_1820)
.L_1820:
        /*0120*/ 	.word	0x00000000


	//----- nvinfo : EIATTR_CBANK_PARAM_SIZE
	.align		4
.L_1821:
        /*0124*/ 	.byte	0x03, 0x19
        /*0126*/ 	.short	0x0030


	//----- nvinfo : EIATTR_PARAM_CBANK
	.align		4
        /*0128*/ 	.byte	0x04, 0x0a
        /*012a*/ 	.short	(.L_1823 - .L_1822)
	.align		4
.L_1822:
        /*012c*/ 	.word	index@(.nv.constant0._Z15SoftmaxWarpImplI10DirectLoadIffE11DirectStoreIffEfLi1ELi30ELi32ELi1ELb1EL9Algorithm0EEvT_T0_ll)
        /*0130*/ 	.short	0x0380
        /*0132*/ 	.short	0x0030


	//----- nvinfo : EIATTR_SW_WAR
	.align		4
.L_1823:
        /*0134*/ 	.byte	0x04, 0x36
        /*0136*/ 	.short	(.L_1825 - .L_1824)
.L_1824:
        /*0138*/ 	.word	0x00000008
.L_1825:


//--------------------- .nv.info._Z15SoftmaxWarpImplI10DirectLoadIffE11DirectStoreIffEfLi1ELi30ELi32ELi1ELb0EL9Algorithm0EEvT_T0_ll --------------------------
	.section	.nv.info._Z15SoftmaxWarpImplI10DirectLoadIffE11DirectStoreIffEfLi1ELi30ELi32ELi1ELb0EL9Algorithm0EEvT_T0_ll,"",@"SHT_CUDA_INFO"
	.sectionflags	@""
	.align	4


	//----- nvinfo : EIATTR_CUDA_API_VERSION
	.align		4
        /*0000*/ 	.byte	0x04, 0x37
        /*0002*/ 	.short	(.L_1827 - .L_1826)
.L_1826:
        /*0004*/ 	.word	0x00000082


	//----- nvinfo : EIATTR_KPARAM_INFO
	.align		4
.L_1827:
        /*0008*/ 	.byte	0x04, 0x17
        /*000a*/ 	.short	(.L_1829 - .L_1828)
.L_1828:
        /*000c*/ 	.word	0x00000000
        /*0010*/ 	.short	0x0003
        /*0012*/ 	.short	0x0028
        /*0014*/ 	.byte	0x00, 0xf0, 0x21, 0x00


	//----- nvinfo : EIATTR_KPARAM_INFO
	.align		4
.L_1829:
        /*0018*/ 	.byte	0x04, 0x17
        /*001a*/ 	.short	(.L_1831 - .L_1830)
.L_1830:
        /*001c*/ 	.word	0x00000000
        /*0020*/ 	.short	0x0002
        /*0022*/ 	.short	0x0020
        /*0024*/ 	.byte	0x00, 0xf0, 0x21, 0x00


	//----- nvinfo : EIATTR_KPARAM_INFO
	.align		4
.L_1831:
        /*0028*/ 	.byte	0x04, 0x17
        /*002a*/ 	.short	(.L_1833 - .L_1832)
.L_1832:
        /*002c*/ 	.word	0x00000000
        /*0030*/ 	.short	0x0001
        /*0032*/ 	.short	0x0010
        /*0034*/ 	.byte	0x00, 0xf0, 0x41, 0x00


	//----- nvinfo : EIATTR_KPARAM_INFO
	.align		4
.L_1833:
        /*0038*/ 	.byte	0x04, 0x17
        /*003a*/ 	.short	(.L_1835 - .L_1834)
.L_1834:
        /*003c*/ 	.word	0x00000000
        /*0040*/ 	.short	0x0000
        /*0042*/ 	.short	0x0000
        /*0044*/ 	.byte	0x00, 0xf0, 0x41, 0x00


	//----- nvinfo : EIATTR_SPARSE_MMA_MASK
	.align		4
.L_1835:
        /*0048*/ 	.byte	0x03, 0x50
        /*004a*/ 	.short	0x0000


	//----- nvinfo : EIATTR_MAXREG_COUNT
	.align		4
        /*004c*/ 	.byte	0x03, 0x1b
        /*004e*/ 	.short	0x00ff


	//----- nvinfo : EIATTR_EXTERNS
	.align		4
        /*0050*/ 	.byte	0x04, 0x0f
        /*0052*/ 	.short	(.L_1837 - .L_1836)


	//   ....[0]....
	.align		4
.L_1836:
        /*0054*/ 	.word	index@(__assertfail)


	//----- nvinfo : EIATTR_MERCURY_ISA_VERSION
	.align		4
.L_1837:
        /*0058*/ 	.byte	0x03, 0x5f
        /*005a*/ 	.short	0x0101


	//----- nvinfo : EIATTR_COOP_GROUP_MASK_REGIDS
	.align		4
        /*005c*/ 	.byte	0x04, 0x29
        /*005e*/ 	.short	(.L_1839 - .L_1838)


	//   ....[0]....
.L_1838:
        /*0060*/ 	.word	0xffffffff


	//   ....[1]....
        /*0064*/ 	.word	0xffffffff


	//   ....[2]....
        /*0068*/ 	.word	0xffffffff


	//   ....[3]....
        /*006c*/ 	.word	0xffffffff


	//   ....[4]....
        /*0070*/ 	.word	0xffffffff


	//   ....[5]....
        /*0074*/ 	.word	0xffffffff


	//   ....[6]....
        /*0078*/ 	.word	0xffffffff


	//   ....[7]....
        /*007c*/ 	.word	0xffffffff


	//   ....[8]....
        /*0080*/ 	.word	0xffffffff


	//   ....[9]....
        /*0084*/ 	.word	0xffffffff


	//   ....[10]....
        /*0088*/ 	.word	0x0500000f


	//   ....[11]....
        /*008c*/ 	.word	0x0500000f


	//   ....[12]....
        /*0090*/ 	.word	0x0500000f


	//   ....[13]....
        /*0094*/ 	.word	0x0500000f


	//   ....[14]....
        /*0098*/ 	.word	0x0500000f


	//   ....[15]....
        /*009c*/ 	.word	0x0500000f


	//   ....[16]....
        /*00a0*/ 	.word	0x0500000f


	//   ....[17]....
        /*00a4*/ 	.word	0x0500000f


	//   ....[18]....
        /*00a8*/ 	.word	0x0500000f


	//   ....[19]....
        /*00ac*/ 	.word	0x0500000f


	//----- nvinfo : EIATTR_COOP_GROUP_INSTR_OFFSETS
	.align		4
.L_1839:
        /*00b0*/ 	.byte	0x04, 0x28
        /*00b2*/ 	.short	(.L_1841 - .L_1840)


	//   ....[0]....
.L_1840:
        /*00b4*/ 	.word	0x000006c0


	//   ....[1]....
        /*00b8*/ 	.word	0x000006f0


	//   ....[2]....
        /*00bc*/ 	.word	0x00000720


	//   ....[3]....
        /*00c0*/ 	.word	0x00000740


	//   ....[4]....
        /*00c4*/ 	.word	0x00000760


	//   ....[5]....
        /*00c8*/ 	.word	0x00001a40


	//   ....[6]....
        /*00cc*/ 	.word	0x00001a60


	//   ....[7]....
        /*00d0*/ 	.word	0x00001a80


	//   ....[8]....
        /*00d4*/ 	.word	0x00001aa0


	//   ....[9]....
        /*00d8*/ 	.word	0x00001ac0


	//   ....[10]....
        /*00dc*/ 	.word	0x00003b90


	//   ....[11]....
        /*00e0*/ 	.word	0x00003c20


	//   ....[12]....
        /*00e4*/ 	.word	0x00003c80


	//   ....[13]....
        /*00e8*/ 	.word	0x00003ce0


	//   ....[14]....
        /*00ec*/ 	.word	0x00003d40


	//   ....[15]....
        /*00f0*/ 	.word	0x00005080


	//   ....[16]....
        /*00f4*/ 	.word	0x000050e0


	//   ....[17]....
        /*00f8*/ 	.word	0x00005140


	//   ....[18]....
        /*00fc*/ 	.word	0x000051a0


	//   ....[19]....
        /*0100*/ 	.word	0x00005200


	//----- nvinfo : EIATTR_VRC_CTA_INIT_COUNT
	.align		4
.L_1841:
        /*0104*/ 	.byte	0x02, 0x4a
	.zero		1
	.zero		1


	//----- nvinfo : EIATTR_SYSCALL_OFFSETS
	.align		4
        /*0108*/ 	.byte	0x04, 0x46
        /*010a*/ 	.short	(.L_1843 - .L_1842)


	//   ....[0]....
.L_1842:
        /*010c*/ 	.word	0x00000170


	//----- nvinfo : EIATTR_EXIT_INSTR_OFFSETS
	.align		4
.L_1843:
        /*0110*/ 	.byte	0x04, 0x1c
        /*0112*/ 	.short	(.L_1845 - .L_1844)


	//   ....[0]....
.L_1844:
        /*0114*/ 	.word	0x00000220


	//   ....[1]....
        /*0118*/ 	.word	0x00003b30


	//----- nvinfo : EIATTR_CRS_STACK_SIZE
	.align		4
.L_1845:
        /*011c*/ 	.byte	0x04, 0x1e
        /*011e*/ 	.short	(.L_1847 - .L_1846)
.L_1846:
        /*0120*/ 	.word	0x00000000


	//----- nvinfo : EIATTR_CBANK_PARAM_SIZE
	.align		4
.L_1847:
        /*0124*/ 	.byte	0x03, 0x19
        /*0126*/ 	.short	0x0030


	//----- nvinfo : EIATTR_PARAM_CBANK
	.align		4
        /*0128*/ 	.byte	0x04, 0x0a
        /*012a*/ 	.short	(.L_1849 - .L_1848)
	.align		4
.L_1848:
        /*012c*/ 	.word	index@(.nv.constant0._Z15SoftmaxWarpImplI10DirectLoadIffE11DirectStoreIffEfLi1ELi30ELi32ELi1ELb0EL9Algorithm0EEvT_T0_ll)
        /*0130*/ 	.short	0x0380
        /*0132*/ 	.short	0x0030


	//----- nvinfo : EIATTR_SW_WAR
	.align		4
.L_1849:
        /*0134*/ 	.byte	0x04, 0x36
        /*0136*/ 	.short	(.L_1851 - .L_1850)
.L_1850:
        /*0138*/ 	.word	0x00000008
.L_1851:


//--------------------- .nv.info._Z15SoftmaxWarpImplI10DirectLoadIffE11DirectStoreIffEfLi1ELi29ELi32ELi1ELb1EL9Algorithm0EEvT_T0_ll --------------------------
	.section	.nv.info._Z15SoftmaxWarpImplI10DirectLoadIffE11DirectStoreIffEfLi1ELi29ELi32ELi1ELb1EL9Algorithm0EEvT_T0_ll,"",@"SHT_CUDA_INFO"
	.sectionflags	@""
	.align	4


	//----- nvinfo : EIATTR_CUDA_API_VERSION
	.align		4
        /*0000*/ 	.byte	0x04, 0x37
        /*0002*/ 	.short	(.L_1853 - .L_1852)
.L_1852:
        /*0004*/ 	.word	0x00000082


	//----- nvinfo : EIATTR_KPARAM_INFO
	.align		4
.L_1853:
        /*0008*/ 	.byte	0x04, 0x17
        /*000a*/ 	.short	(.L_1855 - .L_1854)
.L_1854:
        /*000c*/ 	.word	0x00000000
        /*0010*/ 	.short	0x0003
        /*0012*/ 	.short	0x0028
        /*0014*/ 	.byte	0x00, 0xf0, 0x21, 0x00


	//----- nvinfo : EIATTR_KPARAM_INFO
	.align		4
.L_1855:
        /*0018*/ 	.byte	0x04, 0x17
        /*001a*/ 	.short	(.L_1857 - .L_1856)
.L_1856:
        /*001c*/ 	.word	0x00000000
        /*0020*/ 	.short	0x0002
        /*0022*/ 	.short	0x0020
        /*0024*/ 	.byte	0x00, 0xf0, 0x21, 0x00


	//----- nvinfo : EIATTR_KPARAM_INFO
	.align		4
.L_1857:
        /*0028*/ 	.byte	0x04, 0x17
        /*002a*/ 	.short	(.L_1859 - .L_1858)
.L_1858:
        /*002c*/ 	.word	0x00000000
        /*0030*/ 	.short	0x0001
        /*0032*/ 	.short	0x0010
        /*0034*/ 	.byte	0x00, 0xf0, 0x41, 0x00


	//----- nvinfo : EIATTR_KPARAM_INFO
	.align		4
.L_1859:
        /*0038*/ 	.byte	0x04, 0x17
        /*003a*/ 	.short	(.L_1861 - .L_1860)
.L_1860:
        /*003c*/ 	.word	0x00000000
        /*0040*/ 	.short	0x0000
        /*0042*/ 	.short	0x0000
        /*0044*/ 	.byte	0x00, 0xf0, 0x41, 0x00


	//----- nvinfo : EIATTR_SPARSE_MMA_MASK
	.align		4
.L_1861:
        /*0048*/ 	.byte	0x03, 0x50
        /*004a*/ 	.short	0x0000


	//----- nvinfo : EIATTR_MAXREG_COUNT
	.align		4
        /*004c*/ 	.byte	0x03, 0x1b
        /*004e*/ 	.short	0x00ff


	//----- nvinfo : EIATTR_EXTERNS
	.align		4
        /*0050*/ 	.byte	0x04, 0x0f
        /*0052*/ 	.short	(.L_1863 - .L_1862)


	//   ....[0]....
	.align		4
.L_1862:
        /*0054*/ 	.word	index@(__assertfail)


	//----- nvinfo : EIATTR_MERCURY_ISA_VERSION
	.align		4
.L_1863:
        /*0058*/ 	.byte	0x03, 0x5f
        /*005a*/ 	.short	0x0101


	//----- nvinfo : EIATTR_COOP_GROUP_MASK_REGIDS
	.align		4
        /*005c*/ 	.byte	0x04, 0x29
        /*005e*/ 	.short	(.L_1865 - .L_1864)


	//   ....[0]....
.L_1864:
        /*0060*/ 	.word	0xffffffff


	//   ....[1]....
        /*0064*/ 	.word	0xffffffff


	//   ....[2]....
        /*0068*/ 	.word	0xffffffff


	//   ....[3]....
        /*006c*/ 	.word	0xffffffff


	//   ....[4]....
        /*0070*/ 	.word	0xffffffff


	//   ....[5]....
        /*0074*/ 	.word	0xffffffff


	//   ....[6]....
        /*0078*/ 	.word	0xffffffff


	//   ....[7]....
        /*007c*/ 	.word	0xffffffff


	//   ....[8]....
        /*0080*/ 	.word	0xffffffff


	//   ....[9]....
        /*0084*/ 	.word	0xffffffff


	//   ....[10]....
        /*0088*/ 	.word	0x0500000f


	//   ....[11]....
        /*008c*/ 	.word	0x0500000f


	//   ....[12]....
        /*0090*/ 	.word	0x0500000f


	//   ....[13]....
        /*0094*/ 	.word	0x0500000f


	//   ....[14]....
        /*0098*/ 	.word	0x0500000f


	//   ....[15]....
        /*009c*/ 	.word	0x0500000f


	//   ....[16]....
        /*00a0*/ 	.word	0x0500000f


	//   ....[17]....
        /*00a4*/ 	.word	0x0500000f


	//   ....[18]....
        /*00a8*/ 	.word	0x0500000f


	//   ....[19]....
        /*00ac*/ 	.word	0x0500000f


	//----- nvinfo : EIATTR_COOP_GROUP_INSTR_OFFSETS
	.align		4
.L_1865:
        /*00b0*/ 	.byte	0x04, 0x28
        /*00b2*/ 	.short	(.L_1867 - .L_1866)


	//   ....[0]....
.L_1866:
        /*00b4*/ 	.word	0x00001180


	//   ....[1]....
        /*00b8*/ 	.word	0x000011c0


	//   ....[2]....
        /*00bc*/ 	.word	0x000011e0


	//   ....[3]....
        /*00c0*/ 	.word	0x00001200


	//   ....[4]....
        /*00c4*/ 	.word	0x00001220


	//   ....[5]....
        /*00c8*/ 	.word	0x00002460


	//   ....[6]....
        /*00cc*/ 	.word	0x00002480


	//   ....[7]....
        /*00d0*/ 	.word	0x000024a0


	//   ....[8]....
        /*00d4*/ 	.word	0x000024c0


	//   ....[9]....
        /*00d8*/ 	.word	0x000024e0


	//   ....[10]....
        /*00dc*/ 	.word	0x00004920


	//   ....[11]....
        /*00e0*/ 	.word	0x000049c0


	//   ....[12]....
        /*00e4*/ 	.word	0x00004a20


	//   ....[13]....
        /*00e8*/ 	.word	0x00004a80


	//   ....[14]....
        /*00ec*/ 	.word	0x00004ae0


	//   ....[15]....
        /*00f0*/ 	.word	0x00005d70


	//   ....[16]....
        /*00f4*/ 	.word	0x00005dd0


	//   ....[17]....
        /*00f8*/ 	.word	0x00005e30


	//   ....[18]....
        /*00fc*/ 	.word	0x00005e90


	//   ....[19]....
        /*0100*/ 	.word	0x00005ef0


	//----- nvinfo : EIATTR_VRC_CTA_INIT_COUNT
	.align		4
.L_1867:
        /*0104*/ 	.byte	0x02, 0x4a
	.zero		1
	.zero		1


	//----- nvinfo : EIATTR_SYSCALL_OFFSETS
	.align		4
        /*0108*/ 	.byte	0x04, 0x46
        /*010a*/ 	.short	(.L_1869 - .L_1868)


	//   ....[0]....
.L_1868:
        /*010c*/ 	.word	0x00000180


	//----- nvinfo : EIATTR_EXIT_INSTR_OFFSETS
	.align		4
.L_1869:
        /*0110*/ 	.byte	0x04, 0x1c
        /*0112*/ 	.short	(.L_1871 - .L_1870)


	//   ....[0]....
.L_1870:
        /*0114*/ 	.word	0x00000210


	//   ....[1]....
        /*0118*/ 	.word	0x000048c0


	//----- nvinfo : EIATTR_CRS_STACK_SIZE
	.align		4
.L_1871:
        /*011c*/ 	.byte	0x04, 0x1e
        /*011e*/ 	.short	(.L_1873 - .L_1872)
.L_1872:
        /*0120*/ 	.word	0x00000000


	//----- nvinfo : EIATTR_CBANK_PARAM_SIZE
	.align		4
.L_1873:
        /*0124*/ 	.byte	0x03, 0x19
        /*0126*/ 	.short	0x0030


	//----- nvinfo : EIATTR_PARAM_CBANK
	.align		4
        /*0128*/ 	.byte	0x04, 0x0a
        /*012a*/ 	.short	(.L_1875 - .L_1874)
	.align		4
.L_1874:
        /*012c*/ 	.word	index@(.nv.constant0._Z15SoftmaxWarpImplI10DirectLoadIffE11DirectStoreIffEfLi1ELi29ELi32ELi1ELb1EL9Algorithm0EEvT_T0_ll)
        /*0130*/ 	.short	0x0380
        /*0132*/ 	.short	0x0030


	//----- nvinfo : EIATTR_SW_WAR
	.align		4
.L_1875:
        /*0134*/ 	.byte	0x04, 0x36
        /*0136*/ 	.short	(.L_1877 - .L_1876)
.L_1876:
        /*0138*/ 	.word	0x00000008
.L_1877:


//--------------------- .nv.info._Z15SoftmaxWarpImplI10DirectLoadIffE11DirectStoreIffEfLi1ELi29ELi32ELi1ELb0EL9Algorithm0EEvT_T0_ll --------------------------
	.section	.nv.info._Z15SoftmaxWarpImplI10DirectLoadIffE11DirectStoreIffEfLi1ELi29ELi32ELi1ELb0EL9Algorithm0EEvT_T0_ll,"",@"SHT_CUDA_INFO"
	.sectionflags	@""
	.align	4


	//----- nvinfo : EIATTR_CUDA_API_VERSION
	.align		4
        /*0000*/ 	.byte	0x04, 0x37
        /*0002*/ 	.short	(.L_1879 - .L_1878)
.L_1878:
        /*0004*/ 	.word	0x00000082


	//----- nvinfo : EIATTR_KPARAM_INFO
	.align		4
.L_1879:
        /*0008*/ 	.byte	0x04, 0x17
        /*000a*/ 	.short	(.L_1881 - .L_1880)
.L_1880:
        /*000c*/ 	.word	0x00000000
        /*0010*/ 	.short	0x0003
        /*0012*/ 	.short	0x0028
        /*0014*/ 	.byte	0x00, 0xf0, 0x21, 0x00


	//----- nvinfo : EIATTR_KPARAM_INFO
	.align		4
.L_1881:
        /*0018*/ 	.byte	0x04, 0x17
        /*001a*/ 	.short	(.L_1883 - .L_1882)
.L_1882:
        /*001c*/ 	.word	0x00000000
        /*0020*/ 	.short	0x0002
        /*0022*/ 	.short	0x0020
        /*0024*/ 	.byte	0x00, 0xf0, 0x21, 0x00


	//----- nvinfo : EIATTR_KPARAM_INFO
	.align		4
.L_1883:
        /*0028*/ 	.byte	0x04, 0x17
        /*002a*/ 	.short	(.L_1885 - .L_1884)
.L_1884:
        /*002c*/ 	.word	0x00000000
        /*0030*/ 	.short	0x0001
        /*0032*/ 	.short	0x0010
        /*0034*/ 	.byte	0x00, 0xf0, 0x41, 0x00


	//----- nvinfo : EIATTR_KPARAM_INFO
	.align		4
.L_1885:
        /*0038*/ 	.byte	0x04, 0x17
        /*003a*/ 	.short	(.L_1887 - .L_1886)
.L_1886:
        /*003c*/ 	.word	0x00000000
        /*0040*/ 	.short	0x0000
        /*0042*/ 	.short	0x0000
        /*0044*/ 	.byte	0x00, 0xf0, 0x41, 0x00


	//----- nvinfo : EIATTR_SPARSE_MMA_MASK
	.align		4
.L_1887:
        /*0048*/ 	.byte	0x03, 0x50
        /*004a*/ 	.short	0x0000


	//----- nvinfo : EIATTR_MAXREG_COUNT
	.align		4
        /*004c*/ 	.byte	0x03, 0x1b
        /*004e*/ 	.short	0x00ff


	//----- nvinfo : EIATTR_EXTERNS
	.align		4
        /*0050*/ 	.byte	0x04, 0x0f
        /*0052*/ 	.short	(.L_1889 - .L_1888)


	//   ....[0]....
	.align		4
.L_1888:
        /*0054*/ 	.word	index@(__assertfail)


	//----- nvinfo : EIATTR_MERCURY_ISA_VERSION
	.align		4
.L_1889:
        /*0058*/ 	.byte	0x03, 0x5f
        /*005a*/ 	.short	0x0101


	//----- nvinfo : EIATTR_COOP_GROUP_MASK_REGIDS
	.align		4
        /*005c*/ 	.byte	0x04, 0x29
        /*005e*/ 	.short	(.L_1891 - .L_1890)


	//   ....[0]....
.L_1890:
        /*0060*/ 	.word	0xffffffff


	//   ....[1]....
        /*0064*/ 	.word	0xffffffff


	//   ....[2]....
        /*0068*/ 	.word	0xffffffff


	//   ....[3]....
        /*006c*/ 	.word	0xffffffff


	//   ....[4]....
        /*0070*/ 	.word	0xffffffff


	//   ....[5]....
        /*0074*/ 	.word	0xffffffff


	//   ....[6]....
        /*0078*/ 	.word	0xffffffff


	//   ....[7]....
        /*007c*/ 	.word	0xffffffff


	//   ....[8]....
        /*0080*/ 	.word	0xffffffff


	//   ....[9]....
        /*0084*/ 	.word	0xffffffff


	//   ....[10]....
        /*0088*/ 	.word	0x0500000f


	//   ....[11]....
        /*008c*/ 	.word	0x0500000f


	//   ....[12]....
        /*0090*/ 	.word	0x0500000f


	//   ....[13]....
        /*0094*/ 	.word	0x0500000f


	//   ....[14]....
        /*0098*/ 	.word	0x0500000f


	//   ....[15]....
        /*009c*/ 	.word	0x0500000f


	//   ....[16]....
        /*00a0*/ 	.word	0x0500000f


	//   ....[17]....
        /*00a4*/ 	.word	0x0500000f


	//   ....[18]....
        /*00a8*/ 	.word	0x0500000f


	//   ....[19]....
        /*00ac*/ 	.word	0x0500000f


	//----- nvinfo : EIATTR_COOP_GROUP_INSTR_OFFSETS
	.align		4
.L_1891:
        /*00b0*/ 	.byte	0x04, 0x28
        /*00b2*/ 	.short	(.L_1893 - .L_1892)


	//   ....[0]....
.L_1892:
        /*00b4*/ 	.word	0x000006a0


	//   ....[1]....
        /*00b8*/ 	.word	0x000006e0


	//   ....[2]....
        /*00bc*/ 	.word	0x00000700


	//   ....[3]....
        /*00c0*/ 	.word	0x00000720


	//   ....[4]....
        /*00c4*/ 	.word	0x00000740


	//   ....[5]....
        /*00c8*/ 	.word	0x00001980


	//   ....[6]....
        /*00cc*/ 	.word	0x000019a0


	//   ....[7]....
        /*00d0*/ 	.word	0x000019c0


	//   ....[8]....
        /*00d4*/ 	.word	0x000019e0


	//   ....[9]....
        /*00d8*/ 	.word	0x00001a00


	//   ....[10]....
        /*00dc*/ 	.word	0x00003800


	//   ....[11]....
        /*00e0*/ 	.word	0x00003890


	//   ....[12]....
        /*00e4*/ 	.word	0x000038f0


	//   ....[13]....
        /*00e8*/ 	.word	0x00003950


	//   ....[14]....
        /*00ec*/ 	.word	0x000039b0


	//   ....[15]....
        /*00f0*/ 	.word	0x00004c50


	//   ....[16]....
        /*00f4*/ 	.word	0x00004cb0


	//   ....[17]....
        /*00f8*/ 	.word	0x00004d10


	//   ....[18]....
        /*00fc*/ 	.word	0x00004d70


	//   ....[19]....
        /*0100*/ 	.word	0x00004dd0


	//----- nvinfo : EIATTR_VRC_CTA_INIT_COUNT
	.align		4
.L_1893:
        /*0104*/ 	.byte	0x02, 0x4a
	.zero		1
	.zero		1


	//----- nvinfo : EIATTR_SYSCALL_OFFSETS
	.align		4
        /*0108*/ 	.byte	0x04, 0x46
        /*010a*/ 	.short	(.L_1895 - .L_1894)


	//   ....[0]....
.L_1894:
        /*010c*/ 	.word	0x00000170


	//----- nvinfo : EIATTR_EXIT_INSTR_OFFSETS
	.align		4
.L_1895:
        /*0110*/ 	.byte	0x04, 0x1c
        /*0112*/ 	.short	(.L_1897 - .L_1896)


	//   ....[0]....
.L_1896:
        /*0114*/ 	.word	0x00000220


	//   ....[1]....
        /*0118*/ 	.word	0x000037a0


	//----- nvinfo : EIATTR_CRS_STACK_SIZE
	.align		4
.L_1897:
        /*011c*/ 	.byte	0x04, 0x1e
        /*011e*/ 	.short	(.L_1899 - .L_1898)
.L_1898:
        /*0120*/ 	.word	0x00000000


	//----- nvinfo : EIATTR_CBANK_PARAM_SIZE
	.align		4
.L_1899:
        /*0124*/ 	.byte	0x03, 0x19
        /*0126*/ 	.short	0x0030


	//----- nvinfo : EIATTR_PARAM_CBANK
	.align		4
        /*0128*/ 	.byte	0x04, 0x0a
        /*012a*/ 	.short	(.L_1901 - .L_1900)
	.align		4
.L_1900:
        /*012c*/ 	.word	index@(.nv.constant0._Z15SoftmaxWarpImplI10DirectLoadIffE11DirectStoreIffEfLi1ELi29ELi32ELi1ELb0EL9Algorithm0EEvT_T0_ll)
        /*0130*/ 	.short	0x0380
        /*0132*/ 	.short	0x0030


	//----- nvinfo : EIATTR_SW_WAR
	.align		4
.L_1901:
        /*0134*/ 	.byte	0x04, 0x36
        /*0136*/ 	.short	(.L_1903 - .L_1902)
.L_1902:
        /*0138*/ 	.word	0x00000008
.L_1903:


//--------------------- .nv.info._Z15SoftmaxWarpImplI10DirectLoadIffE11DirectStoreIffEfLi1ELi28ELi32ELi1ELb1EL9Algorithm0EEvT_T0_ll --------------------------
	.section	.nv.info._Z15SoftmaxWarpImplI10DirectLoadIffE11DirectStoreIffEfLi1ELi28ELi32ELi1ELb1EL9Algorithm0EEvT_T0_ll,"",@"SHT_CUDA_INFO"
	.sectionflags	@""
	.align	4


	//----- nvinfo : EIATTR_CUDA_API_VERSION
	.align		4
        /*0000*/ 	.byte	0x04, 0x37
        /*0002*/ 	.short	(.L_1905 - .L_1904)
.L_1904:
        /*0004*/ 	.word	0x00000082


	//----- nvinfo : EIATTR_KPARAM_INFO
	.align		4
.L_1905:
        /*0008*/ 	.byte	0x04, 0x17
        /*000a*/ 	.short	(.L_1907 - .L_1906)
.L_1906:
        /*000c*/ 	.word	0x00000000
        /*0010*/ 	.short	0x0003
        /*0012*/ 	.short	0x0028
        /*0014*/ 	.byte	0x00, 0xf0, 0x21, 0x00


	//----- nvinfo : EIATTR_KPARAM_INFO
	.align		4
.L_1907:
        /*0018*/ 	.byte	0x04, 0x17
        /*001a*/ 	.short	(.L_1909 - .L_1908)
.L_1908:
        /*001c*/ 	.word	0x00000000
        /*0020*/ 	.short	0x0002
        /*0022*/ 	.short	0x0020
        /*0024*/ 	.byte	0x00, 0xf0, 0x21, 0x00


	//----- nvinfo : EIATTR_KPARAM_INFO
	.align		4
.L_1909:
        /*0028*/ 	.byte	0x04, 0x17
        /*002a*/ 	.short	(.L_1911 - .L_1910)
.L_1910:
        /*002c*/ 	.word	0x00000000
        /*0030*/ 	.short	0x0001
        /*0032*/ 	.short	0x0010
        /*0034*/ 	.byte	0x00, 0xf0, 0x41, 0x00


	//----- nvinfo : EIATTR_KPARAM_INFO
	.align		4
.L_1911:
        /*0038*/ 	.byte	0x04, 0x17
        /*003a*/ 	.short	(.L_1913 - .L_1912)
.L_1912:
        /*003c*/ 	.word	0x00000000
        /*0040*/ 	.short	0x0000
        /*0042*/ 	.short	0x0000
        /*0044*/ 	.byte	0x00, 0xf0, 0x41, 0x00


	//----- nvinfo : EIATTR_SPARSE_MMA_MASK
	.align		4
.L_1913:
        /*0048*/ 	.byte	0x03, 0x50
        /*004a*/ 	.short	0x0000


	//----- nvinfo : EIATTR_MAXREG_COUNT
	.align		4
        /*004c*/ 	.byte	0x03, 0x1b
        /*004e*/ 	.short	0x00ff


	//----- nvinfo : EIATTR_EXTERNS
	.align		4
        /*0050*/ 	.byte	0x04, 0x0f
        /*0052*/ 	.short	(.L_1915 - .L_1914)


	//   ....[0]....
	.align		4
.L_1914:
        /*0054*/ 	.word	index@(__assertfail)


	//----- nvinfo : EIATTR_MERCURY_ISA_VERSION
	.align		4
.L_1915:
        /*0058*/ 	.byte	0x03, 0x5f
        /*005a*/ 	.short	0x0101


	//----- nvinfo : EIATTR_COOP_GROUP_MASK_REGIDS
	.align		4
        /*005c*/ 	.byte	0x04, 0x29
        /*005e*/ 	.short	(.L_1917 - .L_1916)


	//   ....[0]....
.L_1916:
        /*0060*/ 	.word	0xffffffff


	//   ....[1]....
        /*0064*/ 	.word	0xffffffff


	//   ....[2]....
        /*0068*/ 	.word	0xffffffff


	//   ....[3]....
        /*006c*/ 	.word	0xffffffff


	//   ....[4]....
        /*0070*/ 	.word	0xffffffff


	//   ....[5]....
        /*0074*/ 	.word	0xffffffff


	//   ....[6]....
        /*0078*/ 	.word	0xffffffff


	//   ....[7]....
        /*007c*/ 	.word	0xffffffff


	//   ....[8]....
        /*0080*/ 	.word	0xffffffff


	//   ....[9]....
        /*0084*/ 	.word	0xffffffff


	//   ....[10]....
        /*0088*/ 	.word	0x0500000f


	//   ....[11]....
        /*008c*/ 	.word	0x0500000f


	//   ....[12]....
        /*0090*/ 	.word	0x0500000f


	//   ....[13]....
        /*0094*/ 	.word	0x0500000f


	//   ....[14]....
        /*0098*/ 	.word	0x0500000f


	//   ....[15]....
        /*009c*/ 	.word	0x0500000f


	//   ....[16]....
        /*00a0*/ 	.word	0x0500000f


	//   ....[17]....
        /*00a4*/ 	.word	0x0500000f


	//   ....[18]....
        /*00a8*/ 	.word	0x0500000f


	//   ....[19]....
        /*00ac*/ 	.word	0x0500000f


	//----- nvinfo : EIATTR_COOP_GROUP_INSTR_OFFSETS
	.align		4
.L_1917:
        /*00b0*/ 	.byte	0x04, 0x28
        /*00b2*/ 	.short	(.L_1919 - .L_1918)


	//   ....[0]....
.L_1918:
        /*00b4*/ 	.word	0x00001100


	//   ....[1]....
        /*00b8*/ 	.word	0x00001140


	//   ....[2]....
        /*00bc*/ 	.word	0x00001160


	//   ....[3]....
        /*00c0*/ 	.word	0x00001180


	//   ....[4]....
        /*00c4*/ 	.word	0x000011a0


	//   ....[5]....
        /*00c8*/ 	.word	0x00002340


	//   ....[6]....
        /*00cc*/ 	.word	0x00002360


	//   ....[7]....
        /*00d0*/ 	.word	0x00002380


	//   ....[8]....
        /*00d4*/ 	.word	0x000023a0


	//   ....[9]....
        /*00d8*/ 	.word	0x000023c0


	//   ....[10]....
        /*00dc*/ 	.word	0x00004880


	//   ....[11]....
        /*00e0*/ 	.word	0x00004920


	//   ....[12]....
        /*00e4*/ 	.word	0x00004980


	//   ....[13]....
        /*00e8*/ 	.word	0x000049e0


	//   ....[14]....
        /*00ec*/ 	.word	0x00004a40


	//   ....[15]....
        /*00f0*/ 	.word	0x00005c30


	//   ....[16]....
        /*00f4*/ 	.word	0x00005c90


	//   ....[17]....
        /*00f8*/ 	.word	0x00005cf0


	//   ....[18]....
        /*00fc*/ 	.word	0x00005d50


	//   ....[19]....
        /*0100*/ 	.word	0x00005db0


	//----- nvinfo : EIATTR_VRC_CTA_INIT_COUNT
	.align		4
.L_1919:
        /*0104*/ 	.byte	0x02, 0x4a
	.zero		1
	.zero		1


	//----- nvinfo : EIATTR_SYSCALL_OFFSETS
	.align		4
        /*0108*/ 	.byte	0x04, 0x46
        /*010a*/ 	.short	(.L_1921 - .L_1920)


	//   ....[0]....
.L_1920:
        /*010c*/ 	.word	0x00000180


	//----- nvinfo : EIATTR_EXIT_INSTR_OFFSETS
	.align		4
.L_1921:
        /*0110*/ 	.byte	0x04, 0x1c
        /*0112*/ 	.short	(.L_1923 - .L_1922)


	//   ....[0]....
.L_1922:
        /*0114*/ 	.word	0x00000210


	//   ....[1]....
        /*0118*/ 	.word	0x00004820


	//----- nvinfo : EIATTR_CRS_STACK_SIZE
	.align		4
.L_1923:
        /*011c*/ 	.byte	0x04, 0x1e
        /*011e*/ 	.short	(.L_1925 - .L_1924)
.L_1924:
        /*0120*/ 	.word	0x00000000


	//----- nvinfo : EIATTR_CBANK_PARAM_SIZE
	.align		4
.L_1925:
        /*0124*/ 	.byte	0x03, 0x19
        /*0126*/ 	.short	0x0030


	//----- nvinfo : EIATTR_PARAM_CBANK
	.align		4
        /*0128*/ 	.byte	0x04, 0x0a
        /*012a*/ 	.short	(.L_1927 - .L_1926)
	.align		4
.L_1926:
        /*012c*/ 	.word	index@(.nv.constant0._Z15SoftmaxWarpImplI10DirectLoadIffE11DirectStoreIffEfLi1ELi28ELi32ELi1ELb1EL9Algorithm0EEvT_T0_ll)
        /*0130*/ 	.short	0x0380
        /*0132*/ 	.short	0x0030


	//----- nvinfo : EIATTR_SW_WAR
	.align		4
.L_1927:
        /*0134*/ 	.byte	0x04, 0x36
        /*0136*/ 	.short	(.L_1929 - .L_1928)
.L_1928:
        /*0138*/ 	.word	0x00000008
.L_1929:


//--------------------- .nv.info._Z15SoftmaxWarpImplI10DirectLoadIffE11DirectStoreIffEfLi1ELi28ELi32ELi1ELb0EL9Algorithm0EEvT_T0_ll --------------------------
	.section	.nv.info._Z15SoftmaxWarpImplI10DirectLoadIffE11DirectStoreIffEfLi1ELi28ELi32ELi1ELb0EL9Algorithm0EEvT_T0_ll,"",@"SHT_CUDA_INFO"
	.sectionflags	@""
	.align	4


	//----- nvinfo : EIATTR_CUDA_API_VERSION
	.align		4
        /*0000*/ 	.byte	0x04, 0x37
        /*0002*/ 	.short	(.L_1931 - .L_1930)
.L_1930:
        /*0004*/ 	.word	0x00000082


	//----- nvinfo : EIATTR_KPARAM_INFO
	.align		4
.L_1931:
        /*0008*/ 	.byte	0x04, 0x17
        /*000a*/ 	.short	(.L_1933 - .L_1932)
.L_1932:
        /*000c*/ 	.word	0x00000000
        /*0010*/ 	.short	0x0003
        /*0012*/ 	.short	0x0028
        /*0014*/ 	.byte	0x00, 0xf0, 0x21, 0x00


	//----- nvinfo : EIATTR_KPARAM_INFO
	.align		4
.L_1933:
        /*0018*/ 	.byte	0x04, 0x17
        /*001a*/ 	.short	(.L_1935 - .L_1934)
.L_1934:
        /*001c*/ 	.word	0x00000000
        /*0020*/ 	.short	0x0002
        /*0022*/ 	.short	0x0020
        /*0024*/ 	.byte	0x00, 0xf0, 0x21, 0x00


	//----- nvinfo : EIATTR_KPARAM_INFO
	.align		4
.L_1935:
        /*0028*/ 	.byte	0x04, 0x17
        /*002a*/ 	.short	(.L_1937 - .L_1936)
.L_1936:
        /*002c*/ 	.word	0x00000000
        /*0030*/ 	.short	0x0001
        /*0032*/ 	.short	0x0010
        /*0034*/ 	.byte	0x00, 0xf0, 0x41, 0x00


	//----- nvinfo : EIATTR_KPARAM_INFO
	.align		4
.L_1937:
        /*0038*/ 	.byte	0x04, 0x17
        /*003a*/ 	.short	(.L_1939 - .L_1938)
.L_1938:
        /*003c*/ 	.word	0x00000000
        /*0040*/ 	.short	0x0000
        /*0042*/ 	.short	0x0000
        /*0044*/ 	.byte	0x00, 0xf0, 0x41, 0x00


	//----- nvinfo : EIATTR_SPARSE_MMA_MASK
	.align		4
.L_1939:
        /*0048*/ 	.byte	0x03, 0x50
        /*004a*/ 	.short	0x0000


	//----- nvinfo : EIATTR_MAXREG_COUNT
	.align		4
        /*004c*/ 	.byte	0x03, 0x1b
        /*004e*/ 	.short	0x00ff


	//----- nvinfo : EIATTR_EXTERNS
	.align		4
        /*0050*/ 	.byte	0x04, 0x0f
        /*0052*/ 	.short	(.L_1941 - .L_1940)


	//   ....[0]....
	.align		4
.L_1940:
        /*0054*/ 	.word	index@(__assertfail)


	//----- nvinfo : EIATTR_MERCURY_ISA_VERSION
	.align		4
.L_1941:
        /*0058*/ 	.byte	0x03, 0x5f
        /*005a*/ 	.short	0x0101


	//----- nvinfo : EIATTR_COOP_GROUP_MASK_REGIDS
	.align		4
        /*005c*/ 	.byte	0x04, 0x29
        /*005e*/ 	.short	(.L_1943 - .L_1942)


	//   ....[0]....
.L_1942:
        /*0060*/ 	.word	0xffffffff


	//   ....[1]....
        /*0064*/ 	.word	0xffffffff


	//   ....[2]....
        /*0068*/ 	.word	0xffffffff


	//   ....[3]....
        /*006c*/ 	.word	0xffffffff


	//   ....[4]....
        /*0070*/ 	.word	0xffffffff


	//   ....[5]....
        /*0074*/ 	.word	0xffffffff


	//   ....[6]....
        /*0078*/ 	.word	0xffffffff


	//   ....[7]....
        /*007c*/ 	.word	0xffffffff


	//   ....[8]....
        /*0080*/ 	.word	0xffffffff


	//   ....[9]....
        /*0084*/ 	.word	0xffffffff


	//   ....[10]....
        /*0088*/ 	.word	0x0500000f


	//   ....[11]....
        /*008c*/ 	.word	0x0500000f


	//   ....[12]....
        /*0090*/ 	.word	0x0500000f


	//   ....[13]....
        /*0094*/ 	.word	0x0500000f


	//   ....[14]....
        /*0098*/ 	.word	0x0500000f


	//   ....[15]....
        /*009c*/ 	.word	0x0500000f


	//   ....[16]....
        /*00a0*/ 	.word	0x0500000f


	//   ....[17]....
        /*00a4*/ 	.word	0x0500000f


	//   ....[18]....
        /*00a8*/ 	.word	0x0500000f


	//   ....[19]....
        /*00ac*/ 	.word	0x0500000f


	//----- nvinfo : EIATTR_COOP_GROUP_INSTR_OFFSETS
	.align		4
.L_1943:
        /*00b0*/ 	.byte	0x04, 0x28
        /*00b2*/ 	.short	(.L_1945 - .L_1944)


	//   ....[0]....
.L_1944:
        /*00b4*/ 	.word	0x00000690


	//   ....[1]....
        /*00b8*/ 	.word	0x000006d0


	//   ....[2]....
        /*00bc*/ 	.word	0x000006f0


	//   ....[3]....
        /*00c0*/ 	.word	0x00000710


	//   ....[4]....
        /*00c4*/ 	.word	0x00000730


	//   ....[5]....
        /*00c8*/ 	.word	0x000018d0


	//   ....[6]....
        /*00cc*/ 	.word	0x000018f0


	//   ....[7]....
        /*00d0*/ 	.word	0x00001910


	//   ....[8]....
        /*00d4*/ 	.word	0x00001930


	//   ....[9]....
        /*00d8*/ 	.word	0x00001950


	//   ....[10]....
        /*00dc*/ 	.word	0x00003670


	//   ....[11]....
        /*00e0*/ 	.word	0x00003700


	//   ....[12]....
        /*00e4*/ 	.word	0x00003760


	//   ....[13]....
        /*00e8*/ 	.word	0x000037c0


	//   ....[14]....
        /*00ec*/ 	.word	0x00003820


	//   ....[15]....
        /*00f0*/ 	.word	0x00004a20


	//   ....[16]....
        /*00f4*/ 	.word	0x00004a80


	//   ....[17]....
        /*00f8*/ 	.word	0x00004ae0


	//   ....[18]....
        /*00fc*/ 	.word	0x00004b40


	//   ....[19]....
        /*0100*/ 	.word	0x00004ba0


	//----- nvinfo : EIATTR_VRC_CTA_INIT_COUNT
	.align		4
.L_1945:
        /*0104*/ 	.byte	0x02, 0x4a
	.zero		1
	.zero		1


	//----- nvinfo : EIATTR_SYSCALL_OFFSETS
	.align		4
        /*0108*/ 	.byte	0x04, 0x46
        /*010a*/ 	.short	(.L_1947 - .L_1946)


	//   ....[0]....
.L_1946:
        /*010c*/ 	.word	0x00000170


	//----- nvinfo : EIATTR_EXIT_INSTR_OFFSETS
	.align		4
.L_1947:
        /*0110*/ 	.byte	0x04, 0x1c
        /*0112*/ 	.short	(.L_1949 - .L_1948)


	//   ....[0]....
.L_1948:
        /*0114*/ 	.word	0x00000220


	//   ....[1]....
        /*0118*/ 	.word	0x00003610


	//----- nvinfo : EIATTR_CRS_STACK_SIZE
	.align		4
.L_1949:
        /*011c*/ 	.byte	0x04, 0x1e
        /*011e*/ 	.short	(.L_1951 - .L_1950)
.L_1950:
        /*0120*/ 	.word	0x00000000


	//----- nvinfo : EIATTR_CBANK_PARAM_SIZE
	.align		4
.L_1951:
        /*0124*/ 	.byte	0x03, 0x19
        /*0126*/ 	.short	0x0030


	//----- nvinfo : EIATTR_PARAM_CBANK
	.align		4
        /*0128*/ 	.byte	0x04, 0x0a
        /*012a*/ 	.short	(.L_1953 - .L_1952)
	.align		4
.L_1952:
        /*012c*/ 	.word	index@(.nv.constant0._Z15SoftmaxWarpImplI10DirectLoadIffE11DirectStoreIffEfLi1ELi28ELi32ELi1ELb0EL9Algorithm0EEvT_T0_ll)
        /*0130*/ 	.short	0x0380
        /*0132*/ 	.short	0x0030


	//----- nvinfo : EIATTR_SW_WAR
	.align		4
.L_1953:
        /*0134*/ 	.byte	0x04, 0x36
        /*0136*/ 	.short	(.L_1955 - .L_1954)
.L_1954:
        /*0138*/ 	.word	0x00000008
.L_1955:


//--------------------- .nv.info._Z15SoftmaxWarpImplI10DirectLoadIffE11DirectStoreIffEfLi1ELi27ELi32ELi1ELb1EL9Algorithm0EEvT_T0_ll --------------------------
	.section	.nv.info._Z15SoftmaxWarpImplI10DirectLoadIffE11DirectStoreIffEfLi1ELi27ELi32ELi1ELb1EL9Algorithm0EEvT_T0_ll,"",@"SHT_CUDA_INFO"
	.sectionflags	@""
	.align	4


	//----- nvinfo : EIATTR_CUDA_API_VERSION
	.align		4
        /*0000*/ 	.byte	0x04, 0x37
        /*0002*/ 	.short	(.L_1957 - .L_1956)
.L_1956:
        /*0004*/ 	.word	0x00000082


	//----- nvinfo : EIATTR_KPARAM_INFO
	.align		4
.L_1957:
        /*0008*/ 	.byte	0x04, 0x17
        /*000a*/ 	.short	(.L_1959 - .L_1958)
.L_1958:
        /*000c*/ 	.word	0x00000000
        /*0010*/ 	.short	0x0003
        /*0012*/ 	.short	0x0028
        /*0014*/ 	.byte	0x00, 0xf0, 0x21, 0x00


	//----- nvinfo : EIATTR_KPARAM_INFO
	.align		4
.L_1959:
        /*0018*/ 	.byte	0x04, 0x17
        /*001a*/ 	.short	(.L_1961 - .L_1960)
.L_1960:
        /*001c*/ 	.word	0x00000000
        /*0020*/ 	.short	0x0002
        /*0022*/ 	.short	0x0020
        /*0024*/ 	.byte	0x00, 0xf0, 0x21, 0x00


	//----- nvinfo : EIATTR_KPARAM_INFO
	.align		4
.L_1961:
        /*0028*/ 	.byte	0x04, 0x17
        /*002a*/ 	.short	(.L_1963 - .L_1962)
.L_1962:
        /*002c*/ 	.word	0x00000000
        /*0030*/ 	.short	0x0001
        /*0032*/ 	.short	0x0010
        /*0034*/ 	.byte	0x00, 0xf0, 0x41, 0x00


	//----- nvinfo : EIATTR_KPARAM_INFO
	.align		4
.L_1963:
        /*0038*/ 	.byte	0x04, 0x17
        /*003a*/ 	.short	(.L_1965 - .L_1964)
.L_1964:
        /*003c*/ 	.word	0x00000000
        /*0040*/ 	.short	0x0000
        /*0042*/ 	.short	0x0000
        /*0044*/ 	.byte	0x00, 0xf0, 0x41, 0x00


	//----- nvinfo : EIATTR_SPARSE_MMA_MASK
	.align		4
.L_1965:
        /*0048*/ 	.byte	0x03, 0x50
        /*004a*/ 	.short	0x0000


	//----- nvinfo : EIATTR_MAXREG_COUNT
	.align		4
        /*004c*/ 	.byte	0x03, 0x1b
        /*004e*/ 	.short	0x00ff


	//----- nvinfo : EIATTR_EXTERNS
	.align		4
        /*0050*/ 	.byte	0x04, 0x0f
        /*0052*/ 	.short	(.L_1967 - .L_1966)


	//   ....[0]....
	.align		4
.L_1966:
        /*0054*/ 	.word	index@(__assertfail)


	//----- nvinfo : EIATTR_MERCURY_ISA_VERSION
	.align		4
.L_1967:
        /*0058*/ 	.byte	0x03, 0x5f
        /*005a*/ 	.short	0x0101


	//----- nvinfo : EIATTR_COOP_GROUP_MASK_REGIDS
	.align		4
        /*005c*/ 	.byte	0x04, 0x29
        /*005e*/ 	.short	(.L_1969 - .L_1968)


	//   ....[0]....
.L_1968:
        /*0060*/ 	.word	0xffffffff


	//   ....[1]....
        /*0064*/ 	.word	0xffffffff


	//   ....[2]....
        /*0068*/ 	.word	0xffffffff


	//   ....[3]....
        /*006c*/ 	.word	0xffffffff


	//   ....[4]....
        /*0070*/ 	.word	0xffffffff


	//   ....[5]....
        /*0074*/ 	.word	0xffffffff


	//   ....[6]....
        /*0078*/ 	.word	0xffffffff


	//   ....[7]....
        /*007c*/ 	.word	0xffffffff


	//   ....[8]....
        /*0080*/ 	.word	0xffffffff


	//   ....[9]....
        /*0084*/ 	.word	0xffffffff


	//   ....[10]....
        /*0088*/ 	.word	0x0500000f


	//   ....[11]....
        /*008c*/ 	.word	0x0500000f


	//   ....[12]....
        /*0090*/ 	.word	0x0500000f


	//   ....[13]....
        /*0094*/ 	.word	0x0500000f


	//   ....[14]....
        /*0098*/ 	.word	0x0500000f


	//   ....[15]....
        /*009c*/ 	.word	0x0500000f


	//   ....[16]....
        /*00a0*/ 	.word	0x0500000f


	//   ....[17]....
        /*00a4*/ 	.word	0x0500000f


	//   ....[18]....
        /*00a8*/ 	.word	0x0500000f


	//   ....[19]....
        /*00ac*/ 	.word	0x0500000f


	//----- nvinfo : EIATTR_COOP_GROUP_INSTR_OFFSETS
	.align		4
.L_1969:
        /*00b0*/ 	.byte	0x04, 0x28
        /*00b2*/ 	.short	(.L_1971 - .L_1970)


	//   ....[0]....
.L_1970:
        /*00b4*/ 	.word	0x00001080


	//   ....[1]....
        /*00b8*/ 	.word	0x000010c0


	//   ....[2]....
        /*00bc*/ 	.word	0x000010e0


	//   ....[3]....
        /*00c0*/ 	.word	0x00001100


	//   ....[4]....
        /*00c4*/ 	.word	0x00001120


	//   ....[5]....
        /*00c8*/ 	.word	0x00002220


	//   ....[6]....
        /*00cc*/ 	.word	0x00002240


	//   ....[7]....
        /*00d0*/ 	.word	0x00002260


	//   ....[8]....
        /*00d4*/ 	.word	0x00002280


	//   ....[9]....
        /*00d8*/ 	.word	0x000022a0


	//   ....[10]....
        /*00dc*/ 	.word	0x000045b0


	//   ....[11]....
        /*00e0*/ 	.word	0x00004640


	//   ....[12]....
        /*00e4*/ 	.word	0x000046a0


	//   ....[13]....
        /*00e8*/ 	.word	0x00004700


	//   ....[14]....
        /*00ec*/ 	.word	0x00004760


	//   ....[15]....
        /*00f0*/ 	.word	0x000058c0


	//   ....[16]....
        /*00f4*/ 	.word	0x00005920


	//   ....[17]....
        /*00f8*/ 	.word	0x00005980


	//   ....[18]....
        /*00fc*/ 	.word	0x000059e0


	//   ....[19]....
        /*0100*/ 	.word	0x00005a40


	//----- nvinfo : EIATTR_VRC_CTA_INIT_COUNT
	.align		4
.L_1971:
        /*0104*/ 	.byte	0x02, 0x4a
	.zero		1
	.zero		1


	//----- nvinfo : EIATTR_SYSCALL_OFFSETS
	.align		4
        /*0108*/ 	.byte	0x04, 0x46
        /*010a*/ 	.short	(.L_1973 - .L_1972)


	//   ....[0]....
.L_1972:
        /*010c*/ 	.word	0x00000180


	//----- nvinfo : EIATTR_EXIT_INSTR_OFFSETS
	.align		4
.L_1973:
        /*0110*/ 	.byte	0x04, 0x1c
        /*0112*/ 	.short	(.L_1975 - .L_1974)


	//   ....[0]....
.L_1974:
        /*0114*/ 	.word	0x00000210


	//   ....[1]....
        /*0118*/ 	.word	0x00004550


	//----- nvinfo : EIATTR_CRS_STACK_SIZE
	.align		4
.L_1975:
        /*011c*/ 	.byte	0x04, 0x1e
        /*011e*/ 	.short	(.L_1977 - .L_1976)
.L_1976:
        /*0120*/ 	.word	0x00000000


	//----- nvinfo : EIATTR_CBANK_PARAM_SIZE
	.align		4
.L_1977:
        /*0124*/ 	.byte	0x03, 0x19
        /*0126*/ 	.short	0x0030


	//----- nvinfo : EIATTR_PARAM_CBANK
	.align		4
        /*0128*/ 	.byte	0x04, 0x0a
        /*012a*/ 	.short	(.L_1979 - .L_1978)
	.align		4
.L_1978:
        /*012c*/ 	.word	index@(.nv.constant0._Z15SoftmaxWarpImplI10DirectLoadIffE11DirectStoreIffEfLi1ELi27ELi32ELi1ELb1EL9Algorithm0EEvT_T0_ll)
        /*0130*/ 	.short	0x0380
        /*0132*/ 	.short	0x0030


	//----- nvinfo : EIATTR_SW_WAR
	.align		4
.L_1979:
        /*0134*/ 	.byte	0x04, 0x36
        /*0136*/ 	.short	(.L_1981 - .L_1980)
.L_1980:
        /*0138*/ 	.word	0x00000008
.L_1981:


//--------------------- .nv.info._Z15SoftmaxWarpImplI10DirectLoadIffE11DirectStoreIffEfLi1ELi27ELi32ELi1ELb0EL9Algorithm0EEvT_T0_ll --------------------------
	.section	.nv.info._Z15SoftmaxWarpImplI10DirectLoadIffE11DirectStoreIffEfLi1ELi27ELi32ELi1ELb0EL9Algorithm0EEvT_T0_ll,"",@"SHT_CUDA_INFO"
	.sectionflags	@""
	.align	4


	//----- nvinfo : EIATTR_CUDA_API_VERSION
	.align		4
        /*0000*/ 	.byte	0x04, 0x37
        /*0002*/ 	.short	(.L_1983 - .L_1982)
.L_1982:
        /*0004*/ 	.word	0x00000082


	//----- nvinfo : EIATTR_KPARAM_INFO
	.align		4
.L_1983:
        /*0008*/ 	.byte	0x04, 0x17
        /*000a*/ 	.short	(.L_1985 - .L_1984)
.L_1984:
        /*000c*/ 	.word	0x00000000
        /*0010*/ 	.short	0x0003
        /*0012*/ 	.short	0x0028
        /*0014*/ 	.byte	0x00, 0xf0, 0x21, 0x00


	//----- nvinfo : EIATTR_KPARAM_INFO
	.align		4
.L_1985:
        /*0018*/ 	.byte	0x04, 0x17
        /*001a*/ 	.short	(.L_1987 - .L_1986)
.L_1986:
        /*001c*/ 	.word	0x00000000
        /*0020*/ 	.short	0x0002
        /*0022*/ 	.short	0x0020
        /*0024*/ 	.byte	0x00, 0xf0, 0x21, 0x00


	//----- nvinfo : EIATTR_KPARAM_INFO
	.align		4
.L_1987:
        /*0028*/ 	.byte	0x04, 0x17
        /*002a*/ 	.short	(.L_1989 - .L_1988)
.L_1988:
        /*002c*/ 	.word	0x00000000
        /*0030*/ 	.short	0x0001
        /*0032*/ 	.short	0x0010
        /*0034*/ 	.byte	0x00, 0xf0, 0x41, 0x00


	//----- nvinfo : EIATTR_KPARAM_INFO
	.align		4
.L_1989:
        /*0038*/ 	.byte	0x04, 0x17
        /*003a*/ 	.short	(.L_1991 - .L_1990)
.L_1990:
        /*003c*/ 	.word	0x00000000
        /*0040*/ 	.short	0x0000
        /*0042*/ 	.short	0x0000
        /*0044*/ 	.byte	0x00, 0xf0, 0x41, 0x00


	//----- nvinfo : EIATTR_SPARSE_MMA_MASK
	.align		4
.L_1991:
        /*0048*/ 	.byte	0x03, 0x50
        /*004a*/ 	.short	0x0000


	//----- nvinfo : EIATTR_MAXREG_COUNT
	.align		4
        /*004c*/ 	.byte	0x03, 0x1b
        /*004e*/ 	.short	0x00ff


	//----- nvinfo : EIATTR_EXTERNS
	.align		4
        /*0050*/ 	.byte	0x04, 0x0f
        /*0052*/ 	.short	(.L_1993 - .L_1992)


	//   ....[0]....
	.align		4
.L_1992:
        /*0054*/ 	.word	index@(__assertfail)


	//----- nvinfo : EIATTR_MERCURY_ISA_VERSION
	.align		4
.L_1993:
        /*0058*/ 	.byte	0x03, 0x5f
        /*005a*/ 	.short	0x0101


	//----- nvinfo : EIATTR_COOP_GROUP_MASK_REGIDS
	.align		4
        /*005c*/ 	.byte	0x04, 0x29
        /*005e*/ 	.short	(.L_1995 - .L_1994)


	//   ....[0]....
.L_1994:
        /*0060*/ 	.word	0xffffffff


	//   ....[1]....
        /*0064*/ 	.word	0xffffffff


	//   ....[2]....
        /*0068*/ 	.word	0xffffffff


	//   ....[3]....
        /*006c*/ 	.word	0xffffffff


	//   ....[4]....
        /*0070*/ 	.word	0xffffffff


	//   ....[5]....
        /*0074*/ 	.word	0xffffffff


	//   ....[6]....
        /*0078*/ 	.word	0xffffffff


	//   ....[7]....
        /*007c*/ 	.word	0xffffffff


	//   ....[8]....
        /*0080*/ 	.word	0xffffffff


	//   ....[9]....
        /*0084*/ 	.word	0xffffffff


	//   ....[10]....
        /*0088*/ 	.word	0x0500000f


	//   ....[11]....
        /*008c*/ 	.word	0x0500000f


	//   ....[12]....
        /*0090*/ 	.word	0x0500000f


	//   ....[13]....
        /*0094*/ 	.word	0x0500000f


	//   ....[14]....
        /*0098*/ 	.word	0x0500000f


	//   ....[15]....
        /*009c*/ 	.word	0x0500000f


	//   ....[16]....
        /*00a0*/ 	.word	0x0500000f


	//   ....[17]....
        /*00a4*/ 	.word	0x0500000f


	//   ....[18]....
        /*00a8*/ 	.word	0x0500000f


	//   ....[19]....
        /*00ac*/ 	.word	0x0500000f


	//----- nvinfo : EIATTR_COOP_GROUP_INSTR_OFFSETS
	.align		4
.L_1995:
        /*00b0*/ 	.byte	0x04, 0x28
        /*00b2*/ 	.short	(.L_1997 - .L_1996)


	//   ....[0]....
.L_1996:
        /*00b4*/ 	.word	0x00000670


	//   ....[1]....
        /*00b8*/ 	.word	0x000006b0


	//   ....[2]....
        /*00bc*/ 	.word	0x000006d0


	//   ....[3]....
        /*00c0*/ 	.word	0x000006f0


	//   ....[4]....
        /*00c4*/ 	.word	0x00000710


	//   ....[5]....
        /*00c8*/ 	.word	0x00001810


	//   ....[6]....
        /*00cc*/ 	.word	0x00001830


	//   ....[7]....
        /*00d0*/ 	.word	0x00001850


	//   ....[8]....
        /*00d4*/ 	.word	0x00001870


	//   ....[9]....
        /*00d8*/ 	.word	0x00001890


	//   ....[10]....
        /*00dc*/ 	.word	0x00003660


	//   ....[11]....
        /*00e0*/ 	.word	0x000036f0


	//   ....[12]....
        /*00e4*/ 	.word	0x00003750


	//   ....[13]....
        /*00e8*/ 	.word	0x000037b0


	//   ....[14]....
        /*00ec*/ 	.word	0x00003810


	//   ....[15]....
        /*00f0*/ 	.word	0x00004970


	//   ....[16]....
        /*00f4*/ 	.word	0x000049d0


	//   ....[17]....
        /*00f8*/ 	.word	0x00004a30


	//   ....[18]....
        /*00fc*/ 	.word	0x00004a90


	//   ....[19]....
        /*0100*/ 	.word	0x00004af0


	//----- nvinfo : EIATTR_VRC_CTA_INIT_COUNT
	.align		4
.L_1997:
        /*0104*/ 	.byte	0x02, 0x4a
	.zero		1
	.zero		1


	//----- nvinfo : EIATTR_SYSCALL_OFFSETS
	.align		4
        /*0108*/ 	.byte	0x04, 0x46
        /*010a*/ 	.short	(.L_1999 - .L_1998)


	//   ....[0]....
.L_1998:
        /*010c*/ 	.word	0x00000170


	//----- nvinfo : EIATTR_EXIT_INSTR_OFFSETS
	.align		4
.L_1999:
        /*0110*/ 	.byte	0x04, 0x1c
        /*0112*/ 	.short	(.L_2001 - .L_2000)


	//   ....[0]....
.L_2000:
        /*0114*/ 	.word	0x00000220


	//   ....[1]....
        /*0118*/ 	.word	0x00003600


	//----- nvinfo : EIATTR_CRS_STACK_SIZE
	.align		4
.L_2001:
        /*011c*/ 	.byte	0x04, 0x1e
        /*011e*/ 	.short	(.L_2003 - .L_2002)
.L_2002:
        /*0120*/ 	.word	0x00000000


	//----- nvinfo : EIATTR_CBANK_PARAM_SIZE
	.align		4
.L_2003:
        /*0124*/ 	.byte	0x03, 0x19
        /*0126*/ 	.short	0x0030


	//----- nvinfo : EIATTR_PARAM_CBANK
	.align		4
        /*0128*/ 	.byte	0x04, 0x0a
        /*012a*/ 	.short	(.L_2005 - .L_2004)
	.align		4
.L_2004:
        /*012c*/ 	.word	index@(.nv.constant0._Z15SoftmaxWarpImplI10DirectLoadIffE11DirectStoreIffEfLi1ELi27ELi32ELi1ELb0EL9Algorithm0EEvT_T0_ll)
        /*0130*/ 	.short	0x0380
        /*0132*/ 	.short	0x0030


	//----- nvinfo : EIATTR_SW_WAR
	.align		4
.L_2005:
        /*0134*/ 	.byte	0x04, 0x36
        /*0136*/ 	.short	(.L_2007 - .L_2006)
.L_2006:
        /*0138*/ 	.word	0x00000008
.L_2007:


//--------------------- .nv.info._Z15SoftmaxWarpImplI10DirectLoadIffE11DirectStoreIffEfLi1ELi26ELi32ELi1ELb1EL9Algorithm0EEvT_T0_ll --------------------------
	.section	.nv.info._Z15SoftmaxWarpImplI10DirectLoadIffE11DirectStoreIffEfLi1ELi26ELi32ELi1ELb1EL9Algorithm0EEvT_T0_ll,"",@"SHT_CUDA_INFO"
	.sectionflags	@""
	.align	4


	//----- nvinfo : EIATTR_CUDA_API_VERSION
	.align		4
        /*0000*/ 	.byte	0x04, 0x37
        /*0002*/ 	.short	(.L_2009 - .L_2008)
.L_2008:
        /*0004*/ 	.word	0x00000082


	//----- nvinfo : EIATTR_KPARAM_INFO
	.align		4
.L_2009:
        /*0008*/ 	.byte	0x04, 0x17
        /*000a*/ 	.short	(.L_2011 - .L_2010)
.L_2010:
        /*000c*/ 	.word	0x00000000
        /*0010*/ 	.short	0x0003
        /*0012*/ 	.short	0x0028
        /*0014*/ 	.byte	0x00, 0xf0, 0x21, 0x00


	//----- nvinfo : EIATTR_KPARAM_INFO
	.align		4
.L_2011:
        /*0018*/ 	.byte	0x04, 0x17
        /*001a*/ 	.short	(.L_2013 - .L_2012)
.L_2012:
        /*001c*/ 	.word	0x00000000
        /*0020*/ 	.short	0x0002
        /*0022*/ 	.short	0x0020
        /*0024*/ 	.byte	0x00, 0xf0, 0x21, 0x00


	//----- nvinfo : EIATTR_KPARAM_INFO
	.align		4
.L_2013:
        /*0028*/ 	.byte	0x04, 0x17
        /*002a*/ 	.short	(.L_2015 - .L_2014)
.L_2014:
        /*002c*/ 	.word	0x00000000
        /*0030*/ 	.short	0x0001
        /*0032*/ 	.short	0x0010
        /*0034*/ 	.byte	0x00, 0xf0, 0x41, 0x00


	//----- nvinfo : EIATTR_KPARAM_INFO
	.align		4
.L_2015:
        /*0038*/ 	.byte	0x04, 0x17
        /*003a*/ 	.short	(.L_2017 - .L_2016)
.L_2016:
        /*003c*/ 	.word	0x00000000
        /*0040*/ 	.short	0x0000
        /*0042*/ 	.short	0x0000
        /*0044*/ 	.byte	0x00, 0xf0, 0x41, 0x00


	//----- nvinfo : EIATTR_SPARSE_MMA_MASK
	.align		4
.L_2017:
        /*0048*/ 	.byte	0x03, 0x50
        /*004a*/ 	.short	0x0000


	//----- nvinfo : EIATTR_MAXREG_COUNT
	.align		4
        /*004c*/ 	.byte	0x03, 0x1b
        /*004e*/ 	.short	0x00ff


	//----- nvinfo : EIATTR_EXTERNS
	.align		4
        /*0050*/ 	.byte	0x04, 0x0f
        /*0052*/ 	.short	(.L_2019 - .L_2018)


	//   ....[0]....
	.align		4
.L_2018:
        /*0054*/ 	.word	index@(__assertfail)


	//----- nvinfo : EIATTR_MERCURY_ISA_VERSION
	.align		4
.L_2019:
        /*0058*/ 	.byte	0x03, 0x5f
        /*005a*/ 	.short	0x0101


	//----- nvinfo : EIATTR_COOP_GROUP_MASK_REGIDS
	.align		4
        /*005c*/ 	.byte	0x04, 0x29
        /*005e*/ 	.short	(.L_2021 - .L_2020)


	//   ....[0]....
.L_2020:
        /*0060*/ 	.word	0xffffffff


	//   ....[1]....
        /*0064*/ 	.word	0xffffffff


	//   ....[2]....
        /*0068*/ 	.word	0xffffffff


	//   ....[3]....
        /*006c*/ 	.word	0xffffffff


	//   ....[4]....
        /*0070*/ 	.word	0xffffffff


	//   ....[5]....
        /*0074*/ 	.word	0xffffffff


	//   ....[6]....
        /*0078*/ 	.word	0xffffffff


	//   ....[7]....
        /*007c*/ 	.word	0xffffffff


	//   ....[8]....
        /*0080*/ 	.word	0xffffffff


	//   ....[9]....
        /*0084*/ 	.word	0xffffffff


	//   ....[10]....
        /*0088*/ 	.word	0x0500000f


	//   ....[11]....
        /*008c*/ 	.word	0x0500000f


	//   ....[12]....
        /*0090*/ 	.word	0x0500000f


	//   ....[13]....
        /*0094*/ 	.word	0x0500000f


	//   ....[14]....
        /*0098*/ 	.word	0x0500000f


	//   ....[15]....
        /*009c*/ 	.word	0x0500000f


	//   ....[16]....
        /*00a0*/ 	.word	0x0500000f


	//   ....[17]....
        /*00a4*/ 	.word	0x0500000f


	//   ....[18]....
        /*00a8*/ 	.word	0x0500000f


	//   ....[19]....
        /*00ac*/ 	.word	0x0500000f


	//----- nvinfo : EIATTR_COOP_GROUP_INSTR_OFFSETS
	.align		4
.L_2021:
        /*00b0*/ 	.byte	0x04, 0x28
        /*00b2*/ 	.short	(.L_2023 - .L_2022)


	//   ....[0]....
.L_2022:
        /*00b4*/ 	.word	0x00001010


	//   ....[1]....
        /*00b8*/ 	.word	0x00001040


	//   ....[2]....
        /*00bc*/ 	.word	0x00001070


	//   ....[3]....
        /*00c0*/ 	.word	0x00001090


	//   ....[4]....
        /*00c4*/ 	.word	0x000010b0


	//   ....[5]....
        /*00c8*/ 	.word	0x00002110


	//   ....[6]....
        /*00cc*/ 	.word	0x00002130


	//   ....[7]....
        /*00d0*/ 	.word	0x00002150


	//   ....[8]....
        /*00d4*/ 	.word	0x00002170


	//   ....[9]....
        /*00d8*/ 	.word	0x00002190


	//   ....[10]....
        /*00dc*/ 	.word	0x00004330


	//   ....[11]....
        /*00e0*/ 	.word	0x000043d0


	//   ....[12]....
        /*00e4*/ 	.word	0x00004430


	//   ....[13]....
        /*00e8*/ 	.word	0x00004490


	//   ....[14]....
        /*00ec*/ 	.word	0x000044f0


	//   ....[15]....
        /*00f0*/ 	.word	0x000055a0


	//   ....[16]....
        /*00f4*/ 	.word	0x00005600


	//   ....[17]....
        /*00f8*/ 	.word	0x00005660


	//   ....[18]....
        /*00fc*/ 	.word	0x000056c0


	//   ....[19]....
        /*0100*/ 	.word	0x00005720


	//----- nvinfo : EIATTR_VRC_CTA_INIT_COUNT
	.align		4
.L_2023:
        /*0104*/ 	.byte	0x02, 0x4a
	.zero		1
	.zero		1


	//----- nvinfo : EIATTR_SYSCALL_OFFSETS
	.align		4
        /*0108*/ 	.byte	0x04, 0x46
        /*010a*/ 	.short	(.L_2025 - .L_2024)


	//   ....[0]....
.L_2024:
        /*010c*/ 	.word	0x00000180


	//----- nvinfo : EIATTR_EXIT_INSTR_OFFSETS
	.align		4
.L_2025:
        /*0110*/ 	.byte	0x04, 0x1c
        /*0112*/ 	.short	(.L_2027 - .L_2026)


	//   ....[0]....
.L_2026:
        /*0114*/ 	.word	0x00000210


	//   ....[1]....
        /*0118*/ 	.word	0x000042d0


	//----- nvinfo : EIATTR_CRS_STACK_SIZE
	.align		4
.L_2027:
        /*011c*/ 	.byte	0x04, 0x1e
        /*011e*/ 	.short	(.L_2029 - .L_2028)
.L_2028:
        /*0120*/ 	.word	0x00000000


	//----- nvinfo : EIATTR_CBANK_PARAM_SIZE
	.align		4
.L_2029:
        /*0124*/ 	.byte	0x03, 0x19
        /*0126*/ 	.short	0x0030


	//----- nvinfo : EIATTR_PARAM_CBANK
	.align		4
        /*0128*/ 	.byte	0x04, 0x0a
        /*012a*/ 	.short	(.L_2031 - .L_2030)
	.align		4
.L_2030:
        /*012c*/ 	.word	index@(.nv.constant0._Z15SoftmaxWarpImplI10DirectLoadIffE11DirectStoreIffEfLi1ELi26ELi32ELi1ELb1EL9Algorithm0EEvT_T0_ll)
        /*0130*/ 	.short	0x0380
        /*0132*/ 	.short	0x0030


	//----- nvinfo : EIATTR_SW_WAR
	.align		4
.L_2031:
        /*0134*/ 	.byte	0x04, 0x36
        /*0136*/ 	.short	(.L_2033 - .L_2032)
.L_2032:
        /*0138*/ 	.word	0x00000008
.L_2033:


//--------------------- .nv.info._Z15SoftmaxWarpImplI10DirectLoadIffE11DirectStoreIffEfLi1ELi26ELi32ELi1ELb0EL9Algorithm0EEvT_T0_ll --------------------------
	.section	.nv.info._Z15SoftmaxWarpImplI10DirectLoadIffE11DirectStoreIffEfLi1ELi26ELi32ELi1ELb0EL9Algorithm0EEvT_T0_ll,"",@"SHT_CUDA_INFO"
	.sectionflags	@""
	.align	4


	//----- nvinfo : EIATTR_CUDA_API_VERSION
	.align		4
        /*0000*/ 	.byte	0x04, 0x37
        /*0002*/ 	.short	(.L_2035 - .L_2034)
.L_2034:
        /*0004*/ 	.word	0x00000082


	//----- nvinfo : EIATTR_KPARAM_INFO
	.align		4
.L_2035:
        /*0008*/ 	.byte	0x04, 0x17
        /*000a*/ 	.short	(.L_2037 - .L_2036)
.L_2036:
        /*000c*/ 	.word	0x00000000
        /*0010*/ 	.short	0x0003
        /*0012*/ 	.short	0x0028
        /*0014*/ 	.byte	0x00, 0xf0, 0x21, 0x00


	//----- nvinfo : EIATTR_KPARAM_INFO
	.align		4
.L_2037:
        /*0018*/ 	.byte	0x04, 0x17
        /*001a*/ 	.short	(.L_2039 - .L_2038)
.L_2038:
        /*001c*/ 	.word	0x00000000
        /*0020*/ 	.short	0x0002
        /*0022*/ 	.short	0x0020
        /*0024*/ 	.byte	0x00, 0xf0, 0x21, 0x00


	//----- nvinfo : EIATTR_KPARAM_INFO
	.align		4
.L_2039:
        /*0028*/ 	.byte	0x04, 0x17
        /*002a*/ 	.short	(.L_2041 - .L_2040)
.L_2040:
        /*002c*/ 	.word	0x00000000
        /*0030*/ 	.short	0x0001
        /*0032*/ 	.short	0x0010
        /*0034*/ 	.byte	0x00, 0xf0, 0x41, 0x00


	//----- nvinfo : EIATTR_KPARAM_INFO
	.align		4
.L_2041:
        /*0038*/ 	.byte	0x04, 0x17
        /*003a*/ 	.short	(.L_2043 - .L_2042)
.L_2042:
        /*003c*/ 	.word	0x00000000
        /*0040*/ 	.short	0x0000
        /*0042*/ 	.short	0x0000
        /*0044*/ 	.byte	0x00, 0xf0, 0x41, 0x00


	//----- nvinfo : EIATTR_SPARSE_MMA_MASK
	.align		4
.L_2043:
        /*0048*/ 	.byte	0x03, 0x50
        /*004a*/ 	.short	0x0000


	//----- nvinfo : EIATTR_MAXREG_COUNT
	.align		4
        /*004c*/ 	.byte	0x03, 0x1b
        /*004e*/ 	.short	0x00ff


	//----- nvinfo : EIATTR_EXTERNS
	.align		4
        /*0050*/ 	.byte	0x04, 0x0f
        /*0052*/ 	.short	(.L_2045 - .L_2044)


	//   ....[0]....
	.align		4
.L_2044:
        /*0054*/ 	.word	index@(__assertfail)


	//----- nvinfo : EIATTR_MERCURY_ISA_VERSION
	.align		4
.L_2045:
        /*0058*/ 	.byte	0x03, 0x5f
        /*005a*/ 	.short	0x0101


	//----- nvinfo : EIATTR_COOP_GROUP_MASK_REGIDS
	.align		4
        /*005c*/ 	.byte	0x04, 0x29
        /*005e*/ 	.short	(.L_2047 - .L_2046)


	//   ....[0]....
.L_2046:
        /*0060*/ 	.word	0xffffffff


	//   ....[1]....
        /*0064*/ 	.word	0xffffffff


	//   ....[2]....
        /*0068*/ 	.word	0xffffffff


	//   ....[3]....
        /*006c*/ 	.word	0xffffffff


	//   ....[4]....
        /*0070*/ 	.word	0xffffffff


	//   ....[5]....
        /*0074*/ 	.word	0xffffffff


	//   ....[6]....
        /*0078*/ 	.word	0xffffffff


	//   ....[7]....
        /*007c*/ 	.word	0xffffffff


	//   ....[8]....
        /*0080*/ 	.word	0xffffffff


	//   ....[9]....
        /*0084*/ 	.word	0xffffffff


	//   ....[10]....
        /*0088*/ 	.word	0x0500000f


	//   ....[11]....
        /*008c*/ 	.word	0x0500000f


	//   ....[12]....
        /*0090*/ 	.word	0x0500000f


	//   ....[13]....
        /*0094*/ 	.word	0x0500000f


	//   ....[14]....
        /*0098*/ 	.word	0x0500000f


	//   ....[15]....
        /*009c*/ 	.word	0x0500000f


	//   ....[16]....
        /*00a0*/ 	.word	0x0500000f


	//   ....[17]....
        /*00a4*/ 	.word	0x0500000f


	//   ....[18]....
        /*00a8*/ 	.word	0x0500000f


	//   ....[19]....
        /*00ac*/ 	.word	0x0500000f


	//----- nvinfo : EIATTR_COOP_GROUP_INSTR_OFFSETS
	.align		4
.L_2047:
        /*00b0*/ 	.byte	0x04, 0x28
        /*00b2*/ 	.short	(.L_2049 - .L_2048)


	//   ....[0]....
.L_2048:
        /*00b4*/ 	.word	0x00000660


	//   ....[1]....
        /*00b8*/ 	.word	0x000006a0


	//   ....[2]....
        /*00bc*/ 	.word	0x000006c0


	//   ....[3]....
        /*00c0*/ 	.word	0x000006e0


	//   ....[4]....
        /*00c4*/ 	.word	0x00000700


	//   ....[5]....
        /*00c8*/ 	.word	0x00001760


	//   ....[6]....
        /*00cc*/ 	.word	0x00001780


	//   ....[7]....
        /*00d0*/ 	.word	0x000017a0


	//   ....[8]....
        /*00d4*/ 	.word	0x000017c0


	//   ....[9]....
        /*00d8*/ 	.word	0x000017e0


	//   ....[10]....
        /*00dc*/ 	.word	0x000034b0


	//   ....[11]....
        /*00e0*/ 	.word	0x00003540


	//   ....[12]....
        /*00e4*/ 	.word	0x000035a0


	//   ....[13]....
        /*00e8*/ 	.word	0x00003600


	//   ....[14]....
        /*00ec*/ 	.word	0x00003660


	//   ....[15]....
        /*00f0*/ 	.word	0x00004720


	//   ....[16]....
        /*00f4*/ 	.word	0x00004780


	//   ....[17]....
        /*00f8*/ 	.word	0x000047e0


	//   ....[18]....
        /*00fc*/ 	.word	0x00004840


	//   ....[19]....
        /*0100*/ 	.word	0x000048a0


	//----- nvinfo : EIATTR_VRC_CTA_INIT_COUNT
	.align		4
.L_2049:
        /*0104*/ 	.byte	0x02, 0x4a
	.zero		1
	.zero		1


	//----- nvinfo : EIATTR_SYSCALL_OFFSETS
	.align		4
        /*0108*/ 	.byte	0x04, 0x46
        /*010a*/ 	.short	(.L_2051 - .L_2050)


	//   ....[0]....
.L_2050:
        /*010c*/ 	.word	0x00000170


	//----- nvinfo : EIATTR_EXIT_INSTR_OFFSETS
	.align		4
.L_2051:
        /*0110*/ 	.byte	0x04, 0x1c
        /*0112*/ 	.short	(.L_2053 - .L_2052)


	//   ....[0]....
.L_2052:
        /*0114*/ 	.word	0x00000220


	//   ....[1]....
        /*0118*/ 	.word	0x00003450


	//----- nvinfo : EIATTR_CRS_STACK_SIZE
	.align		4
.L_2053:
        /*011c*/ 	.byte	0x04, 0x1e
        /*011e*/ 	.short	(.L_2055 - .L_2054)
.L_2054:
        /*0120*/ 	.word	0x00000000


	//----- nvinfo : EIATTR_CBANK_PARAM_SIZE
	.align		4
.L_2055:
        /*0124*/ 	.byte	0x03, 0x19
        /*0126*/ 	.short	0x0030


	//----- nvinfo : EIATTR_PARAM_CBANK
	.align		4
        /*0128*/ 	.byte	0x04, 0x0a
        /*012a*/ 	.short	(.L_2057 - .L_2056)
	.align		4
.L_2056:
        /*012c*/ 	.word	index@(.nv.constant0._Z15SoftmaxWarpImplI10DirectLoadIffE11DirectStoreIffEfLi1ELi26ELi32ELi1ELb0EL9Algorithm0EEvT_T0_ll)
        /*0130*/ 	.short	0x0380
        /*0132*/ 	.short	0x0030


	//----- nvinfo : EIATTR_SW_WAR
	.align		4
.L_2057:
        /*0134*/ 	.byte	0x04, 0x36
        /*0136*/ 	.short	(.L_2059 - .L_2058)
.L_2058:
        /*0138*/ 	.word	0x00000008
.L_2059:


//--------------------- .nv.info._Z15SoftmaxWarpImplI10DirectLoadIffE11DirectStoreIffEfLi1ELi25ELi32ELi1ELb1EL9Algorithm0EEvT_T0_ll --------------------------
	.section	.nv.info._Z15SoftmaxWarpImplI10DirectLoadIffE11DirectStoreIffEfLi1ELi25ELi32ELi1ELb1EL9Algorithm0EEvT_T0_ll,"",@"SHT_CUDA_INFO"
	.sectionflags	@""
	.align	4


	//----- nvinfo : EIATTR_CUDA_API_VERSION
	.align		4
        /*0000*/ 	.byte	0x04, 0x37
        /*0002*/ 	.short	(.L_2061 - .L_2060)
.L_2060:
        /*0004*/ 	.word	0x00000082


	//----- nvinfo : EIATTR_KPARAM_INFO
	.align		4
.L_2061:
        /*0008*/ 	.byte	0x04, 0x17
        /*000a*/ 	.short	(.L_2063 - .L_2062)
.L_2062:
        /*000c*/ 	.word	0x00000000
        /*0010*/ 	.short	0x0003
        /*0012*/ 	.short	0x0028
        /*0014*/ 	.byte	0x00, 0xf0, 0x21, 0x00


	//----- nvinfo : EIATTR_KPARAM_INFO
	.align		4
.L_2063:
        /*0018*/ 	.byte	0x04, 0x17
        /*001a*/ 	.short	(.L_2065 - .L_2064)
.L_2064:
        /*001c*/ 	.word	0x00000000
        /*0020*/ 	.short	0x0002
        /*0022*/ 	.short	0x0020
        /*0024*/ 	.byte	0x00, 0xf0, 0x21, 0x00


	//----- nvinfo : EIATTR_KPARAM_INFO
	.align		4
.L_2065:
        /*0028*/ 	.byte	0x04, 0x17
        /*002a*/ 	.short	(.L_2067 - .L_2066)
.L_2066:
        /*002c*/ 	.word	0x00000000
        /*0030*/ 	.short	0x0001
        /*0032*/ 	.short	0x0010
        /*0034*/ 	.byte	0x00, 0xf0, 0x41, 0x00


	//----- nvinfo : EIATTR_KPARAM_INFO
	.align		4
.L_2067:
        /*0038*/ 	.byte	0x04, 0x17
        /*003a*/ 	.short	(.L_2069 - .L_2068)
.L_2068:
        /*003c*/ 	.word	0x00000000
        /*0040*/ 	.short	0x0000
        /*0042*/ 	.short	0x0000
        /*0044*/ 	.byte	0x00, 0xf0, 0x41, 0x00


	//----- nvinfo : EIATTR_SPARSE_MMA_MASK
	.align		4
.L_2069:
        /*0048*/ 	.byte	0x03, 0x50
        /*004a*/ 	.short	0x0000


	//----- nvinfo : EIATTR_MAXREG_COUNT
	.align		4
        /*004c*/ 	.byte	0x03, 0x1b
        /*004e*/ 	.short	0x00ff


	//----- nvinfo : EIATTR_EXTERNS
	.align		4
        /*0050*/ 	.byte	0x04, 0x0f
        /*0052*/ 	.short	(.L_2071 - .L_2070)


	//   ....[0]....
	.align		4
.L_2070:
        /*0054*/ 	.word	index@(__assertfail)


	//----- nvinfo : EIATTR_MERCURY_ISA_VERSION
	.align		4
.L_2071:
        /*0058*/ 	.byte	0x03, 0x5f
        /*005a*/ 	.short	0x0101


	//----- nvinfo : EIATTR_COOP_GROUP_MASK_REGIDS
	.align		4
        /*005c*/ 	.byte	0x04, 0x29
        /*005e*/ 	.short	(.L_2073 - .L_2072)


	//   ....[0]....
.L_2072:
        /*0060*/ 	.word	0xffffffff


	//   ....[1]....
        /*0064*/ 	.word	0xffffffff


	//   ....[2]....
        /*0068*/ 	.word	0xffffffff


	//   ....[3]....
        /*006c*/ 	.word	0xffffffff


	//   ....[4]....
        /*0070*/ 	.word	0xffffffff


	//   ....[5]....
        /*0074*/ 	.word	0xffffffff


	//   ....[6]....
        /*0078*/ 	.word	0xffffffff


	//   ....[7]....
        /*007c*/ 	.word	0xffffffff


	//   ....[8]....
        /*0080*/ 	.word	0xffffffff


	//   ....[9]....
        /*0084*/ 	.word	0xffffffff


	//   ....[10]....
        /*0088*/ 	.word	0x0500000f


	//   ....[11]....
        /*008c*/ 	.word	0x0500000f


	//   ....[12]....
        /*0090*/ 	.word	0x0500000f


	//   ....[13]....
        /*0094*/ 	.word	0x0500000f


	//   ....[14]....
        /*0098*/ 	.word	0x0500000f


	//   ....[15]....
        /*009c*/ 	.word	0x0500000f


	//   ....[16]....
        /*00a0*/ 	.word	0x0500000f


	//   ....[17]....
        /*00a4*/ 	.word	0x0500000f


	//   ....[18]....
        /*00a8*/ 	.word	0x0500000f


	//   ....[19]....
        /*00ac*/ 	.word	0x0500000f


	//----- nvinfo : EIATTR_COOP_GROUP_INSTR_OFFSETS
	.align		4
.L_2073:
        /*00b0*/ 	.byte	0x04, 0x28
        /*00b2*/ 	.short	(.L_2075 - .L_2074)


	//   ....[0]....
.L_2074:
        /*00b4*/ 	.word	0x00000f90


	//   ....[1]....
        /*00b8*/ 	.word	0x00000fd0


	//   ....[2]....
        /*00bc*/ 	.word	0x00000ff0


	//   ....[3]....
        /*00c0*/ 	.word	0x00001010


	//   ....[4]....
        /*00c4*/ 	.word	0x00001030


	//   ....[5]....
        /*00c8*/ 	.word	0x00001ff0


	//   ....[6]....
        /*00cc*/ 	.word	0x00002010


	//   ....[7]....
        /*00d0*/ 	.word	0x00002030


	//   ....[8]....
        /*00d4*/ 	.word	0x00002050


	//   ....[9]....
        /*00d8*/ 	.word	0x00002070


	//   ....[10]....
        /*00dc*/ 	.word	0x000040e0


	//   ....[11]....
        /*00e0*/ 	.word	0x00004180


	//   ....[12]....
        /*00e4*/ 	.word	0x000041e0


	//   ....[13]....
        /*00e8*/ 	.word	0x00004240


	//   ....[14]....
        /*00ec*/ 	.word	0x000042a0


	//   ....[15]....
        /*00f0*/ 	.word	0x000052b0


	//   ....[16]....
        /*00f4*/ 	.word	0x00005310


	//   ....[17]....
        /*00f8*/ 	.word	0x00005370


	//   ....[18]....
        /*00fc*/ 	.word	0x000053d0


	//   ....[19]....
        /*0100*/ 	.word	0x00005430


	//----- nvinfo : EIATTR_VRC_CTA_INIT_COUNT
	.align		4
.L_2075:
        /*0104*/ 	.byte	0x02, 0x4a
	.zero		1
	.zero		1


	//----- nvinfo : EIATTR_SYSCALL_OFFSETS
	.align		4
        /*0108*/ 	.byte	0x04, 0x46
        /*010a*/ 	.short	(.L_2077 - .L_2076)


	//   ....[0]....
.L_2076:
        /*010c*/ 	.word	0x00000180


	//----- nvinfo : EIATTR_EXIT_INSTR_OFFSETS
	.align		4
.L_2077:
        /*0110*/ 	.byte	0x04, 0x1c
        /*0112*/ 	.short	(.L_2079 - .L_2078)


	//   ....[0]....
.L_2078:
        /*0114*/ 	.word	0x00000210


	//   ....[1]....
        /*0118*/ 	.word	0x00004080


	//----- nvinfo : EIATTR_CRS_STACK_SIZE
	.align		4
.L_2079:
        /*011c*/ 	.byte	0x04, 0x1e
        /*011e*/ 	.short	(.L_2081 - .L_2080)
.L_2080:
        /*0120*/ 	.word	0x00000000


	//----- nvinfo : EIATTR_CBANK_PARAM_SIZE
	.align		4
.L_2081:
        /*0124*/ 	.byte	0x03, 0x19
        /*0126*/ 	.short	0x0030


	//----- nvinfo : EIATTR_PARAM_CBANK
	.align		4
        /*0128*/ 	.byte	0x04, 0x0a
        /*012a*/ 	.short	(.L_2083 - .L_2082)
	.align		4
.L_2082:
        /*012c*/ 	.word	index@(.nv.constant0._Z15SoftmaxWarpImplI10DirectLoadIffE11DirectStoreIffEfLi1ELi25ELi32ELi1ELb1EL9Algorithm0EEvT_T0_ll)
        /*0130*/ 	.short	0x0380
        /*0132*/ 	.short	0x0030


	//----- nvinfo : EIATTR_SW_WAR
	.align		4
.L_2083:
        /*0134*/ 	.byte	0x04, 0x36
        /*0136*/ 	.short	(.L_2085 - .L_2084)
.L_2084:
        /*0138*/ 	.word	0x00000008
.L_2085:


//--------------------- .nv.info._Z15SoftmaxWarpImplI10DirectLoadIffE11DirectStoreIffEfLi1ELi25ELi32ELi1ELb0EL9Algorithm0EEvT_T0_ll --------------------------
	.section	.nv.info._Z15SoftmaxWarpImplI10DirectLoadIffE11DirectStoreIffEfLi1ELi25ELi32ELi1ELb0EL9Algorithm0EEvT_T0_ll,"",@"SHT_CUDA_INFO"
	.sectionflags	@""
	.align	4


	//----- nvinfo : EIATTR_CUDA_API_VERSION
	.align		4
        /*0000*/ 	.byte	0x04, 0x37
        /*0002*/ 	.short	(.L_2087 - .L_2086)
.L_2086:
        /*0004*/ 	.word	0x00000082


	//----- nvinfo : EIATTR_KPARAM_INFO
	.align		4
.L_2087:
        /*0008*/ 	.byte	0x04, 0x17
        /*000a*/ 	.short	(.L_2089 - .L_2088)
.L_2088:
        /*000c*/ 	.word	0x00000000
        /*0010*/ 	.short	0x0003
        /*0012*/ 	.short	0x0028
        /*0014*/ 	.byte	0x00, 0xf0, 0x21, 0x00


	//----- nvinfo : EIATTR_KPARAM_INFO
	.align		4
.L_2089:
        /*0018*/ 	.byte	0x04, 0x17
        /*001a*/ 	.short	(.L_2091 - .L_2090)
.L_2090:
        /*001c*/ 	.word	0x00000000
        /*0020*/ 	.short	0x0002
        /*0022*/ 	.short	0x0020
        /*0024*/ 	.byte	0x00, 0xf0, 0x21, 0x00


	//----- nvinfo : EIATTR_KPARAM_INFO
	.align		4
.L_2091:
        /*0028*/ 	.byte	0x04, 0x17
        /*002a*/ 	.short	(.L_2093 - .L_2092)
.L_2092:
        /*002c*/ 	.word	0x00000000
        /*0030*/ 	.short	0x0001
        /*0032*/ 	.short	0x0010
        /*0034*/ 	.byte	0x00, 0xf0, 0x41, 0x00


	//----- nvinfo : EIATTR_KPARAM_INFO
	.align		4
.L_2093:
        /*0038*/ 	.byte	0x04, 0x17
        /*003a*/ 	.short	(.L_2095 - .L_2094)
.L_2094:
        /*003c*/ 	.word	0x00000000
        /*0040*/ 	.short	0x0000
        /*0042*/ 	.short	0x0000
        /*0044*/ 	.byte	0x00, 0xf0, 0x41, 0x00


	//----- nvinfo : EIATTR_SPARSE_MMA_MASK
	.align		4
.L_2095:
        /*0048*/ 	.byte	0x03, 0x50
        /*004a*/ 	.short	0x0000


	//----- nvinfo : EIATTR_MAXREG_COUNT
	.align		4
        /*004c*/ 	.byte	0x03, 0x1b
        /*004e*/ 	.short	0x00ff


	//----- nvinfo : EIATTR_EXTERNS
	.align		4
        /*0050*/ 	.byte	0x04, 0x0f
        /*0052*/ 	.short	(.L_2097 - .L_2096)


	//   ....[0]....
	.align		4
.L_2096:
        /*0054*/ 	.word	index@(__assertfail)


	//----- nvinfo : EIATTR_MERCURY_ISA_VERSION
	.align		4
.L_2097:
        /*0058*/ 	.byte	0x03, 0x5f
        /*005a*/ 	.short	0x0101


	//----- nvinfo : EIATTR_COOP_GROUP_MASK_REGIDS
	.align		4
        /*005c*/ 	.byte	0x04, 0x29
        /*005e*/ 	.short	(.L_2099 - .L_2098)


	//   ....[0]....
.L_2098:
        /*0060*/ 	.word	0xffffffff


	//   ....[1]....
        /*0064*/ 	.word	0xffffffff


	//   ....[2]....
        /*0068*/ 	.word	0xffffffff


	//   ....[3]....
        /*006c*/ 	.word	0xffffffff


	//   ....[4]....
        /*0070*/ 	.word	0xffffffff


	//   ....[5]....
        /*0074*/ 	.word	0xffffffff


	//   ....[6]....
        /*0078*/ 	.word	0xffffffff


	//   ....[7]....
        /*007c*/ 	.word	0xffffffff


	//   ....[8]....
        /*0080*/ 	.word	0xffffffff


	//   ....[9]....
        /*0084*/ 	.word	0xffffffff


	//   ....[10]....
        /*0088*/ 	.word	0x0500000f


	//   ....[11]....
        /*008c*/ 	.word	0x0500000f


	//   ....[12]....
        /*0090*/ 	.word	0x0500000f


	//   ....[13]....
        /*0094*/ 	.word	0x0500000f


	//   ....[14]....
        /*0098*/ 	.word	0x0500000f


	//   ....[15]....
        /*009c*/ 	.word	0x0500000f


	//   ....[16]....
        /*00a0*/ 	.word	0x0500000f


	//   ....[17]....
        /*00a4*/ 	.word	0x0500000f


	//   ....[18]....
        /*00a8*/ 	.word	0x0500000f


	//   ....[19]....
        /*00ac*/ 	.word	0x0500000f


	//----- nvinfo : EIATTR_COOP_GROUP_INSTR_OFFSETS
	.align		4
.L_2099:
        /*00b0*/ 	.byte	0x04, 0x28
        /*00b2*/ 	.short	(.L_2101 - .L_2100)


	//   ....[0]....
.L_2100:
        /*00b4*/ 	.word	0x00000640


	//   ....[1]....
        /*00b8*/ 	.word	0x00000680


	//   ....[2]....
        /*00bc*/ 	.word	0x000006a0


	//   ....[3]....
        /*00c0*/ 	.word	0x000006c0


	//   ....[4]....
        /*00c4*/ 	.word	0x000006e0


	//   ....[5]....
        /*00c8*/ 	.word	0x000016a0


	//   ....[6]....
        /*00cc*/ 	.word	0x000016c0


	//   ....[7]....
        /*00d0*/ 	.word	0x000016e0


	//   ....[8]....
        /*00d4*/ 	.word	0x00001700


	//   ....[9]....
        /*00d8*/ 	.word	0x00001720


	//   ....[10]....
        /*00dc*/ 	.word	0x000032e0


	//   ....[11]....
        /*00e0*/ 	.word	0x00003370


	//   ....[12]....
        /*00e4*/ 	.word	0x000033d0


	//   ....[13]....
        /*00e8*/ 	.word	0x00003430


	//   ....[14]....
        /*00ec*/ 	.word	0x00003490


	//   ....[15]....
        /*00f0*/ 	.word	0x000044b0


	//   ....[16]....
        /*00f4*/ 	.word	0x00004510


	//   ....[17]....
        /*00f8*/ 	.word	0x00004570


	//   ....[18]....
        /*00fc*/ 	.word	0x000045d0


	//   ....[19]....
        /*0100*/ 	.word	0x00004630


	//----- nvinfo : EIATTR_VRC_CTA_INIT_COUNT
	.align		4
.L_2101:
        /*0104*/ 	.byte	0x02, 0x4a
	.zero		1
	.zero		1


	//----- nvinfo : EIATTR_SYSCALL_OFFSETS
	.align		4
        /*0108*/ 	.byte	0x04, 0x46
        /*010a*/ 	.short	(.L_2103 - .L_2102)


	//   ....[0]....
.L_2102:
        /*010c*/ 	.word	0x00000170


	//----- nvinfo : EIATTR_EXIT_INSTR_OFFSETS
	.align		4
.L_2103:
        /*0110*/ 	.byte	0x04, 0x1c
        /*0112*/ 	.short	(.L_2105 - .L_2104)


	//   ....[0]....
.L_2104:
        /*0114*/ 	.word	0x00000220


	//   ....[1]....
        /*0118*/ 	.word	0x00003280


	//----- nvinfo : EIATTR_CRS_STACK_SIZE
	.align		4
.L_2105:
        /*011c*/ 	.byte	0x04, 0x1e
        /*011e*/ 	.short	(.L_2107 - .L_2106)
.L_2106:
        /*0120*/ 	.word	0x00000000


	//----- nvinfo : EIATTR_CBANK_PARAM_SIZE
	.align		4
.L_2107:
        /*0124*/ 	.byte	0x03, 0x19
        /*0126*/ 	.short	0x0030


	//----- nvinfo : EIATTR_PARAM_CBANK
	.align		4
        /*0128*/ 	.byte	0x04, 0x0a
        /*012a*/ 	.short	(.L_2109 - .L_2108)
	.align		4
.L_2108:
        /*012c*/ 	.word	index@(.nv.constant0._Z15SoftmaxWarpImplI10DirectLoadIffE11DirectStoreIffEfLi1ELi25ELi32ELi1ELb0EL9Algorithm0EEvT_T0_ll)
        /*0130*/ 	.short	0x0380
        /*0132*/ 	.short	0x0030


	//----- nvinfo : EIATTR_SW_WAR
	.align		4
.L_2109:
        /*0134*/ 	.byte	0x04, 0x36
        /*0136*/ 	.short	(.L_2111 - .L_2110)
.L_2110:
        /*0138*/ 	.word	0x00000008
.L_2111:


//--------------------- .nv.info._Z15SoftmaxWarpImplI10DirectLoadIffE11DirectStoreIffEfLi1ELi24ELi32ELi1ELb1EL9Algorithm0EEvT_T0_ll --------------------------
	.section	.nv.info._Z15SoftmaxWarpImplI10DirectLoadIffE11DirectStoreIffEfLi1ELi24ELi32ELi1ELb1EL9Algorithm0EEvT_T0_ll,"",@"SHT_CUDA_INFO"
	.sectionflags	@""
	.align	4


	//----- nvinfo : EIATTR_CUDA_API_VERSION
	.align		4
        /*0000*/ 	.byte	0x04, 0x37
        /*0002*/ 	.short	(.L_2113 - .L_2112)
.L_2112:
        /*0004*/ 	.word	0x00000082


	//----- nvinfo : EIATTR_KPARAM_INFO
	.align		4
.L_2113:
        /*0008*/ 	.byte	0x04, 0x17
        /*000a*/ 	.short	(.L_2115 - .L_2114)
.L_2114:
        /*000c*/ 	.word	0x00000000
        /*0010*/ 	.short	0x0003
        /*0012*/ 	.short	0x0028
        /*0014*/ 	.byte	0x00, 0xf0, 0x21, 0x00


	//----- nvinfo : EIATTR_KPARAM_INFO
	.align		4
.L_2115:
        /*0018*/ 	.byte	0x04, 0x17
        /*001a*/ 	.short	(.L_2117 - .L_2116)
.L_2116:
        /*001c*/ 	.word	0x00000000
        /*0020*/ 	.short	0x0002
        /*0022*/ 	.short	0x0020
        /*0024*/ 	.byte	0x00, 0xf0, 0x21, 0x00


	//----- nvinfo : EIATTR_KPARAM_INFO
	.align		4
.L_2117:
        /*0028*/ 	.byte	0x04, 0x17
        /*002a*/ 	.short	(.L_2119 - .L_2118)
.L_2118:
        /*002c*/ 	.word	0x00000000
        /*0030*/ 	.short	0x0001
        /*0032*/ 	.short	0x0010
        /*0034*/ 	.byte	0x00, 0xf0, 0x41, 0x00


	//----- nvinfo : EIATTR_KPARAM_INFO
	.align		4
.L_2119:
        /*0038*/ 	.byte	0x04, 0x17
        /*003a*/ 	.short	(.L_2121 - .L_2120)
.L_2120:
        /*003c*/ 	.word	0x00000000
        /*0040*/ 	.short	0x0000
        /*0042*/ 	.short	0x0000
        /*0044*/ 	.byte	0x00, 0xf0, 0x41, 0x00


	//----- nvinfo : EIATTR_SPARSE_MMA_MASK
	.align		4
.L_2121:
        /*0048*/ 	.byte	0x03, 0x50
        /*004a*/ 	.short	0x0000


	//----- nvinfo : EIATTR_MAXREG_COUNT
	.align		4
        /*004c*/ 	.byte	0x03, 0x1b
        /*004e*/ 	.short	0x00ff


	//----- nvinfo : EIATTR_EXTERNS
	.align		4
        /*0050*/ 	.byte	0x04, 0x0f
        /*0052*/ 	.short	(.L_2123 - .L_2122)


	//   ....[0]....
	.align		4
.L_2122:
        /*0054*/ 	.word	index@(__assertfail)


	//----- nvinfo : EIATTR_MERCURY_ISA_VERSION
	.align		4
.L_2123:
        /*0058*/ 	.byte	0x03, 0x5f
        /*005a*/ 	.short	0x0101


	//----- nvinfo : EIATTR_COOP_GROUP_MASK_REGIDS
	.align		4
        /*005c*/ 	.byte	0x04, 0x29
        /*005e*/ 	.short	(.L_2125 - .L_2124)


	//   ....[0]....
.L_2124:
        /*0060*/ 	.word	0xffffffff


	//   ....[1]....
        /*0064*/ 	.word	0xffffffff


	//   ....[2]....
        /*0068*/ 	.word	0xffffffff


	//   ....[3]....
        /*006c*/ 	.word	0xffffffff


	//   ....[4]....
        /*0070*/ 	.word	0xffffffff


	//   ....[5]....
        /*0074*/ 	.word	0xffffffff


	//   ....[6]....
        /*0078*/ 	.word	0xffffffff


	//   ....[7]....
        /*007c*/ 	.word	0xffffffff


	//   ....[8]....
        /*0080*/ 	.word	0xffffffff


	//   ....[9]....
        /*0084*/ 	.word	0xffffffff


	//   ....[10]....
        /*0088*/ 	.word	0x0500000f


	//   ....[11]....
        /*008c*/ 	.word	0x0500000f


	//   ....[12]....
        /*0090*/ 	.word	0x0500000f


	//   ....[13]....
        /*0094*/ 	.word	0x0500000f


	//   ....[14]....
        /*0098*/ 	.word	0x0500000f


	//   ....[15]....
        /*009c*/ 	.word	0x0500000f


	//   ....[16]....
        /*00a0*/ 	.word	0x0500000f


	//   ....[17]....
        /*00a4*/ 	.word	0x0500000f


	//   ....[18]....
        /*00a8*/ 	.word	0x0500000f


	//   ....[19]....
        /*00ac*/ 	.word	0x0500000f


	//----- nvinfo : EIATTR_COOP_GROUP_INSTR_OFFSETS
	.align		4
.L_2125:
        /*00b0*/ 	.byte	0x04, 0x28
        /*00b2*/ 	.short	(.L_2127 - .L_2126)


	//   ....[0]....
.L_2126:
        /*00b4*/ 	.word	0x00000f10


	//   ....[1]....
        /*00b8*/ 	.word	0x00000f50


	//   ....[2]....
        /*00bc*/ 	.word	0x00000f70


	//   ....[3]....
        /*00c0*/ 	.word	0x00000f90


	//   ....[4]....
        /*00c4*/ 	.word	0x00000fb0


	//   ....[5]....
        /*00c8*/ 	.word	0x00001ed0


	//   ....[6]....
        /*00cc*/ 	.word	0x00001ef0


	//   ....[7]....
        /*00d0*/ 	.word	0x00001f10


	//   ....[8]....
        /*00d4*/ 	.word	0x00001f30


	//   ....[9]....
        /*00d8*/ 	.word	0x00001f50


	//   ....[10]....
        /*00dc*/ 	.word	0x00003e80


	//   ....[11]....
        /*00e0*/ 	.word	0x00003f20


	//   ....[12]....
        /*00e4*/ 	.word	0x00003f80


	//   ....[13]....
        /*00e8*/ 	.word	0x00003fe0


	//   ....[14]....
        /*00ec*/ 	.word	0x00004040


	//   ....[15]....
        /*00f0*/ 	.word	0x00004fb0


	//   ....[16]....
        /*00f4*/ 	.word	0x00005010


	//   ....[17]....
        /*00f8*/ 	.word	0x00005070


	//   ....[18]....
        /*00fc*/ 	.word	0x000050d0


	//   ....[19]....
        /*0100*/ 	.word	0x00005130


	//----- nvinfo : EIATTR_VRC_CTA_INIT_COUNT
	.align		4
.L_2127:
        /*0104*/ 	.byte	0x02, 0x4a
	.zero		1
	.zero		1


	//----- nvinfo : EIATTR_SYSCALL_OFFSETS
	.align		4
        /*0108*/ 	.byte	0x04, 0x46
        /*010a*/ 	.short	(.L_2129 - .L_2128)


	//   ....[0]....
.L_2128:
        /*010c*/ 	.word	0x00000180


	//----- nvinfo : EIATTR_EXIT_INSTR_OFFSETS
	.align		4
.L_2129:
        /*0110*/ 	.byte	0x04, 0x1c
        /*0112*/ 	.short	(.L_2131 - .L_2130)


	//   ....[0]....
.L_2130:
        /*0114*/ 	.word	0x00000210


	//   ....[1]....
        /*0118*/ 	.word	0x00003e20


	//----- nvinfo : EIATTR_CRS_STACK_SIZE
	.align		4
.L_2131:
        /*011c*/ 	.byte	0x04, 0x1e
        /*011e*/ 	.short	(.L_2133 - .L_2132)
.L_2132:
        /*0120*/ 	.word	0x00000000


	//----- nvinfo : EIATTR_CBANK_PARAM_SIZE
	.align		4
.L_2133:
        /*0124*/ 	.byte	0x03, 0x19
        /*0126*/ 	.short	0x0030


	//----- nvinfo : EIATTR_PARAM_CBANK
	.align		4
        /*0128*/ 	.byte	0x04, 0x0a
        /*012a*/ 	.short	(.L_2135 - .L_2134)
	.align		4
.L_2134:
        /*012c*/ 	.word	index@(.nv.constant0._Z15SoftmaxWarpImplI10DirectLoadIffE11DirectStoreIffEfLi1ELi24ELi32ELi1ELb1EL9Algorithm0EEvT_T0_ll)
        /*0130*/ 	.short	0x0380
        /*0132*/ 	.short	0x0030


	//----- nvinfo : EIATTR_SW_WAR
	.align		4
.L_2135:
        /*0134*/ 	.byte	0x04, 0x36
        /*0136*/ 	.short	(.L_2137 - .L_2136)
.L_2136:
        /*0138*/ 	.word	0x00000008
.L_2137:


//--------------------- .nv.info._Z15SoftmaxWarpImplI10DirectLoadIffE11DirectStoreIffEfLi1ELi24ELi32ELi1ELb0EL9Algorithm0EEvT_T0_ll --------------------------
	.section	.nv.info._Z15SoftmaxWarpImplI10DirectLoadIffE11DirectStoreIffEfLi1ELi24ELi32ELi1ELb0EL9Algorithm0EEvT_T0_ll,"",@"SHT_CUDA_INFO"
	.sectionflags	@""
	.align	4


	//----- nvinfo : EIATTR_CUDA_API_VERSION
	.align		4
        /*0000*/ 	.byte	0x04, 0x37
        /*0002*/ 	.short	(.L_2139 - .L_2138)
.L_2138:
        /*0004*/ 	.word	0x00000082


	//----- nvinfo : EIATTR_KPARAM_INFO
	.align		4
.L_2139:
        /*0008*/ 	.byte	0x04, 0x17
        /*000a*/ 	.short	(.L_2141 - .L_2140)
.L_2140:
        /*000c*/ 	.word	0x00000000
        /*0010*/ 	.short	0x0003
        /*0012*/ 	.short	0x0028
        /*0014*/ 	.byte	0x00, 0xf0, 0x21, 0x00


	//----- nvinfo : EIATTR_KPARAM_INFO
	.align		4
.L_2141:
        /*0018*/ 	.byte	0x04, 0x17
        /*001a*/ 	.short	(.L_2143 - .L_2142)
.L_2142:
        /*001c*/ 	.word	0x00000000
        /*0020*/ 	.short	0x0002
        /*0022*/ 	.short	0x0020
        /*0024*/ 	.byte	0x00, 0xf0, 0x21, 0x00


	//----- nvinfo : EIATTR_KPARAM_INFO
	.align		4
.L_2143:
        /*0028*/ 	.byte	0x04, 0x17
        /*002a*/ 	.short	(.L_2145 - .L_2144)
.L_2144:
        /*002c*/ 	.word	0x00000000
        /*0030*/ 	.short	0x0001
        /*0032*/ 	.short	0x0010
        /*0034*/ 	.byte	0x00, 0xf0, 0x41, 0x00


	//----- nvinfo : EIATTR_KPARAM_INFO
	.align		4
.L_2145:
        /*0038*/ 	.byte	0x04, 0x17
        /*003a*/ 	.short	(.L_2147 - .L_2146)
.L_2146:
        /*003c*/ 	.word	0x00000000
        /*0040*/ 	.short	0x0000
        /*0042*/ 	.short	0x0000
        /*0044*/ 	.byte	0x00, 0xf0, 0x41, 0x00


	//----- nvinfo : EIATTR_SPARSE_MMA_MASK
	.align		4
.L_2147:
        /*0048*/ 	.byte	0x03, 0x50
        /*004a*/ 	.short	0x0000


	//----- nvinfo : EIATTR_MAXREG_COUNT
	.align		4
        /*004c*/ 	.byte	0x03, 0x1b
        /*004e*/ 	.short	0x00ff


	//----- nvinfo : EIATTR_EXTERNS
	.align		4
        /*0050*/ 	.byte	0x04, 0x0f
        /*0052*/ 	.short	(.L_2149 - .L_2148)


	//   ....[0]....
	.align		4
.L_2148:
        /*0054*/ 	.word	index@(__assertfail)


	//----- nvinfo : EIATTR_MERCURY_ISA_VERSION
	.align		4
.L_2149:
        /*0058*/ 	.byte	0x03, 0x5f
        /*005a*/ 	.short	0x0101


	//----- nvinfo : EIATTR_COOP_GROUP_MASK_REGIDS
	.align		4
        /*005c*/ 	.byte	0x04, 0x29
        /*005e*/ 	.short	(.L_2151 - .L_2150)


	//   ....[0]....
.L_2150:
        /*0060*/ 	.word	0xffffffff


	//   ....[1]....
        /*0064*/ 	.word	0xffffffff


	//   ....[2]....
        /*0068*/ 	.word	0xffffffff


	//   ....[3]....
        /*006c*/ 	.word	0xffffffff


	//   ....[4]....
        /*0070*/ 	.word	0xffffffff


	//   ....[5]....
        /*0074*/ 	.word	0xffffffff


	//   ....[6]....
        /*0078*/ 	.word	0xffffffff


	//   ....[7]....
        /*007c*/ 	.word	0xffffffff


	//   ....[8]....
        /*0080*/ 	.word	0xffffffff


	//   ....[9]....
        /*0084*/ 	.word	0xffffffff


	//   ....[10]....
        /*0088*/ 	.word	0x0500000f


	//   ....[11]....
        /*008c*/ 	.word	0x0500000f


	//   ....[12]....
        /*0090*/ 	.word	0x0500000f


	//   ....[13]....
        /*0094*/ 	.word	0x0500000f


	//   ....[14]....
        /*0098*/ 	.word	0x0500000f


	//   ....[15]....
        /*009c*/ 	.word	0x0500000f


	//   ....[16]....
        /*00a0*/ 	.word	0x0500000f


	//   ....[17]....
        /*00a4*/ 	.word	0x0500000f


	//   ....[18]....
        /*00a8*/ 	.word	0x0500000f


	//   ....[19]....
        /*00ac*/ 	.word	0x0500000f


	//----- nvinfo : EIATTR_COOP_GROUP_INSTR_OFFSETS
	.align		4
.L_2151:
        /*00b0*/ 	.byte	0x04, 0x28
        /*00b2*/ 	.short	(.L_2153 - .L_2152)


	//   ....[0]....
.L_2152:
        /*00b4*/ 	.word	0x00000630


	//   ....[1]....
        /*00b8*/ 	.word	0x00000670


	//   ....[2]....
        /*00bc*/ 	.word	0x00000690


	//   ....[3]....
        /*00c0*/ 	.word	0x000006b0


	//   ....[4]....
        /*00c4*/ 	.word	0x000006d0


	//   ....[5]....
        /*00c8*/ 	.word	0x000015f0


	//   ....[6]....
        /*00cc*/ 	.word	0x00001610


	//   ....[7]....
        /*00d0*/ 	.word	0x00001630


	//   ....[8]....
        /*00d4*/ 	.word	0x00001650


	//   ....[9]....
        /*00d8*/ 	.word	0x00001670


	//   ....[10]....
        /*00dc*/ 	.word	0x00002fd0


	//   ....[11]....
        /*00e0*/ 	.word	0x00003060


	//   ....[12]....
        /*00e4*/ 	.word	0x000030c0


	//   ....[13]....
        /*00e8*/ 	.word	0x00003120


	//   ....[14]....
        /*00ec*/ 	.word	0x00003180


	//   ....[15]....
        /*00f0*/ 	.word	0x00004100


	//   ....[16]....
        /*00f4*/ 	.word	0x00004160


	//   ....[17]....
        /*00f8*/ 	.word	0x000041c0


	//   ....[18]....
        /*00fc*/ 	.word	0x00004220


	//   ....[19]....
        /*0100*/ 	.word	0x00004280


	//----- nvinfo : EIATTR_VRC_CTA_INIT_COUNT
	.align		4
.L_2153:
        /*0104*/ 	.byte	0x02, 0x4a
	.zero		1
	.zero		1


	//----- nvinfo : EIATTR_SYSCALL_OFFSETS
	.align		4
        /*0108*/ 	.byte	0x04, 0x46
        /*010a*/ 	.short	(.L_2155 - .L_2154)


	//   ....[0]....
.L_2154:
        /*010c*/ 	.word	0x00000170


	//----- nvinfo : EIATTR_EXIT_INSTR_OFFSETS
	.align		4
.L_2155:
        /*0110*/ 	.byte	0x04, 0x1c
        /*0112*/ 	.short	(.L_2157 - .L_2156)


	//   ....[0]....
.L_2156:
        /*0114*/ 	.word	0x00000220


	//   ....[1]....
        /*0118*/ 	.word	0x00002f70


	//----- nvinfo : EIATTR_CRS_STACK_SIZE
	.align		4
.L_2157:
        /*011c*/ 	.byte	0x04, 0x1e
        /*011e*/ 	.short	(.L_2159 - .L_2158)
.L_2158:
        /*0120*/ 	.word	0x00000000


	//----- nvinfo : EIATTR_CBANK_PARAM_SIZE
	.align		4
.L_2159:
        /*0124*/ 	.byte	0x03, 0x19
        /*0126*/ 	.short	0x0030


	//----- nvinfo : EIATTR_PARAM_CBANK
	.align		4
        /*0128*/ 	.byte	0x04, 0x0a
        /*012a*/ 	.short	(.L_2161 - .L_2160)
	.align		4
.L_2160:
        /*012c*/ 	.word	index@(.nv.constant0._Z15SoftmaxWarpImplI10DirectLoadIffE11DirectStoreIffEfLi1ELi24ELi32ELi1ELb0EL9Algorithm0EEvT_T0_ll)
        /*0130*/ 	.short	0x0380
        /*0132*/ 	.short	0x0030


	//----- nvinfo : EIATTR_SW_WAR
	.align		4
.L_2161:
        /*0134*/ 	.byte	0x04, 0x36
        /*0136*/ 	.short	(.L_2163 - .L_2162)
.L_2162:
        /*0138*/ 	.word	0x00000008
.L_2163:


//--------------------- .nv.info._Z15SoftmaxWarpImplI10DirectLoadIffE11DirectStoreIffEfLi1ELi23ELi32ELi1ELb1EL9Algorithm0EEvT_T0_ll --------------------------
	.section	.nv.info._Z15SoftmaxWarpImplI10DirectLoadIffE11DirectStoreIffEfLi1ELi23ELi32ELi1ELb1EL9Algorithm0EEvT_T0_ll,"",@"SHT_CUDA_INFO"
	.sectionflags	@""
	.align	4


	//----- nvinfo : EIATTR_CUDA_API_VERSION
	.align		4
        /*0000*/ 	.byte	0x04, 0x37
        /*0002*/ 	.short	(.L_2165 - .L_2164)
.L_2164:
        /*0004*/ 	.word	0x00000082


	//----- nvinfo : EIATTR_KPARAM_INFO
	.align		4
.L_2165:
        /*0008*/ 	.byte	0x04, 0x17
        /*000a*/ 	.short	(.L_2167 - .L_2166)
.L_2166:
        /*000c*/ 	.word	0x00000000
        /*0010*/ 	.short	0x0003
        /*0012*/ 	.short	0x0028
        /*0014*/ 	.byte	0x00, 0xf0, 0x21, 0x00


	//----- nvinfo : EIATTR_KPARAM_INFO
	.align		4
.L_2167:
        /*0018*/ 	.byte	0x04, 0x17
        /*001a*/ 	.short	(.L_2169 - .L_2168)
.L_2168:
        /*001c*/ 	.word	0x00000000
        /*0020*/ 	.short	0x0002
        /*0022*/ 	.short	0x0020
        /*0024*/ 	.byte	0x00, 0xf0, 0x21, 0x00


	//----- nvinfo : EIATTR_KPARAM_INFO
	.align		4
.L_2169:
        /*0028*/ 	.byte	0x04, 0x17
        /*002a*/ 	.short	(.L_2171 - .L_2170)
.L_2170:
        /*002c*/ 	.word	0x00000000
        /*0030*/ 	.short	0x0001
        /*0032*/ 	.short	0x0010
        /*0034*/ 	.byte	0x00, 0xf0, 0x41, 0x00


	//----- nvinfo : EIATTR_KPARAM_INFO
	.align		4
.L_2171:
        /*0038*/ 	.byte	0x04, 0x17
        /*003a*/ 	.short	(.L_2173 - .L_2172)
.L_2172:
        /*003c*/ 	.word	0x00000000
        /*0040*/ 	.short	0x0000
        /*0042*/ 	.short	0x0000
        /*0044*/ 	.byte	0x00, 0xf0, 0x41, 0x00


	//----- nvinfo : EIATTR_SPARSE_MMA_MASK
	.align		4
.L_2173:
        /*0048*/ 	.byte	0x03, 0x50
        /*004a*/ 	.short	0x0000


	//----- nvinfo : EIATTR_MAXREG_COUNT
	.align		4
        /*004c*/ 	.byte	0x03, 0x1b
        /*004e*/ 	.short	0x00ff


	//----- nvinfo : EIATTR_EXTERNS
	.align		4
        /*0050*/ 	.byte	0x04, 0x0f
        /*0052*/ 	.short	(.L_2175 - .L_2174)


	//   ....[0]....
	.align		4
.L_2174:
        /*0054*/ 	.word	index@(__assertfail)


	//----- nvinfo : EIATTR_MERCURY_ISA_VERSION
	.align		4
.L_2175:
        /*0058*/ 	.byte	0x03, 0x5f
        /*005a*/ 	.short	0x0101


	//----- nvinfo : EIATTR_COOP_GROUP_MASK_REGIDS
	.align		4
        /*005c*/ 	.byte	0x04, 0x29
        /*005e*/ 	.short	(.L_2177 - .L_2176)


	//   ....[0]....
.L_2176:
        /*0060*/ 	.word	0xffffffff


	//   ....[1]....
        /*0064*/ 	.word	0xffffffff


	//   ....[2]....
        /*0068*/ 	.word	0xffffffff


	//   ....[3]....
        /*006c*/ 	.word	0xffffffff


	//   ....[4]....
        /*0070*/ 	.word	0xffffffff


	//   ....[5]....
        /*0074*/ 	.word	0xffffffff


	//   ....[6]....
        /*0078*/ 	.word	0xffffffff


	//   ....[7]....
        /*007c*/ 	.word	0xffffffff


	//   ....[8]....
        /*0080*/ 	.word	0xffffffff


	//   ....[9]....
        /*0084*/ 	.word	0xffffffff


	//   ....[10]....
        /*0088*/ 	.word	0x0500000f


	//   ....[11]....
        /*008c*/ 	.word	0x0500000f


	//   ....[12]....
        /*0090*/ 	.word	0x0500000f


	//   ....[13]....
        /*0094*/ 	.word	0x0500000f


	//   ....[14]....
        /*0098*/ 	.word	0x0500000f


	//   ....[15]....
        /*009c*/ 	.word	0x0500000f


	//   ....[16]....
        /*00a0*/ 	.word	0x0500000f


	//   ....[17]....
        /*00a4*/ 	.word	0x0500000f


	//   ....[18]....
        /*00a8*/ 	.word	0x0500000f


	//   ....[19]....
        /*00ac*/ 	.word	0x0500000f


	//----- nvinfo : EIATTR_COOP_GROUP_INSTR_OFFSETS
	.align		4
.L_2177:
        /*00b0*/ 	.byte	0x04, 0x28
        /*00b2*/ 	.short	(.L_2179 - .L_2178)


	//   ....[0]....
.L_2178:
        /*00b4*/ 	.word	0x00000e90


	//   ....[1]....
        /*00b8*/ 	.word	0x00000ed0


	//   ....[2]....
        /*00bc*/ 	.word	0x00000ef0


	//   ....[3]....
        /*00c0*/ 	.word	0x00000f10


	//   ....[4]....
        /*00c4*/ 	.word	0x00000f30


	//   ....[5]....
        /*00c8*/ 	.word	0x00001db0


	//   ....[6]....
        /*00cc*/ 	.word	0x00001dd0


	//   ....[7]....
        /*00d0*/ 	.word	0x00001df0


	//   ....[8]....
        /*00d4*/ 	.word	0x00001e10


	//   ....[9]....
        /*00d8*/ 	.word	0x00001e30


	//   ....[10]....
        /*00dc*/ 	.word	0x00003c20


	//   ....[11]....
        /*00e0*/ 	.word	0x00003cc0


	//   ....[12]....
        /*00e4*/ 	.word	0x00003d20


	//   ....[13]....
        /*00e8*/ 	.word	0x00003d80


	//   ....[14]....
        /*00ec*/ 	.word	0x00003de0


	//   ....[15]....
        /*00f0*/ 	.word	0x00004cb0


	//   ....[16]....
        /*00f4*/ 	.word	0x00004d10


	//   ....[17]....
        /*00f8*/ 	.word	0x00004d70


	//   ....[18]....
        /*00fc*/ 	.word	0x00004dd0


	//   ....[19]....
        /*0100*/ 	.word	0x00004e30


	//----- nvinfo : EIATTR_VRC_CTA_INIT_COUNT
	.align		4
.L_2179:
        /*0104*/ 	.byte	0x02, 0x4a
	.zero		1
	.zero		1


	//----- nvinfo : EIATTR_SYSCALL_OFFSETS
	.align		4
        /*0108*/ 	.byte	0x04, 0x46
        /*010a*/ 	.short	(.L_2181 - .L_2180)


	//   ....[0]....
.L_2180:
        /*010c*/ 	.word	0x00000180


	//----- nvinfo : EIATTR_EXIT_INSTR_OFFSETS
	.align		4
.L_2181:
        /*0110*/ 	.byte	0x04, 0x1c
        /*0112*/ 	.short	(.L_2183 - .L_2182)


	//   ....[0]....
.L_2182:
        /*0114*/ 	.word	0x00000230


	//   ....[1]....
        /*0118*/ 	.word	0x00003bc0


	//----- nvinfo : EIATTR_CRS_STACK_SIZE
	.align		4
.L_2183:
        /*011c*/ 	.byte	0x04, 0x1e
        /*011e*/ 	.short	(.L_2185 - .L_2184)
.L_2184:
        /*0120*/ 	.word	0x00000000


	//----- nvinfo : EIATTR_CBANK_PARAM_SIZE
	.align		4
.L_2185:
        /*0124*/ 	.byte	0x03, 0x19
        /*0126*/ 	.short	0x0030


	//----- nvinfo : EIATTR_PARAM_CBANK
	.align		4
        /*0128*/ 	.byte	0x04, 0x0a
        /*012a*/ 	.short	(.L_2187 - .L_2186)
	.align		4
.L_2186:
        /*012c*/ 	.word	index@(.nv.constant0._Z15SoftmaxWarpImplI10DirectLoadIffE11DirectStoreIffEfLi1ELi23ELi32ELi1ELb1EL9Algorithm0EEvT_T0_ll)
        /*0130*/ 	.short	0x0380
        /*0132*/ 	.short	0x0030


	//----- nvinfo : EIATTR_SW_WAR
	.align		4
.L_2187:
        /*0134*/ 	.byte	0x04, 0x36
        /*0136*/ 	.short	(.L_2189 - .L_2188)
.L_2188:
        /*0138*/ 	.word	0x00000008
.L_2189:


//--------------------- .nv.info._Z15SoftmaxWarpImplI10DirectLoadIffE11DirectStoreIffEfLi1ELi23ELi32ELi1ELb0EL9Algorithm0EEvT_T0_ll --------------------------
	.section	.nv.info._Z15SoftmaxWarpImplI10DirectLoadIffE11DirectStoreIffEfLi1ELi23ELi32ELi1ELb0EL9Algorithm0EEvT_T0_ll,"",@"SHT_CUDA_INFO"
	.sectionflags	@""
	.align	4


	//----- nvinfo : EIATTR_CUDA_API_VERSION
	.align		4
        /*0000*/ 	.byte	0x04, 0x37
        /*0002*/ 	.short	(.L_2191 - .L_2190)
.L_2190:
        /*0004*/ 	.word	0x00000082


	//----- nvinfo : EIATTR_KPARAM_INFO
	.align		4
.L_2191:
        /*0008*/ 	.byte	0x04, 0x17
        /*000a*/ 	.short	(.L_2193 - .L_2192)
.L_2192:
        /*000c*/ 	.word	0x00000000
        /*0010*/ 	.short	0x0003
        /*0012*/ 	.short	0x0028
        /*0014*/ 	.byte	0x00, 0xf0, 0x21, 0x00


	//----- nvinfo : EIATTR_KPARAM_INFO
	.align		4
.L_2193:
        /*0018*/ 	.byte	0x04, 0x17
        /*001a*/ 	.short	(.L_2195 - .L_2194)
.L_2194:
        /*001c*/ 	.word	0x00000000
        /*0020*/ 	.short	0x0002
        /*0022*/ 	.short	0x0020
        /*0024*/ 	.byte	0x00, 0xf0, 0x21, 0x00


	//----- nvinfo : EIATTR_KPARAM_INFO
	.align		4
.L_2195:
        /*0028*/ 	.byte	0x04, 0x17
        /*002a*/ 	.short	(.L_2197 - .L_2196)
.L_2196:
        /*002c*/ 	.word	0x00000000
        /*0030*/ 	.short	0x0001
        /*0032*/ 	.short	0x0010
        /*0034*/ 	.byte	0x00, 0xf0, 0x41, 0x00


	//----- nvinfo : EIATTR_KPARAM_INFO
	.align		4
.L_2197:
        /*0038*/ 	.byte	0x04, 0x17
        /*003a*/ 	.short	(.L_2199 - .L_2198)
.L_2198:
        /*003c*/ 	.word	0x00000000
        /*0040*/ 	.short	0x0000
        /*0042*/ 	.short	0x0000
        /*0044*/ 	.byte	0x00, 0xf0, 0x41, 0x00


	//----- nvinfo : EIATTR_SPARSE_MMA_MASK
	.align		4
.L_2199:
        /*0048*/ 	.byte	0x03, 0x50
        /*004a*/ 	.short	0x0000


	//----- nvinfo : EIATTR_MAXREG_COUNT
	.align		4
        /*004c*/ 	.byte	0x03, 0x1b
        /*004e*/ 	.short	0x00ff


	//----- nvinfo : EIATTR_EXTERNS
	.align		4
        /*0050*/ 	.byte	0x04, 0x0f
        /*0052*/ 	.short	(.L_2201 - .L_2200)


	//   ....[0]....
	.align		4
.L_2200:
        /*0054*/ 	.word	index@(__assertfail)


	//----- nvinfo : EIATTR_MERCURY_ISA_VERSION
	.align		4
.L_2201:
        /*0058*/ 	.byte	0x03, 0x5f
        /*005a*/ 	.short	0x0101


	//----- nvinfo : EIATTR_COOP_GROUP_MASK_REGIDS
	.align		4
        /*005c*/ 	.byte	0x04, 0x29
        /*005e*/ 	.short	(.L_2203 - .L_2202)


	//   ....[0]....
.L_2202:
        /*0060*/ 	.word	0xffffffff


	//   ....[1]....
        /*0064*/ 	.word	0xffffffff


	//   ....[2]....
        /*0068*/ 	.word	0xffffffff


	//   ....[3]....
        /*006c*/ 	.word	0xffffffff


	//   ....[4]....
        /*0070*/ 	.word	0xffffffff


	//   ....[5]....
        /*0074*/ 	.word	0xffffffff


	//   ....[6]....
        /*0078*/ 	.word	0xffffffff


	//   ....[7]....
        /*007c*/ 	.word	0xffffffff


	//   ....[8]....
        /*0080*/ 	.word	0xffffffff


	//   ....[9]....
        /*0084*/ 	.word	0xffffffff


	//   ....[10]....
        /*0088*/ 	.word	0x0500000f


	//   ....[11]....
        /*008c*/ 	.word	0x0500000f


	//   ....[12]....
        /*0090*/ 	.word	0x0500000f


	//   ....[13]....
        /*0094*/ 	.word	0x0500000f


	//   ....[14]....
        /*0098*/ 	.word	0x0500000f


	//   ....[15]....
        /*009c*/ 	.word	0x0500000f


	//   ....[16]....
        /*00a0*/ 	.word	0x0500000f


	//   ....[17]....
        /*00a4*/ 	.word	0x0500000f


	//   ....[18]....
        /*00a8*/ 	.word	0x0500000f


	//   ....[19]....
        /*00ac*/ 	.word	0x0500000f


	//----- nvinfo : EIATTR_COOP_GROUP_INSTR_OFFSETS
	.align		4
.L_2203:
        /*00b0*/ 	.byte	0x04, 0x28
        /*00b2*/ 	.short	(.L_2205 - .L_2204)


	//   ....[0]....
.L_2204:
        /*00b4*/ 	.word	0x00000620


	//   ....[1]....
        /*00b8*/ 	.word	0x00000660


	//   ....[2]....
        /*00bc*/ 	.word	0x00000680


	//   ....[3]....
        /*00c0*/ 	.word	0x000006a0


	//   ....[4]....
        /*00c4*/ 	.word	0x000006c0


	//   ....[5]....
        /*00c8*/ 	.word	0x00001540


	//   ....[6]....
        /*00cc*/ 	.word	0x00001560


	//   ....[7]....
        /*00d0*/ 	.word	0x00001580


	//   ....[8]....
        /*00d4*/ 	.word	0x000015a0


	//   ....[9]....
        /*00d8*/ 	.word	0x000015c0


	//   ....[10]....
        /*00dc*/ 	.word	0x00002fa0


	//   ....[11]....
        /*00e0*/ 	.word	0x00003030


	//   ....[12]....
        /*00e4*/ 	.word	0x00003090


	//   ....[13]....
        /*00e8*/ 	.word	0x000030f0


	//   ....[14]....
        /*00ec*/ 	.word	0x00003150


	//   ....[15]....
        /*00f0*/ 	.word	0x00004030


	//   ....[16]....
        /*00f4*/ 	.word	0x00004090


	//   ....[17]....
        /*00f8*/ 	.word	0x000040f0


	//   ....[18]....
        /*00fc*/ 	.word	0x00004150


	//   ....[19]....
        /*0100*/ 	.word	0x000041b0


	//----- nvinfo : EIATTR_VRC_CTA_INIT_COUNT
	.align		4
.L_2205:
        /*0104*/ 	.byte	0x02, 0x4a
	.zero		1
	.zero		1


	//----- nvinfo : EIATTR_SYSCALL_OFFSETS
	.align		4
        /*0108*/ 	.byte	0x04, 0x46
        /*010a*/ 	.short	(.L_2207 - .L_2206)


	//   ....[0]....
.L_2206:
        /*010c*/ 	.word	0x00000170


	//----- nvinfo : EIATTR_EXIT_INSTR_OFFSETS
	.align		4
.L_2207:
        /*0110*/ 	.byte	0x04, 0x1c
        /*0112*/ 	.short	(.L_2209 - .L_2208)


	//   ....[0]....
.L_2208:
        /*0114*/ 	.word	0x00000220


	//   ....[1]....
        /*0118*/ 	.word	0x00002f40


	//----- nvinfo : EIATTR_CRS_STACK_SIZE
	.align		4
.L_2209:
        /*011c*/ 	.byte	0x04, 0x1e
        /*011e*/ 	.short	(.L_2211 - .L_2210)
.L_2210:
        /*0120*/ 	.word	0x00000000


	//----- nvinfo : EIATTR_CBANK_PARAM_SIZE
	.align		4
.L_2211:
        /*0124*/ 	.byte	0x03, 0x19
        /*0126*/ 	.short	0x0030


	//----- nvinfo : EIATTR_PARAM_CBANK
	.align		4
        /*0128*/ 	.byte	0x04, 0x0a
        /*012a*/ 	.short	(.L_2213 - .L_2212)
	.align		4
.L_2212:
        /*012c*/ 	.word	index@(.nv.constant0._Z15SoftmaxWarpImplI10DirectLoadIffE11DirectStoreIffEfLi1ELi23ELi32ELi1ELb0EL9Algorithm0EEvT_T0_ll)
        /*0130*/ 	.short	0x0380
        /*0132*/ 	.short	0x0030


	//----- nvinfo : EIATTR_SW_WAR
	.align		4
.L_2213:
        /*0134*/ 	.byte	0x04, 0x36
        /*0136*/ 	.short	(.L_2215 - .L_2214)
.L_2214:
        /*0138*/ 	.word	0x00000008
.L_2215:


//--------------------- .nv.info._Z15SoftmaxWarpImplI10DirectLoadIffE11DirectStoreIffEfLi1ELi22ELi32ELi1ELb1EL9Algorithm0EEvT_T0_ll --------------------------
	.section	.nv.info._Z15SoftmaxWarpImplI10DirectLoadIffE11DirectStoreIffEfLi1ELi22ELi32ELi1ELb1EL9Algorithm0EEvT_T0_ll,"",@"SHT_CUDA_INFO"
	.sectionflags	@""
	.align	4


	//----- nvinfo : EIATTR_CUDA_API_VERSION
	.align		4
        /*0000*/ 	.byte	0x04, 0x37
        /*0002*/ 	.short	(.L_2217 - .L_2216)
.L_2216:
        /*0004*/ 	.word	0x00000082


	//----- nvinfo : EIATTR_KPARAM_INFO
	.align		4
.L_2217:
        /*0008*/ 	.byte	0x04, 0x17
        /*000a*/ 	.short	(.L_2219 - .L_2218)
.L_2218:
        /*000c*/ 	.word	0x00000000
        /*0010*/ 	.short	0x0003
        /*0012*/ 	.short	0x0028
        /*0014*/ 	.byte	0x00, 0xf0, 0x21, 0x00


	//----- nvinfo : EIATTR_KPARAM_INFO
	.align		4
.L_2219:
        /*0018*/ 	.byte	0x04, 0x17
        /*001a*/ 	.short	(.L_2221 - .L_2220)
.L_2220:
        /*001c*/ 	.word	0x00000000
        /*0020*/ 	.short	0x0002
        /*0022*/ 	.short	0x0020
        /*0024*/ 	.byte	0x00, 0xf0, 0x21, 0x00


	//----- nvinfo : EIATTR_KPARAM_INFO
	.align		4
.L_2221:
        /*0028*/ 	.byte	0x04, 0x17
        /*002a*/ 	.short	(.L_2223 - .L_2222)
.L_2222:
        /*002c*/ 	.word	0x00000000
        /*0030*/ 	.short	0x0001
        /*0032*/ 	.short	0x0010
        /*0034*/ 	.byte	0x00, 0xf0, 0x41, 0x00


	//----- nvinfo : EIATTR_KPARAM_INFO
	.align		4
.L_2223:
        /*0038*/ 	.byte	0x04, 0x17
        /*003a*/ 	.short	(.L_2225 - .L_2224)
.L_2224:
        /*003c*/ 	.word	0x00000000
        /*0040*/ 	.short	0x0000
        /*0042*/ 	.short	0x0000
        /*0044*/ 	.byte	0x00, 0xf0, 0x41, 0x00


	//----- nvinfo : EIATTR_SPARSE_MMA_MASK
	.align		4
.L_2225:
        /*0048*/ 	.byte	0x03, 0x50
        /*004a*/ 	.short	0x0000


	//----- nvinfo : EIATTR_MAXREG_COUNT
	.align		4
        /*004c*/ 	.byte	0x03, 0x1b
        /*004e*/ 	.short	0x00ff


	//----- nvinfo : EIATTR_EXTERNS
	.align		4
        /*0050*/ 	.byte	0x04, 0x0f
        /*0052*/ 	.short	(.L_2227 - .L_2226)


	//   ....[0]....
	.align		4
.L_2226:
        /*0054*/ 	.word	index@(__assertfail)


	//----- nvinfo : EIATTR_MERCURY_ISA_VERSION
	.align		4
.L_2227:
        /*0058*/ 	.byte	0x03, 0x5f
        /*005a*/ 	.short	0x0101


	//----- nvinfo : EIATTR_COOP_GROUP_MASK_REGIDS
	.align		4
        /*005c*/ 	.byte	0x04, 0x29
        /*005e*/ 	.short	(.L_2229 - .L_2228)


	//   ....[0]....
.L_2228:
        /*0060*/ 	.word	0xffffffff


	//   ....[1]....
        /*0064*/ 	.word	0xffffffff


	//   ....[2]....
        /*0068*/ 	.word	0xffffffff


	//   ....[3]....
        /*006c*/ 	.word	0xffffffff


	//   ....[4]....
        /*0070*/ 	.word	0xffffffff


	//   ....[5]....
        /*0074*/ 	.word	0xffffffff


	//   ....[6]....
        /*0078*/ 	.word	0xffffffff


	//   ....[7]....
        /*007c*/ 	.word	0xffffffff


	//   ....[8]....
        /*0080*/ 	.word	0xffffffff


	//   ....[9]....
        /*0084*/ 	.word	0xffffffff


	//   ....[10]....
        /*0088*/ 	.word	0x0500000f


	//   ....[11]....
        /*008c*/ 	.word	0x0500000f


	//   ....[12]....
        /*0090*/ 	.word	0x0500000f


	//   ....[13]....
        /*0094*/ 	.word	0x0500000f


	//   ....[14]....
        /*0098*/ 	.word	0x0500000f


	//   ....[15]....
        /*009c*/ 	.word	0x0500000f


	//   ....[16]....
        /*00a0*/ 	.word	0x0500000f


	//   ....[17]....
        /*00a4*/ 	.word	0x0500000f


	//   ....[18]....
        /*00a8*/ 	.word	0x0500000f


	//   ....[19]....
        /*00ac*/ 	.word	0x0500000f


	//----- nvinfo : EIATTR_COOP_GROUP_INSTR_OFFSETS
	.align		4
.L_2229:
        /*00b0*/ 	.byte	0x04, 0x28
        /*00b2*/ 	.short	(.L_2231 - .L_2230)


	//   ....[0]....
.L_2230:
        /*00b4*/ 	.word	0x00000e10


	//   ....[1]....
        /*00b8*/ 	.word	0x00000e50


	//   ....[2]....
        /*00bc*/ 	.word	0x00000e70


	//   ....[3]....
        /*00c0*/ 	.word	0x00000e90


	//   ....[4]....
        /*00c4*/ 	.word	0x00000eb0


	//   ....[5]....
        /*00c8*/ 	.word	0x00001c90


	//   ....[6]....
        /*00cc*/ 	.word	0x00001cb0


	//   ....[7]....
        /*00d0*/ 	.word	0x00001cd0


	//   ....[8]....
        /*00d4*/ 	.word	0x00001cf0


	//   ....[9]....
        /*00d8*/ 	.word	0x00001d10


	//   ....[10]....
        /*00dc*/ 	.word	0x000039c0


	//   ....[11]....
        /*00e0*/ 	.word	0x00003a60


	//   ....[12]....
        /*00e4*/ 	.word	0x00003ac0


	//   ....[13]....
        /*00e8*/ 	.word	0x00003b20


	//   ....[14]....
        /*00ec*/ 	.word	0x00003b80


	//   ....[15]....
        /*00f0*/ 	.word	0x000049b0


	//   ....[16]....
        /*00f4*/ 	.word	0x00004a10


	//   ....[17]....
        /*00f8*/ 	.word	0x00004a70


	//   ....[18]....
        /*00fc*/ 	.word	0x00004ad0


	//   ....[19]....
        /*0100*/ 	.word	0x00004b30


	//----- nvinfo : EIATTR_VRC_CTA_INIT_COUNT
	.align		4
.L_2231:
        /*0104*/ 	.byte	0x02, 0x4a
	.zero		1
	.zero		1


	//----- nvinfo : EIATTR_SYSCALL_OFFSETS
	.align		4
        /*0108*/ 	.byte	0x04, 0x46
        /*010a*/ 	.short	(.L_2233 - .L_2232)


	//   ....[0]....
.L_2232:
        /*010c*/ 	.word	0x00000180


	//----- nvinfo : EIATTR_EXIT_INSTR_OFFSETS
	.align		4
.L_2233:
        /*0110*/ 	.byte	0x04, 0x1c
        /*0112*/ 	.short	(.L_2235 - .L_2234)


	//   ....[0]....
.L_2234:
        /*0114*/ 	.word	0x00000230


	//   ....[1]....
        /*0118*/ 	.word	0x00003960


	//----- nvinfo : EIATTR_CRS_STACK_SIZE
	.align		4
.L_2235:
        /*011c*/ 	.byte	0x04, 0x1e
        /*011e*/ 	.short	(.L_2237 - .L_2236)
.L_2236:
        /*0120*/ 	.word	0x00000000


	//----- nvinfo : EIATTR_CBANK_PARAM_SIZE
	.align		4
.L_2237:
        /*0124*/ 	.byte	0x03, 0x19
        /*0126*/ 	.short	0x0030


	//----- nvinfo : EIATTR_PARAM_CBANK
	.align		4
        /*0128*/ 	.byte	0x04, 0x0a
        /*012a*/ 	.short	(.L_2239 - .L_2238)
	.align		4
.L_2238:
        /*012c*/ 	.word	index@(.nv.constant0._Z15SoftmaxWarpImplI10DirectLoadIffE11DirectStoreIffEfLi1ELi22ELi32ELi1ELb1EL9Algorithm0EEvT_T0_ll)
        /*0130*/ 	.short	0x0380
        /*0132*/ 	.short	0x0030


	//----- nvinfo : EIATTR_SW_WAR
	.align		4
.L_2239:
        /*0134*/ 	.byte	0x04, 0x36
        /*0136*/ 	.short	(.L_2241 - .L_2240)
.L_2240:
        /*0138*/ 	.word	0x00000008
.L_2241:


//--------------------- .nv.info._Z15SoftmaxWarpImplI10DirectLoadIffE11DirectStoreIffEfLi1ELi22ELi32ELi1ELb0EL9Algorithm0EEvT_T0_ll --------------------------
	.section	.nv.info._Z15SoftmaxWarpImplI10DirectLoadIffE11DirectStoreIffEfLi1ELi22ELi32ELi1ELb0EL9Algorithm0EEvT_T0_ll,"",@"SHT_CUDA_INFO"
	.sectionflags	@""
	.align	4


	//----- nvinfo : EIATTR_CUDA_API_VERSION
	.align		4
        /*0000*/ 	.byte	0x04, 0x37
        /*0002*/ 	.short	(.L_2243 - .L_2242)
.L_2242:
        /*0004*/ 	.word	0x00000082


	//----- nvinfo : EIATTR_KPARAM_INFO
	.align		4
.L_2243:
        /*0008*/ 	.byte	0x04, 0x17
        /*000a*/ 	.short	(.L_2245 - .L_2244)
.L_2244:
        /*000c*/ 	.word	0x00000000
        /*0010*/ 	.short	0x0003
        /*0012*/ 	.short	0x0028
        /*0014*/ 	.byte	0x00, 0xf0, 0x21, 0x00


	//----- nvinfo : EIATTR_KPARAM_INFO
	.align		4
.L_2245:
        /*0018*/ 	.byte	0x04, 0x17
        /*001a*/ 	.short	(.L_2247 - .L_2246)
.L_2246:
        /*001c*/ 	.word	0x00000000
        /*0020*/ 	.short	0x0002
        /*0022*/ 	.short	0x0020
        /*0024*/ 	.byte	0x00, 0xf0, 0x21, 0x00


	//----- nvinfo : EIATTR_KPARAM_INFO
	.align		4
.L_2247:
        /*0028*/ 	.byte	0x04, 0x17
        /*002a*/ 	.short	(.L_2249 - .L_2248)
.L_2248:
        /*002c*/ 	.word	0x00000000
        /*0030*/ 	.short	0x0001
        /*0032*/ 	.short	0x0010
        /*0034*/ 	.byte	0x00, 0xf0, 0x41, 0x00


	//----- nvinfo : EIATTR_KPARAM_INFO
	.align		4
.L_2249:
        /*0038*/ 	.byte	0x04, 0x17
        /*003a*/ 	.short	(.L_2251 - .L_2250)
.L_2250:
        /*003c*/ 	.word	0x00000000
        /*0040*/ 	.short	0x0000
        /*0042*/ 	.short	0x0000
        /*0044*/ 	.byte	0x00, 0xf0, 0x41, 0x00


	//----- nvinfo : EIATTR_SPARSE_MMA_MASK
	.align		4
.L_2251:
        /*0048*/ 	.byte	0x03, 0x50
        /*004a*/ 	.short	0x0000


	//----- nvinfo : EIATTR_MAXREG_COUNT
	.align		4
        /*004c*/ 	.byte	0x03, 0x1b
        /*004e*/ 	.short	0x00ff


	//----- nvinfo : EIATTR_EXTERNS
	.align		4
        /*0050*/ 	.byte	0x04, 0x0f
        /*0052*/ 	.short	(.L_2253 - .L_2252)


	//   ....[0]....
	.align		4
.L_2252:
        /*0054*/ 	.word	index@(__assertfail)


	//----- nvinfo : EIATTR_MERCURY_ISA_VERSION
	.align		4
.L_2253:
        /*0058*/ 	.byte	0x03, 0x5f
        /*005a*/ 	.short	0x0101


	//----- nvinfo : EIATTR_COOP_GROUP_MASK_REGIDS
	.align		4
        /*005c*/ 	.byte	0x04, 0x29
        /*005e*/ 	.short	(.L_2255 - .L_2254)


	//   ....[0]....
.L_2254:
        /*0060*/ 	.word	0xffffffff


	//   ....[1]....
        /*0064*/ 	.word	0xffffffff


	//   ....[2]....
        /*0068*/ 	.word	0xffffffff


	//   ....[3]....
        /*006c*/ 	.word	0xffffffff


	//   ....[4]....
        /*0070*/ 	.word	0xffffffff


	//   ....[5]....
        /*0074*/ 	.word	0xffffffff


	//   ....[6]....
        /*0078*/ 	.word	0xffffffff


	//   ....[7]....
        /*007c*/ 	.word	0xffffffff


	//   ....[8]....
        /*0080*/ 	.word	0xffffffff


	//   ....[9]....
        /*0084*/ 	.word	0xffffffff


	//   ....[10]....
        /*0088*/ 	.word	0x0500000f


	//   ....[11]....
        /*008c*/ 	.word	0x0500000f


	//   ....[12]....
        /*0090*/ 	.word	0x0500000f


	//   ....[13]....
        /*0094*/ 	.word	0x0500000f


	//   ....[14]....
        /*0098*/ 	.word	0x0500000f


	//   ....[15]....
        /*009c*/ 	.word	0x0500000f


	//   ....[16]....
        /*00a0*/ 	.word	0x0500000f


	//   ....[17]....
        /*00a4*/ 	.word	0x0500000f


	//   ....[18]....
        /*00a8*/ 	.word	0x0500000f


	//   ....[19]....
        /*00ac*/ 	.word	0x0500000f


	//----- nvinfo : EIATTR_COOP_GROUP_INSTR_OFFSETS
	.align		4
.L_2255:
        /*00b0*/ 	.byte	0x04, 0x28
        /*00b2*/ 	.short	(.L_2257 - .L_2256)


	//   ....[0]....
.L_2256:
        /*00b4*/ 	.word	0x00000600


	//   ....[1]....
        /*00b8*/ 	.word	0x00000630


	//   ....[2]....
        /*00bc*/ 	.word	0x00000660


	//   ....[3]....
        /*00c0*/ 	.word	0x00000680


	//   ....[4]....
        /*00c4*/ 	.word	0x000006a0


	//   ....[5]....
        /*00c8*/ 	.word	0x00001480


	//   ....[6]....
        /*00cc*/ 	.word	0x000014a0


	//   ....[7]....
        /*00d0*/ 	.word	0x000014c0


	//   ....[8]....
        /*00d4*/ 	.word	0x000014e0


	//   ....[9]....
        /*00d8*/ 	.word	0x00001500


	//   ....[10]....
        /*00dc*/ 	.word	0x00002dd0


	//   ....[11]....
        /*00e0*/ 	.word	0x00002e60


	//   ....[12]....
        /*00e4*/ 	.word	0x00002ec0


	//   ....[13]....
        /*00e8*/ 	.word	0x00002f20


	//   ....[14]....
        /*00ec*/ 	.word	0x00002f80


	//   ....[15]....
        /*00f0*/ 	.word	0x00003dc0


	//   ....[16]....
        /*00f4*/ 	.word	0x00003e20


	//   ....[17]....
        /*00f8*/ 	.word	0x00003e80


	//   ....[18]....
        /*00fc*/ 	.word	0x00003ee0


	//   ....[19]....
        /*0100*/ 	.word	0x00003f40


	//----- nvinfo : EIATTR_VRC_CTA_INIT_COUNT
	.align		4
.L_2257:
        /*0104*/ 	.byte	0x02, 0x4a
	.zero		1
	.zero		1


	//----- nvinfo : EIATTR_SYSCALL_OFFSETS
	.align		4
        /*0108*/ 	.byte	0x04, 0x46
        /*010a*/ 	.short	(.L_2259 - .L_2258)


	//   ....[0]....
.L_2258:
        /*010c*/ 	.word	0x00000170


	//----- nvinfo : EIATTR_EXIT_INSTR_OFFSETS
	.align		4
.L_2259:
        /*0110*/ 	.byte	0x04, 0x1c
        /*0112*/ 	.short	(.L_2261 - .L_2260)


	//   ....[0]....
.L_2260:
        /*0114*/ 	.word	0x00000220


	//   ....[1]....
        /*0118*/ 	.word	0x00002d70


	//----- nvinfo : EIATTR_CRS_STACK_SIZE
	.align		4
.L_2261:
        /*011c*/ 	.byte	0x04, 0x1e
        /*011e*/ 	.short	(.L_2263 - .L_2262)
.L_2262:
        /*0120*/ 	.word	0x00000000


	//----- nvinfo : EIATTR_CBANK_PARAM_SIZE
	.align		4
.L_2263:
        /*0124*/ 	.byte	0x03, 0x19
        /*0126*/ 	.short	0x0030


	//----- nvinfo : EIATTR_PARAM_CBANK
	.align		4
        /*0128*/ 	.byte	0x04, 0x0a
        /*012a*/ 	.short	(.L_2265 - .L_2264)
	.align		4
.L_2264:
        /*012c*/ 	.word	index@(.nv.constant0._Z15SoftmaxWarpImplI10DirectLoadIffE11DirectStoreIffEfLi1ELi22ELi32ELi1ELb0EL9Algorithm0EEvT_T0_ll)
        /*0130*/ 	.short	0x0380
        /*0132*/ 	.short	0x0030


	//----- nvinfo : EIATTR_SW_WAR
	.align		4
.L_2265:
        /*0134*/ 	.byte	0x04, 0x36
        /*0136*/ 	.short	(.L_2267 - .L_2266)
.L_2266:
        /*0138*/ 	.word	0x00000008
.L_2267:


//--------------------- .nv.info._Z15SoftmaxWarpImplI10DirectLoadIffE11DirectStoreIffEfLi1ELi21ELi32ELi1ELb1EL9Algorithm0EEvT_T0_ll --------------------------
	.section	.nv.info._Z15SoftmaxWarpImplI10DirectLoadIffE11DirectStoreIffEfLi1ELi21ELi32ELi1ELb1EL9Algorithm0EEvT_T0_ll,"",@"SHT_CUDA_INFO"
	.sectionflags	@""
	.align	4


	//----- nvinfo : EIATTR_CUDA_API_VERSION
	.align		4
        /*0000*/ 	.byte	0x04, 0x37
        /*0002*/ 	.short	(.L_2269 - .L_2268)
.L_2268:
        /*0004*/ 	.word	0x00000082


	//----- nvinfo : EIATTR_KPARAM_INFO
	.align		4
.L_2269:
        /*0008*/ 	.byte	0x04, 0x17
        /*000a*/ 	.short	(.L_2271 - .L_2270)
.L_2270:
        /*000c*/ 	.word	0x00000000
        /*0010*/ 	.short	0x0003
        /*0012*/ 	.short	0x0028
        /*0014*/ 	.byte	0x00, 0xf0, 0x21, 0x00


	//----- nvinfo : EIATTR_KPARAM_INFO
	.align		4
.L_2271:
        /*0018*/ 	.byte	0x04, 0x17
        /*001a*/ 	.short	(.L_2273 - .L_2272)
.L_2272:
        /*001c*/ 	.word	0x00000000
        /*0020*/ 	.short	0x0002
        /*0022*/ 	.short	0x0020
        /*0024*/ 	.byte	0x00, 0xf0, 0x21, 0x00


	//----- nvinfo : EIATTR_KPARAM_INFO
	.align		4
.L_2273:
        /*0028*/ 	.byte	0x04, 0x17
        /*002a*/ 	.short	(.L_2275 - .L_2274)
.L_2274:
        /*002c*/ 	.word	0x00000000
        /*0030*/ 	.short	0x0001
        /*0032*/ 	.short	0x0010
        /*0034*/ 	.byte	0x00, 0xf0, 0x41, 0x00


	//----- nvinfo : EIATTR_KPARAM_INFO
	.align		4
.L_2275:
        /*0038*/ 	.byte	0x04, 0x17
        /*003a*/ 	.short	(.L_2277 - .L_2276)
.L_2276:
        /*003c*/ 	.word	0x00000000
        /*0040*/ 	.short	0x0000
        /*0042*/ 	.short	0x0000
        /*0044*/ 	.byte	0x00, 0xf0, 0x41, 0x00


	//----- nvinfo : EIATTR_SPARSE_MMA_MASK
	.align		4
.L_2277:
        /*0048*/ 	.byte	0x03, 0x50
        /*004a*/ 	.short	0x0000


	//----- nvinfo : EIATTR_MAXREG_COUNT
	.align		4
        /*004c*/ 	.byte	0x03, 0x1b
        /*004e*/ 	.short	0x00ff


	//----- nvinfo : EIATTR_EXTERNS
	.align		4
        /*0050*/ 	.byte	0x04, 0x0f
        /*0052*/ 	.short	(.L_2279 - .L_2278)


	//   ....[0]....
	.align		4
.L_2278:
        /*0054*/ 	.word	index@(__assertfail)


	//----- nvinfo : EIATTR_MERCURY_ISA_VERSION
	.align		4
.L_2279:
        /*0058*/ 	.byte	0x03, 0x5f
        /*005a*/ 	.short	0x0101


	//----- nvinfo : EIATTR_COOP_GROUP_MASK_REGIDS
	.align		4
        /*005c*/ 	.byte	0x04, 0x29
        /*005e*/ 	.short	(.L_2281 - .L_2280)


	//   ....[0]....
.L_2280:
        /*0060*/ 	.word	0xffffffff


	//   ....[1]....
        /*0064*/ 	.word	0xffffffff


	//   ....[2]....
        /*0068*/ 	.word	0xffffffff


	//   ....[3]....
        /*006c*/ 	.word	0xffffffff


	//   ....[4]....
        /*0070*/ 	.word	0xffffffff


	//   ....[5]....
        /*0074*/ 	.word	0xffffffff


	//   ....[6]....
        /*0078*/ 	.word	0xffffffff


	//   ....[7]....
        /*007c*/ 	.word	0xffffffff


	//   ....[8]....
        /*0080*/ 	.word	0xffffffff


	//   ....[9]....
        /*0084*/ 	.word	0xffffffff


	//   ....[10]....
        /*0088*/ 	.word	0x0500000f


	//   ....[11]....
        /*008c*/ 	.word	0x0500000f


	//   ....[12]....
        /*0090*/ 	.word	0x0500000f


	//   ....[13]....
        /*0094*/ 	.word	0x0500000f


	//   ....[14]....
        /*0098*/ 	.word	0x0500000f


	//   ....[15]....
        /*009c*/ 	.word	0x0500000f


	//   ....[16]....
        /*00a0*/ 	.word	0x0500000f


	//   ....[17]....
        /*00a4*/ 	.word	0x0500000f


	//   ....[18]....
        /*00a8*/ 	.word	0x0500000f


	//   ....[19]....
        /*00ac*/ 	.word	0x0500000f


	//----- nvinfo : EIATTR_COOP_GROUP_INSTR_OFFSETS
	.align		4
.L_2281:
        /*00b0*/ 	.byte	0x04, 0x28
        /*00b2*/ 	.short	(.L_2283 - .L_2282)


	//   ....[0]....
.L_2282:
        /*00b4*/ 	.word	0x00000d90


	//   ....[1]....
        /*00b8*/ 	.word	0x00000dd0


	//   ....[2]....
        /*00bc*/ 	.word	0x00000df0


	//   ....[3]....
        /*00c0*/ 	.word	0x00000e10


	//   ....[4]....
        /*00c4*/ 	.word	0x00000e30


	//   ....[5]....
        /*00c8*/ 	.word	0x00001b70


	//   ....[6]....
        /*00cc*/ 	.word	0x00001b90


	//   ....[7]....
        /*00d0*/ 	.word	0x00001bb0


	//   ....[8]....
        /*00d4*/ 	.word	0x00001bd0


	//   ....[9]....
        /*00d8*/ 	.word	0x00001bf0


	//   ....[10]....
        /*00dc*/ 	.word	0x00003750


	//   ....[11]....
        /*00e0*/ 	.word	0x000037f0


	//   ....[12]....
        /*00e4*/ 	.word	0x00003850


	//   ....[13]....
        /*00e8*/ 	.word	0x000038b0


	//   ....[14]....
        /*00ec*/ 	.word	0x00003910


	//   ....[15]....
        /*00f0*/ 	.word	0x000046a0


	//   ....[16]....
        /*00f4*/ 	.word	0x00004700


	//   ....[17]....
        /*00f8*/ 	.word	0x00004760


	//   ....[18]....
        /*00fc*/ 	.word	0x000047c0


	//   ....[19]....
        /*0100*/ 	.word	0x00004820


	//----- nvinfo : EIATTR_VRC_CTA_INIT_COUNT
	.align		4
.L_2283:
        /*0104*/ 	.byte	0x02, 0x4a
	.zero		1
	.zero		1


	//----- nvinfo : EIATTR_SYSCALL_OFFSETS
	.align		4
        /*0108*/ 	.byte	0x04, 0x46
        /*010a*/ 	.short	(.L_2285 - .L_2284)


	//   ....[0]....
.L_2284:
        /*010c*/ 	.word	0x00000180


	//----- nvinfo : EIATTR_EXIT_INSTR_OFFSETS
	.align		4
.L_2285:
        /*0110*/ 	.byte	0x04, 0x1c
        /*0112*/ 	.short	(.L_2287 - .L_2286)


	//   ....[0]....
.L_2286:
        /*0114*/ 	.word	0x00000230


	//   ....[1]....
        /*0118*/ 	.word	0x000036f0


	//----- nvinfo : EIATTR_CRS_STACK_SIZE
	.align		4
.L_2287:
        /*011c*/ 	.byte	0x04, 0x1e
        /*011e*/ 	.short	(.L_2289 - .L_2288)
.L_2288:
        /*0120*/ 	.word	0x00000000


	//----- nvinfo : EIATTR_CBANK_PARAM_SIZE
	.align		4
.L_2289:
        /*0124*/ 	.byte	0x03, 0x19
        /*0126*/ 	.short	0x0030


	//----- nvinfo : EIATTR_PARAM_CBANK
	.align		4
        /*0128*/ 	.byte	0x04, 0x0a
        /*012a*/ 	.short	(.L_2291 - .L_2290)
	.align		4
.L_2290:
        /*012c*/ 	.word	index@(.nv.constant0._Z15SoftmaxWarpImplI10DirectLoadIffE11DirectStoreIffEfLi1ELi21ELi32ELi1ELb1EL9Algorithm0EEvT_T0_ll)
        /*0130*/ 	.short	0x0380
        /*0132*/ 	.short	0x0030


	//----- nvinfo : EIATTR_SW_WAR
	.align		4
.L_2291:
        /*0134*/ 	.byte	0x04, 0x36
        /*0136*/ 	.short	(.L_2293 - .L_2292)
.L_2292:
        /*0138*/ 	.word	0x00000008
.L_2293:


//--------------------- .nv.info._Z15SoftmaxWarpImplI10DirectLoadIffE11DirectStoreIffEfLi1ELi21ELi32ELi1ELb0EL9Algorithm0EEvT_T0_ll --------------------------
	.section	.nv.info._Z15SoftmaxWarpImplI10DirectLoadIffE11DirectStoreIffEfLi1ELi21ELi32ELi1ELb0EL9Algorithm0EEvT_T0_ll,"",@"SHT_CUDA_INFO"
	.sectionflags	@""
	.align	4


	//----- nvinfo : EIATTR_CUDA_API_VERSION
	.align		4
        /*0000*/ 	.byte	0x04, 0x37
        /*0002*/ 	.short	(.L_2295 - .L_2294)
.L_2294:
        /*0004*/ 	.word	0x00000082


	//----- nvinfo : EIATTR_KPARAM_INFO
	.align		4
.L_2295:
        /*0008*/ 	.byte	0x04, 0x17
        /*000a*/ 	.short	(.L_2297 - .L_2296)
.L_2296:
        /*000c*/ 	.word	0x00000000
        /*0010*/ 	.short	0x0003
        /*0012*/ 	.short	0x0028
        /*0014*/ 	.byte	0x00, 0xf0, 0x21, 0x00


	//----- nvinfo : EIATTR_KPARAM_INFO
	.align		4
.L_2297:
        /*0018*/ 	.byte	0x04, 0x17
        /*001a*/ 	.short	(.L_2299 - .L_2298)
.L_2298:
        /*001c*/ 	.word	0x00000000
        /*0020*/ 	.short	0x0002
        /*0022*/ 	.short	0x0020
        /*0024*/ 	.byte	0x00, 0xf0, 0x21, 0x00


	//----- nvinfo : EIATTR_KPARAM_INFO
	.align		4
.L_2299:
        /*0028*/ 	.byte	0x04, 0x17
        /*002a*/ 	.short	(.L_2301 - .L_2300)
.L_2300:
        /*002c*/ 	.word	0x00000000
        /*0030*/ 	.short	0x0001
        /*0032*/ 	.short	0x0010
        /*0034*/ 	.byte	0x00, 0xf0, 0x41, 0x00


	//----- nvinfo : EIATTR_KPARAM_INFO
	.align		4
.L_2301:
        /*0038*/ 	.byte	0x04, 0x17
        /*003a*/ 	.short	(.L_2303 - .L_2302)
.L_2302:
        /*003c*/ 	.word	0x00000000
        /*0040*/ 	.short	0x0000
        /*0042*/ 	.short	0x0000
        /*0044*/ 	.byte	0x00, 0xf0, 0x41, 0x00


	//----- nvinfo : EIATTR_SPARSE_MMA_MASK
	.align		4
.L_2303:
        /*0048*/ 	.byte	0x03, 0x50
        /*004a*/ 	.short	0x0000


	//----- nvinfo : EIATTR_MAXREG_COUNT
	.align		4
        /*004c*/ 	.byte	0x03, 0x1b
        /*004e*/ 	.short	0x00ff


	//----- nvinfo : EIATTR_EXTERNS
	.align		4
        /*0050*/ 	.byte	0x04, 0x0f
        /*0052*/ 	.short	(.L_2305 - .L_2304)


	//   ....[0]....
	.align		4
.L_2304:
        /*0054*/ 	.word	index@(__assertfail)


	//----- nvinfo : EIATTR_MERCURY_ISA_VERSION
	.align		4
.L_2305:
        /*0058*/ 	.byte	0x03, 0x5f
        /*005a*/ 	.short	0x0101


	//----- nvinfo : EIATTR_COOP_GROUP_MASK_REGIDS
	.align		4
        /*005c*/ 	.byte	0x04, 0x29
        /*005e*/ 	.short	(.L_2307 - .L_2306)


	//   ....[0]....
.L_2306:
        /*0060*/ 	.word	0xffffffff


	//   ....[1]....
        /*0064*/ 	.word	0xffffffff


	//   ....[2]....
        /*0068*/ 	.word	0xffffffff


	//   ....[3]....
        /*006c*/ 	.word	0xffffffff


	//   ....[4]....
        /*0070*/ 	.word	0xffffffff


	//   ....[5]....
        /*0074*/ 	.word	0xffffffff


	//   ....[6]....
        /*0078*/ 	.word	0xffffffff


	//   ....[7]....
        /*007c*/ 	.word	0xffffffff


	//   ....[8]....
        /*0080*/ 	.word	0xffffffff


	//   ....[9]....
        /*0084*/ 	.word	0xffffffff


	//   ....[10]....
        /*0088*/ 	.word	0x0500000f


	//   ....[11]....
        /*008c*/ 	.word	0x0500000f


	//   ....[12]....
        /*0090*/ 	.word	0x0500000f


	//   ....[13]....
        /*0094*/ 	.word	0x0500000f


	//   ....[14]....
        /*0098*/ 	.word	0x0500000f


	//   ....[15]....
        /*009c*/ 	.word	0x0500000f


	//   ....[16]....
        /*00a0*/ 	.word	0x0500000f


	//   ....[17]....
        /*00a4*/ 	.word	0x0500000f


	//   ....[18]....
        /*00a8*/ 	.word	0x0500000f


	//   ....[19]....
        /*00ac*/ 	.word	0x0500000f


	//----- nvinfo : EIATTR_COOP_GROUP_INSTR_OFFSETS
	.align		4
.L_2307:
        /*00b0*/ 	.byte	0x04, 0x28
        /*00b2*/ 	.short	(.L_2309 - .L_2308)


	//   ....[0]....
.L_2308:
        /*00b4*/ 	.word	0x000005e0


	//   ....[1]....
        /*00b8*/ 	.word	0x00000620


	//   ....[2]....
        /*00bc*/ 	.word	0x00000640


	//   ....[3]....
        /*00c0*/ 	.word	0x00000660


	//   ....[4]....
        /*00c4*/ 	.word	0x00000680


	//   ....[5]....
        /*00c8*/ 	.word	0x000013c0


	//   ....[6]....
        /*00cc*/ 	.word	0x000013e0


	//   ....[7]....
        /*00d0*/ 	.word	0x00001400


	//   ....[8]....
        /*00d4*/ 	.word	0x00001420


	//   ....[9]....
        /*00d8*/ 	.word	0x00001440


	//   ....[10]....
        /*00dc*/ 	.word	0x00002c00


	//   ....[11]....
        /*00e0*/ 	.word	0x00002c90


	//   ....[12]....
        /*00e4*/ 	.word	0x00002cf0


	//   ....[13]....
        /*00e8*/ 	.word	0x00002d50


	//   ....[14]....
        /*00ec*/ 	.word	0x00002db0


	//   ....[15]....
        /*00f0*/ 	.word	0x00003b50


	//   ....[16]....
        /*00f4*/ 	.word	0x00003bb0


	//   ....[17]....
        /*00f8*/ 	.word	0x00003c10


	//   ....[18]....
        /*00fc*/ 	.word	0x00003c70


	//   ....[19]....
        /*0100*/ 	.word	0x00003cd0


	//----- nvinfo : EIATTR_VRC_CTA_INIT_COUNT
	.align		4
.L_2309:
        /*0104*/ 	.byte	0x02, 0x4a
	.zero		1
	.zero		1


	//----- nvinfo : EIATTR_SYSCALL_OFFSETS
	.align		4
        /*0108*/ 	.byte	0x04, 0x46
        /*010a*/ 	.short	(.L_2311 - .L_2310)


	//   ....[0]....
.L_2310:
        /*010c*/ 	.word	0x00000170


	//----- nvinfo : EIATTR_EXIT_INSTR_OFFSETS
	.align		4
.L_2311:
        /*0110*/ 	.byte	0x04, 0x1c
        /*0112*/ 	.short	(.L_2313 - .L_2312)


	//   ....[0]....
.L_2312:
        /*0114*/ 	.word	0x00000220


	//   ....[1]....
        /*0118*/ 	.word	0x00002ba0


	//----- nvinfo : EIATTR_CRS_STACK_SIZE
	.align		4
.L_2313:
        /*011c*/ 	.byte	0x04, 0x1e
        /*011e*/ 	.short	(.L_2315 - .L_2314)
.L_2314:
        /*0120*/ 	.word	0x00000000


	//----- nvinfo : EIATTR_CBANK_PARAM_SIZE
	.align		4
.L_2315:
        /*0124*/ 	.byte	0x03, 0x19
        /*0126*/ 	.short	0x0030


	//----- nvinfo : EIATTR_PARAM_CBANK
	.align		4
        /*0128*/ 	.byte	0x04, 0x0a
        /*012a*/ 	.short	(.L_2317 - .L_2316)
	.align		4
.L_2316:
        /*012c*/ 	.word	index@(.nv.constant0._Z15SoftmaxWarpImplI10DirectLoadIffE11DirectStoreIffEfLi1ELi21ELi32ELi1ELb0EL9Algorithm0EEvT_T0_ll)
        /*0130*/ 	.short	0x0380
        /*0132*/ 	.short	0x0030


	//----- nvinfo : EIATTR_SW_WAR
	.align		4
.L_2317:
        /*0134*/ 	.byte	0x04, 0x36
        /*0136*/ 	.short	(.L_2319 - .L_2318)
.L_2318:
        /*0138*/ 	.word	0x00000008
.L_2319:


//--------------------- .nv.info._Z15SoftmaxWarpImplI10DirectLoadIffE11DirectStoreIffEfLi1ELi20ELi32ELi1ELb1EL9Algorithm0EEvT_T0_ll --------------------------
	.section	.nv.info._Z15SoftmaxWarpImplI10DirectLoadIffE11DirectStoreIffEfLi1ELi20ELi32ELi1ELb1EL9Algorithm0EEvT_T0_ll,"",@"SHT_CUDA_INFO"
	.sectionflags	@""
	.align	4


	//----- nvinfo : EIATTR_CUDA_API_VERSION
	.align		4
        /*0000*/ 	.byte	0x04, 0x37
        /*0002*/ 	.short	(.L_2321 - .L_2320)
.L_2320:
        /*0004*/ 	.word	0x00000082


	//----- nvinfo : EIATTR_KPARAM_INFO
	.align		4
.L_2321:
        /*0008*/ 	.byte	0x04, 0x17
        /*000a*/ 	.short	(.L_2323 - .L_2322)
.L_2322:
        /*000c*/ 	.word	0x00000000
        /*0010*/ 	.short	0x0003
        /*0012*/ 	.short	0x0028
        /*0014*/ 	.byte	0x00, 0xf0, 0x21, 0x00


	//----- nvinfo : EIATTR_KPARAM_INFO
	.align		4
.L_2323:
        /*0018*/ 	.byte	0x04, 0x17
        /*001a*/ 	.short	(.L_2325 - .L_2324)
.L_2324:
        /*001c*/ 	.word	0x00000000
        /*0020*/ 	.short	0x0002
        /*0022*/ 	.short	0x0020
        /*0024*/ 	.byte	0x00, 0xf0, 0x21, 0x00


	//----- nvinfo : EIATTR_KPARAM_INFO
	.align		4
.L_2325:
        /*0028*/ 	.byte	0x04, 0x17
        /*002a*/ 	.short	(.L_2327 - .L_2326)
.L_2326:
        /*002c*/ 	.word	0x00000000
        /*0030*/ 	.short	0x0001
        /*0032*/ 	.short	0x0010
        /*0034*/ 	.byte	0x00, 0xf0, 0x41, 0x00


	//----- nvinfo : EIATTR_KPARAM_INFO
	.align		4
.L_2327:
        /*0038*/ 	.byte	0x04, 0x17
        /*003a*/ 	.short	(.L_2329 - .L_2328)
.L_2328:
        /*003c*/ 	.word	0x00000000
        /*0040*/ 	.short	0x0000
        /*0042*/ 	.short	0x0000
        /*0044*/ 	.byte	0x00, 0xf0, 0x41, 0x00


	//----- nvinfo : EIATTR_SPARSE_MMA_MASK
	.align		4
.L_2329:
        /*0048*/ 	.byte	0x03, 0x50
        /*004a*/ 	.short	0x0000


	//----- nvinfo : EIATTR_MAXREG_COUNT
	.align		4
        /*004c*/ 	.byte	0x03, 0x1b
        /*004e*/ 	.short	0x00ff


	//----- nvinfo : EIATTR_EXTERNS
	.align		4
        /*0050*/ 	.byte	0x04, 0x0f
        /*0052*/ 	.short	(.L_2331 - .L_2330)


	//   ....[0]....
	.align		4
.L_2330:
        /*0054*/ 	.word	index@(__assertfail)


	//----- nvinfo : EIATTR_MERCURY_ISA_VERSION
	.align		4
.L_2331:
        /*0058*/ 	.byte	0x03, 0x5f
        /*005a*/ 	.short	0x0101


	//----- nvinfo : EIATTR_COOP_GROUP_MASK_REGIDS
	.align		4
        /*005c*/ 	.byte	0x04, 0x29
        /*005e*/ 	.short	(.L_2333 - .L_2332)


	//   ....[0]....
.L_2332:
        /*0060*/ 	.word	0xffffffff


	//   ....[1]....
        /*0064*/ 	.word	0xffffffff


	//   ....[2]....
        /*0068*/ 	.word	0xffffffff


	//   ....[3]....
        /*006c*/ 	.word	0xffffffff


	//   ....[4]....
        /*0070*/ 	.word	0xffffffff


	//   ....[5]....
        /*0074*/ 	.word	0xffffffff


	//   ....[6]....
        /*0078*/ 	.word	0xffffffff


	//   ....[7]....
        /*007c*/ 	.word	0xffffffff


	//   ....[8]....
        /*0080*/ 	.word	0xffffffff


	//   ....[9]....
        /*0084*/ 	.word	0xffffffff


	//   ....[10]....
        /*0088*/ 	.word	0x0500000f


	//   ....[11]....
        /*008c*/ 	.word	0x0500000f


	//   ....[12]....
        /*0090*/ 	.word	0x0500000f


	//   ....[13]....
        /*0094*/ 	.word	0x0500000f


	//   ....[14]....
        /*0098*/ 	.word	0x0500000f


	//   ....[15]....
        /*009c*/ 	.word	0x0500000f


	//   ....[16]....
        /*00a0*/ 	.word	0x0500000f


	//   ....[17]....
        /*00a4*/ 	.word	0x0500000f


	//   ....[18]....
        /*00a8*/ 	.word	0x0500000f


	//   ....[19]....
        /*00ac*/ 	.word	0x0500000f


	//----- nvinfo : EIATTR_COOP_GROUP_INSTR_OFFSETS
	.align		4
.L_2333:
        /*00b0*/ 	.byte	0x04, 0x28
        /*00b2*/ 	.short	(.L_2335 - .L_2334)


	//   ....[0]....
.L_2334:
        /*00b4*/ 	.word	0x00000d10


	//   ....[1]....
        /*00b8*/ 	.word	0x00000d50


	//   ....[2]....
        /*00bc*/ 	.word	0x00000d70


	//   ....[3]....
        /*00c0*/ 	.word	0x00000d90


	//   ....[4]....
        /*00c4*/ 	.word	0x00000db0


	//   ....[5]....
        /*00c8*/ 	.word	0x00001a50


	//   ....[6]....
        /*00cc*/ 	.word	0x00001a70


	//   ....[7]....
        /*00d0*/ 	.word	0x00001a90


	//   ....[8]....
        /*00d4*/ 	.word	0x00001ab0


	//   ....[9]....
        /*00d8*/ 	.word	0x00001ad0


	//   ....[10]....
        /*00dc*/ 	.word	0x000033c0


	//   ....[11]....
        /*00e0*/ 	.word	0x00003460


	//   ....[12]....
        /*00e4*/ 	.word	0x000034c0


	//   ....[13]....
        /*00e8*/ 	.word	0x00003520


	//   ....[14]....
        /*00ec*/ 	.word	0x00003580


	//   ....[15]....
        /*00f0*/ 	.word	0x00004270


	//   ....[16]....
        /*00f4*/ 	.word	0x000042d0


	//   ....[17]....
        /*00f8*/ 	.word	0x00004330


	//   ....[18]....
        /*00fc*/ 	.word	0x00004390


	//   ....[19]....
        /*0100*/ 	.word	0x000043f0


	//----- nvinfo : EIATTR_VRC_CTA_INIT_COUNT
	.align		4
.L_2335:
        /*0104*/ 	.byte	0x02, 0x4a
	.zero		1
	.zero		1


	//----- nvinfo : EIATTR_SYSCALL_OFFSETS
	.align		4
        /*0108*/ 	.byte	0x04, 0x46
        /*010a*/ 	.short	(.L_2337 - .L_2336)


	//   ....[0]....
.L_2336:
        /*010c*/ 	.word	0x00000180


	//----- nvinfo : EIATTR_EXIT_INSTR_OFFSETS
	.align		4
.L_2337:
        /*0110*/ 	.byte	0x04, 0x1c
        /*0112*/ 	.short	(.L_2339 - .L_2338)


	//   ....[0]....
.L_2338:
        /*0114*/ 	.word	0x00000210


	//   ....[1]....
        /*0118*/ 	.word	0x00003360


	//----- nvinfo : EIATTR_CRS_STACK_SIZE
	.align		4
.L_2339:
        /*011c*/ 	.byte	0x04, 0x1e
        /*011e*/ 	.short	(.L_2341 - .L_2340)
.L_2340:
        /*0120*/ 	.word	0x00000000


	//----- nvinfo : EIATTR_CBANK_PARAM_SIZE
	.align		4
.L_2341:
        /*0124*/ 	.byte	0x03, 0x19
        /*0126*/ 	.short	0x0030


	//----- nvinfo : EIATTR_PARAM_CBANK
	.align		4
        /*0128*/ 	.byte	0x04, 0x0a
        /*012a*/ 	.short	(.L_2343 - .L_2342)
	.align		4
.L_2342:
        /*012c*/ 	.word	index@(.nv.constant0._Z15SoftmaxWarpImplI10DirectLoadIffE11DirectStoreIffEfLi1ELi20ELi32ELi1ELb1EL9Algorithm0EEvT_T0_ll)
        /*0130*/ 	.short	0x0380
        /*0132*/ 	.short	0x0030


	//----- nvinfo : EIATTR_SW_WAR
	.align		4
.L_2343:
        /*0134*/ 	.byte	0x04, 0x36
        /*0136*/ 	.short	(.L_2345 - .L_2344)
.L_2344:
        /*0138*/ 	.word	0x00000008
.L_2345:


//--------------------- .nv.info._Z15SoftmaxWarpImplI10DirectLoadIffE11DirectStoreIffEfLi1ELi20ELi32ELi1ELb0EL9Algorithm0EEvT_T0_ll --------------------------
	.section	.nv.info._Z15SoftmaxWarpImplI10DirectLoadIffE11DirectStoreIffEfLi1ELi20ELi32ELi1ELb0EL9Algorithm0EEvT_T0_ll,"",@"SHT_CUDA_INFO"
	.sectionflags	@""
	.align	4


	//----- nvinfo : EIATTR_CUDA_API_VERSION
	.align		4
        /*0000*/ 	.byte	0x04, 0x37
        /*0002*/ 	.short	(.L_2347 - .L_2346)
.L_2346:
        /*0004*/ 	.word	0x00000082


	//----- nvinfo : EIATTR_KPARAM_INFO
	.align		4
.L_2347:
        /*0008*/ 	.byte	0x04, 0x17
        /*000a*/ 	.short	(.L_2349 - .L_2348)
.L_2348:
        /*000c*/ 	.word	0x00000000
        /*0010*/ 	.short	0x0003
        /*0012*/ 	.short	0x0028
        /*0014*/ 	.byte	0x00, 0xf0, 0x21, 0x00


	//----- nvinfo : EIATTR_KPARAM_INFO
	.align		4
.L_2349:
        /*0018*/ 	.byte	0x04, 0x17
        /*001a*/ 	.short	(.L_2351 - .L_2350)
.L_2350:
        /*001c*/ 	.word	0x00000000
        /*0020*/ 	.short	0x0002
        /*0022*/ 	.short	0x0020
        /*0024*/ 	.byte	0x00, 0xf0, 0x21, 0x00


	//----- nvinfo : EIATTR_KPARAM_INFO
	.align		4
.L_2351:
        /*0028*/ 	.byte	0x04, 0x17
        /*002a*/ 	.short	(.L_2353 - .L_2352)
.L_2352:
        /*002c*/ 	.word	0x00000000
        /*0030*/ 	.short	0x0001
        /*0032*/ 	.short	0x0010
        /*0034*/ 	.byte	0x00, 0xf0, 0x41, 0x00


	//----- nvinfo : EIATTR_KPARAM_INFO
	.align		4
.L_2353:
        /*0038*/ 	.byte	0x04, 0x17
        /*003a*/ 	.short	(.L_2355 - .L_2354)
.L_2354:
        /*003c*/ 	.word	0x00000000
        /*0040*/ 	.short	0x0000
        /*0042*/ 	.short	0x0000
        /*0044*/ 	.byte	0x00, 0xf0, 0x41, 0x00


	//----- nvinfo : EIATTR_SPARSE_MMA_MASK
	.align		4
.L_2355:
        /*0048*/ 	.byte	0x03, 0x50
        /*004a*/ 	.short	0x0000


	//----- nvinfo : EIATTR_MAXREG_COUNT
	.align		4
        /*004c*/ 	.byte	0x03, 0x1b
        /*004e*/ 	.short	0x00ff


	//----- nvinfo : EIATTR_EXTERNS
	.align		4
        /*0050*/ 	.byte	0x04, 0x0f
        /*0052*/ 	.short	(.L_2357 - .L_2356)


	//   ....[0]....
	.align		4
.L_2356:
        /*0054*/ 	.word	index@(__assertfail)


	//----- nvinfo : EIATTR_MERCURY_ISA_VERSION
	.align		4
.L_2357:
        /*0058*/ 	.byte	0x03, 0x5f
        /*005a*/ 	.short	0x0101


	//----- nvinfo : EIATTR_COOP_GROUP_MASK_REGIDS
	.align		4
        /*005c*/ 	.byte	0x04, 0x29
        /*005e*/ 	.short	(.L_2359 - .L_2358)


	//   ....[0]....
.L_2358:
        /*0060*/ 	.word	0xffffffff


	//   ....[1]....
        /*0064*/ 	.word	0xffffffff


	//   ....[2]....
        /*0068*/ 	.word	0xffffffff


	//   ....[3]....
        /*006c*/ 	.word	0xffffffff


	//   ....[4]....
        /*0070*/ 	.word	0xffffffff


	//   ....[5]....
        /*0074*/ 	.word	0xffffffff


	//   ....[6]....
        /*0078*/ 	.word	0xffffffff


	//   ....[7]....
        /*007c*/ 	.word	0xffffffff


	//   ....[8]....
        /*0080*/ 	.word	0xffffffff


	//   ....[9]....
        /*0084*/ 	.word	0xffffffff


	//   ....[10]....
        /*0088*/ 	.word	0x0500000f


	//   ....[11]....
        /*008c*/ 	.word	0x0500000f


	//   ....[12]....
        /*0090*/ 	.word	0x0500000f


	//   ....[13]....
        /*0094*/ 	.word	0x0500000f


	//   ....[14]....
        /*0098*/ 	.word	0x0500000f


	//   ....[15]....
        /*009c*/ 	.word	0x0500000f


	//   ....[16]....
        /*00a0*/ 	.word	0x0500000f


	//   ....[17]....
        /*00a4*/ 	.word	0x0500000f


	//   ....[18]....
        /*00a8*/ 	.word	0x0500000f


	//   ....[19]....
        /*00ac*/ 	.word	0x0500000f


	//----- nvinfo : EIATTR_COOP_GROUP_INSTR_OFFSETS
	.align		4
.L_2359:
        /*00b0*/ 	.byte	0x04, 0x28
        /*00b2*/ 	.short	(.L_2361 - .L_2360)


	//   ....[0]....
.L_2360:
        /*00b4*/ 	.word	0x000005d0


	//   ....[1]....
        /*00b8*/ 	.word	0x00000610


	//   ....[2]....
        /*00bc*/ 	.word	0x00000630


	//   ....[3]....
        /*00c0*/ 	.word	0x00000650


	//   ....[4]....
        /*00c4*/ 	.word	0x00000670


	//   ....[5]....
        /*00c8*/ 	.word	0x00001310


	//   ....[6]....
        /*00cc*/ 	.word	0x00001330


	//   ....[7]....
        /*00d0*/ 	.word	0x00001350


	//   ....[8]....
        /*00d4*/ 	.word	0x00001370


	//   ....[9]....
        /*00d8*/ 	.word	0x00001390


	//   ....[10]....
        /*00dc*/ 	.word	0x00002930


	//   ....[11]....
        /*00e0*/ 	.word	0x000029d0


	//   ....[12]....
        /*00e4*/ 	.word	0x00002a30


	//   ....[13]....
        /*00e8*/ 	.word	0x00002a90


	//   ....[14]....
        /*00ec*/ 	.word	0x00002af0


	//   ....[15]....
        /*00f0*/ 	.word	0x000037e0


	//   ....[16]....
        /*00f4*/ 	.word	0x00003840


	//   ....[17]....
        /*00f8*/ 	.word	0x000038a0


	//   ....[18]....
        /*00fc*/ 	.word	0x00003900


	//   ....[19]....
        /*0100*/ 	.word	0x00003960


	//----- nvinfo : EIATTR_VRC_CTA_INIT_COUNT
	.align		4
.L_2361:
        /*0104*/ 	.byte	0x02, 0x4a
	.zero		1
	.zero		1


	//----- nvinfo : EIATTR_SYSCALL_OFFSETS
	.align		4
        /*0108*/ 	.byte	0x04, 0x46
        /*010a*/ 	.short	(.L_2363 - .L_2362)


	//   ....[0]....
.L_2362:
        /*010c*/ 	.word	0x00000170


	//----- nvinfo : EIATTR_EXIT_INSTR_OFFSETS
	.align		4
.L_2363:
        /*0110*/ 	.byte	0x04, 0x1c
        /*0112*/ 	.short	(.L_2365 - .L_2364)


	//   ....[0]....
.L_2364:
        /*0114*/ 	.word	0x00000220


	//   ....[1]....
        /*0118*/ 	.word	0x000028d0


	//----- nvinfo : EIATTR_CRS_STACK_SIZE
	.align		4
.L_2365:
        /*011c*/ 	.byte	0x04, 0x1e
        /*011e*/ 	.short	(.L_2367 - .L_2366)
.L_2366:
        /*0120*/ 	.word	0x00000000


	//----- nvinfo : EIATTR_CBANK_PARAM_SIZE
	.align		4
.L_2367:
        /*0124*/ 	.byte	0x03, 0x19
        /*0126*/ 	.short	0x0030


	//----- nvinfo : EIATTR_PARAM_CBANK
	.align		4
        /*0128*/ 	.byte	0x04, 0x0a
        /*012a*/ 	.short	(.L_2369 - .L_2368)
	.align		4
.L_2368:
        /*012c*/ 	.word	index@(.nv.constant0._Z15SoftmaxWarpImplI10DirectLoadIffE11DirectStoreIffEfLi1ELi20ELi32ELi1ELb0EL9Algorithm0EEvT_T0_ll)
        /*0130*/ 	.short	0x0380
        /*0132*/ 	.short	0x0030


	//----- nvinfo : EIATTR_SW_WAR
	.align		4
.L_2369:
        /*0134*/ 	.byte	0x04, 0x36
        /*0136*/ 	.short	(.L_2371 - .L_2370)
.L_2370:
        /*0138*/ 	.word	0x00000008
.L_2371:


//--------------------- .nv.info._Z15SoftmaxWarpImplI10DirectLoadIffE11DirectStoreIffEfLi1ELi19ELi32ELi1ELb1EL9Algorithm0EEvT_T0_ll --------------------------
	.section	.nv.info._Z15SoftmaxWarpImplI10DirectLoadIffE11DirectStoreIffEfLi1ELi19ELi32ELi1ELb1EL9Algorithm0EEvT_T0_ll,"",@"SHT_CUDA_INFO"
	.sectionflags	@""
	.align	4


	//----- nvinfo : EIATTR_CUDA_API_VERSION
	.align		4
        /*0000*/ 	.byte	0x04, 0x37
        /*0002*/ 	.short	(.L_2373 - .L_2372)
.L_2372:
        /*0004*/ 	.word	0x00000082


	//----- nvinfo : EIATTR_KPARAM_INFO
	.align		4
.L_2373:
        /*0008*/ 	.byte	0x04, 0x17
        /*000a*/ 	.short	(.L_2375 - .L_2374)
.L_2374:
        /*000c*/ 	.word	0x00000000
        /*0010*/ 	.short	0x0003
        /*0012*/ 	.short	0x0028
        /*0014*/ 	.byte	0x00, 0xf0, 0x21, 0x00


	//----- nvinfo : EIATTR_KPARAM_INFO
	.align		4
.L_2375:
        /*0018*/ 	.byte	0x04, 0x17
        /*001a*/ 	.short	(.L_2377 - .L_2376)
.L_2376:
        /*001c*/ 	.word	0x00000000
        /*0020*/ 	.short	0x0002
        /*0022*/ 	.short	0x0020
        /*0024*/ 	.byte	0x00, 0xf0, 0x21, 0x00


	//----- nvinfo : EIATTR_KPARAM_INFO
	.align		4
.L_2377:
        /*0028*/ 	.byte	0x04, 0x17
        /*002a*/ 	.short	(.L_2379 - .L_2378)
.L_2378:
        /*002c*/ 	.word	0x00000000
        /*0030*/ 	.short	0x0001
        /*0032*/ 	.short	0x0010
        /*0034*/ 	.byte	0x00, 0xf0, 0x41, 0x00


	//----- nvinfo : EIATTR_KPARAM_INFO
	.align		4
.L_2379:
        /*0038*/ 	.byte	0x04, 0x17
        /*003a*/ 	.short	(.L_2381 - .L_2380)
.L_2380:
        /*003c*/ 	.word	0x00000000
        /*0040*/ 	.short	0x0000
        /*0042*/ 	.short	0x0000
        /*0044*/ 	.byte	0x00, 0xf0, 0x41, 0x00


	//----- nvinfo : EIATTR_SPARSE_MMA_MASK
	.align		4
.L_2381:
        /*0048*/ 	.byte	0x03, 0x50
        /*004a*/ 	.short	0x0000


	//----- nvinfo : EIATTR_MAXREG_COUNT
	.align		4
        /*004c*/ 	.byte	0x03, 0x1b
        /*004e*/ 	.short	0x00ff


	//----- nvinfo : EIATTR_EXTERNS
	.align		4
        /*0050*/ 	.byte	0x04, 0x0f
        /*0052*/ 	.short	(.L_2383 - .L_2382)


	//   ....[0]....
	.align		4
.L_2382:
        /*0054*/ 	.word	index@(__assertfail)


	//----- nvinfo : EIATTR_MERCURY_ISA_VERSION
	.align		4
.L_2383:
        /*0058*/ 	.byte	0x03, 0x5f
        /*005a*/ 	.short	0x0101


	//----- nvinfo : EIATTR_COOP_GROUP_MASK_REGIDS
	.align		4
        /*005c*/ 	.byte	0x04, 0x29
        /*005e*/ 	.short	(.L_2385 - .L_2384)


	//   ....[0]....
.L_2384:
        /*0060*/ 	.word	0xffffffff


	//   ....[1]....
        /*0064*/ 	.word	0xffffffff


	//   ....[2]....
        /*0068*/ 	.word	0xffffffff


	//   ....[3]....
        /*006c*/ 	.word	0xffffffff


	//   ....[4]....
        /*0070*/ 	.word	0xffffffff


	//   ....[5]....
        /*0074*/ 	.word	0xffffffff


	//   ....[6]....
        /*0078*/ 	.word	0xffffffff


	//   ....[7]....
        /*007c*/ 	.word	0xffffffff


	//   ....[8]....
        /*0080*/ 	.word	0xffffffff


	//   ....[9]....
        /*0084*/ 	.word	0xffffffff


	//   ....[10]....
        /*0088*/ 	.word	0x0500000f


	//   ....[11]....
        /*008c*/ 	.word	0x0500000f


	//   ....[12]....
        /*0090*/ 	.word	0x0500000f


	//   ....[13]....
        /*0094*/ 	.word	0x0500000f


	//   ....[14]....
        /*0098*/ 	.word	0x0500000f


	//   ....[15]....
        /*009c*/ 	.word	0x0500000f


	//   ....[16]....
        /*00a0*/ 	.word	0x0500000f


	//   ....[17]....
        /*00a4*/ 	.word	0x0500000f


	//   ....[18]....
        /*00a8*/ 	.word	0x0500000f


	//   ....[19]....
        /*00ac*/ 	.word	0x0500000f


	//----- nvinfo : EIATTR_COOP_GROUP_INSTR_OFFSETS
	.align		4
.L_2385:
        /*00b0*/ 	.byte	0x04, 0x28
        /*00b2*/ 	.short	(.L_2387 - .L_2386)


	//   ....[0]....
.L_2386:
        /*00b4*/ 	.word	0x00000c90


	//   ....[1]....
        /*00b8*/ 	.word	0x00000cd0


	//   ....[2]....
        /*00bc*/ 	.word	0x00000cf0


	//   ....[3]....
        /*00c0*/ 	.word	0x00000d10


	//   ....[4]....
        /*00c4*/ 	.word	0x00000d30


	//   ....[5]....
        /*00c8*/ 	.word	0x00001930


	//   ....[6]....
        /*00cc*/ 	.word	0x00001950


	//   ....[7]....
        /*00d0*/ 	.word	0x00001970


	//   ....[8]....
        /*00d4*/ 	.word	0x00001990


	//   ....[9]....
        /*00d8*/ 	.word	0x000019b0


	//   ....[10]....
        /*00dc*/ 	.word	0x000032a0


	//   ....[11]....
        /*00e0*/ 	.word	0x00003320


	//   ....[12]....
        /*00e4*/ 	.word	0x00003380


	//   ....[13]....
        /*00e8*/ 	.word	0x000033e0


	//   ....[14]....
        /*00ec*/ 	.word	0x00003440


	//   ....[15]....
        /*00f0*/ 	.word	0x000040b0


	//   ....[16]....
        /*00f4*/ 	.word	0x00004110


	//   ....[17]....
        /*00f8*/ 	.word	0x00004170


	//   ....[18]....
        /*00fc*/ 	.word	0x000041d0


	//   ....[19]....
        /*0100*/ 	.word	0x00004230


	//----- nvinfo : EIATTR_VRC_CTA_INIT_COUNT
	.align		4
.L_2387:
        /*0104*/ 	.byte	0x02, 0x4a
	.zero		1
	.zero		1


	//----- nvinfo : EIATTR_SYSCALL_OFFSETS
	.align		4
        /*0108*/ 	.byte	0x04, 0x46
        /*010a*/ 	.short	(.L_2389 - .L_2388)


	//   ....[0]....
.L_2388:
        /*010c*/ 	.word	0x00000180


	//----- nvinfo : EIATTR_EXIT_INSTR_OFFSETS
	.align		4
.L_2389:
        /*0110*/ 	.byte	0x04, 0x1c
        /*0112*/ 	.short	(.L_2391 - .L_2390)


	//   ....[0]....
.L_2390:
        /*0114*/ 	.word	0x00000210


	//   ....[1]....
        /*0118*/ 	.word	0x00003240


	//----- nvinfo : EIATTR_CRS_STACK_SIZE
	.align		4
.L_2391:
        /*011c*/ 	.byte	0x04, 0x1e
        /*011e*/ 	.short	(.L_2393 - .L_2392)
.L_2392:
        /*0120*/ 	.word	0x00000000


	//----- nvinfo : EIATTR_CBANK_PARAM_SIZE
	.align		4
.L_2393:
        /*0124*/ 	.byte	0x03, 0x19
        /*0126*/ 	.short	0x0030


	//----- nvinfo : EIATTR_PARAM_CBANK
	.align		4
        /*0128*/ 	.byte	0x04, 0x0a
        /*012a*/ 	.short	(.L_2395 - .L_2394)
	.align		4
.L_2394:
        /*012c*/ 	.word	index@(.nv.constant0._Z15SoftmaxWarpImplI10DirectLoadIffE11DirectStoreIffEfLi1ELi19ELi32ELi1ELb1EL9Algorithm0EEvT_T0_ll)
        /*0130*/ 	.short	0x0380
        /*0132*/ 	.short	0x0030


	//----- nvinfo : EIATTR_SW_WAR
	.align		4
.L_2395:
        /*0134*/ 	.byte	0x04, 0x36
        /*0136*/ 	.short	(.L_2397 - .L_2396)
.L_2396:
        /*0138*/ 	.word	0x00000008
.L_2397:


//--------------------- .nv.info._Z15SoftmaxWarpImplI10DirectLoadIffE11DirectStoreIffEfLi1ELi19ELi32ELi1ELb0EL9Algorithm0EEvT_T0_ll --------------------------
	.section	.nv.info._Z15SoftmaxWarpImplI10DirectLoadIffE11DirectStoreIffEfLi1ELi19ELi32ELi1ELb0EL9Algorithm0EEvT_T0_ll,"",@"SHT_CUDA_INFO"
	.sectionflags	@""
	.align	4


	//----- nvinfo : EIATTR_CUDA_API_VERSION
	.align		4
        /*0000*/ 	.byte	0x04, 0x37
        /*0002*/ 	.short	(.L_2399 - .L_2398)
.L_2398:
        /*0004*/ 	.word	0x00000082


	//----- nvinfo : EIATTR_KPARAM_INFO
	.align		4
.L_2399:
        /*0008*/ 	.byte	0x04, 0x17
        /*000a*/ 	.short	(.L_2401 - .L_2400)
.L_2400:
        /*000c*/ 	.word	0x00000000
        /*0010*/ 	.short	0x0003
        /*0012*/ 	.short	0x0028
        /*0014*/ 	.byte	0x00, 0xf0, 0x21, 0x00


	//----- nvinfo : EIATTR_KPARAM_INFO
	.align		4
.L_2401:
        /*0018*/ 	.byte	0x04, 0x17
        /*001a*/ 	.short	(.L_2403 - .L_2402)
.L_2402:
        /*001c*/ 	.word	0x00000000
        /*0020*/ 	.short	0x0002
        /*0022*/ 	.short	0x0020
        /*0024*/ 	.byte	0x00, 0xf0, 0x21, 0x00


	//----- nvinfo : EIATTR_KPARAM_INFO
	.align		4
.L_2403:
        /*0028*/ 	.byte	0x04, 0x17
        /*002a*/ 	.short	(.L_2405 - .L_2404)
.L_2404:
        /*002c*/ 	.word	0x00000000
        /*0030*/ 	.short	0x0001
        /*0032*/ 	.short	0x0010
        /*0034*/ 	.byte	0x00, 0xf0, 0x41, 0x00


	//----- nvinfo : EIATTR_KPARAM_INFO
	.align		4
.L_2405:
        /*0038*/ 	.byte	0x04, 0x17
        /*003a*/ 	.short	(.L_2407 - .L_2406)
.L_2406:
        /*003c*/ 	.word	0x00000000
        /*0040*/ 	.short	0x0000
        /*0042*/ 	.short	0x0000
        /*0044*/ 	.byte	0x00, 0xf0, 0x41, 0x00


	//----- nvinfo : EIATTR_SPARSE_MMA_MASK
	.align		4
.L_2407:
        /*0048*/ 	.byte	0x03, 0x50
        /*004a*/ 	.short	0x0000


	//----- nvinfo : EIATTR_MAXREG_COUNT
	.align		4
        /*004c*/ 	.byte	0x03, 0x1b
        /*004e*/ 	.short	0x00ff


	//----- nvinfo : EIATTR_EXTERNS
	.align		4
        /*0050*/ 	.byte	0x04, 0x0f
        /*0052*/ 	.short	(.L_2409 - .L_2408)


	//   ....[0]....
	.align		4
.L_2408:
        /*0054*/ 	.word	index@(__assertfail)


	//----- nvinfo : EIATTR_MERCURY_ISA_VERSION
	.align		4
.L_2409:
        /*0058*/ 	.byte	0x03, 0x5f
        /*005a*/ 	.short	0x0101


	//----- nvinfo : EIATTR_COOP_GROUP_MASK_REGIDS
	.align		4
        /*005c*/ 	.byte	0x04, 0x29
        /*005e*/ 	.short	(.L_2411 - .L_2410)


	//   ....[0]....
.L_2410:
        /*0060*/ 	.word	0xffffffff


	//   ....[1]....
        /*0064*/ 	.word	0xffffffff


	//   ....[2]....
        /*0068*/ 	.word	0xffffffff


	//   ....[3]....
        /*006c*/ 	.word	0xffffffff


	//   ....[4]....
        /*0070*/ 	.word	0xffffffff


	//   ....[5]....
        /*0074*/ 	.word	0xffffffff


	//   ....[6]....
        /*0078*/ 	.word	0xffffffff


	//   ....[7]....
        /*007c*/ 	.word	0xffffffff


	//   ....[8]....
        /*0080*/ 	.word	0xffffffff


	//   ....[9]....
        /*0084*/ 	.word	0xffffffff


	//   ....[10]....
        /*0088*/ 	.word	0x0500000f


	//   ....[11]....
        /*008c*/ 	.word	0x0500000f


	//   ....[12]....
        /*0090*/ 	.word	0x0500000f


	//   ....[13]....
        /*0094*/ 	.word	0x0500000f


	//   ....[14]....
        /*0098*/ 	.word	0x0500000f


	//   ....[15]....
        /*009c*/ 	.word	0x0500000f


	//   ....[16]....
        /*00a0*/ 	.word	0x0500000f


	//   ....[17]....
        /*00a4*/ 	.word	0x0500000f


	//   ....[18]....
        /*00a8*/ 	.word	0x0500000f


	//   ....[19]....
        /*00ac*/ 	.word	0x0500000f


	//----- nvinfo : EIATTR_COOP_GROUP_INSTR_OFFSETS
	.align		4
.L_2411:
        /*00b0*/ 	.byte	0x04, 0x28
        /*00b2*/ 	.short	(.L_2413 - .L_2412)


	//   ....[0]....
.L_2412:
        /*00b4*/ 	.word	0x000005c0


	//   ....[1]....
        /*00b8*/ 	.word	0x00000600


	//   ....[2]....
        /*00bc*/ 	.word	0x00000620


	//   ....[3]....
        /*00c0*/ 	.word	0x00000640


	//   ....[4]....
        /*00c4*/ 	.word	0x00000660


	//   ....[5]....
        /*00c8*/ 	.word	0x00001260


	//   ....[6]....
        /*00cc*/ 	.word	0x00001280


	//   ....[7]....
        /*00d0*/ 	.word	0x000012a0


	//   ....[8]....
        /*00d4*/ 	.word	0x000012c0


	//   ....[9]....
        /*00d8*/ 	.word	0x000012e0


	//   ....[10]....
        /*00dc*/ 	.word	0x00002790


	//   ....[11]....
        /*00e0*/ 	.word	0x00002810


	//   ....[12]....
        /*00e4*/ 	.word	0x00002870


	//   ....[13]....
        /*00e8*/ 	.word	0x000028d0


	//   ....[14]....
        /*00ec*/ 	.word	0x00002930


	//   ....[15]....
        /*00f0*/ 	.word	0x000035a0


	//   ....[16]....
        /*00f4*/ 	.word	0x00003600


	//   ....[17]....
        /*00f8*/ 	.word	0x00003660


	//   ....[18]....
        /*00fc*/ 	.word	0x000036c0


	//   ....[19]....
        /*0100*/ 	.word	0x00003720


	//----- nvinfo : EIATTR_VRC_CTA_INIT_COUNT
	.align		4
.L_2413:
        /*0104*/ 	.byte	0x02, 0x4a
	.zero		1
	.zero		1


	//----- nvinfo : EIATTR_SYSCALL_OFFSETS
	.align		4
        /*0108*/ 	.byte	0x04, 0x46
        /*010a*/ 	.short	(.L_2415 - .L_2414)


	//   ....[0]....
.L_2414:
        /*010c*/ 	.word	0x00000170


	//----- nvinfo : EIATTR_EXIT_INSTR_OFFSETS
	.align		4
.L_2415:
        /*0110*/ 	.byte	0x04, 0x1c
        /*0112*/ 	.short	(.L_2417 - .L_2416)


	//   ....[0]....
.L_2416:
        /*0114*/ 	.word	0x00000220


	//   ....[1]....
        /*0118*/ 	.word	0x00002730


	//----- nvinfo : EIATTR_CRS_STACK_SIZE
	.align		4
.L_2417:
        /*011c*/ 	.byte	0x04, 0x1e
        /*011e*/ 	.short	(.L_2419 - .L_2418)
.L_2418:
        /*0120*/ 	.word	0x00000000


	//----- nvinfo : EIATTR_CBANK_PARAM_SIZE
	.align		4
.L_2419:
        /*0124*/ 	.byte	0x03, 0x19
        /*0126*/ 	.short	0x0030


	//----- nvinfo : EIATTR_PARAM_CBANK
	.align		4
        /*0128*/ 	.byte	0x04, 0x0a
        /*012a*/ 	.short	(.L_2421 - .L_2420)
	.align		4
.L_2420:
        /*012c*/ 	.word	index@(.nv.constant0._Z15SoftmaxWarpImplI10DirectLoadIffE11DirectStoreIffEfLi1ELi19ELi32ELi1ELb0EL9Algorithm0EEvT_T0_ll)
        /*0130*/ 	.short	0x0380
        /*0132*/ 	.short	0x0030


	//----- nvinfo : EIATTR_SW_WAR
	.align		4
.L_2421:
        /*0134*/ 	.byte	0x04, 0x36
        /*0136*/ 	.short	(.L_2423 - .L_2422)
.L_2422:
        /*0138*/ 	.word	0x00000008
.L_2423:


//--------------------- .nv.info._Z15SoftmaxWarpImplI10DirectLoadIffE11DirectStoreIffEfLi1ELi18ELi32ELi1ELb1EL9Algorithm0EEvT_T0_ll --------------------------
	.section	.nv.info._Z15SoftmaxWarpImplI10DirectLoadIffE11DirectStoreIffEfLi1ELi18ELi32ELi1ELb1EL9Algorithm0EEvT_T0_ll,"",@"SHT_CUDA_INFO"
	.sectionflags	@""
	.align	4


	//----- nvinfo : EIATTR_CUDA_API_VERSION
	.align		4
        /*0000*/ 	.byte	0x04, 0x37
        /*0002*/ 	.short	(.L_2425 - .L_2424)
.L_2424:
        /*0004*/ 	.word	0x00000082


	//----- nvinfo : EIATTR_KPARAM_INFO
	.align		4
.L_2425:
        /*0008*/ 	.byte	0x04, 0x17
        /*000a*/ 	.short	(.L_2427 - .L_2426)
.L_2426:
        /*000c*/ 	.word	0x00000000
        /*0010*/ 	.short	0x0003
        /*0012*/ 	.short	0x0028
        /*0014*/ 	.byte	0x00, 0xf0, 0x21, 0x00


	//----- nvinfo : EIATTR_KPARAM_INFO
	.align		4
.L_2427:
        /*0018*/ 	.byte	0x04, 0x17
        /*001a*/ 	.short	(.L_2429 - .L_2428)
.L_2428:
        /*001c*/ 	.word	0x00000000
        /*0020*/ 	.short	0x0002
        /*0022*/ 	.short	0x0020
        /*0024*/ 	.byte	0x00, 0xf0, 0x21, 0x00


	//----- nvinfo : EIATTR_KPARAM_INFO
	.align		4
.L_2429:
        /*0028*/ 	.byte	0x04, 0x17
        /*002a*/ 	.short	(.L_2431 - .L_2430)
.L_2430:
        /*002c*/ 	.word	0x00000000
        /*0030*/ 	.short	0x0001
        /*0032*/ 	.short	0x0010
        /*0034*/ 	.byte	0x00, 0xf0, 0x41, 0x00


	//----- nvinfo : EIATTR_KPARAM_INFO
	.align		4
.L_2431:
        /*0038*/ 	.byte	0x04, 0x17
        /*003a*/ 	.short	(.L_2433 - .L_2432)
.L_2432:
        /*003c*/ 	.word	0x00000000
        /*0040*/ 	.short	0x0000
        /*0042*/ 	.short	0x0000
        /*0044*/ 	.byte	0x00, 0xf0, 0x41, 0x00


	//----- nvinfo : EIATTR_SPARSE_MMA_MASK
	.align		4
.L_2433:
        /*0048*/ 	.byte	0x03, 0x50
        /*004a*/ 	.short	0x0000


	//----- nvinfo : EIATTR_MAXREG_COUNT
	.align		4
        /*004c*/ 	.byte	0x03, 0x1b
        /*004e*/ 	.short	0x00ff


	//----- nvinfo : EIATTR_EXTERNS
	.align		4
        /*0050*/ 	.byte	0x04, 0x0f
        /*0052*/ 	.short	(.L_2435 - .L_2434)


	//   ....[0]....
	.align		4
.L_2434:
        /*0054*/ 	.word	index@(__assertfail)


	//----- nvinfo : EIATTR_MERCURY_ISA_VERSION
	.align		4
.L_2435:
        /*0058*/ 	.byte	0x03, 0x5f
        /*005a*/ 	.short	0x0101


	//----- nvinfo : EIATTR_COOP_GROUP_MASK_REGIDS
	.align		4
        /*005c*/ 	.byte	0x04, 0x29
        /*005e*/ 	.short	(.L_2437 - .L_2436)


	//   ....[0]....
.L_2436:
        /*0060*/ 	.word	0xffffffff


	//   ....[1]....
        /*0064*/ 	.word	0xffffffff


	//   ....[2]....
        /*0068*/ 	.word	0xffffffff


	//   ....[3]....
        /*006c*/ 	.word	0xffffffff


	//   ....[4]....
        /*0070*/ 	.word	0xffffffff


	//   ....[5]....
        /*0074*/ 	.word	0xffffffff


	//   ....[6]....
        /*0078*/ 	.word	0xffffffff


	//   ....[7]....
        /*007c*/ 	.word	0xffffffff


	//   ....[8]....
        /*0080*/ 	.word	0xffffffff


	//   ....[9]....
        /*0084*/ 	.word	0xffffffff


	//   ....[10]....
        /*0088*/ 	.word	0x0500000f


	//   ....[11]....
        /*008c*/ 	.word	0x0500000f


	//   ....[12]....
        /*0090*/ 	.word	0x0500000f


	//   ....[13]....
        /*0094*/ 	.word	0x0500000f


	//   ....[14]....
        /*0098*/ 	.word	0x0500000f


	//   ....[15]....
        /*009c*/ 	.word	0x0500000f


	//   ....[16]....
        /*00a0*/ 	.word	0x0500000f


	//   ....[17]....
        /*00a4*/ 	.word	0x0500000f


	//   ....[18]....
        /*00a8*/ 	.word	0x0500000f


	//   ....[19]....
        /*00ac*/ 	.word	0x0500000f


	//----- nvinfo : EIATTR_COOP_GROUP_INSTR_OFFSETS
	.align		4
.L_2437:
        /*00b0*/ 	.byte	0x04, 0x28
        /*00b2*/ 	.short	(.L_2439 - .L_2438)


	//   ....[0]....
.L_2438:
        /*00b4*/ 	.word	0x00000c10


	//   ....[1]....
        /*00b8*/ 	.word	0x00000c50


	//   ....[2]....
        /*00bc*/ 	.word	0x00000c70


	//   ....[3]....
        /*00c0*/ 	.word	0x00000c90


	//   ....[4]....
        /*00c4*/ 	.word	0x00000cb0


	//   ....[5]....
        /*00c8*/ 	.word	0x00001810


	//   ....[6]....
        /*00cc*/ 	.word	0x00001830


	//   ....[7]....
        /*00d0*/ 	.word	0x00001850


	//   ....[8]....
        /*00d4*/ 	.word	0x00001870


	//   ....[9]....
        /*00d8*/ 	.word	0x00001890


	//   ....[10]....
        /*00dc*/ 	.word	0x00003030


	//   ....[11]....
        /*00e0*/ 	.word	0x000030b0


	//   ....[12]....
        /*00e4*/ 	.word	0x00003110


	//   ....[13]....
        /*00e8*/ 	.word	0x00003170


	//   ....[14]....
        /*00ec*/ 	.word	0x000031d0


	//   ....[15]....
        /*00f0*/ 	.word	0x00003da0


	//   ....[16]....
        /*00f4*/ 	.word	0x00003e00


	//   ....[17]....
        /*00f8*/ 	.word	0x00003e60


	//   ....[18]....
        /*00fc*/ 	.word	0x00003ec0


	//   ....[19]....
        /*0100*/ 	.word	0x00003f20


	//----- nvinfo : EIATTR_VRC_CTA_INIT_COUNT
	.align		4
.L_2439:
        /*0104*/ 	.byte	0x02, 0x4a
	.zero		1
	.zero		1


	//----- nvinfo : EIATTR_SYSCALL_OFFSETS
	.align		4
        /*0108*/ 	.byte	0x04, 0x46
        /*010a*/ 	.short	(.L_2441 - .L_2440)


	//   ....[0]....
.L_2440:
        /*010c*/ 	.word	0x00000180


	//----- nvinfo : EIATTR_EXIT_INSTR_OFFSETS
	.align		4
.L_2441:
        /*0110*/ 	.byte	0x04, 0x1c
        /*0112*/ 	.short	(.L_2443 - .L_2442)


	//   ....[0]....
.L_2442:
        /*0114*/ 	.word	0x00000210


	//   ....[1]....
        /*0118*/ 	.word	0x00002fd0


	//----- nvinfo : EIATTR_CRS_STACK_SIZE
	.align		4
.L_2443:
        /*011c*/ 	.byte	0x04, 0x1e
        /*011e*/ 	.short	(.L_2445 - .L_2444)
.L_2444:
        /*0120*/ 	.word	0x00000000


	//----- nvinfo : EIATTR_CBANK_PARAM_SIZE
	.align		4
.L_2445:
        /*0124*/ 	.byte	0x03, 0x19
        /*0126*/ 	.short	0x0030


	//----- nvinfo : EIATTR_PARAM_CBANK
	.align		4
        /*0128*/ 	.byte	0x04, 0x0a
        /*012a*/ 	.short	(.L_2447 - .L_2446)
	.align		4
.L_2446:
        /*012c*/ 	.word	index@(.nv.constant0._Z15SoftmaxWarpImplI10DirectLoadIffE11DirectStoreIffEfLi1ELi18ELi32ELi1ELb1EL9Algorithm0EEvT_T0_ll)
        /*0130*/ 	.short	0x0380
        /*0132*/ 	.short	0x0030


	//----- nvinfo : EIATTR_SW_WAR
	.align		4
.L_2447:
        /*0134*/ 	.byte	0x04, 0x36
        /*0136*/ 	.short	(.L_2449 - .L_2448)
.L_2448:
        /*0138*/ 	.word	0x00000008
.L_2449:


//--------------------- .nv.info._Z15SoftmaxWarpImplI10DirectLoadIffE11DirectStoreIffEfLi1ELi18ELi32ELi1ELb0EL9Algorithm0EEvT_T0_ll --------------------------
	.section	.nv.info._Z15SoftmaxWarpImplI10DirectLoadIffE11DirectStoreIffEfLi1ELi18ELi32ELi1ELb0EL9Algorithm0EEvT_T0_ll,"",@"SHT_CUDA_INFO"
	.sectionflags	@""
	.align	4


	//----- nvinfo : EIATTR_CUDA_API_VERSION
	.align		4
        /*0000*/ 	.byte	0x04, 0x37
        /*0002*/ 	.short	(.L_2451 - .L_2450)
.L_2450:
        /*0004*/ 	.word	0x00000082


	//----- nvinfo : EIATTR_KPARAM_INFO
	.align		4
.L_2451:
        /*0008*/ 	.byte	0x04, 0x17
        /*000a*/ 	.short	(.L_2453 - .L_2452)
.L_2452:
        /*000c*/ 	.word	0x00000000
        /*0010*/ 	.short	0x0003
        /*0012*/ 	.short	0x0028
        /*0014*/ 	.byte	0x00, 0xf0, 0x21, 0x00


	//----- nvinfo : EIATTR_KPARAM_INFO
	.align		4
.L_2453:
        /*0018*/ 	.byte	0x04, 0x17
        /*001a*/ 	.short	(.L_2455 - .L_2454)
.L_2454:
        /*001c*/ 	.word	0x00000000
        /*0020*/ 	.short	0x0002
        /*0022*/ 	.short	0x0020
        /*0024*/ 	.byte	0x00, 0xf0, 0x21, 0x00


	//----- nvinfo : EIATTR_KPARAM_INFO
	.align		4
.L_2455:
        /*0028*/ 	.byte	0x04, 0x17
        /*002a*/ 	.short	(.L_2457 - .L_2456)
.L_2456:
        /*002c*/ 	.word	0x00000000
        /*0030*/ 	.short	0x0001
        /*0032*/ 	.short	0x0010
        /*0034*/ 	.byte	0x00, 0xf0, 0x41, 0x00


	//----- nvinfo : EIATTR_KPARAM_INFO
	.align		4
.L_2457:
        /*0038*/ 	.byte	0x04, 0x17
        /*003a*/ 	.short	(.L_2459 - .L_2458)
.L_2458:
        /*003c*/ 	.word	0x00000000
        /*0040*/ 	.short	0x0000
        /*0042*/ 	.short	0x0000
        /*0044*/ 	.byte	0x00, 0xf0, 0x41, 0x00


	//----- nvinfo : EIATTR_SPARSE_MMA_MASK
	.align		4
.L_2459:
        /*0048*/ 	.byte	0x03, 0x50
        /*004a*/ 	.short	0x0000


	//----- nvinfo : EIATTR_MAXREG_COUNT
	.align		4
        /*004c*/ 	.byte	0x03, 0x1b
        /*004e*/ 	.short	0x00ff


	//----- nvinfo : EIATTR_EXTERNS
	.align		4
        /*0050*/ 	.byte	0x04, 0x0f
        /*0052*/ 	.short	(.L_2461 - .L_2460)


	//   ....[0]....
	.align		4
.L_2460:
        /*0054*/ 	.word	index@(__assertfail)


	//----- nvinfo : EIATTR_MERCURY_ISA_VERSION
	.align		4
.L_2461:
        /*0058*/ 	.byte	0x03, 0x5f
        /*005a*/ 	.short	0x0101


	//----- nvinfo : EIATTR_COOP_GROUP_MASK_REGIDS
	.align		4
        /*005c*/ 	.byte	0x04, 0x29
        /*005e*/ 	.short	(.L_2463 - .L_2462)


	//   ....[0]....
.L_2462:
        /*0060*/ 	.word	0xffffffff


	//   ....[1]....
        /*0064*/ 	.word	0xffffffff


	//   ....[2]....
        /*0068*/ 	.word	0xffffffff


	//   ....[3]....
        /*006c*/ 	.word	0xffffffff


	//   ....[4]....
        /*0070*/ 	.word	0xffffffff


	//   ....[5]....
        /*0074*/ 	.word	0xffffffff


	//   ....[6]....
        /*0078*/ 	.word	0xffffffff


	//   ....[7]....
        /*007c*/ 	.word	0xffffffff


	//   ....[8]....
        /*0080*/ 	.word	0xffffffff


	//   ....[9]....
        /*0084*/ 	.word	0xffffffff


	//   ....[10]....
        /*0088*/ 	.word	0x0500000f


	//   ....[11]....
        /*008c*/ 	.word	0x0500000f


	//   ....[12]....
        /*0090*/ 	.word	0x0500000f


	//   ....[13]....
        /*0094*/ 	.word	0x0500000f


	//   ....[14]....
        /*0098*/ 	.word	0x0500000f


	//   ....[15]....
        /*009c*/ 	.word	0x0500000f


	//   ....[16]....
        /*00a0*/ 	.word	0x0500000f


	//   ....[17]....
        /*00a4*/ 	.word	0x0500000f


	//   ....[18]....
        /*00a8*/ 	.word	0x0500000f


	//   ....[19]....
        /*00ac*/ 	.word	0x0500000f


	//----- nvinfo : EIATTR_COOP_GROUP_INSTR_OFFSETS
	.align		4
.L_2463:
        /*00b0*/ 	.byte	0x04, 0x28
        /*00b2*/ 	.short	(.L_2465 - .L_2464)


	//   ....[0]....
.L_2464:
        /*00b4*/ 	.word	0x00000590


	//   ....[1]....
        /*00b8*/ 	.word	0x000005d0


	//   ....[2]....
        /*00bc*/ 	.word	0x000005f0


	//   ....[3]....
        /*00c0*/ 	.word	0x00000610


	//   ....[4]....
        /*00c4*/ 	.word	0x00000630


	//   ....[5]....
        /*00c8*/ 	.word	0x00001190


	//   ....[6]....
        /*00cc*/ 	.word	0x000011b0


	//   ....[7]....
        /*00d0*/ 	.word	0x000011d0


	//   ....[8]....
        /*00d4*/ 	.word	0x000011f0


	//   ....[9]....
        /*00d8*/ 	.word	0x00001210


	//   ....[10]....
        /*00dc*/ 	.word	0x000026d0


	//   ....[11]....
        /*00e0*/ 	.word	0x00002750


	//   ....[12]....
        /*00e4*/ 	.word	0x000027b0


	//   ....[13]....
        /*00e8*/ 	.word	0x00002810


	//   ....[14]....
        /*00ec*/ 	.word	0x00002870


	//   ....[15]....
        /*00f0*/ 	.word	0x00003440


	//   ....[16]....
        /*00f4*/ 	.word	0x000034a0


	//   ....[17]....
        /*00f8*/ 	.word	0x00003500


	//   ....[18]....
        /*00fc*/ 	.word	0x00003560


	//   ....[19]....
        /*0100*/ 	.word	0x000035c0


	//----- nvinfo : EIATTR_VRC_CTA_INIT_COUNT
	.align		4
.L_2465:
        /*0104*/ 	.byte	0x02, 0x4a
	.zero		1
	.zero		1


	//----- nvinfo : EIATTR_SYSCALL_OFFSETS
	.align		4
        /*0108*/ 	.byte	0x04, 0x46
        /*010a*/ 	.short	(.L_2467 - .L_2466)


	//   ....[0]....
.L_2466:
        /*010c*/ 	.word	0x00000170


	//----- nvinfo : EIATTR_EXIT_INSTR_OFFSETS
	.align		4
.L_2467:
        /*0110*/ 	.byte	0x04, 0x1c
        /*0112*/ 	.short	(.L_2469 - .L_2468)


	//   ....[0]....
.L_2468:
        /*0114*/ 	.word	0x00000220


	//   ....[1]....
        /*0118*/ 	.word	0x00002670


	//----- nvinfo : EIATTR_CRS_STACK_SIZE
	.align		4
.L_2469:
        /*011c*/ 	.byte	0x04, 0x1e
        /*011e*/ 	.short	(.L_2471 - .L_2470)
.L_2470:
        /*0120*/ 	.word	0x00000000


	//----- nvinfo : EIATTR_CBANK_PARAM_SIZE
	.align		4
.L_2471:
        /*0124*/ 	.byte	0x03, 0x19
        /*0126*/ 	.short	0x0030


	//----- nvinfo : EIATTR_PARAM_CBANK
	.align		4
        /*0128*/ 	.byte	0x04, 0x0a
        /*012a*/ 	.short	(.L_2473 - .L_2472)
	.align		4
.L_2472:
        /*012c*/ 	.word	index@(.nv.constant0._Z15SoftmaxWarpImplI10DirectLoadIffE11DirectStoreIffEfLi1ELi18ELi32ELi1ELb0EL9Algorithm0EEvT_T0_ll)
        /*0130*/ 	.short	0x0380
        /*0132*/ 	.short	0x0030


	//----- nvinfo : EIATTR_SW_WAR
	.align		4
.L_2473:
        /*0134*/ 	.byte	0x04, 0x36
        /*0136*/ 	.short	(.L_2475 - .L_2474)
.L_2474:
        /*0138*/ 	.word	0x00000008
.L_2475:


//--------------------- .nv.info._Z15SoftmaxWarpImplI10DirectLoadIffE11DirectStoreIffEfLi1ELi17ELi32ELi1ELb1EL9Algorithm0EEvT_T0_ll --------------------------
	.section	.nv.info._Z15SoftmaxWarpImplI10DirectLoadIffE11DirectStoreIffEfLi1ELi17ELi32ELi1ELb1EL9Algorithm0EEvT_T0_ll,"",@"SHT_CUDA_INFO"
	.sectionflags	@""
	.align	4


	//----- nvinfo : EIATTR_CUDA_API_VERSION
	.align		4
        /*0000*/ 	.byte	0x04, 0x37
        /*0002*/ 	.short	(.L_2477 - .L_2476)
.L_2476:
        /*0004*/ 	.word	0x00000082


	//----- nvinfo : EIATTR_KPARAM_INFO
	.align		4
.L_2477:
        /*0008*/ 	.byte	0x04, 0x17
        /*000a*/ 	.short	(.L_2479 - .L_2478)
.L_2478:
        /*000c*/ 	.word	0x00000000
        /*0010*/ 	.short	0x0003
        /*0012*/ 	.short	0x0028
        /*0014*/ 	.byte	0x00, 0xf0, 0x21, 0x00


	//----- nvinfo : EIATTR_KPARAM_INFO
	.align		4
.L_2479:
        /*0018*/ 	.byte	0x04, 0x17
        /*001a*/ 	.short	(.L_2481 - .L_2480)
.L_2480:
        /*001c*/ 	.word	0x00000000
        /*0020*/ 	.short	0x0002
        /*0022*/ 	.short	0x0020
        /*0024*/ 	.byte	0x00, 0xf0, 0x21, 0x00


	//----- nvinfo : EIATTR_KPARAM_INFO
	.align		4
.L_2481:
        /*0028*/ 	.byte	0x04, 0x17
        /*002a*/ 	.short	(.L_2483 - .L_2482)
.L_2482:
        /*002c*/ 	.word	0x00000000
        /*0030*/ 	.short	0x0001
        /*0032*/ 	.short	0x0010
        /*0034*/ 	.byte	0x00, 0xf0, 0x41, 0x00


	//----- nvinfo : EIATTR_KPARAM_INFO
	.align		4
.L_2483:
        /*0038*/ 	.byte	0x04, 0x17
        /*003a*/ 	.short	(.L_2485 - .L_2484)
.L_2484:
        /*003c*/ 	.word	0x00000000
        /*0040*/ 	.short	0x0000
        /*0042*/ 	.short	0x0000
        /*0044*/ 	.byte	0x00, 0xf0, 0x41, 0x00


	//----- nvinfo : EIATTR_SPARSE_MMA_MASK
	.align		4
.L_2485:
        /*0048*/ 	.byte	0x03, 0x50
        /*004a*/ 	.short	0x0000


	//----- nvinfo : EIATTR_MAXREG_COUNT
	.align		4
        /*004c*/ 	.byte	0x03, 0x1b
        /*004e*/ 	.short	0x00ff


	//----- nvinfo : EIATTR_EXTERNS
	.align		4
        /*0050*/ 	.byte	0x04, 0x0f
        /*0052*/ 	.short	(.L_2487 - .L_2486)


	//   ....[0]....
	.align		4
.L_2486:
        /*0054*/ 	.word	index@(__assertfail)


	//----- nvinfo : EIATTR_MERCURY_ISA_VERSION
	.align		4
.L_2487:
        /*0058*/ 	.byte	0x03, 0x5f
        /*005a*/ 	.short	0x0101


	//----- nvinfo : EIATTR_COOP_GROUP_MASK_REGIDS
	.align		4
        /*005c*/ 	.byte	0x04, 0x29
        /*005e*/ 	.short	(.L_2489 - .L_2488)


	//   ....[0]....
.L_2488:
        /*0060*/ 	.word	0xffffffff


	//   ....[1]....
        /*0064*/ 	.word	0xffffffff


	//   ....[2]....
        /*0068*/ 	.word	0xffffffff


	//   ....[3]....
        /*006c*/ 	.word	0xffffffff


	//   ....[4]....
        /*0070*/ 	.word	0xffffffff


	//   ....[5]....
        /*0074*/ 	.word	0xffffffff


	//   ....[6]....
        /*0078*/ 	.word	0xffffffff


	//   ....[7]....
        /*007c*/ 	.word	0xffffffff


	//   ....[8]....
        /*0080*/ 	.word	0xffffffff


	//   ....[9]....
        /*0084*/ 	.word	0xffffffff


	//   ....[10]....
        /*0088*/ 	.word	0x0500000f


	//   ....[11]....
        /*008c*/ 	.word	0x0500000f


	//   ....[12]....
        /*0090*/ 	.word	0x0500000f


	//   ....[13]....
        /*0094*/ 	.word	0x0500000f


	//   ....[14]....
        /*0098*/ 	.word	0x0500000f


	//   ....[15]....
        /*009c*/ 	.word	0x0500000f


	//   ....[16]....
        /*00a0*/ 	.word	0x0500000f


	//   ....[17]....
        /*00a4*/ 	.word	0x0500000f


	//   ....[18]....
        /*00a8*/ 	.word	0x0500000f


	//   ....[19]....
        /*00ac*/ 	.word	0x0500000f


	//----- nvinfo : EIATTR_COOP_GROUP_INSTR_OFFSETS
	.align		4
.L_2489:
        /*00b0*/ 	.byte	0x04, 0x28
        /*00b2*/ 	.short	(.L_2491 - .L_2490)


	//   ....[0]....
.L_2490:
        /*00b4*/ 	.word	0x00000b90


	//   ....[1]....
        /*00b8*/ 	.word	0x00000bd0


	//   ....[2]....
        /*00bc*/ 	.word	0x00000bf0


	//   ....[3]....
        /*00c0*/ 	.word	0x00000c10


	//   ....[4]....
        /*00c4*/ 	.word	0x00000c30


	//   ....[5]....
        /*00c8*/ 	.word	0x000016f0


	//   ....[6]....
        /*00cc*/ 	.word	0x00001710


	//   ....[7]....
        /*00d0*/ 	.word	0x00001730


	//   ....[8]....
        /*00d4*/ 	.word	0x00001750


	//   ....[9]....
        /*00d8*/ 	.word	0x00001770


	//   ....[10]....
        /*00dc*/ 	.word	0x00002de0


	//   ....[11]....
        /*00e0*/ 	.word	0x00002e60


	//   ....[12]....
        /*00e4*/ 	.word	0x00002ec0


	//   ....[13]....
        /*00e8*/ 	.word	0x00002f20


	//   ....[14]....
        /*00ec*/ 	.word	0x00002f80


	//   ....[15]....
        /*00f0*/ 	.word	0x00003ab0


	//   ....[16]....
        /*00f4*/ 	.word	0x00003b10


	//   ....[17]....
        /*00f8*/ 	.word	0x00003b70


	//   ....[18]....
        /*00fc*/ 	.word	0x00003bd0


	//   ....[19]....
        /*0100*/ 	.word	0x00003c30


	//----- nvinfo : EIATTR_VRC_CTA_INIT_COUNT
	.align		4
.L_2491:
        /*0104*/ 	.byte	0x02, 0x4a
	.zero		1
	.zero		1


	//----- nvinfo : EIATTR_SYSCALL_OFFSETS
	.align		4
        /*0108*/ 	.byte	0x04, 0x46
        /*010a*/ 	.short	(.L_2493 - .L_2492)


	//   ....[0]....
.L_2492:
        /*010c*/ 	.word	0x00000180


	//----- nvinfo : EIATTR_EXIT_INSTR_OFFSETS
	.align		4
.L_2493:
        /*0110*/ 	.byte	0x04, 0x1c
        /*0112*/ 	.short	(.L_2495 - .L_2494)


	//   ....[0]....
.L_2494:
        /*0114*/ 	.word	0x00000230


	//   ....[1]....
        /*0118*/ 	.word	0x00002d80


	//----- nvinfo : EIATTR_CRS_STACK_SIZE
	.align		4
.L_2495:
        /*011c*/ 	.byte	0x04, 0x1e
        /*011e*/ 	.short	(.L_2497 - .L_2496)
.L_2496:
        /*0120*/ 	.word	0x00000000


	//----- nvinfo : EIATTR_CBANK_PARAM_SIZE
	.align		4
.L_2497:
        /*0124*/ 	.byte	0x03, 0x19
        /*0126*/ 	.short	0x0030


	//----- nvinfo : EIATTR_PARAM_CBANK
	.align		4
        /*0128*/ 	.byte	0x04, 0x0a
        /*012a*/ 	.short	(.L_2499 - .L_2498)
	.align		4
.L_2498:
        /*012c*/ 	.word	index@(.nv.constant0._Z15SoftmaxWarpImplI10DirectLoadIffE11DirectStoreIffEfLi1ELi17ELi32ELi1ELb1EL9Algorithm0EEvT_T0_ll)
        /*0130*/ 	.short	0x0380
        /*0132*/ 	.short	0x0030


	//----- nvinfo : EIATTR_SW_WAR
	.align		4
.L_2499:
        /*0134*/ 	.byte	0x04, 0x36
        /*0136*/ 	.short	(.L_2501 - .L_2500)
.L_2500:
        /*0138*/ 	.word	0x00000008
.L_2501:


//--------------------- .nv.info._Z15SoftmaxWarpImplI10DirectLoadIffE11DirectStoreIffEfLi1ELi17ELi32ELi1ELb0EL9Algorithm0EEvT_T0_ll --------------------------
	.section	.nv.info._Z15SoftmaxWarpImplI10DirectLoadIffE11DirectStoreIffEfLi1ELi17ELi32ELi1ELb0EL9Algorithm0EEvT_T0_ll,"",@"SHT_CUDA_INFO"
	.sectionflags	@""
	.align	4


	//----- nvinfo : EIATTR_CUDA_API_VERSION
	.align		4
        /*0000*/ 	.byte	0x04, 0x37
        /*0002*/ 	.short	(.L_2503 - .L_2502)
.L_2502:
        /*0004*/ 	.word	0x00000082


	//----- nvinfo : EIATTR_KPARAM_INFO
	.align		4
.L_2503:
        /*0008*/ 	.byte	0x04, 0x17
        /*000a*/ 	.short	(.L_2505 - .L_2504)
.L_2504:
        /*000c*/ 	.word	0x00000000
        /*0010*/ 	.short	0x0003
        /*0012*/ 	.short	0x0028
        /*0014*/ 	.byte	0x00, 0xf0, 0x21, 0x00


	//----- nvinfo : EIATTR_KPARAM_INFO
	.align		4
.L_2505:
        /*0018*/ 	.byte	0x04, 0x17
        /*001a*/ 	.short	(.L_2507 - .L_2506)
.L_2506:
        /*001c*/ 	.word	0x00000000
        /*0020*/ 	.short	0x0002
        /*0022*/ 	.short	0x0020
        /*0024*/ 	.byte	0x00, 0xf0, 0x21, 0x00


	//----- nvinfo : EIATTR_KPARAM_INFO
	.align		4
.L_2507:
        /*0028*/ 	.byte	0x04, 0x17
        /*002a*/ 	.short	(.L_2509 - .L_2508)
.L_2508:
        /*002c*/ 	.word	0x00000000
        /*0030*/ 	.short	0x0001
        /*0032*/ 	.short	0x0010
        /*0034*/ 	.byte	0x00, 0xf0, 0x41, 0x00


	//----- nvinfo : EIATTR_KPARAM_INFO
	.align		4
.L_2509:
        /*0038*/ 	.byte	0x04, 0x17
        /*003a*/ 	.short	(.L_2511 - .L_2510)
.L_2510:
        /*003c*/ 	.word	0x00000000
        /*0040*/ 	.short	0x0000
        /*0042*/ 	.short	0x0000
        /*0044*/ 	.byte	0x00, 0xf0, 0x41, 0x00


	//----- nvinfo : EIATTR_SPARSE_MMA_MASK
	.align		4
.L_2511:
        /*0048*/ 	.byte	0x03, 0x50
        /*004a*/ 	.short	0x0000


	//----- nvinfo : EIATTR_MAXREG_COUNT
	.align		4
        /*004c*/ 	.byte	0x03, 0x1b
        /*004e*/ 	.short	0x00ff


	//----- nvinfo : EIATTR_EXTERNS
	.align		4
        /*0050*/ 	.byte	0x04, 0x0f
        /*0052*/ 	.short	(.L_2513 - .L_2512)


	//   ....[0]....
	.align		4
.L_2512:
        /*0054*/ 	.word	index@(__assertfail)


	//----- nvinfo : EIATTR_MERCURY_ISA_VERSION
	.align		4
.L_2513:
        /*0058*/ 	.byte	0x03, 0x5f
        /*005a*/ 	.short	0x0101


	//----- nvinfo : EIATTR_COOP_GROUP_MASK_REGIDS
	.align		4
        /*005c*/ 	.byte	0x04, 0x29
        /*005e*/ 	.short	(.L_2515 - .L_2514)


	//   ....[0]....
.L_2514:
        /*0060*/ 	.word	0xffffffff


	//   ....[1]....
        /*0064*/ 	.word	0xffffffff


	//   ....[2]....
        /*0068*/ 	.word	0xffffffff


	//   ....[3]....
        /*006c*/ 	.word	0xffffffff


	//   ....[4]....
        /*0070*/ 	.word	0xffffffff


	//   ....[5]....
        /*0074*/ 	.word	0xffffffff


	//   ....[6]....
        /*0078*/ 	.word	0xffffffff


	//   ....[7]....
        /*007c*/ 	.word	0xffffffff


	//   ....[8]....
        /*0080*/ 	.word	0xffffffff


	//   ....[9]....
        /*0084*/ 	.word	0xffffffff


	//   ....[10]....
        /*0088*/ 	.word	0x0500000f


	//   ....[11]....
        /*008c*/ 	.word	0x0500000f


	//   ....[12]....
        /*0090*/ 	.word	0x0500000f


	//   ....[13]....
        /*0094*/ 	.word	0x0500000f


	//   ....[14]....
        /*0098*/ 	.word	0x0500000f


	//   ....[15]....
        /*009c*/ 	.word	0x0500000f


	//   ....[16]....
        /*00a0*/ 	.word	0x0500000f


	//   ....[17]....
        /*00a4*/ 	.word	0x0500000f


	//   ....[18]....
        /*00a8*/ 	.word	0x0500000f


	//   ....[19]....
        /*00ac*/ 	.word	0x0500000f


	//----- nvinfo : EIATTR_COOP_GROUP_INSTR_OFFSETS
	.align		4
.L_2515:
        /*00b0*/ 	.byte	0x04, 0x28
        /*00b2*/ 	.short	(.L_2517 - .L_2516)


	//   ....[0]....
.L_2516:
        /*00b4*/ 	.word	0x00000580


	//   ....[1]....
        /*00b8*/ 	.word	0x000005c0


	//   ....[2]....
        /*00bc*/ 	.word	0x000005e0


	//   ....[3]....
        /*00c0*/ 	.word	0x00000600


	//   ....[4]....
        /*00c4*/ 	.word	0x00000620


	//   ....[5]....
        /*00c8*/ 	.word	0x000010e0


	//   ....[6]....
        /*00cc*/ 	.word	0x00001100


	//   ....[7]....
        /*00d0*/ 	.word	0x00001120


	//   ....[8]....
        /*00d4*/ 	.word	0x00001140


	//   ....[9]....
        /*00d8*/ 	.word	0x00001160


	//   ....[10]....
        /*00dc*/ 	.word	0x00002520


	//   ....[11]....
        /*00e0*/ 	.word	0x000025a0


	//   ....[12]....
        /*00e4*/ 	.word	0x00002600


	//   ....[13]....
        /*00e8*/ 	.word	0x00002660


	//   ....[14]....
        /*00ec*/ 	.word	0x000026c0


	//   ....[15]....
        /*00f0*/ 	.word	0x000031f0


	//   ....[16]....
        /*00f4*/ 	.word	0x00003250


	//   ....[17]....
        /*00f8*/ 	.word	0x000032b0


	//   ....[18]....
        /*00fc*/ 	.word	0x00003310


	//   ....[19]....
        /*0100*/ 	.word	0x00003370


	//----- nvinfo : EIATTR_VRC_CTA_INIT_COUNT
	.align		4
.L_2517:
        /*0104*/ 	.byte	0x02, 0x4a
	.zero		1
	.zero		1


	//----- nvinfo : EIATTR_SYSCALL_OFFSETS
	.align		4
        /*0108*/ 	.byte	0x04, 0x46
        /*010a*/ 	.short	(.L_2519 - .L_2518)


	//   ....[0]....
.L_2518:
        /*010c*/ 	.word	0x00000170


	//----- nvinfo : EIATTR_EXIT_INSTR_OFFSETS
	.align		4
.L_2519:
        /*0110*/ 	.byte	0x04, 0x1c
        /*0112*/ 	.short	(.L_2521 - .L_2520)


	//   ....[0]....
.L_2520:
        /*0114*/ 	.word	0x00000220


	//   ....[1]....
        /*0118*/ 	.word	0x000024c0


	//----- nvinfo : EIATTR_CRS_STACK_SIZE
	.align		4
.L_2521:
        /*011c*/ 	.byte	0x04, 0x1e
        /*011e*/ 	.short	(.L_2523 - .L_2522)
.L_2522:
        /*0120*/ 	.word	0x00000000


	//----- nvinfo : EIATTR_CBANK_PARAM_SIZE
	.align		4
.L_2523:
        /*0124*/ 	.byte	0x03, 0x19
        /*0126*/ 	.short	0x0030


	//----- nvinfo : EIATTR_PARAM_CBANK
	.align		4
        /*0128*/ 	.byte	0x04, 0x0a
        /*012a*/ 	.short	(.L_2525 - .L_2524)
	.align		4
.L_2524:
        /*012c*/ 	.word	index@(.nv.constant0._Z15SoftmaxWarpImplI10DirectLoadIffE11DirectStoreIffEfLi1ELi17ELi32ELi1ELb0EL9Algorithm0EEvT_T0_ll)
        /*0130*/ 	.short	0x0380
        /*0132*/ 	.short	0x0030


	//----- nvinfo : EIATTR_SW_WAR
	.align		4
.L_2525:
        /*0134*/ 	.byte	0x04, 0x36
        /*0136*/ 	.short	(.L_2527 - .L_2526)
.L_2526:
        /*0138*/ 	.word	0x00000008
.L_2527:


//--------------------- .nv.info._Z15SoftmaxWarpImplI10DirectLoadIffE11DirectStoreIffEfLi1ELi16ELi32ELi1ELb1EL9Algorithm0EEvT_T0_ll --------------------------
	.section	.nv.info._Z15SoftmaxWarpImplI10DirectLoadIffE11DirectStoreIffEfLi1ELi16ELi32ELi1ELb1EL9Algorithm0EEvT_T0_ll,"",@"SHT_CUDA_INFO"
	.sectionflags	@""
	.align	4


	//----- nvinfo : EIATTR_CUDA_API_VERSION
	.align		4
        /*0000*/ 	.byte	0x04, 0x37
        /*0002*/ 	.short	(.L_2529 - .L_2528)
.L_2528:
        /*0004*/ 	.word	0x00000082


	//----- nvinfo : EIATTR_KPARAM_INFO
	.align		4
.L_2529:
        /*0008*/ 	.byte	0x04, 0x17
        /*000a*/ 	.short	(.L_2531 - .L_2530)
.L_2530:
        /*000c*/ 	.word	0x00000000
        /*0010*/ 	.short	0x0003
        /*0012*/ 	.short	0x0028
        /*0014*/ 	.byte	0x00, 0xf0, 0x21, 0x00


	//----- nvinfo : EIATTR_KPARAM_INFO
	.align		4
.L_2531:
        /*0018*/ 	.byte	0x04, 0x17
        /*001a*/ 	.short	(.L_2533 - .L_2532)
.L_2532:
        /*001c*/ 	.word	0x00000000
        /*0020*/ 	.short	0x0002
        /*0022*/ 	.short	0x0020
        /*0024*/ 	.byte	0x00, 0xf0, 0x21, 0x00


	//----- nvinfo : EIATTR_KPARAM_INFO
	.align		4
.L_2533:
        /*0028*/ 	.byte	0x04, 0x17
        /*002a*/ 	.short	(.L_2535 - .L_2534)
.L_2534:
        /*002c*/ 	.word	0x00000000
        /*0030*/ 	.short	0x0001
        /*0032*/ 	.short	0x0010
        /*0034*/ 	.byte	0x00, 0xf0, 0x41, 0x00


	//----- nvinfo : EIATTR_KPARAM_INFO
	.align		4
.L_2535:
        /*0038*/ 	.byte	0x04, 0x17
        /*003a*/ 	.short	(.L_2537 - .L_2536)
.L_2536:
        /*003c*/ 	.word	0x00000000
        /*0040*/ 	.short	0x0000
        /*0042*/ 	.short	0x0000
        /*0044*/ 	.byte	0x00, 0xf0, 0x41, 0x00


	//----- nvinfo : EIATTR_SPARSE_MMA_MASK
	.align		4
.L_2537:
        /*0048*/ 	.byte	0x03, 0x50
        /*004a*/ 	.short	0x0000


	//----- nvinfo : EIATTR_MAXREG_COUNT
	.align		4
        /*004c*/ 	.byte	0x03, 0x1b
        /*004e*/ 	.short	0x00ff


	//----- nvinfo : EIATTR_EXTERNS
	.align		4
        /*0050*/ 	.byte	0x04, 0x0f
        /*0052*/ 	.short	(.L_2539 - .L_2538)


	//   ....[0]....
	.align		4
.L_2538:
        /*0054*/ 	.word	index@(__assertfail)


	//----- nvinfo : EIATTR_MERCURY_ISA_VERSION
	.align		4
.L_2539:
        /*0058*/ 	.byte	0x03, 0x5f
        /*005a*/ 	.short	0x0101


	//----- nvinfo : EIATTR_COOP_GROUP_MASK_REGIDS
	.align		4
        /*005c*/ 	.byte	0x04, 0x29
        /*005e*/ 	.short	(.L_2541 - .L_2540)


	//   ....[0]....
.L_2540:
        /*0060*/ 	.word	0xffffffff


	//   ....[1]....
        /*0064*/ 	.word	0xffffffff


	//   ....[2]....
        /*0068*/ 	.word	0xffffffff


	//   ....[3]....
        /*006c*/ 	.word	0xffffffff


	//   ....[4]....
        /*0070*/ 	.word	0xffffffff


	//   ....[5]....
        /*0074*/ 	.word	0xffffffff


	//   ....[6]....
        /*0078*/ 	.word	0xffffffff


	//   ....[7]....
        /*007c*/ 	.word	0xffffffff


	//   ....[8]....
        /*0080*/ 	.word	0xffffffff


	//   ....[9]....
        /*0084*/ 	.word	0xffffffff


	//   ....[10]....
        /*0088*/ 	.word	0x0500000f


	//   ....[11]....
        /*008c*/ 	.word	0x0500000f


	//   ....[12]....
        /*0090*/ 	.word	0x0500000f


	//   ....[13]....
        /*0094*/ 	.word	0x0500000f


	//   ....[14]....
        /*0098*/ 	.word	0x0500000f


	//   ....[15]....
        /*009c*/ 	.word	0x0500000f


	//   ....[16]....
        /*00a0*/ 	.word	0x0500000f


	//   ....[17]....
        /*00a4*/ 	.word	0x0500000f


	//   ....[18]....
        /*00a8*/ 	.word	0x0500000f


	//   ....[19]....
        /*00ac*/ 	.word	0x0500000f


	//----- nvinfo : EIATTR_COOP_GROUP_INSTR_OFFSETS
	.align		4
.L_2541:
        /*00b0*/ 	.byte	0x04, 0x28
        /*00b2*/ 	.short	(.L_2543 - .L_2542)


	//   ....[0]....
.L_2542:
        /*00b4*/ 	.word	0x00000b10


	//   ....[1]....
        /*00b8*/ 	.word	0x00000b50


	//   ....[2]....
        /*00bc*/ 	.word	0x00000b70


	//   ....[3]....
        /*00c0*/ 	.word	0x00000b90


	//   ....[4]....
        /*00c4*/ 	.word	0x00000bb0


	//   ....[5]....
        /*00c8*/ 	.word	0x000015d0


	//   ....[6]....
        /*00cc*/ 	.word	0x000015f0


	//   ....[7]....
        /*00d0*/ 	.word	0x00001610


	//   ....[8]....
        /*00d4*/ 	.word	0x00001630


	//   ....[9]....
        /*00d8*/ 	.word	0x00001650


	//   ....[10]....
        /*00dc*/ 	.word	0x00002a80


	//   ....[11]....
        /*00e0*/ 	.word	0x00002b00


	//   ....[12]....
        /*00e4*/ 	.word	0x00002b60


	//   ....[13]....
        /*00e8*/ 	.word	0x00002bc0


	//   ....[14]....
        /*00ec*/ 	.word	0x00002c20


	//   ....[15]....
        /*00f0*/ 	.word	0x000036b0


	//   ....[16]....
        /*00f4*/ 	.word	0x00003710


	//   ....[17]....
        /*00f8*/ 	.word	0x00003770


	//   ....[18]....
        /*00fc*/ 	.word	0x000037d0


	//   ....[19]....
        /*0100*/ 	.word	0x00003830


	//----- nvinfo : EIATTR_VRC_CTA_INIT_COUNT
	.align		4
.L_2543:
        /*0104*/ 	.byte	0x02, 0x4a
	.zero		1
	.zero		1


	//----- nvinfo : EIATTR_SYSCALL_OFFSETS
	.align		4
        /*0108*/ 	.byte	0x04, 0x46
        /*010a*/ 	.short	(.L_2545 - .L_2544)


	//   ....[0]....
.L_2544:
        /*010c*/ 	.word	0x00000180


	//----- nvinfo : EIATTR_EXIT_INSTR_OFFSETS
	.align		4
.L_2545:
        /*0110*/ 	.byte	0x04, 0x1c
        /*0112*/ 	.short	(.L_2547 - .L_2546)


	//   ....[0]....
.L_2546:
        /*0114*/ 	.word	0x00000230


	//   ....[1]....
        /*0118*/ 	.word	0x00002a20


	//----- nvinfo : EIATTR_CRS_STACK_SIZE
	.align		4
.L_2547:
        /*011c*/ 	.byte	0x04, 0x1e
        /*011e*/ 	.short	(.L_2549 - .L_2548)
.L_2548:
        /*0120*/ 	.word	0x00000000


	//----- nvinfo : EIATTR_CBANK_PARAM_SIZE
	.align		4
.L_2549:
        /*0124*/ 	.byte	0x03, 0x19
        /*0126*/ 	.short	0x0030


	//----- nvinfo : EIATTR_PARAM_CBANK
	.align		4
        /*0128*/ 	.byte	0x04, 0x0a
        /*012a*/ 	.short	(.L_2551 - .L_2550)
	.align		4
.L_2550:
        /*012c*/ 	.word	index@(.nv.constant0._Z15SoftmaxWarpImplI10DirectLoadIffE11DirectStoreIffEfLi1ELi16ELi32ELi1ELb1EL9Algorithm0EEvT_T0_ll)
        /*0130*/ 	.short	0x0380
        /*0132*/ 	.short	0x0030


	//----- nvinfo : EIATTR_SW_WAR
	.align		4
.L_2551:
        /*0134*/ 	.byte	0x04, 0x36
        /*0136*/ 	.short	(.L_2553 - .L_2552)
.L_2552:
        /*0138*/ 	.word	0x00000008
.L_2553:


//--------------------- .nv.info._Z15SoftmaxWarpImplI10DirectLoadIffE11DirectStoreIffEfLi1ELi16ELi32ELi1ELb0EL9Algorithm0EEvT_T0_ll --------------------------
	.section	.nv.info._Z15SoftmaxWarpImplI10DirectLoadIffE11DirectStoreIffEfLi1ELi16ELi32ELi1ELb0EL9Algorithm0EEvT_T0_ll,"",@"SHT_CUDA_INFO"
	.sectionflags	@""
	.align	4


	//----- nvinfo : EIATTR_CUDA_API_VERSION
	.align		4
        /*0000*/ 	.byte	0x04, 0x37
        /*0002*/ 	.short	(.L_2555 - .L_2554)
.L_2554:
        /*0004*/ 	.word	0x00000082


	//----- nvinfo : EIATTR_KPARAM_INFO
	.align		4
.L_2555:
        /*0008*/ 	.byte	0x04, 0x17
        /*000a*/ 	.short	(.L_2557 - .L_2556)
.L_2556:
        /*000c*/ 	.word	0x00000000
        /*0010*/ 	.short	0x0003
        /*0012*/ 	.short	0x0028
        /*0014*/ 	.byte	0x00, 0xf0, 0x21, 0x00


	//----- nvinfo : EIATTR_KPARAM_INFO
	.align		4
.L_2557:
        /*0018*/ 	.byte	0x04, 0x17
        /*001a*/ 	.short	(.L_2559 - .L_2558)
.L_2558:
        /*001c*/ 	.word	0x00000000
        /*0020*/ 	.short	0x0002
        /*0022*/ 	.short	0x0020
        /*0024*/ 	.byte	0x00, 0xf0, 0x21, 0x00


	//----- nvinfo : EIATTR_KPARAM_INFO
	.align		4
.L_2559:
        /*0028*/ 	.byte	0x04, 0x17
        /*002a*/ 	.short	(.L_2561 - .L_2560)
.L_2560:
        /*002c*/ 	.word	0x00000000
        /*0030*/ 	.short	0x0001
        /*0032*/ 	.short	0x0010
        /*0034*/ 	.byte	0x00, 0xf0, 0x41, 0x00


	//----- nvinfo : EIATTR_KPARAM_INFO
	.align		4
.L_2561:
        /*0038*/ 	.byte	0x04, 0x17
        /*003a*/ 	.short	(.L_2563 - .L_2562)
.L_2562:
        /*003c*/ 	.word	0x00000000
        /*0040*/ 	.short	0x0000
        /*0042*/ 	.short	0x0000
        /*0044*/ 	.byte	0x00, 0xf0, 0x41, 0x00


	//----- nvinfo : EIATTR_SPARSE_MMA_MASK
	.align		4
.L_2563:
        /*0048*/ 	.byte	0x03, 0x50
        /*004a*/ 	.short	0x0000


	//----- nvinfo : EIATTR_MAXREG_COUNT
	.align		4
        /*004c*/ 	.byte	0x03, 0x1b
        /*004e*/ 	.short	0x00ff


	//----- nvinfo : EIATTR_EXTERNS
	.align		4
        /*0050*/ 	.byte	0x04, 0x0f
        /*0052*/ 	.short	(.L_2565 - .L_2564)


	//   ....[0]....
	.align		4
.L_2564:
        /*0054*/ 	.word	index@(__assertfail)


	//----- nvinfo : EIATTR_MERCURY_ISA_VERSION
	.align		4
.L_2565:
        /*0058*/ 	.byte	0x03, 0x5f
        /*005a*/ 	.short	0x0101


	//----- nvinfo : EIATTR_COOP_GROUP_MASK_REGIDS
	.align		4
        /*005c*/ 	.byte	0x04, 0x29
        /*005e*/ 	.short	(.L_2567 - .L_2566)


	//   ....[0]....
.L_2566:
        /*0060*/ 	.word	0xffffffff


	//   ....[1]....
        /*0064*/ 	.word	0xffffffff


	//   ....[2]....
        /*0068*/ 	.word	0xffffffff


	//   ....[3]....
        /*006c*/ 	.word	0xffffffff


	//   ....[4]....
        /*0070*/ 	.word	0xffffffff


	//   ....[5]....
        /*0074*/ 	.word	0xffffffff


	//   ....[6]....
        /*0078*/ 	.word	0xffffffff


	//   ....[7]....
        /*007c*/ 	.word	0xffffffff


	//   ....[8]....
        /*0080*/ 	.word	0xffffffff


	//   ....[9]....
        /*0084*/ 	.word	0xffffffff


	//   ....[10]....
        /*0088*/ 	.word	0x0500000f


	//   ....[11]....
        /*008c*/ 	.word	0x0500000f


	//   ....[12]....
        /*0090*/ 	.word	0x0500000f


	//   ....[13]....
        /*0094*/ 	.word	0x0500000f


	//   ....[14]....
        /*0098*/ 	.word	0x0500000f


	//   ....[15]....
        /*009c*/ 	.word	0x0500000f


	//   ....[16]....
        /*00a0*/ 	.word	0x0500000f


	//   ....[17]....
        /*00a4*/ 	.word	0x0500000f


	//   ....[18]....
        /*00a8*/ 	.word	0x0500000f


	//   ....[19]....
        /*00ac*/ 	.word	0x0500000f


	//----- nvinfo : EIATTR_COOP_GROUP_INSTR_OFFSETS
	.align		4
.L_2567:
        /*00b0*/ 	.byte	0x04, 0x28
        /*00b2*/ 	.short	(.L_2569 - .L_2568)


	//   ....[0]....
.L_2568:
        /*00b4*/ 	.word	0x00000570


	//   ....[1]....
        /*00b8*/ 	.word	0x000005b0


	//   ....[2]....
        /*00bc*/ 	.word	0x000005d0


	//   ....[3]....
        /*00c0*/ 	.word	0x000005f0


	//   ....[4]....
        /*00c4*/ 	.word	0x00000610


	//   ....[5]....
        /*00c8*/ 	.word	0x00001030


	//   ....[6]....
        /*00cc*/ 	.word	0x00001050


	//   ....[7]....
        /*00d0*/ 	.word	0x00001070


	//   ....[8]....
        /*00d4*/ 	.word	0x00001090


	//   ....[9]....
        /*00d8*/ 	.word	0x000010b0


	//   ....[10]....
        /*00dc*/ 	.word	0x00002290


	//   ....[11]....
        /*00e0*/ 	.word	0x00002310


	//   ....[12]....
        /*00e4*/ 	.word	0x00002370


	//   ....[13]....
        /*00e8*/ 	.word	0x000023d0


	//   ....[14]....
        /*00ec*/ 	.word	0x00002430


	//   ....[15]....
        /*00f0*/ 	.word	0x00002ec0


	//   ....[16]....
        /*00f4*/ 	.word	0x00002f20


	//   ....[17]....
        /*00f8*/ 	.word	0x00002f80


	//   ....[18]....
        /*00fc*/ 	.word	0x00002fe0


	//   ....[19]....
        /*0100*/ 	.word	0x00003040


	//----- nvinfo : EIATTR_VRC_CTA_INIT_COUNT
	.align		4
.L_2569:
        /*0104*/ 	.byte	0x02, 0x4a
	.zero		1
	.zero		1


	//----- nvinfo : EIATTR_SYSCALL_OFFSETS
	.align		4
        /*0108*/ 	.byte	0x04, 0x46
        /*010a*/ 	.short	(.L_2571 - .L_2570)


	//   ....[0]....
.L_2570:
        /*010c*/ 	.word	0x00000170


	//----- nvinfo : EIATTR_EXIT_INSTR_OFFSETS
	.align		4
.L_2571:
        /*0110*/ 	.byte	0x04, 0x1c
        /*0112*/ 	.short	(.L_2573 - .L_2572)


	//   ....[0]....
.L_2572:
        /*0114*/ 	.word	0x00000220


	//   ....[1]....
        /*0118*/ 	.word	0x00002230


	//----- nvinfo : EIATTR_CRS_STACK_SIZE
	.align		4
.L_2573:
        /*011c*/ 	.byte	0x04, 0x1e
        /*011e*/ 	.short	(.L_2575 - .L_2574)
.L_2574:
        /*0120*/ 	.word	0x00000000


	//----- nvinfo : EIATTR_CBANK_PARAM_SIZE
	.align		4
.L_2575:
        /*0124*/ 	.byte	0x03, 0x19
        /*0126*/ 	.short	0x0030


	//----- nvinfo : EIATTR_PARAM_CBANK
	.align		4
        /*0128*/ 	.byte	0x04, 0x0a
        /*012a*/ 	.short	(.L_2577 - .L_2576)
	.align		4
.L_2576:
        /*012c*/ 	.word	index@(.nv.constant0._Z15SoftmaxWarpImplI10DirectLoadIffE11DirectStoreIffEfLi1ELi16ELi32ELi1ELb0EL9Algorithm0EEvT_T0_ll)
        /*0130*/ 	.short	0x0380
        /*0132*/ 	.short	0x0030


	//----- nvinfo : EIATTR_SW_WAR
	.align		4
.L_2577:
        /*0134*/ 	.byte	0x04, 0x36
        /*0136*/ 	.short	(.L_2579 - .L_2578)
.L_2578:
        /*0138*/ 	.word	0x00000008
.L_2579:


//--------------------- .nv.info._Z15SoftmaxWarpImplI10DirectLoadIffE11DirectStoreIffEfLi1ELi15ELi32ELi1ELb1EL9Algorithm0EEvT_T0_ll --------------------------
	.section	.nv.info._Z15SoftmaxWarpImplI10DirectLoadIffE11DirectStoreIffEfLi1ELi15ELi32ELi1ELb1EL9Algorithm0EEvT_T0_ll,"",@"SHT_CUDA_INFO"
	.sectionflags	@""
	.align	4


	//----- nvinfo : EIATTR_CUDA_API_VERSION
	.align		4
        /*0000*/ 	.byte	0x04, 0x37
        /*0002*/ 	.short	(.L_2581 - .L_2580)
.L_2580:
        /*0004*/ 	.word	0x00000082


	//----- nvinfo : EIATTR_KPARAM_INFO
	.align		4
.L_2581:
        /*0008*/ 	.byte	0x04, 0x17
        /*000a*/ 	.short	(.L_2583 - .L_2582)
.L_2582:
        /*000c*/ 	.word	0x00000000
        /*0010*/ 	.short	0x0003
        /*0012*/ 	.short	0x0028
        /*0014*/ 	.byte	0x00, 0xf0, 0x21, 0x00


	//----- nvinfo : EIATTR_KPARAM_INFO
	.align		4
.L_2583:
        /*0018*/ 	.byte	0x04, 0x17
        /*001a*/ 	.short	(.L_2585 - .L_2584)
.L_2584:
        /*001c*/ 	.word	0x00000000
        /*0020*/ 	.short	0x0002
        /*0022*/ 	.short	0x0020
        /*0024*/ 	.byte	0x00, 0xf0, 0x21, 0x00


	//----- nvinfo : EIATTR_KPARAM_INFO
	.align		4
.L_2585:
        /*0028*/ 	.byte	0x04, 0x17
        /*002a*/ 	.short	(.L_2587 - .L_2586)
.L_2586:
        /*002c*/ 	.word	0x00000000
        /*0030*/ 	.short	0x0001
        /*0032*/ 	.short	0x0010
        /*0034*/ 	.byte	0x00, 0xf0, 0x41, 0x00


	//----- nvinfo : EIATTR_KPARAM_INFO
	.align		4
.L_2587:
        /*0038*/ 	.byte	0x04, 0x17
        /*003a*/ 	.short	(.L_2589 - .L_2588)
.L_2588:
        /*003c*/ 	.word	0x00000000
        /*0040*/ 	.short	0x0000
        /*0042*/ 	.short	0x0000
        /*0044*/ 	.byte	0x00, 0xf0, 0x41, 0x00


	//----- nvinfo : EIATTR_SPARSE_MMA_MASK
	.align		4
.L_2589:
        /*0048*/ 	.byte	0x03, 0x50
        /*004a*/ 	.short	0x0000


	//----- nvinfo : EIATTR_MAXREG_COUNT
	.align		4
        /*004c*/ 	.byte	0x03, 0x1b
        /*004e*/ 	.short	0x00ff


	//----- nvinfo : EIATTR_EXTERNS
	.align		4
        /*0050*/ 	.byte	0x04, 0x0f
        /*0052*/ 	.short	(.L_2591 - .L_2590)


	//   ....[0]....
	.align		4
.L_2590:
        /*0054*/ 	.word	index@(__assertfail)


	//----- nvinfo : EIATTR_MERCURY_ISA_VERSION
	.align		4
.L_2591:
        /*0058*/ 	.byte	0x03, 0x5f
        /*005a*/ 	.short	0x0101


	//----- nvinfo : EIATTR_COOP_GROUP_MASK_REGIDS
	.align		4
        /*005c*/ 	.byte	0x04, 0x29
        /*005e*/ 	.short	(.L_2593 - .L_2592)


	//   ....[0]....
.L_2592:
        /*0060*/ 	.word	0xffffffff


	//   ....[1]....
        /*0064*/ 	.word	0xffffffff


	//   ....[2]....
        /*0068*/ 	.word	0xffffffff


	//   ....[3]....
        /*006c*/ 	.word	0xffffffff


	//   ....[4]....
        /*0070*/ 	.word	0xffffffff


	//   ....[5]....
        /*0074*/ 	.word	0xffffffff


	//   ....[6]....
        /*0078*/ 	.word	0xffffffff


	//   ....[7]....
        /*007c*/ 	.word	0xffffffff


	//   ....[8]....
        /*0080*/ 	.word	0xffffffff


	//   ....[9]....
        /*0084*/ 	.word	0xffffffff


	//   ....[10]....
        /*0088*/ 	.word	0x0500000f


	//   ....[11]....
        /*008c*/ 	.word	0x0500000f


	//   ....[12]....
        /*0090*/ 	.word	0x0500000f


	//   ....[13]....
        /*0094*/ 	.word	0x0500000f


	//   ....[14]....
        /*0098*/ 	.word	0x0500000f


	//   ....[15]....
        /*009c*/ 	.word	0x0500000f


	//   ....[16]....
        /*00a0*/ 	.word	0x0500000f


	//   ....[17]....
        /*00a4*/ 	.word	0x0500000f


	//   ....[18]....
        /*00a8*/ 	.word	0x0500000f


	//   ....[19]....
        /*00ac*/ 	.word	0x0500000f


	//----- nvinfo : EIATTR_COOP_GROUP_INSTR_OFFSETS
	.align		4
.L_2593:
        /*00b0*/ 	.byte	0x04, 0x28
        /*00b2*/ 	.short	(.L_2595 - .L_2594)


	//   ....[0]....
.L_2594:
        /*00b4*/ 	.word	0x00000a90


	//   ....[1]....
        /*00b8*/ 	.word	0x00000ad0


	//   ....[2]....
        /*00bc*/ 	.word	0x00000af0


	//   ....[3]....
        /*00c0*/ 	.word	0x00000b10


	//   ....[4]....
        /*00c4*/ 	.word	0x00000b30


	//   ....[5]....
        /*00c8*/ 	.word	0x000014b0


	//   ....[6]....
        /*00cc*/ 	.word	0x000014d0


	//   ....[7]....
        /*00d0*/ 	.word	0x000014f0


	//   ....[8]....
        /*00d4*/ 	.word	0x00001510


	//   ....[9]....
        /*00d8*/ 	.word	0x00001530


	//   ....[10]....
        /*00dc*/ 	.word	0x00002830


	//   ....[11]....
        /*00e0*/ 	.word	0x000028b0


	//   ....[12]....
        /*00e4*/ 	.word	0x00002910


	//   ....[13]....
        /*00e8*/ 	.word	0x00002970


	//   ....[14]....
        /*00ec*/ 	.word	0x000029d0


	//   ....[15]....
        /*00f0*/ 	.word	0x000033c0


	//   ....[16]....
        /*00f4*/ 	.word	0x00003420


	//   ....[17]....
        /*00f8*/ 	.word	0x00003480


	//   ....[18]....
        /*00fc*/ 	.word	0x000034e0


	//   ....[19]....
        /*0100*/ 	.word	0x00003540


	//----- nvinfo : EIATTR_VRC_CTA_INIT_COUNT
	.align		4
.L_2595:
        /*0104*/ 	.byte	0x02, 0x4a
	.zero		1
	.zero		1


	//----- nvinfo : EIATTR_SYSCALL_OFFSETS
	.align		4
        /*0108*/ 	.byte	0x04, 0x46
        /*010a*/ 	.short	(.L_2597 - .L_2596)


	//   ....[0]....
.L_2596:
        /*010c*/ 	.word	0x00000180


	//----- nvinfo : EIATTR_EXIT_INSTR_OFFSETS
	.align		4
.L_2597:
        /*0110*/ 	.byte	0x04, 0x1c
        /*0112*/ 	.short	(.L_2599 - .L_2598)


	//   ....[0]....
.L_2598:
        /*0114*/ 	.word	0x00000230


	//   ....[1]....
        /*0118*/ 	.word	0x000027d0


	//----- nvinfo : EIATTR_CRS_STACK_SIZE
	.align		4
.L_2599:
        /*011c*/ 	.byte	0x04, 0x1e
        /*011e*/ 	.short	(.L_2601 - .L_2600)
.L_2600:
        /*0120*/ 	.word	0x00000000


	//----- nvinfo : EIATTR_CBANK_PARAM_SIZE
	.align		4
.L_2601:
        /*0124*/ 	.byte	0x03, 0x19
        /*0126*/ 	.short	0x0030


	//----- nvinfo : EIATTR_PARAM_CBANK
	.align		4
        /*0128*/ 	.byte	0x04, 0x0a
        /*012a*/ 	.short	(.L_2603 - .L_2602)
	.align		4
.L_2602:
        /*012c*/ 	.word	index@(.nv.constant0._Z15SoftmaxWarpImplI10DirectLoadIffE11DirectStoreIffEfLi1ELi15ELi32ELi1ELb1EL9Algorithm0EEvT_T0_ll)
        /*0130*/ 	.short	0x0380
        /*0132*/ 	.short	0x0030


	//----- nvinfo : EIATTR_SW_WAR
	.align		4
.L_2603:
        /*0134*/ 	.byte	0x04, 0x36
        /*0136*/ 	.short	(.L_2605 - .L_2604)
.L_2604:
        /*0138*/ 	.word	0x00000008
.L_2605:


//--------------------- .nv.info._Z15SoftmaxWarpImplI10DirectLoadIffE11DirectStoreIffEfLi1ELi15ELi32ELi1ELb0EL9Algorithm0EEvT_T0_ll --------------------------
	.section	.nv.info._Z15SoftmaxWarpImplI10DirectLoadIffE11DirectStoreIffEfLi1ELi15ELi32ELi1ELb0EL9Algorithm0EEvT_T0_ll,"",@"SHT_CUDA_INFO"
	.sectionflags	@""
	.align	4


	//----- nvinfo : EIATTR_CUDA_API_VERSION
	.align		4
        /*0000*/ 	.byte	0x04, 0x37
        /*0002*/ 	.short	(.L_2607 - .L_2606)
.L_2606:
        /*0004*/ 	.word	0x00000082


	//----- nvinfo : EIATTR_KPARAM_INFO
	.align		4
.L_2607:
        /*0008*/ 	.byte	0x04, 0x17
        /*000a*/ 	.short	(.L_2609 - .L_2608)
.L_2608:
        /*000c*/ 	.word	0x00000000
        /*0010*/ 	.short	0x0003
        /*0012*/ 	.short	0x0028
        /*0014*/ 	.byte	0x00, 0xf0, 0x21, 0x00


	//----- nvinfo : EIATTR_KPARAM_INFO
	.align		4
.L_2609:
        /*0018*/ 	.byte	0x04, 0x17
        /*001a*/ 	.short	(.L_2611 - .L_2610)
.L_2610:
        /*001c*/ 	.word	0x00000000
        /*0020*/ 	.short	0x0002
        /*0022*/ 	.short	0x0020
        /*0024*/ 	.byte	0x00, 0xf0, 0x21, 0x00


	//----- nvinfo : EIATTR_KPARAM_INFO
	.align		4
.L_2611:
        /*0028*/ 	.byte	0x04, 0x17
        /*002a*/ 	.short	(.L_2613 - .L_2612)
.L_2612:
        /*002c*/ 	.word	0x00000000
        /*0030*/ 	.short	0x0001
        /*0032*/ 	.short	0x0010
        /*0034*/ 	.byte	0x00, 0xf0, 0x41, 0x00


	//----- nvinfo : EIATTR_KPARAM_INFO
	.align		4
.L_2613:
        /*0038*/ 	.byte	0x04, 0x17
        /*003a*/ 	.short	(.L_2615 - .L_2614)
.L_2614:
        /*003c*/ 	.word	0x00000000
        /*0040*/ 	.short	0x0000
        /*0042*/ 	.short	0x0000
        /*0044*/ 	.byte	0x00, 0xf0, 0x41, 0x00


	//----- nvinfo : EIATTR_SPARSE_MMA_MASK
	.align		4
.L_2615:
        /*0048*/ 	.byte	0x03, 0x50
        /*004a*/ 	.short	0x0000


	//----- nvinfo : EIATTR_MAXREG_COUNT
	.align		4
        /*004c*/ 	.byte	0x03, 0x1b
        /*004e*/ 	.short	0x00ff


	//----- nvinfo : EIATTR_EXTERNS
	.align		4
        /*0050*/ 	.byte	0x04, 0x0f
        /*0052*/ 	.short	(.L_2617 - .L_2616)


	//   ....[0]....
	.align		4
.L_2616:
        /*0054*/ 	.word	index@(__assertfail)


	//----- nvinfo : EIATTR_MERCURY_ISA_VERSION
	.align		4
.L_2617:
        /*0058*/ 	.byte	0x03, 0x5f
        /*005a*/ 	.short	0x0101


	//----- nvinfo : EIATTR_COOP_GROUP_MASK_REGIDS
	.align		4
        /*005c*/ 	.byte	0x04, 0x29
        /*005e*/ 	.short	(.L_2619 - .L_2618)


	//   ....[0]....
.L_2618:
        /*0060*/ 	.word	0xffffffff


	//   ....[1]....
        /*0064*/ 	.word	0xffffffff


	//   ....[2]....
        /*0068*/ 	.word	0xffffffff


	//   ....[3]....
        /*006c*/ 	.word	0xffffffff


	//   ....[4]....
        /*0070*/ 	.word	0xffffffff


	//   ....[5]....
        /*0074*/ 	.word	0xffffffff


	//   ....[6]....
        /*0078*/ 	.word	0xffffffff


	//   ....[7]....
        /*007c*/ 	.word	0xffffffff


	//   ....[8]....
        /*0080*/ 	.word	0xffffffff


	//   ....[9]....
        /*0084*/ 	.word	0xffffffff


	//   ....[10]....
        /*0088*/ 	.word	0x0500000f


	//   ....[11]....
        /*008c*/ 	.word	0x0500000f


	//   ....[12]....
        /*0090*/ 	.word	0x0500000f


	//   ....[13]....
        /*0094*/ 	.word	0x0500000f


	//   ....[14]....
        /*0098*/ 	.word	0x0500000f


	//   ....[15]....
        /*009c*/ 	.word	0x0500000f


	//   ....[16]....
        /*00a0*/ 	.word	0x0500000f


	//   ....[17]....
        /*00a4*/ 	.word	0x0500000f


	//   ....[18]....
        /*00a8*/ 	.word	0x0500000f


	//   ....[19]....
        /*00ac*/ 	.word	0x0500000f


	//----- nvinfo : EIATTR_COOP_GROUP_INSTR_OFFSETS
	.align		4
.L_2619:
        /*00b0*/ 	.byte	0x04, 0x28
        /*00b2*/ 	.short	(.L_2621 - .L_2620)


	//   ....[0]....
.L_2620:
        /*00b4*/ 	.word	0x00000550


	//   ....[1]....
        /*00b8*/ 	.word	0x00000590


	//   ....[2]....
        /*00bc*/ 	.word	0x000005b0


	//   ....[3]....
        /*00c0*/ 	.word	0x000005d0


	//   ....[4]....
        /*00c4*/ 	.word	0x000005f0


	//   ....[5]....
        /*00c8*/ 	.word	0x00000f70


	//   ....[6]....
        /*00cc*/ 	.word	0x00000f90


	//   ....[7]....
        /*00d0*/ 	.word	0x00000fb0


	//   ....[8]....
        /*00d4*/ 	.word	0x00000fd0


	//   ....[9]....
        /*00d8*/ 	.word	0x00000ff0


	//   ....[10]....
        /*00dc*/ 	.word	0x000020e0


	//   ....[11]....
        /*00e0*/ 	.word	0x00002160


	//   ....[12]....
        /*00e4*/ 	.word	0x000021c0


	//   ....[13]....
        /*00e8*/ 	.word	0x00002220


	//   ....[14]....
        /*00ec*/ 	.word	0x00002280


	//   ....[15]....
        /*00f0*/ 	.word	0x00002c70


	//   ....[16]....
        /*00f4*/ 	.word	0x00002cd0


	//   ....[17]....
        /*00f8*/ 	.word	0x00002d30


	//   ....[18]....
        /*00fc*/ 	.word	0x00002d90


	//   ....[19]....
        /*0100*/ 	.word	0x00002df0


	//----- nvinfo : EIATTR_VRC_CTA_INIT_COUNT
	.align		4
.L_2621:
        /*0104*/ 	.byte	0x02, 0x4a
	.zero		1
	.zero		1


	//----- nvinfo : EIATTR_SYSCALL_OFFSETS
	.align		4
        /*0108*/ 	.byte	0x04, 0x46
        /*010a*/ 	.short	(.L_2623 - .L_2622)


	//   ....[0]....
.L_2622:
        /*010c*/ 	.word	0x00000170


	//----- nvinfo : EIATTR_EXIT_INSTR_OFFSETS
	.align		4
.L_2623:
        /*0110*/ 	.byte	0x04, 0x1c
        /*0112*/ 	.short	(.L_2625 - .L_2624)


	//   ....[0]....
.L_2624:
        /*0114*/ 	.word	0x00000220


	//   ....[1]....
        /*0118*/ 	.word	0x00002080


	//----- nvinfo : EIATTR_CRS_STACK_SIZE
	.align		4
.L_2625:
        /*011c*/ 	.byte	0x04, 0x1e
        /*011e*/ 	.short	(.L_2627 - .L_2626)
.L_2626:
        /*0120*/ 	.word	0x00000000


	//----- nvinfo : EIATTR_CBANK_PARAM_SIZE
	.align		4
.L_2627:
        /*0124*/ 	.byte	0x03, 0x19
        /*0126*/ 	.short	0x0030


	//----- nvinfo : EIATTR_PARAM_CBANK
	.align		4
        /*0128*/ 	.byte	0x04, 0x0a
        /*012a*/ 	.short	(.L_2629 - .L_2628)
	.align		4
.L_2628:
        /*012c*/ 	.word	index@(.nv.constant0._Z15SoftmaxWarpImplI10DirectLoadIffE11DirectStoreIffEfLi1ELi15ELi32ELi1ELb0EL9Algorithm0EEvT_T0_ll)
        /*0130*/ 	.short	0x0380
        /*0132*/ 	.short	0x0030


	//----- nvinfo : EIATTR_SW_WAR
	.align		4
.L_2629:
        /*0134*/ 	.byte	0x04, 0x36
        /*0136*/ 	.short	(.L_2631 - .L_2630)
.L_2630:
        /*0138*/ 	.word	0x00000008
.L_2631:


//--------------------- .nv.info._Z15SoftmaxWarpImplI10DirectLoadIffE11DirectStoreIffEfLi1ELi14ELi32ELi1ELb1EL9Algorithm0EEvT_T0_ll --------------------------
	.section	.nv.info._Z15SoftmaxWarpImplI10DirectLoadIffE11DirectStoreIffEfLi1ELi14ELi32ELi1ELb1EL9Algorithm0EEvT_T0_ll,"",@"SHT_CUDA_INFO"
	.sectionflags	@""
	.align	4


	//----- nvinfo : EIATTR_CUDA_API_VERSION
	.align		4
        /*0000*/ 	.byte	0x04, 0x37
        /*0002*/ 	.short	(.L_2633 - .L_2632)
.L_2632:
        /*0004*/ 	.word	0x00000082


	//----- nvinfo : EIATTR_KPARAM_INFO
	.align		4
.L_2633:
        /*0008*/ 	.byte	0x04, 0x17
        /*000a*/ 	.short	(.L_2635 - .L_2634)
.L_2634:
        /*000c*/ 	.word	0x00000000
        /*0010*/ 	.short	0x0003
        /*0012*/ 	.short	0x0028
        /*0014*/ 	.byte	0x00, 0xf0, 0x21, 0x00


	//----- nvinfo : EIATTR_KPARAM_INFO
	.align		4
.L_2635:
        /*0018*/ 	.byte	0x04, 0x17
        /*001a*/ 	.short	(.L_2637 - .L_2636)
.L_2636:
        /*001c*/ 	.word	0x00000000
        /*0020*/ 	.short	0x0002
        /*0022*/ 	.short	0x0020
        /*0024*/ 	.byte	0x00, 0xf0, 0x21, 0x00


	//----- nvinfo : EIATTR_KPARAM_INFO
	.align		4
.L_2637:
        /*0028*/ 	.byte	0x04, 0x17
        /*002a*/ 	.short	(.L_2639 - .L_2638)
.L_2638:
        /*002c*/ 	.word	0x00000000
        /*0030*/ 	.short	0x0001
        /*0032*/ 	.short	0x0010
        /*0034*/ 	.byte	0x00, 0xf0, 0x41, 0x00


	//----- nvinfo : EIATTR_KPARAM_INFO
	.align		4
.L_2639:
        /*0038*/ 	.byte	0x04, 0x17
        /*003a*/ 	.short	(.L_2641 - .L_2640)
.L_2640:
        /*003c*/ 	.word	0x00000000
        /*0040*/ 	.short	0x0000
        /*0042*/ 	.short	0x0000
        /*0044*/ 	.byte	0x00, 0xf0, 0x41, 0x00


	//----- nvinfo : EIATTR_SPARSE_MMA_MASK
	.align		4
.L_2641:
        /*0048*/ 	.byte	0x03, 0x50
        /*004a*/ 	.short	0x0000


	//----- nvinfo : EIATTR_MAXREG_COUNT
	.align		4
        /*004c*/ 	.byte	0x03, 0x1b
        /*004e*/ 	.short	0x00ff


	//----- nvinfo : EIATTR_EXTERNS
	.align		4
        /*0050*/ 	.byte	0x04, 0x0f
        /*0052*/ 	.short	(.L_2643 - .L_2642)


	//   ....[0]....
	.align		4
.L_2642:
        /*0054*/ 	.word	index@(__assertfail)


	//----- nvinfo : EIATTR_MERCURY_ISA_VERSION
	.align		4
.L_2643:
        /*0058*/ 	.byte	0x03, 0x5f
        /*005a*/ 	.short	0x0101


	//----- nvinfo : EIATTR_COOP_GROUP_MASK_REGIDS
	.align		4
        /*005c*/ 	.byte	0x04, 0x29
        /*005e*/ 	.short	(.L_2645 - .L_2644)


	//   ....[0]....
.L_2644:
        /*0060*/ 	.word	0xffffffff


	//   ....[1]....
        /*0064*/ 	.word	0xffffffff


	//   ....[2]....
        /*0068*/ 	.word	0xffffffff


	//   ....[3]....
        /*006c*/ 	.word	0xffffffff


	//   ....[4]....
        /*0070*/ 	.word	0xffffffff


	//   ....[5]....
        /*0074*/ 	.word	0xffffffff


	//   ....[6]....
        /*0078*/ 	.word	0xffffffff


	//   ....[7]....
        /*007c*/ 	.word	0xffffffff


	//   ....[8]....
        /*0080*/ 	.word	0xffffffff


	//   ....[9]....
        /*0084*/ 	.word	0xffffffff


	//   ....[10]....
        /*0088*/ 	.word	0x0500000f


	//   ....[11]....
        /*008c*/ 	.word	0x0500000f


	//   ....[12]....
        /*0090*/ 	.word	0x0500000f


	//   ....[13]....
        /*0094*/ 	.word	0x0500000f


	//   ....[14]....
        /*0098*/ 	.word	0x0500000f


	//   ....[15]....
        /*009c*/ 	.word	0x0500000f


	//   ....[16]....
        /*00a0*/ 	.word	0x0500000f


	//   ....[17]....
        /*00a4*/ 	.word	0x0500000f


	//   ....[18]....
        /*00a8*/ 	.word	0x0500000f


	//   ....[19]....
        /*00ac*/ 	.word	0x0500000f


	//----- nvinfo : EIATTR_COOP_GROUP_INSTR_OFFSETS
	.align		4
.L_2645:
        /*00b0*/ 	.byte	0x04, 0x28
        /*00b2*/ 	.short	(.L_2647 - .L_2646)


	//   ....[0]....
.L_2646:
        /*00b4*/ 	.word	0x00000a10


	//   ....[1]....
        /*00b8*/ 	.word	0x00000a50


	//   ....[2]....
        /*00bc*/ 	.word	0x00000a70


	//   ....[3]....
        /*00c0*/ 	.word	0x00000a90


	//   ....[4]....
        /*00c4*/ 	.word	0x00000ab0


	//   ....[5]....
        /*00c8*/ 	.word	0x00001390


	//   ....[6]....
        /*00cc*/ 	.word	0x000013b0


	//   ....[7]....
        /*00d0*/ 	.word	0x000013d0


	//   ....[8]....
        /*00d4*/ 	.word	0x000013f0


	//   ....[9]....
        /*00d8*/ 	.word	0x00001410


	//   ....[10]....
        /*00dc*/ 	.word	0x000025e0


	//   ....[11]....
        /*00e0*/ 	.word	0x00002660


	//   ....[12]....
        /*00e4*/ 	.word	0x000026c0


	//   ....[13]....
        /*00e8*/ 	.word	0x00002720


	//   ....[14]....
        /*00ec*/ 	.word	0x00002780


	//   ....[15]....
        /*00f0*/ 	.word	0x000030d0


	//   ....[16]....
        /*00f4*/ 	.word	0x00003130


	//   ....[17]....
        /*00f8*/ 	.word	0x00003190


	//   ....[18]....
        /*00fc*/ 	.word	0x000031f0


	//   ....[19]....
        /*0100*/ 	.word	0x00003250


	//----- nvinfo : EIATTR_VRC_CTA_INIT_COUNT
	.align		4
.L_2647:
        /*0104*/ 	.byte	0x02, 0x4a
	.zero		1
	.zero		1


	//----- nvinfo : EIATTR_SYSCALL_OFFSETS
	.align		4
        /*0108*/ 	.byte	0x04, 0x46
        /*010a*/ 	.short	(.L_2649 - .L_2648)


	//   ....[0]....
.L_2648:
        /*010c*/ 	.word	0x00000180


	//----- nvinfo : EIATTR_EXIT_INSTR_OFFSETS
	.align		4
.L_2649:
        /*0110*/ 	.byte	0x04, 0x1c
        /*0112*/ 	.short	(.L_2651 - .L_2650)


	//   ....[0]....
.L_2650:
        /*0114*/ 	.word	0x00000210


	//   ....[1]....
        /*0118*/ 	.word	0x00002580


	//----- nvinfo : EIATTR_CRS_STACK_SIZE
	.align		4
.L_2651:
        /*011c*/ 	.byte	0x04, 0x1e
        /*011e*/ 	.short	(.L_2653 - .L_2652)
.L_2652:
        /*0120*/ 	.word	0x00000000


	//----- nvinfo : EIATTR_CBANK_PARAM_SIZE
	.align		4
.L_2653:
        /*0124*/ 	.byte	0x03, 0x19
        /*0126*/ 	.short	0x0030


	//----- nvinfo : EIATTR_PARAM_CBANK
	.align		4
        /*0128*/ 	.byte	0x04, 0x0a
        /*012a*/ 	.short	(.L_2655 - .L_2654)
	.align		4
.L_2654:
        /*012c*/ 	.word	index@(.nv.constant0._Z15SoftmaxWarpImplI10DirectLoadIffE11DirectStoreIffEfLi1ELi14ELi32ELi1ELb1EL9Algorithm0EEvT_T0_ll)
        /*0130*/ 	.short	0x0380
        /*0132*/ 	.short	0x0030


	//----- nvinfo : EIATTR_SW_WAR
	.align		4
.L_2655:
        /*0134*/ 	.byte	0x04, 0x36
        /*0136*/ 	.short	(.L_2657 - .L_2656)
.L_2656:
        /*0138*/ 	.word	0x00000008
.L_2657:


//--------------------- .nv.info._Z15SoftmaxWarpImplI10DirectLoadIffE11DirectStoreIffEfLi1ELi14ELi32ELi1ELb0EL9Algorithm0EEvT_T0_ll --------------------------
	.section	.nv.info._Z15SoftmaxWarpImplI10DirectLoadIffE11DirectStoreIffEfLi1ELi14ELi32ELi1ELb0EL9Algorithm0EEvT_T0_ll,"",@"SHT_CUDA_INFO"
	.sectionflags	@""
	.align	4


	//----- nvinfo : EIATTR_CUDA_API_VERSION
	.align		4
        /*0000*/ 	.byte	0x04, 0x37
        /*0002*/ 	.short	(.L_2659 - .L_2658)
.L_2658:
        /*0004*/ 	.word	0x00000082


	//----- nvinfo : EIATTR_KPARAM_INFO
	.align		4
.L_2659:
        /*0008*/ 	.byte	0x04, 0x17
        /*000a*/ 	.short	(.L_2661 - .L_2660)
.L_2660:
        /*000c*/ 	.word	0x00000000
        /*0010*/ 	.short	0x0003
        /*0012*/ 	.short	0x0028
        /*0014*/ 	.byte	0x00, 0xf0, 0x21, 0x00


	//----- nvinfo : EIATTR_KPARAM_INFO
	.align		4
.L_2661:
        /*0018*/ 	.byte	0x04, 0x17
        /*001a*/ 	.short	(.L_2663 - .L_2662)
.L_2662:
        /*001c*/ 	.word	0x00000000
        /*0020*/ 	.short	0x0002
        /*0022*/ 	.short	0x0020
        /*0024*/ 	.byte	0x00, 0xf0, 0x21, 0x00


	//----- nvinfo : EIATTR_KPARAM_INFO
	.align		4
.L_2663:
        /*0028*/ 	.byte	0x04, 0x17
        /*002a*/ 	.short	(.L_2665 - .L_2664)
.L_2664:
        /*002c*/ 	.word	0x00000000
        /*0030*/ 	.short	0x0001
        /*0032*/ 	.short	0x0010
        /*0034*/ 	.byte	0x00, 0xf0, 0x41, 0x00


	//----- nvinfo : EIATTR_KPARAM_INFO
	.align		4
.L_2665:
        /*0038*/ 	.byte	0x04, 0x17
        /*003a*/ 	.short	(.L_2667 - .L_2666)
.L_2666:
        /*003c*/ 	.word	0x00000000
        /*0040*/ 	.short	0x0000
        /*0042*/ 	.short	0x0000
        /*0044*/ 	.byte	0x00, 0xf0, 0x41, 0x00


	//----- nvinfo : EIATTR_SPARSE_MMA_MASK
	.align		4
.L_2667:
        /*0048*/ 	.byte	0x03, 0x50
        /*004a*/ 	.short	0x0000


	//----- nvinfo : EIATTR_MAXREG_COUNT
	.align		4
        /*004c*/ 	.byte	0x03, 0x1b
        /*004e*/ 	.short	0x00ff


	//----- nvinfo : EIATTR_EXTERNS
	.align		4
        /*0050*/ 	.byte	0x04, 0x0f
        /*0052*/ 	.short	(.L_2669 - .L_2668)


	//   ....[0]....
	.align		4
.L_2668:
        /*0054*/ 	.word	index@(__assertfail)


	//----- nvinfo : EIATTR_MERCURY_ISA_VERSION
	.align		4
.L_2669:
        /*0058*/ 	.byte	0x03, 0x5f
        /*005a*/ 	.short	0x0101


	//----- nvinfo : EIATTR_COOP_GROUP_MASK_REGIDS
	.align		4
        /*005c*/ 	.byte	0x04, 0x29
        /*005e*/ 	.short	(.L_2671 - .L_2670)


	//   ....[0]....
.L_2670:
        /*0060*/ 	.word	0xffffffff


	//   ....[1]....
        /*0064*/ 	.word	0xffffffff


	//   ....[2]....
        /*0068*/ 	.word	0xffffffff


	//   ....[3]....
        /*006c*/ 	.word	0xffffffff


	//   ....[4]....
        /*0070*/ 	.word	0xffffffff


	//   ....[5]....
        /*0074*/ 	.word	0xffffffff


	//   ....[6]....
        /*0078*/ 	.word	0xffffffff


	//   ....[7]....
        /*007c*/ 	.word	0xffffffff


	//   ....[8]....
        /*0080*/ 	.word	0xffffffff


	//   ....[9]....
        /*0084*/ 	.word	0xffffffff


	//   ....[10]....
        /*0088*/ 	.word	0x0500000f


	//   ....[11]....
        /*008c*/ 	.word	0x0500000f


	//   ....[12]....
        /*0090*/ 	.word	0x0500000f


	//   ....[13]....
        /*0094*/ 	.word	0x0500000f


	//   ....[14]....
        /*0098*/ 	.word	0x0500000f


	//   ....[15]....
        /*009c*/ 	.word	0x0500000f


	//   ....[16]....
        /*00a0*/ 	.word	0x0500000f


	//   ....[17]....
        /*00a4*/ 	.word	0x0500000f


	//   ....[18]....
        /*00a8*/ 	.word	0x0500000f


	//   ....[19]....
        /*00ac*/ 	.word	0x0500000f


	//----- nvinfo : EIATTR_COOP_GROUP_INSTR_OFFSETS
	.align		4
.L_2671:
        /*00b0*/ 	.byte	0x04, 0x28
        /*00b2*/ 	.short	(.L_2673 - .L_2672)


	//   ....[0]....
.L_2672:
        /*00b4*/ 	.word	0x00000540


	//   ....[1]....
        /*00b8*/ 	.word	0x00000580


	//   ....[2]....
        /*00bc*/ 	.word	0x000005a0


	//   ....[3]....
        /*00c0*/ 	.word	0x000005c0


	//   ....[4]....
        /*00c4*/ 	.word	0x000005e0


	//   ....[5]....
        /*00c8*/ 	.word	0x00000ec0


	//   ....[6]....
        /*00cc*/ 	.word	0x00000ee0


	//   ....[7]....
        /*00d0*/ 	.word	0x00000f00


	//   ....[8]....
        /*00d4*/ 	.word	0x00000f20


	//   ....[9]....
        /*00d8*/ 	.word	0x00000f40


	//   ....[10]....
        /*00dc*/ 	.word	0x00002010


	//   ....[11]....
        /*00e0*/ 	.word	0x00002090


	//   ....[12]....
        /*00e4*/ 	.word	0x000020f0


	//   ....[13]....
        /*00e8*/ 	.word	0x00002150


	//   ....[14]....
        /*00ec*/ 	.word	0x000021b0


	//   ....[15]....
        /*00f0*/ 	.word	0x00002b00


	//   ....[16]....
        /*00f4*/ 	.word	0x00002b60


	//   ....[17]....
        /*00f8*/ 	.word	0x00002bc0


	//   ....[18]....
        /*00fc*/ 	.word	0x00002c20


	//   ....[19]....
        /*0100*/ 	.word	0x00002c80


	//----- nvinfo : EIATTR_VRC_CTA_INIT_COUNT
	.align		4
.L_2673:
        /*0104*/ 	.byte	0x02, 0x4a
	.zero		1
	.zero		1


	//----- nvinfo : EIATTR_SYSCALL_OFFSETS
	.align		4
        /*0108*/ 	.byte	0x04, 0x46
        /*010a*/ 	.short	(.L_2675 - .L_2674)


	//   ....[0]....
.L_2674:
        /*010c*/ 	.word	0x00000170


	//----- nvinfo : EIATTR_EXIT_INSTR_OFFSETS
	.align		4
.L_2675:
        /*0110*/ 	.byte	0x04, 0x1c
        /*0112*/ 	.short	(.L_2677 - .L_2676)


	//   ....[0]....
.L_2676:
        /*0114*/ 	.word	0x00000220


	//   ....[1]....
        /*0118*/ 	.word	0x00001fb0


	//----- nvinfo : EIATTR_CRS_STACK_SIZE
	.align		4
.L_2677:
        /*011c*/ 	.byte	0x04, 0x1e
        /*011e*/ 	.short	(.L_2679 - .L_2678)
.L_2678:
        /*0120*/ 	.word	0x00000000


	//----- nvinfo : EIATTR_CBANK_PARAM_SIZE
	.align		4
.L_2679:
        /*0124*/ 	.byte	0x03, 0x19
        /*0126*/ 	.short	0x0030


	//----- nvinfo : EIATTR_PARAM_CBANK
	.align		4
        /*0128*/ 	.byte	0x04, 0x0a
        /*012a*/ 	.short	(.L_2681 - .L_2680)
	.align		4
.L_2680:
        /*012c*/ 	.word	index@(.nv.constant0._Z15SoftmaxWarpImplI10DirectLoadIffE11DirectStoreIffEfLi1ELi14ELi32ELi1ELb0EL9Algorithm0EEvT_T0_ll)
        /*0130*/ 	.short	0x0380
        /*0132*/ 	.short	0x0030


	//----- nvinfo : EIATTR_SW_WAR
	.align		4
.L_2681:
        /*0134*/ 	.byte	0x04, 0x36
        /*0136*/ 	.short	(.L_2683 - .L_2682)
.L_2682:
        /*0138*/ 	.word	0x00000008
.L_2683:


//--------------------- .nv.info._Z15SoftmaxWarpImplI10DirectLoadIffE11DirectStoreIffEfLi1ELi13ELi32ELi1ELb1EL9Algorithm0EEvT_T0_ll --------------------------
	.section	.nv.info._Z15SoftmaxWarpImplI10DirectLoadIffE11DirectStoreIffEfLi1ELi13ELi32ELi1ELb1EL9Algorithm0EEvT_T0_ll,"",@"SHT_CUDA_INFO"
	.sectionflags	@""
	.align	4


	//----- nvinfo : EIATTR_CUDA_API_VERSION
	.align		4
        /*0000*/ 	.byte	0x04, 0x37
        /*0002*/ 	.short	(.L_2685 - .L_2684)
.L_2684:
        /*0004*/ 	.word	0x00000082


	//----- nvinfo : EIATTR_KPARAM_INFO
	.align		4
.L_2685:
        /*0008*/ 	.byte	0x04, 0x17
        /*000a*/ 	.short	(.L_2687 - .L_2686)
.L_2686:
        /*000c*/ 	.word	0x00000000
        /*0010*/ 	.short	0x0003
        /*0012*/ 	.short	0x0028
        /*0014*/ 	.byte	0x00, 0xf0, 0x21, 0x00


	//----- nvinfo : EIATTR_KPARAM_INFO
	.align		4
.L_2687:
        /*0018*/ 	.byte	0x04, 0x17
        /*001a*/ 	.short	(.L_2689 - .L_2688)
.L_2688:
        /*001c*/ 	.word	0x00000000
        /*0020*/ 	.short	0x0002
        /*0022*/ 	.short	0x0020
        /*0024*/ 	.byte	0x00, 0xf0, 0x21, 0x00


	//----- nvinfo : EIATTR_KPARAM_INFO
	.align		4
.L_2689:
        /*0028*/ 	.byte	0x04, 0x17
        /*002a*/ 	.short	(.L_2691 - .L_2690)
.L_2690:
        /*002c*/ 	.word	0x00000000
        /*0030*/ 	.short	0x0001
        /*0032*/ 	.short	0x0010
        /*0034*/ 	.byte	0x00, 0xf0, 0x41, 0x00


	//----- nvinfo : EIATTR_KPARAM_INFO
	.align		4
.L_2691:
        /*0038*/ 	.byte	0x04, 0x17
        /*003a*/ 	.short	(.L_2693 - .L_2692)
.L_2692:
        /*003c*/ 	.word	0x00000000
        /*0040*/ 	.short	0x0000
        /*0042*/ 	.short	0x0000
        /*0044*/ 	.byte	0x00, 0xf0, 0x41, 0x00


	//----- nvinfo : EIATTR_SPARSE_MMA_MASK
	.align		4
.L_2693:
        /*0048*/ 	.byte	0x03, 0x50
        /*004a*/ 	.short	0x0000


	//----- nvinfo : EIATTR_MAXREG_COUNT
	.align		4
        /*004c*/ 	.byte	0x03, 0x1b
        /*004e*/ 	.short	0x00ff


	//----- nvinfo : EIATTR_EXTERNS
	.align		4
        /*0050*/ 	.byte	0x04, 0x0f
        /*0052*/ 	.short	(.L_2695 - .L_2694)


	//   ....[0]....
	.align		4
.L_2694:
        /*0054*/ 	.word	index@(__assertfail)


	//----- nvinfo : EIATTR_MERCURY_ISA_VERSION
	.align		4
.L_2695:
        /*0058*/ 	.byte	0x03, 0x5f
        /*005a*/ 	.short	0x0101


	//----- nvinfo : EIATTR_COOP_GROUP_MASK_REGIDS
	.align		4
        /*005c*/ 	.byte	0x04, 0x29
        /*005e*/ 	.short	(.L_2697 - .L_2696)


	//   ....[0]....
.L_2696:
        /*0060*/ 	.word	0xffffffff


	//   ....[1]....
        /*0064*/ 	.word	0xffffffff


	//   ....[2]....
        /*0068*/ 	.word	0xffffffff


	//   ....[3]....
        /*006c*/ 	.word	0xffffffff


	//   ....[4]....
        /*0070*/ 	.word	0xffffffff


	//   ....[5]....
        /*0074*/ 	.word	0xffffffff


	//   ....[6]....
        /*0078*/ 	.word	0xffffffff


	//   ....[7]....
        /*007c*/ 	.word	0xffffffff


	//   ....[8]....
        /*0080*/ 	.word	0xffffffff


	//   ....[9]....
        /*0084*/ 	.word	0xffffffff


	//   ....[10]....
        /*0088*/ 	.word	0x0500000f


	//   ....[11]....
        /*008c*/ 	.word	0x0500000f


	//   ....[12]....
        /*0090*/ 	.word	0x0500000f


	//   ....[13]....
        /*0094*/ 	.word	0x0500000f


	//   ....[14]....
        /*0098*/ 	.word	0x0500000f


	//   ....[15]....
        /*009c*/ 	.word	0x0500000f


	//   ....[16]....
        /*00a0*/ 	.word	0x0500000f


	//   ....[17]....
        /*00a4*/ 	.word	0x0500000f


	//   ....[18]....
        /*00a8*/ 	.word	0x0500000f


	//   ....[19]....
        /*00ac*/ 	.word	0x0500000f


	//----- nvinfo : EIATTR_COOP_GROUP_INSTR_OFFSETS
	.align		4
.L_2697:
        /*00b0*/ 	.byte	0x04, 0x28
        /*00b2*/ 	.short	(.L_2699 - .L_2698)


	//   ....[0]....
.L_2698:
        /*00b4*/ 	.word	0x00000990


	//   ....[1]....
        /*00b8*/ 	.word	0x000009d0


	//   ....[2]....
        /*00bc*/ 	.word	0x000009f0


	//   ....[3]....
        /*00c0*/ 	.word	0x00000a10


	//   ....[4]....
        /*00c4*/ 	.word	0x00000a30


	//   ....[5]....
        /*00c8*/ 	.word	0x00001270


	//   ....[6]....
        /*00cc*/ 	.word	0x00001290


	//   ....[7]....
        /*00d0*/ 	.word	0x000012b0


	//   ....[8]....
        /*00d4*/ 	.word	0x000012d0


	//   ....[9]....
        /*00d8*/ 	.word	0x000012f0


	//   ....[10]....
        /*00dc*/ 	.word	0x00002460


	//   ....[11]....
        /*00e0*/ 	.word	0x000024e0


	//   ....[12]....
        /*00e4*/ 	.word	0x00002540


	//   ....[13]....
        /*00e8*/ 	.word	0x000025a0


	//   ....[14]....
        /*00ec*/ 	.word	0x00002600


	//   ....[15]....
        /*00f0*/ 	.word	0x00002eb0


	//   ....[16]....
        /*00f4*/ 	.word	0x00002f10


	//   ....[17]....
        /*00f8*/ 	.word	0x00002f70


	//   ....[18]....
        /*00fc*/ 	.word	0x00002fd0


	//   ....[19]....
        /*0100*/ 	.word	0x00003030


	//----- nvinfo : EIATTR_VRC_CTA_INIT_COUNT
	.align		4
.L_2699:
        /*0104*/ 	.byte	0x02, 0x4a
	.zero		1
	.zero		1


	//----- nvinfo : EIATTR_SYSCALL_OFFSETS
	.align		4
        /*0108*/ 	.byte	0x04, 0x46
        /*010a*/ 	.short	(.L_2701 - .L_2700)


	//   ....[0]....
.L_2700:
        /*010c*/ 	.word	0x00000180


	//----- nvinfo : EIATTR_EXIT_INSTR_OFFSETS
	.align		4
.L_2701:
        /*0110*/ 	.byte	0x04, 0x1c
        /*0112*/ 	.short	(.L_2703 - .L_2702)


	//   ....[0]....
.L_2702:
        /*0114*/ 	.word	0x00000210


	//   ....[1]....
        /*0118*/ 	.word	0x00002400


	//----- nvinfo : EIATTR_CRS_STACK_SIZE
	.align		4
.L_2703:
        /*011c*/ 	.byte	0x04, 0x1e
        /*011e*/ 	.short	(.L_2705 - .L_2704)
.L_2704:
        /*0120*/ 	.word	0x00000000


	//----- nvinfo : EIATTR_CBANK_PARAM_SIZE
	.align		4
.L_2705:
        /*0124*/ 	.byte	0x03, 0x19
        /*0126*/ 	.short	0x0030


	//----- nvinfo : EIATTR_PARAM_CBANK
	.align		4
        /*0128*/ 	.byte	0x04, 0x0a
        /*012a*/ 	.short	(.L_2707 - .L_2706)
	.align		4
.L_2706:
        /*012c*/ 	.word	index@(.nv.constant0._Z15SoftmaxWarpImplI10DirectLoadIffE11DirectStoreIffEfLi1ELi13ELi32ELi1ELb1EL9Algorithm0EEvT_T0_ll)
        /*0130*/ 	.short	0x0380
        /*0132*/ 	.short	0x0030


	//----- nvinfo : EIATTR_SW_WAR
	.align		4
.L_2707:
        /*0134*/ 	.byte	0x04, 0x36
        /*0136*/ 	.short	(.L_2709 - .L_2708)
.L_2708:
        /*0138*/ 	.word	0x00000008
.L_2709:


//--------------------- .nv.info._Z15SoftmaxWarpImplI10DirectLoadIffE11DirectStoreIffEfLi1ELi13ELi32ELi1ELb0EL9Algorithm0EEvT_T0_ll --------------------------
	.section	.nv.info._Z15SoftmaxWarpImplI10DirectLoadIffE11DirectStoreIffEfLi1ELi13ELi32ELi1ELb0EL9Algorithm0EEvT_T0_ll,"",@"SHT_CUDA_INFO"
	.sectionflags	@""
	.align	4


	//----- nvinfo : EIATTR_CUDA_API_VERSION
	.align		4
        /*0000*/ 	.byte	0x04, 0x37
        /*0002*/ 	.short	(.L_2711 - .L_2710)
.L_2710:
        /*0004*/ 	.word	0x00000082


	//----- nvinfo : EIATTR_KPARAM_INFO
	.align		4
.L_2711:
        /*0008*/ 	.byte	0x04, 0x17
        /*000a*/ 	.short	(.L_2713 - .L_2712)
.L_2712:
        /*000c*/ 	.word	0x00000000
        /*0010*/ 	.short	0x0003
        /*0012*/ 	.short	0x0028
        /*0014*/ 	.byte	0x00, 0xf0, 0x21, 0x00


	//----- nvinfo : EIATTR_KPARAM_INFO
	.align		4
.L_2713:
        /*0018*/ 	.byte	0x04, 0x17
        /*001a*/ 	.short	(.L_2715 - .L_2714)
.L_2714:
        /*001c*/ 	.word	0x00000000
        /*0020*/ 	.short	0x0002
        /*0022*/ 	.short	0x0020
        /*0024*/ 	.byte	0x00, 0xf0, 0x21, 0x00


	//----- nvinfo : EIATTR_KPARAM_INFO
	.align		4
.L_2715:
        /*0028*/ 	.byte	0x04, 0x17
        /*002a*/ 	.short	(.L_2717 - .L_2716)
.L_2716:
        /*002c*/ 	.word	0x00000000
        /*0030*/ 	.short	0x0001
        /*0032*/ 	.short	0x0010
        /*0034*/ 	.byte	0x00, 0xf0, 0x41, 0x00


	//----- nvinfo : EIATTR_KPARAM_INFO
	.align		4
.L_2717:
        /*0038*/ 	.byte	0x04, 0x17
        /*003a*/ 	.short	(.L_2719 - .L_2718)
.L_2718:
        /*003c*/ 	.word	0x00000000
        /*0040*/ 	.short	0x0000
        /*0042*/ 	.short	0x0000
        /*0044*/ 	.byte	0x00, 0xf0, 0x41, 0x00


	//----- nvinfo : EIATTR_SPARSE_MMA_MASK
	.align		4
.L_2719:
        /*0048*/ 	.byte	0x03, 0x50
        /*004a*/ 	.short	0x0000


	//----- nvinfo : EIATTR_MAXREG_COUNT
	.align		4
        /*004c*/ 	.byte	0x03, 0x1b
        /*004e*/ 	.short	0x00ff


	//----- nvinfo : EIATTR_EXTERNS
	.align		4
        /*0050*/ 	.byte	0x04, 0x0f
        /*0052*/ 	.short	(.L_2721 - .L_2720)


	//   ....[0]....
	.align		4
.L_2720:
        /*0054*/ 	.word	index@(__assertfail)


	//----- nvinfo : EIATTR_MERCURY_ISA_VERSION
	.align		4
.L_2721:
        /*0058*/ 	.byte	0x03, 0x5f
        /*005a*/ 	.short	0x0101


	//----- nvinfo : EIATTR_COOP_GROUP_MASK_REGIDS
	.align		4
        /*005c*/ 	.byte	0x04, 0x29
        /*005e*/ 	.short	(.L_2723 - .L_2722)


	//   ....[0]....
.L_2722:
        /*0060*/ 	.word	0xffffffff


	//   ....[1]....
        /*0064*/ 	.word	0xffffffff


	//   ....[2]....
        /*0068*/ 	.word	0xffffffff


	//   ....[3]....
        /*006c*/ 	.word	0xffffffff


	//   ....[4]....
        /*0070*/ 	.word	0xffffffff


	//   ....[5]....
        /*0074*/ 	.word	0xffffffff


	//   ....[6]....
        /*0078*/ 	.word	0xffffffff


	//   ....[7]....
        /*007c*/ 	.word	0xffffffff


	//   ....[8]....
        /*0080*/ 	.word	0xffffffff


	//   ....[9]....
        /*0084*/ 	.word	0xffffffff


	//   ....[10]....
        /*0088*/ 	.word	0x0500000f


	//   ....[11]....
        /*008c*/ 	.word	0x0500000f


	//   ....[12]....
        /*0090*/ 	.word	0x0500000f


	//   ....[13]....
        /*0094*/ 	.word	0x0500000f


	//   ....[14]....
        /*0098*/ 	.word	0x0500000f


	//   ....[15]....
        /*009c*/ 	.word	0x0500000f


	//   ....[16]....
        /*00a0*/ 	.word	0x0500000f


	//   ....[17]....
        /*00a4*/ 	.word	0x0500000f


	//   ....[18]....
        /*00a8*/ 	.word	0x0500000f


	//   ....[19]....
        /*00ac*/ 	.word	0x0500000f


	//----- nvinfo : EIATTR_COOP_GROUP_INSTR_OFFSETS
	.align		4
.L_2723:
        /*00b0*/ 	.byte	0x04, 0x28
        /*00b2*/ 	.short	(.L_2725 - .L_2724)


	//   ....[0]....
.L_2724:
        /*00b4*/ 	.word	0x00000520


	//   ....[1]....
        /*00b8*/ 	.word	0x00000560


	//   ....[2]....
        /*00bc*/ 	.word	0x00000580


	//   ....[3]....
        /*00c0*/ 	.word	0x000005a0


	//   ....[4]....
        /*00c4*/ 	.word	0x000005c0


	//   ....[5]....
        /*00c8*/ 	.word	0x00000e00


	//   ....[6]....
        /*00cc*/ 	.word	0x00000e20


	//   ....[7]....
        /*00d0*/ 	.word	0x00000e40


	//   ....[8]....
        /*00d4*/ 	.word	0x00000e60


	//   ....[9]....
        /*00d8*/ 	.word	0x00000e80


	//   ....[10]....
        /*00dc*/ 	.word	0x00001e40


	//   ....[11]....
        /*00e0*/ 	.word	0x00001ec0


	//   ....[12]....
        /*00e4*/ 	.word	0x00001f20


	//   ....[13]....
        /*00e8*/ 	.word	0x00001f80


	//   ....[14]....
        /*00ec*/ 	.word	0x00001fe0


	//   ....[15]....
        /*00f0*/ 	.word	0x00002890


	//   ....[16]....
        /*00f4*/ 	.word	0x000028f0


	//   ....[17]....
        /*00f8*/ 	.word	0x00002950


	//   ....[18]....
        /*00fc*/ 	.word	0x000029b0


	//   ....[19]....
        /*0100*/ 	.word	0x00002a10


	//----- nvinfo : EIATTR_VRC_CTA_INIT_COUNT
	.align		4
.L_2725:
        /*0104*/ 	.byte	0x02, 0x4a
	.zero		1
	.zero		1


	//----- nvinfo : EIATTR_SYSCALL_OFFSETS
	.align		4
        /*0108*/ 	.byte	0x04, 0x46
        /*010a*/ 	.short	(.L_2727 - .L_2726)


	//   ....[0]....
.L_2726:
        /*010c*/ 	.word	0x00000170


	//----- nvinfo : EIATTR_EXIT_INSTR_OFFSETS
	.align		4
.L_2727:
        /*0110*/ 	.byte	0x04, 0x1c
        /*0112*/ 	.short	(.L_2729 - .L_2728)


	//   ....[0]....
.L_2728:
        /*0114*/ 	.word	0x00000220


	//   ....[1]....
        /*0118*/ 	.word	0x00001de0


	//----- nvinfo : EIATTR_CRS_STACK_SIZE
	.align		4
.L_2729:
        /*011c*/ 	.byte	0x04, 0x1e
        /*011e*/ 	.short	(.L_2731 - .L_2730)
.L_2730:
        /*0120*/ 	.word	0x00000000


	//----- nvinfo : EIATTR_CBANK_PARAM_SIZE
	.align		4
.L_2731:
        /*0124*/ 	.byte	0x03, 0x19
        /*0126*/ 	.short	0x0030


	//----- nvinfo : EIATTR_PARAM_CBANK
	.align		4
        /*0128*/ 	.byte	0x04, 0x0a
        /*012a*/ 	.short	(.L_2733 - .L_2732)
	.align		4
.L_2732:
        /*012c*/ 	.word	index@(.nv.constant0._Z15SoftmaxWarpImplI10DirectLoadIffE11DirectStoreIffEfLi1ELi13ELi32ELi1ELb0EL9Algorithm0EEvT_T0_ll)
        /*0130*/ 	.short	0x0380
        /*0132*/ 	.short	0x0030


	//----- nvinfo : EIATTR_SW_WAR
	.align		4
.L_2733:
        /*0134*/ 	.byte	0x04, 0x36
        /*0136*/ 	.short	(.L_2735 - .L_2734)
.L_2734:
        /*0138*/ 	.word	0x00000008
.L_2735:


//--------------------- .nv.info._Z15SoftmaxWarpImplI10DirectLoadIffE11DirectStoreIffEfLi1ELi12ELi32ELi1ELb1EL9Algorithm0EEvT_T0_ll --------------------------
	.section	.nv.info._Z15SoftmaxWarpImplI10DirectLoadIffE11DirectStoreIffEfLi1ELi12ELi32ELi1ELb1EL9Algorithm0EEvT_T0_ll,"",@"SHT_CUDA_INFO"
	.sectionflags	@""
	.align	4


	//----- nvinfo : EIATTR_CUDA_API_VERSION
	.align		4
        /*0000*/ 	.byte	0x04, 0x37
        /*0002*/ 	.short	(.L_2737 - .L_2736)
.L_2736:
        /*0004*/ 	.word	0x00000082


	//----- nvinfo : EIATTR_KPARAM_INFO
	.align		4
.L_2737:
        /*0008*/ 	.byte	0x04, 0x17
        /*000a*/ 	.short	(.L_2739 - .L_2738)
.L_2738:
        /*000c*/ 	.word	0x00000000
        /*0010*/ 	.short	0x0003
        /*0012*/ 	.short	0x0028
        /*0014*/ 	.byte	0x00, 0xf0, 0x21, 0x00


	//----- nvinfo : EIATTR_KPARAM_INFO
	.align		4
.L_2739:
        /*0018*/ 	.byte	0x04, 0x17
        /*001a*/ 	.short	(.L_2741 - .L_2740)
.L_2740:
        /*001c*/ 	.word	0x00000000
        /*0020*/ 	.short	0x0002
        /*0022*/ 	.short	0x0020
        /*0024*/ 	.byte	0x00, 0xf0, 0x21, 0x00


	//----- nvinfo : EIATTR_KPARAM_INFO
	.align		4
.L_2741:
        /*0028*/ 	.byte	0x04, 0x17
        /*002a*/ 	.short	(.L_2743 - .L_2742)
.L_2742:
        /*002c*/ 	.word	0x00000000
        /*0030*/ 	.short	0x0001
        /*0032*/ 	.short	0x0010
        /*0034*/ 	.byte	0x00, 0xf0, 0x41, 0x00


	//----- nvinfo : EIATTR_KPARAM_INFO
	.align		4
.L_2743:
        /*0038*/ 	.byte	0x04, 0x17
        /*003a*/ 	.short	(.L_2745 - .L_2744)
.L_2744:
        /*003c*/ 	.word	0x00000000
        /*0040*/ 	.short	0x0000
        /*0042*/ 	.short	0x0000
        /*0044*/ 	.byte	0x00, 0xf0, 0x41, 0x00


	//----- nvinfo : EIATTR_SPARSE_MMA_MASK
	.align		4
.L_2745:
        /*0048*/ 	.byte	0x03, 0x50
        /*004a*/ 	.short	0x0000


	//----- nvinfo : EIATTR_MAXREG_COUNT
	.align		4
        /*004c*/ 	.byte	0x03, 0x1b
        /*004e*/ 	.short	0x00ff


	//----- nvinfo : EIATTR_EXTERNS
	.align		4
        /*0050*/ 	.byte	0x04, 0x0f
        /*0052*/ 	.short	(.L_2747 - .L_2746)


	//   ....[0]....
	.align		4
.L_2746:
        /*0054*/ 	.word	index@(__assertfail)


	//----- nvinfo : EIATTR_MERCURY_ISA_VERSION
	.align		4
.L_2747:
        /*0058*/ 	.byte	0x03, 0x5f
        /*005a*/ 	.short	0x0101


	//----- nvinfo : EIATTR_COOP_GROUP_MASK_REGIDS
	.align		4
        /*005c*/ 	.byte	0x04, 0x29
        /*005e*/ 	.short	(.L_2749 - .L_2748)


	//   ....[0]....
.L_2748:
        /*0060*/ 	.word	0xffffffff


	//   ....[1]....
        /*0064*/ 	.word	0xffffffff


	//   ....[2]....
        /*0068*/ 	.word	0xffffffff


	//   ....[3]....
        /*006c*/ 	.word	0xffffffff


	//   ....[4]....
        /*0070*/ 	.word	0xffffffff


	//   ....[5]....
        /*0074*/ 	.word	0xffffffff


	//   ....[6]....
        /*0078*/ 	.word	0xffffffff


	//   ....[7]....
        /*007c*/ 	.word	0xffffffff


	//   ....[8]....
        /*0080*/ 	.word	0xffffffff


	//   ....[9]....
        /*0084*/ 	.word	0xffffffff


	//   ....[10]....
        /*0088*/ 	.word	0x0500000f


	//   ....[11]....
        /*008c*/ 	.word	0x0500000f


	//   ....[12]....
        /*0090*/ 	.word	0x0500000f


	//   ....[13]....
        /*0094*/ 	.word	0x0500000f


	//   ....[14]....
        /*0098*/ 	.word	0x0500000f


	//   ....[15]....
        /*009c*/ 	.word	0x0500000f


	//   ....[16]....
        /*00a0*/ 	.word	0x0500000f


	//   ....[17]....
        /*00a4*/ 	.word	0x0500000f


	//   ....[18]....
        /*00a8*/ 	.word	0x0500000f


	//   ....[19]....
        /*00ac*/ 	.word	0x0500000f


	//----- nvinfo : EIATTR_COOP_GROUP_INSTR_OFFSETS
	.align		4
.L_2749:
        /*00b0*/ 	.byte	0x04, 0x28
        /*00b2*/ 	.short	(.L_2751 - .L_2750)


	//   ....[0]....
.L_2750:
        /*00b4*/ 	.word	0x00000910


	//   ....[1]....
        /*00b8*/ 	.word	0x00000950


	//   ....[2]....
        /*00bc*/ 	.word	0x00000970


	//   ....[3]....
        /*00c0*/ 	.word	0x00000990


	//   ....[4]....
        /*00c4*/ 	.word	0x000009b0


	//   ....[5]....
        /*00c8*/ 	.word	0x00001150


	//   ....[6]....
        /*00cc*/ 	.word	0x00001170


	//   ....[7]....
        /*00d0*/ 	.word	0x00001190


	//   ....[8]....
        /*00d4*/ 	.word	0x000011b0


	//   ....[9]....
        /*00d8*/ 	.word	0x000011d0


	//   ....[10]....
        /*00dc*/ 	.word	0x00002140


	//   ....[11]....
        /*00e0*/ 	.word	0x000021c0


	//   ....[12]....
        /*00e4*/ 	.word	0x00002220


	//   ....[13]....
        /*00e8*/ 	.word	0x00002280


	//   ....[14]....
        /*00ec*/ 	.word	0x000022e0


	//   ....[15]....
        /*00f0*/ 	.word	0x00002af0


	//   ....[16]....
        /*00f4*/ 	.word	0x00002b50


	//   ....[17]....
        /*00f8*/ 	.word	0x00002bb0


	//   ....[18]....
        /*00fc*/ 	.word	0x00002c10


	//   ....[19]....
        /*0100*/ 	.word	0x00002c70


	//----- nvinfo : EIATTR_VRC_CTA_INIT_COUNT
	.align		4
.L_2751:
        /*0104*/ 	.byte	0x02, 0x4a
	.zero		1
	.zero		1


	//----- nvinfo : EIATTR_SYSCALL_OFFSETS
	.align		4
        /*0108*/ 	.byte	0x04, 0x46
        /*010a*/ 	.short	(.L_2753 - .L_2752)


	//   ....[0]....
.L_2752:
        /*010c*/ 	.word	0x00000180


	//----- nvinfo : EIATTR_EXIT_INSTR_OFFSETS
	.align		4
.L_2753:
        /*0110*/ 	.byte	0x04, 0x1c
        /*0112*/ 	.short	(.L_2755 - .L_2754)


	//   ....[0]....
.L_2754:
        /*0114*/ 	.word	0x00000230


	//   ....[1]....
        /*0118*/ 	.word	0x000020e0


	//----- nvinfo : EIATTR_CRS_STACK_SIZE
	.align		4
.L_2755:
        /*011c*/ 	.byte	0x04, 0x1e
        /*011e*/ 	.short	(.L_2757 - .L_2756)
.L_2756:
        /*0120*/ 	.word	0x00000000


	//----- nvinfo : EIATTR_CBANK_PARAM_SIZE
	.align		4
.L_2757:
        /*0124*/ 	.byte	0x03, 0x19
        /*0126*/ 	.short	0x0030


	//----- nvinfo : EIATTR_PARAM_CBANK
	.align		4
        /*0128*/ 	.byte	0x04, 0x0a
        /*012a*/ 	.short	(.L_2759 - .L_2758)
	.align		4
.L_2758:
        /*012c*/ 	.word	index@(.nv.constant0._Z15SoftmaxWarpImplI10DirectLoadIffE11DirectStoreIffEfLi1ELi12ELi32ELi1ELb1EL9Algorithm0EEvT_T0_ll)
        /*0130*/ 	.short	0x0380
        /*0132*/ 	.short	0x0030


	//----- nvinfo : EIATTR_SW_WAR
	.align		4
.L_2759:
        /*0134*/ 	.byte	0x04, 0x36
        /*0136*/ 	.short	(.L_2761 - .L_2760)
.L_2760:
        /*0138*/ 	.word	0x00000008
.L_2761:


//--------------------- .nv.info._Z15SoftmaxWarpImplI10DirectLoadIffE11DirectStoreIffEfLi1ELi12ELi32ELi1ELb0EL9Algorithm0EEvT_T0_ll --------------------------
	.section	.nv.info._Z15SoftmaxWarpImplI10DirectLoadIffE11DirectStoreIffEfLi1ELi12ELi32ELi1ELb0EL9Algorithm0EEvT_T0_ll,"",@"SHT_CUDA_INFO"
	.sectionflags	@""
	.align	4


	//----- nvinfo : EIATTR_CUDA_API_VERSION
	.align		4
        /*0000*/ 	.byte	0x04, 0x37
        /*0002*/ 	.short	(.L_2763 - .L_2762)
.L_2762:
        /*0004*/ 	.word	0x00000082


	//----- nvinfo : EIATTR_KPARAM_INFO
	.align		4
.L_2763:
        /*0008*/ 	.byte	0x04, 0x17
        /*000a*/ 	.short	(.L_2765 - .L_2764)
.L_2764:
        /*000c*/ 	.word	0x00000000
        /*0010*/ 	.short	0x0003
        /*0012*/ 	.short	0x0028
        /*0014*/ 	.byte	0x00, 0xf0, 0x21, 0x00


	//----- nvinfo : EIATTR_KPARAM_INFO
	.align		4
.L_2765:
        /*0018*/ 	.byte	0x04, 0x17
        /*001a*/ 	.short	(.L_2767 - .L_2766)
.L_2766:
        /*001c*/ 	.word	0x00000000
        /*0020*/ 	.short	0x0002
        /*0022*/ 	.short	0x0020
        /*0024*/ 	.byte	0x00, 0xf0, 0x21, 0x00


	//----- nvinfo : EIATTR_KPARAM_INFO
	.align		4
.L_2767:
        /*0028*/ 	.byte	0x04, 0x17
        /*002a*/ 	.short	(.L_2769 - .L_2768)
.L_2768:
        /*002c*/ 	.word	0x00000000
        /*0030*/ 	.short	0x0001
        /*0032*/ 	.short	0x0010
        /*0034*/ 	.byte	0x00, 0xf0, 0x41, 0x00


	//----- nvinfo : EIATTR_KPARAM_INFO
	.align		4
.L_2769:
        /*0038*/ 	.byte	0x04, 0x17
        /*003a*/ 	.short	(.L_2771 - .L_2770)
.L_2770:
        /*003c*/ 	.word	0x00000000
        /*0040*/ 	.short	0x0000
        /*0042*/ 	.short	0x0000
        /*0044*/ 	.byte	0x00, 0xf0, 0x41, 0x00


	//----- nvinfo : EIATTR_SPARSE_MMA_MASK
	.align		4
.L_2771:
        /*0048*/ 	.byte	0x03, 0x50
        /*004a*/ 	.short	0x0000


	//----- nvinfo : EIATTR_MAXREG_COUNT
	.align		4
        /*004c*/ 	.byte	0x03, 0x1b
        /*004e*/ 	.short	0x00ff


	//----- nvinfo : EIATTR_EXTERNS
	.align		4
        /*0050*/ 	.byte	0x04, 0x0f
        /*0052*/ 	.short	(.L_2773 - .L_2772)


	//   ....[0]....
	.align		4
.L_2772:
        /*0054*/ 	.word	index@(__assertfail)


	//----- nvinfo : EIATTR_MERCURY_ISA_VERSION
	.align		4
.L_2773:
        /*0058*/ 	.byte	0x03, 0x5f
        /*005a*/ 	.short	0x0101


	//----- nvinfo : EIATTR_COOP_GROUP_MASK_REGIDS
	.align		4
        /*005c*/ 	.byte	0x04, 0x29
        /*005e*/ 	.short	(.L_2775 - .L_2774)


	//   ....[0]....
.L_2774:
        /*0060*/ 	.word	0xffffffff


	//   ....[1]....
        /*0064*/ 	.word	0xffffffff


	//   ....[2]....
        /*0068*/ 	.word	0xffffffff


	//   ....[3]....
        /*006c*/ 	.word	0xffffffff


	//   ....[4]....
        /*0070*/ 	.word	0xffffffff


	//   ....[5]....
        /*0074*/ 	.word	0xffffffff


	//   ....[6]....
        /*0078*/ 	.word	0xffffffff


	//   ....[7]....
        /*007c*/ 	.word	0xffffffff


	//   ....[8]....
        /*0080*/ 	.word	0xffffffff


	//   ....[9]....
        /*0084*/ 	.word	0xffffffff


	//   ....[10]....
        /*0088*/ 	.word	0x0500000f


	//   ....[11]....
        /*008c*/ 	.word	0x0500000f


	//   ....[12]....
        /*0090*/ 	.word	0x0500000f


	//   ....[13]....
        /*0094*/ 	.word	0x0500000f


	//   ....[14]....
        /*0098*/ 	.word	0x0500000f


	//   ....[15]....
        /*009c*/ 	.word	0x0500000f


	//   ....[16]....
        /*00a0*/ 	.word	0x0500000f


	//   ....[17]....
        /*00a4*/ 	.word	0x0500000f


	//   ....[18]....
        /*00a8*/ 	.word	0x0500000f


	//   ....[19]....
        /*00ac*/ 	.word	0x0500000f


	//----- nvinfo : EIATTR_COOP_GROUP_INSTR_OFFSETS
	.align		4
.L_2775:
        /*00b0*/ 	.byte	0x04, 0x28
        /*00b2*/ 	.short	(.L_2777 - .L_2776)


	//   ....[0]....
.L_2776:
        /*00b4*/ 	.word	0x00000510


	//   ....[1]....
        /*00b8*/ 	.word	0x00000540


	//   ....[2]....
        /*00bc*/ 	.word	0x00000560


	//   ....[3]....
        /*00c0*/ 	.word	0x00000580


	//   ....[4]....
        /*00c4*/ 	.word	0x000005a0


	//   ....[5]....
        /*00c8*/ 	.word	0x00000d50


	//   ....[6]....
        /*00cc*/ 	.word	0x00000d70


	//   ....[7]....
        /*00d0*/ 	.word	0x00000d90


	//   ....[8]....
        /*00d4*/ 	.word	0x00000db0


	//   ....[9]....
        /*00d8*/ 	.word	0x00000dd0


	//   ....[10]....
        /*00dc*/ 	.word	0x00001c80


	//   ....[11]....
        /*00e0*/ 	.word	0x00001d00


	//   ....[12]....
        /*00e4*/ 	.word	0x00001d60


	//   ....[13]....
        /*00e8*/ 	.word	0x00001dc0


	//   ....[14]....
        /*00ec*/ 	.word	0x00001e20


	//   ....[15]....
        /*00f0*/ 	.word	0x00002630


	//   ....[16]....
        /*00f4*/ 	.word	0x00002690


	//   ....[17]....
        /*00f8*/ 	.word	0x000026f0


	//   ....[18]....
        /*00fc*/ 	.word	0x00002750


	//   ....[19]....
        /*0100*/ 	.word	0x000027b0


	//----- nvinfo : EIATTR_VRC_CTA_INIT_COUNT
	.align		4
.L_2777:
        /*0104*/ 	.byte	0x02, 0x4a
	.zero		1
	.zero		1


	//----- nvinfo : EIATTR_SYSCALL_OFFSETS
	.align		4
        /*0108*/ 	.byte	0x04, 0x46
        /*010a*/ 	.short	(.L_2779 - .L_2778)


	//   ....[0]....
.L_2778:
        /*010c*/ 	.word	0x00000170


	//----- nvinfo : EIATTR_EXIT_INSTR_OFFSETS
	.align		4
.L_2779:
        /*0110*/ 	.byte	0x04, 0x1c
        /*0112*/ 	.short	(.L_2781 - .L_2780)


	//   ....[0]....
.L_2780:
        /*0114*/ 	.word	0x00000220


	//   ....[1]....
        /*0118*/ 	.word	0x00001c20


	//----- nvinfo : EIATTR_CRS_STACK_SIZE
	.align		4
.L_2781:
        /*011c*/ 	.byte	0x04, 0x1e
        /*011e*/ 	.short	(.L_2783 - .L_2782)
.L_2782:
        /*0120*/ 	.word	0x00000000


	//----- nvinfo : EIATTR_CBANK_PARAM_SIZE
	.align		4
.L_2783:
        /*0124*/ 	.byte	0x03, 0x19
        /*0126*/ 	.short	0x0030


	//----- nvinfo : EIATTR_PARAM_CBANK
	.align		4
        /*0128*/ 	.byte	0x04, 0x0a
        /*012a*/ 	.short	(.L_2785 - .L_2784)
	.align		4
.L_2784:
        /*012c*/ 	.word	index@(.nv.constant0._Z15SoftmaxWarpImplI10DirectLoadIffE11DirectStoreIffEfLi1ELi12ELi32ELi1ELb0EL9Algorithm0EEvT_T0_ll)
        /*0130*/ 	.short	0x0380
        /*0132*/ 	.short	0x0030


	//----- nvinfo : EIATTR_SW_WAR
	.align		4
.L_2785:
        /*0134*/ 	.byte	0x04, 0x36
        /*0136*/ 	.short	(.L_2787 - .L_2786)
.L_2786:
        /*0138*/ 	.word	0x00000008
.L_2787:


//--------------------- .nv.info._Z15SoftmaxWarpImplI10DirectLoadIffE11DirectStoreIffEfLi1ELi11ELi32ELi1ELb1EL9Algorithm0EEvT_T0_ll --------------------------
	.section	.nv.info._Z15SoftmaxWarpImplI10DirectLoadIffE11DirectStoreIffEfLi1ELi11ELi32ELi1ELb1EL9Algorithm0EEvT_T0_ll,"",@"SHT_CUDA_INFO"
	.sectionflags	@""
	.align	4


	//----- nvinfo : EIATTR_CUDA_API_VERSION
	.align		4
        /*0000*/ 	.byte	0x04, 0x37
        /*0002*/ 	.short	(.L_2789 - .L_2788)
.L_2788:
        /*0004*/ 	.word	0x00000082


	//----- nvinfo : EIATTR_KPARAM_INFO
	.align		4
.L_2789:
        /*0008*/ 	.byte	0x04, 0x17
        /*000a*/ 	.short	(.L_2791 - .L_2790)
.L_2790:
        /*000c*/ 	.word	0x00000000
        /*0010*/ 	.short	0x0003
        /*0012*/ 	.short	0x0028
        /*0014*/ 	.byte	0x00, 0xf0, 0x21, 0x00


	//----- nvinfo : EIATTR_KPARAM_INFO
	.align		4
.L_2791:
        /*0018*/ 	.byte	0x04, 0x17
        /*001a*/ 	.short	(.L_2793 - .L_2792)
.L_2792:
        /*001c*/ 	.word	0x00000000
        /*0020*/ 	.short	0x0002
        /*0022*/ 	.short	0x0020
        /*0024*/ 	.byte	0x00, 0xf0, 0x21, 0x00


	//----- nvinfo : EIATTR_KPARAM_INFO
	.align		4
.L_2793:
        /*0028*/ 	.byte	0x04, 0x17
        /*002a*/ 	.short	(.L_2795 - .L_2794)
.L_2794:
        /*002c*/ 	.word	0x00000000
        /*0030*/ 	.short	0x0001
        /*0032*/ 	.short	0x0010
        /*0034*/ 	.byte	0x00, 0xf0, 0x41, 0x00


	//----- nvinfo : EIATTR_KPARAM_INFO
	.align		4
.L_2795:
        /*0038*/ 	.byte	0x04, 0x17
        /*003a*/ 	.short	(.L_2797 - .L_2796)
.L_2796:
        /*003c*/ 	.word	0x00000000
        /*0040*/ 	.short	0x0000
        /*0042*/ 	.short	0x0000
        /*0044*/ 	.byte	0x00, 0xf0, 0x41, 0x00


	//----- nvinfo : EIATTR_SPARSE_MMA_MASK
	.align		4
.L_2797:
        /*0048*/ 	.byte	0x03, 0x50
        /*004a*/ 	.short	0x0000


	//----- nvinfo : EIATTR_MAXREG_COUNT
	.align		4
        /*004c*/ 	.byte	0x03, 0x1b
        /*004e*/ 	.short	0x00ff


	//----- nvinfo : EIATTR_EXTERNS
	.align		4
        /*0050*/ 	.byte	0x04, 0x0f
        /*0052*/ 	.short	(.L_2799 - .L_2798)


	//   ....[0]....
	.align		4
.L_2798:
        /*0054*/ 	.word	index@(__assertfail)


	//----- nvinfo : EIATTR_MERCURY_ISA_VERSION
	.align		4
.L_2799:
        /*0058*/ 	.byte	0x03, 0x5f
        /*005a*/ 	.short	0x0101


	//----- nvinfo : EIATTR_COOP_GROUP_MASK_REGIDS
	.align		4
        /*005c*/ 	.byte	0x04, 0x29
        /*005e*/ 	.short	(.L_2801 - .L_2800)


	//   ....[0]....
.L_2800:
        /*0060*/ 	.word	0xffffffff


	//   ....[1]....
        /*0064*/ 	.word	0xffffffff


	//   ....[2]....
        /*0068*/ 	.word	0xffffffff


	//   ....[3]....
        /*006c*/ 	.word	0xffffffff


	//   ....[4]....
        /*0070*/ 	.word	0xffffffff


	//   ....[5]....
        /*0074*/ 	.word	0xffffffff


	//   ....[6]....
        /*0078*/ 	.word	0xffffffff


	//   ....[7]....
        /*007c*/ 	.word	0xffffffff


	//   ....[8]....
        /*0080*/ 	.word	0xffffffff


	//   ....[9]....
        /*0084*/ 	.word	0xffffffff


	//   ....[10]....
        /*0088*/ 	.word	0x0500000f


	//   ....[11]....
        /*008c*/ 	.word	0x0500000f


	//   ....[12]....
        /*0090*/ 	.word	0x0500000f


	//   ....[13]....
        /*0094*/ 	.word	0x0500000f


	//   ....[14]....
        /*0098*/ 	.word	0x0500000f


	//   ....[15]....
        /*009c*/ 	.word	0x0500000f


	//   ....[16]....
        /*00a0*/ 	.word	0x0500000f


	//   ....[17]....
        /*00a4*/ 	.word	0x0500000f


	//   ....[18]....
        /*00a8*/ 	.word	0x0500000f


	//   ....[19]....
        /*00ac*/ 	.word	0x0500000f


	//----- nvinfo : EIATTR_COOP_GROUP_INSTR_OFFSETS
	.align		4
.L_2801:
        /*00b0*/ 	.byte	0x04, 0x28
        /*00b2*/ 	.short	(.L_2803 - .L_2802)


	//   ....[0]....
.L_2802:
        /*00b4*/ 	.word	0x00000890


	//   ....[1]....
        /*00b8*/ 	.word	0x000008d0


	//   ....[2]....
        /*00bc*/ 	.word	0x000008f0


	//   ....[3]....
        /*00c0*/ 	.word	0x00000910


	//   ....[4]....
        /*00c4*/ 	.word	0x00000930


	//   ....[5]....
        /*00c8*/ 	.word	0x00001030


	//   ....[6]....
        /*00cc*/ 	.word	0x00001050


	//   ....[7]....
        /*00d0*/ 	.word	0x00001070


	//   ....[8]....
        /*00d4*/ 	.word	0x00001090


	//   ....[9]....
        /*00d8*/ 	.word	0x000010b0


	//   ....[10]....
        /*00dc*/ 	.word	0x00001fa0


	//   ....[11]....
        /*00e0*/ 	.word	0x00002020


	//   ....[12]....
        /*00e4*/ 	.word	0x00002080


	//   ....[13]....
        /*00e8*/ 	.word	0x000020e0


	//   ....[14]....
        /*00ec*/ 	.word	0x00002140


	//   ....[15]....
        /*00f0*/ 	.word	0x000028b0


	//   ....[16]....
        /*00f4*/ 	.word	0x00002910


	//   ....[17]....
        /*00f8*/ 	.word	0x00002970


	//   ....[18]....
        /*00fc*/ 	.word	0x000029d0


	//   ....[19]....
        /*0100*/ 	.word	0x00002a30


	//----- nvinfo : EIATTR_VRC_CTA_INIT_COUNT
	.align		4
.L_2803:
        /*0104*/ 	.byte	0x02, 0x4a
	.zero		1
	.zero		1


	//----- nvinfo : EIATTR_SYSCALL_OFFSETS
	.align		4
        /*0108*/ 	.byte	0x04, 0x46
        /*010a*/ 	.short	(.L_2805 - .L_2804)


	//   ....[0]....
.L_2804:
        /*010c*/ 	.word	0x00000180


	//----- nvinfo : EIATTR_EXIT_INSTR_OFFSETS
	.align		4
.L_2805:
        /*0110*/ 	.byte	0x04, 0x1c
        /*0112*/ 	.short	(.L_2807 - .L_2806)


	//   ....[0]....
.L_2806:
        /*0114*/ 	.word	0x00000230


	//   ....[1]....
        /*0118*/ 	.word	0x00001f40


	//----- nvinfo : EIATTR_CRS_STACK_SIZE
	.align		4
.L_2807:
        /*011c*/ 	.byte	0x04, 0x1e
        /*011e*/ 	.short	(.L_2809 - .L_2808)
.L_2808:
        /*0120*/ 	.word	0x00000000


	//----- nvinfo : EIATTR_CBANK_PARAM_SIZE
	.align		4
.L_2809:
        /*0124*/ 	.byte	0x03, 0x19
        /*0126*/ 	.short	0x0030


	//----- nvinfo : EIATTR_PARAM_CBANK
	.align		4
        /*0128*/ 	.byte	0x04, 0x0a
        /*012a*/ 	.short	(.L_2811 - .L_2810)
	.align		4
.L_2810:
        /*012c*/ 	.word	index@(.nv.constant0._Z15SoftmaxWarpImplI10DirectLoadIffE11DirectStoreIffEfLi1ELi11ELi32ELi1ELb1EL9Algorithm0EEvT_T0_ll)
        /*0130*/ 	.short	0x0380
        /*0132*/ 	.short	0x0030


	//----- nvinfo : EIATTR_SW_WAR
	.align		4
.L_2811:
        /*0134*/ 	.byte	0x04, 0x36
        /*0136*/ 	.short	(.L_2813 - .L_2812)
.L_2812:
        /*0138*/ 	.word	0x00000008
.L_2813:


//--------------------- .nv.info._Z15SoftmaxWarpImplI10DirectLoadIffE11DirectStoreIffEfLi1ELi11ELi32ELi1ELb0EL9Algorithm0EEvT_T0_ll --------------------------
	.section	.nv.info._Z15SoftmaxWarpImplI10DirectLoadIffE11DirectStoreIffEfLi1ELi11ELi32ELi1ELb0EL9Algorithm0EEvT_T0_ll,"",@"SHT_CUDA_INFO"
	.sectionflags	@""
	.align	4


	//----- nvinfo : EIATTR_CUDA_API_VERSION
	.align		4
        /*0000*/ 	.byte	0x04, 0x37
        /*0002*/ 	.short	(.L_2815 - .L_2814)
.L_2814:
        /*0004*/ 	.word	0x00000082


	//----- nvinfo : EIATTR_KPARAM_INFO
	.align		4
.L_2815:
        /*0008*/ 	.byte	0x04, 0x17
        /*000a*/ 	.short	(.L_2817 - .L_2816)
.L_2816:
        /*000c*/ 	.word	0x00000000
        /*0010*/ 	.short	0x0003
        /*0012*/ 	.short	0x0028
        /*0014*/ 	.byte	0x00, 0xf0, 0x21, 0x00


	//----- nvinfo : EIATTR_KPARAM_INFO
	.align		4
.L_2817:
        /*0018*/ 	.byte	0x04, 0x17
        /*001a*/ 	.short	(.L_2819 - .L_2818)
.L_2818:
        /*001c*/ 	.word	0x00000000
        /*0020*/ 	.short	0x0002
        /*0022*/ 	.short	0x0020
        /*0024*/ 	.byte	0x00, 0xf0, 0x21, 0x00


	//----- nvinfo : EIATTR_KPARAM_INFO
	.align		4
.L_2819:
        /*0028*/ 	.byte	0x04, 0x17
        /*002a*/ 	.short	(.L_2821 - .L_2820)
.L_2820:
        /*002c*/ 	.word	0x00000000
        /*0030*/ 	.short	0x0001
        /*0032*/ 	.short	0x0010
        /*0034*/ 	.byte	0x00, 0xf0, 0x41, 0x00


	//----- nvinfo : EIATTR_KPARAM_INFO
	.align		4
.L_2821:
        /*0038*/ 	.byte	0x04, 0x17
        /*003a*/ 	.short	(.L_2823 - .L_2822)
.L_2822:
        /*003c*/ 	.word	0x00000000
        /*0040*/ 	.short	0x0000
        /*0042*/ 	.short	0x0000
        /*0044*/ 	.byte	0x00, 0xf0, 0x41, 0x00


	//----- nvinfo : EIATTR_SPARSE_MMA_MASK
	.align		4
.L_2823:
        /*0048*/ 	.byte	0x03, 0x50
        /*004a*/ 	.short	0x0000


	//----- nvinfo : EIATTR_MAXREG_COUNT
	.align		4
        /*004c*/ 	.byte	0x03, 0x1b
        /*004e*/ 	.short	0x00ff


	//----- nvinfo : EIATTR_EXTERNS
	.align		4
        /*0050*/ 	.byte	0x04, 0x0f
        /*0052*/ 	.short	(.L_2825 - .L_2824)


	//   ....[0]....
	.align		4
.L_2824:
        /*0054*/ 	.word	index@(__assertfail)


	//----- nvinfo : EIATTR_MERCURY_ISA_VERSION
	.align		4
.L_2825:
        /*0058*/ 	.byte	0x03, 0x5f
        /*005a*/ 	.short	0x0101


	//----- nvinfo : EIATTR_COOP_GROUP_MASK_REGIDS
	.align		4
        /*005c*/ 	.byte	0x04, 0x29
        /*005e*/ 	.short	(.L_2827 - .L_2826)


	//   ....[0]....
.L_2826:
        /*0060*/ 	.word	0xffffffff


	//   ....[1]....
        /*0064*/ 	.word	0xffffffff


	//   ....[2]....
        /*0068*/ 	.word	0xffffffff


	//   ....[3]....
        /*006c*/ 	.word	0xffffffff


	//   ....[4]....
        /*0070*/ 	.word	0xffffffff


	//   ....[5]....
        /*0074*/ 	.word	0xffffffff


	//   ....[6]....
        /*0078*/ 	.word	0xffffffff


	//   ....[7]....
        /*007c*/ 	.word	0xffffffff


	//   ....[8]....
        /*0080*/ 	.word	0xffffffff


	//   ....[9]....
        /*0084*/ 	.word	0xffffffff


	//   ....[10]....
        /*0088*/ 	.word	0x0500000f


	//   ....[11]....
        /*008c*/ 	.word	0x0500000f


	//   ....[12]....
        /*0090*/ 	.word	0x0500000f


	//   ....[13]....
        /*0094*/ 	.word	0x0500000f


	//   ....[14]....
        /*0098*/ 	.word	0x0500000f


	//   ....[15]....
        /*009c*/ 	.word	0x0500000f


	//   ....[16]....
        /*00a0*/ 	.word	0x0500000f


	//   ....[17]....
        /*00a4*/ 	.word	0x0500000f


	//   ....[18]....
        /*00a8*/ 	.word	0x0500000f


	//   ....[19]....
        /*00ac*/ 	.word	0x0500000f


	//----- nvinfo : EIATTR_COOP_GROUP_INSTR_OFFSETS
	.align		4
.L_2827:
        /*00b0*/ 	.byte	0x04, 0x28
        /*00b2*/ 	.short	(.L_2829 - .L_2828)


	//   ....[0]....
.L_2828:
        /*00b4*/ 	.word	0x000004f0


	//   ....[1]....
        /*00b8*/ 	.word	0x00000530


	//   ....[2]....
        /*00bc*/ 	.word	0x00000550


	//   ....[3]....
        /*00c0*/ 	.word	0x00000570


	//   ....[4]....
        /*00c4*/ 	.word	0x00000590


	//   ....[5]....
        /*00c8*/ 	.word	0x00000c90


	//   ....[6]....
        /*00cc*/ 	.word	0x00000cb0


	//   ....[7]....
        /*00d0*/ 	.word	0x00000cd0


	//   ....[8]....
        /*00d4*/ 	.word	0x00000cf0


	//   ....[9]....
        /*00d8*/ 	.word	0x00000d10


	//   ....[10]....
        /*00dc*/ 	.word	0x000019e0


	//   ....[11]....
        /*00e0*/ 	.word	0x00001a60


	//   ....[12]....
        /*00e4*/ 	.word	0x00001ac0


	//   ....[13]....
        /*00e8*/ 	.word	0x00001b20


	//   ....[14]....
        /*00ec*/ 	.word	0x00001b80


	//   ....[15]....
        /*00f0*/ 	.word	0x000022f0


	//   ....[16]....
        /*00f4*/ 	.word	0x00002350


	//   ....[17]....
        /*00f8*/ 	.word	0x000023b0


	//   ....[18]....
        /*00fc*/ 	.word	0x00002410


	//   ....[19]....
        /*0100*/ 	.word	0x00002470


	//----- nvinfo : EIATTR_VRC_CTA_INIT_COUNT
	.align		4
.L_2829:
        /*0104*/ 	.byte	0x02, 0x4a
	.zero		1
	.zero		1


	//----- nvinfo : EIATTR_SYSCALL_OFFSETS
	.align		4
        /*0108*/ 	.byte	0x04, 0x46
        /*010a*/ 	.short	(.L_2831 - .L_2830)


	//   ....[0]....
.L_2830:
        /*010c*/ 	.word	0x00000170


	//----- nvinfo : EIATTR_EXIT_INSTR_OFFSETS
	.align		4
.L_2831:
        /*0110*/ 	.byte	0x04, 0x1c
        /*0112*/ 	.short	(.L_2833 - .L_2832)


	//   ....[0]....
.L_2832:
        /*0114*/ 	.word	0x00000220


	//   ....[1]....
        /*0118*/ 	.word	0x00001980


	//----- nvinfo : EIATTR_CRS_STACK_SIZE
	.align		4
.L_2833:
        /*011c*/ 	.byte	0x04, 0x1e
        /*011e*/ 	.short	(.L_2835 - .L_2834)
.L_2834:
        /*0120*/ 	.word	0x00000000


	//----- nvinfo : EIATTR_CBANK_PARAM_SIZE
	.align		4
.L_2835:
        /*0124*/ 	.byte	0x03, 0x19
        /*0126*/ 	.short	0x0030


	//----- nvinfo : EIATTR_PARAM_CBANK
	.align		4
        /*0128*/ 	.byte	0x04, 0x0a
        /*012a*/ 	.short	(.L_2837 - .L_2836)
	.align		4
.L_2836:
        /*012c*/ 	.word	index@(.nv.constant0._Z15SoftmaxWarpImplI10DirectLoadIffE11DirectStoreIffEfLi1ELi11ELi32ELi1ELb0EL9Algorithm0EEvT_T0_ll)
        /*0130*/ 	.short	0x0380
        /*0132*/ 	.short	0x0030


	//----- nvinfo : EIATTR_SW_WAR
	.align		4
.L_2837:
        /*0134*/ 	.byte	0x04, 0x36
        /*0136*/ 	.short	(.L_2839 - .L_2838)
.L_2838:
        /*0138*/ 	.word	0x00000008
.L_2839:


//--------------------- .nv.info._Z15SoftmaxWarpImplI10DirectLoadIffE11DirectStoreIffEfLi1ELi10ELi32ELi1ELb1EL9Algorithm0EEvT_T0_ll --------------------------
	.section	.nv.info._Z15SoftmaxWarpImplI10DirectLoadIffE11DirectStoreIffEfLi1ELi10ELi32ELi1ELb1EL9Algorithm0EEvT_T0_ll,"",@"SHT_CUDA_INFO"
	.sectionflags	@""
	.align	4


	//----- nvinfo : EIATTR_CUDA_API_VERSION
	.align		4
        /*0000*/ 	.byte	0x04, 0x37
        /*0002*/ 	.short	(.L_2841 - .L_2840)
.L_2840:
        /*0004*/ 	.word	0x00000082


	//----- nvinfo : EIATTR_KPARAM_INFO
	.align		4
.L_2841:
        /*0008*/ 	.byte	0x04, 0x17
        /*000a*/ 	.short	(.L_2843 - .L_2842)
.L_2842:
        /*000c*/ 	.word	0x00000000
        /*0010*/ 	.short	0x0003
        /*0012*/ 	.short	0x0028
        /*0014*/ 	.byte	0x00, 0xf0, 0x21, 0x00


	//----- nvinfo : EIATTR_KPARAM_INFO
	.align		4
.L_2843:
        /*0018*/ 	.byte	0x04, 0x17
        /*001a*/ 	.short	(.L_2845 - .L_2844)
.L_2844:
        /*001c*/ 	.word	0x00000000
        /*0020*/ 	.short	0x0002
        /*0022*/ 	.short	0x0020
        /*0024*/ 	.byte	0x00, 0xf0, 0x21, 0x00


	//----- nvinfo : EIATTR_KPARAM_INFO
	.align		4
.L_2845:
        /*0028*/ 	.byte	0x04, 0x17
        /*002a*/ 	.short	(.L_2847 - .L_2846)
.L_2846:
        /*002c*/ 	.word	0x00000000
        /*0030*/ 	.short	0x0001
        /*0032*/ 	.short	0x0010
        /*0034*/ 	.byte	0x00, 0xf0, 0x41, 0x00


	//----- nvinfo : EIATTR_KPARAM_INFO
	.align		4
.L_2847:
        /*0038*/ 	.byte	0x04, 0x17
        /*003a*/ 	.short	(.L_2849 - .L_2848)
.L_2848:
        /*003c*/ 	.word	0x00000000
        /*0040*/ 	.short	0x0000
        /*0042*/ 	.short	0x0000
        /*0044*/ 	.byte	0x00, 0xf0, 0x41, 0x00


	//----- nvinfo : EIATTR_SPARSE_MMA_MASK
	.align		4
.L_2849:
        /*0048*/ 	.byte	0x03, 0x50
        /*004a*/ 	.short	0x0000


	//----- nvinfo : EIATTR_MAXREG_COUNT
	.align		4
        /*004c*/ 	.byte	0x03, 0x1b
        /*004e*/ 	.short	0x00ff


	//----- nvinfo : EIATTR_EXTERNS
	.align		4
        /*0050*/ 	.byte	0x04, 0x0f
        /*0052*/ 	.short	(.L_2851 - .L_2850)


	//   ....[0]....
	.align		4
.L_2850:
        /*0054*/ 	.word	index@(__assertfail)


	//----- nvinfo : EIATTR_MERCURY_ISA_VERSION
	.align		4
.L_2851:
        /*0058*/ 	.byte	0x03, 0x5f
        /*005a*/ 	.short	0x0101


	//----- nvinfo : EIATTR_COOP_GROUP_MASK_REGIDS
	.align		4
        /*005c*/ 	.byte	0x04, 0x29
        /*005e*/ 	.short	(.L_2853 - .L_2852)


	//   ....[0]....
.L_2852:
        /*0060*/ 	.word	0xffffffff


	//   ....[1]....
        /*0064*/ 	.word	0xffffffff


	//   ....[2]....
        /*0068*/ 	.word	0xffffffff


	//   ....[3]....
        /*006c*/ 	.word	0xffffffff


	//   ....[4]....
        /*0070*/ 	.word	0xffffffff


	//   ....[5]....
        /*0074*/ 	.word	0xffffffff


	//   ....[6]....
        /*0078*/ 	.word	0xffffffff


	//   ....[7]....
        /*007c*/ 	.word	0xffffffff


	//   ....[8]....
        /*0080*/ 	.word	0xffffffff


	//   ....[9]....
        /*0084*/ 	.word	0xffffffff


	//   ....[10]....
        /*0088*/ 	.word	0x0500000f


	//   ....[11]....
        /*008c*/ 	.word	0x0500000f


	//   ....[12]....
        /*0090*/ 	.word	0x0500000f


	//   ....[13]....
        /*0094*/ 	.word	0x0500000f


	//   ....[14]....
        /*0098*/ 	.word	0x0500000f


	//   ....[15]....
        /*009c*/ 	.word	0x0500000f


	//   ....[16]....
        /*00a0*/ 	.word	0x0500000f


	//   ....[17]....
        /*00a4*/ 	.word	0x0500000f


	//   ....[18]....
        /*00a8*/ 	.word	0x0500000f


	//   ....[19]....
        /*00ac*/ 	.word	0x0500000f


	//----- nvinfo : EIATTR_COOP_GROUP_INSTR_OFFSETS
	.align		4
.L_2853:
        /*00b0*/ 	.byte	0x04, 0x28
        /*00b2*/ 	.short	(.L_2855 - .L_2854)


	//   ....[0]....
.L_2854:
        /*00b4*/ 	.word	0x00000810


	//   ....[1]....
        /*00b8*/ 	.word	0x00000850


	//   ....[2]....
        /*00bc*/ 	.word	0x00000870


	//   ....[3]....
        /*00c0*/ 	.word	0x00000890


	//   ....[4]....
        /*00c4*/ 	.word	0x000008b0


	//   ....[5]....
        /*00c8*/ 	.word	0x00000f10


	//   ....[6]....
        /*00cc*/ 	.word	0x00000f30


	//   ....[7]....
        /*00d0*/ 	.word	0x00000f50


	//   ....[8]....
        /*00d4*/ 	.word	0x00000f70


	//   ....[9]....
        /*00d8*/ 	.word	0x00000f90


	//   ....[10]....
        /*00dc*/ 	.word	0x00001ca0


	//   ....[11]....
        /*00e0*/ 	.word	0x00001d20


	//   ....[12]....
        /*00e4*/ 	.word	0x00001d80


	//   ....[13]....
        /*00e8*/ 	.word	0x00001de0


	//   ....[14]....
        /*00ec*/ 	.word	0x00001e40


	//   ....[15]....
        /*00f0*/ 	.word	0x00002510


	//   ....[16]....
        /*00f4*/ 	.word	0x00002570


	//   ....[17]....
        /*00f8*/ 	.word	0x000025d0


	//   ....[18]....
        /*00fc*/ 	.word	0x00002630


	//   ....[19]....
        /*0100*/ 	.word	0x00002690


	//----- nvinfo : EIATTR_VRC_CTA_INIT_COUNT
	.align		4
.L_2855:
        /*0104*/ 	.byte	0x02, 0x4a
	.zero		1
	.zero		1


	//----- nvinfo : EIATTR_SYSCALL_OFFSETS
	.align		4
        /*0108*/ 	.byte	0x04, 0x46
        /*010a*/ 	.short	(.L_2857 - .L_2856)


	//   ....[0]....
.L_2856:
        /*010c*/ 	.word	0x00000180


	//----- nvinfo : EIATTR_EXIT_INSTR_OFFSETS
	.align		4
.L_2857:
        /*0110*/ 	.byte	0x04, 0x1c
        /*0112*/ 	.short	(.L_2859 - .L_2858)


	//   ....[0]....
.L_2858:
        /*0114*/ 	.word	0x00000230


	//   ....[1]....
        /*0118*/ 	.word	0x00001c40


	//----- nvinfo : EIATTR_CRS_STACK_SIZE
	.align		4
.L_2859:
        /*011c*/ 	.byte	0x04, 0x1e
        /*011e*/ 	.short	(.L_2861 - .L_2860)
.L_2860:
        /*0120*/ 	.word	0x00000000


	//----- nvinfo : EIATTR_CBANK_PARAM_SIZE
	.align		4
.L_2861:
        /*0124*/ 	.byte	0x03, 0x19
        /*0126*/ 	.short	0x0030


	//----- nvinfo : EIATTR_PARAM_CBANK
	.align		4
        /*0128*/ 	.byte	0x04, 0x0a
        /*012a*/ 	.short	(.L_2863 - .L_2862)
	.align		4
.L_2862:
        /*012c*/ 	.word	index@(.nv.constant0._Z15SoftmaxWarpImplI10DirectLoadIffE11DirectStoreIffEfLi1ELi10ELi32ELi1ELb1EL9Algorithm0EEvT_T0_ll)
        /*0130*/ 	.short	0x0380
        /*0132*/ 	.short	0x0030


	//----- nvinfo : EIATTR_SW_WAR
	.align		4
.L_2863:
        /*0134*/ 	.byte	0x04, 0x36
        /*0136*/ 	.short	(.L_2865 - .L_2864)
.L_2864:
        /*0138*/ 	.word	0x00000008
.L_2865:


//--------------------- .nv.info._Z15SoftmaxWarpImplI10DirectLoadIffE11DirectStoreIffEfLi1ELi10ELi32ELi1ELb0EL9Algorithm0EEvT_T0_ll --------------------------
	.section	.nv.info._Z15SoftmaxWarpImplI10DirectLoadIffE11DirectStoreIffEfLi1ELi10ELi32ELi1ELb0EL9Algorithm0EEvT_T0_ll,"",@"SHT_CUDA_INFO"
	.sectionflags	@""
	.align	4


	//----- nvinfo : EIATTR_CUDA_API_VERSION
	.align		4
        /*0000*/ 	.byte	0x04, 0x37
        /*0002*/ 	.short	(.L_2867 - .L_2866)
.L_2866:
        /*0004*/ 	.word	0x00000082


	//----- nvinfo : EIATTR_KPARAM_INFO
	.align		4
.L_2867:
        /*0008*/ 	.byte	0x04, 0x17
        /*000a*/ 	.short	(.L_2869 - .L_2868)
.L_2868:
        /*000c*/ 	.word	0x00000000
        /*0010*/ 	.short	0x0003
        /*0012*/ 	.short	0x0028
        /*0014*/ 	.byte	0x00, 0xf0, 0x21, 0x00


	//----- nvinfo : EIATTR_KPARAM_INFO
	.align		4
.L_2869:
        /*0018*/ 	.byte	0x04, 0x17
        /*001a*/ 	.short	(.L_2871 - .L_2870)
.L_2870:
        /*001c*/ 	.word	0x00000000
        /*0020*/ 	.short	0x0002
        /*0022*/ 	.short	0x0020
        /*0024*/ 	.byte	0x00, 0xf0, 0x21, 0x00


	//----- nvinfo : EIATTR_KPARAM_INFO
	.align		4
.L_2871:
        /*0028*/ 	.byte	0x04, 0x17
        /*002a*/ 	.short	(.L_2873 - .L_2872)
.L_2872:
        /*002c*/ 	.word	0x00000000
        /*0030*/ 	.short	0x0001
        /*0032*/ 	.short	0x0010
        /*0034*/ 	.byte	0x00, 0xf0, 0x41, 0x00


	//----- nvinfo : EIATTR_KPARAM_INFO
	.align		4
.L_2873:
        /*0038*/ 	.byte	0x04, 0x17
        /*003a*/ 	.short	(.L_2875 - .L_2874)
.L_2874:
        /*003c*/ 	.word	0x00000000
        /*0040*/ 	.short	0x0000
        /*0042*/ 	.short	0x0000
        /*0044*/ 	.byte	0x00, 0xf0, 0x41, 0x00


	//----- nvinfo : EIATTR_SPARSE_MMA_MASK
	.align		4
.L_2875:
        /*0048*/ 	.byte	0x03, 0x50
        /*004a*/ 	.short	0x0000


	//----- nvinfo : EIATTR_MAXREG_COUNT
	.align		4
        /*004c*/ 	.byte	0x03, 0x1b
        /*004e*/ 	.short	0x00ff


	//----- nvinfo : EIATTR_EXTERNS
	.align		4
        /*0050*/ 	.byte	0x04, 0x0f
        /*0052*/ 	.short	(.L_2877 - .L_2876)


	//   ....[0]....
	.align		4
.L_2876:
        /*0054*/ 	.word	index@(__assertfail)


	//----- nvinfo : EIATTR_MERCURY_ISA_VERSION
	.align		4
.L_2877:
        /*0058*/ 	.byte	0x03, 0x5f
        /*005a*/ 	.short	0x0101


	//----- nvinfo : EIATTR_COOP_GROUP_MASK_REGIDS
	.align		4
        /*005c*/ 	.byte	0x04, 0x29
        /*005e*/ 	.short	(.L_2879 - .L_2878)


	//   ....[0]....
.L_2878:
        /*0060*/ 	.word	0xffffffff


	//   ....[1]....
        /*0064*/ 	.word	0xffffffff


	//   ....[2]....
        /*0068*/ 	.word	0xffffffff


	//   ....[3]....
        /*006c*/ 	.word	0xffffffff


	//   ....[4]....
        /*0070*/ 	.word	0xffffffff


	//   ....[5]....
        /*0074*/ 	.word	0xffffffff


	//   ....[6]....
        /*0078*/ 	.word	0xffffffff


	//   ....[7]....
        /*007c*/ 	.word	0xffffffff


	//   ....[8]....
        /*0080*/ 	.word	0xffffffff


	//   ....[9]....
        /*0084*/ 	.word	0xffffffff


	//   ....[10]....
        /*0088*/ 	.word	0x0500000f


	//   ....[11]....
        /*008c*/ 	.word	0x0500000f


	//   ....[12]....
        /*0090*/ 	.word	0x0500000f


	//   ....[13]....
        /*0094*/ 	.word	0x0500000f


	//   ....[14]....
        /*0098*/ 	.word	0x0500000f


	//   ....[15]....
        /*009c*/ 	.word	0x0500000f


	//   ....[16]....
        /*00a0*/ 	.word	0x0500000f


	//   ....[17]....
        /*00a4*/ 	.word	0x0500000f


	//   ....[18]....
        /*00a8*/ 	.word	0x0500000f


	//   ....[19]....
        /*00ac*/ 	.word	0x0500000f


	//----- nvinfo : EIATTR_COOP_GROUP_INSTR_OFFSETS
	.align		4
.L_2879:
        /*00b0*/ 	.byte	0x04, 0x28
        /*00b2*/ 	.short	(.L_2881 - .L_2880)


	//   ....[0]....
.L_2880:
        /*00b4*/ 	.word	0x000004e0


	//   ....[1]....
        /*00b8*/ 	.word	0x00000520


	//   ....[2]....
        /*00bc*/ 	.word	0x00000540


	//   ....[3]....
        /*00c0*/ 	.word	0x00000560


	//   ....[4]....
        /*00c4*/ 	.word	0x00000580


	//   ....[5]....
        /*00c8*/ 	.word	0x00000be0


	//   ....[6]....
        /*00cc*/ 	.word	0x00000c00


	//   ....[7]....
        /*00d0*/ 	.word	0x00000c20


	//   ....[8]....
        /*00d4*/ 	.word	0x00000c40


	//   ....[9]....
        /*00d8*/ 	.word	0x00000c60


	//   ....[10]....
        /*00dc*/ 	.word	0x00001840


	//   ....[11]....
        /*00e0*/ 	.word	0x000018d0


	//   ....[12]....
        /*00e4*/ 	.word	0x00001930


	//   ....[13]....
        /*00e8*/ 	.word	0x00001990


	//   ....[14]....
        /*00ec*/ 	.word	0x000019f0


	//   ....[15]....
        /*00f0*/ 	.word	0x000020b0


	//   ....[16]....
        /*00f4*/ 	.word	0x00002110


	//   ....[17]....
        /*00f8*/ 	.word	0x00002170


	//   ....[18]....
        /*00fc*/ 	.word	0x000021d0


	//   ....[19]....
        /*0100*/ 	.word	0x00002230


	//----- nvinfo : EIATTR_VRC_CTA_INIT_COUNT
	.align		4
.L_2881:
        /*0104*/ 	.byte	0x02, 0x4a
	.zero		1
	.zero		1


	//----- nvinfo : EIATTR_SYSCALL_OFFSETS
	.align		4
        /*0108*/ 	.byte	0x04, 0x46
        /*010a*/ 	.short	(.L_2883 - .L_2882)


	//   ....[0]....
.L_2882:
        /*010c*/ 	.word	0x00000170


	//----- nvinfo : EIATTR_EXIT_INSTR_OFFSETS
	.align		4
.L_2883:
        /*0110*/ 	.byte	0x04, 0x1c
        /*0112*/ 	.short	(.L_2885 - .L_2884)


	//   ....[0]....
.L_2884:
        /*0114*/ 	.word	0x00000220


	//   ....[1]....
        /*0118*/ 	.word	0x000017e0


	//----- nvinfo : EIATTR_CRS_STACK_SIZE
	.align		4
.L_2885:
        /*011c*/ 	.byte	0x04, 0x1e
        /*011e*/ 	.short	(.L_2887 - .L_2886)
.L_2886:
        /*0120*/ 	.word	0x00000000


	//----- nvinfo : EIATTR_CBANK_PARAM_SIZE
	.align		4
.L_2887:
        /*0124*/ 	.byte	0x03, 0x19
        /*0126*/ 	.short	0x0030


	//----- nvinfo : EIATTR_PARAM_CBANK
	.align		4
        /*0128*/ 	.byte	0x04, 0x0a
        /*012a*/ 	.short	(.L_2889 - .L_2888)
	.align		4
.L_2888:
        /*012c*/ 	.word	index@(.nv.constant0._Z15SoftmaxWarpImplI10DirectLoadIffE11DirectStoreIffEfLi1ELi10ELi32ELi1ELb0EL9Algorithm0EEvT_T0_ll)
        /*0130*/ 	.short	0x0380
        /*0132*/ 	.short	0x0030


	//----- nvinfo : EIATTR_SW_WAR
	.align		4
.L_2889:
        /*0134*/ 	.byte	0x04, 0x36
        /*0136*/ 	.short	(.L_2891 - .L_2890)
.L_2890:
        /*0138*/ 	.word	0x00000008
.L_2891:


//--------------------- .nv.info._Z15SoftmaxWarpImplI10DirectLoadIffE11DirectStoreIffEfLi1ELi9ELi32ELi1ELb1EL9Algorithm0EEvT_T0_ll --------------------------
	.section	.nv.info._Z15SoftmaxWarpImplI10DirectLoadIffE11DirectStoreIffEfLi1ELi9ELi32ELi1ELb1EL9Algorithm0EEvT_T0_ll,"",@"SHT_CUDA_INFO"
	.sectionflags	@""
	.align	4


	//----- nvinfo : EIATTR_CUDA_API_VERSION
	.align		4
        /*0000*/ 	.byte	0x04, 0x37
        /*0002*/ 	.short	(.L_2893 - .L_2892)
.L_2892:
        /*0004*/ 	.word	0x00000082


	//----- nvinfo : EIATTR_KPARAM_INFO
	.align		4
.L_2893:
        /*0008*/ 	.byte	0x04, 0x17
        /*000a*/ 	.short	(.L_2895 - .L_2894)
.L_2894:
        /*000c*/ 	.word	0x00000000
        /*0010*/ 	.short	0x0003
        /*0012*/ 	.short	0x0028
        /*0014*/ 	.byte	0x00, 0xf0, 0x21, 0x00


	//----- nvinfo : EIATTR_KPARAM_INFO
	.align		4
.L_2895:
        /*0018*/ 	.byte	0x04, 0x17
        /*001a*/ 	.short	(.L_2897 - .L_2896)
.L_2896:
        /*001c*/ 	.word	0x00000000
        /*0020*/ 	.short	0x0002
        /*0022*/ 	.short	0x0020
        /*0024*/ 	.byte	0x00, 0xf0, 0x21, 0x00


	//----- nvinfo : EIATTR_KPARAM_INFO
	.align		4
.L_2897:
        /*0028*/ 	.byte	0x04, 0x17
        /*002a*/ 	.short	(.L_2899 - .L_2898)
.L_2898:
        /*002c*/ 	.word	0x00000000
        /*0030*/ 	.short	0x0001
        /*0032*/ 	.short	0x0010
        /*0034*/ 	.byte	0x00, 0xf0, 0x41, 0x00


	//----- nvinfo : EIATTR_KPARAM_INFO
	.align		4
.L_2899:
        /*0038*/ 	.byte	0x04, 0x17
        /*003a*/ 	.short	(.L_2901 - .L_2900)
.L_2900:
        /*003c*/ 	.word	0x00000000
        /*0040*/ 	.short	0x0000
        /*0042*/ 	.short	0x0000
        /*0044*/ 	.byte	0x00, 0xf0, 0x41, 0x00


	//----- nvinfo : EIATTR_SPARSE_MMA_MASK
	.align		4
.L_2901:
        /*0048*/ 	.byte	0x03, 0x50
        /*004a*/ 	.short	0x0000


	//----- nvinfo : EIATTR_MAXREG_COUNT
	.align		4
        /*004c*/ 	.byte	0x03, 0x1b
        /*004e*/ 	.short	0x00ff


	//----- nvinfo : EIATTR_EXTERNS
	.align		4
        /*0050*/ 	.byte	0x04, 0x0f
        /*0052*/ 	.short	(.L_2903 - .L_2902)


	//   ....[0]....
	.align		4
.L_2902:
        /*0054*/ 	.word	index@(__assertfail)


	//----- nvinfo : EIATTR_MERCURY_ISA_VERSION
	.align		4
.L_2903:
        /*0058*/ 	.byte	0x03, 0x5f
        /*005a*/ 	.short	0x0101


	//----- nvinfo : EIATTR_COOP_GROUP_MASK_REGIDS
	.align		4
        /*005c*/ 	.byte	0x04, 0x29
        /*005e*/ 	.short	(.L_2905 - .L_2904)


	//   ....[0]....
.L_2904:
        /*0060*/ 	.word	0xffffffff


	//   ....[1]....
        /*0064*/ 	.word	0xffffffff


	//   ....[2]....
        /*0068*/ 	.word	0xffffffff


	//   ....[3]....
        /*006c*/ 	.word	0xffffffff


	//   ....[4]....
        /*0070*/ 	.word	0xffffffff


	//   ....[5]....
        /*0074*/ 	.word	0xffffffff


	//   ....[6]....
        /*0078*/ 	.word	0xffffffff


	//   ....[7]....
        /*007c*/ 	.word	0xffffffff


	//   ....[8]....
        /*0080*/ 	.word	0xffffffff


	//   ....[9]....
        /*0084*/ 	.word	0xffffffff


	//   ....[10]....
        /*0088*/ 	.word	0x0500000f


	//   ....[11]....
        /*008c*/ 	.word	0x0500000f


	//   ....[12]....
        /*0090*/ 	.word	0x0500000f


	//   ....[13]....
        /*0094*/ 	.word	0x0500000f


	//   ....[14]....
        /*0098*/ 	.word	0x0500000f


	//   ....[15]....
        /*009c*/ 	.word	0x0500000f


	//   ....[16]....
        /*00a0*/ 	.word	0x0500000f


	//   ....[17]....
        /*00a4*/ 	.word	0x0500000f


	//   ....[18]....
        /*00a8*/ 	.word	0x0500000f


	//   ....[19]....
        /*00ac*/ 	.word	0x0500000f


	//----- nvinfo : EIATTR_COOP_GROUP_INSTR_OFFSETS
	.align		4
.L_2905:
        /*00b0*/ 	.byte	0x04, 0x28
        /*00b2*/ 	.short	(.L_2907 - .L_2906)


	//   ....[0]....
.L_2906:
        /*00b4*/ 	.word	0x00000790


	//   ....[1]....
        /*00b8*/ 	.word	0x000007d0


	//   ....[2]....
        /*00bc*/ 	.word	0x000007f0


	//   ....[3]....
        /*00c0*/ 	.word	0x00000810


	//   ....[4]....
        /*00c4*/ 	.word	0x00000830


	//   ....[5]....
        /*00c8*/ 	.word	0x00000df0


	//   ....[6]....
        /*00cc*/ 	.word	0x00000e10


	//   ....[7]....
        /*00d0*/ 	.word	0x00000e30


	//   ....[8]....
        /*00d4*/ 	.word	0x00000e50


	//   ....[9]....
        /*00d8*/ 	.word	0x00000e70


	//   ....[10]....
        /*00dc*/ 	.word	0x00001ae0


	//   ....[11]....
        /*00e0*/ 	.word	0x00001b60


	//   ....[12]....
        /*00e4*/ 	.word	0x00001bc0


	//   ....[13]....
        /*00e8*/ 	.word	0x00001c20


	//   ....[14]....
        /*00ec*/ 	.word	0x00001c80


	//   ....[15]....
        /*00f0*/ 	.word	0x000022b0


	//   ....[16]....
        /*00f4*/ 	.word	0x00002310


	//   ....[17]....
        /*00f8*/ 	.word	0x00002370


	//   ....[18]....
        /*00fc*/ 	.word	0x000023d0


	//   ....[19]....
        /*0100*/ 	.word	0x00002430


	//----- nvinfo : EIATTR_VRC_CTA_INIT_COUNT
	.align		4
.L_2907:
        /*0104*/ 	.byte	0x02, 0x4a
	.zero		1
	.zero		1


	//----- nvinfo : EIATTR_SYSCALL_OFFSETS
	.align		4
        /*0108*/ 	.byte	0x04, 0x46
        /*010a*/ 	.short	(.L_2909 - .L_2908)


	//   ....[0]....
.L_2908:
        /*010c*/ 	.word	0x00000180


	//----- nvinfo : EIATTR_EXIT_INSTR_OFFSETS
	.align		4
.L_2909:
        /*0110*/ 	.byte	0x04, 0x1c
        /*0112*/ 	.short	(.L_2911 - .L_2910)


	//   ....[0]....
.L_2910:
        /*0114*/ 	.word	0x00000230


	//   ....[1]....
        /*0118*/ 	.word	0x00001a80


	//----- nvinfo : EIATTR_CRS_STACK_SIZE
	.align		4
.L_2911:
        /*011c*/ 	.byte	0x04, 0x1e
        /*011e*/ 	.short	(.L_2913 - .L_2912)
.L_2912:
        /*0120*/ 	.word	0x00000000


	//----- nvinfo : EIATTR_CBANK_PARAM_SIZE
	.align		4
.L_2913:
        /*0124*/ 	.byte	0x03, 0x19
        /*0126*/ 	.short	0x0030


	//----- nvinfo : EIATTR_PARAM_CBANK
	.align		4
        /*0128*/ 	.byte	0x04, 0x0a
        /*012a*/ 	.short	(.L_2915 - .L_2914)
	.align		4
.L_2914:
        /*012c*/ 	.word	index@(.nv.constant0._Z15SoftmaxWarpImplI10DirectLoadIffE11DirectStoreIffEfLi1ELi9ELi32ELi1ELb1EL9Algorithm0EEvT_T0_ll)
        /*0130*/ 	.short	0x0380
        /*0132*/ 	.short	0x0030


	//----- nvinfo : EIATTR_SW_WAR
	.align		4
.L_2915:
        /*0134*/ 	.byte	0x04, 0x36
        /*0136*/ 	.short	(.L_2917 - .L_2916)
.L_2916:
        /*0138*/ 	.word	0x00000008
.L_2917:


//--------------------- .nv.info._Z15SoftmaxWarpImplI10DirectLoadIffE11DirectStoreIffEfLi1ELi9ELi32ELi1ELb0EL9Algorithm0EEvT_T0_ll --------------------------
	.section	.nv.info._Z15SoftmaxWarpImplI10DirectLoadIffE11DirectStoreIffEfLi1ELi9ELi32ELi1ELb0EL9Algorithm0EEvT_T0_ll,"",@"SHT_CUDA_INFO"
	.sectionflags	@""
	.align	4


	//----- nvinfo : EIATTR_CUDA_API_VERSION
	.align		4
        /*0000*/ 	.byte	0x04, 0x37
        /*0002*/ 	.short	(.L_2919 - .L_2918)
.L_2918:
        /*0004*/ 	.word	0x00000082


	//----- nvinfo : EIATTR_KPARAM_INFO
	.align		4
.L_2919:
        /*0008*/ 	.byte	0x04, 0x17
        /*000a*/ 	.short	(.L_2921 - .L_2920)
.L_2920:
        /*000c*/ 	.word	0x00000000
        /*0010*/ 	.short	0x0003
        /*0012*/ 	.short	0x0028
        /*0014*/ 	.byte	0x00, 0xf0, 0x21, 0x00


	//----- nvinfo : EIATTR_KPARAM_INFO
	.align		4
.L_2921:
        /*0018*/ 	.byte	0x04, 0x17
        /*001a*/ 	.short	(.L_2923 - .L_2922)
.L_2922:
        /*001c*/ 	.word	0x00000000
        /*0020*/ 	.short	0x0002
        /*0022*/ 	.short	0x0020
        /*0024*/ 	.byte	0x00, 0xf0, 0x21, 0x00


	//----- nvinfo : EIATTR_KPARAM_INFO
	.align		4
.L_2923:
        /*0028*/ 	.byte	0x04, 0x17
        /*002a*/ 	.short	(.L_2925 - .L_2924)
.L_2924:
        /*002c*/ 	.word	0x00000000
        /*0030*/ 	.short	0x0001
        /*0032*/ 	.short	0x0010
        /*0034*/ 	.byte	0x00, 0xf0, 0x41, 0x00


	//----- nvinfo : EIATTR_KPARAM_INFO
	.align		4
.L_2925:
        /*0038*/ 	.byte	0x04, 0x17
        /*003a*/ 	.short	(.L_2927 - .L_2926)
.L_2926:
        /*003c*/ 	.word	0x00000000
        /*0040*/ 	.short	0x0000
        /*0042*/ 	.short	0x0000
        /*0044*/ 	.byte	0x00, 0xf0, 0x41, 0x00


	//----- nvinfo : EIATTR_SPARSE_MMA_MASK
	.align		4
.L_2927:
        /*0048*/ 	.byte	0x03, 0x50
        /*004a*/ 	.short	0x0000


	//----- nvinfo : EIATTR_MAXREG_COUNT
	.align		4
        /*004c*/ 	.byte	0x03, 0x1b
        /*004e*/ 	.short	0x00ff


	//----- nvinfo : EIATTR_EXTERNS
	.align		4
        /*0050*/ 	.byte	0x04, 0x0f
        /*0052*/ 	.short	(.L_2929 - .L_2928)


	//   ....[0]....
	.align		4
.L_2928:
        /*0054*/ 	.word	index@(__assertfail)


	//----- nvinfo : EIATTR_MERCURY_ISA_VERSION
	.align		4
.L_2929:
        /*0058*/ 	.byte	0x03, 0x5f
        /*005a*/ 	.short	0x0101


	//----- nvinfo : EIATTR_COOP_GROUP_MASK_REGIDS
	.align		4
        /*005c*/ 	.byte	0x04, 0x29
        /*005e*/ 	.short	(.L_2931 - .L_2930)


	//   ....[0]....
.L_2930:
        /*0060*/ 	.word	0xffffffff


	//   ....[1]....
        /*0064*/ 	.word	0xffffffff


	//   ....[2]....
        /*0068*/ 	.word	0xffffffff


	//   ....[3]....
        /*006c*/ 	.word	0xffffffff


	//   ....[4]....
        /*0070*/ 	.word	0xffffffff


	//   ....[5]....
        /*0074*/ 	.word	0xffffffff


	//   ....[6]....
        /*0078*/ 	.word	0xffffffff


	//   ....[7]....
        /*007c*/ 	.word	0xffffffff


	//   ....[8]....
        /*0080*/ 	.word	0xffffffff


	//   ....[9]....
        /*0084*/ 	.word	0xffffffff


	//   ....[10]....
        /*0088*/ 	.word	0x0500000f


	//   ....[11]....
        /*008c*/ 	.word	0x0500000f


	//   ....[12]....
        /*0090*/ 	.word	0x0500000f


	//   ....[13]....
        /*0094*/ 	.word	0x0500000f


	//   ....[14]....
        /*0098*/ 	.word	0x0500000f


	//   ....[15]....
        /*009c*/ 	.word	0x0500000f


	//   ....[16]....
        /*00a0*/ 	.word	0x0500000f


	//   ....[17]....
        /*00a4*/ 	.word	0x0500000f


	//   ....[18]....
        /*00a8*/ 	.word	0x0500000f


	//   ....[19]....
        /*00ac*/ 	.word	0x0500000f


	//----- nvinfo : EIATTR_COOP_GROUP_INSTR_OFFSETS
	.align		4
.L_2931:
        /*00b0*/ 	.byte	0x04, 0x28
        /*00b2*/ 	.short	(.L_2933 - .L_2932)


	//   ....[0]....
.L_2932:
        /*00b4*/ 	.word	0x000004d0


	//   ....[1]....
        /*00b8*/ 	.word	0x00000510


	//   ....[2]....
        /*00bc*/ 	.word	0x00000530


	//   ....[3]....
        /*00c0*/ 	.word	0x00000550


	//   ....[4]....
        /*00c4*/ 	.word	0x00000570


	//   ....[5]....
        /*00c8*/ 	.word	0x00000b30


	//   ....[6]....
        /*00cc*/ 	.word	0x00000b50


	//   ....[7]....
        /*00d0*/ 	.word	0x00000b70


	//   ....[8]....
        /*00d4*/ 	.word	0x00000b90


	//   ....[9]....
        /*00d8*/ 	.word	0x00000bb0


	//   ....[10]....
        /*00dc*/ 	.word	0x00001710


	//   ....[11]....
        /*00e0*/ 	.word	0x000017a0


	//   ....[12]....
        /*00e4*/ 	.word	0x00001800


	//   ....[13]....
        /*00e8*/ 	.word	0x00001860


	//   ....[14]....
        /*00ec*/ 	.word	0x000018c0


	//   ....[15]....
        /*00f0*/ 	.word	0x00001ee0


	//   ....[16]....
        /*00f4*/ 	.word	0x00001f40


	//   ....[17]....
        /*00f8*/ 	.word	0x00001fa0


	//   ....[18]....
        /*00fc*/ 	.word	0x00002000


	//   ....[19]....
        /*0100*/ 	.word	0x00002060


	//----- nvinfo : EIATTR_VRC_CTA_INIT_COUNT
	.align		4
.L_2933:
        /*0104*/ 	.byte	0x02, 0x4a
	.zero		1
	.zero		1


	//----- nvinfo : EIATTR_SYSCALL_OFFSETS
	.align		4
        /*0108*/ 	.byte	0x04, 0x46
        /*010a*/ 	.short	(.L_2935 - .L_2934)


	//   ....[0]....
.L_2934:
        /*010c*/ 	.word	0x00000170


	//----- nvinfo : EIATTR_EXIT_INSTR_OFFSETS
	.align		4
.L_2935:
        /*0110*/ 	.byte	0x04, 0x1c
        /*0112*/ 	.short	(.L_2937 - .L_2936)


	//   ....[0]....
.L_2936:
        /*0114*/ 	.word	0x00000220


	//   ....[1]....
        /*0118*/ 	.word	0x000016b0


	//----- nvinfo : EIATTR_CRS_STACK_SIZE
	.align		4
.L_2937:
        /*011c*/ 	.byte	0x04, 0x1e
        /*011e*/ 	.short	(.L_2939 - .L_2938)
.L_2938:
        /*0120*/ 	.word	0x00000000


	//----- nvinfo : EIATTR_CBANK_PARAM_SIZE
	.align		4
.L_2939:
        /*0124*/ 	.byte	0x03, 0x19
        /*0126*/ 	.short	0x0030


	//----- nvinfo : EIATTR_PARAM_CBANK
	.align		4
        /*0128*/ 	.byte	0x04, 0x0a
        /*012a*/ 	.short	(.L_2941 - .L_2940)
	.align		4
.L_2940:
        /*012c*/ 	.word	index@(.nv.constant0._Z15SoftmaxWarpImplI10DirectLoadIffE11DirectStoreIffEfLi1ELi9ELi32ELi1ELb0EL9Algorithm0EEvT_T0_ll)
        /*0130*/ 	.short	0x0380
        /*0132*/ 	.short	0x0030


	//----- nvinfo : EIATTR_SW_WAR
	.align		4
.L_2941:
        /*0134*/ 	.byte	0x04, 0x36
        /*0136*/ 	.short	(.L_2943 - .L_2942)
.L_2942:
        /*0138*/ 	.word	0x00000008
.L_2943:


//--------------------- .nv.info._Z15SoftmaxWarpImplI10DirectLoadIffE11DirectStoreIffEfLi1ELi8ELi32ELi1ELb1EL9Algorithm0EEvT_T0_ll --------------------------
	.section	.nv.info._Z15SoftmaxWarpImplI10DirectLoadIffE11DirectStoreIffEfLi1ELi8ELi32ELi1ELb1EL9Algorithm0EEvT_T0_ll,"",@"SHT_CUDA_INFO"
	.sectionflags	@""
	.align	4


	//----- nvinfo : EIATTR_CUDA_API_VERSION
	.align		4
        /*0000*/ 	.byte	0x04, 0x37
        /*0002*/ 	.short	(.L_2945 - .L_2944)
.L_2944:
        /*0004*/ 	.word	0x00000082


	//----- nvinfo : EIATTR_KPARAM_INFO
	.align		4
.L_2945:
        /*0008*/ 	.byte	0x04, 0x17
        /*000a*/ 	.short	(.L_2947 - .L_2946)
.L_2946:
        /*000c*/ 	.word	0x00000000
        /*0010*/ 	.short	0x0003
        /*0012*/ 	.short	0x0028
        /*0014*/ 	.byte	0x00, 0xf0, 0x21, 0x00


	//----- nvinfo : EIATTR_KPARAM_INFO
	.align		4
.L_2947:
        /*0018*/ 	.byte	0x04, 0x17
        /*001a*/ 	.short	(.L_2949 - .L_2948)
.L_2948:
        /*001c*/ 	.word	0x00000000
        /*0020*/ 	.short	0x0002
        /*0022*/ 	.short	0x0020
        /*0024*/ 	.byte	0x00, 0xf0, 0x21, 0x00


	//----- nvinfo : EIATTR_KPARAM_INFO
	.align		4
.L_2949:
        /*0028*/ 	.byte	0x04, 0x17
        /*002a*/ 	.short	(.L_2951 - .L_2950)
.L_2950:
        /*002c*/ 	.word	0x00000000
        /*0030*/ 	.short	0x0001
        /*0032*/ 	.short	0x0010
        /*0034*/ 	.byte	0x00, 0xf0, 0x41, 0x00


	//----- nvinfo : EIATTR_KPARAM_INFO
	.align		4
.L_2951:
        /*0038*/ 	.byte	0x04, 0x17
        /*003a*/ 	.short	(.L_2953 - .L_2952)
.L_2952:
        /*003c*/ 	.word	0x00000000
        /*0040*/ 	.short	0x0000
        /*0042*/ 	.short	0x0000
        /*0044*/ 	.byte	0x00, 0xf0, 0x41, 0x00


	//----- nvinfo : EIATTR_SPARSE_MMA_MASK
	.align		4
.L_2953:
        /*0048*/ 	.byte	0x03, 0x50
        /*004a*/ 	.short	0x0000


	//----- nvinfo : EIATTR_MAXREG_COUNT
	.align		4
        /*004c*/ 	.byte	0x03, 0x1b
        /*004e*/ 	.short	0x00ff


	//----- nvinfo : EIATTR_EXTERNS
	.align		4
        /*0050*/ 	.byte	0x04, 0x0f
        /*0052*/ 	.short	(.L_2955 - .L_2954)


	//   ....[0]....
	.align		4
.L_2954:
        /*0054*/ 	.word	index@(__assertfail)


	//----- nvinfo : EIATTR_MERCURY_ISA_VERSION
	.align		4
.L_2955:
        /*0058*/ 	.byte	0x03, 0x5f
        /*005a*/ 	.short	0x0101


	//----- nvinfo : EIATTR_COOP_GROUP_MASK_REGIDS
	.align		4
        /*005c*/ 	.byte	0x04, 0x29
        /*005e*/ 	.short	(.L_2957 - .L_2956)


	//   ....[0]....
.L_2956:
        /*0060*/ 	.word	0xffffffff


	//   ....[1]....
        /*0064*/ 	.word	0xffffffff


	//   ....[2]....
        /*0068*/ 	.word	0xffffffff


	//   ....[3]....
        /*006c*/ 	.word	0xffffffff


	//   ....[4]....
        /*0070*/ 	.word	0xffffffff


	//   ....[5]....
        /*0074*/ 	.word	0xffffffff


	//   ....[6]....
        /*0078*/ 	.word	0xffffffff


	//   ....[7]....
        /*007c*/ 	.word	0xffffffff


	//   ....[8]....
        /*0080*/ 	.word	0xffffffff


	//   ....[9]....
        /*0084*/ 	.word	0xffffffff


	//   ....[10]....
        /*0088*/ 	.word	0x0500000f


	//   ....[11]....
        /*008c*/ 	.word	0x0500000f


	//   ....[12]....
        /*0090*/ 	.word	0x0500000f


	//   ....[13]....
        /*0094*/ 	.word	0x0500000f


	//   ....[14]....
        /*0098*/ 	.word	0x0500000f


	//   ....[15]....
        /*009c*/ 	.word	0x0500000f


	//   ....[16]....
        /*00a0*/ 	.word	0x0500000f


	//   ....[17]....
        /*00a4*/ 	.word	0x0500000f


	//   ....[18]....
        /*00a8*/ 	.word	0x0500000f


	//   ....[19]....
        /*00ac*/ 	.word	0x0500000f


	//----- nvinfo : EIATTR_COOP_GROUP_INSTR_OFFSETS
	.align		4
.L_2957:
        /*00b0*/ 	.byte	0x04, 0x28
        /*00b2*/ 	.short	(.L_2959 - .L_2958)


	//   ....[0]....
.L_2958:
        /*00b4*/ 	.word	0x00000710


	//   ....[1]....
        /*00b8*/ 	.word	0x00000740


	//   ....[2]....
        /*00bc*/ 	.word	0x00000760


	//   ....[3]....
        /*00c0*/ 	.word	0x00000780


	//   ....[4]....
        /*00c4*/ 	.word	0x000007a0


	//   ....[5]....
        /*00c8*/ 	.word	0x00000cd0


	//   ....[6]....
        /*00cc*/ 	.word	0x00000cf0


	//   ....[7]....
        /*00d0*/ 	.word	0x00000d10


	//   ....[8]....
        /*00d4*/ 	.word	0x00000d30


	//   ....[9]....
        /*00d8*/ 	.word	0x00000d50


	//   ....[10]....
        /*00dc*/ 	.word	0x00001870


	//   ....[11]....
        /*00e0*/ 	.word	0x00001900


	//   ....[12]....
        /*00e4*/ 	.word	0x00001960


	//   ....[13]....
        /*00e8*/ 	.word	0x000019c0


	//   ....[14]....
        /*00ec*/ 	.word	0x00001a20


	//   ....[15]....
        /*00f0*/ 	.word	0x00001fa0


	//   ....[16]....
        /*00f4*/ 	.word	0x00002000


	//   ....[17]....
        /*00f8*/ 	.word	0x00002060


	//   ....[18]....
        /*00fc*/ 	.word	0x000020c0


	//   ....[19]....
        /*0100*/ 	.word	0x00002120


	//----- nvinfo : EIATTR_VRC_CTA_INIT_COUNT
	.align		4
.L_2959:
        /*0104*/ 	.byte	0x02, 0x4a
	.zero		1
	.zero		1


	//----- nvinfo : EIATTR_SYSCALL_OFFSETS
	.align		4
        /*0108*/ 	.byte	0x04, 0x46
        /*010a*/ 	.short	(.L_2961 - .L_2960)


	//   ....[0]....
.L_2960:
        /*010c*/ 	.word	0x00000180


	//----- nvinfo : EIATTR_EXIT_INSTR_OFFSETS
	.align		4
.L_2961:
        /*0110*/ 	.byte	0x04, 0x1c
        /*0112*/ 	.short	(.L_2963 - .L_2962)


	//   ....[0]....
.L_2962:
        /*0114*/ 	.word	0x00000230


	//   ....[1]....
        /*0118*/ 	.word	0x00001810


	//----- nvinfo : EIATTR_CRS_STACK_SIZE
	.align		4
.L_2963:
        /*011c*/ 	.byte	0x04, 0x1e
        /*011e*/ 	.short	(.L_2965 - .L_2964)
.L_2964:
        /*0120*/ 	.word	0x00000000


	//----- nvinfo : EIATTR_CBANK_PARAM_SIZE
	.align		4
.L_2965:
        /*0124*/ 	.byte	0x03, 0x19
        /*0126*/ 	.short	0x0030


	//----- nvinfo : EIATTR_PARAM_CBANK
	.align		4
        /*0128*/ 	.byte	0x04, 0x0a
        /*012a*/ 	.short	(.L_2967 - .L_2966)
	.align		4
.L_2966:
        /*012c*/ 	.word	index@(.nv.constant0._Z15SoftmaxWarpImplI10DirectLoadIffE11DirectStoreIffEfLi1ELi8ELi32ELi1ELb1EL9Algorithm0EEvT_T0_ll)
        /*0130*/ 	.short	0x0380
        /*0132*/ 	.short	0x0030


	//----- nvinfo : EIATTR_SW_WAR
	.align		4
.L_2967:
        /*0134*/ 	.byte	0x04, 0x36
        /*0136*/ 	.short	(.L_2969 - .L_2968)
.L_2968:
        /*0138*/ 	.word	0x00000008
.L_2969:


//--------------------- .nv.info._Z15SoftmaxWarpImplI10DirectLoadIffE11DirectStoreIffEfLi1ELi8ELi32ELi1ELb0EL9Algorithm0EEvT_T0_ll --------------------------
	.section	.nv.info._Z15SoftmaxWarpImplI10DirectLoadIffE11DirectStoreIffEfLi1ELi8ELi32ELi1ELb0EL9Algorithm0EEvT_T0_ll,"",@"SHT_CUDA_INFO"
	.sectionflags	@""
	.align	4


	//----- nvinfo : EIATTR_CUDA_API_VERSION
	.align		4
        /*0000*/ 	.byte	0x04, 0x37
        /*0002*/ 	.short	(.L_2971 - .L_2970)
.L_2970:
        /*0004*/ 	.word	0x00000082


	//----- nvinfo : EIATTR_KPARAM_INFO
	.align		4
.L_2971:
        /*0008*/ 	.byte	0x04, 0x17
        /*000a*/ 	.short	(.L_2973 - .L_2972)
.L_2972:
        /*000c*/ 	.word	0x00000000
        /*0010*/ 	.short	0x0003
        /*0012*/ 	.short	0x0028
        /*0014*/ 	.byte	0x00, 0xf0, 0x21, 0x00


	//----- nvinfo : EIATTR_KPARAM_INFO
	.align		4
.L_2973:
        /*0018*/ 	.byte	0x04, 0x17
        /*001a*/ 	.short	(.L_2975 - .L_2974)
.L_2974:
        /*001c*/ 	.word	0x00000000
        /*0020*/ 	.short	0x0002
        /*0022*/ 	.short	0x0020
        /*0024*/ 	.byte	0x00, 0xf0, 0x21, 0x00


	//----- nvinfo : EIATTR_KPARAM_INFO
	.align		4
.L_2975:
        /*0028*/ 	.byte	0x04, 0x17
        /*002a*/ 	.short	(.L_2977 - .L_2976)
.L_2976:
        /*002c*/ 	.word	0x00000000
        /*0030*/ 	.short	0x0001
        /*0032*/ 	.short	0x0010
        /*0034*/ 	.byte	0x00, 0xf0, 0x41, 0x00


	//----- nvinfo : EIATTR_KPARAM_INFO
	.align		4
.L_2977:
        /*0038*/ 	.byte	0x04, 0x17
        /*003a*/ 	.short	(.L_2979 - .L_2978)
.L_2978:
        /*003c*/ 	.word	0x00000000
        /*0040*/ 	.short	0x0000
        /*0042*/ 	.short	0x0000
        /*0044*/ 	.byte	0x00, 0xf0, 0x41, 0x00


	//----- nvinfo : EIATTR_SPARSE_MMA_MASK
	.align		4
.L_2979:
        /*0048*/ 	.byte	0x03, 0x50
        /*004a*/ 	.short	0x0000


	//----- nvinfo : EIATTR_MAXREG_COUNT
	.align		4
        /*004c*/ 	.byte	0x03, 0x1b
        /*004e*/ 	.short	0x00ff


	//----- nvinfo : EIATTR_EXTERNS
	.align		4
        /*0050*/ 	.byte	0x04, 0x0f
        /*0052*/ 	.short	(.L_2981 - .L_2980)


	//   ....[0]....
	.align		4
.L_2980:
        /*0054*/ 	.word	index@(__assertfail)


	//----- nvinfo : EIATTR_MERCURY_ISA_VERSION
	.align		4
.L_2981:
        /*0058*/ 	.byte	0x03, 0x5f
        /*005a*/ 	.short	0x0101


	//----- nvinfo : EIATTR_COOP_GROUP_MASK_REGIDS
	.align		4
        /*005c*/ 	.byte	0x04, 0x29
        /*005e*/ 	.short	(.L_2983 - .L_2982)


	//   ....[0]....
.L_2982:
        /*0060*/ 	.word	0xffffffff


	//   ....[1]....
        /*0064*/ 	.word	0xffffffff


	//   ....[2]....
        /*0068*/ 	.word	0xffffffff


	//   ....[3]....
        /*006c*/ 	.word	0xffffffff


	//   ....[4]....
        /*0070*/ 	.word	0xffffffff


	//   ....[5]....
        /*0074*/ 	.word	0xffffffff


	//   ....[6]....
        /*0078*/ 	.word	0xffffffff


	//   ....[7]....
        /*007c*/ 	.word	0xffffffff


	//   ....[8]....
        /*0080*/ 	.word	0xffffffff


	//   ....[9]....
        /*0084*/ 	.word	0xffffffff


	//   ....[10]....
        /*0088*/ 	.word	0x0500000f


	//   ....[11]....
        /*008c*/ 	.word	0x0500000f


	//   ....[12]....
        /*0090*/ 	.word	0x0500000f


	//   ....[13]....
        /*0094*/ 	.word	0x0500000f


	//   ....[14]....
        /*0098*/ 	.word	0x0500000f


	//   ....[15]....
        /*009c*/ 	.word	0x0500000f


	//   ....[16]....
        /*00a0*/ 	.word	0x0500000f


	//   ....[17]....
        /*00a4*/ 	.word	0x0500000f


	//   ....[18]....
        /*00a8*/ 	.word	0x0500000f


	//   ....[19]....
        /*00ac*/ 	.word	0x0500000f


	//----- nvinfo : EIATTR_COOP_GROUP_INSTR_OFFSETS
	.align		4
.L_2983:
        /*00b0*/ 	.byte	0x04, 0x28
        /*00b2*/ 	.short	(.L_2985 - .L_2984)


	//   ....[0]....
.L_2984:
        /*00b4*/ 	.word	0x000004b0


	//   ....[1]....
        /*00b8*/ 	.word	0x000004e0


	//   ....[2]....
        /*00bc*/ 	.word	0x00000500


	//   ....[3]....
        /*00c0*/ 	.word	0x00000520


	//   ....[4]....
        /*00c4*/ 	.word	0x00000540


	//   ....[5]....
        /*00c8*/ 	.word	0x00000a70


	//   ....[6]....
        /*00cc*/ 	.word	0x00000a90


	//   ....[7]....
        /*00d0*/ 	.word	0x00000ab0


	//   ....[8]....
        /*00d4*/ 	.word	0x00000ad0


	//   ....[9]....
        /*00d8*/ 	.word	0x00000af0


	//   ....[10]....
        /*00dc*/ 	.word	0x000014b0


	//   ....[11]....
        /*00e0*/ 	.word	0x00001540


	//   ....[12]....
        /*00e4*/ 	.word	0x000015a0


	//   ....[13]....
        /*00e8*/ 	.word	0x00001600


	//   ....[14]....
        /*00ec*/ 	.word	0x00001660


	//   ....[15]....
        /*00f0*/ 	.word	0x00001be0


	//   ....[16]....
        /*00f4*/ 	.word	0x00001c40


	//   ....[17]....
        /*00f8*/ 	.word	0x00001ca0


	//   ....[18]....
        /*00fc*/ 	.word	0x00001d00


	//   ....[19]....
        /*0100*/ 	.word	0x00001d60


	//----- nvinfo : EIATTR_VRC_CTA_INIT_COUNT
	.align		4
.L_2985:
        /*0104*/ 	.byte	0x02, 0x4a
	.zero		1
	.zero		1


	//----- nvinfo : EIATTR_SYSCALL_OFFSETS
	.align		4
        /*0108*/ 	.byte	0x04, 0x46
        /*010a*/ 	.short	(.L_2987 - .L_2986)


	//   ....[0]....
.L_2986:
        /*010c*/ 	.word	0x00000170


	//----- nvinfo : EIATTR_EXIT_INSTR_OFFSETS
	.align		4
.L_2987:
        /*0110*/ 	.byte	0x04, 0x1c
        /*0112*/ 	.short	(.L_2989 - .L_2988)


	//   ....[0]....
.L_2988:
        /*0114*/ 	.word	0x00000220


	//   ....[1]....
        /*0118*/ 	.word	0x00001450


	//----- nvinfo : EIATTR_CRS_STACK_SIZE
	.align		4
.L_2989:
        /*011c*/ 	.byte	0x04, 0x1e
        /*011e*/ 	.short	(.L_2991 - .L_2990)
.L_2990:
        /*0120*/ 	.word	0x00000000


	//----- nvinfo : EIATTR_CBANK_PARAM_SIZE
	.align		4
.L_2991:
        /*0124*/ 	.byte	0x03, 0x19
        /*0126*/ 	.short	0x0030


	//----- nvinfo : EIATTR_PARAM_CBANK
	.align		4
        /*0128*/ 	.byte	0x04, 0x0a
        /*012a*/ 	.short	(.L_2993 - .L_2992)
	.align		4
.L_2992:
        /*012c*/ 	.word	index@(.nv.constant0._Z15SoftmaxWarpImplI10DirectLoadIffE11DirectStoreIffEfLi1ELi8ELi32ELi1ELb0EL9Algorithm0EEvT_T0_ll)
        /*0130*/ 	.short	0x0380
        /*0132*/ 	.short	0x0030


	//----- nvinfo : EIATTR_SW_WAR
	.align		4
.L_2993:
        /*0134*/ 	.byte	0x04, 0x36
        /*0136*/ 	.short	(.L_2995 - .L_2994)
.L_2994:
        /*0138*/ 	.word	0x00000008
.L_2995:


//--------------------- .nv.info._Z15SoftmaxWarpImplI10DirectLoadIffE11DirectStoreIffEfLi1ELi7ELi32ELi1ELb1EL9Algorithm0EEvT_T0_ll --------------------------
	.section	.nv.info._Z15SoftmaxWarpImplI10DirectLoadIffE11DirectStoreIffEfLi1ELi7ELi32ELi1ELb1EL9Algorithm0EEvT_T0_ll,"",@"SHT_CUDA_INFO"
	.sectionflags	@""
	.align	4


	//----- nvinfo : EIATTR_CUDA_API_VERSION
	.align		4
        /*0000*/ 	.byte	0x04, 0x37
        /*0002*/ 	.short	(.L_2997 - .L_2996)
.L_2996:
        /*0004*/ 	.word	0x00000082


	//----- nvinfo : EIATTR_KPARAM_INFO
	.align		4
.L_2997:
        /*0008*/ 	.byte	0x04, 0x17
        /*000a*/ 	.short	(.L_2999 - .L_2998)
.L_2998:
        /*000c*/ 	.word	0x00000000
        /*0010*/ 	.short	0x0003
        /*0012*/ 	.short	0x0028
        /*0014*/ 	.byte	0x00, 0xf0, 0x21, 0x00


	//----- nvinfo : EIATTR_KPARAM_INFO
	.align		4
.L_2999:
        /*0018*/ 	.byte	0x04, 0x17
        /*001a*/ 	.short	(.L_3001 - .L_3000)
.L_3000:
        /*001c*/ 	.word	0x00000000
        /*0020*/ 	.short	0x0002
        /*0022*/ 	.short	0x0020
        /*0024*/ 	.byte	0x00, 0xf0, 0x21, 0x00


	//----- nvinfo : EIATTR_KPARAM_INFO
	.align		4
.L_3001:
        /*0028*/ 	.byte	0x04, 0x17
        /*002a*/ 	.short	(.L_3003 - .L_3002)
.L_3002:
        /*002c*/ 	.word	0x00000000
        /*0030*/ 	.short	0x0001
        /*0032*/ 	.short	0x0010
        /*0034*/ 	.byte	0x00, 0xf0, 0x41, 0x00


	//----- nvinfo : EIATTR_KPARAM_INFO
	.align		4
.L_3003:
        /*0038*/ 	.byte	0x04, 0x17
        /*003a*/ 	.short	(.L_3005 - .L_3004)
.L_3004:
        /*003c*/ 	.word	0x00000000
        /*0040*/ 	.short	0x0000
        /*0042*/ 	.short	0x0000
        /*0044*/ 	.byte	0x00, 0xf0, 0x41, 0x00


	//----- nvinfo : EIATTR_SPARSE_MMA_MASK
	.align		4
.L_3005:
        /*0048*/ 	.byte	0x03, 0x50
        /*004a*/ 	.short	0x0000


	//----- nvinfo : EIATTR_MAXREG_COUNT
	.align		4
        /*004c*/ 	.byte	0x03, 0x1b
        /*004e*/ 	.short	0x00ff


	//----- nvinfo : EIATTR_EXTERNS
	.align		4
        /*0050*/ 	.byte	0x04, 0x0f
        /*0052*/ 	.short	(.L_3007 - .L_3006)


	//   ....[0]....
	.align		4
.L_3006:
        /*0054*/ 	.word	index@(__assertfail)


	//----- nvinfo : EIATTR_MERCURY_ISA_VERSION
	.align		4
.L_3007:
        /*0058*/ 	.byte	0x03, 0x5f
        /*005a*/ 	.short	0x0101


	//----- nvinfo : EIATTR_COOP_GROUP_MASK_REGIDS
	.align		4
        /*005c*/ 	.byte	0x04, 0x29
        /*005e*/ 	.short	(.L_3009 - .L_3008)


	//   ....[0]....
.L_3008:
        /*0060*/ 	.word	0xffffffff


	//   ....[1]....
        /*0064*/ 	.word	0xffffffff


	//   ....[2]....
        /*0068*/ 	.word	0xffffffff


	//   ....[3]....
        /*006c*/ 	.word	0xffffffff


	//   ....[4]....
        /*0070*/ 	.word	0xffffffff


	//   ....[5]....
        /*0074*/ 	.word	0xffffffff


	//   ....[6]....
        /*0078*/ 	.word	0xffffffff


	//   ....[7]....
        /*007c*/ 	.word	0xffffffff


	//   ....[8]....
        /*0080*/ 	.word	0xffffffff


	//   ....[9]....
        /*0084*/ 	.word	0xffffffff


	//   ....[10]....
        /*0088*/ 	.word	0x0500000f


	//   ....[11]....
        /*008c*/ 	.word	0x0500000f


	//   ....[12]....
        /*0090*/ 	.word	0x0500000f


	//   ....[13]....
        /*0094*/ 	.word	0x0500000f


	//   ....[14]....
        /*0098*/ 	.word	0x0500000f


	//   ....[15]....
        /*009c*/ 	.word	0x0500000f


	//   ....[16]....
        /*00a0*/ 	.word	0x0500000f


	//   ....[17]....
        /*00a4*/ 	.word	0x0500000f


	//   ....[18]....
        /*00a8*/ 	.word	0x0500000f


	//   ....[19]....
        /*00ac*/ 	.word	0x0500000f


	//----- nvinfo : EIATTR_COOP_GROUP_INSTR_OFFSETS
	.align		4
.L_3009:
        /*00b0*/ 	.byte	0x04, 0x28
        /*00b2*/ 	.short	(.L_3011 - .L_3010)


	//   ....[0]....
.L_3010:
        /*00b4*/ 	.word	0x00000690


	//   ....[1]....
        /*00b8*/ 	.word	0x000006d0


	//   ....[2]....
        /*00bc*/ 	.word	0x000006f0


	//   ....[3]....
        /*00c0*/ 	.word	0x00000710


	//   ....[4]....
        /*00c4*/ 	.word	0x00000730


	//   ....[5]....
        /*00c8*/ 	.word	0x00000bb0


	//   ....[6]....
        /*00cc*/ 	.word	0x00000bd0


	//   ....[7]....
        /*00d0*/ 	.word	0x00000bf0


	//   ....[8]....
        /*00d4*/ 	.word	0x00000c10


	//   ....[9]....
        /*00d8*/ 	.word	0x00000c30


	//   ....[10]....
        /*00dc*/ 	.word	0x00001620


	//   ....[11]....
        /*00e0*/ 	.word	0x000016a0


	//   ....[12]....
        /*00e4*/ 	.word	0x00001700


	//   ....[13]....
        /*00e8*/ 	.word	0x00001760


	//   ....[14]....
        /*00ec*/ 	.word	0x000017c0


	//   ....[15]....
        /*00f0*/ 	.word	0x00001cb0


	//   ....[16]....
        /*00f4*/ 	.word	0x00001d10


	//   ....[17]....
        /*00f8*/ 	.word	0x00001d70


	//   ....[18]....
        /*00fc*/ 	.word	0x00001dd0


	//   ....[19]....
        /*0100*/ 	.word	0x00001e30


	//----- nvinfo : EIATTR_VRC_CTA_INIT_COUNT
	.align		4
.L_3011:
        /*0104*/ 	.byte	0x02, 0x4a
	.zero		1
	.zero		1


	//----- nvinfo : EIATTR_SYSCALL_OFFSETS
	.align		4
        /*0108*/ 	.byte	0x04, 0x46
        /*010a*/ 	.short	(.L_3013 - .L_3012)


	//   ....[0]....
.L_3012:
        /*010c*/ 	.word	0x00000180


	//----- nvinfo : EIATTR_EXIT_INSTR_OFFSETS
	.align		4
.L_3013:
        /*0110*/ 	.byte	0x04, 0x1c
        /*0112*/ 	.short	(.L_3015 - .L_3014)


	//   ....[0]....
.L_3014:
        /*0114*/ 	.word	0x00000230


	//   ....[1]....
        /*0118*/ 	.word	0x000015c0


	//----- nvinfo : EIATTR_CRS_STACK_SIZE
	.align		4
.L_3015:
        /*011c*/ 	.byte	0x04, 0x1e
        /*011e*/ 	.short	(.L_3017 - .L_3016)
.L_3016:
        /*0120*/ 	.word	0x00000000


	//----- nvinfo : EIATTR_CBANK_PARAM_SIZE
	.align		4
.L_3017:
        /*0124*/ 	.byte	0x03, 0x19
        /*0126*/ 	.short	0x0030


	//----- nvinfo : EIATTR_PARAM_CBANK
	.align		4
        /*0128*/ 	.byte	0x04, 0x0a
        /*012a*/ 	.short	(.L_3019 - .L_3018)
	.align		4
.L_3018:
        /*012c*/ 	.word	index@(.nv.constant0._Z15SoftmaxWarpImplI10DirectLoadIffE11DirectStoreIffEfLi1ELi7ELi32ELi1ELb1EL9Algorithm0EEvT_T0_ll)
        /*0130*/ 	.short	0x0380
        /*0132*/ 	.short	0x0030


	//----- nvinfo : EIATTR_SW_WAR
	.align		4
.L_3019:
        /*0134*/ 	.byte	0x04, 0x36
        /*0136*/ 	.short	(.L_3021 - .L_3020)
.L_3020:
        /*0138*/ 	.word	0x00000008
.L_3021:


//--------------------- .nv.info._Z15SoftmaxWarpImplI10DirectLoadIffE11DirectStoreIffEfLi1ELi7ELi32ELi1ELb0EL9Algorithm0EEvT_T0_ll --------------------------
	.section	.nv.info._Z15SoftmaxWarpImplI10DirectLoadIffE11DirectStoreIffEfLi1ELi7ELi32ELi1ELb0EL9Algorithm0EEvT_T0_ll,"",@"SHT_CUDA_INFO"
	.sectionflags	@""
	.align	4


	//----- nvinfo : EIATTR_CUDA_API_VERSION
	.align		4
        /*0000*/ 	.byte	0x04, 0x37
        /*0002*/ 	.short	(.L_3023 - .L_3022)
.L_3022:
        /*0004*/ 	.word	0x00000082


	//----- nvinfo : EIATTR_KPARAM_INFO
	.align		4
.L_3023:
        /*0008*/ 	.byte	0x04, 0x17
        /*000a*/ 	.short	(.L_3025 - .L_3024)
.L_3024:
        /*000c*/ 	.word	0x00000000
        /*0010*/ 	.short	0x0003
        /*0012*/ 	.short	0x0028
        /*0014*/ 	.byte	0x00, 0xf0, 0x21, 0x00


	//----- nvinfo : EIATTR_KPARAM_INFO
	.align		4
.L_3025:
        /*0018*/ 	.byte	0x04, 0x17
        /*001a*/ 	.short	(.L_3027 - .L_3026)
.L_3026:
        /*001c*/ 	.word	0x00000000
        /*0020*/ 	.short	0x0002
        /*0022*/ 	.short	0x0020
        /*0024*/ 	.byte	0x00, 0xf0, 0x21, 0x00


	//----- nvinfo : EIATTR_KPARAM_INFO
	.align		4
.L_3027:
        /*0028*/ 	.byte	0x04, 0x17
        /*002a*/ 	.short	(.L_3029 - .L_3028)
.L_3028:
        /*002c*/ 	.word	0x00000000
        /*0030*/ 	.short	0x0001
        /*0032*/ 	.short	0x0010
        /*0034*/ 	.byte	0x00, 0xf0, 0x41, 0x00


	//----- nvinfo : EIATTR_KPARAM_INFO
	.align		4
.L_3029:
        /*0038*/ 	.byte	0x04, 0x17
        /*003a*/ 	.short	(.L_3031 - .L_3030)
.L_3030:
        /*003c*/ 	.word	0x00000000
        /*0040*/ 	.short	0x0000
        /*0042*/ 	.short	0x0000
        /*0044*/ 	.byte	0x00, 0xf0, 0x41, 0x00


	//----- nvinfo : EIATTR_SPARSE_MMA_MASK
	.align		4
.L_3031:
        /*0048*/ 	.byte	0x03, 0x50
        /*004a*/ 	.short	0x0000


	//----- nvinfo : EIATTR_MAXREG_COUNT
	.align		4
        /*004c*/ 	.byte	0x03, 0x1b
        /*004e*/ 	.short	0x00ff


	//----- nvinfo : EIATTR_EXTERNS
	.align		4
        /*0050*/ 	.byte	0x04, 0x0f
        /*0052*/ 	.short	(.L_3033 - .L_3032)


	//   ....[0]....
	.align		4
.L_3032:
        /*0054*/ 	.word	index@(__assertfail)


	//----- nvinfo : EIATTR_MERCURY_ISA_VERSION
	.align		4
.L_3033:
        /*0058*/ 	.byte	0x03, 0x5f
        /*005a*/ 	.short	0x0101


	//----- nvinfo : EIATTR_COOP_GROUP_MASK_REGIDS
	.align		4
        /*005c*/ 	.byte	0x04, 0x29
        /*005e*/ 	.short	(.L_3035 - .L_3034)


	//   ....[0]....
.L_3034:
        /*0060*/ 	.word	0xffffffff


	//   ....[1]....
        /*0064*/ 	.word	0xffffffff


	//   ....[2]....
        /*0068*/ 	.word	0xffffffff


	//   ....[3]....
        /*006c*/ 	.word	0xffffffff


	//   ....[4]....
        /*0070*/ 	.word	0xffffffff


	//   ....[5]....
        /*0074*/ 	.word	0xffffffff


	//   ....[6]....
        /*0078*/ 	.word	0xffffffff


	//   ....[7]....
        /*007c*/ 	.word	0xffffffff


	//   ....[8]....
        /*0080*/ 	.word	0xffffffff


	//   ....[9]....
        /*0084*/ 	.word	0xffffffff


	//   ....[10]....
        /*0088*/ 	.word	0x0500000f


	//   ....[11]....
        /*008c*/ 	.word	0x0500000f


	//   ....[12]....
        /*0090*/ 	.word	0x0500000f


	//   ....[13]....
        /*0094*/ 	.word	0x0500000f


	//   ....[14]....
        /*0098*/ 	.word	0x0500000f


	//   ....[15]....
        /*009c*/ 	.word	0x0500000f


	//   ....[16]....
        /*00a0*/ 	.word	0x0500000f


	//   ....[17]....
        /*00a4*/ 	.word	0x0500000f


	//   ....[18]....
        /*00a8*/ 	.word	0x0500000f


	//   ....[19]....
        /*00ac*/ 	.word	0x0500000f


	//----- nvinfo : EIATTR_COOP_GROUP_INSTR_OFFSETS
	.align		4
.L_3035:
        /*00b0*/ 	.byte	0x04, 0x28
        /*00b2*/ 	.short	(.L_3037 - .L_3036)


	//   ....[0]....
.L_3036:
        /*00b4*/ 	.word	0x00000480


	//   ....[1]....
        /*00b8*/ 	.word	0x000004c0


	//   ....[2]....
        /*00bc*/ 	.word	0x000004e0


	//   ....[3]....
        /*00c0*/ 	.word	0x00000500


	//   ....[4]....
        /*00c4*/ 	.word	0x00000520


	//   ....[5]....
        /*00c8*/ 	.word	0x000009a0


	//   ....[6]....
        /*00cc*/ 	.word	0x000009c0


	//   ....[7]....
        /*00d0*/ 	.word	0x000009e0


	//   ....[8]....
        /*00d4*/ 	.word	0x00000a00


	//   ....[9]....
        /*00d8*/ 	.word	0x00000a20


	//   ....[10]....
        /*00dc*/ 	.word	0x00001330


	//   ....[11]....
        /*00e0*/ 	.word	0x000013b0


	//   ....[12]....
        /*00e4*/ 	.word	0x00001410


	//   ....[13]....
        /*00e8*/ 	.word	0x00001470


	//   ....[14]....
        /*00ec*/ 	.word	0x000014e0


	//   ....[15]....
        /*00f0*/ 	.word	0x000019c0


	//   ....[16]....
        /*00f4*/ 	.word	0x00001a20


	//   ....[17]....
        /*00f8*/ 	.word	0x00001a80


	//   ....[18]....
        /*00fc*/ 	.word	0x00001ae0


	//   ....[19]....
        /*0100*/ 	.word	0x00001b40


	//----- nvinfo : EIATTR_VRC_CTA_INIT_COUNT
	.align		4
.L_3037:
        /*0104*/ 	.byte	0x02, 0x4a
	.zero		1
	.zero		1


	//----- nvinfo : EIATTR_SYSCALL_OFFSETS
	.align		4
        /*0108*/ 	.byte	0x04, 0x46
        /*010a*/ 	.short	(.L_3039 - .L_3038)


	//   ....[0]....
.L_3038:
        /*010c*/ 	.word	0x00000170


	//----- nvinfo : EIATTR_EXIT_INSTR_OFFSETS
	.align		4
.L_3039:
        /*0110*/ 	.byte	0x04, 0x1c
        /*0112*/ 	.short	(.L_3041 - .L_3040)


	//   ....[0]....
.L_3040:
        /*0114*/ 	.word	0x00000220


	//   ....[1]....
        /*0118*/ 	.word	0x000012d0


	//----- nvinfo : EIATTR_CRS_STACK_SIZE
	.align		4
.L_3041:
        /*011c*/ 	.byte	0x04, 0x1e
        /*011e*/ 	.short	(.L_3043 - .L_3042)
.L_3042:
        /*0120*/ 	.word	0x00000000


	//----- nvinfo : EIATTR_CBANK_PARAM_SIZE
	.align		4
.L_3043:
        /*0124*/ 	.byte	0x03, 0x19
        /*0126*/ 	.short	0x0030


	//----- nvinfo : EIATTR_PARAM_CBANK
	.align		4
        /*0128*/ 	.byte	0x04, 0x0a
        /*012a*/ 	.short	(.L_3045 - .L_3044)
	.align		4
.L_3044:
        /*012c*/ 	.word	index@(.nv.constant0._Z15SoftmaxWarpImplI10DirectLoadIffE11DirectStoreIffEfLi1ELi7ELi32ELi1ELb0EL9Algorithm0EEvT_T0_ll)
        /*0130*/ 	.short	0x0380
        /*0132*/ 	.short	0x0030


	//----- nvinfo : EIATTR_SW_WAR
	.align		4
.L_3045:
        /*0134*/ 	.byte	0x04, 0x36
        /*0136*/ 	.short	(.L_3047 - .L_3046)
.L_3046:
        /*0138*/ 	.word	0x00000008
.L_3047:


//--------------------- .nv.info._Z15SoftmaxWarpImplI10DirectLoadIffE11DirectStoreIffEfLi1ELi6ELi32ELi1ELb1EL9Algorithm0EEvT_T0_ll --------------------------
	.section	.nv.info._Z15SoftmaxWarpImplI10DirectLoadIffE11DirectStoreIffEfLi1ELi6ELi32ELi1ELb1EL9Algorithm0EEvT_T0_ll,"",@"SHT_CUDA_INFO"
	.sectionflags	@""
	.align	4


	//----- nvinfo : EIATTR_CUDA_API_VERSION
	.align		4
        /*0000*/ 	.byte	0x04, 0x37
        /*0002*/ 	.short	(.L_3049 - .L_3048)
.L_3048:
        /*0004*/ 	.word	0x00000082


	//----- nvinfo : EIATTR_KPARAM_INFO
	.align		4
.L_3049:
        /*0008*/ 	.byte	0x04, 0x17
        /*000a*/ 	.short	(.L_3051 - .L_3050)
.L_3050:
        /*000c*/ 	.word	0x00000000
        /*0010*/ 	.short	0x0003
        /*0012*/ 	.short	0x0028
        /*0014*/ 	.byte	0x00, 0xf0, 0x21, 0x00


	//----- nvinfo : EIATTR_KPARAM_INFO
	.align		4
.L_3051:
        /*0018*/ 	.byte	0x04, 0x17
        /*001a*/ 	.short	(.L_3053 - .L_3052)
.L_3052:
        /*001c*/ 	.word	0x00000000
        /*0020*/ 	.short	0x0002
        /*0022*/ 	.short	0x0020
        /*0024*/ 	.byte	0x00, 0xf0, 0x21, 0x00


	//----- nvinfo : EIATTR_KPARAM_INFO
	.align		4
.L_3053:
        /*0028*/ 	.byte	0x04, 0x17
        /*002a*/ 	.short	(.L_3055 - .L_3054)
.L_3054:
        /*002c*/ 	.word	0x00000000
        /*0030*/ 	.short	0x0001
        /*0032*/ 	.short	0x0010
        /*0034*/ 	.byte	0x00, 0xf0, 0x41, 0x00


	//----- nvinfo : EIATTR_KPARAM_INFO
	.align		4
.L_3055:
        /*0038*/ 	.byte	0x04, 0x17
        /*003a*/ 	.short	(.L_3057 - .L_3056)
.L_3056:
        /*003c*/ 	.word	0x00000000
        /*0040*/ 	.short	0x0000
        /*0042*/ 	.short	0x0000
        /*0044*/ 	.byte	0x00, 0xf0, 0x41, 0x00


	//----- nvinfo : EIATTR_SPARSE_MMA_MASK
	.align		4
.L_3057:
        /*0048*/ 	.byte	0x03, 0x50
        /*004a*/ 	.short	0x0000


	//----- nvinfo : EIATTR_MAXREG_COUNT
	.align		4
        /*004c*/ 	.byte	0x03, 0x1b
        /*004e*/ 	.short	0x00ff


	//----- nvinfo : EIATTR_EXTERNS
	.align		4
        /*0050*/ 	.byte	0x04, 0x0f
        /*0052*/ 	.short	(.L_3059 - .L_3058)


	//   ....[0]....
	.align		4
.L_3058:
        /*0054*/ 	.word	index@(__assertfail)


	//----- nvinfo : EIATTR_MERCURY_ISA_VERSION
	.align		4
.L_3059:
        /*0058*/ 	.byte	0x03, 0x5f
        /*005a*/ 	.short	0x0101


	//----- nvinfo : EIATTR_COOP_GROUP_MASK_REGIDS
	.align		4
        /*005c*/ 	.byte	0x04, 0x29
        /*005e*/ 	.short	(.L_3061 - .L_3060)


	//   ....[0]....
.L_3060:
        /*0060*/ 	.word	0xffffffff


	//   ....[1]....
        /*0064*/ 	.word	0xffffffff


	//   ....[2]....
        /*0068*/ 	.word	0xffffffff


	//   ....[3]....
        /*006c*/ 	.word	0xffffffff


	//   ....[4]....
        /*0070*/ 	.word	0xffffffff


	//   ....[5]....
        /*0074*/ 	.word	0xffffffff


	//   ....[6]....
        /*0078*/ 	.word	0xffffffff


	//   ....[7]....
        /*007c*/ 	.word	0xffffffff


	//   ....[8]....
        /*0080*/ 	.word	0xffffffff


	//   ....[9]....
        /*0084*/ 	.word	0xffffffff


	//   ....[10]....
        /*0088*/ 	.word	0x0500000f


	//   ....[11]....
        /*008c*/ 	.word	0x0500000f


	//   ....[12]....
        /*0090*/ 	.word	0x0500000f


	//   ....[13]....
        /*0094*/ 	.word	0x0500000f


	//   ....[14]....
        /*0098*/ 	.word	0x0500000f


	//   ....[15]....
        /*009c*/ 	.word	0x0500000f


	//   ....[16]....
        /*00a0*/ 	.word	0x0500000f


	//   ....[17]....
        /*00a4*/ 	.word	0x0500000f


	//   ....[18]....
        /*00a8*/ 	.word	0x0500000f


	//   ....[19]....
        /*00ac*/ 	.word	0x0500000f


	//----- nvinfo : EIATTR_COOP_GROUP_INSTR_OFFSETS
	.align		4
.L_3061:
        /*00b0*/ 	.byte	0x04, 0x28
        /*00b2*/ 	.short	(.L_3063 - .L_3062)


	//   ....[0]....
.L_3062:
        /*00b4*/ 	.word	0x00000610


	//   ....[1]....
        /*00b8*/ 	.word	0x00000650


	//   ....[2]....
        /*00bc*/ 	.word	0x00000670


	//   ....[3]....
        /*00c0*/ 	.word	0x00000690


	//   ....[4]....
        /*00c4*/ 	.word	0x000006b0


	//   ....[5]....
        /*00c8*/ 	.word	0x00000a90


	//   ....[6]....
        /*00cc*/ 	.word	0x00000ab0


	//   ....[7]....
        /*00d0*/ 	.word	0x00000ad0


	//   ....[8]....
        /*00d4*/ 	.word	0x00000af0


	//   ....[9]....
        /*00d8*/ 	.word	0x00000b10


	//   ....[10]....
        /*00dc*/ 	.word	0x00001360


	//   ....[11]....
        /*00e0*/ 	.word	0x000013e0


	//   ....[12]....
        /*00e4*/ 	.word	0x00001440


	//   ....[13]....
        /*00e8*/ 	.word	0x000014a0


	//   ....[14]....
        /*00ec*/ 	.word	0x00001500


	//   ....[15]....
        /*00f0*/ 	.word	0x00001950


	//   ....[16]....
        /*00f4*/ 	.word	0x000019b0


	//   ....[17]....
        /*00f8*/ 	.word	0x00001a10


	//   ....[18]....
        /*00fc*/ 	.word	0x00001a70


	//   ....[19]....
        /*0100*/ 	.word	0x00001ad0


	//----- nvinfo : EIATTR_VRC_CTA_INIT_COUNT
	.align		4
.L_3063:
        /*0104*/ 	.byte	0x02, 0x4a
	.zero		1
	.zero		1


	//----- nvinfo : EIATTR_SYSCALL_OFFSETS
	.align		4
        /*0108*/ 	.byte	0x04, 0x46
        /*010a*/ 	.short	(.L_3065 - .L_3064)


	//   ....[0]....
.L_3064:
        /*010c*/ 	.word	0x00000180


	//----- nvinfo : EIATTR_EXIT_INSTR_OFFSETS
	.align		4
.L_3065:
        /*0110*/ 	.byte	0x04, 0x1c
        /*0112*/ 	.short	(.L_3067 - .L_3066)


	//   ....[0]....
.L_3066:
        /*0114*/ 	.word	0x00000230


	//   ....[1]....
        /*0118*/ 	.word	0x00001300


	//----- nvinfo : EIATTR_CRS_STACK_SIZE
	.align		4
.L_3067:
        /*011c*/ 	.byte	0x04, 0x1e
        /*011e*/ 	.short	(.L_3069 - .L_3068)
.L_3068:
        /*0120*/ 	.word	0x00000000


	//----- nvinfo : EIATTR_CBANK_PARAM_SIZE
	.align		4
.L_3069:
        /*0124*/ 	.byte	0x03, 0x19
        /*0126*/ 	.short	0x0030


	//----- nvinfo : EIATTR_PARAM_CBANK
	.align		4
        /*0128*/ 	.byte	0x04, 0x0a
        /*012a*/ 	.short	(.L_3071 - .L_3070)
	.align		4
.L_3070:
        /*012c*/ 	.word	index@(.nv.constant0._Z15SoftmaxWarpImplI10DirectLoadIffE11DirectStoreIffEfLi1ELi6ELi32ELi1ELb1EL9Algorithm0EEvT_T0_ll)
        /*0130*/ 	.short	0x0380
        /*0132*/ 	.short	0x0030


	//----- nvinfo : EIATTR_SW_WAR
	.align		4
.L_3071:
        /*0134*/ 	.byte	0x04, 0x36
        /*0136*/ 	.short	(.L_3073 - .L_3072)
.L_3072:
        /*0138*/ 	.word	0x00000008
.L_3073:


//--------------------- .nv.info._Z15SoftmaxWarpImplI10DirectLoadIffE11DirectStoreIffEfLi1ELi6ELi32ELi1ELb0EL9Algorithm0EEvT_T0_ll --------------------------
	.section	.nv.info._Z15SoftmaxWarpImplI10DirectLoadIffE11DirectStoreIffEfLi1ELi6ELi32ELi1ELb0EL9Algorithm0EEvT_T0_ll,"",@"SHT_CUDA_INFO"
	.sectionflags	@""
	.align	4


	//----- nvinfo : EIATTR_CUDA_API_VERSION
	.align		4
        /*0000*/ 	.byte	0x04, 0x37
        /*0002*/ 	.short	(.L_3075 - .L_3074)
.L_3074:
        /*0004*/ 	.word	0x00000082


	//----- nvinfo : EIATTR_KPARAM_INFO
	.align		4
.L_3075:
        /*0008*/ 	.byte	0x04, 0x17
        /*000a*/ 	.short	(.L_3077 - .L_3076)
.L_3076:
        /*000c*/ 	.word	0x00000000
        /*0010*/ 	.short	0x0003
        /*0012*/ 	.short	0x0028
        /*0014*/ 	.byte	0x00, 0xf0, 0x21, 0x00


	//----- nvinfo : EIATTR_KPARAM_INFO
	.align		4
.L_3077:
        /*0018*/ 	.byte	0x04, 0x17
        /*001a*/ 	.short	(.L_3079 - .L_3078)
.L_3078:
        /*001c*/ 	.word	0x00000000
        /*0020*/ 	.short	0x0002
        /*0022*/ 	.short	0x0020
        /*0024*/ 	.byte	0x00, 0xf0, 0x21, 0x00


	//----- nvinfo : EIATTR_KPARAM_INFO
	.align		4
.L_3079:
        /*0028*/ 	.byte	0x04, 0x17
        /*002a*/ 	.short	(.L_3081 - .L_3080)
.L_3080:
        /*002c*/ 	.word	0x00000000
        /*0030*/ 	.short	0x0001
        /*0032*/ 	.short	0x0010
        /*0034*/ 	.byte	0x00, 0xf0, 0x41, 0x00


	//----- nvinfo : EIATTR_KPARAM_INFO
	.align		4
.L_3081:
        /*0038*/ 	.byte	0x04, 0x17
        /*003a*/ 	.short	(.L_3083 - .L_3082)
.L_3082:
        /*003c*/ 	.word	0x00000000
        /*0040*/ 	.short	0x0000
        /*0042*/ 	.short	0x0000
        /*0044*/ 	.byte	0x00, 0xf0, 0x41, 0x00


	//----- nvinfo : EIATTR_SPARSE_MMA_MASK
	.align		4
.L_3083:
        /*0048*/ 	.byte	0x03, 0x50
        /*004a*/ 	.short	0x0000


	//----- nvinfo : EIATTR_MAXREG_COUNT
	.align		4
        /*004c*/ 	.byte	0x03, 0x1b
        /*004e*/ 	.short	0x00ff


	//----- nvinfo : EIATTR_EXTERNS
	.align		4
        /*0050*/ 	.byte	0x04, 0x0f
        /*0052*/ 	.short	(.L_3085 - .L_3084)


	//   ....[0]....
	.align		4
.L_3084:
        /*0054*/ 	.word	index@(__assertfail)


	//----- nvinfo : EIATTR_MERCURY_ISA_VERSION
	.align		4
.L_3085:
        /*0058*/ 	.byte	0x03, 0x5f
        /*005a*/ 	.short	0x0101


	//----- nvinfo : EIATTR_COOP_GROUP_MASK_REGIDS
	.align		4
        /*005c*/ 	.byte	0x04, 0x29
        /*005e*/ 	.short	(.L_3087 - .L_3086)


	//   ....[0]....
.L_3086:
        /*0060*/ 	.word	0xffffffff


	//   ....[1]....
        /*0064*/ 	.word	0xffffffff


	//   ....[2]....
        /*0068*/ 	.word	0xffffffff


	//   ....[3]....
        /*006c*/ 	.word	0xffffffff


	//   ....[4]....
        /*0070*/ 	.word	0xffffffff


	//   ....[5]....
        /*0074*/ 	.word	0xffffffff


	//   ....[6]....
        /*0078*/ 	.word	0xffffffff


	//   ....[7]....
        /*007c*/ 	.word	0xffffffff


	//   ....[8]....
        /*0080*/ 	.word	0xffffffff


	//   ....[9]....
        /*0084*/ 	.word	0xffffffff


	//   ....[10]....
        /*0088*/ 	.word	0x0500000f


	//   ....[11]....
        /*008c*/ 	.word	0x0500000f


	//   ....[12]....
        /*0090*/ 	.word	0x0500000f


	//   ....[13]....
        /*0094*/ 	.word	0x0500000f


	//   ....[14]....
        /*0098*/ 	.word	0x0500000f


	//   ....[15]....
        /*009c*/ 	.word	0x0500000f


	//   ....[16]....
        /*00a0*/ 	.word	0x0500000f


	//   ....[17]....
        /*00a4*/ 	.word	0x0500000f


	//   ....[18]....
        /*00a8*/ 	.word	0x0500000f


	//   ....[19]....
        /*00ac*/ 	.word	0x0500000f


	//----- nvinfo : EIATTR_COOP_GROUP_INSTR_OFFSETS
	.align		4
.L_3087:
        /*00b0*/ 	.byte	0x04, 0x28
        /*00b2*/ 	.short	(.L_3089 - .L_3088)


	//   ....[0]....
.L_3088:
        /*00b4*/ 	.word	0x00000430


	//   ....[1]....
        /*00b8*/ 	.word	0x00000470


	//   ....[2]....
        /*00bc*/ 	.word	0x00000490


	//   ....[3]....
        /*00c0*/ 	.word	0x000004b0


	//   ....[4]....
        /*00c4*/ 	.word	0x000004d0


	//   ....[5]....
        /*00c8*/ 	.word	0x000008b0


	//   ....[6]....
        /*00cc*/ 	.word	0x000008d0


	//   ....[7]....
        /*00d0*/ 	.word	0x000008f0


	//   ....[8]....
        /*00d4*/ 	.word	0x00000910


	//   ....[9]....
        /*00d8*/ 	.word	0x00000930


	//   ....[10]....
        /*00dc*/ 	.word	0x00001120


	//   ....[11]....
        /*00e0*/ 	.word	0x000011a0


	//   ....[12]....
        /*00e4*/ 	.word	0x00001200


	//   ....[13]....
        /*00e8*/ 	.word	0x00001260


	//   ....[14]....
        /*00ec*/ 	.word	0x000012d0


	//   ....[15]....
        /*00f0*/ 	.word	0x00001710


	//   ....[16]....
        /*00f4*/ 	.word	0x00001770


	//   ....[17]....
        /*00f8*/ 	.word	0x000017d0


	//   ....[18]....
        /*00fc*/ 	.word	0x00001830


	//   ....[19]....
        /*0100*/ 	.word	0x00001890


	//----- nvinfo : EIATTR_VRC_CTA_INIT_COUNT
	.align		4
.L_3089:
        /*0104*/ 	.byte	0x02, 0x4a
	.zero		1
	.zero		1


	//----- nvinfo : EIATTR_SYSCALL_OFFSETS
	.align		4
        /*0108*/ 	.byte	0x04, 0x46
        /*010a*/ 	.short	(.L_3091 - .L_3090)


	//   ....[0]....
.L_3090:
        /*010c*/ 	.word	0x00000170


	//----- nvinfo : EIATTR_EXIT_INSTR_OFFSETS
	.align		4
.L_3091:
        /*0110*/ 	.byte	0x04, 0x1c
        /*0112*/ 	.short	(.L_3093 - .L_3092)


	//   ....[0]....
.L_3092:
        /*0114*/ 	.word	0x00000220


	//   ....[1]....
        /*0118*/ 	.word	0x000010c0


	//----- nvinfo : EIATTR_CRS_STACK_SIZE
	.align		4
.L_3093:
        /*011c*/ 	.byte	0x04, 0x1e
        /*011e*/ 	.short	(.L_3095 - .L_3094)
.L_3094:
        /*0120*/ 	.word	0x00000000


	//----- nvinfo : EIATTR_CBANK_PARAM_SIZE
	.align		4
.L_3095:
        /*0124*/ 	.byte	0x03, 0x19
        /*0126*/ 	.short	0x0030


	//----- nvinfo : EIATTR_PARAM_CBANK
	.align		4
        /*0128*/ 	.byte	0x04, 0x0a
        /*012a*/ 	.short	(.L_3097 - .L_3096)
	.align		4
.L_3096:
        /*012c*/ 	.word	index@(.nv.constant0._Z15SoftmaxWarpImplI10DirectLoadIffE11DirectStoreIffEfLi1ELi6ELi32ELi1ELb0EL9Algorithm0EEvT_T0_ll)
        /*0130*/ 	.short	0x0380
        /*0132*/ 	.short	0x0030


	//----- nvinfo : EIATTR_SW_WAR
	.align		4
.L_3097:
        /*0134*/ 	.byte	0x04, 0x36
        /*0136*/ 	.short	(.L_3099 - .L_3098)
.L_3098:
        /*0138*/ 	.word	0x00000008
.L_3099:


//--------------------- .nv.info._Z15SoftmaxWarpImplI10DirectLoadIffE11DirectStoreIffEfLi1ELi5ELi32ELi1ELb1EL9Algorithm0EEvT_T0_ll --------------------------
	.section	.nv.info._Z15SoftmaxWarpImplI10DirectLoadIffE11DirectStoreIffEfLi1ELi5ELi32ELi1ELb1EL9Algorithm0EEvT_T0_ll,"",@"SHT_CUDA_INFO"
	.sectionflags	@""
	.align	4


	//----- nvinfo : EIATTR_CUDA_API_VERSION
	.align		4
        /*0000*/ 	.byte	0x04, 0x37
        /*0002*/ 	.short	(.L_3101 - .L_3100)
.L_3100:
        /*0004*/ 	.word	0x00000082


	//----- nvinfo : EIATTR_KPARAM_INFO
	.align		4
.L_3101:
        /*0008*/ 	.byte	0x04, 0x17
        /*000a*/ 	.short	(.L_3103 - .L_3102)
.L_3102:
        /*000c*/ 	.word	0x00000000
        /*0010*/ 	.short	0x0003
        /*0012*/ 	.short	0x0028
        /*0014*/ 	.byte	0x00, 0xf0, 0x21, 0x00


	//----- nvinfo : EIATTR_KPARAM_INFO
	.align		4
.L_3103:
        /*0018*/ 	.byte	0x04, 0x17
        /*001a*/ 	.short	(.L_3105 - .L_3104)
.L_3104:
        /*001c*/ 	.word	0x00000000
        /*0020*/ 	.short	0x0002
        /*0022*/ 	.short	0x0020
        /*0024*/ 	.byte	0x00, 0xf0, 0x21, 0x00


	//----- nvinfo : EIATTR_KPARAM_INFO
	.align		4
.L_3105:
        /*0028*/ 	.byte	0x04, 0x17
        /*002a*/ 	.short	(.L_3107 - .L_3106)
.L_3106:
        /*002c*/ 	.word	0x00000000
        /*0030*/ 	.short	0x0001
        /*0032*/ 	.short	0x0010
        /*0034*/ 	.byte	0x00, 0xf0, 0x41, 0x00


	//----- nvinfo : EIATTR_KPARAM_INFO
	.align		4
.L_3107:
        /*0038*/ 	.byte	0x04, 0x17
        /*003a*/ 	.short	(.L_3109 - .L_3108)
.L_3108:
        /*003c*/ 	.word	0x00000000
        /*0040*/ 	.short	0x0000
        /*0042*/ 	.short	0x0000
        /*0044*/ 	.byte	0x00, 0xf0, 0x41, 0x00


	//----- nvinfo : EIATTR_SPARSE_MMA_MASK
	.align		4
.L_3109:
        /*0048*/ 	.byte	0x03, 0x50
        /*004a*/ 	.short	0x0000


	//----- nvinfo : EIATTR_MAXREG_COUNT
	.align		4
        /*004c*/ 	.byte	0x03, 0x1b
        /*004e*/ 	.short	0x00ff


	//----- nvinfo : EIATTR_EXTERNS
	.align		4
        /*0050*/ 	.byte	0x04, 0x0f
        /*0052*/ 	.short	(.L_3111 - .L_3110)


	//   ....[0]....
	.align		4
.L_3110:
        /*0054*/ 	.word	index@(__assertfail)


	//----- nvinfo : EIATTR_MERCURY_ISA_VERSION
	.align		4
.L_3111:
        /*0058*/ 	.byte	0x03, 0x5f
        /*005a*/ 	.short	0x0101


	//----- nvinfo : EIATTR_COOP_GROUP_MASK_REGIDS
	.align		4
        /*005c*/ 	.byte	0x04, 0x29
        /*005e*/ 	.short	(.L_3113 - .L_3112)


	//   ....[0]....
.L_3112:
        /*0060*/ 	.word	0xffffffff


	//   ....[1]....
        /*0064*/ 	.word	0xffffffff


	//   ....[2]....
        /*0068*/ 	.word	0xffffffff


	//   ....[3]....
        /*006c*/ 	.word	0xffffffff


	//   ....[4]....
        /*0070*/ 	.word	0xffffffff


	//   ....[5]....
        /*0074*/ 	.word	0xffffffff


	//   ....[6]....
        /*0078*/ 	.word	0xffffffff


	//   ....[7]....
        /*007c*/ 	.word	0xffffffff


	//   ....[8]....
        /*0080*/ 	.word	0xffffffff


	//   ....[9]....
        /*0084*/ 	.word	0xffffffff


	//   ....[10]....
        /*0088*/ 	.word	0x0500000f


	//   ....[11]....
        /*008c*/ 	.word	0x0500000f


	//   ....[12]....
        /*0090*/ 	.word	0x0500000f


	//   ....[13]....
        /*0094*/ 	.word	0x0500000f


	//   ....[14]....
        /*0098*/ 	.word	0x0500000f


	//   ....[15]....
        /*009c*/ 	.word	0x0500000f


	//   ....[16]....
        /*00a0*/ 	.word	0x0500000f


	//   ....[17]....
        /*00a4*/ 	.word	0x0500000f


	//   ....[18]....
        /*00a8*/ 	.word	0x0500000f


	//   ....[19]....
        /*00ac*/ 	.word	0x0500000f


	//----- nvinfo : EIATTR_COOP_GROUP_INSTR_OFFSETS
	.align		4
.L_3113:
        /*00b0*/ 	.byte	0x04, 0x28
        /*00b2*/ 	.short	(.L_3115 - .L_3114)


	//   ....[0]....
.L_3114:
        /*00b4*/ 	.word	0x00000580


	//   ....[1]....
        /*00b8*/ 	.word	0x000005b0


	//   ....[2]....
        /*00bc*/ 	.word	0x000005d0


	//   ....[3]....
        /*00c0*/ 	.word	0x000005f0


	//   ....[4]....
        /*00c4*/ 	.word	0x00000610


	//   ....[5]....
        /*00c8*/ 	.word	0x00000960


	//   ....[6]....
        /*00cc*/ 	.word	0x00000980


	//   ....[7]....
        /*00d0*/ 	.word	0x000009a0


	//   ....[8]....
        /*00d4*/ 	.word	0x000009c0


	//   ....[9]....
        /*00d8*/ 	.word	0x000009e0


	//   ....[10]....
        /*00dc*/ 	.word	0x00001100


	//   ....[11]....
        /*00e0*/ 	.word	0x00001180


	//   ....[12]....
        /*00e4*/ 	.word	0x000011e0


	//   ....[13]....
        /*00e8*/ 	.word	0x00001240


	//   ....[14]....
        /*00ec*/ 	.word	0x000012b0


	//   ....[15]....
        /*00f0*/ 	.word	0x00001640


	//   ....[16]....
        /*00f4*/ 	.word	0x000016a0


	//   ....[17]....
        /*00f8*/ 	.word	0x00001700


	//   ....[18]....
        /*00fc*/ 	.word	0x00001760


	//   ....[19]....
        /*0100*/ 	.word	0x000017c0


	//----- nvinfo : EIATTR_VRC_CTA_INIT_COUNT
	.align		4
.L_3115:
        /*0104*/ 	.byte	0x02, 0x4a
	.zero		1
	.zero		1


	//----- nvinfo : EIATTR_SYSCALL_OFFSETS
	.align		4
        /*0108*/ 	.byte	0x04, 0x46
        /*010a*/ 	.short	(.L_3117 - .L_3116)


	//   ....[0]....
.L_3116:
        /*010c*/ 	.word	0x00000180


	//----- nvinfo : EIATTR_EXIT_INSTR_OFFSETS
	.align		4
.L_3117:
        /*0110*/ 	.byte	0x04, 0x1c
        /*0112*/ 	.short	(.L_3119 - .L_3118)


	//   ....[0]....
.L_3118:
        /*0114*/ 	.word	0x00000230


	//   ....[1]....
        /*0118*/ 	.word	0x000010a0


	//----- nvinfo : EIATTR_CRS_STACK_SIZE
	.align		4
.L_3119:
        /*011c*/ 	.byte	0x04, 0x1e
        /*011e*/ 	.short	(.L_3121 - .L_3120)
.L_3120:
        /*0120*/ 	.word	0x00000000


	//----- nvinfo : EIATTR_CBANK_PARAM_SIZE
	.align		4
.L_3121:
        /*0124*/ 	.byte	0x03, 0x19
        /*0126*/ 	.short	0x0030


	//----- nvinfo : EIATTR_PARAM_CBANK
	.align		4
        /*0128*/ 	.byte	0x04, 0x0a
        /*012a*/ 	.short	(.L_3123 - .L_3122)
	.align		4
.L_3122:
        /*012c*/ 	.word	index@(.nv.constant0._Z15SoftmaxWarpImplI10DirectLoadIffE11DirectStoreIffEfLi1ELi5ELi32ELi1ELb1EL9Algorithm0EEvT_T0_ll)
        /*0130*/ 	.short	0x0380
        /*0132*/ 	.short	0x0030


	//----- nvinfo : EIATTR_SW_WAR
	.align		4
.L_3123:
        /*0134*/ 	.byte	0x04, 0x36
        /*0136*/ 	.short	(.L_3125 - .L_3124)
.L_3124:
        /*0138*/ 	.word	0x00000008
.L_3125:


//--------------------- .nv.info._Z15SoftmaxWarpImplI10DirectLoadIffE11DirectStoreIffEfLi1ELi5ELi32ELi1ELb0EL9Algorithm0EEvT_T0_ll --------------------------
	.section	.nv.info._Z15SoftmaxWarpImplI10DirectLoadIffE11DirectStoreIffEfLi1ELi5ELi32ELi1ELb0EL9Algorithm0EEvT_T0_ll,"",@"SHT_CUDA_INFO"
	.sectionflags	@""
	.align	4


	//----- nvinfo : EIATTR_CUDA_API_VERSION
	.align		4
        /*0000*/ 	.byte	0x04, 0x37
        /*0002*/ 	.short	(.L_3127 - .L_3126)
.L_3126:
        /*0004*/ 	.word	0x00000082


	//----- nvinfo : EIATTR_KPARAM_INFO
	.align		4
.L_3127:
        /*0008*/ 	.byte	0x04, 0x17
        /*000a*/ 	.short	(.L_3129 - .L_3128)
.L_3128:
        /*000c*/ 	.word	0x00000000
        /*0010*/ 	.short	0x0003
        /*0012*/ 	.short	0x0028
        /*0014*/ 	.byte	0x00, 0xf0, 0x21, 0x00


	//----- nvinfo : EIATTR_KPARAM_INFO
	.align		4
.L_3129:
        /*0018*/ 	.byte	0x04, 0x17
        /*001a*/ 	.short	(.L_3131 - .L_3130)
.L_3130:
        /*001c*/ 	.word	0x00000000
        /*0020*/ 	.short	0x0002
        /*0022*/ 	.short	0x0020
        /*0024*/ 	.byte	0x00, 0xf0, 0x21, 0x00


	//----- nvinfo : EIATTR_KPARAM_INFO
	.align		4
.L_3131:
        /*0028*/ 	.byte	0x04, 0x17
        /*002a*/ 	.short	(.L_3133 - .L_3132)
.L_3132:
        /*002c*/ 	.word	0x00000000
        /*0030*/ 	.short	0x0001
        /*0032*/ 	.short	0x0010
        /*0034*/ 	.byte	0x00, 0xf0, 0x41, 0x00


	//----- nvinfo : EIATTR_KPARAM_INFO
	.align		4
.L_3133:
        /*0038*/ 	.byte	0x04, 0x17
        /*003a*/ 	.short	(.L_3135 - .L_3134)
.L_3134:
        /*003c*/ 	.word	0x00000000
        /*0040*/ 	.short	0x0000
        /*0042*/ 	.short	0x0000
        /*0044*/ 	.byte	0x00, 0xf0, 0x41, 0x00


	//----- nvinfo : EIATTR_SPARSE_MMA_MASK
	.align		4
.L_3135:
        /*0048*/ 	.byte	0x03, 0x50
        /*004a*/ 	.short	0x0000


	//----- nvinfo : EIATTR_MAXREG_COUNT
	.align		4
        /*004c*/ 	.byte	0x03, 0x1b
        /*004e*/ 	.short	0x00ff


	//----- nvinfo : EIATTR_EXTERNS
	.align		4
        /*0050*/ 	.byte	0x04, 0x0f
        /*0052*/ 	.short	(.L_3137 - .L_3136)


	//   ....[0]....
	.align		4
.L_3136:
        /*0054*/ 	.word	index@(__assertfail)


	//----- nvinfo : EIATTR_MERCURY_ISA_VERSION
	.align		4
.L_3137:
        /*0058*/ 	.byte	0x03, 0x5f
        /*005a*/ 	.short	0x0101


	//----- nvinfo : EIATTR_COOP_GROUP_MASK_REGIDS
	.align		4
        /*005c*/ 	.byte	0x04, 0x29
        /*005e*/ 	.short	(.L_3139 - .L_3138)


	//   ....[0]....
.L_3138:
        /*0060*/ 	.word	0xffffffff


	//   ....[1]....
        /*0064*/ 	.word	0xffffffff


	//   ....[2]....
        /*0068*/ 	.word	0xffffffff


	//   ....[3]....
        /*006c*/ 	.word	0xffffffff


	//   ....[4]....
        /*0070*/ 	.word	0xffffffff


	//   ....[5]....
        /*0074*/ 	.word	0xffffffff


	//   ....[6]....
        /*0078*/ 	.word	0xffffffff


	//   ....[7]....
        /*007c*/ 	.word	0xffffffff


	//   ....[8]....
        /*0080*/ 	.word	0xffffffff


	//   ....[9]....
        /*0084*/ 	.word	0xffffffff


	//   ....[10]....
        /*0088*/ 	.word	0x0500000f


	//   ....[11]....
        /*008c*/ 	.word	0x0500000f


	//   ....[12]....
        /*0090*/ 	.word	0x0500000f


	//   ....[13]....
        /*0094*/ 	.word	0x0500000f


	//   ....[14]....
        /*0098*/ 	.word	0x0500000f


	//   ....[15]....
        /*009c*/ 	.word	0x0500000f


	//   ....[16]....
        /*00a0*/ 	.word	0x0500000f


	//   ....[17]....
        /*00a4*/ 	.word	0x0500000f


	//   ....[18]....
        /*00a8*/ 	.word	0x0500000f


	//   ....[19]....
        /*00ac*/ 	.word	0x0500000f


	//----- nvinfo : EIATTR_COOP_GROUP_INSTR_OFFSETS
	.align		4
.L_3139:
        /*00b0*/ 	.byte	0x04, 0x28
        /*00b2*/ 	.short	(.L_3141 - .L_3140)


	//   ....[0]....
.L_3140:
        /*00b4*/ 	.word	0x00000400


	//   ....[1]....
        /*00b8*/ 	.word	0x00000440


	//   ....[2]....
        /*00bc*/ 	.word	0x00000460


	//   ....[3]....
        /*00c0*/ 	.word	0x00000480


	//   ....[4]....
        /*00c4*/ 	.word	0x000004a0


	//   ....[5]....
        /*00c8*/ 	.word	0x000007e0


	//   ....[6]....
        /*00cc*/ 	.word	0x00000800


	//   ....[7]....
        /*00d0*/ 	.word	0x00000820


	//   ....[8]....
        /*00d4*/ 	.word	0x00000840


	//   ....[9]....
        /*00d8*/ 	.word	0x00000860


	//   ....[10]....
        /*00dc*/ 	.word	0x00000f40


	//   ....[11]....
        /*00e0*/ 	.word	0x00000fc0


	//   ....[12]....
        /*00e4*/ 	.word	0x00001020


	//   ....[13]....
        /*00e8*/ 	.word	0x00001090


	//   ....[14]....
        /*00ec*/ 	.word	0x000010f0


	//   ....[15]....
        /*00f0*/ 	.word	0x00001490


	//   ....[16]....
        /*00f4*/ 	.word	0x000014f0


	//   ....[17]....
        /*00f8*/ 	.word	0x00001550


	//   ....[18]....
        /*00fc*/ 	.word	0x000015b0


	//   ....[19]....
        /*0100*/ 	.word	0x00001610


	//----- nvinfo : EIATTR_VRC_CTA_INIT_COUNT
	.align		4
.L_3141:
        /*0104*/ 	.byte	0x02, 0x4a
	.zero		1
	.zero		1


	//----- nvinfo : EIATTR_SYSCALL_OFFSETS
	.align		4
        /*0108*/ 	.byte	0x04, 0x46
        /*010a*/ 	.short	(.L_3143 - .L_3142)


	//   ....[0]....
.L_3142:
        /*010c*/ 	.word	0x00000170


	//----- nvinfo : EIATTR_EXIT_INSTR_OFFSETS
	.align		4
.L_3143:
        /*0110*/ 	.byte	0x04, 0x1c
        /*0112*/ 	.short	(.L_3145 - .L_3144)


	//   ....[0]....
.L_3144:
        /*0114*/ 	.word	0x00000220


	//   ....[1]....
        /*0118*/ 	.word	0x00000ee0


	//----- nvinfo : EIATTR_CRS_STACK_SIZE
	.align		4
.L_3145:
        /*011c*/ 	.byte	0x04, 0x1e
        /*011e*/ 	.short	(.L_3147 - .L_3146)
.L_3146:
        /*0120*/ 	.word	0x00000000


	//----- nvinfo : EIATTR_CBANK_PARAM_SIZE
	.align		4
.L_3147:
        /*0124*/ 	.byte	0x03, 0x19
        /*0126*/ 	.short	0x0030


	//----- nvinfo : EIATTR_PARAM_CBANK
	.align		4
        /*0128*/ 	.byte	0x04, 0x0a
        /*012a*/ 	.short	(.L_3149 - .L_3148)
	.align		4
.L_3148:
        /*012c*/ 	.word	index@(.nv.constant0._Z15SoftmaxWarpImplI10DirectLoadIffE11DirectStoreIffEfLi1ELi5ELi32ELi1ELb0EL9Algorithm0EEvT_T0_ll)
        /*0130*/ 	.short	0x0380
        /*0132*/ 	.short	0x0030


	//----- nvinfo : EIATTR_SW_WAR
	.align		4
.L_3149:
        /*0134*/ 	.byte	0x04, 0x36
        /*0136*/ 	.short	(.L_3151 - .L_3150)
.L_3150:
        /*0138*/ 	.word	0x00000008
.L_3151:


//--------------------- .nv.info._Z15SoftmaxWarpImplI10DirectLoadIffE11DirectStoreIffEfLi1ELi4ELi32ELi1ELb1EL9Algorithm0EEvT_T0_ll --------------------------
	.section	.nv.info._Z15SoftmaxWarpImplI10DirectLoadIffE11DirectStoreIffEfLi1ELi4ELi32ELi1ELb1EL9Algorithm0EEvT_T0_ll,"",@"SHT_CUDA_INFO"
	.sectionflags	@""
	.align	4


	//----- nvinfo : EIATTR_CUDA_API_VERSION
	.align		4
        /*0000*/ 	.byte	0x04, 0x37
        /*0002*/ 	.short	(.L_3153 - .L_3152)
.L_3152:
        /*0004*/ 	.word	0x00000082


	//----- nvinfo : EIATTR_KPARAM_INFO
	.align		4
.L_3153:
        /*0008*/ 	.byte	0x04, 0x17
        /*000a*/ 	.short	(.L_3155 - .L_3154)
.L_3154:
        /*000c*/ 	.word	0x00000000
        /*0010*/ 	.short	0x0003
        /*0012*/ 	.short	0x0028
        /*0014*/ 	.byte	0x00, 0xf0, 0x21, 0x00


	//----- nvinfo : EIATTR_KPARAM_INFO
	.align		4
.L_3155:
        /*0018*/ 	.byte	0x04, 0x17
        /*001a*/ 	.short	(.L_3157 - .L_3156)
.L_3156:
        /*001c*/ 	.word	0x00000000
        /*0020*/ 	.short	0x0002
        /*0022*/ 	.short	0x0020
        /*0024*/ 	.byte	0x00, 0xf0, 0x21, 0x00


	//----- nvinfo : EIATTR_KPARAM_INFO
	.align		4
.L_3157:
        /*0028*/ 	.byte	0x04, 0x17
        /*002a*/ 	.short	(.L_3159 - .L_3158)
.L_3158:
        /*002c*/ 	.word	0x00000000
        /*0030*/ 	.short	0x0001
        /*0032*/ 	.short	0x0010
        /*0034*/ 	.byte	0x00, 0xf0, 0x41, 0x00


	//----- nvinfo : EIATTR_KPARAM_INFO
	.align		4
.L_3159:
        /*0038*/ 	.byte	0x04, 0x17
        /*003a*/ 	.short	(.L_3161 - .L_3160)
.L_3160:
        /*003c*/ 	.word	0x00000000
        /*0040*/ 	.short	0x0000
        /*0042*/ 	.short	0x0000
        /*0044*/ 	.byte	0x00, 0xf0, 0x41, 0x00


	//----- nvinfo : EIATTR_SPARSE_MMA_MASK
	.align		4
.L_3161:
        /*0048*/ 	.byte	0x03, 0x50
        /*004a*/ 	.short	0x0000


	//----- nvinfo : EIATTR_MAXREG_COUNT
	.align		4
        /*004c*/ 	.byte	0x03, 0x1b
        /*004e*/ 	.short	0x00ff


	//----- nvinfo : EIATTR_EXTERNS
	.align		4
        /*0050*/ 	.byte	0x04, 0x0f
        /*0052*/ 	.short	(.L_3163 - .L_3162)


	//   ....[0]....
	.align		4
.L_3162:
        /*0054*/ 	.word	index@(__assertfail)


	//----- nvinfo : EIATTR_MERCURY_ISA_VERSION
	.align		4
.L_3163:
        /*0058*/ 	.byte	0x03, 0x5f
        /*005a*/ 	.short	0x0101


	//----- nvinfo : EIATTR_COOP_GROUP_MASK_REGIDS
	.align		4
        /*005c*/ 	.byte	0x04, 0x29
        /*005e*/ 	.short	(.L_3165 - .L_3164)


	//   ....[0]....
.L_3164:
        /*0060*/ 	.word	0xffffffff


	//   ....[1]....
        /*0064*/ 	.word	0xffffffff


	//   ....[2]....
        /*0068*/ 	.word	0xffffffff


	//   ....[3]....
        /*006c*/ 	.word	0xffffffff


	//   ....[4]....
        /*0070*/ 	.word	0xffffffff


	//   ....[5]....
        /*0074*/ 	.word	0xffffffff


	//   ....[6]....
        /*0078*/ 	.word	0xffffffff


	//   ....[7]....
        /*007c*/ 	.word	0xffffffff


	//   ....[8]....
        /*0080*/ 	.word	0xffffffff


	//   ....[9]....
        /*0084*/ 	.word	0xffffffff


	//   ....[10]....
        /*0088*/ 	.word	0x0500000f


	//   ....[11]....
        /*008c*/ 	.word	0x0500000f


	//   ....[12]....
        /*0090*/ 	.word	0x0500000f


	//   ....[13]....
        /*0094*/ 	.word	0x0500000f


	//   ....[14]....
        /*0098*/ 	.word	0x0500000f


	//   ....[15]....
        /*009c*/ 	.word	0x0500000f


	//   ....[16]....
        /*00a0*/ 	.word	0x0500000f


	//   ....[17]....
        /*00a4*/ 	.word	0x0500000f


	//   ....[18]....
        /*00a8*/ 	.word	0x0500000f


	//   ....[19]....
        /*00ac*/ 	.word	0x0500000f


	//----- nvinfo : EIATTR_COOP_GROUP_INSTR_OFFSETS
	.align		4
.L_3165:
        /*00b0*/ 	.byte	0x04, 0x28
        /*00b2*/ 	.short	(.L_3167 - .L_3166)


	//   ....[0]....
.L_3166:
        /*00b4*/ 	.word	0x00000500


	//   ....[1]....
        /*00b8*/ 	.word	0x00000540


	//   ....[2]....
        /*00bc*/ 	.word	0x00000560


	//   ....[3]....
        /*00c0*/ 	.word	0x00000580


	//   ....[4]....
        /*00c4*/ 	.word	0x000005a0


	//   ....[5]....
        /*00c8*/ 	.word	0x00000840


	//   ....[6]....
        /*00cc*/ 	.word	0x00000860


	//   ....[7]....
        /*00d0*/ 	.word	0x00000880


	//   ....[8]....
        /*00d4*/ 	.word	0x000008a0


	//   ....[9]....
        /*00d8*/ 	.word	0x000008c0


	//   ....[10]....
        /*00dc*/ 	.word	0x00000ee0


	//   ....[11]....
        /*00e0*/ 	.word	0x00000f70


	//   ....[12]....
        /*00e4*/ 	.word	0x00000fd0


	//   ....[13]....
        /*00e8*/ 	.word	0x00001030


	//   ....[14]....
        /*00ec*/ 	.word	0x000010a0


	//   ....[15]....
        /*00f0*/ 	.word	0x00001390


	//   ....[16]....
        /*00f4*/ 	.word	0x000013f0


	//   ....[17]....
        /*00f8*/ 	.word	0x00001450


	//   ....[18]....
        /*00fc*/ 	.word	0x000014b0


	//   ....[19]....
        /*0100*/ 	.word	0x00001510


	//----- nvinfo : EIATTR_VRC_CTA_INIT_COUNT
	.align		4
.L_3167:
        /*0104*/ 	.byte	0x02, 0x4a
	.zero		1
	.zero		1


	//----- nvinfo : EIATTR_SYSCALL_OFFSETS
	.align		4
        /*0108*/ 	.byte	0x04, 0x46
        /*010a*/ 	.short	(.L_3169 - .L_3168)


	//   ....[0]....
.L_3168:
        /*010c*/ 	.word	0x00000180


	//----- nvinfo : EIATTR_EXIT_INSTR_OFFSETS
	.align		4
.L_3169:
        /*0110*/ 	.byte	0x04, 0x1c
        /*0112*/ 	.short	(.L_3171 - .L_3170)


	//   ....[0]....
.L_3170:
        /*0114*/ 	.word	0x00000230


	//   ....[1]....
        /*0118*/ 	.word	0x00000e80


	//----- nvinfo : EIATTR_CRS_STACK_SIZE
	.align		4
.L_3171:
        /*011c*/ 	.byte	0x04, 0x1e
        /*011e*/ 	.short	(.L_3173 - .L_3172)
.L_3172:
        /*0120*/ 	.word	0x00000000


	//----- nvinfo : EIATTR_CBANK_PARAM_SIZE
	.align		4
.L_3173:
        /*0124*/ 	.byte	0x03, 0x19
        /*0126*/ 	.short	0x0030


	//----- nvinfo : EIATTR_PARAM_CBANK
	.align		4
        /*0128*/ 	.byte	0x04, 0x0a
        /*012a*/ 	.short	(.L_3175 - .L_3174)
	.align		4
.L_3174:
        /*012c*/ 	.word	index@(.nv.constant0._Z15SoftmaxWarpImplI10DirectLoadIffE11DirectStoreIffEfLi1ELi4ELi32ELi1ELb1EL9Algorithm0EEvT_T0_ll)
        /*0130*/ 	.short	0x0380
        /*0132*/ 	.short	0x0030


	//----- nvinfo : EIATTR_SW_WAR
	.align		4
.L_3175:
        /*0134*/ 	.byte	0x04, 0x36
        /*0136*/ 	.short	(.L_3177 - .L_3176)
.L_3176:
        /*0138*/ 	.word	0x00000008
.L_3177:


//--------------------- .nv.info._Z15SoftmaxWarpImplI10DirectLoadIffE11DirectStoreIffEfLi1ELi4ELi32ELi1ELb0EL9Algorithm0EEvT_T0_ll --------------------------
	.section	.nv.info._Z15SoftmaxWarpImplI10DirectLoadIffE11DirectStoreIffEfLi1ELi4ELi32ELi1ELb0EL9Algorithm0EEvT_T0_ll,"",@"SHT_CUDA_INFO"
	.sectionflags	@""
	.align	4


	//----- nvinfo : EIATTR_CUDA_API_VERSION
	.align		4
        /*0000*/ 	.byte	0x04, 0x37
        /*0002*/ 	.short	(.L_3179 - .L_3178)
.L_3178:
        /*0004*/ 	.word	0x00000082


	//----- nvinfo : EIATTR_KPARAM_INFO
	.align		4
.L_3179:
        /*0008*/ 	.byte	0x04, 0x17
        /*000a*/ 	.short	(.L_3181 - .L_3180)
.L_3180:
        /*000c*/ 	.word	0x00000000
        /*0010*/ 	.short	0x0003
        /*0012*/ 	.short	0x0028
        /*0014*/ 	.byte	0x00, 0xf0, 0x21, 0x00


	//----- nvinfo : EIATTR_KPARAM_INFO
	.align		4
.L_3181:
        /*0018*/ 	.byte	0x04, 0x17
        /*001a*/ 	.short	(.L_3183 - .L_3182)
.L_3182:
        /*001c*/ 	.word	0x00000000
        /*0020*/ 	.short	0x0002
        /*0022*/ 	.short	0x0020
        /*0024*/ 	.byte	0x00, 0xf0, 0x21, 0x00


	//----- nvinfo : EIATTR_KPARAM_INFO
	.align		4
.L_3183:
        /*0028*/ 	.byte	0x04, 0x17
        /*002a*/ 	.short	(.L_3185 - .L_3184)
.L_3184:
        /*002c*/ 	.word	0x00000000
        /*0030*/ 	.short	0x0001
        /*0032*/ 	.short	0x0010
        /*0034*/ 	.byte	0x00, 0xf0, 0x41, 0x00


	//----- nvinfo : EIATTR_KPARAM_INFO
	.align		4
.L_3185:
        /*0038*/ 	.byte	0x04, 0x17
        /*003a*/ 	.short	(.L_3187 - .L_3186)
.L_3186:
        /*003c*/ 	.word	0x00000000
        /*0040*/ 	.short	0x0000
        /*0042*/ 	.short	0x0000
        /*0044*/ 	.byte	0x00, 0xf0, 0x41, 0x00


	//----- nvinfo : EIATTR_SPARSE_MMA_MASK
	.align		4
.L_3187:
        /*0048*/ 	.byte	0x03, 0x50
        /*004a*/ 	.short	0x0000


	//----- nvinfo : EIATTR_MAXREG_COUNT
	.align		4
        /*004c*/ 	.byte	0x03, 0x1b
        /*004e*/ 	.short	0x00ff


	//----- nvinfo : EIATTR_EXTERNS
	.align		4
        /*0050*/ 	.byte	0x04, 0x0f
        /*0052*/ 	.short	(.L_3189 - .L_3188)


	//   ....[0]....
	.align		4
.L_3188:
        /*0054*/ 	.word	index@(__assertfail)


	//----- nvinfo : EIATTR_MERCURY_ISA_VERSION
	.align		4
.L_3189:
        /*0058*/ 	.byte	0x03, 0x5f
        /*005a*/ 	.short	0x0101


	//----- nvinfo : EIATTR_COOP_GROUP_MASK_REGIDS
	.align		4
        /*005c*/ 	.byte	0x04, 0x29
        /*005e*/ 	.short	(.L_3191 - .L_3190)


	//   ....[0]....
.L_3190:
        /*0060*/ 	.word	0xffffffff


	//   ....[1]....
        /*0064*/ 	.word	0xffffffff


	//   ....[2]....
        /*0068*/ 	.word	0xffffffff


	//   ....[3]....
        /*006c*/ 	.word	0xffffffff


	//   ....[4]....
        /*0070*/ 	.word	0xffffffff


	//   ....[5]....
        /*0074*/ 	.word	0xffffffff


	//   ....[6]....
        /*0078*/ 	.word	0xffffffff


	//   ....[7]....
        /*007c*/ 	.word	0xffffffff


	//   ....[8]....
        /*0080*/ 	.word	0xffffffff


	//   ....[9]....
        /*0084*/ 	.word	0xffffffff


	//   ....[10]....
        /*0088*/ 	.word	0x0500000f


	//   ....[11]....
        /*008c*/ 	.word	0x0500000f


	//   ....[12]....
        /*0090*/ 	.word	0x0500000f


	//   ....[13]....
        /*0094*/ 	.word	0x0500000f


	//   ....[14]....
        /*0098*/ 	.word	0x0500000f


	//   ....[15]....
        /*009c*/ 	.word	0x0500000f


	//   ....[16]....
        /*00a0*/ 	.word	0x0500000f


	//   ....[17]....
        /*00a4*/ 	.word	0x0500000f


	//   ....[18]....
        /*00a8*/ 	.word	0x0500000f


	//   ....[19]....
        /*00ac*/ 	.word	0x0500000f


	//----- nvinfo : EIATTR_COOP_GROUP_INSTR_OFFSETS
	.align		4
.L_3191:
        /*00b0*/ 	.byte	0x04, 0x28
        /*00b2*/ 	.short	(.L_3193 - .L_3192)


	//   ....[0]....
.L_3192:
        /*00b4*/ 	.word	0x000003c0


	//   ....[1]....
        /*00b8*/ 	.word	0x000003f0


	//   ....[2]....
        /*00bc*/ 	.word	0x00000410


	//   ....[3]....
        /*00c0*/ 	.word	0x00000430


	//   ....[4]....
        /*00c4*/ 	.word	0x00000450


	//   ....[5]....
        /*00c8*/ 	.word	0x00000700


	//   ....[6]....
        /*00cc*/ 	.word	0x00000720


	//   ....[7]....
        /*00d0*/ 	.word	0x00000740


	//   ....[8]....
        /*00d4*/ 	.word	0x00000760


	//   ....[9]....
        /*00d8*/ 	.word	0x00000780


	//   ....[10]....
        /*00dc*/ 	.word	0x00000cf0


	//   ....[11]....
        /*00e0*/ 	.word	0x00000d80


	//   ....[12]....
        /*00e4*/ 	.word	0x00000de0


	//   ....[13]....
        /*00e8*/ 	.word	0x00000e40


	//   ....[14]....
        /*00ec*/ 	.word	0x00000eb0


	//   ....[15]....
        /*00f0*/ 	.word	0x00001190


	//   ....[16]....
        /*00f4*/ 	.word	0x000011f0


	//   ....[17]....
        /*00f8*/ 	.word	0x00001250


	//   ....[18]....
        /*00fc*/ 	.word	0x000012b0


	//   ....[19]....
        /*0100*/ 	.word	0x00001310


	//----- nvinfo : EIATTR_VRC_CTA_INIT_COUNT
	.align		4
.L_3193:
        /*0104*/ 	.byte	0x02, 0x4a
	.zero		1
	.zero		1


	//----- nvinfo : EIATTR_SYSCALL_OFFSETS
	.align		4
        /*0108*/ 	.byte	0x04, 0x46
        /*010a*/ 	.short	(.L_3195 - .L_3194)


	//   ....[0]....
.L_3194:
        /*010c*/ 	.word	0x00000170


	//----- nvinfo : EIATTR_EXIT_INSTR_OFFSETS
	.align		4
.L_3195:
        /*0110*/ 	.byte	0x04, 0x1c
        /*0112*/ 	.short	(.L_3197 - .L_3196)


	//   ....[0]....
.L_3196:
        /*0114*/ 	.word	0x00000220


	//   ....[1]....
        /*0118*/ 	.word	0x00000c90


	//----- nvinfo : EIATTR_CRS_STACK_SIZE
	.align		4
.L_3197:
        /*011c*/ 	.byte	0x04, 0x1e
        /*011e*/ 	.short	(.L_3199 - .L_3198)
.L_3198:
        /*0120*/ 	.word	0x00000000


	//----- nvinfo : EIATTR_CBANK_PARAM_SIZE
	.align		4
.L_3199:
        /*0124*/ 	.byte	0x03, 0x19
        /*0126*/ 	.short	0x0030


	//----- nvinfo : EIATTR_PARAM_CBANK
	.align		4
        /*0128*/ 	.byte	0x04, 0x0a
        /*012a*/ 	.short	(.L_3201 - .L_3200)
	.align		4
.L_3200:
        /*012c*/ 	.word	index@(.nv.constant0._Z15SoftmaxWarpImplI10DirectLoadIffE11DirectStoreIffEfLi1ELi4ELi32ELi1ELb0EL9Algorithm0EEvT_T0_ll)
        /*0130*/ 	.short	0x0380
        /*0132*/ 	.short	0x0030


	//----- nvinfo : EIATTR_SW_WAR
	.align		4
.L_3201:
        /*0134*/ 	.byte	0x04, 0x36
        /*0136*/ 	.short	(.L_3203 - .L_3202)
.L_3202:
        /*0138*/ 	.word	0x00000008
.L_3203:


//--------------------- .nv.info._Z15SoftmaxWarpImplI10DirectLoadIffE11DirectStoreIffEfLi1ELi3ELi32ELi1ELb1EL9Algorithm0EEvT_T0_ll --------------------------
	.section	.nv.info._Z15SoftmaxWarpImplI10DirectLoadIffE11DirectStoreIffEfLi1ELi3ELi32ELi1ELb1EL9Algorithm0EEvT_T0_ll,"",@"SHT_CUDA_INFO"
	.sectionflags	@""
	.align	4


	//----- nvinfo : EIATTR_CUDA_API_VERSION
	.align		4
        /*0000*/ 	.byte	0x04, 0x37
        /*0002*/ 	.short	(.L_3205 - .L_3204)
.L_3204:
        /*0004*/ 	.word	0x00000082


	//----- nvinfo : EIATTR_KPARAM_INFO
	.align		4
.L_3205:
        /*0008*/ 	.byte	0x04, 0x17
        /*000a*/ 	.short	(.L_3207 - .L_3206)
.L_3206:
        /*000c*/ 	.word	0x00000000
        /*0010*/ 	.short	0x0003
        /*0012*/ 	.short	0x0028
        /*0014*/ 	.byte	0x00, 0xf0, 0x21, 0x00


	//----- nvinfo : EIATTR_KPARAM_INFO
	.align		4
.L_3207:
        /*0018*/ 	.byte	0x04, 0x17
        /*001a*/ 	.short	(.L_3209 - .L_3208)
.L_3208:
        /*001c*/ 	.word	0x00000000
        /*0020*/ 	.short	0x0002
        /*0022*/ 	.short	0x0020
        /*0024*/ 	.byte	0x00, 0xf0, 0x21, 0x00


	//----- nvinfo : EIATTR_KPARAM_INFO
	.align		4
.L_3209:
        /*0028*/ 	.byte	0x04, 0x17
        /*002a*/ 	.short	(.L_3211 - .L_3210)
.L_3210:
        /*002c*/ 	.word	0x00000000
        /*0030*/ 	.short	0x0001
        /*0032*/ 	.short	0x0010
        /*0034*/ 	.byte	0x00, 0xf0, 0x41, 0x00


	//----- nvinfo : EIATTR_KPARAM_INFO
	.align		4
.L_3211:
        /*0038*/ 	.byte	0x04, 0x17
        /*003a*/ 	.short	(.L_3213 - .L_3212)
.L_3212:
        /*003c*/ 	.word	0x00000000
        /*0040*/ 	.short	0x0000
        /*0042*/ 	.short	0x0000
        /*0044*/ 	.byte	0x00, 0xf0, 0x41, 0x00


	//----- nvinfo : EIATTR_SPARSE_MMA_MASK
	.align		4
.L_3213:
        /*0048*/ 	.byte	0x03, 0x50
        /*004a*/ 	.short	0x0000


	//----- nvinfo : EIATTR_MAXREG_COUNT
	.align		4
        /*004c*/ 	.byte	0x03, 0x1b
        /*004e*/ 	.short	0x00ff


	//----- nvinfo : EIATTR_EXTERNS
	.align		4
        /*0050*/ 	.byte	0x04, 0x0f
        /*0052*/ 	.short	(.L_3215 - .L_3214)


	//   ....[0]....
	.align		4
.L_3214:
        /*0054*/ 	.word	index@(__assertfail)


	//----- nvinfo : EIATTR_MERCURY_ISA_VERSION
	.align		4
.L_3215:
        /*0058*/ 	.byte	0x03, 0x5f
        /*005a*/ 	.short	0x0101


	//----- nvinfo : EIATTR_COOP_GROUP_MASK_REGIDS
	.align		4
        /*005c*/ 	.byte	0x04, 0x29
        /*005e*/ 	.short	(.L_3217 - .L_3216)


	//   ....[0]....
.L_3216:
        /*0060*/ 	.word	0xffffffff


	//   ....[1]....
        /*0064*/ 	.word	0xffffffff


	//   ....[2]....
        /*0068*/ 	.word	0xffffffff


	//   ....[3]....
        /*006c*/ 	.word	0xffffffff


	//   ....[4]....
        /*0070*/ 	.word	0xffffffff


	//   ....[5]....
        /*0074*/ 	.word	0xffffffff


	//   ....[6]....
        /*0078*/ 	.word	0xffffffff


	//   ....[7]....
        /*007c*/ 	.word	0xffffffff


	//   ....[8]....
        /*0080*/ 	.word	0xffffffff


	//   ....[9]....
        /*0084*/ 	.word	0xffffffff


	//   ....[10]....
        /*0088*/ 	.word	0x0500000f


	//   ....[11]....
        /*008c*/ 	.word	0x0500000f


	//   ....[12]....
        /*0090*/ 	.word	0x0500000f


	//   ....[13]....
        /*0094*/ 	.word	0x0500000f


	//   ....[14]....
        /*0098*/ 	.word	0x0500000f


	//   ....[15]....
        /*009c*/ 	.word	0x0500000f


	//   ....[16]....
        /*00a0*/ 	.word	0x0500000f


	//   ....[17]....
        /*00a4*/ 	.word	0x0500000f


	//   ....[18]....
        /*00a8*/ 	.word	0x0500000f


	//   ....[19]....
        /*00ac*/ 	.word	0x0500000f


	//----- nvinfo : EIATTR_COOP_GROUP_INSTR_OFFSETS
	.align		4
.L_3217:
        /*00b0*/ 	.byte	0x04, 0x28
        /*00b2*/ 	.short	(.L_3219 - .L_3218)


	//   ....[0]....
.L_3218:
        /*00b4*/ 	.word	0x00000490


	//   ....[1]....
        /*00b8*/ 	.word	0x000004d0


	//   ....[2]....
        /*00bc*/ 	.word	0x000004f0


	//   ....[3]....
        /*00c0*/ 	.word	0x00000510


	//   ....[4]....
        /*00c4*/ 	.word	0x00000530


	//   ....[5]....
        /*00c8*/ 	.word	0x00000730


	//   ....[6]....
        /*00cc*/ 	.word	0x00000750


	//   ....[7]....
        /*00d0*/ 	.word	0x00000770


	//   ....[8]....
        /*00d4*/ 	.word	0x00000790


	//   ....[9]....
        /*00d8*/ 	.word	0x000007b0


	//   ....[10]....
        /*00dc*/ 	.word	0x00000c70


	//   ....[11]....
        /*00e0*/ 	.word	0x00000d10


	//   ....[12]....
        /*00e4*/ 	.word	0x00000d70


	//   ....[13]....
        /*00e8*/ 	.word	0x00000dd0


	//   ....[14]....
        /*00ec*/ 	.word	0x00000e30


	//   ....[15]....
        /*00f0*/ 	.word	0x00001070


	//   ....[16]....
        /*00f4*/ 	.word	0x000010d0


	//   ....[17]....
        /*00f8*/ 	.word	0x00001130


	//   ....[18]....
        /*00fc*/ 	.word	0x00001190


	//   ....[19]....
        /*0100*/ 	.word	0x000011f0


	//----- nvinfo : EIATTR_VRC_CTA_INIT_COUNT
	.align		4
.L_3219:
        /*0104*/ 	.byte	0x02, 0x4a
	.zero		1
	.zero		1


	//----- nvinfo : EIATTR_SYSCALL_OFFSETS
	.align		4
        /*0108*/ 	.byte	0x04, 0x46
        /*010a*/ 	.short	(.L_3221 - .L_3220)


	//   ....[0]....
.L_3220:
        /*010c*/ 	.word	0x00000180


	//----- nvinfo : EIATTR_EXIT_INSTR_OFFSETS
	.align		4
.L_3221:
        /*0110*/ 	.byte	0x04, 0x1c
        /*0112*/ 	.short	(.L_3223 - .L_3222)


	//   ....[0]....
.L_3222:
        /*0114*/ 	.word	0x00000230


	//   ....[1]....
        /*0118*/ 	.word	0x00000c10


	//----- nvinfo : EIATTR_CRS_STACK_SIZE
	.align		4
.L_3223:
        /*011c*/ 	.byte	0x04, 0x1e
        /*011e*/ 	.short	(.L_3225 - .L_3224)
.L_3224:
        /*0120*/ 	.word	0x00000000


	//----- nvinfo : EIATTR_CBANK_PARAM_SIZE
	.align		4
.L_3225:
        /*0124*/ 	.byte	0x03, 0x19
        /*0126*/ 	.short	0x0030


	//----- nvinfo : EIATTR_PARAM_CBANK
	.align		4
        /*0128*/ 	.byte	0x04, 0x0a
        /*012a*/ 	.short	(.L_3227 - .L_3226)
	.align		4
.L_3226:
        /*012c*/ 	.word	index@(.nv.constant0._Z15SoftmaxWarpImplI10DirectLoadIffE11DirectStoreIffEfLi1ELi3ELi32ELi1ELb1EL9Algorithm0EEvT_T0_ll)
        /*0130*/ 	.short	0x0380
        /*0132*/ 	.short	0x0030


	//----- nvinfo : EIATTR_SW_WAR
	.align		4
.L_3227:
        /*0134*/ 	.byte	0x04, 0x36
        /*0136*/ 	.short	(.L_3229 - .L_3228)
.L_3228:
        /*0138*/ 	.word	0x00000008
.L_3229:


//--------------------- .nv.info._Z15SoftmaxWarpImplI10DirectLoadIffE11DirectStoreIffEfLi1ELi3ELi32ELi1ELb0EL9Algorithm0EEvT_T0_ll --------------------------
	.section	.nv.info._Z15SoftmaxWarpImplI10DirectLoadIffE11DirectStoreIffEfLi1ELi3ELi32ELi1ELb0EL9Algorithm0EEvT_T0_ll,"",@"SHT_CUDA_INFO"
	.sectionflags	@""
	.align	4


	//----- nvinfo : EIATTR_CUDA_API_VERSION
	.align		4
        /*0000*/ 	.byte	0x04, 0x37
        /*0002*/ 	.short	(.L_3231 - .L_3230)
.L_3230:
        /*0004*/ 	.word	0x00000082


	//----- nvinfo : EIATTR_KPARAM_INFO
	.align		4
.L_3231:
        /*0008*/ 	.byte	0x04, 0x17
        /*000a*/ 	.short	(.L_3233 - .L_3232)
.L_3232:
        /*000c*/ 	.word	0x00000000
        /*0010*/ 	.short	0x0003
        /*0012*/ 	.short	0x0028
        /*0014*/ 	.byte	0x00, 0xf0, 0x21, 0x00


	//----- nvinfo : EIATTR_KPARAM_INFO
	.align		4
.L_3233:
        /*0018*/ 	.byte	0x04, 0x17
        /*001a*/ 	.short	(.L_3235 - .L_3234)
.L_3234:
        /*001c*/ 	.word	0x00000000
        /*0020*/ 	.short	0x0002
        /*0022*/ 	.short	0x0020
        /*0024*/ 	.byte	0x00, 0xf0, 0x21, 0x00


	//----- nvinfo : EIATTR_KPARAM_INFO
	.align		4
.L_3235:
        /*0028*/ 	.byte	0x04, 0x17
        /*002a*/ 	.short	(.L_3237 - .L_3236)
.L_3236:
        /*002c*/ 	.word	0x00000000
        /*0030*/ 	.short	0x0001
        /*0032*/ 	.short	0x0010
        /*0034*/ 	.byte	0x00, 0xf0, 0x41, 0x00


	//----- nvinfo : EIATTR_KPARAM_INFO
	.align		4
.L_3237:
        /*0038*/ 	.byte	0x04, 0x17
        /*003a*/ 	.short	(.L_3239 - .L_3238)
.L_3238:
        /*003c*/ 	.word	0x00000000
        /*0040*/ 	.short	0x0000
        /*0042*/ 	.short	0x0000
        /*0044*/ 	.byte	0x00, 0xf0, 0x41, 0x00


	//----- nvinfo : EIATTR_SPARSE_MMA_MASK
	.align		4
.L_3239:
        /*0048*/ 	.byte	0x03, 0x50
        /*004a*/ 	.short	0x0000


	//----- nvinfo : EIATTR_MAXREG_COUNT
	.align		4
        /*004c*/ 	.byte	0x03, 0x1b
        /*004e*/ 	.short	0x00ff


	//----- nvinfo : EIATTR_EXTERNS
	.align		4
        /*0050*/ 	.byte	0x04, 0x0f
        /*0052*/ 	.short	(.L_3241 - .L_3240)


	//   ....[0]....
	.align		4
.L_3240:
        /*0054*/ 	.word	index@(__assertfail)


	//----- nvinfo : EIATTR_MERCURY_ISA_VERSION
	.align		4
.L_3241:
        /*0058*/ 	.byte	0x03, 0x5f
        /*005a*/ 	.short	0x0101


	//----- nvinfo : EIATTR_COOP_GROUP_MASK_REGIDS
	.align		4
        /*005c*/ 	.byte	0x04, 0x29
        /*005e*/ 	.short	(.L_3243 - .L_3242)


	//   ....[0]....
.L_3242:
        /*0060*/ 	.word	0xffffffff


	//   ....[1]....
        /*0064*/ 	.word	0xffffffff


	//   ....[2]....
        /*0068*/ 	.word	0xffffffff


	//   ....[3]....
        /*006c*/ 	.word	0xffffffff


	//   ....[4]....
        /*0070*/ 	.word	0xffffffff


	//   ....[5]....
        /*0074*/ 	.word	0xffffffff


	//   ....[6]....
        /*0078*/ 	.word	0xffffffff


	//   ....[7]....
        /*007c*/ 	.word	0xffffffff


	//   ....[8]....
        /*0080*/ 	.word	0xffffffff


	//   ....[9]....
        /*0084*/ 	.word	0xffffffff


	//   ....[10]....
        /*0088*/ 	.word	0x0500000f


	//   ....[11]....
        /*008c*/ 	.word	0x0500000f


	//   ....[12]....
        /*0090*/ 	.word	0x0500000f


	//   ....[13]....
        /*0094*/ 	.word	0x0500000f


	//   ....[14]....
        /*0098*/ 	.word	0x0500000f


	//   ....[15]....
        /*009c*/ 	.word	0x0500000f


	//   ....[16]....
        /*00a0*/ 	.word	0x0500000f


	//   ....[17]....
        /*00a4*/ 	.word	0x0500000f


	//   ....[18]....
        /*00a8*/ 	.word	0x0500000f


	//   ....[19]....
        /*00ac*/ 	.word	0x0500000f


	//----- nvinfo : EIATTR_COOP_GROUP_INSTR_OFFSETS
	.align		4
.L_3243:
        /*00b0*/ 	.byte	0x04, 0x28
        /*00b2*/ 	.short	(.L_3245 - .L_3244)


	//   ....[0]....
.L_3244:
        /*00b4*/ 	.word	0x00000390


	//   ....[1]....
        /*00b8*/ 	.word	0x000003d0


	//   ....[2]....
        /*00bc*/ 	.word	0x000003f0


	//   ....[3]....
        /*00c0*/ 	.word	0x00000410


	//   ....[4]....
        /*00c4*/ 	.word	0x00000430


	//   ....[5]....
        /*00c8*/ 	.word	0x00000630


	//   ....[6]....
        /*00cc*/ 	.word	0x00000650


	//   ....[7]....
        /*00d0*/ 	.word	0x00000670


	//   ....[8]....
        /*00d4*/ 	.word	0x00000690


	//   ....[9]....
        /*00d8*/ 	.word	0x000006b0


	//   ....[10]....
        /*00dc*/ 	.word	0x00000b20


	//   ....[11]....
        /*00e0*/ 	.word	0x00000bc0


	//   ....[12]....
        /*00e4*/ 	.word	0x00000c20


	//   ....[13]....
        /*00e8*/ 	.word	0x00000c80


	//   ....[14]....
        /*00ec*/ 	.word	0x00000ce0


	//   ....[15]....
        /*00f0*/ 	.word	0x00000f20


	//   ....[16]....
        /*00f4*/ 	.word	0x00000f80


	//   ....[17]....
        /*00f8*/ 	.word	0x00000fe0


	//   ....[18]....
        /*00fc*/ 	.word	0x00001040


	//   ....[19]....
        /*0100*/ 	.word	0x000010a0


	//----- nvinfo : EIATTR_VRC_CTA_INIT_COUNT
	.align		4
.L_3245:
        /*0104*/ 	.byte	0x02, 0x4a
	.zero		1
	.zero		1


	//----- nvinfo : EIATTR_SYSCALL_OFFSETS
	.align		4
        /*0108*/ 	.byte	0x04, 0x46
        /*010a*/ 	.short	(.L_3247 - .L_3246)


	//   ....[0]....
.L_3246:
        /*010c*/ 	.word	0x00000170


	//----- nvinfo : EIATTR_EXIT_INSTR_OFFSETS
	.align		4
.L_3247:
        /*0110*/ 	.byte	0x04, 0x1c
        /*0112*/ 	.short	(.L_3249 - .L_3248)


	//   ....[0]....
.L_3248:
        /*0114*/ 	.word	0x00000220


	//   ....[1]....
        /*0118*/ 	.word	0x00000ac0


	//----- nvinfo : EIATTR_CRS_STACK_SIZE
	.align		4
.L_3249:
        /*011c*/ 	.byte	0x04, 0x1e
        /*011e*/ 	.short	(.L_3251 - .L_3250)
.L_3250:
        /*0120*/ 	.word	0x00000000


	//----- nvinfo : EIATTR_CBANK_PARAM_SIZE
	.align		4
.L_3251:
        /*0124*/ 	.byte	0x03, 0x19
        /*0126*/ 	.short	0x0030


	//----- nvinfo : EIATTR_PARAM_CBANK
	.align		4
        /*0128*/ 	.byte	0x04, 0x0a
        /*012a*/ 	.short	(.L_3253 - .L_3252)
	.align		4
.L_3252:
        /*012c*/ 	.word	index@(.nv.constant0._Z15SoftmaxWarpImplI10DirectLoadIffE11DirectStoreIffEfLi1ELi3ELi32ELi1ELb0EL9Algorithm0EEvT_T0_ll)
        /*0130*/ 	.short	0x0380
        /*0132*/ 	.short	0x0030


	//----- nvinfo : EIATTR_SW_WAR
	.align		4
.L_3253:
        /*0134*/ 	.byte	0x04, 0x36
        /*0136*/ 	.short	(.L_3255 - .L_3254)
.L_3254:
        /*0138*/ 	.word	0x00000008
.L_3255:


//--------------------- .nv.info._Z15SoftmaxWarpImplI10DirectLoadIffE11DirectStoreIffEfLi1ELi2ELi32ELi1ELb1EL9Algorithm0EEvT_T0_ll --------------------------
	.section	.nv.info._Z15SoftmaxWarpImplI10DirectLoadIffE11DirectStoreIffEfLi1ELi2ELi32ELi1ELb1EL9Algorithm0EEvT_T0_ll,"",@"SHT_CUDA_INFO"
	.sectionflags	@""
	.align	4


	//----- nvinfo : EIATTR_CUDA_API_VERSION
	.align		4
        /*0000*/ 	.byte	0x04, 0x37
        /*0002*/ 	.short	(.L_3257 - .L_3256)
.L_3256:
        /*0004*/ 	.word	0x00000082


	//----- nvinfo : EIATTR_KPARAM_INFO
	.align		4
.L_3257:
        /*0008*/ 	.byte	0x04, 0x17
        /*000a*/ 	.short	(.L_3259 - .L_3258)
.L_3258:
        /*000c*/ 	.word	0x00000000
        /*0010*/ 	.short	0x0003
        /*0012*/ 	.short	0x0028
        /*0014*/ 	.byte	0x00, 0xf0, 0x21, 0x00


	//----- nvinfo : EIATTR_KPARAM_INFO
	.align		4
.L_3259:
        /*0018*/ 	.byte	0x04, 0x17
        /*001a*/ 	.short	(.L_3261 - .L_3260)
.L_3260:
        /*001c*/ 	.word	0x00000000
        /*0020*/ 	.short	0x0002
        /*0022*/ 	.short	0x0020
        /*0024*/ 	.byte	0x00, 0xf0, 0x21, 0x00


	//----- nvinfo : EIATTR_KPARAM_INFO
	.align		4
.L_3261:
        /*0028*/ 	.byte	0x04, 0x17
        /*002a*/ 	.short	(.L_3263 - .L_3262)
.L_3262:
        /*002c*/ 	.word	0x00000000
        /*0030*/ 	.short	0x0001
        /*0032*/ 	.short	0x0010
        /*0034*/ 	.byte	0x00, 0xf0, 0x41, 0x00


	//----- nvinfo : EIATTR_KPARAM_INFO
	.align		4
.L_3263:
        /*0038*/ 	.byte	0x04, 0x17
        /*003a*/ 	.short	(.L_3265 - .L_3264)
.L_3264:
        /*003c*/ 	.word	0x00000000
        /*0040*/ 	.short	0x0000
        /*0042*/ 	.short	0x0000
        /*0044*/ 	.byte	0x00, 0xf0, 0x41, 0x00


	//----- nvinfo : EIATTR_SPARSE_MMA_MASK
	.align		4
.L_3265:
        /*0048*/ 	.byte	0x03, 0x50
        /*004a*/ 	.short	0x0000


	//----- nvinfo : EIATTR_MAXREG_COUNT
	.align		4
        /*004c*/ 	.byte	0x03, 0x1b
        /*004e*/ 	.short	0x00ff


	//----- nvinfo : EIATTR_EXTERNS
	.align		4
        /*0050*/ 	.byte	0x04, 0x0f
        /*0052*/ 	.short	(.L_3267 - .L_3266)


	//   ....[0]....
	.align		4
.L_3266:
        /*0054*/ 	.word	index@(__assertfail)


	//----- nvinfo : EIATTR_MERCURY_ISA_VERSION
	.align		4
.L_3267:
        /*0058*/ 	.byte	0x03, 0x5f
        /*005a*/ 	.short	0x0101


	//----- nvinfo : EIATTR_COOP_GROUP_MASK_REGIDS
	.align		4
        /*005c*/ 	.byte	0x04, 0x29
        /*005e*/ 	.short	(.L_3269 - .L_3268)


	//   ....[0]....
.L_3268:
        /*0060*/ 	.word	0xffffffff


	//   ....[1]....
        /*0064*/ 	.word	0xffffffff


	//   ....[2]....
        /*0068*/ 	.word	0xffffffff


	//   ....[3]....
        /*006c*/ 	.word	0xffffffff


	//   ....[4]....
        /*0070*/ 	.word	0xffffffff


	//   ....[5]....
        /*0074*/ 	.word	0xffffffff


	//   ....[6]....
        /*0078*/ 	.word	0xffffffff


	//   ....[7]....
        /*007c*/ 	.word	0xffffffff


	//   ....[8]....
        /*0080*/ 	.word	0xffffffff


	//   ....[9]....
        /*0084*/ 	.word	0xffffffff


	//   ....[10]....
        /*0088*/ 	.word	0x0500000f


	//   ....[11]....
        /*008c*/ 	.word	0x0500000f


	//   ....[12]....
        /*0090*/ 	.word	0x0500000f


	//   ....[13]....
        /*0094*/ 	.word	0x0500000f


	//   ....[14]....
        /*0098*/ 	.word	0x0500000f


	//   ....[15]....
        /*009c*/ 	.word	0x0500000f


	//   ....[16]....
        /*00a0*/ 	.word	0x0500000f


	//   ....[17]....
        /*00a4*/ 	.word	0x0500000f


	//   ....[18]....
        /*00a8*/ 	.word	0x0500000f


	//   ....[19]....
        /*00ac*/ 	.word	0x0500000f


	//----- nvinfo : EIATTR_COOP_GROUP_INSTR_OFFSETS
	.align		4
.L_3269:
        /*00b0*/ 	.byte	0x04, 0x28
        /*00b2*/ 	.short	(.L_3271 - .L_3270)


	//   ....[0]....
.L_3270:
        /*00b4*/ 	.word	0x00000400


	//   ....[1]....
        /*00b8*/ 	.word	0x00000440


	//   ....[2]....
        /*00bc*/ 	.word	0x00000460


	//   ....[3]....
        /*00c0*/ 	.word	0x00000480


	//   ....[4]....
        /*00c4*/ 	.word	0x000004a0


	//   ....[5]....
        /*00c8*/ 	.word	0x00000600


	//   ....[6]....
        /*00cc*/ 	.word	0x00000620


	//   ....[7]....
        /*00d0*/ 	.word	0x00000640


	//   ....[8]....
        /*00d4*/ 	.word	0x00000660


	//   ....[9]....
        /*00d8*/ 	.word	0x00000680


	//   ....[10]....
        /*00dc*/ 	.word	0x00000a00


	//   ....[11]....
        /*00e0*/ 	.word	0x00000aa0


	//   ....[12]....
        /*00e4*/ 	.word	0x00000b00


	//   ....[13]....
        /*00e8*/ 	.word	0x00000b60


	//   ....[14]....
        /*00ec*/ 	.word	0x00000bc0


	//   ....[15]....
        /*00f0*/ 	.word	0x00000d60


	//   ....[16]....
        /*00f4*/ 	.word	0x00000dc0


	//   ....[17]....
        /*00f8*/ 	.word	0x00000e20


	//   ....[18]....
        /*00fc*/ 	.word	0x00000e80


	//   ....[19]....
        /*0100*/ 	.word	0x00000ee0


	//----- nvinfo : EIATTR_VRC_CTA_INIT_COUNT
	.align		4
.L_3271:
        /*0104*/ 	.byte	0x02, 0x4a
	.zero		1
	.zero		1


	//----- nvinfo : EIATTR_SYSCALL_OFFSETS
	.align		4
        /*0108*/ 	.byte	0x04, 0x46
        /*010a*/ 	.short	(.L_3273 - .L_3272)


	//   ....[0]....
.L_3272:
        /*010c*/ 	.word	0x00000180


	//----- nvinfo : EIATTR_EXIT_INSTR_OFFSETS
	.align		4
.L_3273:
        /*0110*/ 	.byte	0x04, 0x1c
        /*0112*/ 	.short	(.L_3275 - .L_3274)


	//   ....[0]....
.L_3274:
        /*0114*/ 	.word	0x00000230


	//   ....[1]....
        /*0118*/ 	.word	0x000009a0


	//----- nvinfo : EIATTR_CRS_STACK_SIZE
	.align		4
.L_3275:
        /*011c*/ 	.byte	0x04, 0x1e
        /*011e*/ 	.short	(.L_3277 - .L_3276)
.L_3276:
        /*0120*/ 	.word	0x00000000


	//----- nvinfo : EIATTR_CBANK_PARAM_SIZE
	.align		4
.L_3277:
        /*0124*/ 	.byte	0x03, 0x19
        /*0126*/ 	.short	0x0030


	//----- nvinfo : EIATTR_PARAM_CBANK
	.align		4
        /*0128*/ 	.byte	0x04, 0x0a
        /*012a*/ 	.short	(.L_3279 - .L_3278)
	.align		4
.L_3278:
        /*012c*/ 	.word	index@(.nv.constant0._Z15SoftmaxWarpImplI10DirectLoadIffE11DirectStoreIffEfLi1ELi2ELi32ELi1ELb1EL9Algorithm0EEvT_T0_ll)
        /*0130*/ 	.short	0x0380
        /*0132*/ 	.short	0x0030


	//----- nvinfo : EIATTR_SW_WAR
	.align		4
.L_3279:
        /*0134*/ 	.byte	0x04, 0x36
        /*0136*/ 	.short	(.L_3281 - .L_3280)
.L_3280:
        /*0138*/ 	.word	0x00000008
.L_3281:


//--------------------- .nv.info._Z15SoftmaxWarpImplI10DirectLoadIffE11DirectStoreIffEfLi1ELi2ELi32ELi1ELb0EL9Algorithm0EEvT_T0_ll --------------------------
	.section	.nv.info._Z15SoftmaxWarpImplI10DirectLoadIffE11DirectStoreIffEfLi1ELi2ELi32ELi1ELb0EL9Algorithm0EEvT_T0_ll,"",@"SHT_CUDA_INFO"
	.sectionflags	@""
	.align	4


	//----- nvinfo : EIATTR_CUDA_API_VERSION
	.align		4
        /*0000*/ 	.byte	0x04, 0x37
        /*0002*/ 	.short	(.L_3283 - .L_3282)
.L_3282:
        /*0004*/ 	.word	0x00000082


	//----- nvinfo : EIATTR_KPARAM_INFO
	.align		4
.L_3283:
        /*0008*/ 	.byte	0x04, 0x17
        /*000a*/ 	.short	(.L_3285 - .L_3284)
.L_3284:
        /*000c*/ 	.word	0x00000000
        /*0010*/ 	.short	0x0003
        /*0012*/ 	.short	0x0028
        /*0014*/ 	.byte	0x00, 0xf0, 0x21, 0x00


	//----- nvinfo : EIATTR_KPARAM_INFO
	.align		4
.L_3285:
        /*0018*/ 	.byte	0x04, 0x17
        /*001a*/ 	.short	(.L_3287 - .L_3286)
.L_3286:
        /*001c*/ 	.word	0x00000000
        /*0020*/ 	.short	0x0002
        /*0022*/ 	.short	0x0020
        /*0024*/ 	.byte	0x00, 0xf0, 0x21, 0x00


	//----- nvinfo : EIATTR_KPARAM_INFO
	.align		4
.L_3287:
        /*0028*/ 	.byte	0x04, 0x17
        /*002a*/ 	.short	(.L_3289 - .L_3288)
.L_3288:
        /*002c*/ 	.word	0x00000000
        /*0030*/ 	.short	0x0001
        /*0032*/ 	.short	0x0010
        /*0034*/ 	.byte	0x00, 0xf0, 0x41, 0x00


	//----- nvinfo : EIATTR_KPARAM_INFO
	.align		4
.L_3289:
        /*0038*/ 	.byte	0x04, 0x17
        /*003a*/ 	.short	(.L_3291 - .L_3290)
.L_3290:
        /*003c*/ 	.word	0x00000000
        /*0040*/ 	.short	0x0000
        /*0042*/ 	.short	0x0000
        /*0044*/ 	.byte	0x00, 0xf0, 0x41, 0x00


	//----- nvinfo : EIATTR_SPARSE_MMA_MASK
	.align		4
.L_3291:
        /*0048*/ 	.byte	0x03, 0x50
        /*004a*/ 	.short	0x0000


	//----- nvinfo : EIATTR_MAXREG_COUNT
	.align		4
        /*004c*/ 	.byte	0x03, 0x1b
        /*004e*/ 	.short	0x00ff


	//----- nvinfo : EIATTR_EXTERNS
	.align		4
        /*0050*/ 	.byte	0x04, 0x0f
        /*0052*/ 	.short	(.L_3293 - .L_3292)


	//   ....[0]....
	.align		4
.L_3292:
        /*0054*/ 	.word	index@(__assertfail)


	//----- nvinfo : EIATTR_MERCURY_ISA_VERSION
	.align		4
.L_3293:
        /*0058*/ 	.byte	0x03, 0x5f
        /*005a*/ 	.short	0x0101


	//----- nvinfo : EIATTR_COOP_GROUP_MASK_REGIDS
	.align		4
        /*005c*/ 	.byte	0x04, 0x29
        /*005e*/ 	.short	(.L_3295 - .L_3294)


	//   ....[0]....
.L_3294:
        /*0060*/ 	.word	0xffffffff


	//   ....[1]....
        /*0064*/ 	.word	0xffffffff


	//   ....[2]....
        /*0068*/ 	.word	0xffffffff


	//   ....[3]....
        /*006c*/ 	.word	0xffffffff


	//   ....[4]....
        /*0070*/ 	.word	0xffffffff


	//   ....[5]....
        /*0074*/ 	.word	0xffffffff


	//   ....[6]....
        /*0078*/ 	.word	0xffffffff


	//   ....[7]....
        /*007c*/ 	.word	0xffffffff


	//   ....[8]....
        /*0080*/ 	.word	0xffffffff


	//   ....[9]....
        /*0084*/ 	.word	0xffffffff


	//   ....[10]....
        /*0088*/ 	.word	0x0500000f


	//   ....[11]....
        /*008c*/ 	.word	0x0500000f


	//   ....[12]....
        /*0090*/ 	.word	0x0500000f


	//   ....[13]....
        /*0094*/ 	.word	0x0500000f


	//   ....[14]....
        /*0098*/ 	.word	0x0500000f


	//   ....[15]....
        /*009c*/ 	.word	0x0500000f


	//   ....[16]....
        /*00a0*/ 	.word	0x0500000f


	//   ....[17]....
        /*00a4*/ 	.word	0x0500000f


	//   ....[18]....
        /*00a8*/ 	.word	0x0500000f


	//   ....[19]....
        /*00ac*/ 	.word	0x0500000f


	//----- nvinfo : EIATTR_COOP_GROUP_INSTR_OFFSETS
	.align		4
.L_3295:
        /*00b0*/ 	.byte	0x04, 0x28
        /*00b2*/ 	.short	(.L_3297 - .L_3296)


	//   ....[0]....
.L_3296:
        /*00b4*/ 	.word	0x00000350


	//   ....[1]....
        /*00b8*/ 	.word	0x00000390


	//   ....[2]....
        /*00bc*/ 	.word	0x000003b0


	//   ....[3]....
        /*00c0*/ 	.word	0x000003d0


	//   ....[4]....
        /*00c4*/ 	.word	0x000003f0


	//   ....[5]....
        /*00c8*/ 	.word	0x00000550


	//   ....[6]....
        /*00cc*/ 	.word	0x00000570


	//   ....[7]....
        /*00d0*/ 	.word	0x00000590


	//   ....[8]....
        /*00d4*/ 	.word	0x000005b0


	//   ....[9]....
        /*00d8*/ 	.word	0x000005d0


	//   ....[10]....
        /*00dc*/ 	.word	0x00000920


	//   ....[11]....
        /*00e0*/ 	.word	0x000009c0


	//   ....[12]....
        /*00e4*/ 	.word	0x00000a20


	//   ....[13]....
        /*00e8*/ 	.word	0x00000a80


	//   ....[14]....
        /*00ec*/ 	.word	0x00000ae0


	//   ....[15]....
        /*00f0*/ 	.word	0x00000c80


	//   ....[16]....
        /*00f4*/ 	.word	0x00000ce0


	//   ....[17]....
        /*00f8*/ 	.word	0x00000d40


	//   ....[18]....
        /*00fc*/ 	.word	0x00000da0


	//   ....[19]....
        /*0100*/ 	.word	0x00000e00


	//----- nvinfo : EIATTR_VRC_CTA_INIT_COUNT
	.align		4
.L_3297:
        /*0104*/ 	.byte	0x02, 0x4a
	.zero		1
	.zero		1


	//----- nvinfo : EIATTR_SYSCALL_OFFSETS
	.align		4
        /*0108*/ 	.byte	0x04, 0x46
        /*010a*/ 	.short	(.L_3299 - .L_3298)


	//   ....[0]....
.L_3298:
        /*010c*/ 	.word	0x00000170


	//----- nvinfo : EIATTR_EXIT_INSTR_OFFSETS
	.align		4
.L_3299:
        /*0110*/ 	.byte	0x04, 0x1c
        /*0112*/ 	.short	(.L_3301 - .L_3300)


	//   ....[0]....
.L_3300:
        /*0114*/ 	.word	0x00000220


	//   ....[1]....
        /*0118*/ 	.word	0x000008c0


	//----- nvinfo : EIATTR_CRS_STACK_SIZE
	.align		4
.L_3301:
        /*011c*/ 	.byte	0x04, 0x1e
        /*011e*/ 	.short	(.L_3303 - .L_3302)
.L_3302:
        /*0120*/ 	.word	0x00000000


	//----- nvinfo : EIATTR_CBANK_PARAM_SIZE
	.align		4
.L_3303:
        /*0124*/ 	.byte	0x03, 0x19
        /*0126*/ 	.short	0x0030


	//----- nvinfo : EIATTR_PARAM_CBANK
	.align		4
        /*0128*/ 	.byte	0x04, 0x0a
        /*012a*/ 	.short	(.L_3305 - .L_3304)
	.align		4
.L_3304:
        /*012c*/ 	.word	index@(.nv.constant0._Z15SoftmaxWarpImplI10DirectLoadIffE11DirectStoreIffEfLi1ELi2ELi32ELi1ELb0EL9Algorithm0EEvT_T0_ll)
        /*0130*/ 	.short	0x0380
        /*0132*/ 	.short	0x0030


	//----- nvinfo : EIATTR_SW_WAR
	.align		4
.L_3305:
        /*0134*/ 	.byte	0x04, 0x36
        /*0136*/ 	.short	(.L_3307 - .L_3306)
.L_3306:
        /*0138*/ 	.word	0x00000008
.L_3307:


//--------------------- .nv.info._Z15SoftmaxWarpImplI10DirectLoadIffE11DirectStoreIffEfLi1ELi1ELi32ELi1ELb1EL9Algorithm0EEvT_T0_ll --------------------------
	.section	.nv.info._Z15SoftmaxWarpImplI10DirectLoadIffE11DirectStoreIffEfLi1ELi1ELi32ELi1ELb1EL9Algorithm0EEvT_T0_ll,"",@"SHT_CUDA_INFO"
	.sectionflags	@""
	.align	4


	//----- nvinfo : EIATTR_CUDA_API_VERSION
	.align		4
        /*0000*/ 	.byte	0x04, 0x37
        /*0002*/ 	.short	(.L_3309 - .L_3308)
.L_3308:
        /*0004*/ 	.word	0x00000082


	//----- nvinfo : EIATTR_KPARAM_INFO
	.align		4
.L_3309:
        /*0008*/ 	.byte	0x04, 0x17
        /*000a*/ 	.short	(.L_3311 - .L_3310)
.L_3310:
        /*000c*/ 	.word	0x00000000
        /*0010*/ 	.short	0x0003
        /*0012*/ 	.short	0x0028
        /*0014*/ 	.byte	0x00, 0xf0, 0x21, 0x00


	//----- nvinfo : EIATTR_KPARAM_INFO
	.align		4
.L_3311:
        /*0018*/ 	.byte	0x04, 0x17
        /*001a*/ 	.short	(.L_3313 - .L_3312)
.L_3312:
        /*001c*/ 	.word	0x00000000
        /*0020*/ 	.short	0x0002
        /*0022*/ 	.short	0x0020
        /*0024*/ 	.byte	0x00, 0xf0, 0x21, 0x00


	//----- nvinfo : EIATTR_KPARAM_INFO
	.align		4
.L_3313:
        /*0028*/ 	.byte	0x04, 0x17
        /*002a*/ 	.short	(.L_3315 - .L_3314)
.L_3314:
        /*002c*/ 	.word	0x00000000
        /*0030*/ 	.short	0x0001
        /*0032*/ 	.short	0x0010
        /*0034*/ 	.byte	0x00, 0xf0, 0x41, 0x00


	//----- nvinfo : EIATTR_KPARAM_INFO
	.align		4
.L_3315:
        /*0038*/ 	.byte	0x04, 0x17
        /*003a*/ 	.short	(.L_3317 - .L_3316)
.L_3316:
        /*003c*/ 	.word	0x00000000
        /*0040*/ 	.short	0x0000
        /*0042*/ 	.short	0x0000
        /*0044*/ 	.byte	0x00, 0xf0, 0x41, 0x00


	//----- nvinfo : EIATTR_SPARSE_MMA_MASK
	.align		4
.L_3317:
        /*0048*/ 	.byte	0x03, 0x50
        /*004a*/ 	.short	0x0000


	//----- nvinfo : EIATTR_MAXREG_COUNT
	.align		4
        /*004c*/ 	.byte	0x03, 0x1b
        /*004e*/ 	.short	0x00ff


	//----- nvinfo : EIATTR_EXTERNS
	.align		4
        /*0050*/ 	.byte	0x04, 0x0f
        /*0052*/ 	.short	(.L_3319 - .L_3318)


	//   ....[0]....
	.align		4
.L_3318:
        /*0054*/ 	.word	index@(__assertfail)


	//----- nvinfo : EIATTR_MERCURY_ISA_VERSION
	.align		4
.L_3319:
        /*0058*/ 	.byte	0x03, 0x5f
        /*005a*/ 	.short	0x0101


	//----- nvinfo : EIATTR_COOP_GROUP_MASK_REGIDS
	.align		4
        /*005c*/ 	.byte	0x04, 0x29
        /*005e*/ 	.short	(.L_3321 - .L_3320)


	//   ....[0]....
.L_3320:
        /*0060*/ 	.word	0xffffffff


	//   ....[1]....
        /*0064*/ 	.word	0xffffffff


	//   ....[2]....
        /*0068*/ 	.word	0xffffffff


	//   ....[3]....
        /*006c*/ 	.word	0xffffffff


	//   ....[4]....
        /*0070*/ 	.word	0xffffffff


	//   ....[5]....
        /*0074*/ 	.word	0xffffffff


	//   ....[6]....
        /*0078*/ 	.word	0xffffffff


	//   ....[7]....
        /*007c*/ 	.word	0xffffffff


	//   ....[8]....
        /*0080*/ 	.word	0xffffffff


	//   ....[9]....
        /*0084*/ 	.word	0xffffffff


	//   ....[10]....
        /*0088*/ 	.word	0xffffffff


	//   ....[11]....
        /*008c*/ 	.word	0xffffffff


	//   ....[12]....
        /*0090*/ 	.word	0xffffffff


	//   ....[13]....
        /*0094*/ 	.word	0xffffffff


	//   ....[14]....
        /*0098*/ 	.word	0xffffffff


	//   ....[15]....
        /*009c*/ 	.word	0xffffffff


	//   ....[16]....
        /*00a0*/ 	.word	0xffffffff


	//   ....[17]....
        /*00a4*/ 	.word	0xffffffff


	//   ....[18]....
        /*00a8*/ 	.word	0xffffffff


	//   ....[19]....
        /*00ac*/ 	.word	0xffffffff


	//   ....[20]....
        /*00b0*/ 	.word	0xffffffff


	//   ....[21]....
        /*00b4*/ 	.word	0xffffffff


	//   ....[22]....
        /*00b8*/ 	.word	0xffffffff


	//   ....[23]....
        /*00bc*/ 	.word	0xffffffff


	//   ....[24]....
        /*00c0*/ 	.word	0xffffffff


	//   ....[25]....
        /*00c4*/ 	.word	0xffffffff


	//   ....[26]....
        /*00c8*/ 	.word	0xffffffff


	//   ....[27]....
        /*00cc*/ 	.word	0xffffffff


	//   ....[28]....
        /*00d0*/ 	.word	0xffffffff


	//   ....[29]....
        /*00d4*/ 	.word	0xffffffff


	//   ....[30]....
        /*00d8*/ 	.word	0x0500000f


	//   ....[31]....
        /*00dc*/ 	.word	0x0500000f


	//   ....[32]....
        /*00e0*/ 	.word	0x0500000f


	//   ....[33]....
        /*00e4*/ 	.word	0x0500000f


	//   ....[34]....
        /*00e8*/ 	.word	0x0500000f


	//   ....[35]....
        /*00ec*/ 	.word	0x0500000f


	//   ....[36]....
        /*00f0*/ 	.word	0x0500000f


	//   ....[37]....
        /*00f4*/ 	.word	0x0500000f


	//   ....[38]....
        /*00f8*/ 	.word	0x0500000f


	//   ....[39]....
        /*00fc*/ 	.word	0x0500000f


	//   ....[40]....
        /*0100*/ 	.word	0x0500000f


	//   ....[41]....
        /*0104*/ 	.word	0x0500000f


	//   ....[42]....
        /*0108*/ 	.word	0x0500000f


	//   ....[43]....
        /*010c*/ 	.word	0x0500000f


	//   ....[44]....
        /*0110*/ 	.word	0x0500000f


	//   ....[45]....
        /*0114*/ 	.word	0x0500000f


	//   ....[46]....
        /*0118*/ 	.word	0x0500000f


	//   ....[47]....
        /*011c*/ 	.word	0x0500000f


	//   ....[48]....
        /*0120*/ 	.word	0x0500000f


	//   ....[49]....
        /*0124*/ 	.word	0x0500000f


	//   ....[50]....
        /*0128*/ 	.word	0x0500000f


	//   ....[51]....
        /*012c*/ 	.word	0x0500000f


	//   ....[52]....
        /*0130*/ 	.word	0x0500000f


	//   ....[53]....
        /*0134*/ 	.word	0x0500000f


	//   ....[54]....
        /*0138*/ 	.word	0x0500000f


	//   ....[55]....
        /*013c*/ 	.word	0x0500000f


	//   ....[56]....
        /*0140*/ 	.word	0x0500000f


	//   ....[57]....
        /*0144*/ 	.word	0x0500000f


	//   ....[58]....
        /*0148*/ 	.word	0x0500000f


	//   ....[59]....
        /*014c*/ 	.word	0x0500000f


	//----- nvinfo : EIATTR_COOP_GROUP_INSTR_OFFSETS
	.align		4
.L_3321:
        /*0150*/ 	.byte	0x04, 0x28
        /*0152*/ 	.short	(.L_3323 - .L_3322)


	//   ....[0]....
.L_3322:
        /*0154*/ 	.word	0x00000690


	//   ....[1]....
        /*0158*/ 	.word	0x000006d0


	//   ....[2]....
        /*015c*/ 	.word	0x000006f0


	//   ....[3]....
        /*0160*/ 	.word	0x00000710


	//   ....[4]....
        /*0164*/ 	.word	0x00000730


	//   ....[5]....
        /*0168*/ 	.word	0x000007f0


	//   ....[6]....
        /*016c*/ 	.word	0x00000810


	//   ....[7]....
        /*0170*/ 	.word	0x00000830


	//   ....[8]....
        /*0174*/ 	.word	0x00000850


	//   ....[9]....
        /*0178*/ 	.word	0x00000870


	//   ....[10]....
        /*017c*/ 	.word	0x00000bd0


	//   ....[11]....
        /*0180*/ 	.word	0x00000c10


	//   ....[12]....
        /*0184*/ 	.word	0x00000c30


	//   ....[13]....
        /*0188*/ 	.word	0x00000c50


	//   ....[14]....
        /*018c*/ 	.word	0x00000c70


	//   ....[15]....
        /*0190*/ 	.word	0x00000d30


	//   ....[16]....
        /*0194*/ 	.word	0x00000d50


	//   ....[17]....
        /*0198*/ 	.word	0x00000d70


	//   ....[18]....
        /*019c*/ 	.word	0x00000d90


	//   ....[19]....
        /*01a0*/ 	.word	0x00000db0


	//   ....[20]....
        /*01a4*/ 	.word	0x000010e0


	//   ....[21]....
        /*01a8*/ 	.word	0x00001120


	//   ....[22]....
        /*01ac*/ 	.word	0x00001140


	//   ....[23]....
        /*01b0*/ 	.word	0x00001160


	//   ....[24]....
        /*01b4*/ 	.word	0x00001180


	//   ....[25]....
        /*01b8*/ 	.word	0x00001240


	//   ....[26]....
        /*01bc*/ 	.word	0x00001260


	//   ....[27]....
        /*01c0*/ 	.word	0x00001280


	//   ....[28]....
        /*01c4*/ 	.word	0x000012a0


	//   ....[29]....
        /*01c8*/ 	.word	0x000012c0


	//   ....[30]....
        /*01cc*/ 	.word	0x00001530


	//   ....[31]....
        /*01d0*/ 	.word	0x00001590


	//   ....[32]....
        /*01d4*/ 	.word	0x00001600


	//   ....[33]....
        /*01d8*/ 	.word	0x00001660


	//   ....[34]....
        /*01dc*/ 	.word	0x000016d0


	//   ....[35]....
        /*01e0*/ 	.word	0x000017c0


	//   ....[36]....
        /*01e4*/ 	.word	0x00001820


	//   ....[37]....
        /*01e8*/ 	.word	0x00001880


	//   ....[38]....
        /*01ec*/ 	.word	0x000018e0


	//   ....[39]....
        /*01f0*/ 	.word	0x00001940


	//   ....[40]....
        /*01f4*/ 	.word	0x000019c0


	//   ....[41]....
        /*01f8*/ 	.word	0x00001a50


	//   ....[42]....
        /*01fc*/ 	.word	0x00001ab0


	//   ....[43]....
        /*0200*/ 	.word	0x00001b20


	//   ....[44]....
        /*0204*/ 	.word	0x00001b80


	//   ....[45]....
        /*0208*/ 	.word	0x00001c70


	//   ....[46]....
        /*020c*/ 	.word	0x00001cd0


	//   ....[47]....
        /*0210*/ 	.word	0x00001d30


	//   ....[48]....
        /*0214*/ 	.word	0x00001d90


	//   ....[49]....
        /*0218*/ 	.word	0x00001df0


	//   ....[50]....
        /*021c*/ 	.word	0x00001e70


	//   ....[51]....
        /*0220*/ 	.word	0x00001f00


	//   ....[52]....
        /*0224*/ 	.word	0x00001f60


	//   ....[53]....
        /*0228*/ 	.word	0x00001fd0


	//   ....[54]....
        /*022c*/ 	.word	0x00002030


	//   ....[55]....
        /*0230*/ 	.word	0x00002120


	//   ....[56]....
        /*0234*/ 	.word	0x00002180


	//   ....[57]....
        /*0238*/ 	.word	0x000021e0


	//   ....[58]....
        /*023c*/ 	.word	0x00002240


	//   ....[59]....
        /*0240*/ 	.word	0x000022a0


	//----- nvinfo : EIATTR_VRC_CTA_INIT_COUNT
	.align		4
.L_3323:
        /*0244*/ 	.byte	0x02, 0x4a
	.zero		1
	.zero		1


	//----- nvinfo : EIATTR_SYSCALL_OFFSETS
	.align		4
        /*0248*/ 	.byte	0x04, 0x46
        /*024a*/ 	.short	(.L_3325 - .L_3324)


	//   ....[0]....
.L_3324:
        /*024c*/ 	.word	0x00000170


	//----- nvinfo : EIATTR_EXIT_INSTR_OFFSETS
	.align		4
.L_3325:
        /*0250*/ 	.byte	0x04, 0x1c
        /*0252*/ 	.short	(.L_3327 - .L_3326)


	//   ....[0]....
.L_3326:
        /*0254*/ 	.word	0x00000220


	//   ....[1]....
        /*0258*/ 	.word	0x00000a80


	//   ....[2]....
        /*025c*/ 	.word	0x000014e0


	//----- nvinfo : EIATTR_CRS_STACK_SIZE
	.align		4
.L_3327:
        /*0260*/ 	.byte	0x04, 0x1e
        /*0262*/ 	.short	(.L_3329 - .L_3328)
.L_3328:
        /*0264*/ 	.word	0x00000000


	//----- nvinfo : EIATTR_CBANK_PARAM_SIZE
	.align		4
.L_3329:
        /*0268*/ 	.byte	0x03, 0x19
        /*026a*/ 	.short	0x0030


	//----- nvinfo : EIATTR_PARAM_CBANK
	.align		4
        /*026c*/ 	.byte	0x04, 0x0a
        /*026e*/ 	.short	(.L_3331 - .L_3330)
	.align		4
.L_3330:
        /*0270*/ 	.word	index@(.nv.constant0._Z15SoftmaxWarpImplI10DirectLoadIffE11DirectStoreIffEfLi1ELi1ELi32ELi1ELb1EL9Algorithm0EEvT_T0_ll)
        /*0274*/ 	.short	0x0380
        /*0276*/ 	.short	0x0030


	//----- nvinfo : EIATTR_SW_WAR
	.align		4
.L_3331:
        /*0278*/ 	.byte	0x04, 0x36
        /*027a*/ 	.short	(.L_3333 - .L_3332)
.L_3332:
        /*027c*/ 	.word	0x00000008
.L_3333:


//--------------------- .nv.info._Z15SoftmaxWarpImplI10DirectLoadIffE11DirectStoreIffEfLi1ELi1ELi32ELi1ELb0EL9Algorithm0EEvT_T0_ll --------------------------
	.section	.nv.info._Z15SoftmaxWarpImplI10DirectLoadIffE11DirectStoreIffEfLi1ELi1ELi32ELi1ELb0EL9Algorithm0EEvT_T0_ll,"",@"SHT_CUDA_INFO"
	.sectionflags	@""
	.align	4


	//----- nvinfo : EIATTR_CUDA_API_VERSION
	.align		4
        /*0000*/ 	.byte	0x04, 0x37
        /*0002*/ 	.short	(.L_3335 - .L_3334)
.L_3334:
        /*0004*/ 	.word	0x00000082


	//----- nvinfo : EIATTR_KPARAM_INFO
	.align		4
.L_3335:
        /*0008*/ 	.byte	0x04, 0x17
        /*000a*/ 	.short	(.L_3337 - .L_3336)
.L_3336:
        /*000c*/ 	.word	0x00000000
        /*0010*/ 	.short	0x0003
        /*0012*/ 	.short	0x0028
        /*0014*/ 	.byte	0x00, 0xf0, 0x21, 0x00


	//----- nvinfo : EIATTR_KPARAM_INFO
	.align		4
.L_3337:
        /*0018*/ 	.byte	0x04, 0x17
        /*001a*/ 	.short	(.L_3339 - .L_3338)
.L_3338:
        /*001c*/ 	.word	0x00000000
        /*0020*/ 	.short	0x0002
        /*0022*/ 	.short	0x0020
        /*0024*/ 	.byte	0x00, 0xf0, 0x21, 0x00


	//----- nvinfo : EIATTR_KPARAM_INFO
	.align		4
.L_3339:
        /*0028*/ 	.byte	0x04, 0x17
        /*002a*/ 	.short	(.L_3341 - .L_3340)
.L_3340:
        /*002c*/ 	.word	0x00000000
        /*0030*/ 	.short	0x0001
        /*0032*/ 	.short	0x0010
        /*0034*/ 	.byte	0x00, 0xf0, 0x41, 0x00


	//----- nvinfo : EIATTR_KPARAM_INFO
	.align		4
.L_3341:
        /*0038*/ 	.byte	0x04, 0x17
        /*003a*/ 	.short	(.L_3343 - .L_3342)
.L_3342:
        /*003c*/ 	.word	0x00000000
        /*0040*/ 	.short	0x0000
        /*0042*/ 	.short	0x0000
        /*0044*/ 	.byte	0x00, 0xf0, 0x41, 0x00


	//----- nvinfo : EIATTR_SPARSE_MMA_MASK
	.align		4
.L_3343:
        /*0048*/ 	.byte	0x03, 0x50
        /*004a*/ 	.short	0x0000


	//----- nvinfo : EIATTR_MAXREG_COUNT
	.align		4
        /*004c*/ 	.byte	0x03, 0x1b
        /*004e*/ 	.short	0x00ff


	//----- nvinfo : EIATTR_EXTERNS
	.align		4
        /*0050*/ 	.byte	0x04, 0x0f
        /*0052*/ 	.short	(.L_3345 - .L_3344)


	//   ....[0]....
	.align		4
.L_3344:
        /*0054*/ 	.word	index@(__assertfail)


	//----- nvinfo : EIATTR_MERCURY_ISA_VERSION
	.align		4
.L_3345:
        /*0058*/ 	.byte	0x03, 0x5f
        /*005a*/ 	.short	0x0101


	//----- nvinfo : EIATTR_COOP_GROUP_MASK_REGIDS
	.align		4
        /*005c*/ 	.byte	0x04, 0x29
        /*005e*/ 	.short	(.L_3347 - .L_3346)


	//   ....[0]....
.L_3346:
        /*0060*/ 	.word	0xffffffff


	//   ....[1]....
        /*0064*/ 	.word	0xffffffff


	//   ....[2]....
        /*0068*/ 	.word	0xffffffff


	//   ....[3]....
        /*006c*/ 	.word	0xffffffff


	//   ....[4]....
        /*0070*/ 	.word	0xffffffff


	//   ....[5]....
        /*0074*/ 	.word	0xffffffff


	//   ....[6]....
        /*0078*/ 	.word	0xffffffff


	//   ....[7]....
        /*007c*/ 	.word	0xffffffff


	//   ....[8]....
        /*0080*/ 	.word	0xffffffff


	//   ....[9]....
        /*0084*/ 	.word	0xffffffff


	//   ....[10]....
        /*0088*/ 	.word	0xffffffff


	//   ....[11]....
        /*008c*/ 	.word	0xffffffff


	//   ....[12]....
        /*0090*/ 	.word	0xffffffff


	//   ....[13]....
        /*0094*/ 	.word	0xffffffff


	//   ....[14]....
        /*0098*/ 	.word	0xffffffff


	//   ....[15]....
        /*009c*/ 	.word	0xffffffff


	//   ....[16]....
        /*00a0*/ 	.word	0xffffffff


	//   ....[17]....
        /*00a4*/ 	.word	0xffffffff


	//   ....[18]....
        /*00a8*/ 	.word	0xffffffff


	//   ....[19]....
        /*00ac*/ 	.word	0xffffffff


	//   ....[20]....
        /*00b0*/ 	.word	0xffffffff


	//   ....[21]....
        /*00b4*/ 	.word	0xffffffff


	//   ....[22]....
        /*00b8*/ 	.word	0xffffffff


	//   ....[23]....
        /*00bc*/ 	.word	0xffffffff


	//   ....[24]....
        /*00c0*/ 	.word	0xffffffff


	//   ....[25]....
        /*00c4*/ 	.word	0xffffffff


	//   ....[26]....
        /*00c8*/ 	.word	0xffffffff


	//   ....[27]....
        /*00cc*/ 	.word	0xffffffff


	//   ....[28]....
        /*00d0*/ 	.word	0xffffffff


	//   ....[29]....
        /*00d4*/ 	.word	0xffffffff


	//   ....[30]....
        /*00d8*/ 	.word	0x0500000f


	//   ....[31]....
        /*00dc*/ 	.word	0x0500000f


	//   ....[32]....
        /*00e0*/ 	.word	0x0500000f


	//   ....[33]....
        /*00e4*/ 	.word	0x0500000f


	//   ....[34]....
        /*00e8*/ 	.word	0x0500000f


	//   ....[35]....
        /*00ec*/ 	.word	0x0500000f


	//   ....[36]....
        /*00f0*/ 	.word	0x0500000f


	//   ....[37]....
        /*00f4*/ 	.word	0x0500000f


	//   ....[38]....
        /*00f8*/ 	.word	0x0500000f


	//   ....[39]....
        /*00fc*/ 	.word	0x0500000f


	//   ....[40]....
        /*0100*/ 	.word	0x0500000f


	//   ....[41]....
        /*0104*/ 	.word	0x0500000f


	//   ....[42]....
        /*0108*/ 	.word	0x0500000f


	//   ....[43]....
        /*010c*/ 	.word	0x0500000f


	//   ....[44]....
        /*0110*/ 	.word	0x0500000f


	//   ....[45]....
        /*0114*/ 	.word	0x0500000f


	//   ....[46]....
        /*0118*/ 	.word	0x0500000f


	//   ....[47]....
        /*011c*/ 	.word	0x0500000f


	//   ....[48]....
        /*0120*/ 	.word	0x0500000f


	//   ....[49]....
        /*0124*/ 	.word	0x0500000f


	//   ....[50]....
        /*0128*/ 	.word	0x0500000f


	//   ....[51]....
        /*012c*/ 	.word	0x0500000f


	//   ....[52]....
        /*0130*/ 	.word	0x0500000f


	//   ....[53]....
        /*0134*/ 	.word	0x0500000f


	//   ....[54]....
        /*0138*/ 	.word	0x0500000f


	//   ....[55]....
        /*013c*/ 	.word	0x0500000f


	//   ....[56]....
        /*0140*/ 	.word	0x0500000f


	//   ....[57]....
        /*0144*/ 	.word	0x0500000f


	//   ....[58]....
        /*0148*/ 	.word	0x0500000f


	//   ....[59]....
        /*014c*/ 	.word	0x0500000f


	//----- nvinfo : EIATTR_COOP_GROUP_INSTR_OFFSETS
	.align		4
.L_3347:
        /*0150*/ 	.byte	0x04, 0x28
        /*0152*/ 	.short	(.L_3349 - .L_3348)


	//   ....[0]....
.L_3348:
        /*0154*/ 	.word	0x00000610


	//   ....[1]....
        /*0158*/ 	.word	0x00000650


	//   ....[2]....
        /*015c*/ 	.word	0x00000670


	//   ....[3]....
        /*0160*/ 	.word	0x00000690


	//   ....[4]....
        /*0164*/ 	.word	0x000006b0


	//   ....[5]....
        /*0168*/ 	.word	0x00000770


	//   ....[6]....
        /*016c*/ 	.word	0x00000790


	//   ....[7]....
        /*0170*/ 	.word	0x000007b0


	//   ....[8]....
        /*0174*/ 	.word	0x000007d0


	//   ....[9]....
        /*0178*/ 	.word	0x000007f0


	//   ....[10]....
        /*017c*/ 	.word	0x00000ae0


	//   ....[11]....
        /*0180*/ 	.word	0x00000b20


	//   ....[12]....
        /*0184*/ 	.word	0x00000b40


	//   ....[13]....
        /*0188*/ 	.word	0x00000b60


	//   ....[14]....
        /*018c*/ 	.word	0x00000b80


	//   ....[15]....
        /*0190*/ 	.word	0x00000c40


	//   ....[16]....
        /*0194*/ 	.word	0x00000c60


	//   ....[17]....
        /*0198*/ 	.word	0x00000c80


	//   ....[18]....
        /*019c*/ 	.word	0x00000ca0


	//   ....[19]....
        /*01a0*/ 	.word	0x00000cc0


	//   ....[20]....
        /*01a4*/ 	.word	0x00000f40


	//   ....[21]....
        /*01a8*/ 	.word	0x00000f80


	//   ....[22]....
        /*01ac*/ 	.word	0x00000fa0


	//   ....[23]....
        /*01b0*/ 	.word	0x00000fc0


	//   ....[24]....
        /*01b4*/ 	.word	0x00000fe0


	//   ....[25]....
        /*01b8*/ 	.word	0x000010a0


	//   ....[26]....
        /*01bc*/ 	.word	0x000010c0


	//   ....[27]....
        /*01c0*/ 	.word	0x000010e0


	//   ....[28]....
        /*01c4*/ 	.word	0x00001100


	//   ....[29]....
        /*01c8*/ 	.word	0x00001120


	//   ....[30]....
        /*01cc*/ 	.word	0x00001360


	//   ....[31]....
        /*01d0*/ 	.word	0x000013c0


	//   ....[32]....
        /*01d4*/ 	.word	0x00001430


	//   ....[33]....
        /*01d8*/ 	.word	0x00001490


	//   ....[34]....
        /*01dc*/ 	.word	0x00001500


	//   ....[35]....
        /*01e0*/ 	.word	0x000015f0


	//   ....[36]....
        /*01e4*/ 	.word	0x00001650


	//   ....[37]....
        /*01e8*/ 	.word	0x000016b0


	//   ....[38]....
        /*01ec*/ 	.word	0x00001710


	//   ....[39]....
        /*01f0*/ 	.word	0x00001770


	//   ....[40]....
        /*01f4*/ 	.word	0x000017f0


	//   ....[41]....
        /*01f8*/ 	.word	0x00001880


	//   ....[42]....
        /*01fc*/ 	.word	0x000018e0


	//   ....[43]....
        /*0200*/ 	.word	0x00001950


	//   ....[44]....
        /*0204*/ 	.word	0x000019b0


	//   ....[45]....
        /*0208*/ 	.word	0x00001aa0


	//   ....[46]....
        /*020c*/ 	.word	0x00001b00


	//   ....[47]....
        /*0210*/ 	.word	0x00001b60


	//   ....[48]....
        /*0214*/ 	.word	0x00001bc0


	//   ....[49]....
        /*0218*/ 	.word	0x00001c20


	//   ....[50]....
        /*021c*/ 	.word	0x00001ca0


	//   ....[51]....
        /*0220*/ 	.word	0x00001d30


	//   ....[52]....
        /*0224*/ 	.word	0x00001d90


	//   ....[53]....
        /*0228*/ 	.word	0x00001e00


	//   ....[54]....
        /*022c*/ 	.word	0x00001e60


	//   ....[55]....
        /*0230*/ 	.word	0x00001f50


	//   ....[56]....
        /*0234*/ 	.word	0x00001fb0


	//   ....[57]....
        /*0238*/ 	.word	0x00002010


	//   ....[58]....
        /*023c*/ 	.word	0x00002070


	//   ....[59]....
        /*0240*/ 	.word	0x000020d0


	//----- nvinfo : EIATTR_VRC_CTA_INIT_COUNT
	.align		4
.L_3349:
        /*0244*/ 	.byte	0x02, 0x4a
	.zero		1
	.zero		1


	//----- nvinfo : EIATTR_SYSCALL_OFFSETS
	.align		4
        /*0248*/ 	.byte	0x04, 0x46
        /*024a*/ 	.short	(.L_3351 - .L_3350)


	//   ....[0]....
.L_3350:
        /*024c*/ 	.word	0x00000170


	//----- nvinfo : EIATTR_EXIT_INSTR_OFFSETS
	.align		4
.L_3351:
        /*0250*/ 	.byte	0x04, 0x1c
        /*0252*/ 	.short	(.L_3353 - .L_3352)


	//   ....[0]....
.L_3352:
        /*0254*/ 	.word	0x00000220


	//   ....[1]....
        /*0258*/ 	.word	0x000009f0


	//   ....[2]....
        /*025c*/ 	.word	0x00001310


	//----- nvinfo : EIATTR_CRS_STACK_SIZE
	.align		4
.L_3353:
        /*0260*/ 	.byte	0x04, 0x1e
        /*0262*/ 	.short	(.L_3355 - .L_3354)
.L_3354:
        /*0264*/ 	.word	0x00000000


	//----- nvinfo : EIATTR_CBANK_PARAM_SIZE
	.align		4
.L_3355:
        /*0268*/ 	.byte	0x03, 0x19
        /*026a*/ 	.short	0x0030


	//----- nvinfo : EIATTR_PARAM_CBANK
	.align		4
        /*026c*/ 	.byte	0x04, 0x0a
        /*026e*/ 	.short	(.L_3357 - .L_3356)
	.align		4
.L_3356:
        /*0270*/ 	.word	index@(.nv.constant0._Z15SoftmaxWarpImplI10DirectLoadIffE11DirectStoreIffEfLi1ELi1ELi32ELi1ELb0EL9Algorithm0EEvT_T0_ll)
        /*0274*/ 	.short	0x0380
        /*0276*/ 	.short	0x0030


	//----- nvinfo : EIATTR_SW_WAR
	.align		4
.L_3357:
        /*0278*/ 	.byte	0x04, 0x36
        /*027a*/ 	.short	(.L_3359 - .L_3358)
.L_3358:
        /*027c*/ 	.word	0x00000008
.L_3359:


//--------------------- .nv.info._Z15SoftmaxWarpImplI10DirectLoadIffE11DirectStoreIffEfLi1ELi1ELi32ELi2ELb1EL9Algorithm0EEvT_T0_ll --------------------------
	.section	.nv.info._Z15SoftmaxWarpImplI10DirectLoadIffE11DirectStoreIffEfLi1ELi1ELi32ELi2ELb1EL9Algorithm0EEvT_T0_ll,"",@"SHT_CUDA_INFO"
	.sectionflags	@""
	.align	4


	//----- nvinfo : EIATTR_CUDA_API_VERSION
	.align		4
        /*0000*/ 	.byte	0x04, 0x37
        /*0002*/ 	.short	(.L_3361 - .L_3360)
.L_3360:
        /*0004*/ 	.word	0x00000082


	//----- nvinfo : EIATTR_KPARAM_INFO
	.align		4
.L_3361:
        /*0008*/ 	.byte	0x04, 0x17
        /*000a*/ 	.short	(.L_3363 - .L_3362)
.L_3362:
        /*000c*/ 	.word	0x00000000
        /*0010*/ 	.short	0x0003
        /*0012*/ 	.short	0x0028
        /*0014*/ 	.byte	0x00, 0xf0, 0x21, 0x00


	//----- nvinfo : EIATTR_KPARAM_INFO
	.align		4
.L_3363:
        /*0018*/ 	.byte	0x04, 0x17
        /*001a*/ 	.short	(.L_3365 - .L_3364)
.L_3364:
        /*001c*/ 	.word	0x00000000
        /*0020*/ 	.short	0x0002
        /*0022*/ 	.short	0x0020
        /*0024*/ 	.byte	0x00, 0xf0, 0x21, 0x00


	//----- nvinfo : EIATTR_KPARAM_INFO
	.align		4
.L_3365:
        /*0028*/ 	.byte	0x04, 0x17
        /*002a*/ 	.short	(.L_3367 - .L_3366)
.L_3366:
        /*002c*/ 	.word	0x00000000
        /*0030*/ 	.short	0x0001
        /*0032*/ 	.short	0x0010
        /*0034*/ 	.byte	0x00, 0xf0, 0x41, 0x00


	//----- nvinfo : EIATTR_KPARAM_INFO
	.align		4
.L_3367:
        /*0038*/ 	.byte	0x04, 0x17
        /*003a*/ 	.short	(.L_3369 - .L_3368)
.L_3368:
        /*003c*/ 	.word	0x00000000
        /*0040*/ 	.short	0x0000
        /*0042*/ 	.short	0x0000
        /*0044*/ 	.byte	0x00, 0xf0, 0x41, 0x00


	//----- nvinfo : EIATTR_SPARSE_MMA_MASK
	.align		4
.L_3369:
        /*0048*/ 	.byte	0x03, 0x50
        /*004a*/ 	.short	0x0000


	//----- nvinfo : EIATTR_MAXREG_COUNT
	.align		4
        /*004c*/ 	.byte	0x03, 0x1b
        /*004e*/ 	.short	0x00ff


	//----- nvinfo : EIATTR_EXTERNS
	.align		4
        /*0050*/ 	.byte	0x04, 0x0f
        /*0052*/ 	.short	(.L_3371 - .L_3370)


	//   ....[0]....
	.align		4
.L_3370:
        /*0054*/ 	.word	index@(__assertfail)


	//----- nvinfo : EIATTR_MERCURY_ISA_VERSION
	.align		4
.L_3371:
        /*0058*/ 	.byte	0x03, 0x5f
        /*005a*/ 	.short	0x0101


	//----- nvinfo : EIATTR_COOP_GROUP_MASK_REGIDS
	.align		4
        /*005c*/ 	.byte	0x04, 0x29
        /*005e*/ 	.short	(.L_3373 - .L_3372)


	//   ....[0]....
.L_3372:
        /*0060*/ 	.word	0xffffffff


	//   ....[1]....
        /*0064*/ 	.word	0xffffffff


	//   ....[2]....
        /*0068*/ 	.word	0xffffffff


	//   ....[3]....
        /*006c*/ 	.word	0xffffffff


	//   ....[4]....
        /*0070*/ 	.word	0xffffffff


	//   ....[5]....
        /*0074*/ 	.word	0xffffffff


	//   ....[6]....
        /*0078*/ 	.word	0xffffffff


	//   ....[7]....
        /*007c*/ 	.word	0xffffffff


	//   ....[8]....
        /*0080*/ 	.word	0xffffffff


	//   ....[9]....
        /*0084*/ 	.word	0xffffffff


	//   ....[10]....
        /*0088*/ 	.word	0xffffffff


	//   ....[11]....
        /*008c*/ 	.word	0xffffffff


	//   ....[12]....
        /*0090*/ 	.word	0xffffffff


	//   ....[13]....
        /*0094*/ 	.word	0xffffffff


	//   ....[14]....
        /*0098*/ 	.word	0xffffffff


	//   ....[15]....
        /*009c*/ 	.word	0xffffffff


	//   ....[16]....
        /*00a0*/ 	.word	0xffffffff


	//   ....[17]....
        /*00a4*/ 	.word	0xffffffff


	//   ....[18]....
        /*00a8*/ 	.word	0xffffffff


	//   ....[19]....
        /*00ac*/ 	.word	0xffffffff


	//   ....[20]....
        /*00b0*/ 	.word	0x0500000f


	//   ....[21]....
        /*00b4*/ 	.word	0x0500000f


	//   ....[22]....
        /*00b8*/ 	.word	0x0500000f


	//   ....[23]....
        /*00bc*/ 	.word	0x0500000f


	//   ....[24]....
        /*00c0*/ 	.word	0x0500000f


	//   ....[25]....
        /*00c4*/ 	.word	0x0500000f


	//   ....[26]....
        /*00c8*/ 	.word	0x0500000f


	//   ....[27]....
        /*00cc*/ 	.word	0x0500000f


	//   ....[28]....
        /*00d0*/ 	.word	0x0500000f


	//   ....[29]....
        /*00d4*/ 	.word	0x0500000f


	//   ....[30]....
        /*00d8*/ 	.word	0x0500000f


	//   ....[31]....
        /*00dc*/ 	.word	0x0500000f


	//   ....[32]....
        /*00e0*/ 	.word	0x0500000f


	//   ....[33]....
        /*00e4*/ 	.word	0x0500000f


	//   ....[34]....
        /*00e8*/ 	.word	0x0500000f


	//   ....[35]....
        /*00ec*/ 	.word	0x0500000f


	//   ....[36]....
        /*00f0*/ 	.word	0x0500000f


	//   ....[37]....
        /*00f4*/ 	.word	0x0500000f


	//   ....[38]....
        /*00f8*/ 	.word	0x0500000f


	//   ....[39]....
        /*00fc*/ 	.word	0x0500000f


	//----- nvinfo : EIATTR_COOP_GROUP_INSTR_OFFSETS
	.align		4
.L_3373:
        /*0100*/ 	.byte	0x04, 0x28
        /*0102*/ 	.short	(.L_3375 - .L_3374)


	//   ....[0]....
.L_3374:
        /*0104*/ 	.word	0x000004c0


	//   ....[1]....
        /*0108*/ 	.word	0x000004d0


	//   ....[2]....
        /*010c*/ 	.word	0x00000500


	//   ....[3]....
        /*0110*/ 	.word	0x00000510


	//   ....[4]....
        /*0114*/ 	.word	0x00000550


	//   ....[5]....
        /*0118*/ 	.word	0x00000560


	//   ....[6]....
        /*011c*/ 	.word	0x000005a0


	//   ....[7]....
        /*0120*/ 	.word	0x000005b0


	//   ....[8]....
        /*0124*/ 	.word	0x000005e0


	//   ....[9]....
        /*0128*/ 	.word	0x000005f0


	//   ....[10]....
        /*012c*/ 	.word	0x00000750


	//   ....[11]....
        /*0130*/ 	.word	0x00000770


	//   ....[12]....
        /*0134*/ 	.word	0x00000790


	//   ....[13]....
        /*0138*/ 	.word	0x000007b0


	//   ....[14]....
        /*013c*/ 	.word	0x000007d0


	//   ....[15]....
        /*0140*/ 	.word	0x000007f0


	//   ....[16]....
        /*0144*/ 	.word	0x00000810


	//   ....[17]....
        /*0148*/ 	.word	0x00000830


	//   ....[18]....
        /*014c*/ 	.word	0x00000850


	//   ....[19]....
        /*0150*/ 	.word	0x00000870


	//   ....[20]....
        /*0154*/ 	.word	0x00000ce0


	//   ....[21]....
        /*0158*/ 	.word	0x00000d60


	//   ....[22]....
        /*015c*/ 	.word	0x00000dc0


	//   ....[23]....
        /*0160*/ 	.word	0x00000e20


	//   ....[24]....
        /*0164*/ 	.word	0x00000e80


	//   ....[25]....
        /*0168*/ 	.word	0x00000ee0


	//   ....[26]....
        /*016c*/ 	.word	0x00000fa0


	//   ....[27]....
        /*0170*/ 	.word	0x00001070


	//   ....[28]....
        /*0174*/ 	.word	0x00001100


	//   ....[29]....
        /*0178*/ 	.word	0x00001170


	//   ....[30]....
        /*017c*/ 	.word	0x000011d0


	//   ....[31]....
        /*0180*/ 	.word	0x00001260


	//   ....[32]....
        /*0184*/ 	.word	0x00001300


	//   ....[33]....
        /*0188*/ 	.word	0x00001380


	//   ....[34]....
        /*018c*/ 	.word	0x00001400


	//   ....[35]....
        /*0190*/ 	.word	0x00001460


	//   ....[36]....
        /*0194*/ 	.word	0x000014e0


	//   ....[37]....
        /*0198*/ 	.word	0x00001550


	//   ....[38]....
        /*019c*/ 	.word	0x000015c0


	//   ....[39]....
        /*01a0*/ 	.word	0x00001630


	//----- nvinfo : EIATTR_VRC_CTA_INIT_COUNT
	.align		4
.L_3375:
        /*01a4*/ 	.byte	0x02, 0x4a
	.zero		1
	.zero		1


	//----- nvinfo : EIATTR_SYSCALL_OFFSETS
	.align		4
        /*01a8*/ 	.byte	0x04, 0x46
        /*01aa*/ 	.short	(.L_3377 - .L_3376)


	//   ....[0]....
.L_3376:
        /*01ac*/ 	.word	0x00000170


	//----- nvinfo : EIATTR_EXIT_INSTR_OFFSETS
	.align		4
.L_3377:
        /*01b0*/ 	.byte	0x04, 0x1c
        /*01b2*/ 	.short	(.L_3379 - .L_3378)


	//   ....[0]....
.L_3378:
        /*01b4*/ 	.word	0x00000230


	//   ....[1]....
        /*01b8*/ 	.word	0x00000c80


	//----- nvinfo : EIATTR_CRS_STACK_SIZE
	.align		4
.L_3379:
        /*01bc*/ 	.byte	0x04, 0x1e
        /*01be*/ 	.short	(.L_3381 - .L_3380)
.L_3380:
        /*01c0*/ 	.word	0x00000000


	//----- nvinfo : EIATTR_CBANK_PARAM_SIZE
	.align		4
.L_3381:
        /*01c4*/ 	.byte	0x03, 0x19
        /*01c6*/ 	.short	0x0030


	//----- nvinfo : EIATTR_PARAM_CBANK
	.align		4
        /*01c8*/ 	.byte	0x04, 0x0a
        /*01ca*/ 	.short	(.L_3383 - .L_3382)
	.align		4
.L_3382:
        /*01cc*/ 	.word	index@(.nv.constant0._Z15SoftmaxWarpImplI10DirectLoadIffE11DirectStoreIffEfLi1ELi1ELi32ELi2ELb1EL9Algorithm0EEvT_T0_ll)
        /*01d0*/ 	.short	0x0380
        /*01d2*/ 	.short	0x0030


	//----- nvinfo : EIATTR_SW_WAR
	.align		4
.L_3383:
        /*01d4*/ 	.byte	0x04, 0x36
        /*01d6*/ 	.short	(.L_3385 - .L_3384)
.L_3384:
        /*01d8*/ 	.word	0x00000008
.L_3385:


//--------------------- .nv.info._Z15SoftmaxWarpImplI10DirectLoadIffE11DirectStoreIffEfLi1ELi1ELi32ELi2ELb0EL9Algorithm0EEvT_T0_ll --------------------------
	.section	.nv.info._Z15SoftmaxWarpImplI10DirectLoadIffE11DirectStoreIffEfLi1ELi1ELi32ELi2ELb0EL9Algorithm0EEvT_T0_ll,"",@"SHT_CUDA_INFO"
	.sectionflags	@""
	.align	4


	//----- nvinfo : EIATTR_CUDA_API_VERSION
	.align		4
        /*0000*/ 	.byte	0x04, 0x37
        /*0002*/ 	.short	(.L_3387 - .L_3386)
.L_3386:
        /*0004*/ 	.word	0x00000082


	//----- nvinfo : EIATTR_KPARAM_INFO
	.align		4
.L_3387:
        /*0008*/ 	.byte	0x04, 0x17
        /*000a*/ 	.short	(.L_3389 - .L_3388)
.L_3388:
        /*000c*/ 	.word	0x00000000
        /*0010*/ 	.short	0x0003
        /*0012*/ 	.short	0x0028
        /*0014*/ 	.byte	0x00, 0xf0, 0x21, 0x00


	//----- nvinfo : EIATTR_KPARAM_INFO
	.align		4
.L_3389:
        /*0018*/ 	.byte	0x04, 0x17
        /*001a*/ 	.short	(.L_3391 - .L_3390)
.L_3390:
        /*001c*/ 	.word	0x00000000
        /*0020*/ 	.short	0x0002
        /*0022*/ 	.short	0x0020
        /*0024*/ 	.byte	0x00, 0xf0, 0x21, 0x00


	//----- nvinfo : EIATTR_KPARAM_INFO
	.align		4
.L_3391:
        /*0028*/ 	.byte	0x04, 0x17
        /*002a*/ 	.short	(.L_3393 - .L_3392)
.L_3392:
        /*002c*/ 	.word	0x00000000
        /*0030*/ 	.short	0x0001
        /*0032*/ 	.short	0x0010
        /*0034*/ 	.byte	0x00, 0xf0, 0x41, 0x00


	//----- nvinfo : EIATTR_KPARAM_INFO
	.align		4
.L_3393:
        /*0038*/ 	.byte	0x04, 0x17
        /*003a*/ 	.short	(.L_3395 - .L_3394)
.L_3394:
        /*003c*/ 	.word	0x00000000
        /*0040*/ 	.short	0x0000
        /*0042*/ 	.short	0x0000
        /*0044*/ 	.byte	0x00, 0xf0, 0x41, 0x00


	//----- nvinfo : EIATTR_SPARSE_MMA_MASK
	.align		4
.L_3395:
        /*0048*/ 	.byte	0x03, 0x50
        /*004a*/ 	.short	0x0000


	//----- nvinfo : EIATTR_MAXREG_COUNT
	.align		4
        /*004c*/ 	.byte	0x03, 0x1b
        /*004e*/ 	.short	0x00ff


	//----- nvinfo : EIATTR_EXTERNS
	.align		4
        /*0050*/ 	.byte	0x04, 0x0f
        /*0052*/ 	.short	(.L_3397 - .L_3396)


	//   ....[0]....
	.align		4
.L_3396:
        /*0054*/ 	.word	index@(__assertfail)


	//----- nvinfo : EIATTR_MERCURY_ISA_VERSION
	.align		4
.L_3397:
        /*0058*/ 	.byte	0x03, 0x5f
        /*005a*/ 	.short	0x0101


	//----- nvinfo : EIATTR_COOP_GROUP_MASK_REGIDS
	.align		4
        /*005c*/ 	.byte	0x04, 0x29
        /*005e*/ 	.short	(.L_3399 - .L_3398)


	//   ....[0]....
.L_3398:
        /*0060*/ 	.word	0xffffffff


	//   ....[1]....
        /*0064*/ 	.word	0xffffffff


	//   ....[2]....
        /*0068*/ 	.word	0xffffffff


	//   ....[3]....
        /*006c*/ 	.word	0xffffffff


	//   ....[4]....
        /*0070*/ 	.word	0xffffffff


	//   ....[5]....
        /*0074*/ 	.word	0xffffffff


	//   ....[6]....
        /*0078*/ 	.word	0xffffffff


	//   ....[7]....
        /*007c*/ 	.word	0xffffffff


	//   ....[8]....
        /*0080*/ 	.word	0xffffffff


	//   ....[9]....
        /*0084*/ 	.word	0xffffffff


	//   ....[10]....
        /*0088*/ 	.word	0xffffffff


	//   ....[11]....
        /*008c*/ 	.word	0xffffffff


	//   ....[12]....
        /*0090*/ 	.word	0xffffffff


	//   ....[13]....
        /*0094*/ 	.word	0xffffffff


	//   ....[14]....
        /*0098*/ 	.word	0xffffffff


	//   ....[15]....
        /*009c*/ 	.word	0xffffffff


	//   ....[16]....
        /*00a0*/ 	.word	0xffffffff


	//   ....[17]....
        /*00a4*/ 	.word	0xffffffff


	//   ....[18]....
        /*00a8*/ 	.word	0xffffffff


	//   ....[19]....
        /*00ac*/ 	.word	0xffffffff


	//   ....[20]....
        /*00b0*/ 	.word	0x0500000f


	//   ....[21]....
        /*00b4*/ 	.word	0x0500000f


	//   ....[22]....
        /*00b8*/ 	.word	0x0500000f


	//   ....[23]....
        /*00bc*/ 	.word	0x0500000f


	//   ....[24]....
        /*00c0*/ 	.word	0x0500000f


	//   ....[25]....
        /*00c4*/ 	.word	0x0500000f


	//   ....[26]....
        /*00c8*/ 	.word	0x0500000f


	//   ....[27]....
        /*00cc*/ 	.word	0x0500000f


	//   ....[28]....
        /*00d0*/ 	.word	0x0500000f


	//   ....[29]....
        /*00d4*/ 	.word	0x0500000f


	//   ....[30]....
        /*00d8*/ 	.word	0x0500000f


	//   ....[31]....
        /*00dc*/ 	.word	0x0500000f


	//   ....[32]....
        /*00e0*/ 	.word	0x0500000f


	//   ....[33]....
        /*00e4*/ 	.word	0x0500000f


	//   ....[34]....
        /*00e8*/ 	.word	0x0500000f


	//   ....[35]....
        /*00ec*/ 	.word	0x0500000f


	//   ....[36]....
        /*00f0*/ 	.word	0x0500000f


	//   ....[37]....
        /*00f4*/ 	.word	0x0500000f


	//   ....[38]....
        /*00f8*/ 	.word	0x0500000f


	//   ....[39]....
        /*00fc*/ 	.word	0x0500000f


	//----- nvinfo : EIATTR_COOP_GROUP_INSTR_OFFSETS
	.align		4
.L_3399:
        /*0100*/ 	.byte	0x04, 0x28
        /*0102*/ 	.short	(.L_3401 - .L_3400)


	//   ....[0]....
.L_3400:
        /*0104*/ 	.word	0x000003c0


	//   ....[1]....
        /*0108*/ 	.word	0x000003f0


	//   ....[2]....
        /*010c*/ 	.word	0x00000420


	//   ....[3]....
        /*0110*/ 	.word	0x00000430


	//   ....[4]....
        /*0114*/ 	.word	0x00000460


	//   ....[5]....
        /*0118*/ 	.word	0x00000470


	//   ....[6]....
        /*011c*/ 	.word	0x000004a0


	//   ....[7]....
        /*0120*/ 	.word	0x000004b0


	//   ....[8]....
        /*0124*/ 	.word	0x000004e0


	//   ....[9]....
        /*0128*/ 	.word	0x000004f0


	//   ....[10]....
        /*012c*/ 	.word	0x00000650


	//   ....[11]....
        /*0130*/ 	.word	0x00000670


	//   ....[12]....
        /*0134*/ 	.word	0x00000690


	//   ....[13]....
        /*0138*/ 	.word	0x000006b0


	//   ....[14]....
        /*013c*/ 	.word	0x000006d0


	//   ....[15]....
        /*0140*/ 	.word	0x000006f0


	//   ....[16]....
        /*0144*/ 	.word	0x00000710


	//   ....[17]....
        /*0148*/ 	.word	0x00000730


	//   ....[18]....
        /*014c*/ 	.word	0x00000750


	//   ....[19]....
        /*0150*/ 	.word	0x00000770


	//   ....[20]....
        /*0154*/ 	.word	0x00000b00


	//   ....[21]....
        /*0158*/ 	.word	0x00000b80


	//   ....[22]....
        /*015c*/ 	.word	0x00000be0


	//   ....[23]....
        /*0160*/ 	.word	0x00000c40


	//   ....[24]....
        /*0164*/ 	.word	0x00000ca0


	//   ....[25]....
        /*0168*/ 	.word	0x00000d00


	//   ....[26]....
        /*016c*/ 	.word	0x00000db0


	//   ....[27]....
        /*0170*/ 	.word	0x00000e20


	//   ....[28]....
        /*0174*/ 	.word	0x00000e90


	//   ....[29]....
        /*0178*/ 	.word	0x00000f20


	//   ....[30]....
        /*017c*/ 	.word	0x00001000


	//   ....[31]....
        /*0180*/ 	.word	0x000010a0


	//   ....[32]....
        /*0184*/ 	.word	0x00001100


	//   ....[33]....
        /*0188*/ 	.word	0x00001180


	//   ....[34]....
        /*018c*/ 	.word	0x00001200


	//   ....[35]....
        /*0190*/ 	.word	0x00001260


	//   ....[36]....
        /*0194*/ 	.word	0x000012e0


	//   ....[37]....
        /*0198*/ 	.word	0x00001350


	//   ....[38]....
        /*019c*/ 	.word	0x000013c0


	//   ....[39]....
        /*01a0*/ 	.word	0x00001430


	//----- nvinfo : EIATTR_VRC_CTA_INIT_COUNT
	.align		4
.L_3401:
        /*01a4*/ 	.byte	0x02, 0x4a
	.zero		1
	.zero		1


	//----- nvinfo : EIATTR_SYSCALL_OFFSETS
	.align		4
        /*01a8*/ 	.byte	0x04, 0x46
        /*01aa*/ 	.short	(.L_3403 - .L_3402)


	//   ....[0]....
.L_3402:
        /*01ac*/ 	.word	0x00000160


	//----- nvinfo : EIATTR_EXIT_INSTR_OFFSETS
	.align		4
.L_3403:
        /*01b0*/ 	.byte	0x04, 0x1c
        /*01b2*/ 	.short	(.L_3405 - .L_3404)


	//   ....[0]....
.L_3404:
        /*01b4*/ 	.word	0x00000220


	//   ....[1]....
        /*01b8*/ 	.word	0x00000aa0


	//----- nvinfo : EIATTR_CRS_STACK_SIZE
	.align		4
.L_3405:
        /*01bc*/ 	.byte	0x04, 0x1e
        /*01be*/ 	.short	(.L_3407 - .L_3406)
.L_3406:
        /*01c0*/ 	.word	0x00000000


	//----- nvinfo : EIATTR_CBANK_PARAM_SIZE
	.align		4
.L_3407:
        /*01c4*/ 	.byte	0x03, 0x19
        /*01c6*/ 	.short	0x0030


	//----- nvinfo : EIATTR_PARAM_CBANK
	.align		4
        /*01c8*/ 	.byte	0x04, 0x0a
        /*01ca*/ 	.short	(.L_3409 - .L_3408)
	.align		4
.L_3408:
        /*01cc*/ 	.word	index@(.nv.constant0._Z15SoftmaxWarpImplI10DirectLoadIffE11DirectStoreIffEfLi1ELi1ELi32ELi2ELb0EL9Algorithm0EEvT_T0_ll)
        /*01d0*/ 	.short	0x0380
        /*01d2*/ 	.short	0x0030


	//----- nvinfo : EIATTR_SW_WAR
	.align		4
.L_3409:
        /*01d4*/ 	.byte	0x04, 0x36
        /*01d6*/ 	.short	(.L_3411 - .L_3410)
.L_3410:
        /*01d8*/ 	.word	0x00000008
.L_3411:


//--------------------- .nv.info._Z15SoftmaxWarpImplI10DirectLoadIffE11DirectStoreIffEfLi1ELi1ELi16ELi1ELb1EL9Algorithm0EEvT_T0_ll --------------------------
	.section	.nv.info._Z15SoftmaxWarpImplI10DirectLoadIffE11DirectStoreIffEfLi1ELi1ELi16ELi1ELb1EL9Algorithm0EEvT_T0_ll,"",@"SHT_CUDA_INFO"
	.sectionflags	@""
	.align	4


	//----- nvinfo : EIATTR_CUDA_API_VERSION
	.align		4
        /*0000*/ 	.byte	0x04, 0x37
        /*0002*/ 	.short	(.L_3413 - .L_3412)
.L_3412:
        /*0004*/ 	.word	0x00000082


	//----- nvinfo : EIATTR_KPARAM_INFO
	.align		4
.L_3413:
        /*0008*/ 	.byte	0x04, 0x17
        /*000a*/ 	.short	(.L_3415 - .L_3414)
.L_3414:
        /*000c*/ 	.word	0x00000000
        /*0010*/ 	.short	0x0003
        /*0012*/ 	.short	0x0028
        /*0014*/ 	.byte	0x00, 0xf0, 0x21, 0x00


	//----- nvinfo : EIATTR_KPARAM_INFO
	.align		4
.L_3415:
        /*0018*/ 	.byte	0x04, 0x17
        /*001a*/ 	.short	(.L_3417 - .L_3416)
.L_3416:
        /*001c*/ 	.word	0x00000000
        /*0020*/ 	.short	0x0002
        /*0022*/ 	.short	0x0020
        /*0024*/ 	.byte	0x00, 0xf0, 0x21, 0x00


	//----- nvinfo : EIATTR_KPARAM_INFO
	.align		4
.L_3417:
        /*0028*/ 	.byte	0x04, 0x17
        /*002a*/ 	.short	(.L_3419 - .L_3418)
.L_3418:
        /*002c*/ 	.word	0x00000000
        /*0030*/ 	.short	0x0001
        /*0032*/ 	.short	0x0010
        /*0034*/ 	.byte	0x00, 0xf0, 0x41, 0x00


	//----- nvinfo : EIATTR_KPARAM_INFO
	.align		4
.L_3419:
        /*0038*/ 	.byte	0x04, 0x17
        /*003a*/ 	.short	(.L_3421 - .L_3420)
.L_3420:
        /*003c*/ 	.word	0x00000000
        /*0040*/ 	.short	0x0000
        /*0042*/ 	.short	0x0000
        /*0044*/ 	.byte	0x00, 0xf0, 0x41, 0x00


	//----- nvinfo : EIATTR_SPARSE_MMA_MASK
	.align		4
.L_3421:
        /*0048*/ 	.byte	0x03, 0x50
        /*004a*/ 	.short	0x0000


	//----- nvinfo : EIATTR_MAXREG_COUNT
	.align		4
        /*004c*/ 	.byte	0x03, 0x1b
        /*004e*/ 	.short	0x00ff


	//----- nvinfo : EIATTR_EXTERNS
	.align		4
        /*0050*/ 	.byte	0x04, 0x0f
        /*0052*/ 	.short	(.L_3423 - .L_3422)


	//   ....[0]....
	.align		4
.L_3422:
        /*0054*/ 	.word	index@(__assertfail)


	//----- nvinfo : EIATTR_MERCURY_ISA_VERSION
	.align		4
.L_3423:
        /*0058*/ 	.byte	0x03, 0x5f
        /*005a*/ 	.short	0x0101


	//----- nvinfo : EIATTR_COOP_GROUP_MASK_REGIDS
	.align		4
        /*005c*/ 	.byte	0x04, 0x29
        /*005e*/ 	.short	(.L_3425 - .L_3424)


	//   ....[0]....
.L_3424:
        /*0060*/ 	.word	0xffffffff


	//   ....[1]....
        /*0064*/ 	.word	0xffffffff


	//   ....[2]....
        /*0068*/ 	.word	0xffffffff


	//   ....[3]....
        /*006c*/ 	.word	0xffffffff


	//   ....[4]....
        /*0070*/ 	.word	0xffffffff


	//   ....[5]....
        /*0074*/ 	.word	0xffffffff


	//   ....[6]....
        /*0078*/ 	.word	0xffffffff


	//   ....[7]....
        /*007c*/ 	.word	0xffffffff


	//   ....[8]....
        /*0080*/ 	.word	0xffffffff


	//   ....[9]....
        /*0084*/ 	.word	0xffffffff


	//   ....[10]....
        /*0088*/ 	.word	0xffffffff


	//   ....[11]....
        /*008c*/ 	.word	0xffffffff


	//   ....[12]....
        /*0090*/ 	.word	0xffffffff


	//   ....[13]....
        /*0094*/ 	.word	0xffffffff


	//   ....[14]....
        /*0098*/ 	.word	0xffffffff


	//   ....[15]....
        /*009c*/ 	.word	0xffffffff


	//   ....[16]....
        /*00a0*/ 	.word	0xffffffff


	//   ....[17]....
        /*00a4*/ 	.word	0xffffffff


	//   ....[18]....
        /*00a8*/ 	.word	0xffffffff


	//   ....[19]....
        /*00ac*/ 	.word	0xffffffff


	//   ....[20]....
        /*00b0*/ 	.word	0xffffffff


	//   ....[21]....
        /*00b4*/ 	.word	0xffffffff


	//   ....[22]....
        /*00b8*/ 	.word	0xffffffff


	//   ....[23]....
        /*00bc*/ 	.word	0xffffffff


	//   ....[24]....
        /*00c0*/ 	.word	0x0500000f


	//   ....[25]....
        /*00c4*/ 	.word	0x0500000f


	//   ....[26]....
        /*00c8*/ 	.word	0x0500000f


	//   ....[27]....
        /*00cc*/ 	.word	0x0500000f


	//   ....[28]....
        /*00d0*/ 	.word	0x0500000f


	//   ....[29]....
        /*00d4*/ 	.word	0x0500000f


	//   ....[30]....
        /*00d8*/ 	.word	0x0500000f


	//   ....[31]....
        /*00dc*/ 	.word	0x0500000f


	//   ....[32]....
        /*00e0*/ 	.word	0x0500000f


	//   ....[33]....
        /*00e4*/ 	.word	0x0500000f


	//   ....[34]....
        /*00e8*/ 	.word	0x0500000f


	//   ....[35]....
        /*00ec*/ 	.word	0x0500000f


	//   ....[36]....
        /*00f0*/ 	.word	0x0500000f


	//   ....[37]....
        /*00f4*/ 	.word	0x0500000f


	//   ....[38]....
        /*00f8*/ 	.word	0x0500000f


	//   ....[39]....
        /*00fc*/ 	.word	0x0500000f


	//   ....[40]....
        /*0100*/ 	.word	0x0500000f


	//   ....[41]....
        /*0104*/ 	.word	0x0500000f


	//   ....[42]....
        /*0108*/ 	.word	0x0500000f


	//   ....[43]....
        /*010c*/ 	.word	0x0500000f


	//   ....[44]....
        /*0110*/ 	.word	0x0500000f


	//   ....[45]....
        /*0114*/ 	.word	0x0500000f


	//   ....[46]....
        /*0118*/ 	.word	0x0500000f


	//   ....[47]....
        /*011c*/ 	.word	0x0500000f


	//----- nvinfo : EIATTR_COOP_GROUP_INSTR_OFFSETS
	.align		4
.L_3425:
        /*0120*/ 	.byte	0x04, 0x28
        /*0122*/ 	.short	(.L_3427 - .L_3426)


	//   ....[0]....
.L_3426:
        /*0124*/ 	.word	0x00000690


	//   ....[1]....
        /*0128*/ 	.word	0x000006d0


	//   ....[2]....
        /*012c*/ 	.word	0x000006f0


	//   ....[3]....
        /*0130*/ 	.word	0x00000710


	//   ....[4]....
        /*0134*/ 	.word	0x000007d0


	//   ....[5]....
        /*0138*/ 	.word	0x000007f0


	//   ....[6]....
        /*013c*/ 	.word	0x00000810


	//   ....[7]....
        /*0140*/ 	.word	0x00000830


	//   ....[8]....
        /*0144*/ 	.word	0x00000ba0


	//   ....[9]....
        /*0148*/ 	.word	0x00000be0


	//   ....[10]....
        /*014c*/ 	.word	0x00000c00


	//   ....[11]....
        /*0150*/ 	.word	0x00000c20


	//   ....[12]....
        /*0154*/ 	.word	0x00000ce0


	//   ....[13]....
        /*0158*/ 	.word	0x00000d00


	//   ....[14]....
        /*015c*/ 	.word	0x00000d20


	//   ....[15]....
        /*0160*/ 	.word	0x00000d40


	//   ....[16]....
        /*0164*/ 	.word	0x00001080


	//   ....[17]....
        /*0168*/ 	.word	0x000010c0


	//   ....[18]....
        /*016c*/ 	.word	0x000010e0


	//   ....[19]....
        /*0170*/ 	.word	0x00001100


	//   ....[20]....
        /*0174*/ 	.word	0x000011c0


	//   ....[21]....
        /*0178*/ 	.word	0x000011e0


	//   ....[22]....
        /*017c*/ 	.word	0x00001200


	//   ....[23]....
        /*0180*/ 	.word	0x00001220


	//   ....[24]....
        /*0184*/ 	.word	0x000014b0


	//   ....[25]....
        /*0188*/ 	.word	0x00001510


	//   ....[26]....
        /*018c*/ 	.word	0x00001580


	//   ....[27]....
        /*0190*/ 	.word	0x000015e0


	//   ....[28]....
        /*0194*/ 	.word	0x000016d0


	//   ....[29]....
        /*0198*/ 	.word	0x00001730


	//   ....[30]....
        /*019c*/ 	.word	0x00001790


	//   ....[31]....
        /*01a0*/ 	.word	0x000017f0


	//   ....[32]....
        /*01a4*/ 	.word	0x00001870


	//   ....[33]....
        /*01a8*/ 	.word	0x00001900


	//   ....[34]....
        /*01ac*/ 	.word	0x00001960


	//   ....[35]....
        /*01b0*/ 	.word	0x000019d0


	//   ....[36]....
        /*01b4*/ 	.word	0x00001ac0


	//   ....[37]....
        /*01b8*/ 	.word	0x00001b20


	//   ....[38]....
        /*01bc*/ 	.word	0x00001b80


	//   ....[39]....
        /*01c0*/ 	.word	0x00001be0


	//   ....[40]....
        /*01c4*/ 	.word	0x00001c60


	//   ....[41]....
        /*01c8*/ 	.word	0x00001cf0


	//   ....[42]....
        /*01cc*/ 	.word	0x00001d50


	//   ....[43]....
        /*01d0*/ 	.word	0x00001dc0


	//   ....[44]....
        /*01d4*/ 	.word	0x00001eb0


	//   ....[45]....
        /*01d8*/ 	.word	0x00001f10


	//   ....[46]....
        /*01dc*/ 	.word	0x00001f70


	//   ....[47]....
        /*01e0*/ 	.word	0x00001fd0


	//----- nvinfo : EIATTR_VRC_CTA_INIT_COUNT
	.align		4
.L_3427:
        /*01e4*/ 	.byte	0x02, 0x4a
	.zero		1
	.zero		1


	//----- nvinfo : EIATTR_SYSCALL_OFFSETS
	.align		4
        /*01e8*/ 	.byte	0x04, 0x46
        /*01ea*/ 	.short	(.L_3429 - .L_3428)


	//   ....[0]....
.L_3428:
        /*01ec*/ 	.word	0x00000170


	//----- nvinfo : EIATTR_EXIT_INSTR_OFFSETS
	.align		4
.L_3429:
        /*01f0*/ 	.byte	0x04, 0x1c
        /*01f2*/ 	.short	(.L_3431 - .L_3430)


	//   ....[0]....
.L_3430:
        /*01f4*/ 	.word	0x00000220


	//   ....[1]....
        /*01f8*/ 	.word	0x00000a50


	//   ....[2]....
        /*01fc*/ 	.word	0x00001450


	//----- nvinfo : EIATTR_CRS_STACK_SIZE
	.align		4
.L_3431:
        /*0200*/ 	.byte	0x04, 0x1e
        /*0202*/ 	.short	(.L_3433 - .L_3432)
.L_3432:
        /*0204*/ 	.word	0x00000000


	//----- nvinfo : EIATTR_CBANK_PARAM_SIZE
	.align		4
.L_3433:
        /*0208*/ 	.byte	0x03, 0x19
        /*020a*/ 	.short	0x0030


	//----- nvinfo : EIATTR_PARAM_CBANK
	.align		4
        /*020c*/ 	.byte	0x04, 0x0a
        /*020e*/ 	.short	(.L_3435 - .L_3434)
	.align		4
.L_3434:
        /*0210*/ 	.word	index@(.nv.constant0._Z15SoftmaxWarpImplI10DirectLoadIffE11DirectStoreIffEfLi1ELi1ELi16ELi1ELb1EL9Algorithm0EEvT_T0_ll)
        /*0214*/ 	.short	0x0380
        /*0216*/ 	.short	0x0030


	//----- nvinfo : EIATTR_SW_WAR
	.align		4
.L_3435:
        /*0218*/ 	.byte	0x04, 0x36
        /*021a*/ 	.short	(.L_3437 - .L_3436)
.L_3436:
        /*021c*/ 	.word	0x00000008
.L_3437:


//--------------------- .nv.info._Z15SoftmaxWarpImplI10DirectLoadIffE11DirectStoreIffEfLi1ELi1ELi16ELi1ELb0EL9Algorithm0EEvT_T0_ll --------------------------
	.section	.nv.info._Z15SoftmaxWarpImplI10DirectLoadIffE11DirectStoreIffEfLi1ELi1ELi16ELi1ELb0EL9Algorithm0EEvT_T0_ll,"",@"SHT_CUDA_INFO"
	.sectionflags	@""
	.align	4


	//----- nvinfo : EIATTR_CUDA_API_VERSION
	.align		4
        /*0000*/ 	.byte	0x04, 0x37
        /*0002*/ 	.short	(.L_3439 - .L_3438)
.L_3438:
        /*0004*/ 	.word	0x00000082


	//----- nvinfo : EIATTR_KPARAM_INFO
	.align		4
.L_3439:
        /*0008*/ 	.byte	0x04, 0x17
        /*000a*/ 	.short	(.L_3441 - .L_3440)
.L_3440:
        /*000c*/ 	.word	0x00000000
        /*0010*/ 	.short	0x0003
        /*0012*/ 	.short	0x0028
        /*0014*/ 	.byte	0x00, 0xf0, 0x21, 0x00


	//----- nvinfo : EIATTR_KPARAM_INFO
	.align		4
.L_3441:
        /*0018*/ 	.byte	0x04, 0x17
        /*001a*/ 	.short	(.L_3443 - .L_3442)
.L_3442:
        /*001c*/ 	.word	0x00000000
        /*0020*/ 	.short	0x0002
        /*0022*/ 	.short	0x0020
        /*0024*/ 	.byte	0x00, 0xf0, 0x21, 0x00


	//----- nvinfo : EIATTR_KPARAM_INFO
	.align		4
.L_3443:
        /*0028*/ 	.byte	0x04, 0x17
        /*002a*/ 	.short	(.L_3445 - .L_3444)
.L_3444:
        /*002c*/ 	.word	0x00000000
        /*0030*/ 	.short	0x0001
        /*0032*/ 	.short	0x0010
        /*0034*/ 	.byte	0x00, 0xf0, 0x41, 0x00


	//----- nvinfo : EIATTR_KPARAM_INFO
	.align		4
.L_3445:
        /*0038*/ 	.byte	0x04, 0x17
        /*003a*/ 	.short	(.L_3447 - .L_3446)
.L_3446:
        /*003c*/ 	.word	0x00000000
        /*0040*/ 	.short	0x0000
        /*0042*/ 	.short	0x0000
        /*0044*/ 	.byte	0x00, 0xf0, 0x41, 0x00


	//----- nvinfo : EIATTR_SPARSE_MMA_MASK
	.align		4
.L_3447:
        /*0048*/ 	.byte	0x03, 0x50
        /*004a*/ 	.short	0x0000


	//----- nvinfo : EIATTR_MAXREG_COUNT
	.align		4
        /*004c*/ 	.byte	0x03, 0x1b
        /*004e*/ 	.short	0x00ff


	//----- nvinfo : EIATTR_EXTERNS
	.align		4
        /*0050*/ 	.byte	0x04, 0x0f
        /*0052*/ 	.short	(.L_3449 - .L_3448)


	//   ....[0]....
	.align		4
.L_3448:
        /*0054*/ 	.word	index@(__assertfail)


	//----- nvinfo : EIATTR_MERCURY_ISA_VERSION
	.align		4
.L_3449:
        /*0058*/ 	.byte	0x03, 0x5f
        /*005a*/ 	.short	0x0101


	//----- nvinfo : EIATTR_COOP_GROUP_MASK_REGIDS
	.align		4
        /*005c*/ 	.byte	0x04, 0x29
        /*005e*/ 	.short	(.L_3451 - .L_3450)


	//   ....[0]....
.L_3450:
        /*0060*/ 	.word	0xffffffff


	//   ....[1]....
        /*0064*/ 	.word	0xffffffff


	//   ....[2]....
        /*0068*/ 	.word	0xffffffff


	//   ....[3]....
        /*006c*/ 	.word	0xffffffff


	//   ....[4]....
        /*0070*/ 	.word	0xffffffff


	//   ....[5]....
        /*0074*/ 	.word	0xffffffff


	//   ....[6]....
        /*0078*/ 	.word	0xffffffff


	//   ....[7]....
        /*007c*/ 	.word	0xffffffff


	//   ....[8]....
        /*0080*/ 	.word	0xffffffff


	//   ....[9]....
        /*0084*/ 	.word	0xffffffff


	//   ....[10]....
        /*0088*/ 	.word	0xffffffff


	//   ....[11]....
        /*008c*/ 	.word	0xffffffff


	//   ....[12]....
        /*0090*/ 	.word	0xffffffff


	//   ....[13]....
        /*0094*/ 	.word	0xffffffff


	//   ....[14]....
        /*0098*/ 	.word	0xffffffff


	//   ....[15]....
        /*009c*/ 	.word	0xffffffff


	//   ....[16]....
        /*00a0*/ 	.word	0xffffffff


	//   ....[17]....
        /*00a4*/ 	.word	0xffffffff


	//   ....[18]....
        /*00a8*/ 	.word	0xffffffff


	//   ....[19]....
        /*00ac*/ 	.word	0xffffffff


	//   ....[20]....
        /*00b0*/ 	.word	0xffffffff


	//   ....[21]....
        /*00b4*/ 	.word	0xffffffff


	//   ....[22]....
        /*00b8*/ 	.word	0xffffffff


	//   ....[23]....
        /*00bc*/ 	.word	0xffffffff


	//   ....[24]....
        /*00c0*/ 	.word	0x0500000f


	//   ....[25]....
        /*00c4*/ 	.word	0x0500000f


	//   ....[26]....
        /*00c8*/ 	.word	0x0500000f


	//   ....[27]....
        /*00cc*/ 	.word	0x0500000f


	//   ....[28]....
        /*00d0*/ 	.word	0x0500000f


	//   ....[29]....
        /*00d4*/ 	.word	0x0500000f


	//   ....[30]....
        /*00d8*/ 	.word	0x0500000f


	//   ....[31]....
        /*00dc*/ 	.word	0x0500000f


	//   ....[32]....
        /*00e0*/ 	.word	0x0500000f


	//   ....[33]....
        /*00e4*/ 	.word	0x0500000f


	//   ....[34]....
        /*00e8*/ 	.word	0x0500000f


	//   ....[35]....
        /*00ec*/ 	.word	0x0500000f


	//   ....[36]....
        /*00f0*/ 	.word	0x0500000f


	//   ....[37]....
        /*00f4*/ 	.word	0x0500000f


	//   ....[38]....
        /*00f8*/ 	.word	0x0500000f


	//   ....[39]....
        /*00fc*/ 	.word	0x0500000f


	//   ....[40]....
        /*0100*/ 	.word	0x0500000f


	//   ....[41]....
        /*0104*/ 	.word	0x0500000f


	//   ....[42]....
        /*0108*/ 	.word	0x0500000f


	//   ....[43]....
        /*010c*/ 	.word	0x0500000f


	//   ....[44]....
        /*0110*/ 	.word	0x0500000f


	//   ....[45]....
        /*0114*/ 	.word	0x0500000f


	//   ....[46]....
        /*0118*/ 	.word	0x0500000f


	//   ....[47]....
        /*011c*/ 	.word	0x0500000f


	//----- nvinfo : EIATTR_COOP_GROUP_INSTR_OFFSETS
	.align		4
.L_3451:
        /*0120*/ 	.byte	0x04, 0x28
        /*0122*/ 	.short	(.L_3453 - .L_3452)


	//   ....[0]....
.L_3452:
        /*0124*/ 	.word	0x00000610


	//   ....[1]....
        /*0128*/ 	.word	0x00000650


	//   ....[2]....
        /*012c*/ 	.word	0x00000670


	//   ....[3]....
        /*0130*/ 	.word	0x00000690


	//   ....[4]....
        /*0134*/ 	.word	0x00000750


	//   ....[5]....
        /*0138*/ 	.word	0x00000770


	//   ....[6]....
        /*013c*/ 	.word	0x00000790


	//   ....[7]....
        /*0140*/ 	.word	0x000007b0


	//   ....[8]....
        /*0144*/ 	.word	0x00000ab0


	//   ....[9]....
        /*0148*/ 	.word	0x00000af0


	//   ....[10]....
        /*014c*/ 	.word	0x00000b10


	//   ....[11]....
        /*0150*/ 	.word	0x00000b30


	//   ....[12]....
        /*0154*/ 	.word	0x00000bf0


	//   ....[13]....
        /*0158*/ 	.word	0x00000c10


	//   ....[14]....
        /*015c*/ 	.word	0x00000c30


	//   ....[15]....
        /*0160*/ 	.word	0x00000c50


	//   ....[16]....
        /*0164*/ 	.word	0x00000ef0


	//   ....[17]....
        /*0168*/ 	.word	0x00000f30


	//   ....[18]....
        /*016c*/ 	.word	0x00000f50


	//   ....[19]....
        /*0170*/ 	.word	0x00000f70


	//   ....[20]....
        /*0174*/ 	.word	0x00001030


	//   ....[21]....
        /*0178*/ 	.word	0x00001050


	//   ....[22]....
        /*017c*/ 	.word	0x00001070


	//   ....[23]....
        /*0180*/ 	.word	0x00001090


	//   ....[24]....
        /*0184*/ 	.word	0x00001300


	//   ....[25]....
        /*0188*/ 	.word	0x00001360


	//   ....[26]....
        /*018c*/ 	.word	0x000013d0


	//   ....[27]....
        /*0190*/ 	.word	0x00001430


	//   ....[28]....
        /*0194*/ 	.word	0x00001520


	//   ....[29]....
        /*0198*/ 	.word	0x00001580


	//   ....[30]....
        /*019c*/ 	.word	0x000015e0


	//   ....[31]....
        /*01a0*/ 	.word	0x00001640


	//   ....[32]....
        /*01a4*/ 	.word	0x000016c0


	//   ....[33]....
        /*01a8*/ 	.word	0x00001750


	//   ....[34]....
        /*01ac*/ 	.word	0x000017b0


	//   ....[35]....
        /*01b0*/ 	.word	0x00001820


	//   ....[36]....
        /*01b4*/ 	.word	0x00001910


	//   ....[37]....
        /*01b8*/ 	.word	0x00001970


	//   ....[38]....
        /*01bc*/ 	.word	0x000019d0


	//   ....[39]....
        /*01c0*/ 	.word	0x00001a30


	//   ....[40]....
        /*01c4*/ 	.word	0x00001ab0


	//   ....[41]....
        /*01c8*/ 	.word	0x00001b40


	//   ....[42]....
        /*01cc*/ 	.word	0x00001ba0


	//   ....[43]....
        /*01d0*/ 	.word	0x00001c10


	//   ....[44]....
        /*01d4*/ 	.word	0x00001d00


	//   ....[45]....
        /*01d8*/ 	.word	0x00001d60


	//   ....[46]....
        /*01dc*/ 	.word	0x00001dc0


	//   ....[47]....
        /*01e0*/ 	.word	0x00001e20


	//----- nvinfo : EIATTR_VRC_CTA_INIT_COUNT
	.align		4
.L_3453:
        /*01e4*/ 	.byte	0x02, 0x4a
	.zero		1
	.zero		1


	//----- nvinfo : EIATTR_SYSCALL_OFFSETS
	.align		4
        /*01e8*/ 	.byte	0x04, 0x46
        /*01ea*/ 	.short	(.L_3455 - .L_3454)


	//   ....[0]....
.L_3454:
        /*01ec*/ 	.word	0x00000170


	//----- nvinfo : EIATTR_EXIT_INSTR_OFFSETS
	.align		4
.L_3455:
        /*01f0*/ 	.byte	0x04, 0x1c
        /*01f2*/ 	.short	(.L_3457 - .L_3456)


	//   ....[0]....
.L_3456:
        /*01f4*/ 	.word	0x00000220


	//   ....[1]....
        /*01f8*/ 	.word	0x000009c0


	//   ....[2]....
        /*01fc*/ 	.word	0x000012a0


	//----- nvinfo : EIATTR_CRS_STACK_SIZE
	.align		4
.L_3457:
        /*0200*/ 	.byte	0x04, 0x1e
        /*0202*/ 	.short	(.L_3459 - .L_3458)
.L_3458:
        /*0204*/ 	.word	0x00000000


	//----- nvinfo : EIATTR_CBANK_PARAM_SIZE
	.align		4
.L_3459:
        /*0208*/ 	.byte	0x03, 0x19
        /*020a*/ 	.short	0x0030


	//----- nvinfo : EIATTR_PARAM_CBANK
	.align		4
        /*020c*/ 	.byte	0x04, 0x0a
        /*020e*/ 	.short	(.L_3461 - .L_3460)
	.align		4
.L_3460:
        /*0210*/ 	.word	index@(.nv.constant0._Z15SoftmaxWarpImplI10DirectLoadIffE11DirectStoreIffEfLi1ELi1ELi16ELi1ELb0EL9Algorithm0EEvT_T0_ll)
        /*0214*/ 	.short	0x0380
        /*0216*/ 	.short	0x0030


	//----- nvinfo : EIATTR_SW_WAR
	.align		4
.L_3461:
        /*0218*/ 	.byte	0x04, 0x36
        /*021a*/ 	.short	(.L_3463 - .L_3462)
.L_3462:
        /*021c*/ 	.word	0x00000008
.L_3463:


//--------------------- .nv.info._Z15SoftmaxWarpImplI10DirectLoadIffE11DirectStoreIffEfLi1ELi1ELi16ELi2ELb1EL9Algorithm0EEvT_T0_ll --------------------------
	.section	.nv.info._Z15SoftmaxWarpImplI10DirectLoadIffE11DirectStoreIffEfLi1ELi1ELi16ELi2ELb1EL9Algorithm0EEvT_T0_ll,"",@"SHT_CUDA_INFO"
	.sectionflags	@""
	.align	4


	//----- nvinfo : EIATTR_CUDA_API_VERSION
	.align		4
        /*0000*/ 	.byte	0x04, 0x37
        /*0002*/ 	.short	(.L_3465 - .L_3464)
.L_3464:
        /*0004*/ 	.word	0x00000082


	//----- nvinfo : EIATTR_KPARAM_INFO
	.align		4
.L_3465:
        /*0008*/ 	.byte	0x04, 0x17
        /*000a*/ 	.short	(.L_3467 - .L_3466)
.L_3466:
        /*000c*/ 	.word	0x00000000
        /*0010*/ 	.short	0x0003
        /*0012*/ 	.short	0x0028
        /*0014*/ 	.byte	0x00, 0xf0, 0x21, 0x00


	//----- nvinfo : EIATTR_KPARAM_INFO
	.align		4
.L_3467:
        /*0018*/ 	.byte	0x04, 0x17
        /*001a*/ 	.short	(.L_3469 - .L_3468)
.L_3468:
        /*001c*/ 	.word	0x00000000
        /*0020*/ 	.short	0x0002
        /*0022*/ 	.short	0x0020
        /*0024*/ 	.byte	0x00, 0xf0, 0x21, 0x00


	//----- nvinfo : EIATTR_KPARAM_INFO
	.align		4
.L_3469:
        /*0028*/ 	.byte	0x04, 0x17
        /*002a*/ 	.short	(.L_3471 - .L_3470)
.L_3470:
        /*002c*/ 	.word	0x00000000
        /*0030*/ 	.short	0x0001
        /*0032*/ 	.short	0x0010
        /*0034*/ 	.byte	0x00, 0xf0, 0x41, 0x00


	//----- nvinfo : EIATTR_KPARAM_INFO
	.align		4
.L_3471:
        /*0038*/ 	.byte	0x04, 0x17
        /*003a*/ 	.short	(.L_3473 - .L_3472)
.L_3472:
        /*003c*/ 	.word	0x00000000
        /*0040*/ 	.short	0x0000
        /*0042*/ 	.short	0x0000
        /*0044*/ 	.byte	0x00, 0xf0, 0x41, 0x00


	//----- nvinfo : EIATTR_SPARSE_MMA_MASK
	.align		4
.L_3473:
        /*0048*/ 	.byte	0x03, 0x50
        /*004a*/ 	.short	0x0000


	//----- nvinfo : EIATTR_MAXREG_COUNT
	.align		4
        /*004c*/ 	.byte	0x03, 0x1b
        /*004e*/ 	.short	0x00ff


	//----- nvinfo : EIATTR_EXTERNS
	.align		4
        /*0050*/ 	.byte	0x04, 0x0f
        /*0052*/ 	.short	(.L_3475 - .L_3474)


	//   ....[0]....
	.align		4
.L_3474:
        /*0054*/ 	.word	index@(__assertfail)


	//----- nvinfo : EIATTR_MERCURY_ISA_VERSION
	.align		4
.L_3475:
        /*0058*/ 	.byte	0x03, 0x5f
        /*005a*/ 	.short	0x0101


	//----- nvinfo : EIATTR_COOP_GROUP_MASK_REGIDS
	.align		4
        /*005c*/ 	.byte	0x04, 0x29
        /*005e*/ 	.short	(.L_3477 - .L_3476)


	//   ....[0]....
.L_3476:
        /*0060*/ 	.word	0xffffffff


	//   ....[1]....
        /*0064*/ 	.word	0xffffffff


	//   ....[2]....
        /*0068*/ 	.word	0xffffffff


	//   ....[3]....
        /*006c*/ 	.word	0xffffffff


	//   ....[4]....
        /*0070*/ 	.word	0xffffffff


	//   ....[5]....
        /*0074*/ 	.word	0xffffffff


	//   ....[6]....
        /*0078*/ 	.word	0xffffffff


	//   ....[7]....
        /*007c*/ 	.word	0xffffffff


	//   ....[8]....
        /*0080*/ 	.word	0xffffffff


	//   ....[9]....
        /*0084*/ 	.word	0xffffffff


	//   ....[10]....
        /*0088*/ 	.word	0xffffffff


	//   ....[11]....
        /*008c*/ 	.word	0xffffffff


	//   ....[12]....
        /*0090*/ 	.word	0xffffffff


	//   ....[13]....
        /*0094*/ 	.word	0xffffffff


	//   ....[14]....
        /*0098*/ 	.word	0xffffffff


	//   ....[15]....
        /*009c*/ 	.word	0xffffffff


	//   ....[16]....
        /*00a0*/ 	.word	0x0500000f


	//   ....[17]....
        /*00a4*/ 	.word	0x0500000f


	//   ....[18]....
        /*00a8*/ 	.word	0x0500000f


	//   ....[19]....
        /*00ac*/ 	.word	0x0500000f


	//   ....[20]....
        /*00b0*/ 	.word	0x0500000f


	//   ....[21]....
        /*00b4*/ 	.word	0x0500000f


	//   ....[22]....
        /*00b8*/ 	.word	0x0500000f


	//   ....[23]....
        /*00bc*/ 	.word	0x0500000f


	//   ....[24]....
        /*00c0*/ 	.word	0x0500000f


	//   ....[25]....
        /*00c4*/ 	.word	0x0500000f


	//   ....[26]....
        /*00c8*/ 	.word	0x0500000f


	//   ....[27]....
        /*00cc*/ 	.word	0x0500000f


	//   ....[28]....
        /*00d0*/ 	.word	0x0500000f


	//   ....[29]....
        /*00d4*/ 	.word	0x0500000f


	//   ....[30]....
        /*00d8*/ 	.word	0x0500000f


	//   ....[31]....
        /*00dc*/ 	.word	0x0500000f


	//----- nvinfo : EIATTR_COOP_GROUP_INSTR_OFFSETS
	.align		4
.L_3477:
        /*00e0*/ 	.byte	0x04, 0x28
        /*00e2*/ 	.short	(.L_3479 - .L_3478)


	//   ....[0]....
.L_3478:
        /*00e4*/ 	.word	0x000004b0


	//   ....[1]....
        /*00e8*/ 	.word	0x000004d0


	//   ....[2]....
        /*00ec*/ 	.word	0x00000500


	//   ....[3]....
        /*00f0*/ 	.word	0x00000510


	//   ....[4]....
        /*00f4*/ 	.word	0x00000550


	//   ....[5]....
        /*00f8*/ 	.word	0x00000560


	//   ....[6]....
        /*00fc*/ 	.word	0x00000590


	//   ....[7]....
        /*0100*/ 	.word	0x000005a0


	//   ....[8]....
        /*0104*/ 	.word	0x00000700


	//   ....[9]....
        /*0108*/ 	.word	0x00000720


	//   ....[10]....
        /*010c*/ 	.word	0x00000740


	//   ....[11]....
        /*0110*/ 	.word	0x00000760


	//   ....[12]....
        /*0114*/ 	.word	0x00000780


	//   ....[13]....
        /*0118*/ 	.word	0x000007a0


	//   ....[14]....
        /*011c*/ 	.word	0x000007c0


	//   ....[15]....
        /*0120*/ 	.word	0x000007e0


	//   ....[16]....
        /*0124*/ 	.word	0x00000c40


	//   ....[17]....
        /*0128*/ 	.word	0x00000cc0


	//   ....[18]....
        /*012c*/ 	.word	0x00000d20


	//   ....[19]....
        /*0130*/ 	.word	0x00000d90


	//   ....[20]....
        /*0134*/ 	.word	0x00000df0


	//   ....[21]....
        /*0138*/ 	.word	0x00000eb0


	//   ....[22]....
        /*013c*/ 	.word	0x00000f90


	//   ....[23]....
        /*0140*/ 	.word	0x00001000


	//   ....[24]....
        /*0144*/ 	.word	0x00001060


	//   ....[25]....
        /*0148*/ 	.word	0x00001130


	//   ....[26]....
        /*014c*/ 	.word	0x000011b0


	//   ....[27]....
        /*0150*/ 	.word	0x00001230


	//   ....[28]....
        /*0154*/ 	.word	0x00001290


	//   ....[29]....
        /*0158*/ 	.word	0x00001310


	//   ....[30]....
        /*015c*/ 	.word	0x00001380


	//   ....[31]....
        /*0160*/ 	.word	0x000013f0


	//----- nvinfo : EIATTR_VRC_CTA_INIT_COUNT
	.align		4
.L_3479:
        /*0164*/ 	.byte	0x02, 0x4a
	.zero		1
	.zero		1


	//----- nvinfo : EIATTR_SYSCALL_OFFSETS
	.align		4
        /*0168*/ 	.byte	0x04, 0x46
        /*016a*/ 	.short	(.L_3481 - .L_3480)


	//   ....[0]....
.L_3480:
        /*016c*/ 	.word	0x00000170


	//----- nvinfo : EIATTR_EXIT_INSTR_OFFSETS
	.align		4
.L_3481:
        /*0170*/ 	.byte	0x04, 0x1c
        /*0172*/ 	.short	(.L_3483 - .L_3482)


	//   ....[0]....
.L_3482:
        /*0174*/ 	.word	0x00000230


	//   ....[1]....
        /*0178*/ 	.word	0x00000be0


	//----- nvinfo : EIATTR_CRS_STACK_SIZE
	.align		4
.L_3483:
        /*017c*/ 	.byte	0x04, 0x1e
        /*017e*/ 	.short	(.L_3485 - .L_3484)
.L_3484:
        /*0180*/ 	.word	0x00000000


	//----- nvinfo : EIATTR_CBANK_PARAM_SIZE
	.align		4
.L_3485:
        /*0184*/ 	.byte	0x03, 0x19
        /*0186*/ 	.short	0x0030


	//----- nvinfo : EIATTR_PARAM_CBANK
	.align		4
        /*0188*/ 	.byte	0x04, 0x0a
        /*018a*/ 	.short	(.L_3487 - .L_3486)
	.align		4
.L_3486:
        /*018c*/ 	.word	index@(.nv.constant0._Z15SoftmaxWarpImplI10DirectLoadIffE11DirectStoreIffEfLi1ELi1ELi16ELi2ELb1EL9Algorithm0EEvT_T0_ll)
        /*0190*/ 	.short	0x0380
        /*0192*/ 	.short	0x0030


	//----- nvinfo : EIATTR_SW_WAR
	.align		4
.L_3487:
        /*0194*/ 	.byte	0x04, 0x36
        /*0196*/ 	.short	(.L_3489 - .L_3488)
.L_3488:
        /*0198*/ 	.word	0x00000008
.L_3489:


//--------------------- .nv.info._Z15SoftmaxWarpImplI10DirectLoadIffE11DirectStoreIffEfLi1ELi1ELi16ELi2ELb0EL9Algorithm0EEvT_T0_ll --------------------------
	.section	.nv.info._Z15SoftmaxWarpImplI10DirectLoadIffE11DirectStoreIffEfLi1ELi1ELi16ELi2ELb0EL9Algorithm0EEvT_T0_ll,"",@"SHT_CUDA_INFO"
	.sectionflags	@""
	.align	4


	//----- nvinfo : EIATTR_CUDA_API_VERSION
	.align		4
        /*0000*/ 	.byte	0x04, 0x37
        /*0002*/ 	.short	(.L_3491 - .L_3490)
.L_3490:
        /*0004*/ 	.word	0x00000082


	//----- nvinfo : EIATTR_KPARAM_INFO
	.align		4
.L_3491:
        /*0008*/ 	.byte	0x04, 0x17
        /*000a*/ 	.short	(.L_3493 - .L_3492)
.L_3492:
        /*000c*/ 	.word	0x00000000
        /*0010*/ 	.short	0x0003
        /*0012*/ 	.short	0x0028
        /*0014*/ 	.byte	0x00, 0xf0, 0x21, 0x00


	//----- nvinfo : EIATTR_KPARAM_INFO
	.align		4
.L_3493:
        /*0018*/ 	.byte	0x04, 0x17
        /*001a*/ 	.short	(.L_3495 - .L_3494)
.L_3494:
        /*001c*/ 	.word	0x00000000
        /*0020*/ 	.short	0x0002
        /*0022*/ 	.short	0x0020
        /*0024*/ 	.byte	0x00, 0xf0, 0x21, 0x00


	//----- nvinfo : EIATTR_KPARAM_INFO
	.align		4
.L_3495:
        /*0028*/ 	.byte	0x04, 0x17
        /*002a*/ 	.short	(.L_3497 - .L_3496)
.L_3496:
        /*002c*/ 	.word	0x00000000
        /*0030*/ 	.short	0x0001
        /*0032*/ 	.short	0x0010
        /*0034*/ 	.byte	0x00, 0xf0, 0x41, 0x00


	//----- nvinfo : EIATTR_KPARAM_INFO
	.align		4
.L_3497:
        /*0038*/ 	.byte	0x04, 0x17
        /*003a*/ 	.short	(.L_3499 - .L_3498)
.L_3498:
        /*003c*/ 	.word	0x00000000
        /*0040*/ 	.short	0x0000
        /*0042*/ 	.short	0x0000
        /*0044*/ 	.byte	0x00, 0xf0, 0x41, 0x00


	//----- nvinfo : EIATTR_SPARSE_MMA_MASK
	.align		4
.L_3499:
        /*0048*/ 	.byte	0x03, 0x50
        /*004a*/ 	.short	0x0000


	//----- nvinfo : EIATTR_MAXREG_COUNT
	.align		4
        /*004c*/ 	.byte	0x03, 0x1b
        /*004e*/ 	.short	0x00ff


	//----- nvinfo : EIATTR_EXTERNS
	.align		4
        /*0050*/ 	.byte	0x04, 0x0f
        /*0052*/ 	.short	(.L_3501 - .L_3500)


	//   ....[0]....
	.align		4
.L_3500:
        /*0054*/ 	.word	index@(__assertfail)


	//----- nvinfo : EIATTR_MERCURY_ISA_VERSION
	.align		4
.L_3501:
        /*0058*/ 	.byte	0x03, 0x5f
        /*005a*/ 	.short	0x0101


	//----- nvinfo : EIATTR_COOP_GROUP_MASK_REGIDS
	.align		4
        /*005c*/ 	.byte	0x04, 0x29
        /*005e*/ 	.short	(.L_3503 - .L_3502)


	//   ....[0]....
.L_3502:
        /*0060*/ 	.word	0xffffffff


	//   ....[1]....
        /*0064*/ 	.word	0xffffffff


	//   ....[2]....
        /*0068*/ 	.word	0xffffffff


	//   ....[3]....
        /*006c*/ 	.word	0xffffffff


	//   ....[4]....
        /*0070*/ 	.word	0xffffffff


	//   ....[5]....
        /*0074*/ 	.word	0xffffffff


	//   ....[6]....
        /*0078*/ 	.word	0xffffffff


	//   ....[7]....
        /*007c*/ 	.word	0xffffffff


	//   ....[8]....
        /*0080*/ 	.word	0xffffffff


	//   ....[9]....
        /*0084*/ 	.word	0xffffffff


	//   ....[10]....
        /*0088*/ 	.word	0xffffffff


	//   ....[11]....
        /*008c*/ 	.word	0xffffffff


	//   ....[12]....
        /*0090*/ 	.word	0xffffffff


	//   ....[13]....
        /*0094*/ 	.word	0xffffffff


	//   ....[14]....
        /*0098*/ 	.word	0xffffffff


	//   ....[15]....
        /*009c*/ 	.word	0xffffffff


	//   ....[16]....
        /*00a0*/ 	.word	0x0500000f


	//   ....[17]....
        /*00a4*/ 	.word	0x0500000f


	//   ....[18]....
        /*00a8*/ 	.word	0x0500000f


	//   ....[19]....
        /*00ac*/ 	.word	0x0500000f


	//   ....[20]....
        /*00b0*/ 	.word	0x0500000f


	//   ....[21]....
        /*00b4*/ 	.word	0x0500000f


	//   ....[22]....
        /*00b8*/ 	.word	0x0500000f


	//   ....[23]....
        /*00bc*/ 	.word	0x0500000f


	//   ....[24]....
        /*00c0*/ 	.word	0x0500000f


	//   ....[25]....
        /*00c4*/ 	.word	0x0500000f


	//   ....[26]....
        /*00c8*/ 	.word	0x0500000f


	//   ....[27]....
        /*00cc*/ 	.word	0x0500000f


	//   ....[28]....
        /*00d0*/ 	.word	0x0500000f


	//   ....[29]....
        /*00d4*/ 	.word	0x0500000f


	//   ....[30]....
        /*00d8*/ 	.word	0x0500000f


	//   ....[31]....
        /*00dc*/ 	.word	0x0500000f


	//----- nvinfo : EIATTR_COOP_GROUP_INSTR_OFFSETS
	.align		4
.L_3503:
        /*00e0*/ 	.byte	0x04, 0x28
        /*00e2*/ 	.short	(.L_3505 - .L_3504)


	//   ....[0]....
.L_3504:
        /*00e4*/ 	.word	0x000003c0


	//   ....[1]....
        /*00e8*/ 	.word	0x000003f0


	//   ....[2]....
        /*00ec*/ 	.word	0x00000420


	//   ....[3]....
        /*00f0*/ 	.word	0x00000430


	//   ....[4]....
        /*00f4*/ 	.word	0x00000460


	//   ....[5]....
        /*00f8*/ 	.word	0x00000470


	//   ....[6]....
        /*00fc*/ 	.word	0x000004a0


	//   ....[7]....
        /*0100*/ 	.word	0x000004b0


	//   ....[8]....
        /*0104*/ 	.word	0x00000610


	//   ....[9]....
        /*0108*/ 	.word	0x00000630


	//   ....[10]....
        /*010c*/ 	.word	0x00000650


	//   ....[11]....
        /*0110*/ 	.word	0x00000670


	//   ....[12]....
        /*0114*/ 	.word	0x00000690


	//   ....[13]....
        /*0118*/ 	.word	0x000006b0


	//   ....[14]....
        /*011c*/ 	.word	0x000006d0


	//   ....[15]....
        /*0120*/ 	.word	0x000006f0


	//   ....[16]....
        /*0124*/ 	.word	0x00000a80


	//   ....[17]....
        /*0128*/ 	.word	0x00000b00


	//   ....[18]....
        /*012c*/ 	.word	0x00000b60


	//   ....[19]....
        /*0130*/ 	.word	0x00000bd0


	//   ....[20]....
        /*0134*/ 	.word	0x00000c30


	//   ....[21]....
        /*0138*/ 	.word	0x00000d00


	//   ....[22]....
        /*013c*/ 	.word	0x00000d90


	//   ....[23]....
        /*0140*/ 	.word	0x00000e30


	//   ....[24]....
        /*0144*/ 	.word	0x00000e90


	//   ....[25]....
        /*0148*/ 	.word	0x00000f50


	//   ....[26]....
        /*014c*/ 	.word	0x00000fd0


	//   ....[27]....
        /*0150*/ 	.word	0x00001050


	//   ....[28]....
        /*0154*/ 	.word	0x000010b0


	//   ....[29]....
        /*0158*/ 	.word	0x00001130


	//   ....[30]....
        /*015c*/ 	.word	0x000011a0


	//   ....[31]....
        /*0160*/ 	.word	0x00001210


	//----- nvinfo : EIATTR_VRC_CTA_INIT_COUNT
	.align		4
.L_3505:
        /*0164*/ 	.byte	0x02, 0x4a
	.zero		1
	.zero		1


	//----- nvinfo : EIATTR_SYSCALL_OFFSETS
	.align		4
        /*0168*/ 	.byte	0x04, 0x46
        /*016a*/ 	.short	(.L_3507 - .L_3506)


	//   ....[0]....
.L_3506:
        /*016c*/ 	.word	0x00000160


	//----- nvinfo : EIATTR_EXIT_INSTR_OFFSETS
	.align		4
.L_3507:
        /*0170*/ 	.byte	0x04, 0x1c
        /*0172*/ 	.short	(.L_3509 - .L_3508)


	//   ....[0]....
.L_3508:
        /*0174*/ 	.word	0x00000220


	//   ....[1]....
        /*0178*/ 	.word	0x00000a20


	//----- nvinfo : EIATTR_CRS_STACK_SIZE
	.align		4
.L_3509:
        /*017c*/ 	.byte	0x04, 0x1e
        /*017e*/ 	.short	(.L_3511 - .L_3510)
.L_3510:
        /*0180*/ 	.word	0x00000000


	//----- nvinfo : EIATTR_CBANK_PARAM_SIZE
	.align		4
.L_3511:
        /*0184*/ 	.byte	0x03, 0x19
        /*0186*/ 	.short	0x0030


	//----- nvinfo : EIATTR_PARAM_CBANK
	.align		4
        /*0188*/ 	.byte	0x04, 0x0a
        /*018a*/ 	.short	(.L_3513 - .L_3512)
	.align		4
.L_3512:
        /*018c*/ 	.word	index@(.nv.constant0._Z15SoftmaxWarpImplI10DirectLoadIffE11DirectStoreIffEfLi1ELi1ELi16ELi2ELb0EL9Algorithm0EEvT_T0_ll)
        /*0190*/ 	.short	0x0380
        /*0192*/ 	.short	0x0030


	//----- nvinfo : EIATTR_SW_WAR
	.align		4
.L_3513:
        /*0194*/ 	.byte	0x04, 0x36
        /*0196*/ 	.short	(.L_3515 - .L_3514)
.L_3514:
        /*0198*/ 	.word	0x00000008
.L_3515:


//--------------------- .nv.info._Z15SoftmaxWarpImplI10DirectLoadIffE11DirectStoreIffEfLi1ELi1ELi8ELi1ELb1EL9Algorithm0EEvT_T0_ll --------------------------
	.section	.nv.info._Z15SoftmaxWarpImplI10DirectLoadIffE11DirectStoreIffEfLi1ELi1ELi8ELi1ELb1EL9Algorithm0EEvT_T0_ll,"",@"SHT_CUDA_INFO"
	.sectionflags	@""
	.align	4


	//----- nvinfo : EIATTR_CUDA_API_VERSION
	.align		4
        /*0000*/ 	.byte	0x04, 0x37
        /*0002*/ 	.short	(.L_3517 - .L_3516)
.L_3516:
        /*0004*/ 	.word	0x00000082


	//----- nvinfo : EIATTR_KPARAM_INFO
	.align		4
.L_3517:
        /*0008*/ 	.byte	0x04, 0x17
        /*000a*/ 	.short	(.L_3519 - .L_3518)
.L_3518:
        /*000c*/ 	.word	0x00000000
        /*0010*/ 	.short	0x0003
        /*0012*/ 	.short	0x0028
        /*0014*/ 	.byte	0x00, 0xf0, 0x21, 0x00


	//----- nvinfo : EIATTR_KPARAM_INFO
	.align		4
.L_3519:
        /*0018*/ 	.byte	0x04, 0x17
        /*001a*/ 	.short	(.L_3521 - .L_3520)
.L_3520:
        /*001c*/ 	.word	0x00000000
        /*0020*/ 	.short	0x0002
        /*0022*/ 	.short	0x0020
        /*0024*/ 	.byte	0x00, 0xf0, 0x21, 0x00


	//----- nvinfo : EIATTR_KPARAM_INFO
	.align		4
.L_3521:
        /*0028*/ 	.byte	0x04, 0x17
        /*002a*/ 	.short	(.L_3523 - .L_3522)
.L_3522:
        /*002c*/ 	.word	0x00000000
        /*0030*/ 	.short	0x0001
        /*0032*/ 	.short	0x0010
        /*0034*/ 	.byte	0x00, 0xf0, 0x41, 0x00


	//----- nvinfo : EIATTR_KPARAM_INFO
	.align		4
.L_3523:
        /*0038*/ 	.byte	0x04, 0x17
        /*003a*/ 	.short	(.L_3525 - .L_3524)
.L_3524:
        /*003c*/ 	.word	0x00000000
        /*0040*/ 	.short	0x0000
        /*0042*/ 	.short	0x0000
        /*0044*/ 	.byte	0x00, 0xf0, 0x41, 0x00


	//----- nvinfo : EIATTR_SPARSE_MMA_MASK
	.align		4
.L_3525:
        /*0048*/ 	.byte	0x03, 0x50
        /*004a*/ 	.short	0x0000


	//----- nvinfo : EIATTR_MAXREG_COUNT
	.align		4
        /*004c*/ 	.byte	0x03, 0x1b
        /*004e*/ 	.short	0x00ff


	//----- nvinfo : EIATTR_EXTERNS
	.align		4
        /*0050*/ 	.byte	0x04, 0x0f
        /*0052*/ 	.short	(.L_3527 - .L_3526)


	//   ....[0]....
	.align		4
.L_3526:
        /*0054*/ 	.word	index@(__assertfail)


	//----- nvinfo : EIATTR_MERCURY_ISA_VERSION
	.align		4
.L_3527:
        /*0058*/ 	.byte	0x03, 0x5f
        /*005a*/ 	.short	0x0101


	//----- nvinfo : EIATTR_COOP_GROUP_MASK_REGIDS
	.align		4
        /*005c*/ 	.byte	0x04, 0x29
        /*005e*/ 	.short	(.L_3529 - .L_3528)


	//   ....[0]....
.L_3528:
        /*0060*/ 	.word	0xffffffff


	//   ....[1]....
        /*0064*/ 	.word	0xffffffff


	//   ....[2]....
        /*0068*/ 	.word	0xffffffff


	//   ....[3]....
        /*006c*/ 	.word	0xffffffff


	//   ....[4]....
        /*0070*/ 	.word	0xffffffff


	//   ....[5]....
        /*0074*/ 	.word	0xffffffff


	//   ....[6]....
        /*0078*/ 	.word	0xffffffff


	//   ....[7]....
        /*007c*/ 	.word	0xffffffff


	//   ....[8]....
        /*0080*/ 	.word	0xffffffff


	//   ....[9]....
        /*0084*/ 	.word	0xffffffff


	//   ....[10]....
        /*0088*/ 	.word	0xffffffff


	//   ....[11]....
        /*008c*/ 	.word	0xffffffff


	//   ....[12]....
        /*0090*/ 	.word	0xffffffff


	//   ....[13]....
        /*0094*/ 	.word	0xffffffff


	//   ....[14]....
        /*0098*/ 	.word	0xffffffff


	//   ....[15]....
        /*009c*/ 	.word	0xffffffff


	//   ....[16]....
        /*00a0*/ 	.word	0xffffffff


	//   ....[17]....
        /*00a4*/ 	.word	0xffffffff


	//   ....[18]....
        /*00a8*/ 	.word	0x0500000f


	//   ....[19]....
        /*00ac*/ 	.word	0x0500000f


	//   ....[20]....
        /*00b0*/ 	.word	0x0500000f


	//   ....[21]....
        /*00b4*/ 	.word	0x0500000f


	//   ....[22]....
        /*00b8*/ 	.word	0x0500000f


	//   ....[23]....
        /*00bc*/ 	.word	0x0500000f


	//   ....[24]....
        /*00c0*/ 	.word	0x0500000f


	//   ....[25]....
        /*00c4*/ 	.word	0x0500000f


	//   ....[26]....
        /*00c8*/ 	.word	0x0500000f


	//   ....[27]....
        /*00cc*/ 	.word	0x0500000f


	//   ....[28]....
        /*00d0*/ 	.word	0x0500000f


	//   ....[29]....
        /*00d4*/ 	.word	0x0500000f


	//   ....[30]....
        /*00d8*/ 	.word	0x0500000f


	//   ....[31]....
        /*00dc*/ 	.word	0x0500000f


	//   ....[32]....
        /*00e0*/ 	.word	0x0500000f


	//   ....[33]....
        /*00e4*/ 	.word	0x0500000f


	//   ....[34]....
        /*00e8*/ 	.word	0x0500000f


	//   ....[35]....
        /*00ec*/ 	.word	0x0500000f


	//----- nvinfo : EIATTR_COOP_GROUP_INSTR_OFFSETS
	.align		4
.L_3529:
        /*00f0*/ 	.byte	0x04, 0x28
        /*00f2*/ 	.short	(.L_3531 - .L_3530)


	//   ....[0]....
.L_3530:
        /*00f4*/ 	.word	0x000006b0


	//   ....[1]....
        /*00f8*/ 	.word	0x000006f0


	//   ....[2]....
        /*00fc*/ 	.word	0x00000710


	//   ....[3]....
        /*0100*/ 	.word	0x000007d0


	//   ....[4]....
        /*0104*/ 	.word	0x000007f0


	//   ....[5]....
        /*0108*/ 	.word	0x00000810


	//   ....[6]....
        /*010c*/ 	.word	0x00000b80


	//   ....[7]....
        /*0110*/ 	.word	0x00000bc0


	//   ....[8]....
        /*0114*/ 	.word	0x00000be0


	//   ....[9]....
        /*0118*/ 	.word	0x00000ca0


	//   ....[10]....
        /*011c*/ 	.word	0x00000cc0


	//   ....[11]....
        /*0120*/ 	.word	0x00000ce0


	//   ....[12]....
        /*0124*/ 	.word	0x00001010


	//   ....[13]....
        /*0128*/ 	.word	0x00001050


	//   ....[14]....
        /*012c*/ 	.word	0x00001070


	//   ....[15]....
        /*0130*/ 	.word	0x00001130


	//   ....[16]....
        /*0134*/ 	.word	0x00001150


	//   ....[17]....
        /*0138*/ 	.word	0x00001170


	//   ....[18]....
        /*013c*/ 	.word	0x00001410


	//   ....[19]....
        /*0140*/ 	.word	0x00001470


	//   ....[20]....
        /*0144*/ 	.word	0x000014e0


	//   ....[21]....
        /*0148*/ 	.word	0x000015d0


	//   ....[22]....
        /*014c*/ 	.word	0x00001630


	//   ....[23]....
        /*0150*/ 	.word	0x00001690


	//   ....[24]....
        /*0154*/ 	.word	0x00001710


	//   ....[25]....
        /*0158*/ 	.word	0x000017b0


	//   ....[26]....
        /*015c*/ 	.word	0x00001810


	//   ....[27]....
        /*0160*/ 	.word	0x00001900


	//   ....[28]....
        /*0164*/ 	.word	0x00001960


	//   ....[29]....
        /*0168*/ 	.word	0x000019c0


	//   ....[30]....
        /*016c*/ 	.word	0x00001a40


	//   ....[31]....
        /*0170*/ 	.word	0x00001ae0


	//   ....[32]....
        /*0174*/ 	.word	0x00001b40


	//   ....[33]....
        /*0178*/ 	.word	0x00001c30


	//   ....[34]....
        /*017c*/ 	.word	0x00001c90


	//   ....[35]....
        /*0180*/ 	.word	0x00001cf0


	//----- nvinfo : EIATTR_VRC_CTA_INIT_COUNT
	.align		4
.L_3531:
        /*0184*/ 	.byte	0x02, 0x4a
	.zero		1
	.zero		1


	//----- nvinfo : EIATTR_SYSCALL_OFFSETS
	.align		4
        /*0188*/ 	.byte	0x04, 0x46
        /*018a*/ 	.short	(.L_3533 - .L_3532)


	//   ....[0]....
.L_3532:
        /*018c*/ 	.word	0x00000170


	//----- nvinfo : EIATTR_EXIT_INSTR_OFFSETS
	.align		4
.L_3533:
        /*0190*/ 	.byte	0x04, 0x1c
        /*0192*/ 	.short	(.L_3535 - .L_3534)


	//   ....[0]....
.L_3534:
        /*0194*/ 	.word	0x00000220


	//   ....[1]....
        /*0198*/ 	.word	0x00000a30


	//   ....[2]....
        /*019c*/ 	.word	0x000013b0


	//----- nvinfo : EIATTR_CRS_STACK_SIZE
	.align		4
.L_3535:
        /*01a0*/ 	.byte	0x04, 0x1e
        /*01a2*/ 	.short	(.L_3537 - .L_3536)
.L_3536:
        /*01a4*/ 	.word	0x00000000


	//----- nvinfo : EIATTR_CBANK_PARAM_SIZE
	.align		4
.L_3537:
        /*01a8*/ 	.byte	0x03, 0x19
        /*01aa*/ 	.short	0x0030


	//----- nvinfo : EIATTR_PARAM_CBANK
	.align		4
        /*01ac*/ 	.byte	0x04, 0x0a
        /*01ae*/ 	.short	(.L_3539 - .L_3538)
	.align		4
.L_3538:
        /*01b0*/ 	.word	index@(.nv.constant0._Z15SoftmaxWarpImplI10DirectLoadIffE11DirectStoreIffEfLi1ELi1ELi8ELi1ELb1EL9Algorithm0EEvT_T0_ll)
        /*01b4*/ 	.short	0x0380
        /*01b6*/ 	.short	0x0030


	//----- nvinfo : EIATTR_SW_WAR
	.align		4
.L_3539:
        /*01b8*/ 	.byte	0x04, 0x36
        /*01ba*/ 	.short	(.L_3541 - .L_3540)
.L_3540:
        /*01bc*/ 	.word	0x00000008
.L_3541:


//--------------------- .nv.info._Z15SoftmaxWarpImplI10DirectLoadIffE11DirectStoreIffEfLi1ELi1ELi8ELi1ELb0EL9Algorithm0EEvT_T0_ll --------------------------
	.section	.nv.info._Z15SoftmaxWarpImplI10DirectLoadIffE11DirectStoreIffEfLi1ELi1ELi8ELi1ELb0EL9Algorithm0EEvT_T0_ll,"",@"SHT_CUDA_INFO"
	.sectionflags	@""
	.align	4


	//----- nvinfo : EIATTR_CUDA_API_VERSION
	.align		4
        /*0000*/ 	.byte	0x04, 0x37
        /*0002*/ 	.short	(.L_3543 - .L_3542)
.L_3542:
        /*0004*/ 	.word	0x00000082


	//----- nvinfo : EIATTR_KPARAM_INFO
	.align		4
.L_3543:
        /*0008*/ 	.byte	0x04, 0x17
        /*000a*/ 	.short	(.L_3545 - .L_3544)
.L_3544:
        /*000c*/ 	.word	0x00000000
        /*0010*/ 	.short	0x0003
        /*0012*/ 	.short	0x0028
        /*0014*/ 	.byte	0x00, 0xf0, 0x21, 0x00


	//----- nvinfo : EIATTR_KPARAM_INFO
	.align		4
.L_3545:
        /*0018*/ 	.byte	0x04, 0x17
        /*001a*/ 	.short	(.L_3547 - .L_3546)
.L_3546:
        /*001c*/ 	.word	0x00000000
        /*0020*/ 	.short	0x0002
        /*0022*/ 	.short	0x0020
        /*0024*/ 	.byte	0x00, 0xf0, 0x21, 0x00


	//----- nvinfo : EIATTR_KPARAM_INFO
	.align		4
.L_3547:
        /*0028*/ 	.byte	0x04, 0x17
        /*002a*/ 	.short	(.L_3549 - .L_3548)
.L_3548:
        /*002c*/ 	.word	0x00000000
        /*0030*/ 	.short	0x0001
        /*0032*/ 	.short	0x0010
        /*0034*/ 	.byte	0x00, 0xf0, 0x41, 0x00


	//----- nvinfo : EIATTR_KPARAM_INFO
	.align		4
.L_3549:
        /*0038*/ 	.byte	0x04, 0x17
        /*003a*/ 	.short	(.L_3551 - .L_3550)
.L_3550:
        /*003c*/ 	.word	0x00000000
        /*0040*/ 	.short	0x0000
        /*0042*/ 	.short	0x0000
        /*0044*/ 	.byte	0x00, 0xf0, 0x41, 0x00


	//----- nvinfo : EIATTR_SPARSE_MMA_MASK
	.align		4
.L_3551:
        /*0048*/ 	.byte	0x03, 0x50
        /*004a*/ 	.short	0x0000


	//----- nvinfo : EIATTR_MAXREG_COUNT
	.align		4
        /*004c*/ 	.byte	0x03, 0x1b
        /*004e*/ 	.short	0x00ff


	//----- nvinfo : EIATTR_EXTERNS
	.align		4
        /*0050*/ 	.byte	0x04, 0x0f
        /*0052*/ 	.short	(.L_3553 - .L_3552)


	//   ....[0]....
	.align		4
.L_3552:
        /*0054*/ 	.word	index@(__assertfail)


	//----- nvinfo : EIATTR_MERCURY_ISA_VERSION
	.align		4
.L_3553:
        /*0058*/ 	.byte	0x03, 0x5f
        /*005a*/ 	.short	0x0101


	//----- nvinfo : EIATTR_COOP_GROUP_MASK_REGIDS
	.align		4
        /*005c*/ 	.byte	0x04, 0x29
        /*005e*/ 	.short	(.L_3555 - .L_3554)


	//   ....[0]....
.L_3554:
        /*0060*/ 	.word	0xffffffff


	//   ....[1]....
        /*0064*/ 	.word	0xffffffff


	//   ....[2]....
        /*0068*/ 	.word	0xffffffff


	//   ....[3]....
        /*006c*/ 	.word	0xffffffff


	//   ....[4]....
        /*0070*/ 	.word	0xffffffff


	//   ....[5]....
        /*0074*/ 	.word	0xffffffff


	//   ....[6]....
        /*0078*/ 	.word	0xffffffff


	//   ....[7]....
        /*007c*/ 	.word	0xffffffff


	//   ....[8]....
        /*0080*/ 	.word	0xffffffff


	//   ....[9]....
        /*0084*/ 	.word	0xffffffff


	//   ....[10]....
        /*0088*/ 	.word	0xffffffff


	//   ....[11]....
        /*008c*/ 	.word	0xffffffff


	//   ....[12]....
        /*0090*/ 	.word	0xffffffff


	//   ....[13]....
        /*0094*/ 	.word	0xffffffff


	//   ....[14]....
        /*0098*/ 	.word	0xffffffff


	//   ....[15]....
        /*009c*/ 	.word	0xffffffff


	//   ....[16]....
        /*00a0*/ 	.word	0xffffffff


	//   ....[17]....
        /*00a4*/ 	.word	0xffffffff


	//   ....[18]....
        /*00a8*/ 	.word	0x0500000f


	//   ....[19]....
        /*00ac*/ 	.word	0x0500000f


	//   ....[20]....
        /*00b0*/ 	.word	0x0500000f


	//   ....[21]....
        /*00b4*/ 	.word	0x0500000f


	//   ....[22]....
        /*00b8*/ 	.word	0x0500000f


	//   ....[23]....
        /*00bc*/ 	.word	0x0500000f


	//   ....[24]....
        /*00c0*/ 	.word	0x0500000f


	//   ....[25]....
        /*00c4*/ 	.word	0x0500000f


	//   ....[26]....
        /*00c8*/ 	.word	0x0500000f


	//   ....[27]....
        /*00cc*/ 	.word	0x0500000f


	//   ....[28]....
        /*00d0*/ 	.word	0x0500000f


	//   ....[29]....
        /*00d4*/ 	.word	0x0500000f


	//   ....[30]....
        /*00d8*/ 	.word	0x0500000f


	//   ....[31]....
        /*00dc*/ 	.word	0x0500000f


	//   ....[32]....
        /*00e0*/ 	.word	0x0500000f


	//   ....[33]....
        /*00e4*/ 	.word	0x0500000f


	//   ....[34]....
        /*00e8*/ 	.word	0x0500000f


	//   ....[35]....
        /*00ec*/ 	.word	0x0500000f


	//----- nvinfo : EIATTR_COOP_GROUP_INSTR_OFFSETS
	.align		4
.L_3555:
        /*00f0*/ 	.byte	0x04, 0x28
        /*00f2*/ 	.short	(.L_3557 - .L_3556)


	//   ....[0]....
.L_3556:
        /*00f4*/ 	.word	0x00000610


	//   ....[1]....
        /*00f8*/ 	.word	0x00000650


	//   ....[2]....
        /*00fc*/ 	.word	0x00000670


	//   ....[3]....
        /*0100*/ 	.word	0x00000730


	//   ....[4]....
        /*0104*/ 	.word	0x00000750


	//   ....[5]....
        /*0108*/ 	.word	0x00000770


	//   ....[6]....
        /*010c*/ 	.word	0x00000a70


	//   ....[7]....
        /*0110*/ 	.word	0x00000aa0


	//   ....[8]....
        /*0114*/ 	.word	0x00000ac0


	//   ....[9]....
        /*0118*/ 	.word	0x00000b90


	//   ....[10]....
        /*011c*/ 	.word	0x00000bb0


	//   ....[11]....
        /*0120*/ 	.word	0x00000bd0


	//   ....[12]....
        /*0124*/ 	.word	0x00000e70


	//   ....[13]....
        /*0128*/ 	.word	0x00000eb0


	//   ....[14]....
        /*012c*/ 	.word	0x00000ed0


	//   ....[15]....
        /*0130*/ 	.word	0x00000f90


	//   ....[16]....
        /*0134*/ 	.word	0x00000fb0


	//   ....[17]....
        /*0138*/ 	.word	0x00000fd0


	//   ....[18]....
        /*013c*/ 	.word	0x00001240


	//   ....[19]....
        /*0140*/ 	.word	0x000012a0


	//   ....[20]....
        /*0144*/ 	.word	0x00001310


	//   ....[21]....
        /*0148*/ 	.word	0x00001400


	//   ....[22]....
        /*014c*/ 	.word	0x00001460


	//   ....[23]....
        /*0150*/ 	.word	0x000014c0


	//   ....[24]....
        /*0154*/ 	.word	0x00001540


	//   ....[25]....
        /*0158*/ 	.word	0x000015e0


	//   ....[26]....
        /*015c*/ 	.word	0x00001640


	//   ....[27]....
        /*0160*/ 	.word	0x00001730


	//   ....[28]....
        /*0164*/ 	.word	0x00001790


	//   ....[29]....
        /*0168*/ 	.word	0x000017f0


	//   ....[30]....
        /*016c*/ 	.word	0x00001870


	//   ....[31]....
        /*0170*/ 	.word	0x00001910


	//   ....[32]....
        /*0174*/ 	.word	0x00001970


	//   ....[33]....
        /*0178*/ 	.word	0x00001a60


	//   ....[34]....
        /*017c*/ 	.word	0x00001ac0


	//   ....[35]....
        /*0180*/ 	.word	0x00001b20


	//----- nvinfo : EIATTR_VRC_CTA_INIT_COUNT
	.align		4
.L_3557:
        /*0184*/ 	.byte	0x02, 0x4a
	.zero		1
	.zero		1


	//----- nvinfo : EIATTR_SYSCALL_OFFSETS
	.align		4
        /*0188*/ 	.byte	0x04, 0x46
        /*018a*/ 	.short	(.L_3559 - .L_3558)


	//   ....[0]....
.L_3558:
        /*018c*/ 	.word	0x00000170


	//----- nvinfo : EIATTR_EXIT_INSTR_OFFSETS
	.align		4
.L_3559:
        /*0190*/ 	.byte	0x04, 0x1c
        /*0192*/ 	.short	(.L_3561 - .L_3560)


	//   ....[0]....
.L_3560:
        /*0194*/ 	.word	0x00000220


	//   ....[1]....
        /*0198*/ 	.word	0x00000980


	//   ....[2]....
        /*019c*/ 	.word	0x000011e0


	//----- nvinfo : EIATTR_CRS_STACK_SIZE
	.align		4
.L_3561:
        /*01a0*/ 	.byte	0x04, 0x1e
        /*01a2*/ 	.short	(.L_3563 - .L_3562)
.L_3562:
        /*01a4*/ 	.word	0x00000000


	//----- nvinfo : EIATTR_CBANK_PARAM_SIZE
	.align		4
.L_3563:
        /*01a8*/ 	.byte	0x03, 0x19
        /*01aa*/ 	.short	0x0030


	//----- nvinfo : EIATTR_PARAM_CBANK
	.align		4
        /*01ac*/ 	.byte	0x04, 0x0a
        /*01ae*/ 	.short	(.L_3565 - .L_3564)
	.align		4
.L_3564:
        /*01b0*/ 	.word	index@(.nv.constant0._Z15SoftmaxWarpImplI10DirectLoadIffE11DirectStoreIffEfLi1ELi1ELi8ELi1ELb0EL9Algorithm0EEvT_T0_ll)
        /*01b4*/ 	.short	0x0380
        /*01b6*/ 	.short	0x0030


	//----- nvinfo : EIATTR_SW_WAR
	.align		4
.L_3565:
        /*01b8*/ 	.byte	0x04, 0x36
        /*01ba*/ 	.short	(.L_3567 - .L_3566)
.L_3566:
        /*01bc*/ 	.word	0x00000008
.L_3567:


//--------------------- .nv.info._Z15SoftmaxWarpImplI10DirectLoadIffE11DirectStoreIffEfLi1ELi1ELi8ELi2ELb1EL9Algorithm0EEvT_T0_ll --------------------------
	.section	.nv.info._Z15SoftmaxWarpImplI10DirectLoadIffE11DirectStoreIffEfLi1ELi1ELi8ELi2ELb1EL9Algorithm0EEvT_T0_ll,"",@"SHT_CUDA_INFO"
	.sectionflags	@""
	.align	4


	//----- nvinfo : EIATTR_CUDA_API_VERSION
	.align		4
        /*0000*/ 	.byte	0x04, 0x37
        /*0002*/ 	.short	(.L_3569 - .L_3568)
.L_3568:
        /*0004*/ 	.word	0x00000082


	//----- nvinfo : EIATTR_KPARAM_INFO
	.align		4
.L_3569:
        /*0008*/ 	.byte	0x04, 0x17
        /*000a*/ 	.short	(.L_3571 - .L_3570)
.L_3570:
        /*000c*/ 	.word	0x00000000
        /*0010*/ 	.short	0x0003
        /*0012*/ 	.short	0x0028
        /*0014*/ 	.byte	0x00, 0xf0, 0x21, 0x00


	//----- nvinfo : EIATTR_KPARAM_INFO
	.align		4
.L_3571:
        /*0018*/ 	.byte	0x04, 0x17
        /*001a*/ 	.short	(.L_3573 - .L_3572)
.L_3572:
        /*001c*/ 	.word	0x00000000
        /*0020*/ 	.short	0x0002
        /*0022*/ 	.short	0x0020
        /*0024*/ 	.byte	0x00, 0xf0, 0x21, 0x00


	//----- nvinfo : EIATTR_KPARAM_INFO
	.align		4
.L_3573:
        /*0028*/ 	.byte	0x04, 0x17
        /*002a*/ 	.short	(.L_3575 - .L_3574)
.L_3574:
        /*002c*/ 	.word	0x00000000
        /*0030*/ 	.short	0x0001
        /*0032*/ 	.short	0x0010
        /*0034*/ 	.byte	0x00, 0xf0, 0x41, 0x00


	//----- nvinfo : EIATTR_KPARAM_INFO
	.align		4
.L_3575:
        /*0038*/ 	.byte	0x04, 0x17
        /*003a*/ 	.short	(.L_3577 - .L_3576)
.L_3576:
        /*003c*/ 	.word	0x00000000
        /*0040*/ 	.short	0x0000
        /*0042*/ 	.short	0x0000
        /*0044*/ 	.byte	0x00, 0xf0, 0x41, 0x00


	//----- nvinfo : EIATTR_SPARSE_MMA_MASK
	.align		4
.L_3577:
        /*0048*/ 	.byte	0x03, 0x50
        /*004a*/ 	.short	0x0000


	//----- nvinfo : EIATTR_MAXREG_COUNT
	.align		4
        /*004c*/ 	.byte	0x03, 0x1b
        /*004e*/ 	.short	0x00ff


	//----- nvinfo : EIATTR_EXTERNS
	.align		4
        /*0050*/ 	.byte	0x04, 0x0f
        /*0052*/ 	.short	(.L_3579 - .L_3578)


	//   ....[0]....
	.align		4
.L_3578:
        /*0054*/ 	.word	index@(__assertfail)


	//----- nvinfo : EIATTR_MERCURY_ISA_VERSION
	.align		4
.L_3579:
        /*0058*/ 	.byte	0x03, 0x5f
        /*005a*/ 	.short	0x0101


	//----- nvinfo : EIATTR_COOP_GROUP_MASK_REGIDS
	.align		4
        /*005c*/ 	.byte	0x04, 0x29
        /*005e*/ 	.short	(.L_3581 - .L_3580)


	//   ....[0]....
.L_3580:
        /*0060*/ 	.word	0xffffffff


	//   ....[1]....
        /*0064*/ 	.word	0xffffffff


	//   ....[2]....
        /*0068*/ 	.word	0xffffffff


	//   ....[3]....
        /*006c*/ 	.word	0xffffffff


	//   ....[4]....
        /*0070*/ 	.word	0xffffffff


	//   ....[5]....
        /*0074*/ 	.word	0xffffffff


	//   ....[6]....
        /*0078*/ 	.word	0xffffffff


	//   ....[7]....
        /*007c*/ 	.word	0xffffffff


	//   ....[8]....
        /*0080*/ 	.word	0xffffffff


	//   ....[9]....
        /*0084*/ 	.word	0xffffffff


	//   ....[10]....
        /*0088*/ 	.word	0xffffffff


	//   ....[11]....
        /*008c*/ 	.word	0xffffffff


	//   ....[12]....
        /*0090*/ 	.word	0x0500000f


	//   ....[13]....
        /*0094*/ 	.word	0x0500000f


	//   ....[14]....
        /*0098*/ 	.word	0x0500000f


	//   ....[15]....
        /*009c*/ 	.word	0x0500000f


	//   ....[16]....
        /*00a0*/ 	.word	0x0500000f


	//   ....[17]....
        /*00a4*/ 	.word	0x0500000f


	//   ....[18]....
        /*00a8*/ 	.word	0x0500000f


	//   ....[19]....
        /*00ac*/ 	.word	0x0500000f


	//   ....[20]....
        /*00b0*/ 	.word	0x0500000f


	//   ....[21]....
        /*00b4*/ 	.word	0x0500000f


	//   ....[22]....
        /*00b8*/ 	.word	0x0500000f


	//   ....[23]....
        /*00bc*/ 	.word	0x0500000f


	//----- nvinfo : EIATTR_COOP_GROUP_INSTR_OFFSETS
	.align		4
.L_3581:
        /*00c0*/ 	.byte	0x04, 0x28
        /*00c2*/ 	.short	(.L_3583 - .L_3582)


	//   ....[0]....
.L_3582:
        /*00c4*/ 	.word	0x000004b0


	//   ....[1]....
        /*00c8*/ 	.word	0x000004e0


	//   ....[2]....
        /*00cc*/ 	.word	0x00000510


	//   ....[3]....
        /*00d0*/ 	.word	0x00000520


	//   ....[4]....
        /*00d4*/ 	.word	0x00000550


	//   ....[5]....
        /*00d8*/ 	.word	0x00000560


	//   ....[6]....
        /*00dc*/ 	.word	0x000006c0


	//   ....[7]....
        /*00e0*/ 	.word	0x000006e0


	//   ....[8]....
        /*00e4*/ 	.word	0x00000700


	//   ....[9]....
        /*00e8*/ 	.word	0x00000720


	//   ....[10]....
        /*00ec*/ 	.word	0x00000740


	//   ....[11]....
        /*00f0*/ 	.word	0x00000760


	//   ....[12]....
        /*00f4*/ 	.word	0x00000bc0


	//   ....[13]....
        /*00f8*/ 	.word	0x00000c40


	//   ....[14]....
        /*00fc*/ 	.word	0x00000ca0


	//   ....[15]....
        /*0100*/ 	.word	0x00000d00


	//   ....[16]....
        /*0104*/ 	.word	0x00000dd0


	//   ....[17]....
        /*0108*/ 	.word	0x00000e90


	//   ....[18]....
        /*010c*/ 	.word	0x00000f10


	//   ....[19]....
        /*0110*/ 	.word	0x00000ff0


	//   ....[20]....
        /*0114*/ 	.word	0x00001080


	//   ....[21]....
        /*0118*/ 	.word	0x000010e0


	//   ....[22]....
        /*011c*/ 	.word	0x00001160


	//   ....[23]....
        /*0120*/ 	.word	0x000011d0


	//----- nvinfo : EIATTR_VRC_CTA_INIT_COUNT
	.align		4
.L_3583:
        /*0124*/ 	.byte	0x02, 0x4a
	.zero		1
	.zero		1


	//----- nvinfo : EIATTR_SYSCALL_OFFSETS
	.align		4
        /*0128*/ 	.byte	0x04, 0x46
        /*012a*/ 	.short	(.L_3585 - .L_3584)


	//   ....[0]....
.L_3584:
        /*012c*/ 	.word	0x00000170


	//----- nvinfo : EIATTR_EXIT_INSTR_OFFSETS
	.align		4
.L_3585:
        /*0130*/ 	.byte	0x04, 0x1c
        /*0132*/ 	.short	(.L_3587 - .L_3586)


	//   ....[0]....
.L_3586:
        /*0134*/ 	.word	0x00000230


	//   ....[1]....
        /*0138*/ 	.word	0x00000b60


	//----- nvinfo : EIATTR_CRS_STACK_SIZE
	.align		4
.L_3587:
        /*013c*/ 	.byte	0x04, 0x1e
        /*013e*/ 	.short	(.L_3589 - .L_3588)
.L_3588:
        /*0140*/ 	.word	0x00000000


	//----- nvinfo : EIATTR_CBANK_PARAM_SIZE
	.align		4
.L_3589:
        /*0144*/ 	.byte	0x03, 0x19
        /*0146*/ 	.short	0x0030


	//----- nvinfo : EIATTR_PARAM_CBANK
	.align		4
        /*0148*/ 	.byte	0x04, 0x0a
        /*014a*/ 	.short	(.L_3591 - .L_3590)
	.align		4
.L_3590:
        /*014c*/ 	.word	index@(.nv.constant0._Z15SoftmaxWarpImplI10DirectLoadIffE11DirectStoreIffEfLi1ELi1ELi8ELi2ELb1EL9Algorithm0EEvT_T0_ll)
        /*0150*/ 	.short	0x0380
        /*0152*/ 	.short	0x0030


	//----- nvinfo : EIATTR_SW_WAR
	.align		4
.L_3591:
        /*0154*/ 	.byte	0x04, 0x36
        /*0156*/ 	.short	(.L_3593 - .L_3592)
.L_3592:
        /*0158*/ 	.word	0x00000008
.L_3593:


//--------------------- .nv.info._Z15SoftmaxWarpImplI10DirectLoadIffE11DirectStoreIffEfLi1ELi1ELi8ELi2ELb0EL9Algorithm0EEvT_T0_ll --------------------------
	.section	.nv.info._Z15SoftmaxWarpImplI10DirectLoadIffE11DirectStoreIffEfLi1ELi1ELi8ELi2ELb0EL9Algorithm0EEvT_T0_ll,"",@"SHT_CUDA_INFO"
	.sectionflags	@""
	.align	4


	//----- nvinfo : EIATTR_CUDA_API_VERSION
	.align		4
        /*0000*/ 	.byte	0x04, 0x37
        /*0002*/ 	.short	(.L_3595 - .L_3594)
.L_3594:
        /*0004*/ 	.word	0x00000082


	//----- nvinfo : EIATTR_KPARAM_INFO
	.align		4
.L_3595:
        /*0008*/ 	.byte	0x04, 0x17
        /*000a*/ 	.short	(.L_3597 - .L_3596)
.L_3596:
        /*000c*/ 	.word	0x00000000
        /*0010*/ 	.short	0x0003
        /*0012*/ 	.short	0x0028
        /*0014*/ 	.byte	0x00, 0xf0, 0x21, 0x00


	//----- nvinfo : EIATTR_KPARAM_INFO
	.align		4
.L_3597:
        /*0018*/ 	.byte	0x04, 0x17
        /*001a*/ 	.short	(.L_3599 - .L_3598)
.L_3598:
        /*001c*/ 	.word	0x00000000
        /*0020*/ 	.short	0x0002
        /*0022*/ 	.short	0x0020
        /*0024*/ 	.byte	0x00, 0xf0, 0x21, 0x00


	//----- nvinfo : EIATTR_KPARAM_INFO
	.align		4
.L_3599:
        /*0028*/ 	.byte	0x04, 0x17
        /*002a*/ 	.short	(.L_3601 - .L_3600)
.L_3600:
        /*002c*/ 	.word	0x00000000
        /*0030*/ 	.short	0x0001
        /*0032*/ 	.short	0x0010
        /*0034*/ 	.byte	0x00, 0xf0, 0x41, 0x00


	//----- nvinfo : EIATTR_KPARAM_INFO
	.align		4
.L_3601:
        /*0038*/ 	.byte	0x04, 0x17
        /*003a*/ 	.short	(.L_3603 - .L_3602)
.L_3602:
        /*003c*/ 	.word	0x00000000
        /*0040*/ 	.short	0x0000
        /*0042*/ 	.short	0x0000
        /*0044*/ 	.byte	0x00, 0xf0, 0x41, 0x00


	//----- nvinfo : EIATTR_SPARSE_MMA_MASK
	.align		4
.L_3603:
        /*0048*/ 	.byte	0x03, 0x50
        /*004a*/ 	.short	0x0000


	//----- nvinfo : EIATTR_MAXREG_COUNT
	.align		4
        /*004c*/ 	.byte	0x03, 0x1b
        /*004e*/ 	.short	0x00ff


	//----- nvinfo : EIATTR_EXTERNS
	.align		4
        /*0050*/ 	.byte	0x04, 0x0f
        /*0052*/ 	.short	(.L_3605 - .L_3604)


	//   ....[0]....
	.align		4
.L_3604:
        /*0054*/ 	.word	index@(__assertfail)


	//----- nvinfo : EIATTR_MERCURY_ISA_VERSION
	.align		4
.L_3605:
        /*0058*/ 	.byte	0x03, 0x5f
        /*005a*/ 	.short	0x0101


	//----- nvinfo : EIATTR_COOP_GROUP_MASK_REGIDS
	.align		4
        /*005c*/ 	.byte	0x04, 0x29
        /*005e*/ 	.short	(.L_3607 - .L_3606)


	//   ....[0]....
.L_3606:
        /*0060*/ 	.word	0xffffffff


	//   ....[1]....
        /*0064*/ 	.word	0xffffffff


	//   ....[2]....
        /*0068*/ 	.word	0xffffffff


	//   ....[3]....
        /*006c*/ 	.word	0xffffffff


	//   ....[4]....
        /*0070*/ 	.word	0xffffffff


	//   ....[5]....
        /*0074*/ 	.word	0xffffffff


	//   ....[6]....
        /*0078*/ 	.word	0xffffffff


	//   ....[7]....
        /*007c*/ 	.word	0xffffffff


	//   ....[8]....
        /*0080*/ 	.word	0xffffffff


	//   ....[9]....
        /*0084*/ 	.word	0xffffffff


	//   ....[10]....
        /*0088*/ 	.word	0xffffffff


	//   ....[11]....
        /*008c*/ 	.word	0xffffffff


	//   ....[12]....
        /*0090*/ 	.word	0x0500000f


	//   ....[13]....
        /*0094*/ 	.word	0x0500000f


	//   ....[14]....
        /*0098*/ 	.word	0x0500000f


	//   ....[15]....
        /*009c*/ 	.word	0x0500000f


	//   ....[16]....
        /*00a0*/ 	.word	0x0500000f


	//   ....[17]....
        /*00a4*/ 	.word	0x0500000f


	//   ....[18]....
        /*00a8*/ 	.word	0x0500000f


	//   ....[19]....
        /*00ac*/ 	.word	0x0500000f


	//   ....[20]....
        /*00b0*/ 	.word	0x0500000f


	//   ....[21]....
        /*00b4*/ 	.word	0x0500000f


	//   ....[22]....
        /*00b8*/ 	.word	0x0500000f


	//   ....[23]....
        /*00bc*/ 	.word	0x0500000f


	//----- nvinfo : EIATTR_COOP_GROUP_INSTR_OFFSETS
	.align		4
.L_3607:
        /*00c0*/ 	.byte	0x04, 0x28
        /*00c2*/ 	.short	(.L_3609 - .L_3608)


	//   ....[0]....
.L_3608:
        /*00c4*/ 	.word	0x000003c0


	//   ....[1]....
        /*00c8*/ 	.word	0x000003f0


	//   ....[2]....
        /*00cc*/ 	.word	0x00000420


	//   ....[3]....
        /*00d0*/ 	.word	0x00000430


	//   ....[4]....
        /*00d4*/ 	.word	0x00000460


	//   ....[5]....
        /*00d8*/ 	.word	0x00000470


	//   ....[6]....
        /*00dc*/ 	.word	0x000005d0


	//   ....[7]....
        /*00e0*/ 	.word	0x000005f0


	//   ....[8]....
        /*00e4*/ 	.word	0x00000610


	//   ....[9]....
        /*00e8*/ 	.word	0x00000630


	//   ....[10]....
        /*00ec*/ 	.word	0x00000650


	//   ....[11]....
        /*00f0*/ 	.word	0x00000670


	//   ....[12]....
        /*00f4*/ 	.word	0x00000a00


	//   ....[13]....
        /*00f8*/ 	.word	0x00000a80


	//   ....[14]....
        /*00fc*/ 	.word	0x00000ae0


	//   ....[15]....
        /*0100*/ 	.word	0x00000b40


	//   ....[16]....
        /*0104*/ 	.word	0x00000bf0


	//   ....[17]....
        /*0108*/ 	.word	0x00000c90


	//   ....[18]....
        /*010c*/ 	.word	0x00000d70


	//   ....[19]....
        /*0110*/ 	.word	0x00000e30


	//   ....[20]....
        /*0114*/ 	.word	0x00000ea0


	//   ....[21]....
        /*0118*/ 	.word	0x00000f00


	//   ....[22]....
        /*011c*/ 	.word	0x00000f80


	//   ....[23]....
        /*0120*/ 	.word	0x00000ff0


	//----- nvinfo : EIATTR_VRC_CTA_INIT_COUNT
	.align		4
.L_3609:
        /*0124*/ 	.byte	0x02, 0x4a
	.zero		1
	.zero		1


	//----- nvinfo : EIATTR_SYSCALL_OFFSETS
	.align		4
        /*0128*/ 	.byte	0x04, 0x46
        /*012a*/ 	.short	(.L_3611 - .L_3610)


	//   ....[0]....
.L_3610:
        /*012c*/ 	.word	0x00000160


	//----- nvinfo : EIATTR_EXIT_INSTR_OFFSETS
	.align		4
.L_3611:
        /*0130*/ 	.byte	0x04, 0x1c
        /*0132*/ 	.short	(.L_3613 - .L_3612)


	//   ....[0]....
.L_3612:
        /*0134*/ 	.word	0x00000220


	//   ....[1]....
        /*0138*/ 	.word	0x000009a0


	//----- nvinfo : EIATTR_CRS_STACK_SIZE
	.align		4
.L_3613:
        /*013c*/ 	.byte	0x04, 0x1e
        /*013e*/ 	.short	(.L_3615 - .L_3614)
.L_3614:
        /*0140*/ 	.word	0x00000000


	//----- nvinfo : EIATTR_CBANK_PARAM_SIZE
	.align		4
.L_3615:
        /*0144*/ 	.byte	0x03, 0x19
        /*0146*/ 	.short	0x0030


	//----- nvinfo : EIATTR_PARAM_CBANK
	.align		4
        /*0148*/ 	.byte	0x04, 0x0a
        /*014a*/ 	.short	(.L_3617 - .L_3616)
	.align		4
.L_3616:
        /*014c*/ 	.word	index@(.nv.constant0._Z15SoftmaxWarpImplI10DirectLoadIffE11DirectStoreIffEfLi1ELi1ELi8ELi2ELb0EL9Algorithm0EEvT_T0_ll)
        /*0150*/ 	.short	0x0380
        /*0152*/ 	.short	0x0030


	//----- nvinfo : EIATTR_SW_WAR
	.align		4
.L_3617:
        /*0154*/ 	.byte	0x04, 0x36
        /*0156*/ 	.short	(.L_3619 - .L_3618)
.L_3618:
        /*0158*/ 	.word	0x00000008
.L_3619:


//--------------------- .nv.info._Z15SoftmaxWarpImplI10DirectLoadIffE11DirectStoreIffEfLi1ELi1ELi4ELi1ELb1EL9Algorithm0EEvT_T0_ll --------------------------
	.section	.nv.info._Z15SoftmaxWarpImplI10DirectLoadIffE11DirectStoreIffEfLi1ELi1ELi4ELi1ELb1EL9Algorithm0EEvT_T0_ll,"",@"SHT_CUDA_INFO"
	.sectionflags	@""
	.align	4


	//----- nvinfo : EIATTR_CUDA_API_VERSION
	.align		4
        /*0000*/ 	.byte	0x04, 0x37
        /*0002*/ 	.short	(.L_3621 - .L_3620)
.L_3620:
        /*0004*/ 	.word	0x00000082


	//----- nvinfo : EIATTR_KPARAM_INFO
	.align		4
.L_3621:
        /*0008*/ 	.byte	0x04, 0x17
        /*000a*/ 	.short	(.L_3623 - .L_3622)
.L_3622:
        /*000c*/ 	.word	0x00000000
        /*0010*/ 	.short	0x0003
        /*0012*/ 	.short	0x0028
        /*0014*/ 	.byte	0x00, 0xf0, 0x21, 0x00


	//----- nvinfo : EIATTR_KPARAM_INFO
	.align		4
.L_3623:
        /*0018*/ 	.byte	0x04, 0x17
        /*001a*/ 	.short	(.L_3625 - .L_3624)
.L_3624:
        /*001c*/ 	.word	0x00000000
        /*0020*/ 	.short	0x0002
        /*0022*/ 	.short	0x0020
        /*0024*/ 	.byte	0x00, 0xf0, 0x21, 0x00


	//----- nvinfo : EIATTR_KPARAM_INFO
	.align		4
.L_3625:
        /*0028*/ 	.byte	0x04, 0x17
        /*002a*/ 	.short	(.L_3627 - .L_3626)
.L_3626:
        /*002c*/ 	.word	0x00000000
        /*0030*/ 	.short	0x0001
        /*0032*/ 	.short	0x0010
        /*0034*/ 	.byte	0x00, 0xf0, 0x41, 0x00


	//----- nvinfo : EIATTR_KPARAM_INFO
	.align		4
.L_3627:
        /*0038*/ 	.byte	0x04, 0x17
        /*003a*/ 	.short	(.L_3629 - .L_3628)
.L_3628:
        /*003c*/ 	.word	0x00000000
        /*0040*/ 	.short	0x0000
        /*0042*/ 	.short	0x0000
        /*0044*/ 	.byte	0x00, 0xf0, 0x41, 0x00


	//----- nvinfo : EIATTR_SPARSE_MMA_MASK
	.align		4
.L_3629:
        /*0048*/ 	.byte	0x03, 0x50
        /*004a*/ 	.short	0x0000


	//----- nvinfo : EIATTR_MAXREG_COUNT
	.align		4
        /*004c*/ 	.byte	0x03, 0x1b
        /*004e*/ 	.short	0x00ff


	//----- nvinfo : EIATTR_EXTERNS
	.align		4
        /*0050*/ 	.byte	0x04, 0x0f
        /*0052*/ 	.short	(.L_3631 - .L_3630)


	//   ....[0]....
	.align		4
.L_3630:
        /*0054*/ 	.word	index@(__assertfail)


	//----- nvinfo : EIATTR_MERCURY_ISA_VERSION
	.align		4
.L_3631:
        /*0058*/ 	.byte	0x03, 0x5f
        /*005a*/ 	.short	0x0101


	//----- nvinfo : EIATTR_COOP_GROUP_MASK_REGIDS
	.align		4
        /*005c*/ 	.byte	0x04, 0x29
        /*005e*/ 	.short	(.L_3633 - .L_3632)


	//   ....[0]....
.L_3632:
        /*0060*/ 	.word	0xffffffff


	//   ....[1]....
        /*0064*/ 	.word	0xffffffff


	//   ....[2]....
        /*0068*/ 	.word	0xffffffff


	//   ....[3]....
        /*006c*/ 	.word	0xffffffff


	//   ....[4]....
        /*0070*/ 	.word	0xffffffff


	//   ....[5]....
        /*0074*/ 	.word	0xffffffff


	//   ....[6]....
        /*0078*/ 	.word	0xffffffff


	//   ....[7]....
        /*007c*/ 	.word	0xffffffff


	//   ....[8]....
        /*0080*/ 	.word	0xffffffff


	//   ....[9]....
        /*0084*/ 	.word	0xffffffff


	//   ....[10]....
        /*0088*/ 	.word	0xffffffff


	//   ....[11]....
        /*008c*/ 	.word	0xffffffff


	//   ....[12]....
        /*0090*/ 	.word	0x0500000f


	//   ....[13]....
        /*0094*/ 	.word	0x0500000f


	//   ....[14]....
        /*0098*/ 	.word	0x0500000f


	//   ....[15]....
        /*009c*/ 	.word	0x0500000f


	//   ....[16]....
        /*00a0*/ 	.word	0x0500000f


	//   ....[17]....
        /*00a4*/ 	.word	0x0500000f


	//   ....[18]....
        /*00a8*/ 	.word	0x0500000f


	//   ....[19]....
        /*00ac*/ 	.word	0x0500000f


	//   ....[20]....
        /*00b0*/ 	.word	0x0500000f


	//   ....[21]....
        /*00b4*/ 	.word	0x0500000f


	//   ....[22]....
        /*00b8*/ 	.word	0x0500000f


	//   ....[23]....
        /*00bc*/ 	.word	0x0500000f


	//----- nvinfo : EIATTR_COOP_GROUP_INSTR_OFFSETS
	.align		4
.L_3633:
        /*00c0*/ 	.byte	0x04, 0x28
        /*00c2*/ 	.short	(.L_3635 - .L_3634)


	//   ....[0]....
.L_3634:
        /*00c4*/ 	.word	0x00000690


	//   ....[1]....
        /*00c8*/ 	.word	0x000006d0


	//   ....[2]....
        /*00cc*/ 	.word	0x00000790


	//   ....[3]....
        /*00d0*/ 	.word	0x000007b0


	//   ....[4]....
        /*00d4*/ 	.word	0x00000b30


	//   ....[5]....
        /*00d8*/ 	.word	0x00000b70


	//   ....[6]....
        /*00dc*/ 	.word	0x00000c30


	//   ....[7]....
        /*00e0*/ 	.word	0x00000c50


	//   ....[8]....
        /*00e4*/ 	.word	0x00000f90


	//   ....[9]....
        /*00e8*/ 	.word	0x00000fd0


	//   ....[10]....
        /*00ec*/ 	.word	0x00001090


	//   ....[11]....
        /*00f0*/ 	.word	0x000010b0


	//   ....[12]....
        /*00f4*/ 	.word	0x00001360


	//   ....[13]....
        /*00f8*/ 	.word	0x000013c0


	//   ....[14]....
        /*00fc*/ 	.word	0x000014b0


	//   ....[15]....
        /*0100*/ 	.word	0x00001510


	//   ....[16]....
        /*0104*/ 	.word	0x00001590


	//   ....[17]....
        /*0108*/ 	.word	0x00001630


	//   ....[18]....
        /*010c*/ 	.word	0x00001720


	//   ....[19]....
        /*0110*/ 	.word	0x00001780


	//   ....[20]....
        /*0114*/ 	.word	0x00001800


	//   ....[21]....
        /*0118*/ 	.word	0x000018a0


	//   ....[22]....
        /*011c*/ 	.word	0x00001990


	//   ....[23]....
        /*0120*/ 	.word	0x000019f0


	//----- nvinfo : EIATTR_VRC_CTA_INIT_COUNT
	.align		4
.L_3635:
        /*0124*/ 	.byte	0x02, 0x4a
	.zero		1
	.zero		1


	//----- nvinfo : EIATTR_SYSCALL_OFFSETS
	.align		4
        /*0128*/ 	.byte	0x04, 0x46
        /*012a*/ 	.short	(.L_3637 - .L_3636)


	//   ....[0]....
.L_3636:
        /*012c*/ 	.word	0x00000170


	//----- nvinfo : EIATTR_EXIT_INSTR_OFFSETS
	.align		4
.L_3637:
        /*0130*/ 	.byte	0x04, 0x1c
        /*0132*/ 	.short	(.L_3639 - .L_3638)


	//   ....[0]....
.L_3638:
        /*0134*/ 	.word	0x00000220


	//   ....[1]....
        /*0138*/ 	.word	0x000009e0


	//   ....[2]....
        /*013c*/ 	.word	0x000012f0


	//----- nvinfo : EIATTR_CRS_STACK_SIZE
	.align		4
.L_3639:
        /*0140*/ 	.byte	0x04, 0x1e
        /*0142*/ 	.short	(.L_3641 - .L_3640)
.L_3640:
        /*0144*/ 	.word	0x00000000


	//----- nvinfo : EIATTR_CBANK_PARAM_SIZE
	.align		4
.L_3641:
        /*0148*/ 	.byte	0x03, 0x19
        /*014a*/ 	.short	0x0030


	//----- nvinfo : EIATTR_PARAM_CBANK
	.align		4
        /*014c*/ 	.byte	0x04, 0x0a
        /*014e*/ 	.short	(.L_3643 - .L_3642)
	.align		4
.L_3642:
        /*0150*/ 	.word	index@(.nv.constant0._Z15SoftmaxWarpImplI10DirectLoadIffE11DirectStoreIffEfLi1ELi1ELi4ELi1ELb1EL9Algorithm0EEvT_T0_ll)
        /*0154*/ 	.short	0x0380
        /*0156*/ 	.short	0x0030


	//----- nvinfo : EIATTR_SW_WAR
	.align		4
.L_3643:
        /*0158*/ 	.byte	0x04, 0x36
        /*015a*/ 	.short	(.L_3645 - .L_3644)
.L_3644:
        /*015c*/ 	.word	0x00000008
.L_3645:


//--------------------- .nv.info._Z15SoftmaxWarpImplI10DirectLoadIffE11DirectStoreIffEfLi1ELi1ELi4ELi1ELb0EL9Algorithm0EEvT_T0_ll --------------------------
	.section	.nv.info._Z15SoftmaxWarpImplI10DirectLoadIffE11DirectStoreIffEfLi1ELi1ELi4ELi1ELb0EL9Algorithm0EEvT_T0_ll,"",@"SHT_CUDA_INFO"
	.sectionflags	@""
	.align	4


	//----- nvinfo : EIATTR_CUDA_API_VERSION
	.align		4
        /*0000*/ 	.byte	0x04, 0x37
        /*0002*/ 	.short	(.L_3647 - .L_3646)
.L_3646:
        /*0004*/ 	.word	0x00000082


	//----- nvinfo : EIATTR_KPARAM_INFO
	.align		4
.L_3647:
        /*0008*/ 	.byte	0x04, 0x17
        /*000a*/ 	.short	(.L_3649 - .L_3648)
.L_3648:
        /*000c*/ 	.word	0x00000000
        /*0010*/ 	.short	0x0003
        /*0012*/ 	.short	0x0028
        /*0014*/ 	.byte	0x00, 0xf0, 0x21, 0x00


	//----- nvinfo : EIATTR_KPARAM_INFO
	.align		4
.L_3649:
        /*0018*/ 	.byte	0x04, 0x17
        /*001a*/ 	.short	(.L_3651 - .L_3650)
.L_3650:
        /*001c*/ 	.word	0x00000000
        /*0020*/ 	.short	0x0002
        /*0022*/ 	.short	0x0020
        /*0024*/ 	.byte	0x00, 0xf0, 0x21, 0x00


	//----- nvinfo : EIATTR_KPARAM_INFO
	.align		4
.L_3651:
        /*0028*/ 	.byte	0x04, 0x17
        /*002a*/ 	.short	(.L_3653 - .L_3652)
.L_3652:
        /*002c*/ 	.word	0x00000000
        /*0030*/ 	.short	0x0001
        /*0032*/ 	.short	0x0010
        /*0034*/ 	.byte	0x00, 0xf0, 0x41, 0x00


	//----- nvinfo : EIATTR_KPARAM_INFO
	.align		4
.L_3653:
        /*0038*/ 	.byte	0x04, 0x17
        /*003a*/ 	.short	(.L_3655 - .L_3654)
.L_3654:
        /*003c*/ 	.word	0x00000000
        /*0040*/ 	.short	0x0000
        /*0042*/ 	.short	0x0000
        /*0044*/ 	.byte	0x00, 0xf0, 0x41, 0x00


	//----- nvinfo : EIATTR_SPARSE_MMA_MASK
	.align		4
.L_3655:
        /*0048*/ 	.byte	0x03, 0x50
        /*004a*/ 	.short	0x0000


	//----- nvinfo : EIATTR_MAXREG_COUNT
	.align		4
        /*004c*/ 	.byte	0x03, 0x1b
        /*004e*/ 	.short	0x00ff


	//----- nvinfo : EIATTR_EXTERNS
	.align		4
        /*0050*/ 	.byte	0x04, 0x0f
        /*0052*/ 	.short	(.L_3657 - .L_3656)


	//   ....[0]....
	.align		4
.L_3656:
        /*0054*/ 	.word	index@(__assertfail)


	//----- nvinfo : EIATTR_MERCURY_ISA_VERSION
	.align		4
.L_3657:
        /*0058*/ 	.byte	0x03, 0x5f
        /*005a*/ 	.short	0x0101


	//----- nvinfo : EIATTR_COOP_GROUP_MASK_REGIDS
	.align		4
        /*005c*/ 	.byte	0x04, 0x29
        /*005e*/ 	.short	(.L_3659 - .L_3658)


	//   ....[0]....
.L_3658:
        /*0060*/ 	.word	0xffffffff


	//   ....[1]....
        /*0064*/ 	.word	0xffffffff


	//   ....[2]....
        /*0068*/ 	.word	0xffffffff


	//   ....[3]....
        /*006c*/ 	.word	0xffffffff


	//   ....[4]....
        /*0070*/ 	.word	0xffffffff


	//   ....[5]....
        /*0074*/ 	.word	0xffffffff


	//   ....[6]....
        /*0078*/ 	.word	0xffffffff


	//   ....[7]....
        /*007c*/ 	.word	0xffffffff


	//   ....[8]....
        /*0080*/ 	.word	0xffffffff


	//   ....[9]....
        /*0084*/ 	.word	0xffffffff


	//   ....[10]....
        /*0088*/ 	.word	0xffffffff


	//   ....[11]....
        /*008c*/ 	.word	0xffffffff


	//   ....[12]....
        /*0090*/ 	.word	0x0500000f


	//   ....[13]....
        /*0094*/ 	.word	0x0500000f


	//   ....[14]....
        /*0098*/ 	.word	0x0500000f


	//   ....[15]....
        /*009c*/ 	.word	0x0500000f


	//   ....[16]....
        /*00a0*/ 	.word	0x0500000f


	//   ....[17]....
        /*00a4*/ 	.word	0x0500000f


	//   ....[18]....
        /*00a8*/ 	.word	0x0500000f


	//   ....[19]....
        /*00ac*/ 	.word	0x0500000f


	//   ....[20]....
        /*00b0*/ 	.word	0x0500000f


	//   ....[21]....
        /*00b4*/ 	.word	0x0500000f


	//   ....[22]....
        /*00b8*/ 	.word	0x0500000f


	//   ....[23]....
        /*00bc*/ 	.word	0x0500000f


	//----- nvinfo : EIATTR_COOP_GROUP_INSTR_OFFSETS
	.align		4
.L_3659:
        /*00c0*/ 	.byte	0x04, 0x28
        /*00c2*/ 	.short	(.L_3661 - .L_3660)


	//   ....[0]....
.L_3660:
        /*00c4*/ 	.word	0x00000610


	//   ....[1]....
        /*00c8*/ 	.word	0x00000650


	//   ....[2]....
        /*00cc*/ 	.word	0x00000710


	//   ....[3]....
        /*00d0*/ 	.word	0x00000730


	//   ....[4]....
        /*00d4*/ 	.word	0x00000a40


	//   ....[5]....
        /*00d8*/ 	.word	0x00000a80


	//   ....[6]....
        /*00dc*/ 	.word	0x00000b40


	//   ....[7]....
        /*00e0*/ 	.word	0x00000b60


	//   ....[8]....
        /*00e4*/ 	.word	0x00000df0


	//   ....[9]....
        /*00e8*/ 	.word	0x00000e30


	//   ....[10]....
        /*00ec*/ 	.word	0x00000ef0


	//   ....[11]....
        /*00f0*/ 	.word	0x00000f10


	//   ....[12]....
        /*00f4*/ 	.word	0x00001180


	//   ....[13]....
        /*00f8*/ 	.word	0x000011e0


	//   ....[14]....
        /*00fc*/ 	.word	0x000012d0


	//   ....[15]....
        /*0100*/ 	.word	0x00001330


	//   ....[16]....
        /*0104*/ 	.word	0x000013b0


	//   ....[17]....
        /*0108*/ 	.word	0x00001450


	//   ....[18]....
        /*010c*/ 	.word	0x00001540


	//   ....[19]....
        /*0110*/ 	.word	0x000015a0


	//   ....[20]....
        /*0114*/ 	.word	0x00001620


	//   ....[21]....
        /*0118*/ 	.word	0x000016c0


	//   ....[22]....
        /*011c*/ 	.word	0x000017b0


	//   ....[23]....
        /*0120*/ 	.word	0x00001810


	//----- nvinfo : EIATTR_VRC_CTA_INIT_COUNT
	.align		4
.L_3661:
        /*0124*/ 	.byte	0x02, 0x4a
	.zero		1
	.zero		1


	//----- nvinfo : EIATTR_SYSCALL_OFFSETS
	.align		4
        /*0128*/ 	.byte	0x04, 0x46
        /*012a*/ 	.short	(.L_3663 - .L_3662)


	//   ....[0]....
.L_3662:
        /*012c*/ 	.word	0x00000170


	//----- nvinfo : EIATTR_EXIT_INSTR_OFFSETS
	.align		4
.L_3663:
        /*0130*/ 	.byte	0x04, 0x1c
        /*0132*/ 	.short	(.L_3665 - .L_3664)


	//   ....[0]....
.L_3664:
        /*0134*/ 	.word	0x00000220


	//   ....[1]....
        /*0138*/ 	.word	0x00000950


	//   ....[2]....
        /*013c*/ 	.word	0x00001110


	//----- nvinfo : EIATTR_CRS_STACK_SIZE
	.align		4
.L_3665:
        /*0140*/ 	.byte	0x04, 0x1e
        /*0142*/ 	.short	(.L_3667 - .L_3666)
.L_3666:
        /*0144*/ 	.word	0x00000000


	//----- nvinfo : EIATTR_CBANK_PARAM_SIZE
	.align		4
.L_3667:
        /*0148*/ 	.byte	0x03, 0x19
        /*014a*/ 	.short	0x0030


	//----- nvinfo : EIATTR_PARAM_CBANK
	.align		4
        /*014c*/ 	.byte	0x04, 0x0a
        /*014e*/ 	.short	(.L_3669 - .L_3668)
	.align		4
.L_3668:
        /*0150*/ 	.word	index@(.nv.constant0._Z15SoftmaxWarpImplI10DirectLoadIffE11DirectStoreIffEfLi1ELi1ELi4ELi1ELb0EL9Algorithm0EEvT_T0_ll)
        /*0154*/ 	.short	0x0380
        /*0156*/ 	.short	0x0030


	//----- nvinfo : EIATTR_SW_WAR
	.align		4
.L_3669:
        /*0158*/ 	.byte	0x04, 0x36
        /*015a*/ 	.short	(.L_3671 - .L_3670)
.L_3670:
        /*015c*/ 	.word	0x00000008
.L_3671:


//--------------------- .nv.info._Z15SoftmaxWarpImplI10DirectLoadIffE11DirectStoreIffEfLi1ELi1ELi4ELi2ELb1EL9Algorithm0EEvT_T0_ll --------------------------
	.section	.nv.info._Z15SoftmaxWarpImplI10DirectLoadIffE11DirectStoreIffEfLi1ELi1ELi4ELi2ELb1EL9Algorithm0EEvT_T0_ll,"",@"SHT_CUDA_INFO"
	.sectionflags	@""
	.align	4


	//----- nvinfo : EIATTR_CUDA_API_VERSION
	.align		4
        /*0000*/ 	.byte	0x04, 0x37
        /*0002*/ 	.short	(.L_3673 - .L_3672)
.L_3672:
        /*0004*/ 	.word	0x00000082


	//----- nvinfo : EIATTR_KPARAM_INFO
	.align		4
.L_3673:
        /*0008*/ 	.byte	0x04, 0x17
        /*000a*/ 	.short	(.L_3675 - .L_3674)
.L_3674:
        /*000c*/ 	.word	0x00000000
        /*0010*/ 	.short	0x0003
        /*0012*/ 	.short	0x0028
        /*0014*/ 	.byte	0x00, 0xf0, 0x21, 0x00


	//----- nvinfo : EIATTR_KPARAM_INFO
	.align		4
.L_3675:
        /*0018*/ 	.byte	0x04, 0x17
        /*001a*/ 	.short	(.L_3677 - .L_3676)
.L_3676:
        /*001c*/ 	.word	0x00000000
        /*0020*/ 	.short	0x0002
        /*0022*/ 	.short	0x0020
        /*0024*/ 	.byte	0x00, 0xf0, 0x21, 0x00


	//----- nvinfo : EIATTR_KPARAM_INFO
	.align		4
.L_3677:
        /*0028*/ 	.byte	0x04, 0x17
        /*002a*/ 	.short	(.L_3679 - .L_3678)
.L_3678:
        /*002c*/ 	.word	0x00000000
        /*0030*/ 	.short	0x0001
        /*0032*/ 	.short	0x0010
        /*0034*/ 	.byte	0x00, 0xf0, 0x41, 0x00


	//----- nvinfo : EIATTR_KPARAM_INFO
	.align		4
.L_3679:
        /*0038*/ 	.byte	0x04, 0x17
        /*003a*/ 	.short	(.L_3681 - .L_3680)
.L_3680:
        /*003c*/ 	.word	0x00000000
        /*0040*/ 	.short	0x0000
        /*0042*/ 	.short	0x0000
        /*0044*/ 	.byte	0x00, 0xf0, 0x41, 0x00


	//----- nvinfo : EIATTR_SPARSE_MMA_MASK
	.align		4
.L_3681:
        /*0048*/ 	.byte	0x03, 0x50
        /*004a*/ 	.short	0x0000


	//----- nvinfo : EIATTR_MAXREG_COUNT
	.align		4
        /*004c*/ 	.byte	0x03, 0x1b
        /*004e*/ 	.short	0x00ff


	//----- nvinfo : EIATTR_EXTERNS
	.align		4
        /*0050*/ 	.byte	0x04, 0x0f
        /*0052*/ 	.short	(.L_3683 - .L_3682)


	//   ....[0]....
	.align		4
.L_3682:
        /*0054*/ 	.word	index@(__assertfail)


	//----- nvinfo : EIATTR_MERCURY_ISA_VERSION
	.align		4
.L_3683:
        /*0058*/ 	.byte	0x03, 0x5f
        /*005a*/ 	.short	0x0101


	//----- nvinfo : EIATTR_COOP_GROUP_MASK_REGIDS
	.align		4
        /*005c*/ 	.byte	0x04, 0x29
        /*005e*/ 	.short	(.L_3685 - .L_3684)


	//   ....[0]....
.L_3684:
        /*0060*/ 	.word	0xffffffff


	//   ....[1]....
        /*0064*/ 	.word	0xffffffff


	//   ....[2]....
        /*0068*/ 	.word	0xffffffff


	//   ....[3]....
        /*006c*/ 	.word	0xffffffff


	//   ....[4]....
        /*0070*/ 	.word	0xffffffff


	//   ....[5]....
        /*0074*/ 	.word	0xffffffff


	//   ....[6]....
        /*0078*/ 	.word	0xffffffff


	//   ....[7]....
        /*007c*/ 	.word	0xffffffff


	//   ....[8]....
        /*0080*/ 	.word	0x0500000f


	//   ....[9]....
        /*0084*/ 	.word	0x0500000f


	//   ....[10]....
        /*0088*/ 	.word	0x0500000f


	//   ....[11]....
        /*008c*/ 	.word	0x0500000f


	//   ....[12]....
        /*0090*/ 	.word	0x0500000f


	//   ....[13]....
        /*0094*/ 	.word	0x0500000f


	//   ....[14]....
        /*0098*/ 	.word	0x0500000f


	//   ....[15]....
        /*009c*/ 	.word	0x0500000f


	//----- nvinfo : EIATTR_COOP_GROUP_INSTR_OFFSETS
	.align		4
.L_3685:
        /*00a0*/ 	.byte	0x04, 0x28
        /*00a2*/ 	.short	(.L_3687 - .L_3686)


	//   ....[0]....
.L_3686:
        /*00a4*/ 	.word	0x000004c0


	//   ....[1]....
        /*00a8*/ 	.word	0x000004f0


	//   ....[2]....
        /*00ac*/ 	.word	0x00000520


	//   ....[3]....
        /*00b0*/ 	.word	0x00000530


	//   ....[4]....
        /*00b4*/ 	.word	0x00000690


	//   ....[5]....
        /*00b8*/ 	.word	0x000006b0


	//   ....[6]....
        /*00bc*/ 	.word	0x000006d0


	//   ....[7]....
        /*00c0*/ 	.word	0x000006f0


	//   ....[8]....
        /*00c4*/ 	.word	0x00000b70


	//   ....[9]....
        /*00c8*/ 	.word	0x00000c10


	//   ....[10]....
        /*00cc*/ 	.word	0x00000c70


	//   ....[11]....
        /*00d0*/ 	.word	0x00000d20


	//   ....[12]....
        /*00d4*/ 	.word	0x00000e40


	//   ....[13]....
        /*00d8*/ 	.word	0x00000ef0


	//   ....[14]....
        /*00dc*/ 	.word	0x00000f50


	//   ....[15]....
        /*00e0*/ 	.word	0x00000fd0


	//----- nvinfo : EIATTR_VRC_CTA_INIT_COUNT
	.align		4
.L_3687:
        /*00e4*/ 	.byte	0x02, 0x4a
	.zero		1
	.zero		1


	//----- nvinfo : EIATTR_SYSCALL_OFFSETS
	.align		4
        /*00e8*/ 	.byte	0x04, 0x46
        /*00ea*/ 	.short	(.L_3689 - .L_3688)


	//   ....[0]....
.L_3688:
        /*00ec*/ 	.word	0x00000170


	//----- nvinfo : EIATTR_EXIT_INSTR_OFFSETS
	.align		4
.L_3689:
        /*00f0*/ 	.byte	0x04, 0x1c
        /*00f2*/ 	.short	(.L_3691 - .L_3690)


	//   ....[0]....
.L_3690:
        /*00f4*/ 	.word	0x00000230


	//   ....[1]....
        /*00f8*/ 	.word	0x00000b10


	//----- nvinfo : EIATTR_CRS_STACK_SIZE
	.align		4
.L_3691:
        /*00fc*/ 	.byte	0x04, 0x1e
        /*00fe*/ 	.short	(.L_3693 - .L_3692)
.L_3692:
        /*0100*/ 	.word	0x00000000


	//----- nvinfo : EIATTR_CBANK_PARAM_SIZE
	.align		4
.L_3693:
        /*0104*/ 	.byte	0x03, 0x19
        /*0106*/ 	.short	0x0030


	//----- nvinfo : EIATTR_PARAM_CBANK
	.align		4
        /*0108*/ 	.byte	0x04, 0x0a
        /*010a*/ 	.short	(.L_3695 - .L_3694)
	.align		4
.L_3694:
        /*010c*/ 	.word	index@(.nv.constant0._Z15SoftmaxWarpImplI10DirectLoadIffE11DirectStoreIffEfLi1ELi1ELi4ELi2ELb1EL9Algorithm0EEvT_T0_ll)
        /*0110*/ 	.short	0x0380
        /*0112*/ 	.short	0x0030


	//----- nvinfo : EIATTR_SW_WAR
	.align		4
.L_3695:
        /*0114*/ 	.byte	0x04, 0x36
        /*0116*/ 	.short	(.L_3697 - .L_3696)
.L_3696:
        /*0118*/ 	.word	0x00000008
.L_3697:


//--------------------- .nv.info._Z15SoftmaxWarpImplI10DirectLoadIffE11DirectStoreIffEfLi1ELi1ELi4ELi2ELb0EL9Algorithm0EEvT_T0_ll --------------------------
	.section	.nv.info._Z15SoftmaxWarpImplI10DirectLoadIffE11DirectStoreIffEfLi1ELi1ELi4ELi2ELb0EL9Algorithm0EEvT_T0_ll,"",@"SHT_CUDA_INFO"
	.sectionflags	@""
	.align	4


	//----- nvinfo : EIATTR_CUDA_API_VERSION
	.align		4
        /*0000*/ 	.byte	0x04, 0x37
        /*0002*/ 	.short	(.L_3699 - .L_3698)
.L_3698:
        /*0004*/ 	.word	0x00000082


	//----- nvinfo : EIATTR_KPARAM_INFO
	.align		4
.L_3699:
        /*0008*/ 	.byte	0x04, 0x17
        /*000a*/ 	.short	(.L_3701 - .L_3700)
.L_3700:
        /*000c*/ 	.word	0x00000000
        /*0010*/ 	.short	0x0003
        /*0012*/ 	.short	0x0028
        /*0014*/ 	.byte	0x00, 0xf0, 0x21, 0x00


	//----- nvinfo : EIATTR_KPARAM_INFO
	.align		4
.L_3701:
        /*0018*/ 	.byte	0x04, 0x17
        /*001a*/ 	.short	(.L_3703 - .L_3702)
.L_3702:
        /*001c*/ 	.word	0x00000000
        /*0020*/ 	.short	0x0002
        /*0022*/ 	.short	0x0020
        /*0024*/ 	.byte	0x00, 0xf0, 0x21, 0x00


	//----- nvinfo : EIATTR_KPARAM_INFO
	.align		4
.L_3703:
        /*0028*/ 	.byte	0x04, 0x17
        /*002a*/ 	.short	(.L_3705 - .L_3704)
.L_3704:
        /*002c*/ 	.word	0x00000000
        /*0030*/ 	.short	0x0001
        /*0032*/ 	.short	0x0010
        /*0034*/ 	.byte	0x00, 0xf0, 0x41, 0x00


	//----- nvinfo : EIATTR_KPARAM_INFO
	.align		4
.L_3705:
        /*0038*/ 	.byte	0x04, 0x17
        /*003a*/ 	.short	(.L_3707 - .L_3706)
.L_3706:
        /*003c*/ 	.word	0x00000000
        /*0040*/ 	.short	0x0000
        /*0042*/ 	.short	0x0000
        /*0044*/ 	.byte	0x00, 0xf0, 0x41, 0x00


	//----- nvinfo : EIATTR_SPARSE_MMA_MASK
	.align		4
.L_3707:
        /*0048*/ 	.byte	0x03, 0x50
        /*004a*/ 	.short	0x0000


	//----- nvinfo : EIATTR_MAXREG_COUNT
	.align		4
        /*004c*/ 	.byte	0x03, 0x1b
        /*004e*/ 	.short	0x00ff


	//----- nvinfo : EIATTR_EXTERNS
	.align		4
        /*0050*/ 	.byte	0x04, 0x0f
        /*0052*/ 	.short	(.L_3709 - .L_3708)


	//   ....[0]....
	.align		4
.L_3708:
        /*0054*/ 	.word	index@(__assertfail)


	//----- nvinfo : EIATTR_MERCURY_ISA_VERSION
	.align		4
.L_3709:
        /*0058*/ 	.byte	0x03, 0x5f
        /*005a*/ 	.short	0x0101


	//----- nvinfo : EIATTR_COOP_GROUP_MASK_REGIDS
	.align		4
        /*005c*/ 	.byte	0x04, 0x29
        /*005e*/ 	.short	(.L_3711 - .L_3710)


	//   ....[0]....
.L_3710:
        /*0060*/ 	.word	0xffffffff


	//   ....[1]....
        /*0064*/ 	.word	0xffffffff


	//   ....[2]....
        /*0068*/ 	.word	0xffffffff


	//   ....[3]....
        /*006c*/ 	.word	0xffffffff


	//   ....[4]....
        /*0070*/ 	.word	0xffffffff


	//   ....[5]....
        /*0074*/ 	.word	0xffffffff


	//   ....[6]....
        /*0078*/ 	.word	0xffffffff


	//   ....[7]....
        /*007c*/ 	.word	0xffffffff


	//   ....[8]....
        /*0080*/ 	.word	0x0500000f


	//   ....[9]....
        /*0084*/ 	.word	0x0500000f


	//   ....[10]....
        /*0088*/ 	.word	0x0500000f


	//   ....[11]....
        /*008c*/ 	.word	0x0500000f


	//   ....[12]....
        /*0090*/ 	.word	0x0500000f


	//   ....[13]....
        /*0094*/ 	.word	0x0500000f


	//   ....[14]....
        /*0098*/ 	.word	0x0500000f


	//   ....[15]....
        /*009c*/ 	.word	0x0500000f


	//----- nvinfo : EIATTR_COOP_GROUP_INSTR_OFFSETS
	.align		4
.L_3711:
        /*00a0*/ 	.byte	0x04, 0x28
        /*00a2*/ 	.short	(.L_3713 - .L_3712)


	//   ....[0]....
.L_3712:
        /*00a4*/ 	.word	0x000003c0


	//   ....[1]....
        /*00a8*/ 	.word	0x000003f0


	//   ....[2]....
        /*00ac*/ 	.word	0x00000420


	//   ....[3]....
        /*00b0*/ 	.word	0x00000430


	//   ....[4]....
        /*00b4*/ 	.word	0x00000590


	//   ....[5]....
        /*00b8*/ 	.word	0x000005b0


	//   ....[6]....
        /*00bc*/ 	.word	0x000005d0


	//   ....[7]....
        /*00c0*/ 	.word	0x000005f0


	//   ....[8]....
        /*00c4*/ 	.word	0x00000980


	//   ....[9]....
        /*00c8*/ 	.word	0x00000a10


	//   ....[10]....
        /*00cc*/ 	.word	0x00000a70


	//   ....[11]....
        /*00d0*/ 	.word	0x00000b40


	//   ....[12]....
        /*00d4*/ 	.word	0x00000c30


	//   ....[13]....
        /*00d8*/ 	.word	0x00000cf0


	//   ....[14]....
        /*00dc*/ 	.word	0x00000d60


	//   ....[15]....
        /*00e0*/ 	.word	0x00000de0


	//----- nvinfo : EIATTR_VRC_CTA_INIT_COUNT
	.align		4
.L_3713:
        /*00e4*/ 	.byte	0x02, 0x4a
	.zero		1
	.zero		1


	//----- nvinfo : EIATTR_SYSCALL_OFFSETS
	.align		4
        /*00e8*/ 	.byte	0x04, 0x46
        /*00ea*/ 	.short	(.L_3715 - .L_3714)


	//   ....[0]....
.L_3714:
        /*00ec*/ 	.word	0x00000160


	//----- nvinfo : EIATTR_EXIT_INSTR_OFFSETS
	.align		4
.L_3715:
        /*00f0*/ 	.byte	0x04, 0x1c
        /*00f2*/ 	.short	(.L_3717 - .L_3716)


	//   ....[0]....
.L_3716:
        /*00f4*/ 	.word	0x00000220


	//   ....[1]....
        /*00f8*/ 	.word	0x00000920


	//----- nvinfo : EIATTR_CRS_STACK_SIZE
	.align		4
.L_3717:
        /*00fc*/ 	.byte	0x04, 0x1e
        /*00fe*/ 	.short	(.L_3719 - .L_3718)
.L_3718:
        /*0100*/ 	.word	0x00000000


	//----- nvinfo : EIATTR_CBANK_PARAM_SIZE
	.align		4
.L_3719:
        /*0104*/ 	.byte	0x03, 0x19
        /*0106*/ 	.short	0x0030


	//----- nvinfo : EIATTR_PARAM_CBANK
	.align		4
        /*0108*/ 	.byte	0x04, 0x0a
        /*010a*/ 	.short	(.L_3721 - .L_3720)
	.align		4
.L_3720:
        /*010c*/ 	.word	index@(.nv.constant0._Z15SoftmaxWarpImplI10DirectLoadIffE11DirectStoreIffEfLi1ELi1ELi4ELi2ELb0EL9Algorithm0EEvT_T0_ll)
        /*0110*/ 	.short	0x0380
        /*0112*/ 	.short	0x0030


	//----- nvinfo : EIATTR_SW_WAR
	.align		4
.L_3721:
        /*0114*/ 	.byte	0x04, 0x36
        /*0116*/ 	.short	(.L_3723 - .L_3722)
.L_3722:
        /*0118*/ 	.word	0x00000008
.L_3723:


//--------------------- .nv.info._Z15SoftmaxWarpImplI10DirectLoadIffE11DirectStoreIffEfLi1ELi1ELi2ELi1ELb1EL9Algorithm0EEvT_T0_ll --------------------------
	.section	.nv.info._Z15SoftmaxWarpImplI10DirectLoadIffE11DirectStoreIffEfLi1ELi1ELi2ELi1ELb1EL9Algorithm0EEvT_T0_ll,"",@"SHT_CUDA_INFO"
	.sectionflags	@""
	.align	4


	//----- nvinfo : EIATTR_CUDA_API_VERSION
	.align		4
        /*0000*/ 	.byte	0x04, 0x37
        /*0002*/ 	.short	(.L_3725 - .L_3724)
.L_3724:
        /*0004*/ 	.word	0x00000082


	//----- nvinfo : EIATTR_KPARAM_INFO
	.align		4
.L_3725:
        /*0008*/ 	.byte	0x04, 0x17
        /*000a*/ 	.short	(.L_3727 - .L_3726)
.L_3726:
        /*000c*/ 	.word	0x00000000
        /*0010*/ 	.short	0x0003
        /*0012*/ 	.short	0x0028
        /*0014*/ 	.byte	0x00, 0xf0, 0x21, 0x00


	//----- nvinfo : EIATTR_KPARAM_INFO
	.align		4
.L_3727:
        /*0018*/ 	.byte	0x04, 0x17
        /*001a*/ 	.short	(.L_3729 - .L_3728)
.L_3728:
        /*001c*/ 	.word	0x00000000
        /*0020*/ 	.short	0x0002
        /*0022*/ 	.short	0x0020
        /*0024*/ 	.byte	0x00, 0xf0, 0x21, 0x00


	//----- nvinfo : EIATTR_KPARAM_INFO
	.align		4
.L_3729:
        /*0028*/ 	.byte	0x04, 0x17
        /*002a*/ 	.short	(.L_3731 - .L_3730)
.L_3730:
        /*002c*/ 	.word	0x00000000
        /*0030*/ 	.short	0x0001
        /*0032*/ 	.short	0x0010
        /*0034*/ 	.byte	0x00, 0xf0, 0x41, 0x00


	//----- nvinfo : EIATTR_KPARAM_INFO
	.align		4
.L_3731:
        /*0038*/ 	.byte	0x04, 0x17
        /*003a*/ 	.short	(.L_3733 - .L_3732)
.L_3732:
        /*003c*/ 	.word	0x00000000
        /*0040*/ 	.short	0x0000
        /*0042*/ 	.short	0x0000
        /*0044*/ 	.byte	0x00, 0xf0, 0x41, 0x00


	//----- nvinfo : EIATTR_SPARSE_MMA_MASK
	.align		4
.L_3733:
        /*0048*/ 	.byte	0x03, 0x50
        /*004a*/ 	.short	0x0000


	//----- nvinfo : EIATTR_MAXREG_COUNT
	.align		4
        /*004c*/ 	.byte	0x03, 0x1b
        /*004e*/ 	.short	0x00ff


	//----- nvinfo : EIATTR_EXTERNS
	.align		4
        /*0050*/ 	.byte	0x04, 0x0f
        /*0052*/ 	.short	(.L_3735 - .L_3734)


	//   ....[0]....
	.align		4
.L_3734:
        /*0054*/ 	.word	index@(__assertfail)


	//----- nvinfo : EIATTR_MERCURY_ISA_VERSION
	.align		4
.L_3735:
        /*0058*/ 	.byte	0x03, 0x5f
        /*005a*/ 	.short	0x0101


	//----- nvinfo : EIATTR_COOP_GROUP_MASK_REGIDS
	.align		4
        /*005c*/ 	.byte	0x04, 0x29
        /*005e*/ 	.short	(.L_3737 - .L_3736)


	//   ....[0]....
.L_3736:
        /*0060*/ 	.word	0xffffffff


	//   ....[1]....
        /*0064*/ 	.word	0xffffffff


	//   ....[2]....
        /*0068*/ 	.word	0x0500000f


	//   ....[3]....
        /*006c*/ 	.word	0x0500000f


	//----- nvinfo : EIATTR_COOP_GROUP_INSTR_OFFSETS
	.align		4
.L_3737:
        /*0070*/ 	.byte	0x04, 0x28
        /*0072*/ 	.short	(.L_3739 - .L_3738)


	//   ....[0]....
.L_3738:
        /*0074*/ 	.word	0x00000390


	//   ....[1]....
        /*0078*/ 	.word	0x00000470


	//   ....[2]....
        /*007c*/ 	.word	0x000006f0


	//   ....[3]....
        /*0080*/ 	.word	0x00000830


	//----- nvinfo : EIATTR_VRC_CTA_INIT_COUNT
	.align		4
.L_3739:
        /*0084*/ 	.byte	0x02, 0x4a
	.zero		1
	.zero		1


	//----- nvinfo : EIATTR_SYSCALL_OFFSETS
	.align		4
        /*0088*/ 	.byte	0x04, 0x46
        /*008a*/ 	.short	(.L_3741 - .L_3740)


	//   ....[0]....
.L_3740:
        /*008c*/ 	.word	0x00000170


	//----- nvinfo : EIATTR_EXIT_INSTR_OFFSETS
	.align		4
.L_3741:
        /*0090*/ 	.byte	0x04, 0x1c
        /*0092*/ 	.short	(.L_3743 - .L_3742)


	//   ....[0]....
.L_3742:
        /*0094*/ 	.word	0x00000220


	//   ....[1]....
        /*0098*/ 	.word	0x00000690


	//----- nvinfo : EIATTR_CRS_STACK_SIZE
	.align		4
.L_3743:
        /*009c*/ 	.byte	0x04, 0x1e
        /*009e*/ 	.short	(.L_3745 - .L_3744)
.L_3744:
        /*00a0*/ 	.word	0x00000000


	//----- nvinfo : EIATTR_CBANK_PARAM_SIZE
	.align		4
.L_3745:
        /*00a4*/ 	.byte	0x03, 0x19
        /*00a6*/ 	.short	0x0030


	//----- nvinfo : EIATTR_PARAM_CBANK
	.align		4
        /*00a8*/ 	.byte	0x04, 0x0a
        /*00aa*/ 	.short	(.L_3747 - .L_3746)
	.align		4
.L_3746:
        /*00ac*/ 	.word	index@(.nv.constant0._Z15SoftmaxWarpImplI10DirectLoadIffE11DirectStoreIffEfLi1ELi1ELi2ELi1ELb1EL9Algorithm0EEvT_T0_ll)
        /*00b0*/ 	.short	0x0380
        /*00b2*/ 	.short	0x0030


	//----- nvinfo : EIATTR_SW_WAR
	.align		4
.L_3747:
        /*00b4*/ 	.byte	0x04, 0x36
        /*00b6*/ 	.short	(.L_3749 - .L_3748)
.L_3748:
        /*00b8*/ 	.word	0x00000008
.L_3749:


//--------------------- .nv.info._Z15SoftmaxWarpImplI10DirectLoadIffE11DirectStoreIffEfLi1ELi1ELi2ELi1ELb0EL9Algorithm0EEvT_T0_ll --------------------------
	.section	.nv.info._Z15SoftmaxWarpImplI10DirectLoadIffE11DirectStoreIffEfLi1ELi1ELi2ELi1ELb0EL9Algorithm0EEvT_T0_ll,"",@"SHT_CUDA_INFO"
	.sectionflags	@""
	.align	4


	//----- nvinfo : EIATTR_CUDA_API_VERSION
	.align		4
        /*0000*/ 	.byte	0x04, 0x37
        /*0002*/ 	.short	(.L_3751 - .L_3750)
.L_3750:
        /*0004*/ 	.word	0x00000082


	//----- nvinfo : EIATTR_KPARAM_INFO
	.align		4
.L_3751:
        /*0008*/ 	.byte	0x04, 0x17
        /*000a*/ 	.short	(.L_3753 - .L_3752)
.L_3752:
        /*000c*/ 	.word	0x00000000
        /*0010*/ 	.short	0x0003
        /*0012*/ 	.short	0x0028
        /*0014*/ 	.byte	0x00, 0xf0, 0x21, 0x00


	//----- nvinfo : EIATTR_KPARAM_INFO
	.align		4
.L_3753:
        /*0018*/ 	.byte	0x04, 0x17
        /*001a*/ 	.short	(.L_3755 - .L_3754)
.L_3754:
        /*001c*/ 	.word	0x00000000
        /*0020*/ 	.short	0x0002
        /*0022*/ 	.short	0x0020
        /*0024*/ 	.byte	0x00, 0xf0, 0x21, 0x00


	//----- nvinfo : EIATTR_KPARAM_INFO
	.align		4
.L_3755:
        /*0028*/ 	.byte	0x04, 0x17
        /*002a*/ 	.short	(.L_3757 - .L_3756)
.L_3756:
        /*002c*/ 	.word	0x00000000
        /*0030*/ 	.short	0x0001
        /*0032*/ 	.short	0x0010
        /*0034*/ 	.byte	0x00, 0xf0, 0x41, 0x00


	//----- nvinfo : EIATTR_KPARAM_INFO
	.align		4
.L_3757:
        /*0038*/ 	.byte	0x04, 0x17
        /*003a*/ 	.short	(.L_3759 - .L_3758)
.L_3758:
        /*003c*/ 	.word	0x00000000
        /*0040*/ 	.short	0x0000
        /*0042*/ 	.short	0x0000
        /*0044*/ 	.byte	0x00, 0xf0, 0x41, 0x00


	//----- nvinfo : EIATTR_SPARSE_MMA_MASK
	.align		4
.L_3759:
        /*0048*/ 	.byte	0x03, 0x50
        /*004a*/ 	.short	0x0000


	//----- nvinfo : EIATTR_MAXREG_COUNT
	.align		4
        /*004c*/ 	.byte	0x03, 0x1b
        /*004e*/ 	.short	0x00ff


	//----- nvinfo : EIATTR_EXTERNS
	.align		4
        /*0050*/ 	.byte	0x04, 0x0f
        /*0052*/ 	.short	(.L_3761 - .L_3760)


	//   ....[0]....
	.align		4
.L_3760:
        /*0054*/ 	.word	index@(__assertfail)


	//----- nvinfo : EIATTR_MERCURY_ISA_VERSION
	.align		4
.L_3761:
        /*0058*/ 	.byte	0x03, 0x5f
        /*005a*/ 	.short	0x0101


	//----- nvinfo : EIATTR_COOP_GROUP_MASK_REGIDS
	.align		4
        /*005c*/ 	.byte	0x04, 0x29
        /*005e*/ 	.short	(.L_3763 - .L_3762)


	//   ....[0]....
.L_3762:
        /*0060*/ 	.word	0xffffffff


	//   ....[1]....
        /*0064*/ 	.word	0xffffffff


	//   ....[2]....
        /*0068*/ 	.word	0x0500000f


	//   ....[3]....
        /*006c*/ 	.word	0x0500000f


	//----- nvinfo : EIATTR_COOP_GROUP_INSTR_OFFSETS
	.align		4
.L_3763:
        /*0070*/ 	.byte	0x04, 0x28
        /*0072*/ 	.short	(.L_3765 - .L_3764)


	//   ....[0]....
.L_3764:
        /*0074*/ 	.word	0x00000330


	//   ....[1]....
        /*0078*/ 	.word	0x00000410


	//   ....[2]....
        /*007c*/ 	.word	0x00000660


	//   ....[3]....
        /*0080*/ 	.word	0x000007a0


	//----- nvinfo : EIATTR_VRC_CTA_INIT_COUNT
	.align		4
.L_3765:
        /*0084*/ 	.byte	0x02, 0x4a
	.zero		1
	.zero		1


	//----- nvinfo : EIATTR_SYSCALL_OFFSETS
	.align		4
        /*0088*/ 	.byte	0x04, 0x46
        /*008a*/ 	.short	(.L_3767 - .L_3766)


	//   ....[0]....
.L_3766:
        /*008c*/ 	.word	0x00000170


	//----- nvinfo : EIATTR_EXIT_INSTR_OFFSETS
	.align		4
.L_3767:
        /*0090*/ 	.byte	0x04, 0x1c
        /*0092*/ 	.short	(.L_3769 - .L_3768)


	//   ....[0]....
.L_3768:
        /*0094*/ 	.word	0x00000220


	//   ....[1]....
        /*0098*/ 	.word	0x00000600


	//----- nvinfo : EIATTR_CRS_STACK_SIZE
	.align		4
.L_3769:
        /*009c*/ 	.byte	0x04, 0x1e
        /*009e*/ 	.short	(.L_3771 - .L_3770)
.L_3770:
        /*00a0*/ 	.word	0x00000000


	//----- nvinfo : EIATTR_CBANK_PARAM_SIZE
	.align		4
.L_3771:
        /*00a4*/ 	.byte	0x03, 0x19
        /*00a6*/ 	.short	0x0030


	//----- nvinfo : EIATTR_PARAM_CBANK
	.align		4
        /*00a8*/ 	.byte	0x04, 0x0a
        /*00aa*/ 	.short	(.L_3773 - .L_3772)
	.align		4
.L_3772:
        /*00ac*/ 	.word	index@(.nv.constant0._Z15SoftmaxWarpImplI10DirectLoadIffE11DirectStoreIffEfLi1ELi1ELi2ELi1ELb0EL9Algorithm0EEvT_T0_ll)
        /*00b0*/ 	.short	0x0380
        /*00b2*/ 	.short	0x0030


	//----- nvinfo : EIATTR_SW_WAR
	.align		4
.L_3773:
        /*00b4*/ 	.byte	0x04, 0x36
        /*00b6*/ 	.short	(.L_3775 - .L_3774)
.L_3774:
        /*00b8*/ 	.word	0x00000008
.L_3775:


//--------------------- .nv.info._Z15SoftmaxWarpImplI10DirectLoadIffE11DirectStoreIffEfLi1ELi1ELi2ELi2ELb1EL9Algorithm0EEvT_T0_ll --------------------------
	.section	.nv.info._Z15SoftmaxWarpImplI10DirectLoadIffE11DirectStoreIffEfLi1ELi1ELi2ELi2ELb1EL9Algorithm0EEvT_T0_ll,"",@"SHT_CUDA_INFO"
	.sectionflags	@""
	.align	4


	//----- nvinfo : EIATTR_CUDA_API_VERSION
	.align		4
        /*0000*/ 	.byte	0x04, 0x37
        /*0002*/ 	.short	(.L_3777 - .L_3776)
.L_3776:
        /*0004*/ 	.word	0x00000082


	//----- nvinfo : EIATTR_KPARAM_INFO
	.align		4
.L_3777:
        /*0008*/ 	.byte	0x04, 0x17
        /*000a*/ 	.short	(.L_3779 - .L_3778)
.L_3778:
        /*000c*/ 	.word	0x00000000
        /*0010*/ 	.short	0x0003
        /*0012*/ 	.short	0x0028
        /*0014*/ 	.byte	0x00, 0xf0, 0x21, 0x00


	//----- nvinfo : EIATTR_KPARAM_INFO
	.align		4
.L_3779:
        /*0018*/ 	.byte	0x04, 0x17
        /*001a*/ 	.short	(.L_3781 - .L_3780)
.L_3780:
        /*001c*/ 	.word	0x00000000
        /*0020*/ 	.short	0x0002
        /*0022*/ 	.short	0x0020
        /*0024*/ 	.byte	0x00, 0xf0, 0x21, 0x00


	//----- nvinfo : EIATTR_KPARAM_INFO
	.align		4
.L_3781:
        /*0028*/ 	.byte	0x04, 0x17
        /*002a*/ 	.short	(.L_3783 - .L_3782)
.L_3782:
        /*002c*/ 	.word	0x00000000
        /*0030*/ 	.short	0x0001
        /*0032*/ 	.short	0x0010
        /*0034*/ 	.byte	0x00, 0xf0, 0x41, 0x00


	//----- nvinfo : EIATTR_KPARAM_INFO
	.align		4
.L_3783:
        /*0038*/ 	.byte	0x04, 0x17
        /*003a*/ 	.short	(.L_3785 - .L_3784)
.L_3784:
        /*003c*/ 	.word	0x00000000
        /*0040*/ 	.short	0x0000
        /*0042*/ 	.short	0x0000
        /*0044*/ 	.byte	0x00, 0xf0, 0x41, 0x00


	//----- nvinfo : EIATTR_SPARSE_MMA_MASK
	.align		4
.L_3785:
        /*0048*/ 	.byte	0x03, 0x50
        /*004a*/ 	.short	0x0000


	//----- nvinfo : EIATTR_MAXREG_COUNT
	.align		4
        /*004c*/ 	.byte	0x03, 0x1b
        /*004e*/ 	.short	0x00ff


	//----- nvinfo : EIATTR_EXTERNS
	.align		4
        /*0050*/ 	.byte	0x04, 0x0f
        /*0052*/ 	.short	(.L_3787 - .L_3786)


	//   ....[0]....
	.align		4
.L_3786:
        /*0054*/ 	.word	index@(__assertfail)


	//----- nvinfo : EIATTR_MERCURY_ISA_VERSION
	.align		4
.L_3787:
        /*0058*/ 	.byte	0x03, 0x5f
        /*005a*/ 	.short	0x0101


	//----- nvinfo : EIATTR_COOP_GROUP_MASK_REGIDS
	.align		4
        /*005c*/ 	.byte	0x04, 0x29
        /*005e*/ 	.short	(.L_3789 - .L_3788)


	//   ....[0]....
.L_3788:
        /*0060*/ 	.word	0xffffffff


	//   ....[1]....
        /*0064*/ 	.word	0xffffffff


	//   ....[2]....
        /*0068*/ 	.word	0xffffffff


	//   ....[3]....
        /*006c*/ 	.word	0xffffffff


	//   ....[4]....
        /*0070*/ 	.word	0x0500000f


	//   ....[5]....
        /*0074*/ 	.word	0x0500000f


	//   ....[6]....
        /*0078*/ 	.word	0x0500000f


	//   ....[7]....
        /*007c*/ 	.word	0x0500000f


	//----- nvinfo : EIATTR_COOP_GROUP_INSTR_OFFSETS
	.align		4
.L_3789:
        /*0080*/ 	.byte	0x04, 0x28
        /*0082*/ 	.short	(.L_3791 - .L_3790)


	//   ....[0]....
.L_3790:
        /*0084*/ 	.word	0x000004c0


	//   ....[1]....
        /*0088*/ 	.word	0x000004f0


	//   ....[2]....
        /*008c*/ 	.word	0x00000650


	//   ....[3]....
        /*0090*/ 	.word	0x00000670


	//   ....[4]....
        /*0094*/ 	.word	0x00000ae0


	//   ....[5]....
        /*0098*/ 	.word	0x00000b80


	//   ....[6]....
        /*009c*/ 	.word	0x00000d20


	//   ....[7]....
        /*00a0*/ 	.word	0x00000d90


	//----- nvinfo : EIATTR_VRC_CTA_INIT_COUNT
	.align		4
.L_3791:
        /*00a4*/ 	.byte	0x02, 0x4a
	.zero		1
	.zero		1


	//----- nvinfo : EIATTR_SYSCALL_OFFSETS
	.align		4
        /*00a8*/ 	.byte	0x04, 0x46
        /*00aa*/ 	.short	(.L_3793 - .L_3792)


	//   ....[0]....
.L_3792:
        /*00ac*/ 	.word	0x00000170


	//----- nvinfo : EIATTR_EXIT_INSTR_OFFSETS
	.align		4
.L_3793:
        /*00b0*/ 	.byte	0x04, 0x1c
        /*00b2*/ 	.short	(.L_3795 - .L_3794)


	//   ....[0]....
.L_3794:
        /*00b4*/ 	.word	0x00000230


	//   ....[1]....
        /*00b8*/ 	.word	0x00000a70


	//----- nvinfo : EIATTR_CRS_STACK_SIZE
	.align		4
.L_3795:
        /*00bc*/ 	.byte	0x04, 0x1e
        /*00be*/ 	.short	(.L_3797 - .L_3796)
.L_3796:
        /*00c0*/ 	.word	0x00000000


	//----- nvinfo : EIATTR_CBANK_PARAM_SIZE
	.align		4
.L_3797:
        /*00c4*/ 	.byte	0x03, 0x19
        /*00c6*/ 	.short	0x0030


	//----- nvinfo : EIATTR_PARAM_CBANK
	.align		4
        /*00c8*/ 	.byte	0x04, 0x0a
        /*00ca*/ 	.short	(.L_3799 - .L_3798)
	.align		4
.L_3798:
        /*00cc*/ 	.word	index@(.nv.constant0._Z15SoftmaxWarpImplI10DirectLoadIffE11DirectStoreIffEfLi1ELi1ELi2ELi2ELb1EL9Algorithm0EEvT_T0_ll)
        /*00d0*/ 	.short	0x0380
        /*00d2*/ 	.short	0x0030


	//----- nvinfo : EIATTR_SW_WAR
	.align		4
.L_3799:
        /*00d4*/ 	.byte	0x04, 0x36
        /*00d6*/ 	.short	(.L_3801 - .L_3800)
.L_3800:
        /*00d8*/ 	.word	0x00000008
.L_3801:


//--------------------- .nv.info._Z15SoftmaxWarpImplI10DirectLoadIffE11DirectStoreIffEfLi1ELi1ELi2ELi2ELb0EL9Algorithm0EEvT_T0_ll --------------------------
	.section	.nv.info._Z15SoftmaxWarpImplI10DirectLoadIffE11DirectStoreIffEfLi1ELi1ELi2ELi2ELb0EL9Algorithm0EEvT_T0_ll,"",@"SHT_CUDA_INFO"
	.sectionflags	@""
	.align	4


	//----- nvinfo : EIATTR_CUDA_API_VERSION
	.align		4
        /*0000*/ 	.byte	0x04, 0x37
        /*0002*/ 	.short	(.L_3803 - .L_3802)
.L_3802:
        /*0004*/ 	.word	0x00000082


	//----- nvinfo : EIATTR_KPARAM_INFO
	.align		4
.L_3803:
        /*0008*/ 	.byte	0x04, 0x17
        /*000a*/ 	.short	(.L_3805 - .L_3804)
.L_3804:
        /*000c*/ 	.word	0x00000000
        /*0010*/ 	.short	0x0003
        /*0012*/ 	.short	0x0028
        /*0014*/ 	.byte	0x00, 0xf0, 0x21, 0x00


	//----- nvinfo : EIATTR_KPARAM_INFO
	.align		4
.L_3805:
        /*0018*/ 	.byte	0x04, 0x17
        /*001a*/ 	.short	(.L_3807 - .L_3806)
.L_3806:
        /*001c*/ 	.word	0x00000000
        /*0020*/ 	.short	0x0002
        /*0022*/ 	.short	0x0020
        /*0024*/ 	.byte	0x00, 0xf0, 0x21, 0x00


	//----- nvinfo : EIATTR_KPARAM_INFO
	.align		4
.L_3807:
        /*0028*/ 	.byte	0x04, 0x17
        /*002a*/ 	.short	(.L_3809 - .L_3808)
.L_3808:
        /*002c*/ 	.word	0x00000000
        /*0030*/ 	.short	0x0001
        /*0032*/ 	.short	0x0010
        /*0034*/ 	.byte	0x00, 0xf0, 0x41, 0x00


	//----- nvinfo : EIATTR_KPARAM_INFO
	.align		4
.L_3809:
        /*0038*/ 	.byte	0x04, 0x17
        /*003a*/ 	.short	(.L_3811 - .L_3810)
.L_3810:
        /*003c*/ 	.word	0x00000000
        /*0040*/ 	.short	0x0000
        /*0042*/ 	.short	0x0000
        /*0044*/ 	.byte	0x00, 0xf0, 0x41, 0x00


	//----- nvinfo : EIATTR_SPARSE_MMA_MASK
	.align		4
.L_3811:
        /*0048*/ 	.byte	0x03, 0x50
        /*004a*/ 	.short	0x0000


	//----- nvinfo : EIATTR_MAXREG_COUNT
	.align		4
        /*004c*/ 	.byte	0x03, 0x1b
        /*004e*/ 	.short	0x00ff


	//----- nvinfo : EIATTR_EXTERNS
	.align		4
        /*0050*/ 	.byte	0x04, 0x0f
        /*0052*/ 	.short	(.L_3813 - .L_3812)


	//   ....[0]....
	.align		4
.L_3812:
        /*0054*/ 	.word	index@(__assertfail)


	//----- nvinfo : EIATTR_MERCURY_ISA_VERSION
	.align		4
.L_3813:
        /*0058*/ 	.byte	0x03, 0x5f
        /*005a*/ 	.short	0x0101


	//----- nvinfo : EIATTR_COOP_GROUP_MASK_REGIDS
	.align		4
        /*005c*/ 	.byte	0x04, 0x29
        /*005e*/ 	.short	(.L_3815 - .L_3814)


	//   ....[0]....
.L_3814:
        /*0060*/ 	.word	0xffffffff


	//   ....[1]....
        /*0064*/ 	.word	0xffffffff


	//   ....[2]....
        /*0068*/ 	.word	0xffffffff


	//   ....[3]....
        /*006c*/ 	.word	0xffffffff


	//   ....[4]....
        /*0070*/ 	.word	0xffffffff


	//   ....[5]....
        /*0074*/ 	.word	0xffffffff


	//   ....[6]....
        /*0078*/ 	.word	0xffffffff


	//   ....[7]....
        /*007c*/ 	.word	0xffffffff


	//   ....[8]....
        /*0080*/ 	.word	0xffffffff


	//   ....[9]....
        /*0084*/ 	.word	0xffffffff


	//   ....[10]....
        /*0088*/ 	.word	0xffffffff


	//   ....[11]....
        /*008c*/ 	.word	0xffffffff


	//   ....[12]....
        /*0090*/ 	.word	0x0500000f


	//   ....[13]....
        /*0094*/ 	.word	0x0500000f


	//   ....[14]....
        /*0098*/ 	.word	0x0500000f


	//   ....[15]....
        /*009c*/ 	.word	0x0500000f


	//   ....[16]....
        /*00a0*/ 	.word	0x0500000f


	//   ....[17]....
        /*00a4*/ 	.word	0x0500000f


	//   ....[18]....
        /*00a8*/ 	.word	0x0500000f


	//   ....[19]....
        /*00ac*/ 	.word	0x0500000f


	//   ....[20]....
        /*00b0*/ 	.word	0x0500000f


	//   ....[21]....
        /*00b4*/ 	.word	0x0500000f


	//   ....[22]....
        /*00b8*/ 	.word	0x0500000f


	//   ....[23]....
        /*00bc*/ 	.word	0x0500000f


	//----- nvinfo : EIATTR_COOP_GROUP_INSTR_OFFSETS
	.align		4
.L_3815:
        /*00c0*/ 	.byte	0x04, 0x28
        /*00c2*/ 	.short	(.L_3817 - .L_3816)


	//   ....[0]....
.L_3816:
        /*00c4*/ 	.word	0x000006b0


	//   ....[1]....
        /*00c8*/ 	.word	0x000006e0


	//   ....[2]....
        /*00cc*/ 	.word	0x00000840


	//   ....[3]....
        /*00d0*/ 	.word	0x00000860


	//   ....[4]....
        /*00d4*/ 	.word	0x00000d90


	//   ....[5]....
        /*00d8*/ 	.word	0x00000dc0


	//   ....[6]....
        /*00dc*/ 	.word	0x00000f20


	//   ....[7]....
        /*00e0*/ 	.word	0x00000f40


	//   ....[8]....
        /*00e4*/ 	.word	0x000013c0


	//   ....[9]....
        /*00e8*/ 	.word	0x000013f0


	//   ....[10]....
        /*00ec*/ 	.word	0x00001550


	//   ....[11]....
        /*00f0*/ 	.word	0x00001570


	//   ....[12]....
        /*00f4*/ 	.word	0x00001950


	//   ....[13]....
        /*00f8*/ 	.word	0x000019a0


	//   ....[14]....
        /*00fc*/ 	.word	0x00001b50


	//   ....[15]....
        /*0100*/ 	.word	0x00001bb0


	//   ....[16]....
        /*0104*/ 	.word	0x00001c50


	//   ....[17]....
        /*0108*/ 	.word	0x00001cf0


	//   ....[18]....
        /*010c*/ 	.word	0x00001ea0


	//   ....[19]....
        /*0110*/ 	.word	0x00001f00


	//   ....[20]....
        /*0114*/ 	.word	0x00001fa0


	//   ....[21]....
        /*0118*/ 	.word	0x00002040


	//   ....[22]....
        /*011c*/ 	.word	0x000021f0


	//   ....[23]....
        /*0120*/ 	.word	0x00002250


	//----- nvinfo : EIATTR_VRC_CTA_INIT_COUNT
	.align		4
.L_3817:
        /*0124*/ 	.byte	0x02, 0x4a
	.zero		1
	.zero		1


	//----- nvinfo : EIATTR_SYSCALL_OFFSETS
	.align		4
        /*0128*/ 	.byte	0x04, 0x46
        /*012a*/ 	.short	(.L_3819 - .L_3818)


	//   ....[0]....
.L_3818:
        /*012c*/ 	.word	0x00000140


	//----- nvinfo : EIATTR_EXIT_INSTR_OFFSETS
	.align		4
.L_3819:
        /*0130*/ 	.byte	0x04, 0x1c
        /*0132*/ 	.short	(.L_3821 - .L_3820)


	//   ....[0]....
.L_3820:
        /*0134*/ 	.word	0x00000200


	//   ....[1]....
        /*0138*/ 	.word	0x00000bd0


	//   ....[2]....
        /*013c*/ 	.word	0x000018e0


	//----- nvinfo : EIATTR_CRS_STACK_SIZE
	.align		4
.L_3821:
        /*0140*/ 	.byte	0x04, 0x1e
        /*0142*/ 	.short	(.L_3823 - .L_3822)
.L_3822:
        /*0144*/ 	.word	0x00000000


	//----- nvinfo : EIATTR_CBANK_PARAM_SIZE
	.align		4
.L_3823:
        /*0148*/ 	.byte	0x03, 0x19
        /*014a*/ 	.short	0x0030


	//----- nvinfo : EIATTR_PARAM_CBANK
	.align		4
        /*014c*/ 	.byte	0x04, 0x0a
        /*014e*/ 	.short	(.L_3825 - .L_3824)
	.align		4
.L_3824:
        /*0150*/ 	.word	index@(.nv.constant0._Z15SoftmaxWarpImplI10DirectLoadIffE11DirectStoreIffEfLi1ELi1ELi2ELi2ELb0EL9Algorithm0EEvT_T0_ll)
        /*0154*/ 	.short	0x0380
        /*0156*/ 	.short	0x0030


	//----- nvinfo : EIATTR_SW_WAR
	.align		4
.L_3825:
        /*0158*/ 	.byte	0x04, 0x36
        /*015a*/ 	.short	(.L_3827 - .L_3826)
.L_3826:
        /*015c*/ 	.word	0x00000008
.L_3827:


//--------------------- .nv.info._Z15SoftmaxWarpImplI10DirectLoadIffE11DirectStoreIffEfLi1ELi1ELi1ELi1ELb1EL9Algorithm0EEvT_T0_ll --------------------------
	.section	.nv.info._Z15SoftmaxWarpImplI10DirectLoadIffE11DirectStoreIffEfLi1ELi1ELi1ELi1ELb1EL9Algorithm0EEvT_T0_ll,"",@"SHT_CUDA_INFO"
	.sectionflags	@""
	.align	4


	//----- nvinfo : EIATTR_CUDA_API_VERSION
	.align		4
        /*0000*/ 	.byte	0x04, 0x37
        /*0002*/ 	.short	(.L_3829 - .L_3828)
.L_3828:
        /*0004*/ 	.word	0x00000082


	//----- nvinfo : EIATTR_KPARAM_INFO
	.align		4
.L_3829:
        /*0008*/ 	.byte	0x04, 0x17
        /*000a*/ 	.short	(.L_3831 - .L_3830)
.L_3830:
        /*000c*/ 	.word	0x00000000
        /*0010*/ 	.short	0x0003
        /*0012*/ 	.short	0x0028
        /*0014*/ 	.byte	0x00, 0xf0, 0x21, 0x00


	//----- nvinfo : EIATTR_KPARAM_INFO
	.align		4
.L_3831:
        /*0018*/ 	.byte	0x04, 0x17
        /*001a*/ 	.short	(.L_3833 - .L_3832)
.L_3832:
        /*001c*/ 	.word	0x00000000
        /*0020*/ 	.short	0x0002
        /*0022*/ 	.short	0x0020
        /*0024*/ 	.byte	0x00, 0xf0, 0x21, 0x00


	//----- nvinfo : EIATTR_KPARAM_INFO
	.align		4
.L_3833:
        /*0028*/ 	.byte	0x04, 0x17
        /*002a*/ 	.short	(.L_3835 - .L_3834)
.L_3834:
        /*002c*/ 	.word	0x00000000
        /*0030*/ 	.short	0x0001
        /*0032*/ 	.short	0x0010
        /*0034*/ 	.byte	0x00, 0xf0, 0x41, 0x00


	//----- nvinfo : EIATTR_KPARAM_INFO
	.align		4
.L_3835:
        /*0038*/ 	.byte	0x04, 0x17
        /*003a*/ 	.short	(.L_3837 - .L_3836)
.L_3836:
        /*003c*/ 	.word	0x00000000
        /*0040*/ 	.short	0x0000
        /*0042*/ 	.short	0x0000
        /*0044*/ 	.byte	0x00, 0xf0, 0x41, 0x00


	//----- nvinfo : EIATTR_SPARSE_MMA_MASK
	.align		4
.L_3837:
        /*0048*/ 	.byte	0x03, 0x50
        /*004a*/ 	.short	0x0000


	//----- nvinfo : EIATTR_MAXREG_COUNT
	.align		4
        /*004c*/ 	.byte	0x03, 0x1b
        /*004e*/ 	.short	0x00ff


	//----- nvinfo : EIATTR_EXTERNS
	.align		4
        /*0050*/ 	.byte	0x04, 0x0f
        /*0052*/ 	.short	(.L_3839 - .L_3838)


	//   ....[0]....
	.align		4
.L_3838:
        /*0054*/ 	.word	index@(__assertfail)


	//----- nvinfo : EIATTR_MERCURY_ISA_VERSION
	.align		4
.L_3839:
        /*0058*/ 	.byte	0x03, 0x5f
        /*005a*/ 	.short	0x0101


	//----- nvinfo : EIATTR_VRC_CTA_INIT_COUNT
	.align		4
        /*005c*/ 	.byte	0x02, 0x4a
	.zero		1
	.zero		1


	//----- nvinfo : EIATTR_SYSCALL_OFFSETS
	.align		4
        /*0060*/ 	.byte	0x04, 0x46
        /*0062*/ 	.short	(.L_3841 - .L_3840)


	//   ....[0]....
.L_3840:
        /*0064*/ 	.word	0x00000190


	//----- nvinfo : EIATTR_EXIT_INSTR_OFFSETS
	.align		4
.L_3841:
        /*0068*/ 	.byte	0x04, 0x1c
        /*006a*/ 	.short	(.L_3843 - .L_3842)


	//   ....[0]....
.L_3842:
        /*006c*/ 	.word	0x00000240


	//   ....[1]....
        /*0070*/ 	.word	0x00000a90


	//   ....[2]....
        /*0074*/ 	.word	0x000019f0


	//----- nvinfo : EIATTR_CRS_STACK_SIZE
	.align		4
.L_3843:
        /*0078*/ 	.byte	0x04, 0x1e
        /*007a*/ 	.short	(.L_3845 - .L_3844)
.L_3844:
        /*007c*/ 	.word	0x00000000


	//----- nvinfo : EIATTR_CBANK_PARAM_SIZE
	.align		4
.L_3845:
        /*0080*/ 	.byte	0x03, 0x19
        /*0082*/ 	.short	0x0030


	//----- nvinfo : EIATTR_PARAM_CBANK
	.align		4
        /*0084*/ 	.byte	0x04, 0x0a
        /*0086*/ 	.short	(.L_3847 - .L_3846)
	.align		4
.L_3846:
        /*0088*/ 	.word	index@(.nv.constant0._Z15SoftmaxWarpImplI10DirectLoadIffE11DirectStoreIffEfLi1ELi1ELi1ELi1ELb1EL9Algorithm0EEvT_T0_ll)
        /*008c*/ 	.short	0x0380
        /*008e*/ 	.short	0x0030


	//----- nvinfo : EIATTR_SW_WAR
	.align		4
.L_3847:
        /*0090*/ 	.byte	0x04, 0x36
        /*0092*/ 	.short	(.L_3849 - .L_3848)
.L_3848:
        /*0094*/ 	.word	0x00000008
.L_3849:


//--------------------- .nv.info._Z15SoftmaxWarpImplI10DirectLoadIffE11DirectStoreIffEfLi1ELi1ELi1ELi1ELb0EL9Algorithm0EEvT_T0_ll --------------------------
	.section	.nv.info._Z15SoftmaxWarpImplI10DirectLoadIffE11DirectStoreIffEfLi1ELi1ELi1ELi1ELb0EL9Algorithm0EEvT_T0_ll,"",@"SHT_CUDA_INFO"
	.sectionflags	@""
	.align	4


	//----- nvinfo : EIATTR_CUDA_API_VERSION
	.align		4
        /*0000*/ 	.byte	0x04, 0x37
        /*0002*/ 	.short	(.L_3851 - .L_3850)
.L_3850:
        /*0004*/ 	.word	0x00000082


	//----- nvinfo : EIATTR_KPARAM_INFO
	.align		4
.L_3851:
        /*0008*/ 	.byte	0x04, 0x17
        /*000a*/ 	.short	(.L_3853 - .L_3852)
.L_3852:
        /*000c*/ 	.word	0x00000000
        /*0010*/ 	.short	0x0003
        /*0012*/ 	.short	0x0028
        /*0014*/ 	.byte	0x00, 0xf0, 0x21, 0x00


	//----- nvinfo : EIATTR_KPARAM_INFO
	.align		4
.L_3853:
        /*0018*/ 	.byte	0x04, 0x17
        /*001a*/ 	.short	(.L_3855 - .L_3854)
.L_3854:
        /*001c*/ 	.word	0x00000000
        /*0020*/ 	.short	0x0002
        /*0022*/ 	.short	0x0020
        /*0024*/ 	.byte	0x00, 0xf0, 0x21, 0x00


	//----- nvinfo : EIATTR_KPARAM_INFO
	.align		4
.L_3855:
        /*0028*/ 	.byte	0x04, 0x17
        /*002a*/ 	.short	(.L_3857 - .L_3856)
.L_3856:
        /*002c*/ 	.word	0x00000000
        /*0030*/ 	.short	0x0001
        /*0032*/ 	.short	0x0010
        /*0034*/ 	.byte	0x00, 0xf0, 0x41, 0x00


	//----- nvinfo : EIATTR_KPARAM_INFO
	.align		4
.L_3857:
        /*0038*/ 	.byte	0x04, 0x17
        /*003a*/ 	.short	(.L_3859 - .L_3858)
.L_3858:
        /*003c*/ 	.word	0x00000000
        /*0040*/ 	.short	0x0000
        /*0042*/ 	.short	0x0000
        /*0044*/ 	.byte	0x00, 0xf0, 0x41, 0x00


	//----- nvinfo : EIATTR_SPARSE_MMA_MASK
	.align		4
.L_3859:
        /*0048*/ 	.byte	0x03, 0x50
        /*004a*/ 	.short	0x0000


	//----- nvinfo : EIATTR_MAXREG_COUNT
	.align		4
        /*004c*/ 	.byte	0x03, 0x1b
        /*004e*/ 	.short	0x00ff


	//----- nvinfo : EIATTR_EXTERNS
	.align		4
        /*0050*/ 	.byte	0x04, 0x0f
        /*0052*/ 	.short	(.L_3861 - .L_3860)


	//   ....[0]....
	.align		4
.L_3860:
        /*0054*/ 	.word	index@(__assertfail)


	//----- nvinfo : EIATTR_MERCURY_ISA_VERSION
	.align		4
.L_3861:
        /*0058*/ 	.byte	0x03, 0x5f
        /*005a*/ 	.short	0x0101


	//----- nvinfo : EIATTR_VRC_CTA_INIT_COUNT
	.align		4
        /*005c*/ 	.byte	0x02, 0x4a
	.zero		1
	.zero		1


	//----- nvinfo : EIATTR_SYSCALL_OFFSETS
	.align		4
        /*0060*/ 	.byte	0x04, 0x46
        /*0062*/ 	.short	(.L_3863 - .L_3862)


	//   ....[0]....
.L_3862:
        /*0064*/ 	.word	0x00000170


	//----- nvinfo : EIATTR_EXIT_INSTR_OFFSETS
	.align		4
.L_3863:
        /*0068*/ 	.byte	0x04, 0x1c
        /*006a*/ 	.short	(.L_3865 - .L_3864)


	//   ....[0]....
.L_3864:
        /*006c*/ 	.word	0x00000220


	//   ....[1]....
        /*0070*/ 	.word	0x00000a40


	//   ....[2]....
        /*0074*/ 	.word	0x000016e0


	//----- nvinfo : EIATTR_CRS_STACK_SIZE
	.align		4
.L_3865:
        /*0078*/ 	.byte	0x04, 0x1e
        /*007a*/ 	.short	(.L_3867 - .L_3866)
.L_3866:
        /*007c*/ 	.word	0x00000000


	//----- nvinfo : EIATTR_CBANK_PARAM_SIZE
	.align		4
.L_3867:
        /*0080*/ 	.byte	0x03, 0x19
        /*0082*/ 	.short	0x0030


	//----- nvinfo : EIATTR_PARAM_CBANK
	.align		4
        /*0084*/ 	.byte	0x04, 0x0a
        /*0086*/ 	.short	(.L_3869 - .L_3868)
	.align		4
.L_3868:
        /*0088*/ 	.word	index@(.nv.constant0._Z15SoftmaxWarpImplI10DirectLoadIffE11DirectStoreIffEfLi1ELi1ELi1ELi1ELb0EL9Algorithm0EEvT_T0_ll)
        /*008c*/ 	.short	0x0380
        /*008e*/ 	.short	0x0030


	//----- nvinfo : EIATTR_SW_WAR
	.align		4
.L_3869:
        /*0090*/ 	.byte	0x04, 0x36
        /*0092*/ 	.short	(.L_3871 - .L_3870)
.L_3870:
        /*0094*/ 	.word	0x00000008
.L_3871:


//--------------------- .nv.info._Z15SoftmaxWarpImplI10DirectLoadIffE11DirectStoreIffEfLi1ELi1ELi1ELi2ELb1EL9Algorithm0EEvT_T0_ll --------------------------
	.section	.nv.info._Z15SoftmaxWarpImplI10DirectLoadIffE11DirectStoreIffEfLi1ELi1ELi1ELi2ELb1EL9Algorithm0EEvT_T0_ll,"",@"SHT_CUDA_INFO"
	.sectionflags	@""
	.align	4


	//----- nvinfo : EIATTR_CUDA_API_VERSION
	.align		4
        /*0000*/ 	.byte	0x04, 0x37
        /*0002*/ 	.short	(.L_3873 - .L_3872)
.L_3872:
        /*0004*/ 	.word	0x00000082


	//----- nvinfo : EIATTR_KPARAM_INFO
	.align		4
.L_3873:
        /*0008*/ 	.byte	0x04, 0x17
        /*000a*/ 	.short	(.L_3875 - .L_3874)
.L_3874:
        /*000c*/ 	.word	0x00000000
        /*0010*/ 	.short	0x0003
        /*0012*/ 	.short	0x0028
        /*0014*/ 	.byte	0x00, 0xf0, 0x21, 0x00


	//----- nvinfo : EIATTR_KPARAM_INFO
	.align		4
.L_3875:
        /*0018*/ 	.byte	0x04, 0x17
        /*001a*/ 	.short	(.L_3877 - .L_3876)
.L_3876:
        /*001c*/ 	.word	0x00000000
        /*0020*/ 	.short	0x0002
        /*0022*/ 	.short	0x0020
        /*0024*/ 	.byte	0x00, 0xf0, 0x21, 0x00


	//----- nvinfo : EIATTR_KPARAM_INFO
	.align		4
.L_3877:
        /*0028*/ 	.byte	0x04, 0x17
        /*002a*/ 	.short	(.L_3879 - .L_3878)
.L_3878:
        /*002c*/ 	.word	0x00000000
        /*0030*/ 	.short	0x0001
        /*0032*/ 	.short	0x0010
        /*0034*/ 	.byte	0x00, 0xf0, 0x41, 0x00


	//----- nvinfo : EIATTR_KPARAM_INFO
	.align		4
.L_3879:
        /*0038*/ 	.byte	0x04, 0x17
        /*003a*/ 	.short	(.L_3881 - .L_3880)
.L_3880:
        /*003c*/ 	.word	0x00000000
        /*0040*/ 	.short	0x0000
        /*0042*/ 	.short	0x0000
        /*0044*/ 	.byte	0x00, 0xf0, 0x41, 0x00


	//----- nvinfo : EIATTR_SPARSE_MMA_MASK
	.align		4
.L_3881:
        /*0048*/ 	.byte	0x03, 0x50
        /*004a*/ 	.short	0x0000


	//----- nvinfo : EIATTR_MAXREG_COUNT
	.align		4
        /*004c*/ 	.byte	0x03, 0x1b
        /*004e*/ 	.short	0x00ff


	//----- nvinfo : EIATTR_EXTERNS
	.align		4
        /*0050*/ 	.byte	0x04, 0x0f
        /*0052*/ 	.short	(.L_3883 - .L_3882)


	//   ....[0]....
	.align		4
.L_3882:
        /*0054*/ 	.word	index@(__assertfail)


	//----- nvinfo : EIATTR_MERCURY_ISA_VERSION
	.align		4
.L_3883:
        /*0058*/ 	.byte	0x03, 0x5f
        /*005a*/ 	.short	0x0101


	//----- nvinfo : EIATTR_VRC_CTA_INIT_COUNT
	.align		4
        /*005c*/ 	.byte	0x02, 0x4a
	.zero		1
	.zero		1


	//----- nvinfo : EIATTR_SYSCALL_OFFSETS
	.align		4
        /*0060*/ 	.byte	0x04, 0x46
        /*0062*/ 	.short	(.L_3885 - .L_3884)


	//   ....[0]....
.L_3884:
        /*0064*/ 	.word	0x00000170


	//----- nvinfo : EIATTR_EXIT_INSTR_OFFSETS
	.align		4
.L_3885:
        /*0068*/ 	.byte	0x04, 0x1c
        /*006a*/ 	.short	(.L_3887 - .L_3886)


	//   ....[0]....
.L_3886:
        /*006c*/ 	.word	0x00000230


	//   ....[1]....
        /*0070*/ 	.word	0x00000d00


	//   ....[2]....
        /*0074*/ 	.word	0x00001b70


	//----- nvinfo : EIATTR_CRS_STACK_SIZE
	.align		4
.L_3887:
        /*0078*/ 	.byte	0x04, 0x1e
        /*007a*/ 	.short	(.L_3889 - .L_3888)
.L_3888:
        /*007c*/ 	.word	0x00000000


	//----- nvinfo : EIATTR_CBANK_PARAM_SIZE
	.align		4
.L_3889:
        /*0080*/ 	.byte	0x03, 0x19
        /*0082*/ 	.short	0x0030


	//----- nvinfo : EIATTR_PARAM_CBANK
	.align		4
        /*0084*/ 	.byte	0x04, 0x0a
        /*0086*/ 	.short	(.L_3891 - .L_3890)
	.align		4
.L_3890:
        /*0088*/ 	.word	index@(.nv.constant0._Z15SoftmaxWarpImplI10DirectLoadIffE11DirectStoreIffEfLi1ELi1ELi1ELi2ELb1EL9Algorithm0EEvT_T0_ll)
        /*008c*/ 	.short	0x0380
        /*008e*/ 	.short	0x0030


	//----- nvinfo : EIATTR_SW_WAR
	.align		4
.L_3891:
        /*0090*/ 	.byte	0x04, 0x36
        /*0092*/ 	.short	(.L_3893 - .L_3892)
.L_3892:
        /*0094*/ 	.word	0x00000008
.L_3893:


//--------------------- .nv.info._Z15SoftmaxWarpImplI10DirectLoadIffE11DirectStoreIffEfLi1ELi1ELi1ELi2ELb0EL9Algorithm0EEvT_T0_ll --------------------------
	.section	.nv.info._Z15SoftmaxWarpImplI10DirectLoadIffE11DirectStoreIffEfLi1ELi1ELi1ELi2ELb0EL9Algorithm0EEvT_T0_ll,"",@"SHT_CUDA_INFO"
	.sectionflags	@""
	.align	4


	//----- nvinfo : EIATTR_CUDA_API_VERSION
	.align		4
        /*0000*/ 	.byte	0x04, 0x37
        /*0002*/ 	.short	(.L_3895 - .L_3894)
.L_3894:
        /*0004*/ 	.word	0x00000082


	//----- nvinfo : EIATTR_KPARAM_INFO
	.align		4
.L_3895:
        /*0008*/ 	.byte	0x04, 0x17
        /*000a*/ 	.short	(.L_3897 - .L_3896)
.L_3896:
        /*000c*/ 	.word	0x00000000
        /*0010*/ 	.short	0x0003
        /*0012*/ 	.short	0x0028
        /*0014*/ 	.byte	0x00, 0xf0, 0x21, 0x00


	//----- nvinfo : EIATTR_KPARAM_INFO
	.align		4
.L_3897:
        /*0018*/ 	.byte	0x04, 0x17
        /*001a*/ 	.short	(.L_3899 - .L_3898)
.L_3898:
        /*001c*/ 	.word	0x00000000
        /*0020*/ 	.short	0x0002
        /*0022*/ 	.short	0x0020
        /*0024*/ 	.byte	0x00, 0xf0, 0x21, 0x00


	//----- nvinfo : EIATTR_KPARAM_INFO
	.align		4
.L_3899:
        /*0028*/ 	.byte	0x04, 0x17
        /*002a*/ 	.short	(.L_3901 - .L_3900)
.L_3900:
        /*002c*/ 	.word	0x00000000
        /*0030*/ 	.short	0x0001
        /*0032*/ 	.short	0x0010
        /*0034*/ 	.byte	0x00, 0xf0, 0x41, 0x00


	//----- nvinfo : EIATTR_KPARAM_INFO
	.align		4
.L_3901:
        /*0038*/ 	.byte	0x04, 0x17
        /*003a*/ 	.short	(.L_3903 - .L_3902)
.L_3902:
        /*003c*/ 	.word	0x00000000
        /*0040*/ 	.short	0x0000
        /*0042*/ 	.short	0x0000
        /*0044*/ 	.byte	0x00, 0xf0, 0x41, 0x00


	//----- nvinfo : EIATTR_SPARSE_MMA_MASK
	.align		4
.L_3903:
        /*0048*/ 	.byte	0x03, 0x50
        /*004a*/ 	.short	0x0000


	//----- nvinfo : EIATTR_MAXREG_COUNT
	.align		4
        /*004c*/ 	.byte	0x03, 0x1b
        /*004e*/ 	.short	0x00ff


	//----- nvinfo : EIATTR_EXTERNS
	.align		4
        /*0050*/ 	.byte	0x04, 0x0f
        /*0052*/ 	.short	(.L_3905 - .L_3904)


	//   ....[0]....
	.align		4
.L_3904:
        /*0054*/ 	.word	index@(__assertfail)


	//----- nvinfo : EIATTR_MERCURY_ISA_VERSION
	.align		4
.L_3905:
        /*0058*/ 	.byte	0x03, 0x5f
        /*005a*/ 	.short	0x0101


	//----- nvinfo : EIATTR_VRC_CTA_INIT_COUNT
	.align		4
        /*005c*/ 	.byte	0x02, 0x4a
	.zero		1
	.zero		1


	//----- nvinfo : EIATTR_SYSCALL_OFFSETS
	.align		4
        /*0060*/ 	.byte	0x04, 0x46
        /*0062*/ 	.short	(.L_3907 - .L_3906)


	//   ....[0]....
.L_3906:
        /*0064*/ 	.word	0x00000140


	//----- nvinfo : EIATTR_EXIT_INSTR_OFFSETS
	.align		4
.L_3907:
        /*0068*/ 	.byte	0x04, 0x1c
        /*006a*/ 	.short	(.L_3909 - .L_3908)


	//   ....[0]....
.L_3908:
        /*006c*/ 	.word	0x00000200


	//   ....[1]....
        /*0070*/ 	.word	0x00000b30


	//   ....[2]....
        /*0074*/ 	.word	0x000016e0


	//----- nvinfo : EIATTR_CRS_STACK_SIZE
	.align		4
.L_3909:
        /*0078*/ 	.byte	0x04, 0x1e
        /*007a*/ 	.short	(.L_3911 - .L_3910)
.L_3910:
        /*007c*/ 	.word	0x00000000


	//----- nvinfo : EIATTR_CBANK_PARAM_SIZE
	.align		4
.L_3911:
        /*0080*/ 	.byte	0x03, 0x19
        /*0082*/ 	.short	0x0030


	//----- nvinfo : EIATTR_PARAM_CBANK
	.align		4
        /*0084*/ 	.byte	0x04, 0x0a
        /*0086*/ 	.short	(.L_3913 - .L_3912)
	.align		4
.L_3912:
        /*0088*/ 	.word	index@(.nv.constant0._Z15SoftmaxWarpImplI10DirectLoadIffE11DirectStoreIffEfLi1ELi1ELi1ELi2ELb0EL9Algorithm0EEvT_T0_ll)
        /*008c*/ 	.short	0x0380
        /*008e*/ 	.short	0x0030


	//----- nvinfo : EIATTR_SW_WAR
	.align		4
.L_3913:
        /*0090*/ 	.byte	0x04, 0x36
        /*0092*/ 	.short	(.L_3915 - .L_3914)
.L_3914:
        /*0094*/ 	.word	0x00000008
.L_3915:


//--------------------- .nv.info._Z15SoftmaxWarpImplI10DirectLoadIffE11DirectStoreIffEfLi2ELi32ELi32ELi1ELb1EL9Algorithm0EEvT_T0_ll --------------------------
	.section	.nv.info._Z15SoftmaxWarpImplI10DirectLoadIffE11DirectStoreIffEfLi2ELi32ELi32ELi1ELb1EL9Algorithm0EEvT_T0_ll,"",@"SHT_CUDA_INFO"
	.sectionflags	@""
	.align	4


	//----- nvinfo : EIATTR_CUDA_API_VERSION
	.align		4
        /*0000*/ 	.byte	0x04, 0x37
        /*0002*/ 	.short	(.L_3917 - .L_3916)
.L_3916:
        /*0004*/ 	.word	0x00000082


	//----- nvinfo : EIATTR_KPARAM_INFO
	.align		4
.L_3917:
        /*0008*/ 	.byte	0x04, 0x17
        /*000a*/ 	.short	(.L_3919 - .L_3918)
.L_3918:
        /*000c*/ 	.word	0x00000000
        /*0010*/ 	.short	0x0003
        /*0012*/ 	.short	0x0028
        /*0014*/ 	.byte	0x00, 0xf0, 0x21, 0x00


	//----- nvinfo : EIATTR_KPARAM_INFO
	.align		4
.L_3919:
        /*0018*/ 	.byte	0x04, 0x17
        /*001a*/ 	.short	(.L_3921 - .L_3920)
.L_3920:
        /*001c*/ 	.word	0x00000000
        /*0020*/ 	.short	0x0002
        /*0022*/ 	.short	0x0020
        /*0024*/ 	.byte	0x00, 0xf0, 0x21, 0x00


	//----- nvinfo : EIATTR_KPARAM_INFO
	.align		4
.L_3921:
        /*0028*/ 	.byte	0x04, 0x17
        /*002a*/ 	.short	(.L_3923 - .L_3922)
.L_3922:
        /*002c*/ 	.word	0x00000000
        /*0030*/ 	.short	0x0001
        /*0032*/ 	.short	0x0010
        /*0034*/ 	.byte	0x00, 0xf0, 0x41, 0x00


	//----- nvinfo : EIATTR_KPARAM_INFO
	.align		4
.L_3923:
        /*0038*/ 	.byte	0x04, 0x17
        /*003a*/ 	.short	(.L_3925 - .L_3924)
.L_3924:
        /*003c*/ 	.word	0x00000000
        /*0040*/ 	.short	0x0000
        /*0042*/ 	.short	0x0000
        /*0044*/ 	.byte	0x00, 0xf0, 0x41, 0x00


	//----- nvinfo : EIATTR_SPARSE_MMA_MASK
	.align		4
.L_3925:
        /*0048*/ 	.byte	0x03, 0x50
        /*004a*/ 	.short	0x0000


	//----- nvinfo : EIATTR_MAXREG_COUNT
	.align		4
        /*004c*/ 	.byte	0x03, 0x1b
        /*004e*/ 	.short	0x00ff


	//----- nvinfo : EIATTR_EXTERNS
	.align		4
        /*0050*/ 	.byte	0x04, 0x0f
        /*0052*/ 	.short	(.L_3927 - .L_3926)


	//   ....[0]....
	.align		4
.L_3926:
        /*0054*/ 	.word	index@(__assertfail)


	//----- nvinfo : EIATTR_MERCURY_ISA_VERSION
	.align		4
.L_3927:
        /*0058*/ 	.byte	0x03, 0x5f
        /*005a*/ 	.short	0x0101


	//----- nvinfo : EIATTR_COOP_GROUP_MASK_REGIDS
	.align		4
        /*005c*/ 	.byte	0x04, 0x29
        /*005e*/ 	.short	(.L_3929 - .L_3928)


	//   ....[0]....
.L_3928:
        /*0060*/ 	.word	0xffffffff


	//   ....[1]....
        /*0064*/ 	.word	0xffffffff


	//   ....[2]....
        /*0068*/ 	.word	0xffffffff


	//   ....[3]....
        /*006c*/ 	.word	0xffffffff


	//   ....[4]....
        /*0070*/ 	.word	0xffffffff


	//   ....[5]....
        /*0074*/ 	.word	0xffffffff


	//   ....[6]....
        /*0078*/ 	.word	0xffffffff


	//   ....[7]....
        /*007c*/ 	.word	0xffffffff


	//   ....[8]....
        /*0080*/ 	.word	0xffffffff


	//   ....[9]....
        /*0084*/ 	.word	0xffffffff


	//   ....[10]....
        /*0088*/ 	.word	0x0500000f


	//   ....[11]....
        /*008c*/ 	.word	0x0500000f


	//   ....[12]....
        /*0090*/ 	.word	0x0500000f


	//   ....[13]....
        /*0094*/ 	.word	0x0500000f


	//   ....[14]....
        /*0098*/ 	.word	0x0500000f


	//   ....[15]....
        /*009c*/ 	.word	0x0500000f


	//   ....[16]....
        /*00a0*/ 	.word	0x0500000f


	//   ....[17]....
        /*00a4*/ 	.word	0x0500000f


	//   ....[18]....
        /*00a8*/ 	.word	0x0500000f


	//   ....[19]....
        /*00ac*/ 	.word	0x0500000f


	//----- nvinfo : EIATTR_COOP_GROUP_INSTR_OFFSETS
	.align		4
.L_3929:
        /*00b0*/ 	.byte	0x04, 0x28
        /*00b2*/ 	.short	(.L_3931 - .L_3930)


	//   ....[0]....
.L_3930:
        /*00b4*/ 	.word	0x00001bd0


	//   ....[1]....
        /*00b8*/ 	.word	0x00001c10


	//   ....[2]....
        /*00bc*/ 	.word	0x00001c30


	//   ....[3]....
        /*00c0*/ 	.word	0x00001c50


	//   ....[4]....
        /*00c4*/ 	.word	0x00001c70


	//   ....[5]....
        /*00c8*/ 	.word	0x00003090


	//   ....[6]....
        /*00cc*/ 	.word	0x000030b0


	//   ....[7]....
        /*00d0*/ 	.word	0x000030d0


	//   ....[8]....
        /*00d4*/ 	.word	0x000030f0


	//   ....[9]....
        /*00d8*/ 	.word	0x00003110


	//   ....[10]....
        /*00dc*/ 	.word	0x000063f0


	//   ....[11]....
        /*00e0*/ 	.word	0x00006490


	//   ....[12]....
        /*00e4*/ 	.word	0x000064f0


	//   ....[13]....
        /*00e8*/ 	.word	0x00006550


	//   ....[14]....
        /*00ec*/ 	.word	0x000065b0


	//   ....[15]....
        /*00f0*/ 	.word	0x00007a20


	//   ....[16]....
        /*00f4*/ 	.word	0x00007a80


	//   ....[17]....
        /*00f8*/ 	.word	0x00007ae0


	//   ....[18]....
        /*00fc*/ 	.word	0x00007b40


	//   ....[19]....
        /*0100*/ 	.word	0x00007ba0


	//----- nvinfo : EIATTR_VRC_CTA_INIT_COUNT
	.align		4
.L_3931:
        /*0104*/ 	.byte	0x02, 0x4a
	.zero		1
	.zero		1


	//----- nvinfo : EIATTR_SYSCALL_OFFSETS
	.align		4
        /*0108*/ 	.byte	0x04, 0x46
        /*010a*/ 	.short	(.L_3933 - .L_3932)


	//   ....[0]....
.L_3932:
        /*010c*/ 	.word	0x00000170


	//----- nvinfo : EIATTR_EXIT_INSTR_OFFSETS
	.align		4
.L_3933:
        /*0110*/ 	.byte	0x04, 0x1c
        /*0112*/ 	.short	(.L_3935 - .L_3934)


	//   ....[0]....
.L_3934:
        /*0114*/ 	.word	0x00000220


	//   ....[1]....
        /*0118*/ 	.word	0x00006390


	//----- nvinfo : EIATTR_CRS_STACK_SIZE
	.align		4
.L_3935:
        /*011c*/ 	.byte	0x04, 0x1e
        /*011e*/ 	.short	(.L_3937 - .L_3936)
.L_3936:
        /*0120*/ 	.word	0x00000000


	//----- nvinfo : EIATTR_CBANK_PARAM_SIZE
	.align		4
.L_3937:
        /*0124*/ 	.byte	0x03, 0x19
        /*0126*/ 	.short	0x0030


	//----- nvinfo : EIATTR_PARAM_CBANK
	.align		4
        /*0128*/ 	.byte	0x04, 0x0a
        /*012a*/ 	.short	(.L_3939 - .L_3938)
	.align		4
.L_3938:
        /*012c*/ 	.word	index@(.nv.constant0._Z15SoftmaxWarpImplI10DirectLoadIffE11DirectStoreIffEfLi2ELi32ELi32ELi1ELb1EL9Algorithm0EEvT_T0_ll)
        /*0130*/ 	.short	0x0380
        /*0132*/ 	.short	0x0030


	//----- nvinfo : EIATTR_SW_WAR
	.align		4
.L_3939:
        /*0134*/ 	.byte	0x04, 0x36
        /*0136*/ 	.short	(.L_3941 - .L_3940)
.L_3940:
        /*0138*/ 	.word	0x00000008
.L_3941:


//--------------------- .nv.info._Z15SoftmaxWarpImplI10DirectLoadIffE11DirectStoreIffEfLi2ELi32ELi32ELi1ELb0EL9Algorithm0EEvT_T0_ll --------------------------
	.section	.nv.info._Z15SoftmaxWarpImplI10DirectLoadIffE11DirectStoreIffEfLi2ELi32ELi32ELi1ELb0EL9Algorithm0EEvT_T0_ll,"",@"SHT_CUDA_INFO"
	.sectionflags	@""
	.align	4


	//----- nvinfo : EIATTR_CUDA_API_VERSION
	.align		4
        /*0000*/ 	.byte	0x04, 0x37
        /*0002*/ 	.short	(.L_3943 - .L_3942)
.L_3942:
        /*0004*/ 	.word	0x00000082


	//----- nvinfo : EIATTR_KPARAM_INFO
	.align		4
.L_3943:
        /*0008*/ 	.byte	0x04, 0x17
        /*000a*/ 	.short	(.L_3945 - .L_3944)
.L_3944:
        /*000c*/ 	.word	0x00000000
        /*0010*/ 	.short	0x0003
        /*0012*/ 	.short	0x0028
        /*0014*/ 	.byte	0x00, 0xf0, 0x21, 0x00


	//----- nvinfo : EIATTR_KPARAM_INFO
	.align		4
.L_3945:
        /*0018*/ 	.byte	0x04, 0x17
        /*001a*/ 	.short	(.L_3947 - .L_3946)
.L_3946:
        /*001c*/ 	.word	0x00000000
        /*0020*/ 	.short	0x0002
        /*0022*/ 	.short	0x0020
        /*0024*/ 	.byte	0x00, 0xf0, 0x21, 0x00


	//----- nvinfo : EIATTR_KPARAM_INFO
	.align		4
.L_3947:
        /*0028*/ 	.byte	0x04, 0x17
        /*002a*/ 	.short	(.L_3949 - .L_3948)
.L_3948:
        /*002c*/ 	.word	0x00000000
        /*0030*/ 	.short	0x0001
        /*0032*/ 	.short	0x0010
        /*0034*/ 	.byte	0x00, 0xf0, 0x41, 0x00


	//----- nvinfo : EIATTR_KPARAM_INFO
	.align		4
.L_3949:
        /*0038*/ 	.byte	0x04, 0x17
        /*003a*/ 	.short	(.L_3951 - .L_3950)
.L_3950:
        /*003c*/ 	.word	0x00000000
        /*0040*/ 	.short	0x0000
        /*0042*/ 	.short	0x0000
        /*0044*/ 	.byte	0x00, 0xf0, 0x41, 0x00


	//----- nvinfo : EIATTR_SPARSE_MMA_MASK
	.align		4
.L_3951:
        /*0048*/ 	.byte	0x03, 0x50
        /*004a*/ 	.short	0x0000


	//----- nvinfo : EIATTR_MAXREG_COUNT
	.align		4
        /*004c*/ 	.byte	0x03, 0x1b
        /*004e*/ 	.short	0x00ff


	//----- nvinfo : EIATTR_EXTERNS
	.align		4
        /*0050*/ 	.byte	0x04, 0x0f
        /*0052*/ 	.short	(.L_3953 - .L_3952)


	//   ....[0]....
	.align		4
.L_3952:
        /*0054*/ 	.word	index@(__assertfail)


	//----- nvinfo : EIATTR_MERCURY_ISA_VERSION
	.align		4
.L_3953:
        /*0058*/ 	.byte	0x03, 0x5f
        /*005a*/ 	.short	0x0101


	//----- nvinfo : EIATTR_COOP_GROUP_MASK_REGIDS
	.align		4
        /*005c*/ 	.byte	0x04, 0x29
        /*005e*/ 	.short	(.L_3955 - .L_3954)


	//   ....[0]....
.L_3954:
        /*0060*/ 	.word	0xffffffff


	//   ....[1]....
        /*0064*/ 	.word	0xffffffff


	//   ....[2]....
        /*0068*/ 	.word	0xffffffff


	//   ....[3]....
        /*006c*/ 	.word	0xffffffff


	//   ....[4]....
        /*0070*/ 	.word	0xffffffff


	//   ....[5]....
        /*0074*/ 	.word	0xffffffff


	//   ....[6]....
        /*0078*/ 	.word	0xffffffff


	//   ....[7]....
        /*007c*/ 	.word	0xffffffff


	//   ....[8]....
        /*0080*/ 	.word	0xffffffff


	//   ....[9]....
        /*0084*/ 	.word	0xffffffff


	//   ....[10]....
        /*0088*/ 	.word	0x0500000f


	//   ....[11]....
        /*008c*/ 	.word	0x0500000f


	//   ....[12]....
        /*0090*/ 	.word	0x0500000f


	//   ....[13]....
        /*0094*/ 	.word	0x0500000f


	//   ....[14]....
        /*0098*/ 	.word	0x0500000f


	//   ....[15]....
        /*009c*/ 	.word	0x0500000f


	//   ....[16]....
        /*00a0*/ 	.word	0x0500000f


	//   ....[17]....
        /*00a4*/ 	.word	0x0500000f


	//   ....[18]....
        /*00a8*/ 	.word	0x0500000f


	//   ....[19]....
        /*00ac*/ 	.word	0x0500000f


	//----- nvinfo : EIATTR_COOP_GROUP_INSTR_OFFSETS
	.align		4
.L_3955:
        /*00b0*/ 	.byte	0x04, 0x28
        /*00b2*/ 	.short	(.L_3957 - .L_3956)


	//   ....[0]....
.L_3956:
        /*00b4*/ 	.word	0x00000fc0


	//   ....[1]....
        /*00b8*/ 	.word	0x00001000


	//   ....[2]....
        /*00bc*/ 	.word	0x00001020


	//   ....[3]....
        /*00c0*/ 	.word	0x00001040


	//   ....[4]....
        /*00c4*/ 	.word	0x00001060


	//   ....[5]....
        /*00c8*/ 	.word	0x00002480


	//   ....[6]....
        /*00cc*/ 	.word	0x000024a0


	//   ....[7]....
        /*00d0*/ 	.word	0x000024c0


	//   ....[8]....
        /*00d4*/ 	.word	0x000024e0


	//   ....[9]....
        /*00d8*/ 	.word	0x00002500


	//   ....[10]....
        /*00dc*/ 	.word	0x00004ea0


	//   ....[11]....
        /*00e0*/ 	.word	0x00004f40


	//   ....[12]....
        /*00e4*/ 	.word	0x00004fa0


	//   ....[13]....
        /*00e8*/ 	.word	0x00005000


	//   ....[14]....
        /*00ec*/ 	.word	0x00005060


	//   ....[15]....
        /*00f0*/ 	.word	0x000064d0


	//   ....[16]....
        /*00f4*/ 	.word	0x00006530


	//   ....[17]....
        /*00f8*/ 	.word	0x00006590


	//   ....[18]....
        /*00fc*/ 	.word	0x000065f0


	//   ....[19]....
        /*0100*/ 	.word	0x00006650


	//----- nvinfo : EIATTR_VRC_CTA_INIT_COUNT
	.align		4
.L_3957:
        /*0104*/ 	.byte	0x02, 0x4a
	.zero		1
	.zero		1


	//----- nvinfo : EIATTR_SYSCALL_OFFSETS
	.align		4
        /*0108*/ 	.byte	0x04, 0x46
        /*010a*/ 	.short	(.L_3959 - .L_3958)


	//   ....[0]....
.L_3958:
        /*010c*/ 	.word	0x00000170


	//----- nvinfo : EIATTR_EXIT_INSTR_OFFSETS
	.align		4
.L_3959:
        /*0110*/ 	.byte	0x04, 0x1c
        /*0112*/ 	.short	(.L_3961 - .L_3960)


	//   ....[0]....
.L_3960:
        /*0114*/ 	.word	0x00000220


	//   ....[1]....
        /*0118*/ 	.word	0x00004e40


	//----- nvinfo : EIATTR_CRS_STACK_SIZE
	.align		4
.L_3961:
        /*011c*/ 	.byte	0x04, 0x1e
        /*011e*/ 	.short	(.L_3963 - .L_3962)
.L_3962:
        /*0120*/ 	.word	0x00000000


	//----- nvinfo : EIATTR_CBANK_PARAM_SIZE
	.align		4
.L_3963:
        /*0124*/ 	.byte	0x03, 0x19
        /*0126*/ 	.short	0x0030


	//----- nvinfo : EIATTR_PARAM_CBANK
	.align		4
        /*0128*/ 	.byte	0x04, 0x0a
        /*012a*/ 	.short	(.L_3965 - .L_3964)
	.align		4
.L_3964:
        /*012c*/ 	.word	index@(.nv.constant0._Z15SoftmaxWarpImplI10DirectLoadIffE11DirectStoreIffEfLi2ELi32ELi32ELi1ELb0EL9Algorithm0EEvT_T0_ll)
        /*0130*/ 	.short	0x0380
        /*0132*/ 	.short	0x0030


	//----- nvinfo : EIATTR_SW_WAR
	.align		4
.L_3965:
        /*0134*/ 	.byte	0x04, 0x36
        /*0136*/ 	.short	(.L_3967 - .L_3966)
.L_3966:
        /*0138*/ 	.word	0x00000008
.L_3967:


//--------------------- .nv.info._Z15SoftmaxWarpImplI10DirectLoadIffE11DirectStoreIffEfLi2ELi30ELi32ELi1ELb1EL9Algorithm0EEvT_T0_ll --------------------------
	.section	.nv.info._Z15SoftmaxWarpImplI10DirectLoadIffE11DirectStoreIffEfLi2ELi30ELi32ELi1ELb1EL9Algorithm0EEvT_T0_ll,"",@"SHT_CUDA_INFO"
	.sectionflags	@""
	.align	4


	//----- nvinfo : EIATTR_CUDA_API_VERSION
	.align		4
        /*0000*/ 	.byte	0x04, 0x37
        /*0002*/ 	.short	(.L_3969 - .L_3968)
.L_3968:
        /*0004*/ 	.word	0x00000082


	//----- nvinfo : EIATTR_KPARAM_INFO
	.align		4
.L_3969:
        /*0008*/ 	.byte	0x04, 0x17
        /*000a*/ 	.short	(.L_3971 - .L_3970)
.L_3970:
        /*000c*/ 	.word	0x00000000
        /*0010*/ 	.short	0x0003
        /*0012*/ 	.short	0x0028
        /*0014*/ 	.byte	0x00, 0xf0, 0x21, 0x00


	//----- nvinfo : EIATTR_KPARAM_INFO
	.align		4
.L_3971:
        /*0018*/ 	.byte	0x04, 0x17
        /*001a*/ 	.short	(.L_3973 - .L_3972)
.L_3972:
        /*001c*/ 	.word	0x00000000
        /*0020*/ 	.short	0x0002
        /*0022*/ 	.short	0x0020
        /*0024*/ 	.byte	0x00, 0xf0, 0x21, 0x00


	//----- nvinfo : EIATTR_KPARAM_INFO
	.align		4
.L_3973:
        /*0028*/ 	.byte	0x04, 0x17
        /*002a*/ 	.short	(.L_3975 - .L_3974)
.L_3974:
        /*002c*/ 	.word	0x00000000
        /*0030*/ 	.short	0x0001
        /*0032*/ 	.short	0x0010
        /*0034*/ 	.byte	0x00, 0xf0, 0x41, 0x00


	//----- nvinfo : EIATTR_KPARAM_INFO
	.align		4
.L_3975:
        /*0038*/ 	.byte	0x04, 0x17
        /*003a*/ 	.short	(.L_3977 - .L_3976)
.L_3976:
        /*003c*/ 	.word	0x00000000
        /*0040*/ 	.short	0x0000
        /*0042*/ 	.short	0x0000
        /*0044*/ 	.byte	0x00, 0xf0, 0x41, 0x00


	//----- nvinfo : EIATTR_SPARSE_MMA_MASK
	.align		4
.L_3977:
        /*0048*/ 	.byte	0x03, 0x50
        /*004a*/ 	.short	0x0000


	//----- nvinfo : EIATTR_MAXREG_COUNT
	.align		4
        /*004c*/ 	.byte	0x03, 0x1b
        /*004e*/ 	.short	0x00ff


	//----- nvinfo : EIATTR_EXTERNS
	.align		4
        /*0050*/ 	.byte	0x04, 0x0f
        /*0052*/ 	.short	(.L_3979 - .L_3978)


	//   ....[0]....
	.align		4
.L_3978:
        /*0054*/ 	.word	index@(__assertfail)


	//----- nvinfo : EIATTR_MERCURY_ISA_VERSION
	.align		4
.L_3979:
        /*0058*/ 	.byte	0x03, 0x5f
        /*005a*/ 	.short	0x0101


	//----- nvinfo : EIATTR_COOP_GROUP_MASK_REGIDS
	.align		4
        /*005c*/ 	.byte	0x04, 0x29
        /*005e*/ 	.short	(.L_3981 - .L_3980)


	//   ....[0]....
.L_3980:
        /*0060*/ 	.word	0xffffffff


	//   ....[1]....
        /*0064*/ 	.word	0xffffffff


	//   ....[2]....
        /*0068*/ 	.word	0xffffffff


	//   ....[3]....
        /*006c*/ 	.word	0xffffffff


	//   ....[4]....
        /*0070*/ 	.word	0xffffffff


	//   ....[5]....
        /*0074*/ 	.word	0xffffffff


	//   ....[6]....
        /*0078*/ 	.word	0xffffffff


	//   ....[7]....
        /*007c*/ 	.word	0xffffffff


	//   ....[8]....
        /*0080*/ 	.word	0xffffffff


	//   ....[9]....
        /*0084*/ 	.word	0xffffffff


	//   ....[10]....
        /*0088*/ 	.word	0x0500000f


	//   ....[11]....
        /*008c*/ 	.word	0x0500000f


	//   ....[12]....
        /*0090*/ 	.word	0x0500000f


	//   ....[13]....
        /*0094*/ 	.word	0x0500000f


	//   ....[14]....
        /*0098*/ 	.word	0x0500000f


	//   ....[15]....
        /*009c*/ 	.word	0x0500000f


	//   ....[16]....
        /*00a0*/ 	.word	0x0500000f


	//   ....[17]....
        /*00a4*/ 	.word	0x0500000f


	//   ....[18]....
        /*00a8*/ 	.word	0x0500000f


	//   ....[19]....
        /*00ac*/ 	.word	0x0500000f


	//----- nvinfo : EIATTR_COOP_GROUP_INSTR_OFFSETS
	.align		4
.L_3981:
        /*00b0*/ 	.byte	0x04, 0x28
        /*00b2*/ 	.short	(.L_3983 - .L_3982)


	//   ....[0]....
.L_3982:
        /*00b4*/ 	.word	0x00001a60


	//   ....[1]....
        /*00b8*/ 	.word	0x00001a80


	//   ....[2]....
        /*00bc*/ 	.word	0x00001aa0


	//   ....[3]....
        /*00c0*/ 	.word	0x00001ad0


	//   ....[4]....
        /*00c4*/ 	.word	0x00001b00


	//   ....[5]....
        /*00c8*/ 	.word	0x00002de0


	//   ....[6]....
        /*00cc*/ 	.word	0x00002e00


	//   ....[7]....
        /*00d0*/ 	.word	0x00002e20


	//   ....[8]....
        /*00d4*/ 	.word	0x00002e40


	//   ....[9]....
        /*00d8*/ 	.word	0x00002e60


	//   ....[10]....
        /*00dc*/ 	.word	0x00005e30


	//   ....[11]....
        /*00e0*/ 	.word	0x00005ec0


	//   ....[12]....
        /*00e4*/ 	.word	0x00005f20


	//   ....[13]....
        /*00e8*/ 	.word	0x00005f80


	//   ....[14]....
        /*00ec*/ 	.word	0x00005fe0


	//   ....[15]....
        /*00f0*/ 	.word	0x00007320


	//   ....[16]....
        /*00f4*/ 	.word	0x00007380


	//   ....[17]....
        /*00f8*/ 	.word	0x000073e0


	//   ....[18]....
        /*00fc*/ 	.word	0x00007440


	//   ....[19]....
        /*0100*/ 	.word	0x000074a0


	//----- nvinfo : EIATTR_VRC_CTA_INIT_COUNT
	.align		4
.L_3983:
        /*0104*/ 	.byte	0x02, 0x4a
	.zero		1
	.zero		1


	//----- nvinfo : EIATTR_SYSCALL_OFFSETS
	.align		4
        /*0108*/ 	.byte	0x04, 0x46
        /*010a*/ 	.short	(.L_3985 - .L_3984)


	//   ....[0]....
.L_3984:
        /*010c*/ 	.word	0x00000170


	//----- nvinfo : EIATTR_EXIT_INSTR_OFFSETS
	.align		4
.L_3985:
        /*0110*/ 	.byte	0x04, 0x1c
        /*0112*/ 	.short	(.L_3987 - .L_3986)


	//   ....[0]....
.L_3986:
        /*0114*/ 	.word	0x00000220


	//   ....[1]....
        /*0118*/ 	.word	0x00005dd0


	//----- nvinfo : EIATTR_CRS_STACK_SIZE
	.align		4
.L_3987:
        /*011c*/ 	.byte	0x04, 0x1e
        /*011e*/ 	.short	(.L_3989 - .L_3988)
.L_3988:
        /*0120*/ 	.word	0x00000000


	//----- nvinfo : EIATTR_CBANK_PARAM_SIZE
	.align		4
.L_3989:
        /*0124*/ 	.byte	0x03, 0x19
        /*0126*/ 	.short	0x0030


	//----- nvinfo : EIATTR_PARAM_CBANK
	.align		4
        /*0128*/ 	.byte	0x04, 0x0a
        /*012a*/ 	.short	(.L_3991 - .L_3990)
	.align		4
.L_3990:
        /*012c*/ 	.word	index@(.nv.constant0._Z15SoftmaxWarpImplI10DirectLoadIffE11DirectStoreIffEfLi2ELi30ELi32ELi1ELb1EL9Algorithm0EEvT_T0_ll)
        /*0130*/ 	.short	0x0380
        /*0132*/ 	.short	0x0030


	//----- nvinfo : EIATTR_SW_WAR
	.align		4
.L_3991:
        /*0134*/ 	.byte	0x04, 0x36
        /*0136*/ 	.short	(.L_3993 - .L_3992)
.L_3992:
        /*0138*/ 	.word	0x00000008
.L_3993:


//--------------------- .nv.info._Z15SoftmaxWarpImplI10DirectLoadIffE11DirectStoreIffEfLi2ELi30ELi32ELi1ELb0EL9Algorithm0EEvT_T0_ll --------------------------
	.section	.nv.info._Z15SoftmaxWarpImplI10DirectLoadIffE11DirectStoreIffEfLi2ELi30ELi32ELi1ELb0EL9Algorithm0EEvT_T0_ll,"",@"SHT_CUDA_INFO"
	.sectionflags	@""
	.align	4


	//----- nvinfo : EIATTR_CUDA_API_VERSION
	.align		4
        /*0000*/ 	.byte	0x04, 0x37
        /*0002*/ 	.short	(.L_3995 - .L_3994)
.L_3994:
        /*0004*/ 	.word	0x00000082


	//----- nvinfo : EIATTR_KPARAM_INFO
	.align		4
.L_3995:
        /*0008*/ 	.byte	0x04, 0x17
        /*000a*/ 	.short	(.L_3997 - .L_3996)
.L_3996:
        /*000c*/ 	.word	0x00000000
        /*0010*/ 	.short	0x0003
        /*0012*/ 	.short	0x0028
        /*0014*/ 	.byte	0x00, 0xf0, 0x21, 0x00


	//----- nvinfo : EIATTR_KPARAM_INFO
	.align		4
.L_3997:
        /*0018*/ 	.byte	0x04, 0x17
        /*001a*/ 	.short	(.L_3999 - .L_3998)
.L_3998:
        /*001c*/ 	.word	0x00000000
        /*0020*/ 	.short	0x0002
        /*0022*/ 	.short	0x0020
        /*0024*/ 	.byte	0x00, 0xf0, 0x21, 0x00


	//----- nvinfo : EIATTR_KPARAM_INFO
	.align		4
.L_3999:
        /*0028*/ 	.byte	0x04, 0x17
        /*002a*/ 	.short	(.L_4001 - .L_4000)
.L_4000:
        /*002c*/ 	.word	0x00000000
        /*0030*/ 	.short	0x0001
        /*0032*/ 	.short	0x0010
        /*0034*/ 	.byte	0x00, 0xf0, 0x41, 0x00


	//----- nvinfo : EIATTR_KPARAM_INFO
	.align		4
.L_4001:
        /*0038*/ 	.byte	0x04, 0x17
        /*003a*/ 	.short	(.L_4003 - .L_4002)
.L_4002:
        /*003c*/ 	.word	0x00000000
        /*0040*/ 	.short	0x0000
        /*0042*/ 	.short	0x0000
        /*0044*/ 	.byte	0x00, 0xf0, 0x41, 0x00


	//----- nvinfo : EIATTR_SPARSE_MMA_MASK
	.align		4
.L_4003:
        /*0048*/ 	.byte	0x03, 0x50
        /*004a*/ 	.short	0x0000


	//----- nvinfo : EIATTR_MAXREG_COUNT
	.align		4
        /*004c*/ 	.byte	0x03, 0x1b
        /*004e*/ 	.short	0x00ff


	//----- nvinfo : EIATTR_EXTERNS
	.align		4
        /*0050*/ 	.byte	0x04, 0x0f
        /*0052*/ 	.short	(.L_4005 - .L_4004)


	//   ....[0]....
	.align		4
.L_4004:
        /*0054*/ 	.word	index@(__assertfail)


	//----- nvinfo : EIATTR_MERCURY_ISA_VERSION
	.align		4
.L_4005:
        /*0058*/ 	.byte	0x03, 0x5f
        /*005a*/ 	.short	0x0101


	//----- nvinfo : EIATTR_COOP_GROUP_MASK_REGIDS
	.align		4
        /*005c*/ 	.byte	0x04, 0x29
        /*005e*/ 	.short	(.L_4007 - .L_4006)


	//   ....[0]....
.L_4006:
        /*0060*/ 	.word	0xffffffff


	//   ....[1]....
        /*0064*/ 	.word	0xffffffff


	//   ....[2]....
        /*0068*/ 	.word	0xffffffff


	//   ....[3]....
        /*006c*/ 	.word	0xffffffff


	//   ....[4]....
        /*0070*/ 	.word	0xffffffff


	//   ....[5]....
        /*0074*/ 	.word	0xffffffff


	//   ....[6]....
        /*0078*/ 	.word	0xffffffff


	//   ....[7]....
        /*007c*/ 	.word	0xffffffff


	//   ....[8]....
        /*0080*/ 	.word	0xffffffff


	//   ....[9]....
        /*0084*/ 	.word	0xffffffff


	//   ....[10]....
        /*0088*/ 	.word	0x0500000f


	//   ....[11]....
        /*008c*/ 	.word	0x0500000f


	//   ....[12]....
        /*0090*/ 	.word	0x0500000f


	//   ....[13]....
        /*0094*/ 	.word	0x0500000f


	//   ....[14]....
        /*0098*/ 	.word	0x0500000f


	//   ....[15]....
        /*009c*/ 	.word	0x0500000f


	//   ....[16]....
        /*00a0*/ 	.word	0x0500000f


	//   ....[17]....
        /*00a4*/ 	.word	0x0500000f


	//   ....[18]....
        /*00a8*/ 	.word	0x0500000f


	//   ....[19]....
        /*00ac*/ 	.word	0x0500000f


	//----- nvinfo : EIATTR_COOP_GROUP_INSTR_OFFSETS
	.align		4
.L_4007:
        /*00b0*/ 	.byte	0x04, 0x28
        /*00b2*/ 	.short	(.L_4009 - .L_4008)


	//   ....[0]....
.L_4008:
        /*00b4*/ 	.word	0x00000ef0


	//   ....[1]....
        /*00b8*/ 	.word	0x00000f10


	//   ....[2]....
        /*00bc*/ 	.word	0x00000f30


	//   ....[3]....
        /*00c0*/ 	.word	0x00000f60


	//   ....[4]....
        /*00c4*/ 	.word	0x00000f90


	//   ....[5]....
        /*00c8*/ 	.word	0x00002270


	//   ....[6]....
        /*00cc*/ 	.word	0x00002290


	//   ....[7]....
        /*00d0*/ 	.word	0x000022b0


	//   ....[8]....
        /*00d4*/ 	.word	0x000022d0


	//   ....[9]....
        /*00d8*/ 	.word	0x000022f0


	//   ....[10]....
        /*00dc*/ 	.word	0x00004a10


	//   ....[11]....
        /*00e0*/ 	.word	0x00004aa0


	//   ....[12]....
        /*00e4*/ 	.word	0x00004b00


	//   ....[13]....
        /*00e8*/ 	.word	0x00004b60


	//   ....[14]....
        /*00ec*/ 	.word	0x00004bc0


	//   ....[15]....
        /*00f0*/ 	.word	0x00005f00


	//   ....[16]....
        /*00f4*/ 	.word	0x00005f60


	//   ....[17]....
        /*00f8*/ 	.word	0x00005fc0


	//   ....[18]....
        /*00fc*/ 	.word	0x00006020


	//   ....[19]....
        /*0100*/ 	.word	0x00006080


	//----- nvinfo : EIATTR_VRC_CTA_INIT_COUNT
	.align		4
.L_4009:
        /*0104*/ 	.byte	0x02, 0x4a
	.zero		1
	.zero		1


	//----- nvinfo : EIATTR_SYSCALL_OFFSETS
	.align		4
        /*0108*/ 	.byte	0x04, 0x46
        /*010a*/ 	.short	(.L_4011 - .L_4010)


	//   ....[0]....
.L_4010:
        /*010c*/ 	.word	0x00000170


	//----- nvinfo : EIATTR_EXIT_INSTR_OFFSETS
	.align		4
.L_4011:
        /*0110*/ 	.byte	0x04, 0x1c
        /*0112*/ 	.short	(.L_4013 - .L_4012)


	//   ....[0]....
.L_4012:
        /*0114*/ 	.word	0x00000220


	//   ....[1]....
        /*0118*/ 	.word	0x000049b0


	//----- nvinfo : EIATTR_CRS_STACK_SIZE
	.align		4
.L_4013:
        /*011c*/ 	.byte	0x04, 0x1e
        /*011e*/ 	.short	(.L_4015 - .L_4014)
.L_4014:
        /*0120*/ 	.word	0x00000000


	//----- nvinfo : EIATTR_CBANK_PARAM_SIZE
	.align		4
.L_4015:
        /*0124*/ 	.byte	0x03, 0x19
        /*0126*/ 	.short	0x0030


	//----- nvinfo : EIATTR_PARAM_CBANK
	.align		4
        /*0128*/ 	.byte	0x04, 0x0a
        /*012a*/ 	.short	(.L_4017 - .L_4016)
	.align		4
.L_4016:
        /*012c*/ 	.word	index@(.nv.constant0._Z15SoftmaxWarpImplI10DirectLoadIffE11DirectStoreIffEfLi2ELi30ELi32ELi1ELb0EL9Algorithm0EEvT_T0_ll)
        /*0130*/ 	.short	0x0380
        /*0132*/ 	.short	0x0030


	//----- nvinfo : EIATTR_SW_WAR
	.align		4
.L_4017:
        /*0134*/ 	.byte	0x04, 0x36
        /*0136*/ 	.short	(.L_4019 - .L_4018)
.L_4018:
        /*0138*/ 	.word	0x00000008
.L_4019:


//--------------------- .nv.info._Z15SoftmaxWarpImplI10DirectLoadIffE11DirectStoreIffEfLi2ELi28ELi32ELi1ELb1EL9Algorithm0EEvT_T0_ll --------------------------
	.section	.nv.info._Z15SoftmaxWarpImplI10DirectLoadIffE11DirectStoreIffEfLi2ELi28ELi32ELi1ELb1EL9Algorithm0EEvT_T0_ll,"",@"SHT_CUDA_INFO"
	.sectionflags	@""
	.align	4


	//----- nvinfo : EIATTR_CUDA_API_VERSION
	.align		4
        /*0000*/ 	.byte	0x04, 0x37
        /*0002*/ 	.short	(.L_4021 - .L_4020)
.L_4020:
        /*0004*/ 	.word	0x00000082


	//----- nvinfo : EIATTR_KPARAM_INFO
	.align		4
.L_4021:
        /*0008*/ 	.byte	0x04, 0x17
        /*000a*/ 	.short	(.L_4023 - .L_4022)
.L_4022:
        /*000c*/ 	.word	0x00000000
        /*0010*/ 	.short	0x0003
        /*0012*/ 	.short	0x0028
        /*0014*/ 	.byte	0x00, 0xf0, 0x21, 0x00


	//----- nvinfo : EIATTR_KPARAM_INFO
	.align		4
.L_4023:
        /*0018*/ 	.byte	0x04, 0x17
        /*001a*/ 	.short	(.L_4025 - .L_4024)
.L_4024:
        /*001c*/ 	.word	0x00000000
        /*0020*/ 	.short	0x0002
        /*0022*/ 	.short	0x0020
        /*0024*/ 	.byte	0x00, 0xf0, 0x21, 0x00


	//----- nvinfo : EIATTR_KPARAM_INFO
	.align		4
.L_4025:
        /*0028*/ 	.byte	0x04, 0x17
        /*002a*/ 	.short	(.L_4027 - .L_4026)
.L_4026:
        /*002c*/ 	.word	0x00000000
        /*0030*/ 	.short	0x0001
        /*0032*/ 	.short	0x0010
        /*0034*/ 	.byte	0x00, 0xf0, 0x41, 0x00


	//----- nvinfo : EIATTR_KPARAM_INFO
	.align		4
.L_4027:
        /*0038*/ 	.byte	0x04, 0x17
        /*003a*/ 	.short	(.L_4029 - .L_4028)
.L_4028:
        /*003c*/ 	.word	0x00000000
        /*0040*/ 	.short	0x0000
        /*0042*/ 	.short	0x0000
        /*0044*/ 	.byte	0x00, 0xf0, 0x41, 0x00


	//----- nvinfo : EIATTR_SPARSE_MMA_MASK
	.align		4
.L_4029:
        /*0048*/ 	.byte	0x03, 0x50
        /*004a*/ 	.short	0x0000


	//----- nvinfo : EIATTR_MAXREG_COUNT
	.align		4
        /*004c*/ 	.byte	0x03, 0x1b
        /*004e*/ 	.short	0x00ff


	//----- nvinfo : EIATTR_EXTERNS
	.align		4
        /*0050*/ 	.byte	0x04, 0x0f
        /*0052*/ 	.short	(.L_4031 - .L_4030)


	//   ....[0]....
	.align		4
.L_4030:
        /*0054*/ 	.word	index@(__assertfail)


	//----- nvinfo : EIATTR_MERCURY_ISA_VERSION
	.align		4
.L_4031:
        /*0058*/ 	.byte	0x03, 0x5f
        /*005a*/ 	.short	0x0101


	//----- nvinfo : EIATTR_COOP_GROUP_MASK_REGIDS
	.align		4
        /*005c*/ 	.byte	0x04, 0x29
        /*005e*/ 	.short	(.L_4033 - .L_4032)


	//   ....[0]....
.L_4032:
        /*0060*/ 	.word	0xffffffff


	//   ....[1]....
        /*0064*/ 	.word	0xffffffff


	//   ....[2]....
        /*0068*/ 	.word	0xffffffff


	//   ....[3]....
        /*006c*/ 	.word	0xffffffff


	//   ....[4]....
        /*0070*/ 	.word	0xffffffff


	//   ....[5]....
        /*0074*/ 	.word	0xffffffff


	//   ....[6]....
        /*0078*/ 	.word	0xffffffff


	//   ....[7]....
        /*007c*/ 	.word	0xffffffff


	//   ....[8]....
        /*0080*/ 	.word	0xffffffff


	//   ....[9]....
        /*0084*/ 	.word	0xffffffff


	//   ....[10]....
        /*0088*/ 	.word	0x0500000f


	//   ....[11]....
        /*008c*/ 	.word	0x0500000f


	//   ....[12]....
        /*0090*/ 	.word	0x0500000f


	//   ....[13]....
        /*0094*/ 	.word	0x0500000f


	//   ....[14]....
        /*0098*/ 	.word	0x0500000f


	//   ....[15]....
        /*009c*/ 	.word	0x0500000f


	//   ....[16]....
        /*00a0*/ 	.word	0x0500000f


	//   ....[17]....
        /*00a4*/ 	.word	0x0500000f


	//   ....[18]....
        /*00a8*/ 	.word	0x0500000f


	//   ....[19]....
        /*00ac*/ 	.word	0x0500000f


	//----- nvinfo : EIATTR_COOP_GROUP_INSTR_OFFSETS
	.align		4
.L_4033:
        /*00b0*/ 	.byte	0x04, 0x28
        /*00b2*/ 	.short	(.L_4035 - .L_4034)


	//   ....[0]....
.L_4034:
        /*00b4*/ 	.word	0x00001890


	//   ....[1]....
        /*00b8*/ 	.word	0x000018b0


	//   ....[2]....
        /*00bc*/ 	.word	0x000018d0


	//   ....[3]....
        /*00c0*/ 	.word	0x00001900


	//   ....[4]....
        /*00c4*/ 	.word	0x00001930


	//   ....[5]....
        /*00c8*/ 	.word	0x00002ad0


	//   ....[6]....
        /*00cc*/ 	.word	0x00002af0


	//   ....[7]....
        /*00d0*/ 	.word	0x00002b10


	//   ....[8]....
        /*00d4*/ 	.word	0x00002b30


	//   ....[9]....
        /*00d8*/ 	.word	0x00002b50


	//   ....[10]....
        /*00dc*/ 	.word	0x000057f0


	//   ....[11]....
        /*00e0*/ 	.word	0x00005890


	//   ....[12]....
        /*00e4*/ 	.word	0x000058f0


	//   ....[13]....
        /*00e8*/ 	.word	0x00005950


	//   ....[14]....
        /*00ec*/ 	.word	0x000059b0


	//   ....[15]....
        /*00f0*/ 	.word	0x00006ba0


	//   ....[16]....
        /*00f4*/ 	.word	0x00006c00


	//   ....[17]....
        /*00f8*/ 	.word	0x00006c60


	//   ....[18]....
        /*00fc*/ 	.word	0x00006cc0


	//   ....[19]....
        /*0100*/ 	.word	0x00006d20


	//----- nvinfo : EIATTR_VRC_CTA_INIT_COUNT
	.align		4
.L_4035:
        /*0104*/ 	.byte	0x02, 0x4a
	.zero		1
	.zero		1


	//----- nvinfo : EIATTR_SYSCALL_OFFSETS
	.align		4
        /*0108*/ 	.byte	0x04, 0x46
        /*010a*/ 	.short	(.L_4037 - .L_4036)


	//   ....[0]....
.L_4036:
        /*010c*/ 	.word	0x00000170


	//----- nvinfo : EIATTR_EXIT_INSTR_OFFSETS
	.align		4
.L_4037:
        /*0110*/ 	.byte	0x04, 0x1c
        /*0112*/ 	.short	(.L_4039 - .L_4038)


	//   ....[0]....
.L_4038:
        /*0114*/ 	.word	0x00000200


	//   ....[1]....
        /*0118*/ 	.word	0x00005790


	//----- nvinfo : EIATTR_CRS_STACK_SIZE
	.align		4
.L_4039:
        /*011c*/ 	.byte	0x04, 0x1e
        /*011e*/ 	.short	(.L_4041 - .L_4040)
.L_4040:
        /*0120*/ 	.word	0x00000000


	//----- nvinfo : EIATTR_CBANK_PARAM_SIZE
	.align		4
.L_4041:
        /*0124*/ 	.byte	0x03, 0x19
        /*0126*/ 	.short	0x0030


	//----- nvinfo : EIATTR_PARAM_CBANK
	.align		4
        /*0128*/ 	.byte	0x04, 0x0a
        /*012a*/ 	.short	(.L_4043 - .L_4042)
	.align		4
.L_4042:
        /*012c*/ 	.word	index@(.nv.constant0._Z15SoftmaxWarpImplI10DirectLoadIffE11DirectStoreIffEfLi2ELi28ELi32ELi1ELb1EL9Algorithm0EEvT_T0_ll)
        /*0130*/ 	.short	0x0380
        /*0132*/ 	.short	0x0030


	//----- nvinfo : EIATTR_SW_WAR
	.align		4
.L_4043:
        /*0134*/ 	.byte	0x04, 0x36
        /*0136*/ 	.short	(.L_4045 - .L_4044)
.L_4044:
        /*0138*/ 	.word	0x00000008
.L_4045:


//--------------------- .nv.info._Z15SoftmaxWarpImplI10DirectLoadIffE11DirectStoreIffEfLi2ELi28ELi32ELi1ELb0EL9Algorithm0EEvT_T0_ll --------------------------
	.section	.nv.info._Z15SoftmaxWarpImplI10DirectLoadIffE11DirectStoreIffEfLi2ELi28ELi32ELi1ELb0EL9Algorithm0EEvT_T0_ll,"",@"SHT_CUDA_INFO"
	.sectionflags	@""
	.align	4


	//----- nvinfo : EIATTR_CUDA_API_VERSION
	.align		4
        /*0000*/ 	.byte	0x04, 0x37
        /*0002*/ 	.short	(.L_4047 - .L_4046)
.L_4046:
        /*0004*/ 	.word	0x00000082


	//----- nvinfo : EIATTR_KPARAM_INFO
	.align		4
.L_4047:
        /*0008*/ 	.byte	0x04, 0x17
        /*000a*/ 	.short	(.L_4049 - .L_4048)
.L_4048:
        /*000c*/ 	.word	0x00000000
        /*0010*/ 	.short	0x0003
        /*0012*/ 	.short	0x0028
        /*0014*/ 	.byte	0x00, 0xf0, 0x21, 0x00


	//----- nvinfo : EIATTR_KPARAM_INFO
	.align		4
.L_4049:
        /*0018*/ 	.byte	0x04, 0x17
        /*001a*/ 	.short	(.L_4051 - .L_4050)
.L_4050:
        /*001c*/ 	.word	0x00000000
        /*0020*/ 	.short	0x0002
        /*0022*/ 	.short	0x0020
        /*0024*/ 	.byte	0x00, 0xf0, 0x21, 0x00


	//----- nvinfo : EIATTR_KPARAM_INFO
	.align		4
.L_4051:
        /*0028*/ 	.byte	0x04, 0x17
        /*002a*/ 	.short	(.L_4053 - .L_4052)
.L_4052:
        /*002c*/ 	.word	0x00000000
        /*0030*/ 	.short	0x0001
        /*0032*/ 	.short	0x0010
        /*0034*/ 	.byte	0x00, 0xf0, 0x41, 0x00


	//----- nvinfo : EIATTR_KPARAM_INFO
	.align		4
.L_4053:
        /*0038*/ 	.byte	0x04, 0x17
        /*003a*/ 	.short	(.L_4055 - .L_4054)
.L_4054:
        /*003c*/ 	.word	0x00000000
        /*0040*/ 	.short	0x0000
        /*0042*/ 	.short	0x0000
        /*0044*/ 	.byte	0x00, 0xf0, 0x41, 0x00


	//----- nvinfo : EIATTR_SPARSE_MMA_MASK
	.align		4
.L_4055:
        /*0048*/ 	.byte	0x03, 0x50
        /*004a*/ 	.short	0x0000


	//----- nvinfo : EIATTR_MAXREG_COUNT
	.align		4
        /*004c*/ 	.byte	0x03, 0x1b
        /*004e*/ 	.short	0x00ff


	//----- nvinfo : EIATTR_EXTERNS
	.align		4
        /*0050*/ 	.byte	0x04, 0x0f
        /*0052*/ 	.short	(.L_4057 - .L_4056)


	//   ....[0]....
	.align		4
.L_4056:
        /*0054*/ 	.word	index@(__assertfail)


	//----- nvinfo : EIATTR_MERCURY_ISA_VERSION
	.align		4
.L_4057:
        /*0058*/ 	.byte	0x03, 0x5f
        /*005a*/ 	.short	0x0101


	//----- nvinfo : EIATTR_COOP_GROUP_MASK_REGIDS
	.align		4
        /*005c*/ 	.byte	0x04, 0x29
        /*005e*/ 	.short	(.L_4059 - .L_4058)


	//   ....[0]....
.L_4058:
        /*0060*/ 	.word	0xffffffff


	//   ....[1]....
        /*0064*/ 	.word	0xffffffff


	//   ....[2]....
        /*0068*/ 	.word	0xffffffff


	//   ....[3]....
        /*006c*/ 	.word	0xffffffff


	//   ....[4]....
        /*0070*/ 	.word	0xffffffff


	//   ....[5]....
        /*0074*/ 	.word	0xffffffff


	//   ....[6]....
        /*0078*/ 	.word	0xffffffff


	//   ....[7]....
        /*007c*/ 	.word	0xffffffff


	//   ....[8]....
        /*0080*/ 	.word	0xffffffff


	//   ....[9]....
        /*0084*/ 	.word	0xffffffff


	//   ....[10]....
        /*0088*/ 	.word	0x0500000f


	//   ....[11]....
        /*008c*/ 	.word	0x0500000f


	//   ....[12]....
        /*0090*/ 	.word	0x0500000f


	//   ....[13]....
        /*0094*/ 	.word	0x0500000f


	//   ....[14]....
        /*0098*/ 	.word	0x0500000f


	//   ....[15]....
        /*009c*/ 	.word	0x0500000f


	//   ....[16]....
        /*00a0*/ 	.word	0x0500000f


	//   ....[17]....
        /*00a4*/ 	.word	0x0500000f


	//   ....[18]....
        /*00a8*/ 	.word	0x0500000f


	//   ....[19]....
        /*00ac*/ 	.word	0x0500000f


	//----- nvinfo : EIATTR_COOP_GROUP_INSTR_OFFSETS
	.align		4
.L_4059:
        /*00b0*/ 	.byte	0x04, 0x28
        /*00b2*/ 	.short	(.L_4061 - .L_4060)


	//   ....[0]....
.L_4060:
        /*00b4*/ 	.word	0x00000e20


	//   ....[1]....
        /*00b8*/ 	.word	0x00000e40


	//   ....[2]....
        /*00bc*/ 	.word	0x00000e60


	//   ....[3]....
        /*00c0*/ 	.word	0x00000e90


	//   ....[4]....
        /*00c4*/ 	.word	0x00000ec0


	//   ....[5]....
        /*00c8*/ 	.word	0x00002060


	//   ....[6]....
        /*00cc*/ 	.word	0x00002080


	//   ....[7]....
        /*00d0*/ 	.word	0x000020a0


	//   ....[8]....
        /*00d4*/ 	.word	0x000020c0


	//   ....[9]....
        /*00d8*/ 	.word	0x000020e0


	//   ....[10]....
        /*00dc*/ 	.word	0x00004580


	//   ....[11]....
        /*00e0*/ 	.word	0x00004610


	//   ....[12]....
        /*00e4*/ 	.word	0x00004670


	//   ....[13]....
        /*00e8*/ 	.word	0x000046d0


	//   ....[14]....
        /*00ec*/ 	.word	0x00004730


	//   ....[15]....
        /*00f0*/ 	.word	0x00005930


	//   ....[16]....
        /*00f4*/ 	.word	0x00005990


	//   ....[17]....
        /*00f8*/ 	.word	0x000059f0


	//   ....[18]....
        /*00fc*/ 	.word	0x00005a50


	//   ....[19]....
        /*0100*/ 	.word	0x00005ab0


	//----- nvinfo : EIATTR_VRC_CTA_INIT_COUNT
	.align		4
.L_4061:
        /*0104*/ 	.byte	0x02, 0x4a
	.zero		1
	.zero		1


	//----- nvinfo : EIATTR_SYSCALL_OFFSETS
	.align		4
        /*0108*/ 	.byte	0x04, 0x46
        /*010a*/ 	.short	(.L_4063 - .L_4062)


	//   ....[0]....
.L_4062:
        /*010c*/ 	.word	0x00000170


	//----- nvinfo : EIATTR_EXIT_INSTR_OFFSETS
	.align		4
.L_4063:
        /*0110*/ 	.byte	0x04, 0x1c
        /*0112*/ 	.short	(.L_4065 - .L_4064)


	//   ....[0]....
.L_4064:
        /*0114*/ 	.word	0x00000220


	//   ....[1]....
        /*0118*/ 	.word	0x00004520


	//----- nvinfo : EIATTR_CRS_STACK_SIZE
	.align		4
.L_4065:
        /*011c*/ 	.byte	0x04, 0x1e
        /*011e*/ 	.short	(.L_4067 - .L_4066)
.L_4066:
        /*0120*/ 	.word	0x00000000


	//----- nvinfo : EIATTR_CBANK_PARAM_SIZE
	.align		4
.L_4067:
        /*0124*/ 	.byte	0x03, 0x19
        /*0126*/ 	.short	0x0030


	//----- nvinfo : EIATTR_PARAM_CBANK
	.align		4
        /*0128*/ 	.byte	0x04, 0x0a
        /*012a*/ 	.short	(.L_4069 - .L_4068)
	.align		4
.L_4068:
        /*012c*/ 	.word	index@(.nv.constant0._Z15SoftmaxWarpImplI10DirectLoadIffE11DirectStoreIffEfLi2ELi28ELi32ELi1ELb0EL9Algorithm0EEvT_T0_ll)
        /*0130*/ 	.short	0x0380
        /*0132*/ 	.short	0x0030


	//----- nvinfo : EIATTR_SW_WAR
	.align		4
.L_4069:
        /*0134*/ 	.byte	0x04, 0x36
        /*0136*/ 	.short	(.L_4071 - .L_4070)
.L_4070:
        /*0138*/ 	.word	0x00000008
.L_4071:


//--------------------- .nv.info._Z15SoftmaxWarpImplI10DirectLoadIffE11DirectStoreIffEfLi2ELi26ELi32ELi1ELb1EL9Algorithm0EEvT_T0_ll --------------------------
	.section	.nv.info._Z15SoftmaxWarpImplI10DirectLoadIffE11DirectStoreIffEfLi2ELi26ELi32ELi1ELb1EL9Algorithm0EEvT_T0_ll,"",@"SHT_CUDA_INFO"
	.sectionflags	@""
	.align	4


	//----- nvinfo : EIATTR_CUDA_API_VERSION
	.align		4
        /*0000*/ 	.byte	0x04, 0x37
        /*0002*/ 	.short	(.L_4073 - .L_4072)
.L_4072:
        /*0004*/ 	.word	0x00000082


	//----- nvinfo : EIATTR_KPARAM_INFO
	.align		4
.L_4073:
        /*0008*/ 	.byte	0x04, 0x17
        /*000a*/ 	.short	(.L_4075 - .L_4074)
.L_4074:
        /*000c*/ 	.word	0x00000000
        /*0010*/ 	.short	0x0003
        /*0012*/ 	.short	0x0028
        /*0014*/ 	.byte	0x00, 0xf0, 0x21, 0x00


	//----- nvinfo : EIATTR_KPARAM_INFO
	.align		4
.L_4075:
        /*0018*/ 	.byte	0x04, 0x17
        /*001a*/ 	.short	(.L_4077 - .L_4076)
.L_4076:
        /*001c*/ 	.word	0x00000000
        /*0020*/ 	.short	0x0002
        /*0022*/ 	.short	0x0020
        /*0024*/ 	.byte	0x00, 0xf0, 0x21, 0x00


	//----- nvinfo : EIATTR_KPARAM_INFO
	.align		4
.L_4077:
        /*0028*/ 	.byte	0x04, 0x17
        /*002a*/ 	.short	(.L_4079 - .L_4078)
.L_4078:
        /*002c*/ 	.word	0x00000000
        /*0030*/ 	.short	0x0001
        /*0032*/ 	.short	0x0010
        /*0034*/ 	.byte	0x00, 0xf0, 0x41, 0x00


	//----- nvinfo : EIATTR_KPARAM_INFO
	.align		4
.L_4079:
        /*0038*/ 	.byte	0x04, 0x17
        /*003a*/ 	.short	(.L_4081 - .L_4080)
.L_4080:
        /*003c*/ 	.word	0x00000000
        /*0040*/ 	.short	0x0000
        /*0042*/ 	.short	0x0000
        /*0044*/ 	.byte	0x00, 0xf0, 0x41, 0x00


	//----- nvinfo : EIATTR_SPARSE_MMA_MASK
	.align		4
.L_4081:
        /*0048*/ 	.byte	0x03, 0x50
        /*004a*/ 	.short	0x0000


	//----- nvinfo : EIATTR_MAXREG_COUNT
	.align		4
        /*004c*/ 	.byte	0x03, 0x1b
        /*004e*/ 	.short	0x00ff


	//----- nvinfo : EIATTR_EXTERNS
	.align		4
        /*0050*/ 	.byte	0x04, 0x0f
        /*0052*/ 	.short	(.L_4083 - .L_4082)


	//   ....[0]....
	.align		4
.L_4082:
        /*0054*/ 	.word	index@(__assertfail)


	//----- nvinfo : EIATTR_MERCURY_ISA_VERSION
	.align		4
.L_4083:
        /*0058*/ 	.byte	0x03, 0x5f
        /*005a*/ 	.short	0x0101


	//----- nvinfo : EIATTR_COOP_GROUP_MASK_REGIDS
	.align		4
        /*005c*/ 	.byte	0x04, 0x29
        /*005e*/ 	.short	(.L_4085 - .L_4084)


	//   ....[0]....
.L_4084:
        /*0060*/ 	.word	0xffffffff


	//   ....[1]....
        /*0064*/ 	.word	0xffffffff


	//   ....[2]....
        /*0068*/ 	.word	0xffffffff


	//   ....[3]....
        /*006c*/ 	.word	0xffffffff


	//   ....[4]....
        /*0070*/ 	.word	0xffffffff


	//   ....[5]....
        /*0074*/ 	.word	0xffffffff


	//   ....[6]....
        /*0078*/ 	.word	0xffffffff


	//   ....[7]....
        /*007c*/ 	.word	0xffffffff


	//   ....[8]....
        /*0080*/ 	.word	0xffffffff


	//   ....[9]....
        /*0084*/ 	.word	0xffffffff


	//   ....[10]....
        /*0088*/ 	.word	0x0500000f


	//   ....[11]....
        /*008c*/ 	.word	0x0500000f


	//   ....[12]....
        /*0090*/ 	.word	0x0500000f


	//   ....[13]....
        /*0094*/ 	.word	0x0500000f


	//   ....[14]....
        /*0098*/ 	.word	0x0500000f


	//   ....[15]....
        /*009c*/ 	.word	0x0500000f


	//   ....[16]....
        /*00a0*/ 	.word	0x0500000f


	//   ....[17]....
        /*00a4*/ 	.word	0x0500000f


	//   ....[18]....
        /*00a8*/ 	.word	0x0500000f


	//   ....[19]....
        /*00ac*/ 	.word	0x0500000f


	//----- nvinfo : EIATTR_COOP_GROUP_INSTR_OFFSETS
	.align		4
.L_4085:
        /*00b0*/ 	.byte	0x04, 0x28
        /*00b2*/ 	.short	(.L_4087 - .L_4086)


	//   ....[0]....
.L_4086:
        /*00b4*/ 	.word	0x00001700


	//   ....[1]....
        /*00b8*/ 	.word	0x00001730


	//   ....[2]....
        /*00bc*/ 	.word	0x00001760


	//   ....[3]....
        /*00c0*/ 	.word	0x00001780


	//   ....[4]....
        /*00c4*/ 	.word	0x000017a0


	//   ....[5]....
        /*00c8*/ 	.word	0x00002800


	//   ....[6]....
        /*00cc*/ 	.word	0x00002820


	//   ....[7]....
        /*00d0*/ 	.word	0x00002840


	//   ....[8]....
        /*00d4*/ 	.word	0x00002860


	//   ....[9]....
        /*00d8*/ 	.word	0x00002880


	//   ....[10]....
        /*00dc*/ 	.word	0x000051f0


	//   ....[11]....
        /*00e0*/ 	.word	0x00005270


	//   ....[12]....
        /*00e4*/ 	.word	0x000052d0


	//   ....[13]....
        /*00e8*/ 	.word	0x00005330


	//   ....[14]....
        /*00ec*/ 	.word	0x00005390


	//   ....[15]....
        /*00f0*/ 	.word	0x00006460


	//   ....[16]....
        /*00f4*/ 	.word	0x000064c0


	//   ....[17]....
        /*00f8*/ 	.word	0x00006520


	//   ....[18]....
        /*00fc*/ 	.word	0x00006580


	//   ....[19]....
        /*0100*/ 	.word	0x000065e0


	//----- nvinfo : EIATTR_VRC_CTA_INIT_COUNT
	.align		4
.L_4087:
        /*0104*/ 	.byte	0x02, 0x4a
	.zero		1
	.zero		1


	//----- nvinfo : EIATTR_SYSCALL_OFFSETS
	.align		4
        /*0108*/ 	.byte	0x04, 0x46
        /*010a*/ 	.short	(.L_4089 - .L_4088)


	//   ....[0]....
.L_4088:
        /*010c*/ 	.word	0x00000170


	//----- nvinfo : EIATTR_EXIT_INSTR_OFFSETS
	.align		4
.L_4089:
        /*0110*/ 	.byte	0x04, 0x1c
        /*0112*/ 	.short	(.L_4091 - .L_4090)


	//   ....[0]....
.L_4090:
        /*0114*/ 	.word	0x00000200


	//   ....[1]....
        /*0118*/ 	.word	0x00005190


	//----- nvinfo : EIATTR_CRS_STACK_SIZE
	.align		4
.L_4091:
        /*011c*/ 	.byte	0x04, 0x1e
        /*011e*/ 	.short	(.L_4093 - .L_4092)
.L_4092:
        /*0120*/ 	.word	0x00000000


	//----- nvinfo : EIATTR_CBANK_PARAM_SIZE
	.align		4
.L_4093:
        /*0124*/ 	.byte	0x03, 0x19
        /*0126*/ 	.short	0x0030


	//----- nvinfo : EIATTR_PARAM_CBANK
	.align		4
        /*0128*/ 	.byte	0x04, 0x0a
        /*012a*/ 	.short	(.L_4095 - .L_4094)
	.align		4
.L_4094:
        /*012c*/ 	.word	index@(.nv.constant0._Z15SoftmaxWarpImplI10DirectLoadIffE11DirectStoreIffEfLi2ELi26ELi32ELi1ELb1EL9Algorithm0EEvT_T0_ll)
        /*0130*/ 	.short	0x0380
        /*0132*/ 	.short	0x0030


	//----- nvinfo : EIATTR_SW_WAR
	.align		4
.L_4095:
        /*0134*/ 	.byte	0x04, 0x36
        /*0136*/ 	.short	(.L_4097 - .L_4096)
.L_4096:
        /*0138*/ 	.word	0x00000008
.L_4097:


//--------------------- .nv.info._Z15SoftmaxWarpImplI10DirectLoadIffE11DirectStoreIffEfLi2ELi26ELi32ELi1ELb0EL9Algorithm0EEvT_T0_ll --------------------------
	.section	.nv.info._Z15SoftmaxWarpImplI10DirectLoadIffE11DirectStoreIffEfLi2ELi26ELi32ELi1ELb0EL9Algorithm0EEvT_T0_ll,"",@"SHT_CUDA_INFO"
	.sectionflags	@""
	.align	4


	//----- nvinfo : EIATTR_CUDA_API_VERSION
	.align		4
        /*0000*/ 	.byte	0x04, 0x37
        /*0002*/ 	.short	(.L_4099 - .L_4098)
.L_4098:
        /*0004*/ 	.word	0x00000082


	//----- nvinfo : EIATTR_KPARAM_INFO
	.align		4
.L_4099:
        /*0008*/ 	.byte	0x04, 0x17
        /*000a*/ 	.short	(.L_4101 - .L_4100)
.L_4100:
        /*000c*/ 	.word	0x00000000
        /*0010*/ 	.short	0x0003
        /*0012*/ 	.short	0x0028
        /*0014*/ 	.byte	0x00, 0xf0, 0x21, 0x00


	//----- nvinfo : EIATTR_KPARAM_INFO
	.align		4
.L_4101:
        /*0018*/ 	.byte	0x04, 0x17
        /*001a*/ 	.short	(.L_4103 - .L_4102)
.L_4102:
        /*001c*/ 	.word	0x00000000
        /*0020*/ 	.short	0x0002
        /*0022*/ 	.short	0x0020
        /*0024*/ 	.byte	0x00, 0xf0, 0x21, 0x00


	//----- nvinfo : EIATTR_KPARAM_INFO
	.align		4
.L_4103:
        /*0028*/ 	.byte	0x04, 0x17
        /*002a*/ 	.short	(.L_4105 - .L_4104)
.L_4104:
        /*002c*/ 	.word	0x00000000
        /*0030*/ 	.short	0x0001
        /*0032*/ 	.short	0x0010
        /*0034*/ 	.byte	0x00, 0xf0, 0x41, 0x00


	//----- nvinfo : EIATTR_KPARAM_INFO
	.align		4
.L_4105:
        /*0038*/ 	.byte	0x04, 0x17
        /*003a*/ 	.short	(.L_4107 - .L_4106)
.L_4106:
        /*003c*/ 	.word	0x00000000
        /*0040*/ 	.short	0x0000
        /*0042*/ 	.short	0x0000
        /*0044*/ 	.byte	0x00, 0xf0, 0x41, 0x00


	//----- nvinfo : EIATTR_SPARSE_MMA_MASK
	.align		4
.L_4107:
        /*0048*/ 	.byte	0x03, 0x50
        /*004a*/ 	.short	0x0000


	//----- nvinfo : EIATTR_MAXREG_COUNT
	.align		4
        /*004c*/ 	.byte	0x03, 0x1b
        /*004e*/ 	.short	0x00ff


	//----- nvinfo : EIATTR_EXTERNS
	.align		4
        /*0050*/ 	.byte	0x04, 0x0f
        /*0052*/ 	.short	(.L_4109 - .L_4108)


	//   ....[0]....
	.align		4
.L_4108:
        /*0054*/ 	.word	index@(__assertfail)


	//----- nvinfo : EIATTR_MERCURY_ISA_VERSION
	.align		4
.L_4109:
        /*0058*/ 	.byte	0x03, 0x5f
        /*005a*/ 	.short	0x0101


	//----- nvinfo : EIATTR_COOP_GROUP_MASK_REGIDS
	.align		4
        /*005c*/ 	.byte	0x04, 0x29
        /*005e*/ 	.short	(.L_4111 - .L_4110)


	//   ....[0]....
.L_4110:
        /*0060*/ 	.word	0xffffffff


	//   ....[1]....
        /*0064*/ 	.word	0xffffffff


	//   ....[2]....
        /*0068*/ 	.word	0xffffffff


	//   ....[3]....
        /*006c*/ 	.word	0xffffffff


	//   ....[4]....
        /*0070*/ 	.word	0xffffffff


	//   ....[5]....
        /*0074*/ 	.word	0xffffffff


	//   ....[6]....
        /*0078*/ 	.word	0xffffffff


	//   ....[7]....
        /*007c*/ 	.word	0xffffffff


	//   ....[8]....
        /*0080*/ 	.word	0xffffffff


	//   ....[9]....
        /*0084*/ 	.word	0xffffffff


	//   ....[10]....
        /*0088*/ 	.word	0x0500000f


	//   ....[11]....
        /*008c*/ 	.word	0x0500000f


	//   ....[12]....
        /*0090*/ 	.word	0x0500000f


	//   ....[13]....
        /*0094*/ 	.word	0x0500000f


	//   ....[14]....
        /*0098*/ 	.word	0x0500000f


	//   ....[15]....
        /*009c*/ 	.word	0x0500000f


	//   ....[16]....
        /*00a0*/ 	.word	0x0500000f


	//   ....[17]....
        /*00a4*/ 	.word	0x0500000f


	//   ....[18]....
        /*00a8*/ 	.word	0x0500000f


	//   ....[19]....
        /*00ac*/ 	.word	0x0500000f


	//----- nvinfo : EIATTR_COOP_GROUP_INSTR_OFFSETS
	.align		4
.L_4111:
        /*00b0*/ 	.byte	0x04, 0x28
        /*00b2*/ 	.short	(.L_4113 - .L_4112)


	//   ....[0]....
.L_4112:
        /*00b4*/ 	.word	0x00000d50


	//   ....[1]....
        /*00b8*/ 	.word	0x00000d70


	//   ....[2]....
        /*00bc*/ 	.word	0x00000d90


	//   ....[3]....
        /*00c0*/ 	.word	0x00000dc0


	//   ....[4]....
        /*00c4*/ 	.word	0x00000df0


	//   ....[5]....
        /*00c8*/ 	.word	0x00001e50


	//   ....[6]....
        /*00cc*/ 	.word	0x00001e70


	//   ....[7]....
        /*00d0*/ 	.word	0x00001e90


	//   ....[8]....
        /*00d4*/ 	.word	0x00001eb0


	//   ....[9]....
        /*00d8*/ 	.word	0x00001ed0


	//   ....[10]....
        /*00dc*/ 	.word	0x000040f0


	//   ....[11]....
        /*00e0*/ 	.word	0x00004190


	//   ....[12]....
        /*00e4*/ 	.word	0x000041f0


	//   ....[13]....
        /*00e8*/ 	.word	0x00004250


	//   ....[14]....
        /*00ec*/ 	.word	0x000042b0


	//   ....[15]....
        /*00f0*/ 	.word	0x00005360


	//   ....[16]....
        /*00f4*/ 	.word	0x000053c0


	//   ....[17]....
        /*00f8*/ 	.word	0x00005420


	//   ....[18]....
        /*00fc*/ 	.word	0x00005480


	//   ....[19]....
        /*0100*/ 	.word	0x000054e0


	//----- nvinfo : EIATTR_VRC_CTA_INIT_COUNT
	.align		4
.L_4113:
        /*0104*/ 	.byte	0x02, 0x4a
	.zero		1
	.zero		1


	//----- nvinfo : EIATTR_SYSCALL_OFFSETS
	.align		4
        /*0108*/ 	.byte	0x04, 0x46
        /*010a*/ 	.short	(.L_4115 - .L_4114)


	//   ....[0]....
.L_4114:
        /*010c*/ 	.word	0x00000170


	//----- nvinfo : EIATTR_EXIT_INSTR_OFFSETS
	.align		4
.L_4115:
        /*0110*/ 	.byte	0x04, 0x1c
        /*0112*/ 	.short	(.L_4117 - .L_4116)


	//   ....[0]....
.L_4116:
        /*0114*/ 	.word	0x00000220


	//   ....[1]....
        /*0118*/ 	.word	0x00004090


	//----- nvinfo : EIATTR_CRS_STACK_SIZE
	.align		4
.L_4117:
        /*011c*/ 	.byte	0x04, 0x1e
        /*011e*/ 	.short	(.L_4119 - .L_4118)
.L_4118:
        /*0120*/ 	.word	0x00000000


	//----- nvinfo : EIATTR_CBANK_PARAM_SIZE
	.align		4
.L_4119:
        /*0124*/ 	.byte	0x03, 0x19
        /*0126*/ 	.short	0x0030


	//----- nvinfo : EIATTR_PARAM_CBANK
	.align		4
        /*0128*/ 	.byte	0x04, 0x0a
        /*012a*/ 	.short	(.L_4121 - .L_4120)
	.align		4
.L_4120:
        /*012c*/ 	.word	index@(.nv.constant0._Z15SoftmaxWarpImplI10DirectLoadIffE11DirectStoreIffEfLi2ELi26ELi32ELi1ELb0EL9Algorithm0EEvT_T0_ll)
        /*0130*/ 	.short	0x0380
        /*0132*/ 	.short	0x0030


	//----- nvinfo : EIATTR_SW_WAR
	.align		4
.L_4121:
        /*0134*/ 	.byte	0x04, 0x36
        /*0136*/ 	.short	(.L_4123 - .L_4122)
.L_4122:
        /*0138*/ 	.word	0x00000008
.L_4123:


//--------------------- .nv.info._Z15SoftmaxWarpImplI10DirectLoadIffE11DirectStoreIffEfLi2ELi24ELi32ELi1ELb1EL9Algorithm0EEvT_T0_ll --------------------------
	.section	.nv.info._Z15SoftmaxWarpImplI10DirectLoadIffE11DirectStoreIffEfLi2ELi24ELi32ELi1ELb1EL9Algorithm0EEvT_T0_ll,"",@"SHT_CUDA_INFO"
	.sectionflags	@""
	.align	4


	//----- nvinfo : EIATTR_CUDA_API_VERSION
	.align		4
        /*0000*/ 	.byte	0x04, 0x37
        /*0002*/ 	.short	(.L_4125 - .L_4124)
.L_4124:
        /*0004*/ 	.word	0x00000082


	//----- nvinfo : EIATTR_KPARAM_INFO
	.align		4
.L_4125:
        /*0008*/ 	.byte	0x04, 0x17
        /*000a*/ 	.short	(.L_4127 - .L_4126)
.L_4126:
        /*000c*/ 	.word	0x00000000
        /*0010*/ 	.short	0x0003
        /*0012*/ 	.short	0x0028
        /*0014*/ 	.byte	0x00, 0xf0, 0x21, 0x00


	//----- nvinfo : EIATTR_KPARAM_INFO
	.align		4
.L_4127:
        /*0018*/ 	.byte	0x04, 0x17
        /*001a*/ 	.short	(.L_4129 - .L_4128)
.L_4128:
        /*001c*/ 	.word	0x00000000
        /*0020*/ 	.short	0x0002
        /*0022*/ 	.short	0x0020
        /*0024*/ 	.byte	0x00, 0xf0, 0x21, 0x00


	//----- nvinfo : EIATTR_KPARAM_INFO
	.align		4
.L_4129:
        /*0028*/ 	.byte	0x04, 0x17
        /*002a*/ 	.short	(.L_4131 - .L_4130)
.L_4130:
        /*002c*/ 	.word	0x00000000
        /*0030*/ 	.short	0x0001
        /*0032*/ 	.short	0x0010
        /*0034*/ 	.byte	0x00, 0xf0, 0x41, 0x00


	//----- nvinfo : EIATTR_KPARAM_INFO
	.align		4
.L_4131:
        /*0038*/ 	.byte	0x04, 0x17
        /*003a*/ 	.short	(.L_4133 - .L_4132)
.L_4132:
        /*003c*/ 	.word	0x00000000
        /*0040*/ 	.short	0x0000
        /*0042*/ 	.short	0x0000
        /*0044*/ 	.byte	0x00, 0xf0, 0x41, 0x00


	//----- nvinfo : EIATTR_SPARSE_MMA_MASK
	.align		4
.L_4133:
        /*0048*/ 	.byte	0x03, 0x50
        /*004a*/ 	.short	0x0000


	//----- nvinfo : EIATTR_MAXREG_COUNT
	.align		4
        /*004c*/ 	.byte	0x03, 0x1b
        /*004e*/ 	.short	0x00ff


	//----- nvinfo : EIATTR_EXTERNS
	.align		4
        /*0050*/ 	.byte	0x04, 0x0f
        /*0052*/ 	.short	(.L_4135 - .L_4134)


	//   ....[0]....
	.align		4
.L_4134:
        /*0054*/ 	.word	index@(__assertfail)


	//----- nvinfo : EIATTR_MERCURY_ISA_VERSION
	.align		4
.L_4135:
        /*0058*/ 	.byte	0x03, 0x5f
        /*005a*/ 	.short	0x0101


	//----- nvinfo : EIATTR_COOP_GROUP_MASK_REGIDS
	.align		4
        /*005c*/ 	.byte	0x04, 0x29
        /*005e*/ 	.short	(.L_4137 - .L_4136)


	//   ....[0]....
.L_4136:
        /*0060*/ 	.word	0xffffffff


	//   ....[1]....
        /*0064*/ 	.word	0xffffffff


	//   ....[2]....
        /*0068*/ 	.word	0xffffffff


	//   ....[3]....
        /*006c*/ 	.word	0xffffffff


	//   ....[4]....
        /*0070*/ 	.word	0xffffffff


	//   ....[5]....
        /*0074*/ 	.word	0xffffffff


	//   ....[6]....
        /*0078*/ 	.word	0xffffffff


	//   ....[7]....
        /*007c*/ 	.word	0xffffffff


	//   ....[8]....
        /*0080*/ 	.word	0xffffffff


	//   ....[9]....
        /*0084*/ 	.word	0xffffffff


	//   ....[10]....
        /*0088*/ 	.word	0x0500000f


	//   ....[11]....
        /*008c*/ 	.word	0x0500000f


	//   ....[12]....
        /*0090*/ 	.word	0x0500000f


	//   ....[13]....
        /*0094*/ 	.word	0x0500000f


	//   ....[14]....
        /*0098*/ 	.word	0x0500000f


	//   ....[15]....
        /*009c*/ 	.word	0x0500000f


	//   ....[16]....
        /*00a0*/ 	.word	0x0500000f


	//   ....[17]....
        /*00a4*/ 	.word	0x0500000f


	//   ....[18]....
        /*00a8*/ 	.word	0x0500000f


	//   ....[19]....
        /*00ac*/ 	.word	0x0500000f


	//----- nvinfo : EIATTR_COOP_GROUP_INSTR_OFFSETS
	.align		4
.L_4137:
        /*00b0*/ 	.byte	0x04, 0x28
        /*00b2*/ 	.short	(.L_4139 - .L_4138)


	//   ....[0]....
.L_4138:
        /*00b4*/ 	.word	0x00001550


	//   ....[1]....
        /*00b8*/ 	.word	0x00001570


	//   ....[2]....
        /*00bc*/ 	.word	0x00001590


	//   ....[3]....
        /*00c0*/ 	.word	0x000015c0


	//   ....[4]....
        /*00c4*/ 	.word	0x000015e0


	//   ....[5]....
        /*00c8*/ 	.word	0x00002510


	//   ....[6]....
        /*00cc*/ 	.word	0x00002530


	//   ....[7]....
        /*00d0*/ 	.word	0x00002550


	//   ....[8]....
        /*00d4*/ 	.word	0x00002570


	//   ....[9]....
        /*00d8*/ 	.word	0x00002590


	//   ....[10]....
        /*00dc*/ 	.word	0x00004c00


	//   ....[11]....
        /*00e0*/ 	.word	0x00004c90


	//   ....[12]....
        /*00e4*/ 	.word	0x00004cf0


	//   ....[13]....
        /*00e8*/ 	.word	0x00004d50


	//   ....[14]....
        /*00ec*/ 	.word	0x00004db0


	//   ....[15]....
        /*00f0*/ 	.word	0x00005d30


	//   ....[16]....
        /*00f4*/ 	.word	0x00005d90


	//   ....[17]....
        /*00f8*/ 	.word	0x00005df0


	//   ....[18]....
        /*00fc*/ 	.word	0x00005e50


	//   ....[19]....
        /*0100*/ 	.word	0x00005eb0


	//----- nvinfo : EIATTR_VRC_CTA_INIT_COUNT
	.align		4
.L_4139:
        /*0104*/ 	.byte	0x02, 0x4a
	.zero		1
	.zero		1


	//----- nvinfo : EIATTR_SYSCALL_OFFSETS
	.align		4
        /*0108*/ 	.byte	0x04, 0x46
        /*010a*/ 	.short	(.L_4141 - .L_4140)


	//   ....[0]....
.L_4140:
        /*010c*/ 	.word	0x00000170


	//----- nvinfo : EIATTR_EXIT_INSTR_OFFSETS
	.align		4
.L_4141:
        /*0110*/ 	.byte	0x04, 0x1c
        /*0112*/ 	.short	(.L_4143 - .L_4142)


	//   ....[0]....
.L_4142:
        /*0114*/ 	.word	0x00000220


	//   ....[1]....
        /*0118*/ 	.word	0x00004ba0


	//----- nvinfo : EIATTR_CRS_STACK_SIZE
	.align		4
.L_4143:
        /*011c*/ 	.byte	0x04, 0x1e
        /*011e*/ 	.short	(.L_4145 - .L_4144)
.L_4144:
        /*0120*/ 	.word	0x00000000


	//----- nvinfo : EIATTR_CBANK_PARAM_SIZE
	.align		4
.L_4145:
        /*0124*/ 	.byte	0x03, 0x19
        /*0126*/ 	.short	0x0030


	//----- nvinfo : EIATTR_PARAM_CBANK
	.align		4
        /*0128*/ 	.byte	0x04, 0x0a
        /*012a*/ 	.short	(.L_4147 - .L_4146)
	.align		4
.L_4146:
        /*012c*/ 	.word	index@(.nv.constant0._Z15SoftmaxWarpImplI10DirectLoadIffE11DirectStoreIffEfLi2ELi24ELi32ELi1ELb1EL9Algorithm0EEvT_T0_ll)
        /*0130*/ 	.short	0x0380
        /*0132*/ 	.short	0x0030


	//----- nvinfo : EIATTR_SW_WAR
	.align		4
.L_4147:
        /*0134*/ 	.byte	0x04, 0x36
        /*0136*/ 	.short	(.L_4149 - .L_4148)
.L_4148:
        /*0138*/ 	.word	0x00000008
.L_4149:


//--------------------- .nv.info._Z15SoftmaxWarpImplI10DirectLoadIffE11DirectStoreIffEfLi2ELi24ELi32ELi1ELb0EL9Algorithm0EEvT_T0_ll --------------------------
	.section	.nv.info._Z15SoftmaxWarpImplI10DirectLoadIffE11DirectStoreIffEfLi2ELi24ELi32ELi1ELb0EL9Algorithm0EEvT_T0_ll,"",@"SHT_CUDA_INFO"
	.sectionflags	@""
	.align	4


	//----- nvinfo : EIATTR_CUDA_API_VERSION
	.align		4
        /*0000*/ 	.byte	0x04, 0x37
        /*0002*/ 	.short	(.L_4151 - .L_4150)
.L_4150:
        /*0004*/ 	.word	0x00000082


	//----- nvinfo : EIATTR_KPARAM_INFO
	.align		4
.L_4151:
        /*0008*/ 	.byte	0x04, 0x17
        /*000a*/ 	.short	(.L_4153 - .L_4152)
.L_4152:
        /*000c*/ 	.word	0x00000000
        /*0010*/ 	.short	0x0003
        /*0012*/ 	.short	0x0028
        /*0014*/ 	.byte	0x00, 0xf0, 0x21, 0x00


	//----- nvinfo : EIATTR_KPARAM_INFO
	.align		4
.L_4153:
        /*0018*/ 	.byte	0x04, 0x17
        /*001a*/ 	.short	(.L_4155 - .L_4154)
.L_4154:
        /*001c*/ 	.word	0x00000000
        /*0020*/ 	.short	0x0002
        /*0022*/ 	.short	0x0020
        /*0024*/ 	.byte	0x00, 0xf0, 0x21, 0x00


	//----- nvinfo : EIATTR_KPARAM_INFO
	.align		4
.L_4155:
        /*0028*/ 	.byte	0x04, 0x17
        /*002a*/ 	.short	(.L_4157 - .L_4156)
.L_4156:
        /*002c*/ 	.word	0x00000000
        /*0030*/ 	.short	0x0001
        /*0032*/ 	.short	0x0010
        /*0034*/ 	.byte	0x00, 0xf0, 0x41, 0x00


	//----- nvinfo : EIATTR_KPARAM_INFO
	.align		4
.L_4157:
        /*0038*/ 	.byte	0x04, 0x17
        /*003a*/ 	.short	(.L_4159 - .L_4158)
.L_4158:
        /*003c*/ 	.word	0x00000000
        /*0040*/ 	.short	0x0000
        /*0042*/ 	.short	0x0000
        /*0044*/ 	.byte	0x00, 0xf0, 0x41, 0x00


	//----- nvinfo : EIATTR_SPARSE_MMA_MASK
	.align		4
.L_4159:
        /*0048*/ 	.byte	0x03, 0x50
        /*004a*/ 	.short	0x0000


	//----- nvinfo : EIATTR_MAXREG_COUNT
	.align		4
        /*004c*/ 	.byte	0x03, 0x1b
        /*004e*/ 	.short	0x00ff


	//----- nvinfo : EIATTR_EXTERNS
	.align		4
        /*0050*/ 	.byte	0x04, 0x0f
        /*0052*/ 	.short	(.L_4161 - .L_4160)


	//   ....[0]....
	.align		4
.L_4160:
        /*0054*/ 	.word	index@(__assertfail)


	//----- nvinfo : EIATTR_MERCURY_ISA_VERSION
	.align		4
.L_4161:
        /*0058*/ 	.byte	0x03, 0x5f
        /*005a*/ 	.short	0x0101


	//----- nvinfo : EIATTR_COOP_GROUP_MASK_REGIDS
	.align		4
        /*005c*/ 	.byte	0x04, 0x29
        /*005e*/ 	.short	(.L_4163 - .L_4162)


	//   ....[0]....
.L_4162:
        /*0060*/ 	.word	0xffffffff


	//   ....[1]....
        /*0064*/ 	.word	0xffffffff


	//   ....[2]....
        /*0068*/ 	.word	0xffffffff


	//   ....[3]....
        /*006c*/ 	.word	0xffffffff


	//   ....[4]....
        /*0070*/ 	.word	0xffffffff


	//   ....[5]....
        /*0074*/ 	.word	0xffffffff


	//   ....[6]....
        /*0078*/ 	.word	0xffffffff


	//   ....[7]....
        /*007c*/ 	.word	0xffffffff


	//   ....[8]....
        /*0080*/ 	.word	0xffffffff


	//   ....[9]....
        /*0084*/ 	.word	0xffffffff


	//   ....[10]....
        /*0088*/ 	.word	0x0500000f


	//   ....[11]....
        /*008c*/ 	.word	0x0500000f


	//   ....[12]....
        /*0090*/ 	.word	0x0500000f


	//   ....[13]....
        /*0094*/ 	.word	0x0500000f


	//   ....[14]....
        /*0098*/ 	.word	0x0500000f


	//   ....[15]....
        /*009c*/ 	.word	0x0500000f


	//   ....[16]....
        /*00a0*/ 	.word	0x0500000f


	//   ....[17]....
        /*00a4*/ 	.word	0x0500000f


	//   ....[18]....
        /*00a8*/ 	.word	0x0500000f


	//   ....[19]....
        /*00ac*/ 	.word	0x0500000f


	//----- nvinfo : EIATTR_COOP_GROUP_INSTR_OFFSETS
	.align		4
.L_4163:
        /*00b0*/ 	.byte	0x04, 0x28
        /*00b2*/ 	.short	(.L_4165 - .L_4164)


	//   ....[0]....
.L_4164:
        /*00b4*/ 	.word	0x00000c80


	//   ....[1]....
        /*00b8*/ 	.word	0x00000ca0


	//   ....[2]....
        /*00bc*/ 	.word	0x00000cc0


	//   ....[3]....
        /*00c0*/ 	.word	0x00000ce0


	//   ....[4]....
        /*00c4*/ 	.word	0x00000d00


	//   ....[5]....
        /*00c8*/ 	.word	0x00001c40


	//   ....[6]....
        /*00cc*/ 	.word	0x00001c60


	//   ....[7]....
        /*00d0*/ 	.word	0x00001c80


	//   ....[8]....
        /*00d4*/ 	.word	0x00001ca0


	//   ....[9]....
        /*00d8*/ 	.word	0x00001cc0


	//   ....[10]....
        /*00dc*/ 	.word	0x00003c60


	//   ....[11]....
        /*00e0*/ 	.word	0x00003cf0


	//   ....[12]....
        /*00e4*/ 	.word	0x00003d50


	//   ....[13]....
        /*00e8*/ 	.word	0x00003db0


	//   ....[14]....
        /*00ec*/ 	.word	0x00003e10


	//   ....[15]....
        /*00f0*/ 	.word	0x00004d90


	//   ....[16]....
        /*00f4*/ 	.word	0x00004df0


	//   ....[17]....
        /*00f8*/ 	.word	0x00004e50


	//   ....[18]....
        /*00fc*/ 	.word	0x00004eb0


	//   ....[19]....
        /*0100*/ 	.word	0x00004f10


	//----- nvinfo : EIATTR_VRC_CTA_INIT_COUNT
	.align		4
.L_4165:
        /*0104*/ 	.byte	0x02, 0x4a
	.zero		1
	.zero		1


	//----- nvinfo : EIATTR_SYSCALL_OFFSETS
	.align		4
        /*0108*/ 	.byte	0x04, 0x46
        /*010a*/ 	.short	(.L_4167 - .L_4166)


	//   ....[0]....
.L_4166:
        /*010c*/ 	.word	0x00000170


	//----- nvinfo : EIATTR_EXIT_INSTR_OFFSETS
	.align		4
.L_4167:
        /*0110*/ 	.byte	0x04, 0x1c
        /*0112*/ 	.short	(.L_4169 - .L_4168)


	//   ....[0]....
.L_4168:
        /*0114*/ 	.word	0x00000220


	//   ....[1]....
        /*0118*/ 	.word	0x00003c00


	//----- nvinfo : EIATTR_CRS_STACK_SIZE
	.align		4
.L_4169:
        /*011c*/ 	.byte	0x04, 0x1e
        /*011e*/ 	.short	(.L_4171 - .L_4170)
.L_4170:
        /*0120*/ 	.word	0x00000000


	//----- nvinfo : EIATTR_CBANK_PARAM_SIZE
	.align		4
.L_4171:
        /*0124*/ 	.byte	0x03, 0x19
        /*0126*/ 	.short	0x0030


	//----- nvinfo : EIATTR_PARAM_CBANK
	.align		4
        /*0128*/ 	.byte	0x04, 0x0a
        /*012a*/ 	.short	(.L_4173 - .L_4172)
	.align		4
.L_4172:
        /*012c*/ 	.word	index@(.nv.constant0._Z15SoftmaxWarpImplI10DirectLoadIffE11DirectStoreIffEfLi2ELi24ELi32ELi1ELb0EL9Algorithm0EEvT_T0_ll)
        /*0130*/ 	.short	0x0380
        /*0132*/ 	.short	0x0030


	//----- nvinfo : EIATTR_SW_WAR
	.align		4
.L_4173:
        /*0134*/ 	.byte	0x04, 0x36
        /*0136*/ 	.short	(.L_4175 - .L_4174)
.L_4174:
        /*0138*/ 	.word	0x00000008
.L_4175:


//--------------------- .nv.info._Z15SoftmaxWarpImplI10DirectLoadIffE11DirectStoreIffEfLi2ELi22ELi32ELi1ELb1EL9Algorithm0EEvT_T0_ll --------------------------
	.section	.nv.info._Z15SoftmaxWarpImplI10DirectLoadIffE11DirectStoreIffEfLi2ELi22ELi32ELi1ELb1EL9Algorithm0EEvT_T0_ll,"",@"SHT_CUDA_INFO"
	.sectionflags	@""
	.align	4


	//----- nvinfo : EIATTR_CUDA_API_VERSION
	.align		4
        /*0000*/ 	.byte	0x04, 0x37
        /*0002*/ 	.short	(.L_4177 - .L_4176)
.L_4176:
        /*0004*/ 	.word	0x00000082


	//----- nvinfo : EIATTR_KPARAM_INFO
	.align		4
.L_4177:
        /*0008*/ 	.byte	0x04, 0x17
        /*000a*/ 	.short	(.L_4179 - .L_4178)
.L_4178:
        /*000c*/ 	.word	0x00000000
        /*0010*/ 	.short	0x0003
        /*0012*/ 	.short	0x0028
        /*0014*/ 	.byte	0x00, 0xf0, 0x21, 0x00


	//----- nvinfo : EIATTR_KPARAM_INFO
	.align		4
.L_4179:
        /*0018*/ 	.byte	0x04, 0x17
        /*001a*/ 	.short	(.L_4181 - .L_4180)
.L_4180:
        /*001c*/ 	.word	0x00000000
        /*0020*/ 	.short	0x0002
        /*0022*/ 	.short	0x0020
        /*0024*/ 	.byte	0x00, 0xf0, 0x21, 0x00


	//----- nvinfo : EIATTR_KPARAM_INFO
	.align		4
.L_4181:
        /*0028*/ 	.byte	0x04, 0x17
        /*002a*/ 	.short	(.L_4183 - .L_4182)
.L_4182:
        /*002c*/ 	.word	0x00000000
        /*0030*/ 	.short	0x0001
        /*0032*/ 	.short	0x0010
        /*0034*/ 	.byte	0x00, 0xf0, 0x41, 0x00


	//----- nvinfo : EIATTR_KPARAM_INFO
	.align		4
.L_4183:
        /*0038*/ 	.byte	0x04, 0x17
        /*003a*/ 	.short	(.L_4185 - .L_4184)
.L_4184:
        /*003c*/ 	.word	0x00000000
        /*0040*/ 	.short	0x0000
        /*0042*/ 	.short	0x0000
        /*0044*/ 	.byte	0x00, 0xf0, 0x41, 0x00


	//----- nvinfo : EIATTR_SPARSE_MMA_MASK
	.align		4
.L_4185:
        /*0048*/ 	.byte	0x03, 0x50
        /*004a*/ 	.short	0x0000


	//----- nvinfo : EIATTR_MAXREG_COUNT
	.align		4
        /*004c*/ 	.byte	0x03, 0x1b
        /*004e*/ 	.short	0x00ff


	//----- nvinfo : EIATTR_EXTERNS
	.align		4
        /*0050*/ 	.byte	0x04, 0x0f
        /*0052*/ 	.short	(.L_4187 - .L_4186)


	//   ....[0]....
	.align		4
.L_4186:
        /*0054*/ 	.word	index@(__assertfail)


	//----- nvinfo : EIATTR_MERCURY_ISA_VERSION
	.align		4
.L_4187:
        /*0058*/ 	.byte	0x03, 0x5f
        /*005a*/ 	.short	0x0101


	//----- nvinfo : EIATTR_COOP_GROUP_MASK_REGIDS
	.align		4
        /*005c*/ 	.byte	0x04, 0x29
        /*005e*/ 	.short	(.L_4189 - .L_4188)


	//   ....[0]....
.L_4188:
        /*0060*/ 	.word	0xffffffff


	//   ....[1]....
        /*0064*/ 	.word	0xffffffff


	//   ....[2]....
        /*0068*/ 	.word	0xffffffff


	//   ....[3]....
        /*006c*/ 	.word	0xffffffff


	//   ....[4]....
        /*0070*/ 	.word	0xffffffff


	//   ....[5]....
        /*0074*/ 	.word	0xffffffff


	//   ....[6]....
        /*0078*/ 	.word	0xffffffff


	//   ....[7]....
        /*007c*/ 	.word	0xffffffff


	//   ....[8]....
        /*0080*/ 	.word	0xffffffff


	//   ....[9]....
        /*0084*/ 	.word	0xffffffff


	//   ....[10]....
        /*0088*/ 	.word	0x0500000f


	//   ....[11]....
        /*008c*/ 	.word	0x0500000f


	//   ....[12]....
        /*0090*/ 	.word	0x0500000f


	//   ....[13]....
        /*0094*/ 	.word	0x0500000f


	//   ....[14]....
        /*0098*/ 	.word	0x0500000f


	//   ....[15]....
        /*009c*/ 	.word	0x0500000f


	//   ....[16]....
        /*00a0*/ 	.word	0x0500000f


	//   ....[17]....
        /*00a4*/ 	.word	0x0500000f


	//   ....[18]....
        /*00a8*/ 	.word	0x0500000f


	//   ....[19]....
        /*00ac*/ 	.word	0x0500000f


	//----- nvinfo : EIATTR_COOP_GROUP_INSTR_OFFSETS
	.align		4
.L_4189:
        /*00b0*/ 	.byte	0x04, 0x28
        /*00b2*/ 	.short	(.L_4191 - .L_4190)


	//   ....[0]....
.L_4190:
        /*00b4*/ 	.word	0x000013a0


	//   ....[1]....
        /*00b8*/ 	.word	0x000013c0


	//   ....[2]....
        /*00bc*/ 	.word	0x000013e0


	//   ....[3]....
        /*00c0*/ 	.word	0x00001410


	//   ....[4]....
        /*00c4*/ 	.word	0x00001430


	//   ....[5]....
        /*00c8*/ 	.word	0x00002220


	//   ....[6]....
        /*00cc*/ 	.word	0x00002240


	//   ....[7]....
        /*00d0*/ 	.word	0x00002260


	//   ....[8]....
        /*00d4*/ 	.word	0x00002280


	//   ....[9]....
        /*00d8*/ 	.word	0x000022a0


	//   ....[10]....
        /*00dc*/ 	.word	0x000045f0


	//   ....[11]....
        /*00e0*/ 	.word	0x00004690


	//   ....[12]....
        /*00e4*/ 	.word	0x000046f0


	//   ....[13]....
        /*00e8*/ 	.word	0x00004750


	//   ....[14]....
        /*00ec*/ 	.word	0x000047b0


	//   ....[15]....
        /*00f0*/ 	.word	0x000055e0


	//   ....[16]....
        /*00f4*/ 	.word	0x00005640


	//   ....[17]....
        /*00f8*/ 	.word	0x000056a0


	//   ....[18]....
        /*00fc*/ 	.word	0x00005700


	//   ....[19]....
        /*0100*/ 	.word	0x00005760


	//----- nvinfo : EIATTR_VRC_CTA_INIT_COUNT
	.align		4
.L_4191:
        /*0104*/ 	.byte	0x02, 0x4a
	.zero		1
	.zero		1


	//----- nvinfo : EIATTR_SYSCALL_OFFSETS
	.align		4
        /*0108*/ 	.byte	0x04, 0x46
        /*010a*/ 	.short	(.L_4193 - .L_4192)


	//   ....[0]....
.L_4192:
        /*010c*/ 	.word	0x00000170


	//----- nvinfo : EIATTR_EXIT_INSTR_OFFSETS
	.align		4
.L_4193:
        /*0110*/ 	.byte	0x04, 0x1c
        /*0112*/ 	.short	(.L_4195 - .L_4194)


	//   ....[0]....
.L_4194:
        /*0114*/ 	.word	0x00000220


	//   ....[1]....
        /*0118*/ 	.word	0x00004590


	//----- nvinfo : EIATTR_CRS_STACK_SIZE
	.align		4
.L_4195:
        /*011c*/ 	.byte	0x04, 0x1e
        /*011e*/ 	.short	(.L_4197 - .L_4196)
.L_4196:
        /*0120*/ 	.word	0x00000000


	//----- nvinfo : EIATTR_CBANK_PARAM_SIZE
	.align		4
.L_4197:
        /*0124*/ 	.byte	0x03, 0x19
        /*0126*/ 	.short	0x0030


	//----- nvinfo : EIATTR_PARAM_CBANK
	.align		4
        /*0128*/ 	.byte	0x04, 0x0a
        /*012a*/ 	.short	(.L_4199 - .L_4198)
	.align		4
.L_4198:
        /*012c*/ 	.word	index@(.nv.constant0._Z15SoftmaxWarpImplI10DirectLoadIffE11DirectStoreIffEfLi2ELi22ELi32ELi1ELb1EL9Algorithm0EEvT_T0_ll)
        /*0130*/ 	.short	0x0380
        /*0132*/ 	.short	0x0030


	//----- nvinfo : EIATTR_SW_WAR
	.align		4
.L_4199:
        /*0134*/ 	.byte	0x04, 0x36
        /*0136*/ 	.short	(.L_4201 - .L_4200)
.L_4200:
        /*0138*/ 	.word	0x00000008
.L_4201:


//--------------------- .nv.info._Z15SoftmaxWarpImplI10DirectLoadIffE11DirectStoreIffEfLi2ELi22ELi32ELi1ELb0EL9Algorithm0EEvT_T0_ll --------------------------
	.section	.nv.info._Z15SoftmaxWarpImplI10DirectLoadIffE11DirectStoreIffEfLi2ELi22ELi32ELi1ELb0EL9Algorithm0EEvT_T0_ll,"",@"SHT_CUDA_INFO"
	.sectionflags	@""
	.align	4


	//----- nvinfo : EIATTR_CUDA_API_VERSION
	.align		4
        /*0000*/ 	.byte	0x04, 0x37
        /*0002*/ 	.short	(.L_4203 - .L_4202)
.L_4202:
        /*0004*/ 	.word	0x00000082


	//----- nvinfo : EIATTR_KPARAM_INFO
	.align		4
.L_4203:
        /*0008*/ 	.byte	0x04, 0x17
        /*000a*/ 	.short	(.L_4205 - .L_4204)
.L_4204:
        /*000c*/ 	.word	0x00000000
        /*0010*/ 	.short	0x0003
        /*0012*/ 	.short	0x0028
        /*0014*/ 	.byte	0x00, 0xf0, 0x21, 0x00


	//----- nvinfo : EIATTR_KPARAM_INFO
	.align		4
.L_4205:
        /*0018*/ 	.byte	0x04, 0x17
        /*001a*/ 	.short	(.L_4207 - .L_4206)
.L_4206:
        /*001c*/ 	.word	0x00000000
        /*0020*/ 	.short	0x0002
        /*0022*/ 	.short	0x0020
        /*0024*/ 	.byte	0x00, 0xf0, 0x21, 0x00


	//----- nvinfo : EIATTR_KPARAM_INFO
	.align		4
.L_4207:
        /*0028*/ 	.byte	0x04, 0x17
        /*002a*/ 	.short	(.L_4209 - .L_4208)
.L_4208:
        /*002c*/ 	.word	0x00000000
        /*0030*/ 	.short	0x0001
        /*0032*/ 	.short	0x0010
        /*0034*/ 	.byte	0x00, 0xf0, 0x41, 0x00


	//----- nvinfo : EIATTR_KPARAM_INFO
	.align		4
.L_4209:
        /*0038*/ 	.byte	0x04, 0x17
        /*003a*/ 	.short	(.L_4211 - .L_4210)
.L_4210:
        /*003c*/ 	.word	0x00000000
        /*0040*/ 	.short	0x0000
        /*0042*/ 	.short	0x0000
        /*0044*/ 	.byte	0x00, 0xf0, 0x41, 0x00


	//----- nvinfo : EIATTR_SPARSE_MMA_MASK
	.align		4
.L_4211:
        /*0048*/ 	.byte	0x03, 0x50
        /*004a*/ 	.short	0x0000


	//----- nvinfo : EIATTR_MAXREG_COUNT
	.align		4
        /*004c*/ 	.byte	0x03, 0x1b
        /*004e*/ 	.short	0x00ff


	//----- nvinfo : EIATTR_EXTERNS
	.align		4
        /*0050*/ 	.byte	0x04, 0x0f
        /*0052*/ 	.short	(.L_4213 - .L_4212)


	//   ....[0]....
	.align		4
.L_4212:
        /*0054*/ 	.word	index@(__assertfail)


	//----- nvinfo : EIATTR_MERCURY_ISA_VERSION
	.align		4
.L_4213:
        /*0058*/ 	.byte	0x03, 0x5f
        /*005a*/ 	.short	0x0101


	//----- nvinfo : EIATTR_COOP_GROUP_MASK_REGIDS
	.align		4
        /*005c*/ 	.byte	0x04, 0x29
        /*005e*/ 	.short	(.L_4215 - .L_4214)


	//   ....[0]....
.L_4214:
        /*0060*/ 	.word	0xffffffff


	//   ....[1]....
        /*0064*/ 	.word	0xffffffff


	//   ....[2]....
        /*0068*/ 	.word	0xffffffff


	//   ....[3]....
        /*006c*/ 	.word	0xffffffff


	//   ....[4]....
        /*0070*/ 	.word	0xffffffff


	//   ....[5]....
        /*0074*/ 	.word	0xffffffff


	//   ....[6]....
        /*0078*/ 	.word	0xffffffff


	//   ....[7]....
        /*007c*/ 	.word	0xffffffff


	//   ....[8]....
        /*0080*/ 	.word	0xffffffff


	//   ....[9]....
        /*0084*/ 	.word	0xffffffff


	//   ....[10]....
        /*0088*/ 	.word	0x0500000f


	//   ....[11]....
        /*008c*/ 	.word	0x0500000f


	//   ....[12]....
        /*0090*/ 	.word	0x0500000f


	//   ....[13]....
        /*0094*/ 	.word	0x0500000f


	//   ....[14]....
        /*0098*/ 	.word	0x0500000f


	//   ....[15]....
        /*009c*/ 	.word	0x0500000f


	//   ....[16]....
        /*00a0*/ 	.word	0x0500000f


	//   ....[17]....
        /*00a4*/ 	.word	0x0500000f


	//   ....[18]....
        /*00a8*/ 	.word	0x0500000f


	//   ....[19]....
        /*00ac*/ 	.word	0x0500000f


	//----- nvinfo : EIATTR_COOP_GROUP_INSTR_OFFSETS
	.align		4
.L_4215:
        /*00b0*/ 	.byte	0x04, 0x28
        /*00b2*/ 	.short	(.L_4217 - .L_4216)


	//   ....[0]....
.L_4216:
        /*00b4*/ 	.word	0x00000bb0


	//   ....[1]....
        /*00b8*/ 	.word	0x00000bd0


	//   ....[2]....
        /*00bc*/ 	.word	0x00000bf0


	//   ....[3]....
        /*00c0*/ 	.word	0x00000c20


	//   ....[4]....
        /*00c4*/ 	.word	0x00000c50


	//   ....[5]....
        /*00c8*/ 	.word	0x00001a30


	//   ....[6]....
        /*00cc*/ 	.word	0x00001a50


	//   ....[7]....
        /*00d0*/ 	.word	0x00001a70


	//   ....[8]....
        /*00d4*/ 	.word	0x00001a90


	//   ....[9]....
        /*00d8*/ 	.word	0x00001ab0


	//   ....[10]....
        /*00dc*/ 	.word	0x000037d0


	//   ....[11]....
        /*00e0*/ 	.word	0x00003870


	//   ....[12]....
        /*00e4*/ 	.word	0x000038d0


	//   ....[13]....
        /*00e8*/ 	.word	0x00003930


	//   ....[14]....
        /*00ec*/ 	.word	0x00003990


	//   ....[15]....
        /*00f0*/ 	.word	0x000047c0


	//   ....[16]....
        /*00f4*/ 	.word	0x00004820


	//   ....[17]....
        /*00f8*/ 	.word	0x00004880


	//   ....[18]....
        /*00fc*/ 	.word	0x000048e0


	//   ....[19]....
        /*0100*/ 	.word	0x00004940


	//----- nvinfo : EIATTR_VRC_CTA_INIT_COUNT
	.align		4
.L_4217:
        /*0104*/ 	.byte	0x02, 0x4a
	.zero		1
	.zero		1


	//----- nvinfo : EIATTR_SYSCALL_OFFSETS
	.align		4
        /*0108*/ 	.byte	0x04, 0x46
        /*010a*/ 	.short	(.L_4219 - .L_4218)


	//   ....[0]....
.L_4218:
        /*010c*/ 	.word	0x00000170


	//----- nvinfo : EIATTR_EXIT_INSTR_OFFSETS
	.align		4
.L_4219:
        /*0110*/ 	.byte	0x04, 0x1c
        /*0112*/ 	.short	(.L_4221 - .L_4220)


	//   ....[0]....
.L_4220:
        /*0114*/ 	.word	0x00000220


	//   ....[1]....
        /*0118*/ 	.word	0x00003770


	//----- nvinfo : EIATTR_CRS_STACK_SIZE
	.align		4
.L_4221:
        /*011c*/ 	.byte	0x04, 0x1e
        /*011e*/ 	.short	(.L_4223 - .L_4222)
.L_4222:
        /*0120*/ 	.word	0x00000000


	//----- nvinfo : EIATTR_CBANK_PARAM_SIZE
	.align		4
.L_4223:
        /*0124*/ 	.byte	0x03, 0x19
        /*0126*/ 	.short	0x0030


	//----- nvinfo : EIATTR_PARAM_CBANK
	.align		4
        /*0128*/ 	.byte	0x04, 0x0a
        /*012a*/ 	.short	(.L_4225 - .L_4224)
	.align		4
.L_4224:
        /*012c*/ 	.word	index@(.nv.constant0._Z15SoftmaxWarpImplI10DirectLoadIffE11DirectStoreIffEfLi2ELi22ELi32ELi1ELb0EL9Algorithm0EEvT_T0_ll)
        /*0130*/ 	.short	0x0380
        /*0132*/ 	.short	0x0030


	//----- nvinfo : EIATTR_SW_WAR
	.align		4
.L_4225:
        /*0134*/ 	.byte	0x04, 0x36
        /*0136*/ 	.short	(.L_4227 - .L_4226)
.L_4226:
        /*0138*/ 	.word	0x00000008
.L_4227:


//--------------------- .nv.info._Z15SoftmaxWarpImplI10DirectLoadIffE11DirectStoreIffEfLi2ELi20ELi32ELi1ELb1EL9Algorithm0EEvT_T0_ll --------------------------
	.section	.nv.info._Z15SoftmaxWarpImplI10DirectLoadIffE11DirectStoreIffEfLi2ELi20ELi32ELi1ELb1EL9Algorithm0EEvT_T0_ll,"",@"SHT_CUDA_INFO"
	.sectionflags	@""
	.align	4


	//----- nvinfo : EIATTR_CUDA_API_VERSION
	.align		4
        /*0000*/ 	.byte	0x04, 0x37
        /*0002*/ 	.short	(.L_4229 - .L_4228)
.L_4228:
        /*0004*/ 	.word	0x00000082


	//----- nvinfo : EIATTR_KPARAM_INFO
	.align		4
.L_4229:
        /*0008*/ 	.byte	0x04, 0x17
        /*000a*/ 	.short	(.L_4231 - .L_4230)
.L_4230:
        /*000c*/ 	.word	0x00000000
        /*0010*/ 	.short	0x0003
        /*0012*/ 	.short	0x0028
        /*0014*/ 	.byte	0x00, 0xf0, 0x21, 0x00


	//----- nvinfo : EIATTR_KPARAM_INFO
	.align		4
.L_4231:
        /*0018*/ 	.byte	0x04, 0x17
        /*001a*/ 	.short	(.L_4233 - .L_4232)
.L_4232:
        /*001c*/ 	.word	0x00000000
        /*0020*/ 	.short	0x0002
        /*0022*/ 	.short	0x0020
        /*0024*/ 	.byte	0x00, 0xf0, 0x21, 0x00


	//----- nvinfo : EIATTR_KPARAM_INFO
	.align		4
.L_4233:
        /*0028*/ 	.byte	0x04, 0x17
        /*002a*/ 	.short	(.L_4235 - .L_4234)
.L_4234:
        /*002c*/ 	.word	0x00000000
        /*0030*/ 	.short	0x0001
        /*0032*/ 	.short	0x0010
        /*0034*/ 	.byte	0x00, 0xf0, 0x41, 0x00


	//----- nvinfo : EIATTR_KPARAM_INFO
	.align		4
.L_4235:
        /*0038*/ 	.byte	0x04, 0x17
        /*003a*/ 	.short	(.L_4237 - .L_4236)
.L_4236:
        /*003c*/ 	.word	0x00000000
        /*0040*/ 	.short	0x0000
        /*0042*/ 	.short	0x0000
        /*0044*/ 	.byte	0x00, 0xf0, 0x41, 0x00


	//----- nvinfo : EIATTR_SPARSE_MMA_MASK
	.align		4
.L_4237:
        /*0048*/ 	.byte	0x03, 0x50
        /*004a*/ 	.short	0x0000


	//----- nvinfo : EIATTR_MAXREG_COUNT
	.align		4
        /*004c*/ 	.byte	0x03, 0x1b
        /*004e*/ 	.short	0x00ff


	//----- nvinfo : EIATTR_EXTERNS
	.align		4
        /*0050*/ 	.byte	0x04, 0x0f
        /*0052*/ 	.short	(.L_4239 - .L_4238)


	//   ....[0]....
	.align		4
.L_4238:
        /*0054*/ 	.word	index@(__assertfail)


	//----- nvinfo : EIATTR_MERCURY_ISA_VERSION
	.align		4
.L_4239:
        /*0058*/ 	.byte	0x03, 0x5f
        /*005a*/ 	.short	0x0101


	//----- nvinfo : EIATTR_COOP_GROUP_MASK_REGIDS
	.align		4
        /*005c*/ 	.byte	0x04, 0x29
        /*005e*/ 	.short	(.L_4241 - .L_4240)


	//   ....[0]....
.L_4240:
        /*0060*/ 	.word	0xffffffff


	//   ....[1]....
        /*0064*/ 	.word	0xffffffff


	//   ....[2]....
        /*0068*/ 	.word	0xffffffff


	//   ....[3]....
        /*006c*/ 	.word	0xffffffff


	//   ....[4]....
        /*0070*/ 	.word	0xffffffff


	//   ....[5]....
        /*0074*/ 	.word	0xffffffff


	//   ....[6]....
        /*0078*/ 	.word	0xffffffff


	//   ....[7]....
        /*007c*/ 	.word	0xffffffff


	//   ....[8]....
        /*0080*/ 	.word	0xffffffff


	//   ....[9]....
        /*0084*/ 	.word	0xffffffff


	//   ....[10]....
        /*0088*/ 	.word	0x0500000f


	//   ....[11]....
        /*008c*/ 	.word	0x0500000f


	//   ....[12]....
        /*0090*/ 	.word	0x0500000f


	//   ....[13]....
        /*0094*/ 	.word	0x0500000f


	//   ....[14]....
        /*0098*/ 	.word	0x0500000f


	//   ....[15]....
        /*009c*/ 	.word	0x0500000f


	//   ....[16]....
        /*00a0*/ 	.word	0x0500000f


	//   ....[17]....
        /*00a4*/ 	.word	0x0500000f


	//   ....[18]....
        /*00a8*/ 	.word	0x0500000f


	//   ....[19]....
        /*00ac*/ 	.word	0x0500000f


	//----- nvinfo : EIATTR_COOP_GROUP_INSTR_OFFSETS
	.align		4
.L_4241:
        /*00b0*/ 	.byte	0x04, 0x28
        /*00b2*/ 	.short	(.L_4243 - .L_4242)


	//   ....[0]....
.L_4242:
        /*00b4*/ 	.word	0x000011f0


	//   ....[1]....
        /*00b8*/ 	.word	0x00001210


	//   ....[2]....
        /*00bc*/ 	.word	0x00001230


	//   ....[3]....
        /*00c0*/ 	.word	0x00001260


	//   ....[4]....
        /*00c4*/ 	.word	0x00001280


	//   ....[5]....
        /*00c8*/ 	.word	0x00001f30


	//   ....[6]....
        /*00cc*/ 	.word	0x00001f50


	//   ....[7]....
        /*00d0*/ 	.word	0x00001f70


	//   ....[8]....
        /*00d4*/ 	.word	0x00001f90


	//   ....[9]....
        /*00d8*/ 	.word	0x00001fb0


	//   ....[10]....
        /*00dc*/ 	.word	0x00003fe0


	//   ....[11]....
        /*00e0*/ 	.word	0x00004080


	//   ....[12]....
        /*00e4*/ 	.word	0x000040e0


	//   ....[13]....
        /*00e8*/ 	.word	0x00004140


	//   ....[14]....
        /*00ec*/ 	.word	0x000041a0


	//   ....[15]....
        /*00f0*/ 	.word	0x00004e90


	//   ....[16]....
        /*00f4*/ 	.word	0x00004ef0


	//   ....[17]....
        /*00f8*/ 	.word	0x00004f50


	//   ....[18]....
        /*00fc*/ 	.word	0x00004fb0


	//   ....[19]....
        /*0100*/ 	.word	0x00005010


	//----- nvinfo : EIATTR_VRC_CTA_INIT_COUNT
	.align		4
.L_4243:
        /*0104*/ 	.byte	0x02, 0x4a
	.zero		1
	.zero		1


	//----- nvinfo : EIATTR_SYSCALL_OFFSETS
	.align		4
        /*0108*/ 	.byte	0x04, 0x46
        /*010a*/ 	.short	(.L_4245 - .L_4244)


	//   ....[0]....
.L_4244:
        /*010c*/ 	.word	0x00000170


	//----- nvinfo : EIATTR_EXIT_INSTR_OFFSETS
	.align		4
.L_4245:
        /*0110*/ 	.byte	0x04, 0x1c
        /*0112*/ 	.short	(.L_4247 - .L_4246)


	//   ....[0]....
.L_4246:
        /*0114*/ 	.word	0x00000200


	//   ....[1]....
        /*0118*/ 	.word	0x00003f80


	//----- nvinfo : EIATTR_CRS_STACK_SIZE
	.align		4
.L_4247:
        /*011c*/ 	.byte	0x04, 0x1e
        /*011e*/ 	.short	(.L_4249 - .L_4248)
.L_4248:
        /*0120*/ 	.word	0x00000000


	//----- nvinfo : EIATTR_CBANK_PARAM_SIZE
	.align		4
.L_4249:
        /*0124*/ 	.byte	0x03, 0x19
        /*0126*/ 	.short	0x0030


	//----- nvinfo : EIATTR_PARAM_CBANK
	.align		4
        /*0128*/ 	.byte	0x04, 0x0a
        /*012a*/ 	.short	(.L_4251 - .L_4250)
	.align		4
.L_4250:
        /*012c*/ 	.word	index@(.nv.constant0._Z15SoftmaxWarpImplI10DirectLoadIffE11DirectStoreIffEfLi2ELi20ELi32ELi1ELb1EL9Algorithm0EEvT_T0_ll)
        /*0130*/ 	.short	0x0380
        /*0132*/ 	.short	0x0030


	//----- nvinfo : EIATTR_SW_WAR
	.align		4
.L_4251:
        /*0134*/ 	.byte	0x04, 0x36
        /*0136*/ 	.short	(.L_4253 - .L_4252)
.L_4252:
        /*0138*/ 	.word	0x00000008
.L_4253:


//--------------------- .nv.info._Z15SoftmaxWarpImplI10DirectLoadIffE11DirectStoreIffEfLi2ELi20ELi32ELi1ELb0EL9Algorithm0EEvT_T0_ll --------------------------
	.section	.nv.info._Z15SoftmaxWarpImplI10DirectLoadIffE11DirectStoreIffEfLi2ELi20ELi32ELi1ELb0EL9Algorithm0EEvT_T0_ll,"",@"SHT_CUDA_INFO"
	.sectionflags	@""
	.align	4


	//----- nvinfo : EIATTR_CUDA_API_VERSION
	.align		4
        /*0000*/ 	.byte	0x04, 0x37
        /*0002*/ 	.short	(.L_4255 - .L_4254)
.L_4254:
        /*0004*/ 	.word	0x00000082


	//----- nvinfo : EIATTR_KPARAM_INFO
	.align		4
.L_4255:
        /*0008*/ 	.byte	0x04, 0x17
        /*000a*/ 	.short	(.L_4257 - .L_4256)
.L_4256:
        /*000c*/ 	.word	0x00000000
        /*0010*/ 	.short	0x0003
        /*0012*/ 	.short	0x0028
        /*0014*/ 	.byte	0x00, 0xf0, 0x21, 0x00


	//----- nvinfo : EIATTR_KPARAM_INFO
	.align		4
.L_4257:
        /*0018*/ 	.byte	0x04, 0x17
        /*001a*/ 	.short	(.L_4259 - .L_4258)
.L_4258:
        /*001c*/ 	.word	0x00000000
        /*0020*/ 	.short	0x0002
        /*0022*/ 	.short	0x0020
        /*0024*/ 	.byte	0x00, 0xf0, 0x21, 0x00


	//----- nvinfo : EIATTR_KPARAM_INFO
	.align		4
.L_4259:
        /*0028*/ 	.byte	0x04, 0x17
        /*002a*/ 	.short	(.L_4261 - .L_4260)
.L_4260:
        /*002c*/ 	.word	0x00000000
        /*0030*/ 	.short	0x0001
        /*0032*/ 	.short	0x0010
        /*0034*/ 	.byte	0x00, 0xf0, 0x41, 0x00


	//----- nvinfo : EIATTR_KPARAM_INFO
	.align		4
.L_4261:
        /*0038*/ 	.byte	0x04, 0x17
        /*003a*/ 	.short	(.L_4263 - .L_4262)
.L_4262:
        /*003c*/ 	.word	0x00000000
        /*0040*/ 	.short	0x0000
        /*0042*/ 	.short	0x0000
        /*0044*/ 	.byte	0x00, 0xf0, 0x41, 0x00


	//----- nvinfo : EIATTR_SPARSE_MMA_MASK
	.align		4
.L_4263:
        /*0048*/ 	.byte	0x03, 0x50
        /*004a*/ 	.short	0x0000


	//----- nvinfo : EIATTR_MAXREG_COUNT
	.align		4
        /*004c*/ 	.byte	0x03, 0x1b
        /*004e*/ 	.short	0x00ff


	//----- nvinfo : EIATTR_EXTERNS
	.align		4
        /*0050*/ 	.byte	0x04, 0x0f
        /*0052*/ 	.short	(.L_4265 - .L_4264)


	//   ....[0]....
	.align		4
.L_4264:
        /*0054*/ 	.word	index@(__assertfail)


	//----- nvinfo : EIATTR_MERCURY_ISA_VERSION
	.align		4
.L_4265:
        /*0058*/ 	.byte	0x03, 0x5f
        /*005a*/ 	.short	0x0101


	//----- nvinfo : EIATTR_COOP_GROUP_MASK_REGIDS
	.align		4
        /*005c*/ 	.byte	0x04, 0x29
        /*005e*/ 	.short	(.L_4267 - .L_4266)


	//   ....[0]....
.L_4266:
        /*0060*/ 	.word	0xffffffff


	//   ....[1]....
        /*0064*/ 	.word	0xffffffff


	//   ....[2]....
        /*0068*/ 	.word	0xffffffff


	//   ....[3]....
        /*006c*/ 	.word	0xffffffff


	//   ....[4]....
        /*0070*/ 	.word	0xffffffff


	//   ....[5]....
        /*0074*/ 	.word	0xffffffff


	//   ....[6]....
        /*0078*/ 	.word	0xffffffff


	//   ....[7]....
        /*007c*/ 	.word	0xffffffff


	//   ....[8]....
        /*0080*/ 	.word	0xffffffff


	//   ....[9]....
        /*0084*/ 	.word	0xffffffff


	//   ....[10]....
        /*0088*/ 	.word	0x0500000f


	//   ....[11]....
        /*008c*/ 	.word	0x0500000f


	//   ....[12]....
        /*0090*/ 	.word	0x0500000f


	//   ....[13]....
        /*0094*/ 	.word	0x0500000f


	//   ....[14]....
        /*0098*/ 	.word	0x0500000f


	//   ....[15]....
        /*009c*/ 	.word	0x0500000f


	//   ....[16]....
        /*00a0*/ 	.word	0x0500000f


	//   ....[17]....
        /*00a4*/ 	.word	0x0500000f


	//   ....[18]....
        /*00a8*/ 	.word	0x0500000f


	//   ....[19]....
        /*00ac*/ 	.word	0x0500000f


	//----- nvinfo : EIATTR_COOP_GROUP_INSTR_OFFSETS
	.align		4
.L_4267:
        /*00b0*/ 	.byte	0x04, 0x28
        /*00b2*/ 	.short	(.L_4269 - .L_4268)


	//   ....[0]....
.L_4268:
        /*00b4*/ 	.word	0x00000ae0


	//   ....[1]....
        /*00b8*/ 	.word	0x00000b00


	//   ....[2]....
        /*00bc*/ 	.word	0x00000b20


	//   ....[3]....
        /*00c0*/ 	.word	0x00000b40


	//   ....[4]....
        /*00c4*/ 	.word	0x00000b70


	//   ....[5]....
        /*00c8*/ 	.word	0x00001820


	//   ....[6]....
        /*00cc*/ 	.word	0x00001840


	//   ....[7]....
        /*00d0*/ 	.word	0x00001860


	//   ....[8]....
        /*00d4*/ 	.word	0x00001880


	//   ....[9]....
        /*00d8*/ 	.word	0x000018a0


	//   ....[10]....
        /*00dc*/ 	.word	0x00003340


	//   ....[11]....
        /*00e0*/ 	.word	0x000033e0


	//   ....[12]....
        /*00e4*/ 	.word	0x00003440


	//   ....[13]....
        /*00e8*/ 	.word	0x000034a0


	//   ....[14]....
        /*00ec*/ 	.word	0x00003500


	//   ....[15]....
        /*00f0*/ 	.word	0x000041f0


	//   ....[16]....
        /*00f4*/ 	.word	0x00004250


	//   ....[17]....
        /*00f8*/ 	.word	0x000042b0


	//   ....[18]....
        /*00fc*/ 	.word	0x00004310


	//   ....[19]....
        /*0100*/ 	.word	0x00004370


	//----- nvinfo : EIATTR_VRC_CTA_INIT_COUNT
	.align		4
.L_4269:
        /*0104*/ 	.byte	0x02, 0x4a
	.zero		1
	.zero		1


	//----- nvinfo : EIATTR_SYSCALL_OFFSETS
	.align		4
        /*0108*/ 	.byte	0x04, 0x46
        /*010a*/ 	.short	(.L_4271 - .L_4270)


	//   ....[0]....
.L_4270:
        /*010c*/ 	.word	0x00000170


	//----- nvinfo : EIATTR_EXIT_INSTR_OFFSETS
	.align		4
.L_4271:
        /*0110*/ 	.byte	0x04, 0x1c
        /*0112*/ 	.short	(.L_4273 - .L_4272)


	//   ....[0]....
.L_4272:
        /*0114*/ 	.word	0x00000220


	//   ....[1]....
        /*0118*/ 	.word	0x000032e0


	//----- nvinfo : EIATTR_CRS_STACK_SIZE
	.align		4
.L_4273:
        /*011c*/ 	.byte	0x04, 0x1e
        /*011e*/ 	.short	(.L_4275 - .L_4274)
.L_4274:
        /*0120*/ 	.word	0x00000000


	//----- nvinfo : EIATTR_CBANK_PARAM_SIZE
	.align		4
.L_4275:
        /*0124*/ 	.byte	0x03, 0x19
        /*0126*/ 	.short	0x0030


	//----- nvinfo : EIATTR_PARAM_CBANK
	.align		4
        /*0128*/ 	.byte	0x04, 0x0a
        /*012a*/ 	.short	(.L_4277 - .L_4276)
	.align		4
.L_4276:
        /*012c*/ 	.word	index@(.nv.constant0._Z15SoftmaxWarpImplI10DirectLoadIffE11DirectStoreIffEfLi2ELi20ELi32ELi1ELb0EL9Algorithm0EEvT_T0_ll)
        /*0130*/ 	.short	0x0380
        /*0132*/ 	.short	0x0030


	//----- nvinfo : EIATTR_SW_WAR
	.align		4
.L_4277:
        /*0134*/ 	.byte	0x04, 0x36
        /*0136*/ 	.short	(.L_4279 - .L_4278)
.L_4278:
        /*0138*/ 	.word	0x00000008
.L_4279:


//--------------------- .nv.info._Z15SoftmaxWarpImplI10DirectLoadIffE11DirectStoreIffEfLi2ELi18ELi32ELi1ELb1EL9Algorithm0EEvT_T0_ll --------------------------
	.section	.nv.info._Z15SoftmaxWarpImplI10DirectLoadIffE11DirectStoreIffEfLi2ELi18ELi32ELi1ELb1EL9Algorithm0EEvT_T0_ll,"",@"SHT_CUDA_INFO"
	.sectionflags	@""
	.align	4


	//----- nvinfo : EIATTR_CUDA_API_VERSION
	.align		4
        /*0000*/ 	.byte	0x04, 0x37
        /*0002*/ 	.short	(.L_4281 - .L_4280)
.L_4280:
        /*0004*/ 	.word	0x00000082


	//----- nvinfo : EIATTR_KPARAM_INFO
	.align		4
.L_4281:
        /*0008*/ 	.byte	0x04, 0x17
        /*000a*/ 	.short	(.L_4283 - .L_4282)
.L_4282:
        /*000c*/ 	.word	0x00000000
        /*0010*/ 	.short	0x0003
        /*0012*/ 	.short	0x0028
        /*0014*/ 	.byte	0x00, 0xf0, 0x21, 0x00


	//----- nvinfo : EIATTR_KPARAM_INFO
	.align		4
.L_4283:
        /*0018*/ 	.byte	0x04, 0x17
        /*001a*/ 	.short	(.L_4285 - .L_4284)
.L_4284:
        /*001c*/ 	.word	0x00000000
        /*0020*/ 	.short	0x0002
        /*0022*/ 	.short	0x0020
        /*0024*/ 	.byte	0x00, 0xf0, 0x21, 0x00


	//----- nvinfo : EIATTR_KPARAM_INFO
	.align		4
.L_4285:
        /*0028*/ 	.byte	0x04, 0x17
        /*002a*/ 	.short	(.L_4287 - .L_4286)
.L_4286:
        /*002c*/ 	.word	0x00000000
        /*0030*/ 	.short	0x0001
        /*0032*/ 	.short	0x0010
        /*0034*/ 	.byte	0x00, 0xf0, 0x41, 0x00


	//----- nvinfo : EIATTR_KPARAM_INFO
	.align		4
.L_4287:
        /*0038*/ 	.byte	0x04, 0x17
        /*003a*/ 	.short	(.L_4289 - .L_4288)
.L_4288:
        /*003c*/ 	.word	0x00000000
        /*0040*/ 	.short	0x0000
        /*0042*/ 	.short	0x0000
        /*0044*/ 	.byte	0x00, 0xf0, 0x41, 0x00


	//----- nvinfo : EIATTR_SPARSE_MMA_MASK
	.align		4
.L_4289:
        /*0048*/ 	.byte	0x03, 0x50
        /*004a*/ 	.short	0x0000


	//----- nvinfo : EIATTR_MAXREG_COUNT
	.align		4
        /*004c*/ 	.byte	0x03, 0x1b
        /*004e*/ 	.short	0x00ff


	//----- nvinfo : EIATTR_EXTERNS
	.align		4
        /*0050*/ 	.byte	0x04, 0x0f
        /*0052*/ 	.short	(.L_4291 - .L_4290)


	//   ....[0]....
	.align		4
.L_4290:
        /*0054*/ 	.word	index@(__assertfail)


	//----- nvinfo : EIATTR_MERCURY_ISA_VERSION
	.align		4
.L_4291:
        /*0058*/ 	.byte	0x03, 0x5f
        /*005a*/ 	.short	0x0101


	//----- nvinfo : EIATTR_COOP_GROUP_MASK_REGIDS
	.align		4
        /*005c*/ 	.byte	0x04, 0x29
        /*005e*/ 	.short	(.L_4293 - .L_4292)


	//   ....[0]....
.L_4292:
        /*0060*/ 	.word	0xffffffff


	//   ....[1]....
        /*0064*/ 	.word	0xffffffff


	//   ....[2]....
        /*0068*/ 	.word	0xffffffff


	//   ....[3]....
        /*006c*/ 	.word	0xffffffff


	//   ....[4]....
        /*0070*/ 	.word	0xffffffff


	//   ....[5]....
        /*0074*/ 	.word	0xffffffff


	//   ....[6]....
        /*0078*/ 	.word	0xffffffff


	//   ....[7]....
        /*007c*/ 	.word	0xffffffff


	//   ....[8]....
        /*0080*/ 	.word	0xffffffff


	//   ....[9]....
        /*0084*/ 	.word	0xffffffff


	//   ....[10]....
        /*0088*/ 	.word	0x0500000f


	//   ....[11]....
        /*008c*/ 	.word	0x0500000f


	//   ....[12]....
        /*0090*/ 	.word	0x0500000f


	//   ....[13]....
        /*0094*/ 	.word	0x0500000f


	//   ....[14]....
        /*0098*/ 	.word	0x0500000f


	//   ....[15]....
        /*009c*/ 	.word	0x0500000f


	//   ....[16]....
        /*00a0*/ 	.word	0x0500000f


	//   ....[17]....
        /*00a4*/ 	.word	0x0500000f


	//   ....[18]....
        /*00a8*/ 	.word	0x0500000f


	//   ....[19]....
        /*00ac*/ 	.word	0x0500000f


	//----- nvinfo : EIATTR_COOP_GROUP_INSTR_OFFSETS
	.align		4
.L_4293:
        /*00b0*/ 	.byte	0x04, 0x28
        /*00b2*/ 	.short	(.L_4295 - .L_4294)


	//   ....[0]....
.L_4294:
        /*00b4*/ 	.word	0x00001040


	//   ....[1]....
        /*00b8*/ 	.word	0x00001060


	//   ....[2]....
        /*00bc*/ 	.word	0x00001080


	//   ....[3]....
        /*00c0*/ 	.word	0x000010b0


	//   ....[4]....
        /*00c4*/ 	.word	0x000010d0


	//   ....[5]....
        /*00c8*/ 	.word	0x00001c40


	//   ....[6]....
        /*00cc*/ 	.word	0x00001c60


	//   ....[7]....
        /*00d0*/ 	.word	0x00001c80


	//   ....[8]....
        /*00d4*/ 	.word	0x00001ca0


	//   ....[9]....
        /*00d8*/ 	.word	0x00001cc0


	//   ....[10]....
        /*00dc*/ 	.word	0x000039d0


	//   ....[11]....
        /*00e0*/ 	.word	0x00003a70


	//   ....[12]....
        /*00e4*/ 	.word	0x00003ad0


	//   ....[13]....
        /*00e8*/ 	.word	0x00003b30


	//   ....[14]....
        /*00ec*/ 	.word	0x00003b90


	//   ....[15]....
        /*00f0*/ 	.word	0x00004740


	//   ....[16]....
        /*00f4*/ 	.word	0x000047a0


	//   ....[17]....
        /*00f8*/ 	.word	0x00004800


	//   ....[18]....
        /*00fc*/ 	.word	0x00004860


	//   ....[19]....
        /*0100*/ 	.word	0x000048c0


	//----- nvinfo : EIATTR_VRC_CTA_INIT_COUNT
	.align		4
.L_4295:
        /*0104*/ 	.byte	0x02, 0x4a
	.zero		1
	.zero		1


	//----- nvinfo : EIATTR_SYSCALL_OFFSETS
	.align		4
        /*0108*/ 	.byte	0x04, 0x46
        /*010a*/ 	.short	(.L_4297 - .L_4296)


	//   ....[0]....
.L_4296:
        /*010c*/ 	.word	0x00000170


	//----- nvinfo : EIATTR_EXIT_INSTR_OFFSETS
	.align		4
.L_4297:
        /*0110*/ 	.byte	0x04, 0x1c
        /*0112*/ 	.short	(.L_4299 - .L_4298)


	//   ....[0]....
.L_4298:
        /*0114*/ 	.word	0x00000200


	//   ....[1]....
        /*0118*/ 	.word	0x00003970


	//----- nvinfo : EIATTR_CRS_STACK_SIZE
	.align		4
.L_4299:
        /*011c*/ 	.byte	0x04, 0x1e
        /*011e*/ 	.short	(.L_4301 - .L_4300)
.L_4300:
        /*0120*/ 	.word	0x00000000


	//----- nvinfo : EIATTR_CBANK_PARAM_SIZE
	.align		4
.L_4301:
        /*0124*/ 	.byte	0x03, 0x19
        /*0126*/ 	.short	0x0030


	//----- nvinfo : EIATTR_PARAM_CBANK
	.align		4
        /*0128*/ 	.byte	0x04, 0x0a
        /*012a*/ 	.short	(.L_4303 - .L_4302)
	.align		4
.L_4302:
        /*012c*/ 	.word	index@(.nv.constant0._Z15SoftmaxWarpImplI10DirectLoadIffE11DirectStoreIffEfLi2ELi18ELi32ELi1ELb1EL9Algorithm0EEvT_T0_ll)
        /*0130*/ 	.short	0x0380
        /*0132*/ 	.short	0x0030


	//----- nvinfo : EIATTR_SW_WAR
	.align		4
.L_4303:
        /*0134*/ 	.byte	0x04, 0x36
        /*0136*/ 	.short	(.L_4305 - .L_4304)
.L_4304:
        /*0138*/ 	.word	0x00000008
.L_4305:


//--------------------- .nv.info._Z15SoftmaxWarpImplI10DirectLoadIffE11DirectStoreIffEfLi2ELi18ELi32ELi1ELb0EL9Algorithm0EEvT_T0_ll --------------------------
	.section	.nv.info._Z15SoftmaxWarpImplI10DirectLoadIffE11DirectStoreIffEfLi2ELi18ELi32ELi1ELb0EL9Algorithm0EEvT_T0_ll,"",@"SHT_CUDA_INFO"
	.sectionflags	@""
	.align	4


	//----- nvinfo : EIATTR_CUDA_API_VERSION
	.align		4
        /*0000*/ 	.byte	0x04, 0x37
        /*0002*/ 	.short	(.L_4307 - .L_4306)
.L_4306:
        /*0004*/ 	.word	0x00000082


	//----- nvinfo : EIATTR_KPARAM_INFO
	.align		4
.L_4307:
        /*0008*/ 	.byte	0x04, 0x17
        /*000a*/ 	.short	(.L_4309 - .L_4308)
.L_4308:
        /*000c*/ 	.word	0x00000000
        /*0010*/ 	.short	0x0003
        /*0012*/ 	.short	0x0028
        /*0014*/ 	.byte	0x00, 0xf0, 0x21, 0x00


	//----- nvinfo : EIATTR_KPARAM_INFO
	.align		4
.L_4309:
        /*0018*/ 	.byte	0x04, 0x17
        /*001a*/ 	.short	(.L_4311 - .L_4310)
.L_4310:
        /*001c*/ 	.word	0x00000000
        /*0020*/ 	.short	0x0002
        /*0022*/ 	.short	0x0020
        /*0024*/ 	.byte	0x00, 0xf0, 0x21, 0x00


	//----- nvinfo : EIATTR_KPARAM_INFO
	.align		4
.L_4311:
        /*0028*/ 	.byte	0x04, 0x17
        /*002a*/ 	.short	(.L_4313 - .L_4312)
.L_4312:
        /*002c*/ 	.word	0x00000000
        /*0030*/ 	.short	0x0001
        /*0032*/ 	.short	0x0010
        /*0034*/ 	.byte	0x00, 0xf0, 0x41, 0x00


	//----- nvinfo : EIATTR_KPARAM_INFO
	.align		4
.L_4313:
        /*0038*/ 	.byte	0x04, 0x17
        /*003a*/ 	.short	(.L_4315 - .L_4314)
.L_4314:
        /*003c*/ 	.word	0x00000000
        /*0040*/ 	.short	0x0000
        /*0042*/ 	.short	0x0000
        /*0044*/ 	.byte	0x00, 0xf0, 0x41, 0x00


	//----- nvinfo : EIATTR_SPARSE_MMA_MASK
	.align		4
.L_4315:
        /*0048*/ 	.byte	0x03, 0x50
        /*004a*/ 	.short	0x0000


	//----- nvinfo : EIATTR_MAXREG_COUNT
	.align		4
        /*004c*/ 	.byte	0x03, 0x1b
        /*004e*/ 	.short	0x00ff


	//----- nvinfo : EIATTR_EXTERNS
	.align		4
        /*0050*/ 	.byte	0x04, 0x0f
        /*0052*/ 	.short	(.L_4317 - .L_4316)


	//   ....[0]....
	.align		4
.L_4316:
        /*0054*/ 	.word	index@(__assertfail)


	//----- nvinfo : EIATTR_MERCURY_ISA_VERSION
	.align		4
.L_4317:
        /*0058*/ 	.byte	0x03, 0x5f
        /*005a*/ 	.short	0x0101


	//----- nvinfo : EIATTR_COOP_GROUP_MASK_REGIDS
	.align		4
        /*005c*/ 	.byte	0x04, 0x29
        /*005e*/ 	.short	(.L_4319 - .L_4318)


	//   ....[0]....
.L_4318:
        /*0060*/ 	.word	0xffffffff


	//   ....[1]....
        /*0064*/ 	.word	0xffffffff


	//   ....[2]....
        /*0068*/ 	.word	0xffffffff


	//   ....[3]....
        /*006c*/ 	.word	0xffffffff


	//   ....[4]....
        /*0070*/ 	.word	0xffffffff


	//   ....[5]....
        /*0074*/ 	.word	0xffffffff


	//   ....[6]....
        /*0078*/ 	.word	0xffffffff


	//   ....[7]....
        /*007c*/ 	.word	0xffffffff


	//   ....[8]....
        /*0080*/ 	.word	0xffffffff


	//   ....[9]....
        /*0084*/ 	.word	0xffffffff


	//   ....[10]....
        /*0088*/ 	.word	0x0500000f


	//   ....[11]....
        /*008c*/ 	.word	0x0500000f


	//   ....[12]....
        /*0090*/ 	.word	0x0500000f


	//   ....[13]....
        /*0094*/ 	.word	0x0500000f


	//   ....[14]....
        /*0098*/ 	.word	0x0500000f


	//   ....[15]....
        /*009c*/ 	.word	0x0500000f


	//   ....[16]....
        /*00a0*/ 	.word	0x0500000f


	//   ....[17]....
        /*00a4*/ 	.word	0x0500000f


	//   ....[18]....
        /*00a8*/ 	.word	0x0500000f


	//   ....[19]....
        /*00ac*/ 	.word	0x0500000f


	//----- nvinfo : EIATTR_COOP_GROUP_INSTR_OFFSETS
	.align		4
.L_4319:
        /*00b0*/ 	.byte	0x04, 0x28
        /*00b2*/ 	.short	(.L_4321 - .L_4320)


	//   ....[0]....
.L_4320:
        /*00b4*/ 	.word	0x00000a10


	//   ....[1]....
        /*00b8*/ 	.word	0x00000a30


	//   ....[2]....
        /*00bc*/ 	.word	0x00000a50


	//   ....[3]....
        /*00c0*/ 	.word	0x00000a80


	//   ....[4]....
        /*00c4*/ 	.word	0x00000aa0


	//   ....[5]....
        /*00c8*/ 	.word	0x00001610


	//   ....[6]....
        /*00cc*/ 	.word	0x00001630


	//   ....[7]....
        /*00d0*/ 	.word	0x00001650


	//   ....[8]....
        /*00d4*/ 	.word	0x00001670


	//   ....[9]....
        /*00d8*/ 	.word	0x00001690


	//   ....[10]....
        /*00dc*/ 	.word	0x00002eb0


	//   ....[11]....
        /*00e0*/ 	.word	0x00002f40


	//   ....[12]....
        /*00e4*/ 	.word	0x00002fa0


	//   ....[13]....
        /*00e8*/ 	.word	0x00003000


	//   ....[14]....
        /*00ec*/ 	.word	0x00003060


	//   ....[15]....
        /*00f0*/ 	.word	0x00003c20


	//   ....[16]....
        /*00f4*/ 	.word	0x00003c80


	//   ....[17]....
        /*00f8*/ 	.word	0x00003ce0


	//   ....[18]....
        /*00fc*/ 	.word	0x00003d40


	//   ....[19]....
        /*0100*/ 	.word	0x00003da0


	//----- nvinfo : EIATTR_VRC_CTA_INIT_COUNT
	.align		4
.L_4321:
        /*0104*/ 	.byte	0x02, 0x4a
	.zero		1
	.zero		1


	//----- nvinfo : EIATTR_SYSCALL_OFFSETS
	.align		4
        /*0108*/ 	.byte	0x04, 0x46
        /*010a*/ 	.short	(.L_4323 - .L_4322)


	//   ....[0]....
.L_4322:
        /*010c*/ 	.word	0x00000170


	//----- nvinfo : EIATTR_EXIT_INSTR_OFFSETS
	.align		4
.L_4323:
        /*0110*/ 	.byte	0x04, 0x1c
        /*0112*/ 	.short	(.L_4325 - .L_4324)


	//   ....[0]....
.L_4324:
        /*0114*/ 	.word	0x00000220


	//   ....[1]....
        /*0118*/ 	.word	0x00002e50


	//----- nvinfo : EIATTR_CRS_STACK_SIZE
	.align		4
.L_4325:
        /*011c*/ 	.byte	0x04, 0x1e
        /*011e*/ 	.short	(.L_4327 - .L_4326)
.L_4326:
        /*0120*/ 	.word	0x00000000


	//----- nvinfo : EIATTR_CBANK_PARAM_SIZE
	.align		4
.L_4327:
        /*0124*/ 	.byte	0x03, 0x19
        /*0126*/ 	.short	0x0030


	//----- nvinfo : EIATTR_PARAM_CBANK
	.align		4
        /*0128*/ 	.byte	0x04, 0x0a
        /*012a*/ 	.short	(.L_4329 - .L_4328)
	.align		4
.L_4328:
        /*012c*/ 	.word	index@(.nv.constant0._Z15SoftmaxWarpImplI10DirectLoadIffE11DirectStoreIffEfLi2ELi18ELi32ELi1ELb0EL9Algorithm0EEvT_T0_ll)
        /*0130*/ 	.short	0x0380
        /*0132*/ 	.short	0x0030


	//----- nvinfo : EIATTR_SW_WAR
	.align		4
.L_4329:
        /*0134*/ 	.byte	0x04, 0x36
        /*0136*/ 	.short	(.L_4331 - .L_4330)
.L_4330:
        /*0138*/ 	.word	0x00000008
.L_4331:


//--------------------- .nv.info._Z15SoftmaxWarpImplI10DirectLoadIffE11DirectStoreIffEfLi2ELi16ELi32ELi1ELb1EL9Algorithm0EEvT_T0_ll --------------------------
	.section	.nv.info._Z15SoftmaxWarpImplI10DirectLoadIffE11DirectStoreIffEfLi2ELi16ELi32ELi1ELb1EL9Algorithm0EEvT_T0_ll,"",@"SHT_CUDA_INFO"
	.sectionflags	@""
	.align	4


	//----- nvinfo : EIATTR_CUDA_API_VERSION
	.align		4
        /*0000*/ 	.byte	0x04, 0x37
        /*0002*/ 	.short	(.L_4333 - .L_4332)
.L_4332:
        /*0004*/ 	.word	0x00000082


	//----- nvinfo : EIATTR_KPARAM_INFO
	.align		4
.L_4333:
        /*0008*/ 	.byte	0x04, 0x17
        /*000a*/ 	.short	(.L_4335 - .L_4334)
.L_4334:
        /*000c*/ 	.word	0x00000000
        /*0010*/ 	.short	0x0003
        /*0012*/ 	.short	0x0028
        /*0014*/ 	.byte	0x00, 0xf0, 0x21, 0x00


	//----- nvinfo : EIATTR_KPARAM_INFO
	.align		4
.L_4335:
        /*0018*/ 	.byte	0x04, 0x17
        /*001a*/ 	.short	(.L_4337 - .L_4336)
.L_4336:
        /*001c*/ 	.word	0x00000000
        /*0020*/ 	.short	0x0002
        /*0022*/ 	.short	0x0020
        /*0024*/ 	.byte	0x00, 0xf0, 0x21, 0x00


	//----- nvinfo : EIATTR_KPARAM_INFO
	.align		4
.L_4337:
        /*0028*/ 	.byte	0x04, 0x17
        /*002a*/ 	.short	(.L_4339 - .L_4338)
.L_4338:
        /*002c*/ 	.word	0x00000000
        /*0030*/ 	.short	0x0001
        /*0032*/ 	.short	0x0010
        /*0034*/ 	.byte	0x00, 0xf0, 0x41, 0x00


	//----- nvinfo : EIATTR_KPARAM_INFO
	.align		4
.L_4339:
        /*0038*/ 	.byte	0x04, 0x17
        /*003a*/ 	.short	(.L_4341 - .L_4340)
.L_4340:
        /*003c*/ 	.word	0x00000000
        /*0040*/ 	.short	0x0000
        /*0042*/ 	.short	0x0000
        /*0044*/ 	.byte	0x00, 0xf0, 0x41, 0x00


	//----- nvinfo : EIATTR_SPARSE_MMA_MASK
	.align		4
.L_4341:
        /*0048*/ 	.byte	0x03, 0x50
        /*004a*/ 	.short	0x0000


	//----- nvinfo : EIATTR_MAXREG_COUNT
	.align		4
        /*004c*/ 	.byte	0x03, 0x1b
        /*004e*/ 	.short	0x00ff


	//----- nvinfo : EIATTR_EXTERNS
	.align		4
        /*0050*/ 	.byte	0x04, 0x0f
        /*0052*/ 	.short	(.L_4343 - .L_4342)


	//   ....[0]....
	.align		4
.L_4342:
        /*0054*/ 	.word	index@(__assertfail)


	//----- nvinfo : EIATTR_MERCURY_ISA_VERSION
	.align		4
.L_4343:
        /*0058*/ 	.byte	0x03, 0x5f
        /*005a*/ 	.short	0x0101


	//----- nvinfo : EIATTR_COOP_GROUP_MASK_REGIDS
	.align		4
        /*005c*/ 	.byte	0x04, 0x29
        /*005e*/ 	.short	(.L_4345 - .L_4344)


	//   ....[0]....
.L_4344:
        /*0060*/ 	.word	0xffffffff


	//   ....[1]....
        /*0064*/ 	.word	0xffffffff


	//   ....[2]....
        /*0068*/ 	.word	0xffffffff


	//   ....[3]....
        /*006c*/ 	.word	0xffffffff


	//   ....[4]....
        /*0070*/ 	.word	0xffffffff


	//   ....[5]....
        /*0074*/ 	.word	0xffffffff


	//   ....[6]....
        /*0078*/ 	.word	0xffffffff


	//   ....[7]....
        /*007c*/ 	.word	0xffffffff


	//   ....[8]....
        /*0080*/ 	.word	0xffffffff


	//   ....[9]....
        /*0084*/ 	.word	0xffffffff


	//   ....[10]....
        /*0088*/ 	.word	0x0500000f


	//   ....[11]....
        /*008c*/ 	.word	0x0500000f


	//   ....[12]....
        /*0090*/ 	.word	0x0500000f


	//   ....[13]....
        /*0094*/ 	.word	0x0500000f


	//   ....[14]....
        /*0098*/ 	.word	0x0500000f


	//   ....[15]....
        /*009c*/ 	.word	0x0500000f


	//   ....[16]....
        /*00a0*/ 	.word	0x0500000f


	//   ....[17]....
        /*00a4*/ 	.word	0x0500000f


	//   ....[18]....
        /*00a8*/ 	.word	0x0500000f


	//   ....[19]....
        /*00ac*/ 	.word	0x0500000f


	//----- nvinfo : EIATTR_COOP_GROUP_INSTR_OFFSETS
	.align		4
.L_4345:
        /*00b0*/ 	.byte	0x04, 0x28
        /*00b2*/ 	.short	(.L_4347 - .L_4346)


	//   ....[0]....
.L_4346:
        /*00b4*/ 	.word	0x00000e90


	//   ....[1]....
        /*00b8*/ 	.word	0x00000eb0


	//   ....[2]....
        /*00bc*/ 	.word	0x00000ed0


	//   ....[3]....
        /*00c0*/ 	.word	0x00000f00


	//   ....[4]....
        /*00c4*/ 	.word	0x00000f20


	//   ....[5]....
        /*00c8*/ 	.word	0x00001950


	//   ....[6]....
        /*00cc*/ 	.word	0x00001970


	//   ....[7]....
        /*00d0*/ 	.word	0x00001990


	//   ....[8]....
        /*00d4*/ 	.word	0x000019b0


	//   ....[9]....
        /*00d8*/ 	.word	0x000019d0


	//   ....[10]....
        /*00dc*/ 	.word	0x000033b0


	//   ....[11]....
        /*00e0*/ 	.word	0x00003430


	//   ....[12]....
        /*00e4*/ 	.word	0x00003490


	//   ....[13]....
        /*00e8*/ 	.word	0x000034f0


	//   ....[14]....
        /*00ec*/ 	.word	0x00003550


	//   ....[15]....
        /*00f0*/ 	.word	0x00003fe0


	//   ....[16]....
        /*00f4*/ 	.word	0x00004040


	//   ....[17]....
        /*00f8*/ 	.word	0x000040a0


	//   ....[18]....
        /*00fc*/ 	.word	0x00004100


	//   ....[19]....
        /*0100*/ 	.word	0x00004160


	//----- nvinfo : EIATTR_VRC_CTA_INIT_COUNT
	.align		4
.L_4347:
        /*0104*/ 	.byte	0x02, 0x4a
	.zero		1
	.zero		1


	//----- nvinfo : EIATTR_SYSCALL_OFFSETS
	.align		4
        /*0108*/ 	.byte	0x04, 0x46
        /*010a*/ 	.short	(.L_4349 - .L_4348)


	//   ....[0]....
.L_4348:
        /*010c*/ 	.word	0x00000170


	//----- nvinfo : EIATTR_EXIT_INSTR_OFFSETS
	.align		4
.L_4349:
        /*0110*/ 	.byte	0x04, 0x1c
        /*0112*/ 	.short	(.L_4351 - .L_4350)


	//   ....[0]....
.L_4350:
        /*0114*/ 	.word	0x00000220


	//   ....[1]....
        /*0118*/ 	.word	0x00003350


	//----- nvinfo : EIATTR_CRS_STACK_SIZE
	.align		4
.L_4351:
        /*011c*/ 	.byte	0x04, 0x1e
        /*011e*/ 	.short	(.L_4353 - .L_4352)
.L_4352:
        /*0120*/ 	.word	0x00000000


	//----- nvinfo : EIATTR_CBANK_PARAM_SIZE
	.align		4
.L_4353:
        /*0124*/ 	.byte	0x03, 0x19
        /*0126*/ 	.short	0x0030


	//----- nvinfo : EIATTR_PARAM_CBANK
	.align		4
        /*0128*/ 	.byte	0x04, 0x0a
        /*012a*/ 	.short	(.L_4355 - .L_4354)
	.align		4
.L_4354:
        /*012c*/ 	.word	index@(.nv.constant0._Z15SoftmaxWarpImplI10DirectLoadIffE11DirectStoreIffEfLi2ELi16ELi32ELi1ELb1EL9Algorithm0EEvT_T0_ll)
        /*0130*/ 	.short	0x0380
        /*0132*/ 	.short	0x0030


	//----- nvinfo : EIATTR_SW_WAR
	.align		4
.L_4355:
        /*0134*/ 	.byte	0x04, 0x36
        /*0136*/ 	.short	(.L_4357 - .L_4356)
.L_4356:
        /*0138*/ 	.word	0x00000008
.L_4357:


//--------------------- .nv.info._Z15SoftmaxWarpImplI10DirectLoadIffE11DirectStoreIffEfLi2ELi16ELi32ELi1ELb0EL9Algorithm0EEvT_T0_ll --------------------------
	.section	.nv.info._Z15SoftmaxWarpImplI10DirectLoadIffE11DirectStoreIffEfLi2ELi16ELi32ELi1ELb0EL9Algorithm0EEvT_T0_ll,"",@"SHT_CUDA_INFO"
	.sectionflags	@""
	.align	4


	//----- nvinfo : EIATTR_CUDA_API_VERSION
	.align		4
        /*0000*/ 	.byte	0x04, 0x37
        /*0002*/ 	.short	(.L_4359 - .L_4358)
.L_4358:
        /*0004*/ 	.word	0x00000082


	//----- nvinfo : EIATTR_KPARAM_INFO
	.align		4
.L_4359:
        /*0008*/ 	.byte	0x04, 0x17
        /*000a*/ 	.short	(.L_4361 - .L_4360)
.L_4360:
        /*000c*/ 	.word	0x00000000
        /*0010*/ 	.short	0x0003
        /*0012*/ 	.short	0x0028
        /*0014*/ 	.byte	0x00, 0xf0, 0x21, 0x00


	//----- nvinfo : EIATTR_KPARAM_INFO
	.align		4
.L_4361:
        /*0018*/ 	.byte	0x04, 0x17
        /*001a*/ 	.short	(.L_4363 - .L_4362)
.L_4362:
        /*001c*/ 	.word	0x00000000
        /*0020*/ 	.short	0x0002
        /*0022*/ 	.short	0x0020
        /*0024*/ 	.byte	0x00, 0xf0, 0x21, 0x00


	//----- nvinfo : EIATTR_KPARAM_INFO
	.align		4
.L_4363:
        /*0028*/ 	.byte	0x04, 0x17
        /*002a*/ 	.short	(.L_4365 - .L_4364)
.L_4364:
        /*002c*/ 	.word	0x00000000
        /*0030*/ 	.short	0x0001
        /*0032*/ 	.short	0x0010
        /*0034*/ 	.byte	0x00, 0xf0, 0x41, 0x00


	//----- nvinfo : EIATTR_KPARAM_INFO
	.align		4
.L_4365:
        /*0038*/ 	.byte	0x04, 0x17
        /*003a*/ 	.short	(.L_4367 - .L_4366)
.L_4366:
        /*003c*/ 	.word	0x00000000
        /*0040*/ 	.short	0x0000
        /*0042*/ 	.short	0x0000
        /*0044*/ 	.byte	0x00, 0xf0, 0x41, 0x00


	//----- nvinfo : EIATTR_SPARSE_MMA_MASK
	.align		4
.L_4367:
        /*0048*/ 	.byte	0x03, 0x50
        /*004a*/ 	.short	0x0000


	//----- nvinfo : EIATTR_MAXREG_COUNT
	.align		4
        /*004c*/ 	.byte	0x03, 0x1b
        /*004e*/ 	.short	0x00ff


	//----- nvinfo : EIATTR_EXTERNS
	.align		4
        /*0050*/ 	.byte	0x04, 0x0f
        /*0052*/ 	.short	(.L_4369 - .L_4368)


	//   ....[0]....
	.align		4
.L_4368:
        /*0054*/ 	.word	index@(__assertfail)


	//----- nvinfo : EIATTR_MERCURY_ISA_VERSION
	.align		4
.L_4369:
        /*0058*/ 	.byte	0x03, 0x5f
        /*005a*/ 	.short	0x0101


	//----- nvinfo : EIATTR_COOP_GROUP_MASK_REGIDS
	.align		4
        /*005c*/ 	.byte	0x04, 0x29
        /*005e*/ 	.short	(.L_4371 - .L_4370)


	//   ....[0]....
.L_4370:
        /*0060*/ 	.word	0xffffffff


	//   ....[1]....
        /*0064*/ 	.word	0xffffffff


	//   ....[2]....
        /*0068*/ 	.word	0xffffffff


	//   ....[3]....
        /*006c*/ 	.word	0xffffffff


	//   ....[4]....
        /*0070*/ 	.word	0xffffffff


	//   ....[5]....
        /*0074*/ 	.word	0xffffffff


	//   ....[6]....
        /*0078*/ 	.word	0xffffffff


	//   ....[7]....
        /*007c*/ 	.word	0xffffffff


	//   ....[8]....
        /*0080*/ 	.word	0xffffffff


	//   ....[9]....
        /*0084*/ 	.word	0xffffffff


	//   ....[10]....
        /*0088*/ 	.word	0x0500000f


	//   ....[11]....
        /*008c*/ 	.word	0x0500000f


	//   ....[12]....
        /*0090*/ 	.word	0x0500000f


	//   ....[13]....
        /*0094*/ 	.word	0x0500000f


	//   ....[14]....
        /*0098*/ 	.word	0x0500000f


	//   ....[15]....
        /*009c*/ 	.word	0x0500000f


	//   ....[16]....
        /*00a0*/ 	.word	0x0500000f


	//   ....[17]....
        /*00a4*/ 	.word	0x0500000f


	//   ....[18]....
        /*00a8*/ 	.word	0x0500000f


	//   ....[19]....
        /*00ac*/ 	.word	0x0500000f


	//----- nvinfo : EIATTR_COOP_GROUP_INSTR_OFFSETS
	.align		4
.L_4371:
        /*00b0*/ 	.byte	0x04, 0x28
        /*00b2*/ 	.short	(.L_4373 - .L_4372)


	//   ....[0]....
.L_4372:
        /*00b4*/ 	.word	0x00000940


	//   ....[1]....
        /*00b8*/ 	.word	0x00000960


	//   ....[2]....
        /*00bc*/ 	.word	0x00000980


	//   ....[3]....
        /*00c0*/ 	.word	0x000009a0


	//   ....[4]....
        /*00c4*/ 	.word	0x000009c0


	//   ....[5]....
        /*00c8*/ 	.word	0x00001400


	//   ....[6]....
        /*00cc*/ 	.word	0x00001420


	//   ....[7]....
        /*00d0*/ 	.word	0x00001440


	//   ....[8]....
        /*00d4*/ 	.word	0x00001460


	//   ....[9]....
        /*00d8*/ 	.word	0x00001480


	//   ....[10]....
        /*00dc*/ 	.word	0x00002a10


	//   ....[11]....
        /*00e0*/ 	.word	0x00002a90


	//   ....[12]....
        /*00e4*/ 	.word	0x00002af0


	//   ....[13]....
        /*00e8*/ 	.word	0x00002b50


	//   ....[14]....
        /*00ec*/ 	.word	0x00002bb0


	//   ....[15]....
        /*00f0*/ 	.word	0x00003640


	//   ....[16]....
        /*00f4*/ 	.word	0x000036a0


	//   ....[17]....
        /*00f8*/ 	.word	0x00003700


	//   ....[18]....
        /*00fc*/ 	.word	0x00003760


	//   ....[19]....
        /*0100*/ 	.word	0x000037c0


	//----- nvinfo : EIATTR_VRC_CTA_INIT_COUNT
	.align		4
.L_4373:
        /*0104*/ 	.byte	0x02, 0x4a
	.zero		1
	.zero		1


	//----- nvinfo : EIATTR_SYSCALL_OFFSETS
	.align		4
        /*0108*/ 	.byte	0x04, 0x46
        /*010a*/ 	.short	(.L_4375 - .L_4374)


	//   ....[0]....
.L_4374:
        /*010c*/ 	.word	0x00000170


	//----- nvinfo : EIATTR_EXIT_INSTR_OFFSETS
	.align		4
.L_4375:
        /*0110*/ 	.byte	0x04, 0x1c
        /*0112*/ 	.short	(.L_4377 - .L_4376)


	//   ....[0]....
.L_4376:
        /*0114*/ 	.word	0x00000220


	//   ....[1]....
        /*0118*/ 	.word	0x000029b0


	//----- nvinfo : EIATTR_CRS_STACK_SIZE
	.align		4
.L_4377:
        /*011c*/ 	.byte	0x04, 0x1e
        /*011e*/ 	.short	(.L_4379 - .L_4378)
.L_4378:
        /*0120*/ 	.word	0x00000000


	//----- nvinfo : EIATTR_CBANK_PARAM_SIZE
	.align		4
.L_4379:
        /*0124*/ 	.byte	0x03, 0x19
        /*0126*/ 	.short	0x0030


	//----- nvinfo : EIATTR_PARAM_CBANK
	.align		4
        /*0128*/ 	.byte	0x04, 0x0a
        /*012a*/ 	.short	(.L_4381 - .L_4380)
	.align		4
.L_4380:
        /*012c*/ 	.word	index@(.nv.constant0._Z15SoftmaxWarpImplI10DirectLoadIffE11DirectStoreIffEfLi2ELi16ELi32ELi1ELb0EL9Algorithm0EEvT_T0_ll)
        /*0130*/ 	.short	0x0380
        /*0132*/ 	.short	0x0030


	//----- nvinfo : EIATTR_SW_WAR
	.align		4
.L_4381:
        /*0134*/ 	.byte	0x04, 0x36
        /*0136*/ 	.short	(.L_4383 - .L_4382)
.L_4382:
        /*0138*/ 	.word	0x00000008
.L_4383:


//--------------------- .nv.info._Z15SoftmaxWarpImplI10DirectLoadIffE11DirectStoreIffEfLi2ELi14ELi32ELi1ELb1EL9Algorithm0EEvT_T0_ll --------------------------
	.section	.nv.info._Z15SoftmaxWarpImplI10DirectLoadIffE11DirectStoreIffEfLi2ELi14ELi32ELi1ELb1EL9Algorithm0EEvT_T0_ll,"",@"SHT_CUDA_INFO"
	.sectionflags	@""
	.align	4


	//----- nvinfo : EIATTR_CUDA_API_VERSION
	.align		4
        /*0000*/ 	.byte	0x04, 0x37
        /*0002*/ 	.short	(.L_4385 - .L_4384)
.L_4384:
        /*0004*/ 	.word	0x00000082


	//----- nvinfo : EIATTR_KPARAM_INFO
	.align		4
.L_4385:
        /*0008*/ 	.byte	0x04, 0x17
        /*000a*/ 	.short	(.L_4387 - .L_4386)
.L_4386:
        /*000c*/ 	.word	0x00000000
        /*0010*/ 	.short	0x0003
        /*0012*/ 	.short	0x0028
        /*0014*/ 	.byte	0x00, 0xf0, 0x21, 0x00


	//----- nvinfo : EIATTR_KPARAM_INFO
	.align		4
.L_4387:
        /*0018*/ 	.byte	0x04, 0x17
        /*001a*/ 	.short	(.L_4389 - .L_4388)
.L_4388:
        /*001c*/ 	.word	0x00000000
        /*0020*/ 	.short	0x0002
        /*0022*/ 	.short	0x0020
        /*0024*/ 	.byte	0x00, 0xf0, 0x21, 0x00


	//----- nvinfo : EIATTR_KPARAM_INFO
	.align		4
.L_4389:
        /*0028*/ 	.byte	0x04, 0x17
        /*002a*/ 	.short	(.L_4391 - .L_4390)
.L_4390:
        /*002c*/ 	.word	0x00000000
        /*0030*/ 	.short	0x0001
        /*0032*/ 	.short	0x0010
        /*0034*/ 	.byte	0x00, 0xf0, 0x41, 0x00


	//----- nvinfo : EIATTR_KPARAM_INFO
	.align		4
.L_4391:
        /*0038*/ 	.byte	0x04, 0x17
        /*003a*/ 	.short	(.L_4393 - .L_4392)
.L_4392:
        /*003c*/ 	.word	0x00000000
        /*0040*/ 	.short	0x0000
        /*0042*/ 	.short	0x0000
        /*0044*/ 	.byte	0x00, 0xf0, 0x41, 0x00


	//----- nvinfo : EIATTR_SPARSE_MMA_MASK
	.align		4
.L_4393:
        /*0048*/ 	.byte	0x03, 0x50
        /*004a*/ 	.short	0x0000


	//----- nvinfo : EIATTR_MAXREG_COUNT
	.align		4
        /*004c*/ 	.byte	0x03, 0x1b
        /*004e*/ 	.short	0x00ff


	//----- nvinfo : EIATTR_EXTERNS
	.align		4
        /*0050*/ 	.byte	0x04, 0x0f
        /*0052*/ 	.short	(.L_4395 - .L_4394)


	//   ....[0]....
	.align		4
.L_4394:
        /*0054*/ 	.word	index@(__assertfail)


	//----- nvinfo : EIATTR_MERCURY_ISA_VERSION
	.align		4
.L_4395:
        /*0058*/ 	.byte	0x03, 0x5f
        /*005a*/ 	.short	0x0101


	//----- nvinfo : EIATTR_COOP_GROUP_MASK_REGIDS
	.align		4
        /*005c*/ 	.byte	0x04, 0x29
        /*005e*/ 	.short	(.L_4397 - .L_4396)


	//   ....[0]....
.L_4396:
        /*0060*/ 	.word	0xffffffff


	//   ....[1]....
        /*0064*/ 	.word	0xffffffff


	//   ....[2]....
        /*0068*/ 	.word	0xffffffff


	//   ....[3]....
        /*006c*/ 	.word	0xffffffff


	//   ....[4]....
        /*0070*/ 	.word	0xffffffff


	//   ....[5]....
        /*0074*/ 	.word	0xffffffff


	//   ....[6]....
        /*0078*/ 	.word	0xffffffff


	//   ....[7]....
        /*007c*/ 	.word	0xffffffff


	//   ....[8]....
        /*0080*/ 	.word	0xffffffff


	//   ....[9]....
        /*0084*/ 	.word	0xffffffff


	//   ....[10]....
        /*0088*/ 	.word	0x0500000f


	//   ....[11]....
        /*008c*/ 	.word	0x0500000f


	//   ....[12]....
        /*0090*/ 	.word	0x0500000f


	//   ....[13]....
        /*0094*/ 	.word	0x0500000f


	//   ....[14]....
        /*0098*/ 	.word	0x0500000f


	//   ....[15]....
        /*009c*/ 	.word	0x0500000f


	//   ....[16]....
        /*00a0*/ 	.word	0x0500000f


	//   ....[17]....
        /*00a4*/ 	.word	0x0500000f


	//   ....[18]....
        /*00a8*/ 	.word	0x0500000f


	//   ....[19]....
        /*00ac*/ 	.word	0x0500000f


	//----- nvinfo : EIATTR_COOP_GROUP_INSTR_OFFSETS
	.align		4
.L_4397:
        /*00b0*/ 	.byte	0x04, 0x28
        /*00b2*/ 	.short	(.L_4399 - .L_4398)


	//   ....[0]....
.L_4398:
        /*00b4*/ 	.word	0x00000cd0


	//   ....[1]....
        /*00b8*/ 	.word	0x00000cf0


	//   ....[2]....
        /*00bc*/ 	.word	0x00000d10


	//   ....[3]....
        /*00c0*/ 	.word	0x00000d40


	//   ....[4]....
        /*00c4*/ 	.word	0x00000d60


	//   ....[5]....
        /*00c8*/ 	.word	0x00001650


	//   ....[6]....
        /*00cc*/ 	.word	0x00001670


	//   ....[7]....
        /*00d0*/ 	.word	0x00001690


	//   ....[8]....
        /*00d4*/ 	.word	0x000016b0


	//   ....[9]....
        /*00d8*/ 	.word	0x000016d0


	//   ....[10]....
        /*00dc*/ 	.word	0x00002d90


	//   ....[11]....
        /*00e0*/ 	.word	0x00002e30


	//   ....[12]....
        /*00e4*/ 	.word	0x00002e90


	//   ....[13]....
        /*00e8*/ 	.word	0x00002ef0


	//   ....[14]....
        /*00ec*/ 	.word	0x00002f50


	//   ....[15]....
        /*00f0*/ 	.word	0x00003880


	//   ....[16]....
        /*00f4*/ 	.word	0x000038e0


	//   ....[17]....
        /*00f8*/ 	.word	0x00003940


	//   ....[18]....
        /*00fc*/ 	.word	0x000039a0


	//   ....[19]....
        /*0100*/ 	.word	0x00003a00


	//----- nvinfo : EIATTR_VRC_CTA_INIT_COUNT
	.align		4
.L_4399:
        /*0104*/ 	.byte	0x02, 0x4a
	.zero		1
	.zero		1


	//----- nvinfo : EIATTR_SYSCALL_OFFSETS
	.align		4
        /*0108*/ 	.byte	0x04, 0x46
        /*010a*/ 	.short	(.L_4401 - .L_4400)


	//   ....[0]....
.L_4400:
        /*010c*/ 	.word	0x00000170


	//----- nvinfo : EIATTR_EXIT_INSTR_OFFSETS
	.align		4
.L_4401:
        /*0110*/ 	.byte	0x04, 0x1c
        /*0112*/ 	.short	(.L_4403 - .L_4402)


	//   ....[0]....
.L_4402:
        /*0114*/ 	.word	0x00000220


	//   ....[1]....
        /*0118*/ 	.word	0x00002d30


	//----- nvinfo : EIATTR_CRS_STACK_SIZE
	.align		4
.L_4403:
        /*011c*/ 	.byte	0x04, 0x1e
        /*011e*/ 	.short	(.L_4405 - .L_4404)
.L_4404:
        /*0120*/ 	.word	0x00000000


	//----- nvinfo : EIATTR_CBANK_PARAM_SIZE
	.align		4
.L_4405:
        /*0124*/ 	.byte	0x03, 0x19
        /*0126*/ 	.short	0x0030


	//----- nvinfo : EIATTR_PARAM_CBANK
	.align		4
        /*0128*/ 	.byte	0x04, 0x0a
        /*012a*/ 	.short	(.L_4407 - .L_4406)
	.align		4
.L_4406:
        /*012c*/ 	.word	index@(.nv.constant0._Z15SoftmaxWarpImplI10DirectLoadIffE11DirectStoreIffEfLi2ELi14ELi32ELi1ELb1EL9Algorithm0EEvT_T0_ll)
        /*0130*/ 	.short	0x0380
        /*0132*/ 	.short	0x0030


	//----- nvinfo : EIATTR_SW_WAR
	.align		4
.L_4407:
        /*0134*/ 	.byte	0x04, 0x36
        /*0136*/ 	.short	(.L_4409 - .L_4408)
.L_4408:
        /*0138*/ 	.word	0x00000008
.L_4409:


//--------------------- .nv.info._Z15SoftmaxWarpImplI10DirectLoadIffE11DirectStoreIffEfLi2ELi14ELi32ELi1ELb0EL9Algorithm0EEvT_T0_ll --------------------------
	.section	.nv.info._Z15SoftmaxWarpImplI10DirectLoadIffE11DirectStoreIffEfLi2ELi14ELi32ELi1ELb0EL9Algorithm0EEvT_T0_ll,"",@"SHT_CUDA_INFO"
	.sectionflags	@""
	.align	4


	//----- nvinfo : EIATTR_CUDA_API_VERSION
	.align		4
        /*0000*/ 	.byte	0x04, 0x37
        /*0002*/ 	.short	(.L_4411 - .L_4410)
.L_4410:
        /*0004*/ 	.word	0x00000082


	//----- nvinfo : EIATTR_KPARAM_INFO
	.align		4
.L_4411:
        /*0008*/ 	.byte	0x04, 0x17
        /*000a*/ 	.short	(.L_4413 - .L_4412)
.L_4412:
        /*000c*/ 	.word	0x00000000
        /*0010*/ 	.short	0x0003
        /*0012*/ 	.short	0x0028
        /*0014*/ 	.byte	0x00, 0xf0, 0x21, 0x00


	//----- nvinfo : EIATTR_KPARAM_INFO
	.align		4
.L_4413:
        /*0018*/ 	.byte	0x04, 0x17
        /*001a*/ 	.short	(.L_4415 - .L_4414)
.L_4414:
        /*001c*/ 	.word	0x00000000
        /*0020*/ 	.short	0x0002
        /*0022*/ 	.short	0x0020
        /*0024*/ 	.byte	0x00, 0xf0, 0x21, 0x00


	//----- nvinfo : EIATTR_KPARAM_INFO
	.align		4
.L_4415:
        /*0028*/ 	.byte	0x04, 0x17
        /*002a*/ 	.short	(.L_4417 - .L_4416)
.L_4416:
        /*002c*/ 	.word	0x00000000
        /*0030*/ 	.short	0x0001
        /*0032*/ 	.short	0x0010
        /*0034*/ 	.byte	0x00, 0xf0, 0x41, 0x00


	//----- nvinfo : EIATTR_KPARAM_INFO
	.align		4
.L_4417:
        /*0038*/ 	.byte	0x04, 0x17
        /*003a*/ 	.short	(.L_4419 - .L_4418)
.L_4418:
        /*003c*/ 	.word	0x00000000
        /*0040*/ 	.short	0x0000
        /*0042*/ 	.short	0x0000
        /*0044*/ 	.byte	0x00, 0xf0, 0x41, 0x00


	//----- nvinfo : EIATTR_SPARSE_MMA_MASK
	.align		4
.L_4419:
        /*0048*/ 	.byte	0x03, 0x50
        /*004a*/ 	.short	0x0000


	//----- nvinfo : EIATTR_MAXREG_COUNT
	.align		4
        /*004c*/ 	.byte	0x03, 0x1b
        /*004e*/ 	.short	0x00ff


	//----- nvinfo : EIATTR_EXTERNS
	.align		4
        /*0050*/ 	.byte	0x04, 0x0f
        /*0052*/ 	.short	(.L_4421 - .L_4420)


	//   ....[0]....
	.align		4
.L_4420:
        /*0054*/ 	.word	index@(__assertfail)


	//----- nvinfo : EIATTR_MERCURY_ISA_VERSION
	.align		4
.L_4421:
        /*0058*/ 	.byte	0x03, 0x5f
        /*005a*/ 	.short	0x0101


	//----- nvinfo : EIATTR_COOP_GROUP_MASK_REGIDS
	.align		4
        /*005c*/ 	.byte	0x04, 0x29
        /*005e*/ 	.short	(.L_4423 - .L_4422)


	//   ....[0]....
.L_4422:
        /*0060*/ 	.word	0xffffffff


	//   ....[1]....
        /*0064*/ 	.word	0xffffffff


	//   ....[2]....
        /*0068*/ 	.word	0xffffffff


	//   ....[3]....
        /*006c*/ 	.word	0xffffffff


	//   ....[4]....
        /*0070*/ 	.word	0xffffffff


	//   ....[5]....
        /*0074*/ 	.word	0xffffffff


	//   ....[6]....
        /*0078*/ 	.word	0xffffffff


	//   ....[7]....
        /*007c*/ 	.word	0xffffffff


	//   ....[8]....
        /*0080*/ 	.word	0xffffffff


	//   ....[9]....
        /*0084*/ 	.word	0xffffffff


	//   ....[10]....
        /*0088*/ 	.word	0x0500000f


	//   ....[11]....
        /*008c*/ 	.word	0x0500000f


	//   ....[12]....
        /*0090*/ 	.word	0x0500000f


	//   ....[13]....
        /*0094*/ 	.word	0x0500000f


	//   ....[14]....
        /*0098*/ 	.word	0x0500000f


	//   ....[15]....
        /*009c*/ 	.word	0x0500000f


	//   ....[16]....
        /*00a0*/ 	.word	0x0500000f


	//   ....[17]....
        /*00a4*/ 	.word	0x0500000f


	//   ....[18]....
        /*00a8*/ 	.word	0x0500000f


	//   ....[19]....
        /*00ac*/ 	.word	0x0500000f


	//----- nvinfo : EIATTR_COOP_GROUP_INSTR_OFFSETS
	.align		4
.L_4423:
        /*00b0*/ 	.byte	0x04, 0x28
        /*00b2*/ 	.short	(.L_4425 - .L_4424)


	//   ....[0]....
.L_4424:
        /*00b4*/ 	.word	0x00000870


	//   ....[1]....
        /*00b8*/ 	.word	0x000008a0


	//   ....[2]....
        /*00bc*/ 	.word	0x000008c0


	//   ....[3]....
        /*00c0*/ 	.word	0x000008e0


	//   ....[4]....
        /*00c4*/ 	.word	0x00000900


	//   ....[5]....
        /*00c8*/ 	.word	0x000011f0


	//   ....[6]....
        /*00cc*/ 	.word	0x00001210


	//   ....[7]....
        /*00d0*/ 	.word	0x00001230


	//   ....[8]....
        /*00d4*/ 	.word	0x00001250


	//   ....[9]....
        /*00d8*/ 	.word	0x00001270


	//   ....[10]....
        /*00dc*/ 	.word	0x00002560


	//   ....[11]....
        /*00e0*/ 	.word	0x000025e0


	//   ....[12]....
        /*00e4*/ 	.word	0x00002640


	//   ....[13]....
        /*00e8*/ 	.word	0x000026a0


	//   ....[14]....
        /*00ec*/ 	.word	0x00002700


	//   ....[15]....
        /*00f0*/ 	.word	0x00003050


	//   ....[16]....
        /*00f4*/ 	.word	0x000030b0


	//   ....[17]....
        /*00f8*/ 	.word	0x00003110


	//   ....[18]....
        /*00fc*/ 	.word	0x00003170


	//   ....[19]....
        /*0100*/ 	.word	0x000031d0


	//----- nvinfo : EIATTR_VRC_CTA_INIT_COUNT
	.align		4
.L_4425:
        /*0104*/ 	.byte	0x02, 0x4a
	.zero		1
	.zero		1


	//----- nvinfo : EIATTR_SYSCALL_OFFSETS
	.align		4
        /*0108*/ 	.byte	0x04, 0x46
        /*010a*/ 	.short	(.L_4427 - .L_4426)


	//   ....[0]....
.L_4426:
        /*010c*/ 	.word	0x00000170


	//----- nvinfo : EIATTR_EXIT_INSTR_OFFSETS
	.align		4
.L_4427:
        /*0110*/ 	.byte	0x04, 0x1c
        /*0112*/ 	.short	(.L_4429 - .L_4428)


	//   ....[0]....
.L_4428:
        /*0114*/ 	.word	0x00000220


	//   ....[1]....
        /*0118*/ 	.word	0x00002500


	//----- nvinfo : EIATTR_CRS_STACK_SIZE
	.align		4
.L_4429:
        /*011c*/ 	.byte	0x04, 0x1e
        /*011e*/ 	.short	(.L_4431 - .L_4430)
.L_4430:
        /*0120*/ 	.word	0x00000000


	//----- nvinfo : EIATTR_CBANK_PARAM_SIZE
	.align		4
.L_4431:
        /*0124*/ 	.byte	0x03, 0x19
        /*0126*/ 	.short	0x0030


	//----- nvinfo : EIATTR_PARAM_CBANK
	.align		4
        /*0128*/ 	.byte	0x04, 0x0a
        /*012a*/ 	.short	(.L_4433 - .L_4432)
	.align		4
.L_4432:
        /*012c*/ 	.word	index@(.nv.constant0._Z15SoftmaxWarpImplI10DirectLoadIffE11DirectStoreIffEfLi2ELi14ELi32ELi1ELb0EL9Algorithm0EEvT_T0_ll)
        /*0130*/ 	.short	0x0380
        /*0132*/ 	.short	0x0030


	//----- nvinfo : EIATTR_SW_WAR
	.align		4
.L_4433:
        /*0134*/ 	.byte	0x04, 0x36
        /*0136*/ 	.short	(.L_4435 - .L_4434)
.L_4434:
        /*0138*/ 	.word	0x00000008
.L_4435:


//--------------------- .nv.info._Z15SoftmaxWarpImplI10DirectLoadIffE11DirectStoreIffEfLi2ELi12ELi32ELi1ELb1EL9Algorithm0EEvT_T0_ll --------------------------
	.section	.nv.info._Z15SoftmaxWarpImplI10DirectLoadIffE11DirectStoreIffEfLi2ELi12ELi32ELi1ELb1EL9Algorithm0EEvT_T0_ll,"",@"SHT_CUDA_INFO"
	.sectionflags	@""
	.align	4


	//----- nvinfo : EIATTR_CUDA_API_VERSION
	.align		4
        /*0000*/ 	.byte	0x04, 0x37
        /*0002*/ 	.short	(.L_4437 - .L_4436)
.L_4436:
        /*0004*/ 	.word	0x00000082


	//----- nvinfo : EIATTR_KPARAM_INFO
	.align		4
.L_4437:
        /*0008*/ 	.byte	0x04, 0x17
        /*000a*/ 	.short	(.L_4439 - .L_4438)
.L_4438:
        /*000c*/ 	.word	0x00000000
        /*0010*/ 	.short	0x0003
        /*0012*/ 	.short	0x0028
        /*0014*/ 	.byte	0x00, 0xf0, 0x21, 0x00


	//----- nvinfo : EIATTR_KPARAM_INFO
	.align		4
.L_4439:
        /*0018*/ 	.byte	0x04, 0x17
        /*001a*/ 	.short	(.L_4441 - .L_4440)
.L_4440:
        /*001c*/ 	.word	0x00000000
        /*0020*/ 	.short	0x0002
        /*0022*/ 	.short	0x0020
        /*0024*/ 	.byte	0x00, 0xf0, 0x21, 0x00


	//----- nvinfo : EIATTR_KPARAM_INFO
	.align		4
.L_4441:
        /*0028*/ 	.byte	0x04, 0x17
        /*002a*/ 	.short	(.L_4443 - .L_4442)
.L_4442:
        /*002c*/ 	.word	0x00000000
        /*0030*/ 	.short	0x0001
        /*0032*/ 	.short	0x0010
        /*0034*/ 	.byte	0x00, 0xf0, 0x41, 0x00


	//----- nvinfo : EIATTR_KPARAM_INFO
	.align		4
.L_4443:
        /*0038*/ 	.byte	0x04, 0x17
        /*003a*/ 	.short	(.L_4445 - .L_4444)
.L_4444:
        /*003c*/ 	.word	0x00000000
        /*0040*/ 	.short	0x0000
        /*0042*/ 	.short	0x0000
        /*0044*/ 	.byte	0x00, 0xf0, 0x41, 0x00


	//----- nvinfo : EIATTR_SPARSE_MMA_MASK
	.align		4
.L_4445:
        /*0048*/ 	.byte	0x03, 0x50
        /*004a*/ 	.short	0x0000


	//----- nvinfo : EIATTR_MAXREG_COUNT
	.align		4
        /*004c*/ 	.byte	0x03, 0x1b
        /*004e*/ 	.short	0x00ff


	//----- nvinfo : EIATTR_EXTERNS
	.align		4
        /*0050*/ 	.byte	0x04, 0x0f
        /*0052*/ 	.short	(.L_4447 - .L_4446)


	//   ....[0]....
	.align		4
.L_4446:
        /*0054*/ 	.word	index@(__assertfail)


	//----- nvinfo : EIATTR_MERCURY_ISA_VERSION
	.align		4
.L_4447:
        /*0058*/ 	.byte	0x03, 0x5f
        /*005a*/ 	.short	0x0101


	//----- nvinfo : EIATTR_COOP_GROUP_MASK_REGIDS
	.align		4
        /*005c*/ 	.byte	0x04, 0x29
        /*005e*/ 	.short	(.L_4449 - .L_4448)


	//   ....[0]....
.L_4448:
        /*0060*/ 	.word	0xffffffff


	//   ....[1]....
        /*0064*/ 	.word	0xffffffff


	//   ....[2]....
        /*0068*/ 	.word	0xffffffff


	//   ....[3]....
        /*006c*/ 	.word	0xffffffff


	//   ....[4]....
        /*0070*/ 	.word	0xffffffff


	//   ....[5]....
        /*0074*/ 	.word	0xffffffff


	//   ....[6]....
        /*0078*/ 	.word	0xffffffff


	//   ....[7]....
        /*007c*/ 	.word	0xffffffff


	//   ....[8]....
        /*0080*/ 	.word	0xffffffff


	//   ....[9]....
        /*0084*/ 	.word	0xffffffff


	//   ....[10]....
        /*0088*/ 	.word	0x0500000f


	//   ....[11]....
        /*008c*/ 	.word	0x0500000f


	//   ....[12]....
        /*0090*/ 	.word	0x0500000f


	//   ....[13]....
        /*0094*/ 	.word	0x0500000f


	//   ....[14]....
        /*0098*/ 	.word	0x0500000f


	//   ....[15]....
        /*009c*/ 	.word	0x0500000f


	//   ....[16]....
        /*00a0*/ 	.word	0x0500000f


	//   ....[17]....
        /*00a4*/ 	.word	0x0500000f


	//   ....[18]....
        /*00a8*/ 	.word	0x0500000f


	//   ....[19]....
        /*00ac*/ 	.word	0x0500000f


	//----- nvinfo : EIATTR_COOP_GROUP_INSTR_OFFSETS
	.align		4
.L_4449:
        /*00b0*/ 	.byte	0x04, 0x28
        /*00b2*/ 	.short	(.L_4451 - .L_4450)


	//   ....[0]....
.L_4450:
        /*00b4*/ 	.word	0x00000b40


	//   ....[1]....
        /*00b8*/ 	.word	0x00000b70


	//   ....[2]....
        /*00bc*/ 	.word	0x00000b90


	//   ....[3]....
        /*00c0*/ 	.word	0x00000bc0


	//   ....[4]....
        /*00c4*/ 	.word	0x00000be0


	//   ....[5]....
        /*00c8*/ 	.word	0x00001380


	//   ....[6]....
        /*00cc*/ 	.word	0x000013a0


	//   ....[7]....
        /*00d0*/ 	.word	0x000013c0


	//   ....[8]....
        /*00d4*/ 	.word	0x000013e0


	//   ....[9]....
        /*00d8*/ 	.word	0x00001400


	//   ....[10]....
        /*00dc*/ 	.word	0x000027a0


	//   ....[11]....
        /*00e0*/ 	.word	0x00002820


	//   ....[12]....
        /*00e4*/ 	.word	0x00002880


	//   ....[13]....
        /*00e8*/ 	.word	0x000028e0


	//   ....[14]....
        /*00ec*/ 	.word	0x00002940


	//   ....[15]....
        /*00f0*/ 	.word	0x00003150


	//   ....[16]....
        /*00f4*/ 	.word	0x000031b0


	//   ....[17]....
        /*00f8*/ 	.word	0x00003210


	//   ....[18]....
        /*00fc*/ 	.word	0x00003270


	//   ....[19]....
        /*0100*/ 	.word	0x000032d0


	//----- nvinfo : EIATTR_VRC_CTA_INIT_COUNT
	.align		4
.L_4451:
        /*0104*/ 	.byte	0x02, 0x4a
	.zero		1
	.zero		1


	//----- nvinfo : EIATTR_SYSCALL_OFFSETS
	.align		4
        /*0108*/ 	.byte	0x04, 0x46
        /*010a*/ 	.short	(.L_4453 - .L_4452)


	//   ....[0]....
.L_4452:
        /*010c*/ 	.word	0x00000170


	//----- nvinfo : EIATTR_EXIT_INSTR_OFFSETS
	.align		4
.L_4453:
        /*0110*/ 	.byte	0x04, 0x1c
        /*0112*/ 	.short	(.L_4455 - .L_4454)


	//   ....[0]....
.L_4454:
        /*0114*/ 	.word	0x00000220


	//   ....[1]....
        /*0118*/ 	.word	0x00002740


	//----- nvinfo : EIATTR_CRS_STACK_SIZE
	.align		4
.L_4455:
        /*011c*/ 	.byte	0x04, 0x1e
        /*011e*/ 	.short	(.L_4457 - .L_4456)
.L_4456:
        /*0120*/ 	.word	0x00000000


	//----- nvinfo : EIATTR_CBANK_PARAM_SIZE
	.align		4
.L_4457:
        /*0124*/ 	.byte	0x03, 0x19
        /*0126*/ 	.short	0x0030


	//----- nvinfo : EIATTR_PARAM_CBANK
	.align		4
        /*0128*/ 	.byte	0x04, 0x0a
        /*012a*/ 	.short	(.L_4459 - .L_4458)
	.align		4
.L_4458:
        /*012c*/ 	.word	index@(.nv.constant0._Z15SoftmaxWarpImplI10DirectLoadIffE11DirectStoreIffEfLi2ELi12ELi32ELi1ELb1EL9Algorithm0EEvT_T0_ll)
        /*0130*/ 	.short	0x0380
        /*0132*/ 	.short	0x0030


	//----- nvinfo : EIATTR_SW_WAR
	.align		4
.L_4459:
        /*0134*/ 	.byte	0x04, 0x36
        /*0136*/ 	.short	(.L_4461 - .L_4460)
.L_4460:
        /*0138*/ 	.word	0x00000008
.L_4461:


//--------------------- .nv.info._Z15SoftmaxWarpImplI10DirectLoadIffE11DirectStoreIffEfLi2ELi12ELi32ELi1ELb0EL9Algorithm0EEvT_T0_ll --------------------------
	.section	.nv.info._Z15SoftmaxWarpImplI10DirectLoadIffE11DirectStoreIffEfLi2ELi12ELi32ELi1ELb0EL9Algorithm0EEvT_T0_ll,"",@"SHT_CUDA_INFO"
	.sectionflags	@""
	.align	4


	//----- nvinfo : EIATTR_CUDA_API_VERSION
	.align		4
        /*0000*/ 	.byte	0x04, 0x37
        /*0002*/ 	.short	(.L_4463 - .L_4462)
.L_4462:
        /*0004*/ 	.word	0x00000082


	//----- nvinfo : EIATTR_KPARAM_INFO
	.align		4
.L_4463:
        /*0008*/ 	.byte	0x04, 0x17
        /*000a*/ 	.short	(.L_4465 - .L_4464)
.L_4464:
        /*000c*/ 	.word	0x00000000
        /*0010*/ 	.short	0x0003
        /*0012*/ 	.short	0x0028
        /*0014*/ 	.byte	0x00, 0xf0, 0x21, 0x00


	//----- nvinfo : EIATTR_KPARAM_INFO
	.align		4
.L_4465:
        /*0018*/ 	.byte	0x04, 0x17
        /*001a*/ 	.short	(.L_4467 - .L_4466)
.L_4466:
        /*001c*/ 	.word	0x00000000
        /*0020*/ 	.short	0x0002
        /*0022*/ 	.short	0x0020
        /*0024*/ 	.byte	0x00, 0xf0, 0x21, 0x00


	//----- nvinfo : EIATTR_KPARAM_INFO
	.align		4
.L_4467:
        /*0028*/ 	.byte	0x04, 0x17
        /*002a*/ 	.short	(.L_4469 - .L_4468)
.L_4468:
        /*002c*/ 	.word	0x00000000
        /*0030*/ 	.short	0x0001
        /*0032*/ 	.short	0x0010
        /*0034*/ 	.byte	0x00, 0xf0, 0x41, 0x00


	//----- nvinfo : EIATTR_KPARAM_INFO
	.align		4
.L_4469:
        /*0038*/ 	.byte	0x04, 0x17
        /*003a*/ 	.short	(.L_4471 - .L_4470)
.L_4470:
        /*003c*/ 	.word	0x00000000
        /*0040*/ 	.short	0x0000
        /*0042*/ 	.short	0x0000
        /*0044*/ 	.byte	0x00, 0xf0, 0x41, 0x00


	//----- nvinfo : EIATTR_SPARSE_MMA_MASK
	.align		4
.L_4471:
        /*0048*/ 	.byte	0x03, 0x50
        /*004a*/ 	.short	0x0000


	//----- nvinfo : EIATTR_MAXREG_COUNT
	.align		4
        /*004c*/ 	.byte	0x03, 0x1b
        /*004e*/ 	.short	0x00ff


	//----- nvinfo : EIATTR_EXTERNS
	.align		4
        /*0050*/ 	.byte	0x04, 0x0f
        /*0052*/ 	.short	(.L_4473 - .L_4472)


	//   ....[0]....
	.align		4
.L_4472:
        /*0054*/ 	.word	index@(__assertfail)


	//----- nvinfo : EIATTR_MERCURY_ISA_VERSION
	.align		4
.L_4473:
        /*0058*/ 	.byte	0x03, 0x5f
        /*005a*/ 	.short	0x0101


	//----- nvinfo : EIATTR_COOP_GROUP_MASK_REGIDS
	.align		4
        /*005c*/ 	.byte	0x04, 0x29
        /*005e*/ 	.short	(.L_4475 - .L_4474)


	//   ....[0]....
.L_4474:
        /*0060*/ 	.word	0xffffffff


	//   ....[1]....
        /*0064*/ 	.word	0xffffffff


	//   ....[2]....
        /*0068*/ 	.word	0xffffffff


	//   ....[3]....
        /*006c*/ 	.word	0xffffffff


	//   ....[4]....
        /*0070*/ 	.word	0xffffffff


	//   ....[5]....
        /*0074*/ 	.word	0xffffffff


	//   ....[6]....
        /*0078*/ 	.word	0xffffffff


	//   ....[7]....
        /*007c*/ 	.word	0xffffffff


	//   ....[8]....
        /*0080*/ 	.word	0xffffffff


	//   ....[9]....
        /*0084*/ 	.word	0xffffffff


	//   ....[10]....
        /*0088*/ 	.word	0x0500000f


	//   ....[11]....
        /*008c*/ 	.word	0x0500000f


	//   ....[12]....
        /*0090*/ 	.word	0x0500000f


	//   ....[13]....
        /*0094*/ 	.word	0x0500000f


	//   ....[14]....
        /*0098*/ 	.word	0x0500000f


	//   ....[15]....
        /*009c*/ 	.word	0x0500000f


	//   ....[16]....
        /*00a0*/ 	.word	0x0500000f


	//   ....[17]....
        /*00a4*/ 	.word	0x0500000f


	//   ....[18]....
        /*00a8*/ 	.word	0x0500000f


	//   ....[19]....
        /*00ac*/ 	.word	0x0500000f


	//----- nvinfo : EIATTR_COOP_GROUP_INSTR_OFFSETS
	.align		4
.L_4475:
        /*00b0*/ 	.byte	0x04, 0x28
        /*00b2*/ 	.short	(.L_4477 - .L_4476)


	//   ....[0]....
.L_4476:
        /*00b4*/ 	.word	0x000007a0


	//   ....[1]....
        /*00b8*/ 	.word	0x000007e0


	//   ....[2]....
        /*00bc*/ 	.word	0x00000800


	//   ....[3]....
        /*00c0*/ 	.word	0x00000820


	//   ....[4]....
        /*00c4*/ 	.word	0x00000840


	//   ....[5]....
        /*00c8*/ 	.word	0x00000fe0


	//   ....[6]....
        /*00cc*/ 	.word	0x00001000


	//   ....[7]....
        /*00d0*/ 	.word	0x00001020


	//   ....[8]....
        /*00d4*/ 	.word	0x00001040


	//   ....[9]....
        /*00d8*/ 	.word	0x00001060


	//   ....[10]....
        /*00dc*/ 	.word	0x000020e0


	//   ....[11]....
        /*00e0*/ 	.word	0x00002160


	//   ....[12]....
        /*00e4*/ 	.word	0x000021c0


	//   ....[13]....
        /*00e8*/ 	.word	0x00002220


	//   ....[14]....
        /*00ec*/ 	.word	0x00002280


	//   ....[15]....
        /*00f0*/ 	.word	0x00002a90


	//   ....[16]....
        /*00f4*/ 	.word	0x00002af0


	//   ....[17]....
        /*00f8*/ 	.word	0x00002b50


	//   ....[18]....
        /*00fc*/ 	.word	0x00002bb0


	//   ....[19]....
        /*0100*/ 	.word	0x00002c10


	//----- nvinfo : EIATTR_VRC_CTA_INIT_COUNT
	.align		4
.L_4477:
        /*0104*/ 	.byte	0x02, 0x4a
	.zero		1
	.zero		1


	//----- nvinfo : EIATTR_SYSCALL_OFFSETS
	.align		4
        /*0108*/ 	.byte	0x04, 0x46
        /*010a*/ 	.short	(.L_4479 - .L_4478)


	//   ....[0]....
.L_4478:
        /*010c*/ 	.word	0x00000170


	//----- nvinfo : EIATTR_EXIT_INSTR_OFFSETS
	.align		4
.L_4479:
        /*0110*/ 	.byte	0x04, 0x1c
        /*0112*/ 	.short	(.L_4481 - .L_4480)


	//   ....[0]....
.L_4480:
        /*0114*/ 	.word	0x00000220


	//   ....[1]....
        /*0118*/ 	.word	0x00002080


	//----- nvinfo : EIATTR_CRS_STACK_SIZE
	.align		4
.L_4481:
        /*011c*/ 	.byte	0x04, 0x1e
        /*011e*/ 	.short	(.L_4483 - .L_4482)
.L_4482:
        /*0120*/ 	.word	0x00000000


	//----- nvinfo : EIATTR_CBANK_PARAM_SIZE
	.align		4
.L_4483:
        /*0124*/ 	.byte	0x03, 0x19
        /*0126*/ 	.short	0x0030


	//----- nvinfo : EIATTR_PARAM_CBANK
	.align		4
        /*0128*/ 	.byte	0x04, 0x0a
        /*012a*/ 	.short	(.L_4485 - .L_4484)
	.align		4
.L_4484:
        /*012c*/ 	.word	index@(.nv.constant0._Z15SoftmaxWarpImplI10DirectLoadIffE11DirectStoreIffEfLi2ELi12ELi32ELi1ELb0EL9Algorithm0EEvT_T0_ll)
        /*0130*/ 	.short	0x0380
        /*0132*/ 	.short	0x0030


	//----- nvinfo : EIATTR_SW_WAR
	.align		4
.L_4485:
        /*0134*/ 	.byte	0x04, 0x36
        /*0136*/ 	.short	(.L_4487 - .L_4486)
.L_4486:
        /*0138*/ 	.word	0x00000008
.L_4487:


//--------------------- .nv.info._Z15SoftmaxWarpImplI10DirectLoadIffE11DirectStoreIffEfLi2ELi10ELi32ELi1ELb1EL9Algorithm0EEvT_T0_ll --------------------------
	.section	.nv.info._Z15SoftmaxWarpImplI10DirectLoadIffE11DirectStoreIffEfLi2ELi10ELi32ELi1ELb1EL9Algorithm0EEvT_T0_ll,"",@"SHT_CUDA_INFO"
	.sectionflags	@""
	.align	4


	//----- nvinfo : EIATTR_CUDA_API_VERSION
	.align		4
        /*0000*/ 	.byte	0x04, 0x37
        /*0002*/ 	.short	(.L_4489 - .L_4488)
.L_4488:
        /*0004*/ 	.word	0x00000082


	//----- nvinfo : EIATTR_KPARAM_INFO
	.align		4
.L_4489:
        /*0008*/ 	.byte	0x04, 0x17
        /*000a*/ 	.short	(.L_4491 - .L_4490)
.L_4490:
        /*000c*/ 	.word	0x00000000
        /*0010*/ 	.short	0x0003
        /*0012*/ 	.short	0x0028
        /*0014*/ 	.byte	0x00, 0xf0, 0x21, 0x00


	//----- nvinfo : EIATTR_KPARAM_INFO
	.align		4
.L_4491:
        /*0018*/ 	.byte	0x04, 0x17
        /*001a*/ 	.short	(.L_4493 - .L_4492)
.L_4492:
        /*001c*/ 	.word	0x00000000
        /*0020*/ 	.short	0x0002
        /*0022*/ 	.short	0x0020
        /*0024*/ 	.byte	0x00, 0xf0, 0x21, 0x00


	//----- nvinfo : EIATTR_KPARAM_INFO
	.align		4
.L_4493:
        /*0028*/ 	.byte	0x04, 0x17
        /*002a*/ 	.short	(.L_4495 - .L_4494)
.L_4494:
        /*002c*/ 	.word	0x00000000
        /*0030*/ 	.short	0x0001
        /*0032*/ 	.short	0x0010
        /*0034*/ 	.byte	0x00, 0xf0, 0x41, 0x00


	//----- nvinfo : EIATTR_KPARAM_INFO
	.align		4
.L_4495:
        /*0038*/ 	.byte	0x04, 0x17
        /*003a*/ 	.short	(.L_4497 - .L_4496)
.L_4496:
        /*003c*/ 	.word	0x00000000
        /*0040*/ 	.short	0x0000
        /*0042*/ 	.short	0x0000
        /*0044*/ 	.byte	0x00, 0xf0, 0x41, 0x00


	//----- nvinfo : EIATTR_SPARSE_MMA_MASK
	.align		4
.L_4497:
        /*0048*/ 	.byte	0x03, 0x50
        /*004a*/ 	.short	0x0000


	//----- nvinfo : EIATTR_MAXREG_COUNT
	.align		4
        /*004c*/ 	.byte	0x03, 0x1b
        /*004e*/ 	.short	0x00ff


	//----- nvinfo : EIATTR_EXTERNS
	.align		4
        /*0050*/ 	.byte	0x04, 0x0f
        /*0052*/ 	.short	(.L_4499 - .L_4498)


	//   ....[0]....
	.align		4
.L_4498:
        /*0054*/ 	.word	index@(__assertfail)


	//----- nvinfo : EIATTR_MERCURY_ISA_VERSION
	.align		4
.L_4499:
        /*0058*/ 	.byte	0x03, 0x5f
        /*005a*/ 	.short	0x0101


	//----- nvinfo : EIATTR_COOP_GROUP_MASK_REGIDS
	.align		4
        /*005c*/ 	.byte	0x04, 0x29
        /*005e*/ 	.short	(.L_4501 - .L_4500)


	//   ....[0]....
.L_4500:
        /*0060*/ 	.word	0xffffffff


	//   ....[1]....
        /*0064*/ 	.word	0xffffffff


	//   ....[2]....
        /*0068*/ 	.word	0xffffffff


	//   ....[3]....
        /*006c*/ 	.word	0xffffffff


	//   ....[4]....
        /*0070*/ 	.word	0xffffffff


	//   ....[5]....
        /*0074*/ 	.word	0xffffffff


	//   ....[6]....
        /*0078*/ 	.word	0xffffffff


	//   ....[7]....
        /*007c*/ 	.word	0xffffffff


	//   ....[8]....
        /*0080*/ 	.word	0xffffffff


	//   ....[9]....
        /*0084*/ 	.word	0xffffffff


	//   ....[10]....
        /*0088*/ 	.word	0x0500000f


	//   ....[11]....
        /*008c*/ 	.word	0x0500000f


	//   ....[12]....
        /*0090*/ 	.word	0x0500000f


	//   ....[13]....
        /*0094*/ 	.word	0x0500000f


	//   ....[14]....
        /*0098*/ 	.word	0x0500000f


	//   ....[15]....
        /*009c*/ 	.word	0x0500000f


	//   ....[16]....
        /*00a0*/ 	.word	0x0500000f


	//   ....[17]....
        /*00a4*/ 	.word	0x0500000f


	//   ....[18]....
        /*00a8*/ 	.word	0x0500000f


	//   ....[19]....
        /*00ac*/ 	.word	0x0500000f


	//----- nvinfo : EIATTR_COOP_GROUP_INSTR_OFFSETS
	.align		4
.L_4501:
        /*00b0*/ 	.byte	0x04, 0x28
        /*00b2*/ 	.short	(.L_4503 - .L_4502)


	//   ....[0]....
.L_4502:
        /*00b4*/ 	.word	0x000009d0


	//   ....[1]....
        /*00b8*/ 	.word	0x00000a00


	//   ....[2]....
        /*00bc*/ 	.word	0x00000a20


	//   ....[3]....
        /*00c0*/ 	.word	0x00000a40


	//   ....[4]....
        /*00c4*/ 	.word	0x00000a60


	//   ....[5]....
        /*00c8*/ 	.word	0x000010d0


	//   ....[6]....
        /*00cc*/ 	.word	0x000010f0


	//   ....[7]....
        /*00d0*/ 	.word	0x00001110


	//   ....[8]....
        /*00d4*/ 	.word	0x00001130


	//   ....[9]....
        /*00d8*/ 	.word	0x00001150


	//   ....[10]....
        /*00dc*/ 	.word	0x000021c0


	//   ....[11]....
        /*00e0*/ 	.word	0x00002240


	//   ....[12]....
        /*00e4*/ 	.word	0x000022a0


	//   ....[13]....
        /*00e8*/ 	.word	0x00002300


	//   ....[14]....
        /*00ec*/ 	.word	0x00002360


	//   ....[15]....
        /*00f0*/ 	.word	0x00002a30


	//   ....[16]....
        /*00f4*/ 	.word	0x00002a90


	//   ....[17]....
        /*00f8*/ 	.word	0x00002af0


	//   ....[18]....
        /*00fc*/ 	.word	0x00002b50


	//   ....[19]....
        /*0100*/ 	.word	0x00002bb0


	//----- nvinfo : EIATTR_VRC_CTA_INIT_COUNT
	.align		4
.L_4503:
        /*0104*/ 	.byte	0x02, 0x4a
	.zero		1
	.zero		1


	//----- nvinfo : EIATTR_SYSCALL_OFFSETS
	.align		4
        /*0108*/ 	.byte	0x04, 0x46
        /*010a*/ 	.short	(.L_4505 - .L_4504)


	//   ....[0]....
.L_4504:
        /*010c*/ 	.word	0x00000170


	//----- nvinfo : EIATTR_EXIT_INSTR_OFFSETS
	.align		4
.L_4505:
        /*0110*/ 	.byte	0x04, 0x1c
        /*0112*/ 	.short	(.L_4507 - .L_4506)


	//   ....[0]....
.L_4506:
        /*0114*/ 	.word	0x00000220


	//   ....[1]....
        /*0118*/ 	.word	0x00002160


	//----- nvinfo : EIATTR_CRS_STACK_SIZE
	.align		4
.L_4507:
        /*011c*/ 	.byte	0x04, 0x1e
        /*011e*/ 	.short	(.L_4509 - .L_4508)
.L_4508:
        /*0120*/ 	.word	0x00000000


	//----- nvinfo : EIATTR_CBANK_PARAM_SIZE
	.align		4
.L_4509:
        /*0124*/ 	.byte	0x03, 0x19
        /*0126*/ 	.short	0x0030


	//----- nvinfo : EIATTR_PARAM_CBANK
	.align		4
        /*0128*/ 	.byte	0x04, 0x0a
        /*012a*/ 	.short	(.L_4511 - .L_4510)
	.align		4
.L_4510:
        /*012c*/ 	.word	index@(.nv.constant0._Z15SoftmaxWarpImplI10DirectLoadIffE11DirectStoreIffEfLi2ELi10ELi32ELi1ELb1EL9Algorithm0EEvT_T0_ll)
        /*0130*/ 	.short	0x0380
        /*0132*/ 	.short	0x0030


	//----- nvinfo : EIATTR_SW_WAR
	.align		4
.L_4511:
        /*0134*/ 	.byte	0x04, 0x36
        /*0136*/ 	.short	(.L_4513 - .L_4512)
.L_4512:
        /*0138*/ 	.word	0x00000008
.L_4513:


//--------------------- .nv.info._Z15SoftmaxWarpImplI10DirectLoadIffE11DirectStoreIffEfLi2ELi10ELi32ELi1ELb0EL9Algorithm0EEvT_T0_ll --------------------------
	.section	.nv.info._Z15SoftmaxWarpImplI10DirectLoadIffE11DirectStoreIffEfLi2ELi10ELi32ELi1ELb0EL9Algorithm0EEvT_T0_ll,"",@"SHT_CUDA_INFO"
	.sectionflags	@""
	.align	4


	//----- nvinfo : EIATTR_CUDA_API_VERSION
	.align		4
        /*0000*/ 	.byte	0x04, 0x37
        /*0002*/ 	.short	(.L_4515 - .L_4514)
.L_4514:
        /*0004*/ 	.word	0x00000082


	//----- nvinfo : EIATTR_KPARAM_INFO
	.align		4
.L_4515:
        /*0008*/ 	.byte	0x04, 0x17
        /*000a*/ 	.short	(.L_4517 - .L_4516)
.L_4516:
        /*000c*/ 	.word	0x00000000
        /*0010*/ 	.short	0x0003
        /*0012*/ 	.short	0x0028
        /*0014*/ 	.byte	0x00, 0xf0, 0x21, 0x00


	//----- nvinfo : EIATTR_KPARAM_INFO
	.align		4
.L_4517:
        /*0018*/ 	.byte	0x04, 0x17
        /*001a*/ 	.short	(.L_4519 - .L_4518)
.L_4518:
        /*001c*/ 	.word	0x00000000
        /*0020*/ 	.short	0x0002
        /*0022*/ 	.short	0x0020
        /*0024*/ 	.byte	0x00, 0xf0, 0x21, 0x00


	//----- nvinfo : EIATTR_KPARAM_INFO
	.align		4
.L_4519:
        /*0028*/ 	.byte	0x04, 0x17
        /*002a*/ 	.short	(.L_4521 - .L_4520)
.L_4520:
        /*002c*/ 	.word	0x00000000
        /*0030*/ 	.short	0x0001
        /*0032*/ 	.short	0x0010
        /*0034*/ 	.byte	0x00, 0xf0, 0x41, 0x00


	//----- nvinfo : EIATTR_KPARAM_INFO
	.align		4
.L_4521:
        /*0038*/ 	.byte	0x04, 0x17
        /*003a*/ 	.short	(.L_4523 - .L_4522)
.L_4522:
        /*003c*/ 	.word	0x00000000
        /*0040*/ 	.short	0x0000
        /*0042*/ 	.short	0x0000
        /*0044*/ 	.byte	0x00, 0xf0, 0x41, 0x00


	//----- nvinfo : EIATTR_SPARSE_MMA_MASK
	.align		4
.L_4523:
        /*0048*/ 	.byte	0x03, 0x50
        /*004a*/ 	.short	0x0000


	//----- nvinfo : EIATTR_MAXREG_COUNT
	.align		4
        /*004c*/ 	.byte	0x03, 0x1b
        /*004e*/ 	.short	0x00ff


	//----- nvinfo : EIATTR_EXTERNS
	.align		4
        /*0050*/ 	.byte	0x04, 0x0f
        /*0052*/ 	.short	(.L_4525 - .L_4524)


	//   ....[0]....
	.align		4
.L_4524:
        /*0054*/ 	.word	index@(__assertfail)


	//----- nvinfo : EIATTR_MERCURY_ISA_VERSION
	.align		4
.L_4525:
        /*0058*/ 	.byte	0x03, 0x5f
        /*005a*/ 	.short	0x0101


	//----- nvinfo : EIATTR_COOP_GROUP_MASK_REGIDS
	.align		4
        /*005c*/ 	.byte	0x04, 0x29
        /*005e*/ 	.short	(.L_4527 - .L_4526)


	//   ....[0]....
.L_4526:
        /*0060*/ 	.word	0xffffffff


	//   ....[1]....
        /*0064*/ 	.word	0xffffffff


	//   ....[2]....
        /*0068*/ 	.word	0xffffffff


	//   ....[3]....
        /*006c*/ 	.word	0xffffffff


	//   ....[4]....
        /*0070*/ 	.word	0xffffffff


	//   ....[5]....
        /*0074*/ 	.word	0xffffffff


	//   ....[6]....
        /*0078*/ 	.word	0xffffffff


	//   ....[7]....
        /*007c*/ 	.word	0xffffffff


	//   ....[8]....
        /*0080*/ 	.word	0xffffffff


	//   ....[9]....
        /*0084*/ 	.word	0xffffffff


	//   ....[10]....
        /*0088*/ 	.word	0x0500000f


	//   ....[11]....
        /*008c*/ 	.word	0x0500000f


	//   ....[12]....
        /*0090*/ 	.word	0x0500000f


	//   ....[13]....
        /*0094*/ 	.word	0x0500000f


	//   ....[14]....
        /*0098*/ 	.word	0x0500000f


	//   ....[15]....
        /*009c*/ 	.word	0x0500000f


	//   ....[16]....
        /*00a0*/ 	.word	0x0500000f


	//   ....[17]....
        /*00a4*/ 	.word	0x0500000f


	//   ....[18]....
        /*00a8*/ 	.word	0x0500000f


	//   ....[19]....
        /*00ac*/ 	.word	0x0500000f


	//----- nvinfo : EIATTR_COOP_GROUP_INSTR_OFFSETS
	.align		4
.L_4527:
        /*00b0*/ 	.byte	0x04, 0x28
        /*00b2*/ 	.short	(.L_4529 - .L_4528)


	//   ....[0]....
.L_4528:
        /*00b4*/ 	.word	0x000006d0


	//   ....[1]....
        /*00b8*/ 	.word	0x00000700


	//   ....[2]....
        /*00bc*/ 	.word	0x00000720


	//   ....[3]....
        /*00c0*/ 	.word	0x00000740


	//   ....[4]....
        /*00c4*/ 	.word	0x00000760


	//   ....[5]....
        /*00c8*/ 	.word	0x00000dd0


	//   ....[6]....
        /*00cc*/ 	.word	0x00000df0


	//   ....[7]....
        /*00d0*/ 	.word	0x00000e10


	//   ....[8]....
        /*00d4*/ 	.word	0x00000e30


	//   ....[9]....
        /*00d8*/ 	.word	0x00000e50


	//   ....[10]....
        /*00dc*/ 	.word	0x00001bb0


	//   ....[11]....
        /*00e0*/ 	.word	0x00001c30


	//   ....[12]....
        /*00e4*/ 	.word	0x00001c90


	//   ....[13]....
        /*00e8*/ 	.word	0x00001cf0


	//   ....[14]....
        /*00ec*/ 	.word	0x00001d50


	//   ....[15]....
        /*00f0*/ 	.word	0x00002410


	//   ....[16]....
        /*00f4*/ 	.word	0x00002470


	//   ....[17]....
        /*00f8*/ 	.word	0x000024d0


	//   ....[18]....
        /*00fc*/ 	.word	0x00002530


	//   ....[19]....
        /*0100*/ 	.word	0x00002590


	//----- nvinfo : EIATTR_VRC_CTA_INIT_COUNT
	.align		4
.L_4529:
        /*0104*/ 	.byte	0x02, 0x4a
	.zero		1
	.zero		1


	//----- nvinfo : EIATTR_SYSCALL_OFFSETS
	.align		4
        /*0108*/ 	.byte	0x04, 0x46
        /*010a*/ 	.short	(.L_4531 - .L_4530)


	//   ....[0]....
.L_4530:
        /*010c*/ 	.word	0x00000170


	//----- nvinfo : EIATTR_EXIT_INSTR_OFFSETS
	.align		4
.L_4531:
        /*0110*/ 	.byte	0x04, 0x1c
        /*0112*/ 	.short	(.L_4533 - .L_4532)


	//   ....[0]....
.L_4532:
        /*0114*/ 	.word	0x00000220


	//   ....[1]....
        /*0118*/ 	.word	0x00001b50


	//----- nvinfo : EIATTR_CRS_STACK_SIZE
	.align		4
.L_4533:
        /*011c*/ 	.byte	0x04, 0x1e
        /*011e*/ 	.short	(.L_4535 - .L_4534)
.L_4534:
        /*0120*/ 	.word	0x00000000


	//----- nvinfo : EIATTR_CBANK_PARAM_SIZE
	.align		4
.L_4535:
        /*0124*/ 	.byte	0x03, 0x19
        /*0126*/ 	.short	0x0030


	//----- nvinfo : EIATTR_PARAM_CBANK
	.align		4
        /*0128*/ 	.byte	0x04, 0x0a
        /*012a*/ 	.short	(.L_4537 - .L_4536)
	.align		4
.L_4536:
        /*012c*/ 	.word	index@(.nv.constant0._Z15SoftmaxWarpImplI10DirectLoadIffE11DirectStoreIffEfLi2ELi10ELi32ELi1ELb0EL9Algorithm0EEvT_T0_ll)
        /*0130*/ 	.short	0x0380
        /*0132*/ 	.short	0x0030


	//----- nvinfo : EIATTR_SW_WAR
	.align		4
.L_4537:
        /*0134*/ 	.byte	0x04, 0x36
        /*0136*/ 	.short	(.L_4539 - .L_4538)
.L_4538:
        /*0138*/ 	.word	0x00000008
.L_4539:


//--------------------- .nv.info._Z15SoftmaxWarpImplI10DirectLoadIffE11DirectStoreIffEfLi2ELi8ELi32ELi1ELb1EL9Algorithm0EEvT_T0_ll --------------------------
	.section	.nv.info._Z15SoftmaxWarpImplI10DirectLoadIffE11DirectStoreIffEfLi2ELi8ELi32ELi1ELb1EL9Algorithm0EEvT_T0_ll,"",@"SHT_CUDA_INFO"
	.sectionflags	@""
	.align	4


	//----- nvinfo : EIATTR_CUDA_API_VERSION
	.align		4
        /*0000*/ 	.byte	0x04, 0x37
        /*0002*/ 	.short	(.L_4541 - .L_4540)
.L_4540:
        /*0004*/ 	.word	0x00000082


	//----- nvinfo : EIATTR_KPARAM_INFO
	.align		4
.L_4541:
        /*0008*/ 	.byte	0x04, 0x17
        /*000a*/ 	.short	(.L_4543 - .L_4542)
.L_4542:
        /*000c*/ 	.word	0x00000000
        /*0010*/ 	.short	0x0003
        /*0012*/ 	.short	0x0028
        /*0014*/ 	.byte	0x00, 0xf0, 0x21, 0x00


	//----- nvinfo : EIATTR_KPARAM_INFO
	.align		4
.L_4543:
        /*0018*/ 	.byte	0x04, 0x17
        /*001a*/ 	.short	(.L_4545 - .L_4544)
.L_4544:
        /*001c*/ 	.word	0x00000000
        /*0020*/ 	.short	0x0002
        /*0022*/ 	.short	0x0020
        /*0024*/ 	.byte	0x00, 0xf0, 0x21, 0x00


	//----- nvinfo : EIATTR_KPARAM_INFO
	.align		4
.L_4545:
        /*0028*/ 	.byte	0x04, 0x17
        /*002a*/ 	.short	(.L_4547 - .L_4546)
.L_4546:
        /*002c*/ 	.word	0x00000000
        /*0030*/ 	.short	0x0001
        /*0032*/ 	.short	0x0010
        /*0034*/ 	.byte	0x00, 0xf0, 0x41, 0x00


	//----- nvinfo : EIATTR_KPARAM_INFO
	.align		4
.L_4547:
        /*0038*/ 	.byte	0x04, 0x17
        /*003a*/ 	.short	(.L_4549 - .L_4548)
.L_4548:
        /*003c*/ 	.word	0x00000000
        /*0040*/ 	.short	0x0000
        /*0042*/ 	.short	0x0000
        /*0044*/ 	.byte	0x00, 0xf0, 0x41, 0x00


	//----- nvinfo : EIATTR_SPARSE_MMA_MASK
	.align		4
.L_4549:
        /*0048*/ 	.byte	0x03, 0x50
        /*004a*/ 	.short	0x0000


	//----- nvinfo : EIATTR_MAXREG_COUNT
	.align		4
        /*004c*/ 	.byte	0x03, 0x1b
        /*004e*/ 	.short	0x00ff


	//----- nvinfo : EIATTR_EXTERNS
	.align		4
        /*0050*/ 	.byte	0x04, 0x0f
        /*0052*/ 	.short	(.L_4551 - .L_4550)


	//   ....[0]....
	.align		4
.L_4550:
        /*0054*/ 	.word	index@(__assertfail)


	//----- nvinfo : EIATTR_MERCURY_ISA_VERSION
	.align		4
.L_4551:
        /*0058*/ 	.byte	0x03, 0x5f
        /*005a*/ 	.short	0x0101


	//----- nvinfo : EIATTR_COOP_GROUP_MASK_REGIDS
	.align		4
        /*005c*/ 	.byte	0x04, 0x29
        /*005e*/ 	.short	(.L_4553 - .L_4552)


	//   ....[0]....
.L_4552:
        /*0060*/ 	.word	0xffffffff


	//   ....[1]....
        /*0064*/ 	.word	0xffffffff


	//   ....[2]....
        /*0068*/ 	.word	0xffffffff


	//   ....[3]....
        /*006c*/ 	.word	0xffffffff


	//   ....[4]....
        /*0070*/ 	.word	0xffffffff


	//   ....[5]....
        /*0074*/ 	.word	0xffffffff


	//   ....[6]....
        /*0078*/ 	.word	0xffffffff


	//   ....[7]....
        /*007c*/ 	.word	0xffffffff


	//   ....[8]....
        /*0080*/ 	.word	0xffffffff


	//   ....[9]....
        /*0084*/ 	.word	0xffffffff


	//   ....[10]....
        /*0088*/ 	.word	0x0500000f


	//   ....[11]....
        /*008c*/ 	.word	0x0500000f


	//   ....[12]....
        /*0090*/ 	.word	0x0500000f


	//   ....[13]....
        /*0094*/ 	.word	0x0500000f


	//   ....[14]....
        /*0098*/ 	.word	0x0500000f


	//   ....[15]....
        /*009c*/ 	.word	0x0500000f


	//   ....[16]....
        /*00a0*/ 	.word	0x0500000f


	//   ....[17]....
        /*00a4*/ 	.word	0x0500000f


	//   ....[18]....
        /*00a8*/ 	.word	0x0500000f


	//   ....[19]....
        /*00ac*/ 	.word	0x0500000f


	//----- nvinfo : EIATTR_COOP_GROUP_INSTR_OFFSETS
	.align		4
.L_4553:
        /*00b0*/ 	.byte	0x04, 0x28
        /*00b2*/ 	.short	(.L_4555 - .L_4554)


	//   ....[0]....
.L_4554:
        /*00b4*/ 	.word	0x00000860


	//   ....[1]....
        /*00b8*/ 	.word	0x00000890


	//   ....[2]....
        /*00bc*/ 	.word	0x000008b0


	//   ....[3]....
        /*00c0*/ 	.word	0x000008d0


	//   ....[4]....
        /*00c4*/ 	.word	0x000008f0


	//   ....[5]....
        /*00c8*/ 	.word	0x00000e20


	//   ....[6]....
        /*00cc*/ 	.word	0x00000e40


	//   ....[7]....
        /*00d0*/ 	.word	0x00000e60


	//   ....[8]....
        /*00d4*/ 	.word	0x00000e80


	//   ....[9]....
        /*00d8*/ 	.word	0x00000ea0


	//   ....[10]....
        /*00dc*/ 	.word	0x00001b70


	//   ....[11]....
        /*00e0*/ 	.word	0x00001bf0


	//   ....[12]....
        /*00e4*/ 	.word	0x00001c50


	//   ....[13]....
        /*00e8*/ 	.word	0x00001cb0


	//   ....[14]....
        /*00ec*/ 	.word	0x00001d10


	//   ....[15]....
        /*00f0*/ 	.word	0x000022a0


	//   ....[16]....
        /*00f4*/ 	.word	0x00002300


	//   ....[17]....
        /*00f8*/ 	.word	0x00002360


	//   ....[18]....
        /*00fc*/ 	.word	0x000023c0


	//   ....[19]....
        /*0100*/ 	.word	0x00002420


	//----- nvinfo : EIATTR_VRC_CTA_INIT_COUNT
	.align		4
.L_4555:
        /*0104*/ 	.byte	0x02, 0x4a
	.zero		1
	.zero		1


	//----- nvinfo : EIATTR_SYSCALL_OFFSETS
	.align		4
        /*0108*/ 	.byte	0x04, 0x46
        /*010a*/ 	.short	(.L_4557 - .L_4556)


	//   ....[0]....
.L_4556:
        /*010c*/ 	.word	0x00000170


	//----- nvinfo : EIATTR_EXIT_INSTR_OFFSETS
	.align		4
.L_4557:
        /*0110*/ 	.byte	0x04, 0x1c
        /*0112*/ 	.short	(.L_4559 - .L_4558)


	//   ....[0]....
.L_4558:
        /*0114*/ 	.word	0x00000220


	//   ....[1]....
        /*0118*/ 	.word	0x00001b10


	//----- nvinfo : EIATTR_CRS_STACK_SIZE
	.align		4
.L_4559:
        /*011c*/ 	.byte	0x04, 0x1e
        /*011e*/ 	.short	(.L_4561 - .L_4560)
.L_4560:
        /*0120*/ 	.word	0x00000000


	//----- nvinfo : EIATTR_CBANK_PARAM_SIZE
	.align		4
.L_4561:
        /*0124*/ 	.byte	0x03, 0x19
        /*0126*/ 	.short	0x0030


	//----- nvinfo : EIATTR_PARAM_CBANK
	.align		4
        /*0128*/ 	.byte	0x04, 0x0a
        /*012a*/ 	.short	(.L_4563 - .L_4562)
	.align		4
.L_4562:
        /*012c*/ 	.word	index@(.nv.constant0._Z15SoftmaxWarpImplI10DirectLoadIffE11DirectStoreIffEfLi2ELi8ELi32ELi1ELb1EL9Algorithm0EEvT_T0_ll)
        /*0130*/ 	.short	0x0380
        /*0132*/ 	.short	0x0030


	//----- nvinfo : EIATTR_SW_WAR
	.align		4
.L_4563:
        /*0134*/ 	.byte	0x04, 0x36
        /*0136*/ 	.short	(.L_4565 - .L_4564)
.L_4564:
        /*0138*/ 	.word	0x00000008
.L_4565:


//--------------------- .nv.info._Z15SoftmaxWarpImplI10DirectLoadIffE11DirectStoreIffEfLi2ELi8ELi32ELi1ELb0EL9Algorithm0EEvT_T0_ll --------------------------
	.section	.nv.info._Z15SoftmaxWarpImplI10DirectLoadIffE11DirectStoreIffEfLi2ELi8ELi32ELi1ELb0EL9Algorithm0EEvT_T0_ll,"",@"SHT_CUDA_INFO"
	.sectionflags	@""
	.align	4


	//----- nvinfo : EIATTR_CUDA_API_VERSION
	.align		4
        /*0000*/ 	.byte	0x04, 0x37
        /*0002*/ 	.short	(.L_4567 - .L_4566)
.L_4566:
        /*0004*/ 	.word	0x00000082


	//----- nvinfo : EIATTR_KPARAM_INFO
	.align		4
.L_4567:
        /*0008*/ 	.byte	0x04, 0x17
        /*000a*/ 	.short	(.L_4569 - .L_4568)
.L_4568:
        /*000c*/ 	.word	0x00000000
        /*0010*/ 	.short	0x0003
        /*0012*/ 	.short	0x0028
        /*0014*/ 	.byte	0x00, 0xf0, 0x21, 0x00


	//----- nvinfo : EIATTR_KPARAM_INFO
	.align		4
.L_4569:
        /*0018*/ 	.byte	0x04, 0x17
        /*001a*/ 	.short	(.L_4571 - .L_4570)
.L_4570:
        /*001c*/ 	.word	0x00000000
        /*0020*/ 	.short	0x0002
        /*0022*/ 	.short	0x0020
        /*0024*/ 	.byte	0x00, 0xf0, 0x21, 0x00


	//----- nvinfo : EIATTR_KPARAM_INFO
	.align		4
.L_4571:
        /*0028*/ 	.byte	0x04, 0x17
        /*002a*/ 	.short	(.L_4573 - .L_4572)
.L_4572:
        /*002c*/ 	.word	0x00000000
        /*0030*/ 	.short	0x0001
        /*0032*/ 	.short	0x0010
        /*0034*/ 	.byte	0x00, 0xf0, 0x41, 0x00


	//----- nvinfo : EIATTR_KPARAM_INFO
	.align		4
.L_4573:
        /*0038*/ 	.byte	0x04, 0x17
        /*003a*/ 	.short	(.L_4575 - .L_4574)
.L_4574:
        /*003c*/ 	.word	0x00000000
        /*0040*/ 	.short	0x0000
        /*0042*/ 	.short	0x0000
        /*0044*/ 	.byte	0x00, 0xf0, 0x41, 0x00


	//----- nvinfo : EIATTR_SPARSE_MMA_MASK
	.align		4
.L_4575:
        /*0048*/ 	.byte	0x03, 0x50
        /*004a*/ 	.short	0x0000


	//----- nvinfo : EIATTR_MAXREG_COUNT
	.align		4
        /*004c*/ 	.byte	0x03, 0x1b
        /*004e*/ 	.short	0x00ff


	//----- nvinfo : EIATTR_EXTERNS
	.align		4
        /*0050*/ 	.byte	0x04, 0x0f
        /*0052*/ 	.short	(.L_4577 - .L_4576)


	//   ....[0]....
	.align		4
.L_4576:
        /*0054*/ 	.word	index@(__assertfail)


	//----- nvinfo : EIATTR_MERCURY_ISA_VERSION
	.align		4
.L_4577:
        /*0058*/ 	.byte	0x03, 0x5f
        /*005a*/ 	.short	0x0101


	//----- nvinfo : EIATTR_COOP_GROUP_MASK_REGIDS
	.align		4
        /*005c*/ 	.byte	0x04, 0x29
        /*005e*/ 	.short	(.L_4579 - .L_4578)


	//   ....[0]....
.L_4578:
        /*0060*/ 	.word	0xffffffff


	//   ....[1]....
        /*0064*/ 	.word	0xffffffff


	//   ....[2]....
        /*0068*/ 	.word	0xffffffff


	//   ....[3]....
        /*006c*/ 	.word	0xffffffff


	//   ....[4]....
        /*0070*/ 	.word	0xffffffff


	//   ....[5]....
        /*0074*/ 	.word	0xffffffff


	//   ....[6]....
        /*0078*/ 	.word	0xffffffff


	//   ....[7]....
        /*007c*/ 	.word	0xffffffff


	//   ....[8]....
        /*0080*/ 	.word	0xffffffff


	//   ....[9]....
        /*0084*/ 	.word	0xffffffff


	//   ....[10]....
        /*0088*/ 	.word	0x0500000f


	//   ....[11]....
        /*008c*/ 	.word	0x0500000f


	//   ....[12]....
        /*0090*/ 	.word	0x0500000f


	//   ....[13]....
        /*0094*/ 	.word	0x0500000f


	//   ....[14]....
        /*0098*/ 	.word	0x0500000f


	//   ....[15]....
        /*009c*/ 	.word	0x0500000f


	//   ....[16]....
        /*00a0*/ 	.word	0x0500000f


	//   ....[17]....
        /*00a4*/ 	.word	0x0500000f


	//   ....[18]....
        /*00a8*/ 	.word	0x0500000f


	//   ....[19]....
        /*00ac*/ 	.word	0x0500000f


	//----- nvinfo : EIATTR_COOP_GROUP_INSTR_OFFSETS
	.align		4
.L_4579:
        /*00b0*/ 	.byte	0x04, 0x28
        /*00b2*/ 	.short	(.L_4581 - .L_4580)


	//   ....[0]....
.L_4580:
        /*00b4*/ 	.word	0x000005f0


	//   ....[1]....
        /*00b8*/ 	.word	0x00000620


	//   ....[2]....
        /*00bc*/ 	.word	0x00000640


	//   ....[3]....
        /*00c0*/ 	.word	0x00000660


	//   ....[4]....
        /*00c4*/ 	.word	0x00000680


	//   ....[5]....
        /*00c8*/ 	.word	0x00000bb0


	//   ....[6]....
        /*00cc*/ 	.word	0x00000bd0


	//   ....[7]....
        /*00d0*/ 	.word	0x00000bf0


	//   ....[8]....
        /*00d4*/ 	.word	0x00000c10


	//   ....[9]....
        /*00d8*/ 	.word	0x00000c30


	//   ....[10]....
        /*00dc*/ 	.word	0x00001720


	//   ....[11]....
        /*00e0*/ 	.word	0x000017a0


	//   ....[12]....
        /*00e4*/ 	.word	0x00001800


	//   ....[13]....
        /*00e8*/ 	.word	0x00001860


	//   ....[14]....
        /*00ec*/ 	.word	0x000018d0


	//   ....[15]....
        /*00f0*/ 	.word	0x00001e50


	//   ....[16]....
        /*00f4*/ 	.word	0x00001eb0


	//   ....[17]....
        /*00f8*/ 	.word	0x00001f10


	//   ....[18]....
        /*00fc*/ 	.word	0x00001f70


	//   ....[19]....
        /*0100*/ 	.word	0x00001fd0


	//----- nvinfo : EIATTR_VRC_CTA_INIT_COUNT
	.align		4
.L_4581:
        /*0104*/ 	.byte	0x02, 0x4a
	.zero		1
	.zero		1


	//----- nvinfo : EIATTR_SYSCALL_OFFSETS
	.align		4
        /*0108*/ 	.byte	0x04, 0x46
        /*010a*/ 	.short	(.L_4583 - .L_4582)


	//   ....[0]....
.L_4582:
        /*010c*/ 	.word	0x00000170


	//----- nvinfo : EIATTR_EXIT_INSTR_OFFSETS
	.align		4
.L_4583:
        /*0110*/ 	.byte	0x04, 0x1c
        /*0112*/ 	.short	(.L_4585 - .L_4584)


	//   ....[0]....
.L_4584:
        /*0114*/ 	.word	0x00000220


	//   ....[1]....
        /*0118*/ 	.word	0x000016c0


	//----- nvinfo : EIATTR_CRS_STACK_SIZE
	.align		4
.L_4585:
        /*011c*/ 	.byte	0x04, 0x1e
        /*011e*/ 	.short	(.L_4587 - .L_4586)
.L_4586:
        /*0120*/ 	.word	0x00000000


	//----- nvinfo : EIATTR_CBANK_PARAM_SIZE
	.align		4
.L_4587:
        /*0124*/ 	.byte	0x03, 0x19
        /*0126*/ 	.short	0x0030


	//----- nvinfo : EIATTR_PARAM_CBANK
	.align		4
        /*0128*/ 	.byte	0x04, 0x0a
        /*012a*/ 	.short	(.L_4589 - .L_4588)
	.align		4
.L_4588:
        /*012c*/ 	.word	index@(.nv.constant0._Z15SoftmaxWarpImplI10DirectLoadIffE11DirectStoreIffEfLi2ELi8ELi32ELi1ELb0EL9Algorithm0EEvT_T0_ll)
        /*0130*/ 	.short	0x0380
        /*0132*/ 	.short	0x0030


	//----- nvinfo : EIATTR_SW_WAR
	.align		4
.L_4589:
        /*0134*/ 	.byte	0x04, 0x36
        /*0136*/ 	.short	(.L_4591 - .L_4590)
.L_4590:
        /*0138*/ 	.word	0x00000008
.L_4591:


//--------------------- .nv.info._Z15SoftmaxWarpImplI10DirectLoadIffE11DirectStoreIffEfLi2ELi6ELi32ELi1ELb1EL9Algorithm0EEvT_T0_ll --------------------------
	.section	.nv.info._Z15SoftmaxWarpImplI10DirectLoadIffE11DirectStoreIffEfLi2ELi6ELi32ELi1ELb1EL9Algorithm0EEvT_T0_ll,"",@"SHT_CUDA_INFO"
	.sectionflags	@""
	.align	4


	//----- nvinfo : EIATTR_CUDA_API_VERSION
	.align		4
        /*0000*/ 	.byte	0x04, 0x37
        /*0002*/ 	.short	(.L_4593 - .L_4592)
.L_4592:
        /*0004*/ 	.word	0x00000082


	//----- nvinfo : EIATTR_KPARAM_INFO
	.align		4
.L_4593:
        /*0008*/ 	.byte	0x04, 0x17
        /*000a*/ 	.short	(.L_4595 - .L_4594)
.L_4594:
        /*000c*/ 	.word	0x00000000
        /*0010*/ 	.short	0x0003
        /*0012*/ 	.short	0x0028
        /*0014*/ 	.byte	0x00, 0xf0, 0x21, 0x00


	//----- nvinfo : EIATTR_KPARAM_INFO
	.align		4
.L_4595:
        /*0018*/ 	.byte	0x04, 0x17
        /*001a*/ 	.short	(.L_4597 - .L_4596)
.L_4596:
        /*001c*/ 	.word	0x00000000
        /*0020*/ 	.short	0x0002
        /*0022*/ 	.short	0x0020
        /*0024*/ 	.byte	0x00, 0xf0, 0x21, 0x00


	//----- nvinfo : EIATTR_KPARAM_INFO
	.align		4
.L_4597:
        /*0028*/ 	.byte	0x04, 0x17
        /*002a*/ 	.short	(.L_4599 - .L_4598)
.L_4598:
        /*002c*/ 	.word	0x00000000
        /*0030*/ 	.short	0x0001
        /*0032*/ 	.short	0x0010
        /*0034*/ 	.byte	0x00, 0xf0, 0x41, 0x00


	//----- nvinfo : EIATTR_KPARAM_INFO
	.align		4
.L_4599:
        /*0038*/ 	.byte	0x04, 0x17
        /*003a*/ 	.short	(.L_4601 - .L_4600)
.L_4600:
        /*003c*/ 	.word	0x00000000
        /*0040*/ 	.short	0x0000
        /*0042*/ 	.short	0x0000
        /*0044*/ 	.byte	0x00, 0xf0, 0x41, 0x00


	//----- nvinfo : EIATTR_SPARSE_MMA_MASK
	.align		4
.L_4601:
        /*0048*/ 	.byte	0x03, 0x50
        /*004a*/ 	.short	0x0000


	//----- nvinfo : EIATTR_MAXREG_COUNT
	.align		4
        /*004c*/ 	.byte	0x03, 0x1b
        /*004e*/ 	.short	0x00ff


	//----- nvinfo : EIATTR_EXTERNS
	.align		4
        /*0050*/ 	.byte	0x04, 0x0f
        /*0052*/ 	.short	(.L_4603 - .L_4602)


	//   ....[0]....
	.align		4
.L_4602:
        /*0054*/ 	.word	index@(__assertfail)


	//----- nvinfo : EIATTR_MERCURY_ISA_VERSION
	.align		4
.L_4603:
        /*0058*/ 	.byte	0x03, 0x5f
        /*005a*/ 	.short	0x0101


	//----- nvinfo : EIATTR_COOP_GROUP_MASK_REGIDS
	.align		4
        /*005c*/ 	.byte	0x04, 0x29
        /*005e*/ 	.short	(.L_4605 - .L_4604)


	//   ....[0]....
.L_4604:
        /*0060*/ 	.word	0xffffffff


	//   ....[1]....
        /*0064*/ 	.word	0xffffffff


	//   ....[2]....
        /*0068*/ 	.word	0xffffffff


	//   ....[3]....
        /*006c*/ 	.word	0xffffffff


	//   ....[4]....
        /*0070*/ 	.word	0xffffffff


	//   ....[5]....
        /*0074*/ 	.word	0xffffffff


	//   ....[6]....
        /*0078*/ 	.word	0xffffffff


	//   ....[7]....
        /*007c*/ 	.word	0xffffffff


	//   ....[8]....
        /*0080*/ 	.word	0xffffffff


	//   ....[9]....
        /*0084*/ 	.word	0xffffffff


	//   ....[10]....
        /*0088*/ 	.word	0x0500000f


	//   ....[11]....
        /*008c*/ 	.word	0x0500000f


	//   ....[12]....
        /*0090*/ 	.word	0x0500000f


	//   ....[13]....
        /*0094*/ 	.word	0x0500000f


	//   ....[14]....
        /*0098*/ 	.word	0x0500000f


	//   ....[15]....
        /*009c*/ 	.word	0x0500000f


	//   ....[16]....
        /*00a0*/ 	.word	0x0500000f


	//   ....[17]....
        /*00a4*/ 	.word	0x0500000f


	//   ....[18]....
        /*00a8*/ 	.word	0x0500000f


	//   ....[19]....
        /*00ac*/ 	.word	0x0500000f


	//----- nvinfo : EIATTR_COOP_GROUP_INSTR_OFFSETS
	.align		4
.L_4605:
        /*00b0*/ 	.byte	0x04, 0x28
        /*00b2*/ 	.short	(.L_4607 - .L_4606)


	//   ....[0]....
.L_4606:
        /*00b4*/ 	.word	0x000006f0


	//   ....[1]....
        /*00b8*/ 	.word	0x00000730


	//   ....[2]....
        /*00bc*/ 	.word	0x00000750


	//   ....[3]....
        /*00c0*/ 	.word	0x00000770


	//   ....[4]....
        /*00c4*/ 	.word	0x00000790


	//   ....[5]....
        /*00c8*/ 	.word	0x00000b70


	//   ....[6]....
        /*00cc*/ 	.word	0x00000b90


	//   ....[7]....
        /*00d0*/ 	.word	0x00000bb0


	//   ....[8]....
        /*00d4*/ 	.word	0x00000bd0


	//   ....[9]....
        /*00d8*/ 	.word	0x00000bf0


	//   ....[10]....
        /*00dc*/ 	.word	0x00001620


	//   ....[11]....
        /*00e0*/ 	.word	0x000016a0


	//   ....[12]....
        /*00e4*/ 	.word	0x00001700


	//   ....[13]....
        /*00e8*/ 	.word	0x00001770


	//   ....[14]....
        /*00ec*/ 	.word	0x000017d0


	//   ....[15]....
        /*00f0*/ 	.word	0x00001c10


	//   ....[16]....
        /*00f4*/ 	.word	0x00001c70


	//   ....[17]....
        /*00f8*/ 	.word	0x00001cd0


	//   ....[18]....
        /*00fc*/ 	.word	0x00001d30


	//   ....[19]....
        /*0100*/ 	.word	0x00001d90


	//----- nvinfo : EIATTR_VRC_CTA_INIT_COUNT
	.align		4
.L_4607:
        /*0104*/ 	.byte	0x02, 0x4a
	.zero		1
	.zero		1


	//----- nvinfo : EIATTR_SYSCALL_OFFSETS
	.align		4
        /*0108*/ 	.byte	0x04, 0x46
        /*010a*/ 	.short	(.L_4609 - .L_4608)


	//   ....[0]....
.L_4608:
        /*010c*/ 	.word	0x00000170


	//----- nvinfo : EIATTR_EXIT_INSTR_OFFSETS
	.align		4
.L_4609:
        /*0110*/ 	.byte	0x04, 0x1c
        /*0112*/ 	.short	(.L_4611 - .L_4610)


	//   ....[0]....
.L_4610:
        /*0114*/ 	.word	0x00000220


	//   ....[1]....
        /*0118*/ 	.word	0x000015c0


	//----- nvinfo : EIATTR_CRS_STACK_SIZE
	.align		4
.L_4611:
        /*011c*/ 	.byte	0x04, 0x1e
        /*011e*/ 	.short	(.L_4613 - .L_4612)
.L_4612:
        /*0120*/ 	.word	0x00000000


	//----- nvinfo : EIATTR_CBANK_PARAM_SIZE
	.align		4
.L_4613:
        /*0124*/ 	.byte	0x03, 0x19
        /*0126*/ 	.short	0x0030


	//----- nvinfo : EIATTR_PARAM_CBANK
	.align		4
        /*0128*/ 	.byte	0x04, 0x0a
        /*012a*/ 	.short	(.L_4615 - .L_4614)
	.align		4
.L_4614:
        /*012c*/ 	.word	index@(.nv.constant0._Z15SoftmaxWarpImplI10DirectLoadIffE11DirectStoreIffEfLi2ELi6ELi32ELi1ELb1EL9Algorithm0EEvT_T0_ll)
        /*0130*/ 	.short	0x0380
        /*0132*/ 	.short	0x0030


	//----- nvinfo : EIATTR_SW_WAR
	.align		4
.L_4615:
        /*0134*/ 	.byte	0x04, 0x36
        /*0136*/ 	.short	(.L_4617 - .L_4616)
.L_4616:
        /*0138*/ 	.word	0x00000008
.L_4617:


//--------------------- .nv.info._Z15SoftmaxWarpImplI10DirectLoadIffE11DirectStoreIffEfLi2ELi6ELi32ELi1ELb0EL9Algorithm0EEvT_T0_ll --------------------------
	.section	.nv.info._Z15SoftmaxWarpImplI10DirectLoadIffE11DirectStoreIffEfLi2ELi6ELi32ELi1ELb0EL9Algorithm0EEvT_T0_ll,"",@"SHT_CUDA_INFO"
	.sectionflags	@""
	.align	4


	//----- nvinfo : EIATTR_CUDA_API_VERSION
	.align		4
        /*0000*/ 	.byte	0x04, 0x37
        /*0002*/ 	.short	(.L_4619 - .L_4618)
.L_4618:
        /*0004*/ 	.word	0x00000082


	//----- nvinfo : EIATTR_KPARAM_INFO
	.align		4
.L_4619:
        /*0008*/ 	.byte	0x04, 0x17
        /*000a*/ 	.short	(.L_4621 - .L_4620)
.L_4620:
        /*000c*/ 	.word	0x00000000
        /*0010*/ 	.short	0x0003
        /*0012*/ 	.short	0x0028
        /*0014*/ 	.byte	0x00, 0xf0, 0x21, 0x00


	//----- nvinfo : EIATTR_KPARAM_INFO
	.align		4
.L_4621:
        /*0018*/ 	.byte	0x04, 0x17
        /*001a*/ 	.short	(.L_4623 - .L_4622)
.L_4622:
        /*001c*/ 	.word	0x00000000
        /*0020*/ 	.short	0x0002
        /*0022*/ 	.short	0x0020
        /*0024*/ 	.byte	0x00, 0xf0, 0x21, 0x00


	//----- nvinfo : EIATTR_KPARAM_INFO
	.align		4
.L_4623:
        /*0028*/ 	.byte	0x04, 0x17
        /*002a*/ 	.short	(.L_4625 - .L_4624)
.L_4624:
        /*002c*/ 	.word	0x00000000
        /*0030*/ 	.short	0x0001
        /*0032*/ 	.short	0x0010
        /*0034*/ 	.byte	0x00, 0xf0, 0x41, 0x00


	//----- nvinfo : EIATTR_KPARAM_INFO
	.align		4
.L_4625:
        /*0038*/ 	.byte	0x04, 0x17
        /*003a*/ 	.short	(.L_4627 - .L_4626)
.L_4626:
        /*003c*/ 	.word	0x00000000
        /*0040*/ 	.short	0x0000
        /*0042*/ 	.short	0x0000
        /*0044*/ 	.byte	0x00, 0xf0, 0x41, 0x00


	//----- nvinfo : EIATTR_SPARSE_MMA_MASK
	.align		4
.L_4627:
        /*0048*/ 	.byte	0x03, 0x50
        /*004a*/ 	.short	0x0000


	//----- nvinfo : EIATTR_MAXREG_COUNT
	.align		4
        /*004c*/ 	.byte	0x03, 0x1b
        /*004e*/ 	.short	0x00ff


	//----- nvinfo : EIATTR_EXTERNS
	.align		4
        /*0050*/ 	.byte	0x04, 0x0f
        /*0052*/ 	.short	(.L_4629 - .L_4628)


	//   ....[0]....
	.align		4
.L_4628:
        /*0054*/ 	.word	index@(__assertfail)


	//----- nvinfo : EIATTR_MERCURY_ISA_VERSION
	.align		4
.L_4629:
        /*0058*/ 	.byte	0x03, 0x5f
        /*005a*/ 	.short	0x0101


	//----- nvinfo : EIATTR_COOP_GROUP_MASK_REGIDS
	.align		4
        /*005c*/ 	.byte	0x04, 0x29
        /*005e*/ 	.short	(.L_4631 - .L_4630)


	//   ....[0]....
.L_4630:
        /*0060*/ 	.word	0xffffffff


	//   ....[1]....
        /*0064*/ 	.word	0xffffffff


	//   ....[2]....
        /*0068*/ 	.word	0xffffffff


	//   ....[3]....
        /*006c*/ 	.word	0xffffffff


	//   ....[4]....
        /*0070*/ 	.word	0xffffffff


	//   ....[5]....
        /*0074*/ 	.word	0xffffffff


	//   ....[6]....
        /*0078*/ 	.word	0xffffffff


	//   ....[7]....
        /*007c*/ 	.word	0xffffffff


	//   ....[8]....
        /*0080*/ 	.word	0xffffffff


	//   ....[9]....
        /*0084*/ 	.word	0xffffffff


	//   ....[10]....
        /*0088*/ 	.word	0x0500000f


	//   ....[11]....
        /*008c*/ 	.word	0x0500000f


	//   ....[12]....
        /*0090*/ 	.word	0x0500000f


	//   ....[13]....
        /*0094*/ 	.word	0x0500000f


	//   ....[14]....
        /*0098*/ 	.word	0x0500000f


	//   ....[15]....
        /*009c*/ 	.word	0x0500000f


	//   ....[16]....
        /*00a0*/ 	.word	0x0500000f


	//   ....[17]....
        /*00a4*/ 	.word	0x0500000f


	//   ....[18]....
        /*00a8*/ 	.word	0x0500000f


	//   ....[19]....
        /*00ac*/ 	.word	0x0500000f


	//----- nvinfo : EIATTR_COOP_GROUP_INSTR_OFFSETS
	.align		4
.L_4631:
        /*00b0*/ 	.byte	0x04, 0x28
        /*00b2*/ 	.short	(.L_4633 - .L_4632)


	//   ....[0]....
.L_4632:
        /*00b4*/ 	.word	0x00000530


	//   ....[1]....
        /*00b8*/ 	.word	0x00000560


	//   ....[2]....
        /*00bc*/ 	.word	0x00000580


	//   ....[3]....
        /*00c0*/ 	.word	0x000005a0


	//   ....[4]....
        /*00c4*/ 	.word	0x000005c0


	//   ....[5]....
        /*00c8*/ 	.word	0x000009b0


	//   ....[6]....
        /*00cc*/ 	.word	0x000009d0


	//   ....[7]....
        /*00d0*/ 	.word	0x000009f0


	//   ....[8]....
        /*00d4*/ 	.word	0x00000a10


	//   ....[9]....
        /*00d8*/ 	.word	0x00000a30


	//   ....[10]....
        /*00dc*/ 	.word	0x00001310


	//   ....[11]....
        /*00e0*/ 	.word	0x00001390


	//   ....[12]....
        /*00e4*/ 	.word	0x000013f0


	//   ....[13]....
        /*00e8*/ 	.word	0x00001450


	//   ....[14]....
        /*00ec*/ 	.word	0x000014c0


	//   ....[15]....
        /*00f0*/ 	.word	0x00001900


	//   ....[16]....
        /*00f4*/ 	.word	0x00001960


	//   ....[17]....
        /*00f8*/ 	.word	0x000019c0


	//   ....[18]....
        /*00fc*/ 	.word	0x00001a20


	//   ....[19]....
        /*0100*/ 	.word	0x00001a80


	//----- nvinfo : EIATTR_VRC_CTA_INIT_COUNT
	.align		4
.L_4633:
        /*0104*/ 	.byte	0x02, 0x4a
	.zero		1
	.zero		1


	//----- nvinfo : EIATTR_SYSCALL_OFFSETS
	.align		4
        /*0108*/ 	.byte	0x04, 0x46
        /*010a*/ 	.short	(.L_4635 - .L_4634)


	//   ....[0]....
.L_4634:
        /*010c*/ 	.word	0x00000170


	//----- nvinfo : EIATTR_EXIT_INSTR_OFFSETS
	.align		4
.L_4635:
        /*0110*/ 	.byte	0x04, 0x1c
        /*0112*/ 	.short	(.L_4637 - .L_4636)


	//   ....[0]....
.L_4636:
        /*0114*/ 	.word	0x00000220


	//   ....[1]....
        /*0118*/ 	.word	0x000012b0


	//----- nvinfo : EIATTR_CRS_STACK_SIZE
	.align		4
.L_4637:
        /*011c*/ 	.byte	0x04, 0x1e
        /*011e*/ 	.short	(.L_4639 - .L_4638)
.L_4638:
        /*0120*/ 	.word	0x00000000


	//----- nvinfo : EIATTR_CBANK_PARAM_SIZE
	.align		4
.L_4639:
        /*0124*/ 	.byte	0x03, 0x19
        /*0126*/ 	.short	0x0030


	//----- nvinfo : EIATTR_PARAM_CBANK
	.align		4
        /*0128*/ 	.byte	0x04, 0x0a
        /*012a*/ 	.short	(.L_4641 - .L_4640)
	.align		4
.L_4640:
        /*012c*/ 	.word	index@(.nv.constant0._Z15SoftmaxWarpImplI10DirectLoadIffE11DirectStoreIffEfLi2ELi6ELi32ELi1ELb0EL9Algorithm0EEvT_T0_ll)
        /*0130*/ 	.short	0x0380
        /*0132*/ 	.short	0x0030


	//----- nvinfo : EIATTR_SW_WAR
	.align		4
.L_4641:
        /*0134*/ 	.byte	0x04, 0x36
        /*0136*/ 	.short	(.L_4643 - .L_4642)
.L_4642:
        /*0138*/ 	.word	0x00000008
.L_4643:


//--------------------- .nv.info._Z15SoftmaxWarpImplI10DirectLoadIffE11DirectStoreIffEfLi2ELi4ELi32ELi1ELb1EL9Algorithm0EEvT_T0_ll --------------------------
	.section	.nv.info._Z15SoftmaxWarpImplI10DirectLoadIffE11DirectStoreIffEfLi2ELi4ELi32ELi1ELb1EL9Algorithm0EEvT_T0_ll,"",@"SHT_CUDA_INFO"
	.sectionflags	@""
	.align	4


	//----- nvinfo : EIATTR_CUDA_API_VERSION
	.align		4
        /*0000*/ 	.byte	0x04, 0x37
        /*0002*/ 	.short	(.L_4645 - .L_4644)
.L_4644:
        /*0004*/ 	.word	0x00000082


	//----- nvinfo : EIATTR_KPARAM_INFO
	.align		4
.L_4645:
        /*0008*/ 	.byte	0x04, 0x17
        /*000a*/ 	.short	(.L_4647 - .L_4646)
.L_4646:
        /*000c*/ 	.word	0x00000000
        /*0010*/ 	.short	0x0003
        /*0012*/ 	.short	0x0028
        /*0014*/ 	.byte	0x00, 0xf0, 0x21, 0x00


	//----- nvinfo : EIATTR_KPARAM_INFO
	.align		4
.L_4647:
        /*0018*/ 	.byte	0x04, 0x17
        /*001a*/ 	.short	(.L_4649 - .L_4648)
.L_4648:
        /*001c*/ 	.word	0x00000000
        /*0020*/ 	.short	0x0002
        /*0022*/ 	.short	0x0020
        /*0024*/ 	.byte	0x00, 0xf0, 0x21, 0x00


	//----- nvinfo : EIATTR_KPARAM_INFO
	.align		4
.L_4649:
        /*0028*/ 	.byte	0x04, 0x17
        /*002a*/ 	.short	(.L_4651 - .L_4650)
.L_4650:
        /*002c*/ 	.word	0x00000000
        /*0030*/ 	.short	0x0001
        /*0032*/ 	.short	0x0010
        /*0034*/ 	.byte	0x00, 0xf0, 0x41, 0x00


	//----- nvinfo : EIATTR_KPARAM_INFO
	.align		4
.L_4651:
        /*0038*/ 	.byte	0x04, 0x17
        /*003a*/ 	.short	(.L_4653 - .L_4652)
.L_4652:
        /*003c*/ 	.word	0x00000000
        /*0040*/ 	.short	0x0000
        /*0042*/ 	.short	0x0000
        /*0044*/ 	.byte	0x00, 0xf0, 0x41, 0x00


	//----- nvinfo : EIATTR_SPARSE_MMA_MASK
	.align		4
.L_4653:
        /*0048*/ 	.byte	0x03, 0x50
        /*004a*/ 	.short	0x0000


	//----- nvinfo : EIATTR_MAXREG_COUNT
	.align		4
        /*004c*/ 	.byte	0x03, 0x1b
        /*004e*/ 	.short	0x00ff


	//----- nvinfo : EIATTR_EXTERNS
	.align		4
        /*0050*/ 	.byte	0x04, 0x0f
        /*0052*/ 	.short	(.L_4655 - .L_4654)


	//   ....[0]....
	.align		4
.L_4654:
        /*0054*/ 	.word	index@(__assertfail)


	//----- nvinfo : EIATTR_MERCURY_ISA_VERSION
	.align		4
.L_4655:
        /*0058*/ 	.byte	0x03, 0x5f
        /*005a*/ 	.short	0x0101


	//----- nvinfo : EIATTR_COOP_GROUP_MASK_REGIDS
	.align		4
        /*005c*/ 	.byte	0x04, 0x29
        /*005e*/ 	.short	(.L_4657 - .L_4656)


	//   ....[0]....
.L_4656:
        /*0060*/ 	.word	0xffffffff


	//   ....[1]....
        /*0064*/ 	.word	0xffffffff


	//   ....[2]....
        /*0068*/ 	.word	0xffffffff


	//   ....[3]....
        /*006c*/ 	.word	0xffffffff


	//   ....[4]....
        /*0070*/ 	.word	0xffffffff


	//   ....[5]....
        /*0074*/ 	.word	0xffffffff


	//   ....[6]....
        /*0078*/ 	.word	0xffffffff


	//   ....[7]....
        /*007c*/ 	.word	0xffffffff


	//   ....[8]....
        /*0080*/ 	.word	0xffffffff


	//   ....[9]....
        /*0084*/ 	.word	0xffffffff


	//   ....[10]....
        /*0088*/ 	.word	0x0500000f


	//   ....[11]....
        /*008c*/ 	.word	0x0500000f


	//   ....[12]....
        /*0090*/ 	.word	0x0500000f


	//   ....[13]....
        /*0094*/ 	.word	0x0500000f


	//   ....[14]....
        /*0098*/ 	.word	0x0500000f


	//   ....[15]....
        /*009c*/ 	.word	0x0500000f


	//   ....[16]....
        /*00a0*/ 	.word	0x0500000f


	//   ....[17]....
        /*00a4*/ 	.word	0x0500000f


	//   ....[18]....
        /*00a8*/ 	.word	0x0500000f


	//   ....[19]....
        /*00ac*/ 	.word	0x0500000f


	//----- nvinfo : EIATTR_COOP_GROUP_INSTR_OFFSETS
	.align		4
.L_4657:
        /*00b0*/ 	.byte	0x04, 0x28
        /*00b2*/ 	.short	(.L_4659 - .L_4658)


	//   ....[0]....
.L_4658:
        /*00b4*/ 	.word	0x00000570


	//   ....[1]....
        /*00b8*/ 	.word	0x000005a0


	//   ....[2]....
        /*00bc*/ 	.word	0x000005c0


	//   ....[3]....
        /*00c0*/ 	.word	0x000005e0


	//   ....[4]....
        /*00c4*/ 	.word	0x00000600


	//   ....[5]....
        /*00c8*/ 	.word	0x000008b0


	//   ....[6]....
        /*00cc*/ 	.word	0x000008d0


	//   ....[7]....
        /*00d0*/ 	.word	0x000008f0


	//   ....[8]....
        /*00d4*/ 	.word	0x00000910


	//   ....[9]....
        /*00d8*/ 	.word	0x00000930


	//   ....[10]....
        /*00dc*/ 	.word	0x00000fe0


	//   ....[11]....
        /*00e0*/ 	.word	0x00001060


	//   ....[12]....
        /*00e4*/ 	.word	0x000010c0


	//   ....[13]....
        /*00e8*/ 	.word	0x00001120


	//   ....[14]....
        /*00ec*/ 	.word	0x00001190


	//   ....[15]....
        /*00f0*/ 	.word	0x00001480


	//   ....[16]....
        /*00f4*/ 	.word	0x000014e0


	//   ....[17]....
        /*00f8*/ 	.word	0x00001540


	//   ....[18]....
        /*00fc*/ 	.word	0x000015a0


	//   ....[19]....
        /*0100*/ 	.word	0x00001600


	//----- nvinfo : EIATTR_VRC_CTA_INIT_COUNT
	.align		4
.L_4659:
        /*0104*/ 	.byte	0x02, 0x4a
	.zero		1
	.zero		1


	//----- nvinfo : EIATTR_SYSCALL_OFFSETS
	.align		4
        /*0108*/ 	.byte	0x04, 0x46
        /*010a*/ 	.short	(.L_4661 - .L_4660)


	//   ....[0]....
.L_4660:
        /*010c*/ 	.word	0x00000170


	//----- nvinfo : EIATTR_EXIT_INSTR_OFFSETS
	.align		4
.L_4661:
        /*0110*/ 	.byte	0x04, 0x1c
        /*0112*/ 	.short	(.L_4663 - .L_4662)


	//   ....[0]....
.L_4662:
        /*0114*/ 	.word	0x00000220


	//   ....[1]....
        /*0118*/ 	.word	0x00000f80


	//----- nvinfo : EIATTR_CRS_STACK_SIZE
	.align		4
.L_4663:
        /*011c*/ 	.byte	0x04, 0x1e
        /*011e*/ 	.short	(.L_4665 - .L_4664)
.L_4664:
        /*0120*/ 	.word	0x00000000


	//----- nvinfo : EIATTR_CBANK_PARAM_SIZE
	.align		4
.L_4665:
        /*0124*/ 	.byte	0x03, 0x19
        /*0126*/ 	.short	0x0030


	//----- nvinfo : EIATTR_PARAM_CBANK
	.align		4
        /*0128*/ 	.byte	0x04, 0x0a
        /*012a*/ 	.short	(.L_4667 - .L_4666)
	.align		4
.L_4666:
        /*012c*/ 	.word	index@(.nv.constant0._Z15SoftmaxWarpImplI10DirectLoadIffE11DirectStoreIffEfLi2ELi4ELi32ELi1ELb1EL9Algorithm0EEvT_T0_ll)
        /*0130*/ 	.short	0x0380
        /*0132*/ 	.short	0x0030


	//----- nvinfo : EIATTR_SW_WAR
	.align		4
.L_4667:
        /*0134*/ 	.byte	0x04, 0x36
        /*0136*/ 	.short	(.L_4669 - .L_4668)
.L_4668:
        /*0138*/ 	.word	0x00000008
.L_4669:


//--------------------- .nv.info._Z15SoftmaxWarpImplI10DirectLoadIffE11DirectStoreIffEfLi2ELi4ELi32ELi1ELb0EL9Algorithm0EEvT_T0_ll --------------------------
	.section	.nv.info._Z15SoftmaxWarpImplI10DirectLoadIffE11DirectStoreIffEfLi2ELi4ELi32ELi1ELb0EL9Algorithm0EEvT_T0_ll,"",@"SHT_CUDA_INFO"
	.sectionflags	@""
	.align	4


	//----- nvinfo : EIATTR_CUDA_API_VERSION
	.align		4
        /*0000*/ 	.byte	0x04, 0x37
        /*0002*/ 	.short	(.L_4671 - .L_4670)
.L_4670:
        /*0004*/ 	.word	0x00000082


	//----- nvinfo : EIATTR_KPARAM_INFO
	.align		4
.L_4671:
        /*0008*/ 	.byte	0x04, 0x17
        /*000a*/ 	.short	(.L_4673 - .L_4672)
.L_4672:
        /*000c*/ 	.word	0x00000000
        /*0010*/ 	.short	0x0003
        /*0012*/ 	.short	0x0028
        /*0014*/ 	.byte	0x00, 0xf0, 0x21, 0x00


	//----- nvinfo : EIATTR_KPARAM_INFO
	.align		4
.L_4673:
        /*0018*/ 	.byte	0x04, 0x17
        /*001a*/ 	.short	(.L_4675 - .L_4674)
.L_4674:
        /*001c*/ 	.word	0x00000000
        /*0020*/ 	.short	0x0002
        /*0022*/ 	.short	0x0020
        /*0024*/ 	.byte	0x00, 0xf0, 0x21, 0x00


	//----- nvinfo : EIATTR_KPARAM_INFO
	.align		4
.L_4675:
        /*0028*/ 	.byte	0x04, 0x17
        /*002a*/ 	.short	(.L_4677 - .L_4676)
.L_4676:
        /*002c*/ 	.word	0x00000000
        /*0030*/ 	.short	0x0001
        /*0032*/ 	.short	0x0010
        /*0034*/ 	.byte	0x00, 0xf0, 0x41, 0x00


	//----- nvinfo : EIATTR_KPARAM_INFO
	.align		4
.L_4677:
        /*0038*/ 	.byte	0x04, 0x17
        /*003a*/ 	.short	(.L_4679 - .L_4678)
.L_4678:
        /*003c*/ 	.word	0x00000000
        /*0040*/ 	.short	0x0000
        /*0042*/ 	.short	0x0000
        /*0044*/ 	.byte	0x00, 0xf0, 0x41, 0x00


	//----- nvinfo : EIATTR_SPARSE_MMA_MASK
	.align		4
.L_4679:
        /*0048*/ 	.byte	0x03, 0x50
        /*004a*/ 	.short	0x0000


	//----- nvinfo : EIATTR_MAXREG_COUNT
	.align		4
        /*004c*/ 	.byte	0x03, 0x1b
        /*004e*/ 	.short	0x00ff


	//----- nvinfo : EIATTR_EXTERNS
	.align		4
        /*0050*/ 	.byte	0x04, 0x0f
        /*0052*/ 	.short	(.L_4681 - .L_4680)


	//   ....[0]....
	.align		4
.L_4680:
        /*0054*/ 	.word	index@(__assertfail)


	//----- nvinfo : EIATTR_MERCURY_ISA_VERSION
	.align		4
.L_4681:
        /*0058*/ 	.byte	0x03, 0x5f
        /*005a*/ 	.short	0x0101


	//----- nvinfo : EIATTR_COOP_GROUP_MASK_REGIDS
	.align		4
        /*005c*/ 	.byte	0x04, 0x29
        /*005e*/ 	.short	(.L_4683 - .L_4682)


	//   ....[0]....
.L_4682:
        /*0060*/ 	.word	0xffffffff


	//   ....[1]....
        /*0064*/ 	.word	0xffffffff


	//   ....[2]....
        /*0068*/ 	.word	0xffffffff


	//   ....[3]....
        /*006c*/ 	.word	0xffffffff


	//   ....[4]....
        /*0070*/ 	.word	0xffffffff


	//   ....[5]....
        /*0074*/ 	.word	0xffffffff


	//   ....[6]....
        /*0078*/ 	.word	0xffffffff


	//   ....[7]....
        /*007c*/ 	.word	0xffffffff


	//   ....[8]....
        /*0080*/ 	.word	0xffffffff


	//   ....[9]....
        /*0084*/ 	.word	0xffffffff


	//   ....[10]....
        /*0088*/ 	.word	0x0500000f


	//   ....[11]....
        /*008c*/ 	.word	0x0500000f


	//   ....[12]....
        /*0090*/ 	.word	0x0500000f


	//   ....[13]....
        /*0094*/ 	.word	0x0500000f


	//   ....[14]....
        /*0098*/ 	.word	0x0500000f


	//   ....[15]....
        /*009c*/ 	.word	0x0500000f


	//   ....[16]....
        /*00a0*/ 	.word	0x0500000f


	//   ....[17]....
        /*00a4*/ 	.word	0x0500000f


	//   ....[18]....
        /*00a8*/ 	.word	0x0500000f


	//   ....[19]....
        /*00ac*/ 	.word	0x0500000f


	//----- nvinfo : EIATTR_COOP_GROUP_INSTR_OFFSETS
	.align		4
.L_4683:
        /*00b0*/ 	.byte	0x04, 0x28
        /*00b2*/ 	.short	(.L_4685 - .L_4684)


	//   ....[0]....
.L_4684:
        /*00b4*/ 	.word	0x00000450


	//   ....[1]....
        /*00b8*/ 	.word	0x00000490


	//   ....[2]....
        /*00bc*/ 	.word	0x000004b0


	//   ....[3]....
        /*00c0*/ 	.word	0x000004d0


	//   ....[4]....
        /*00c4*/ 	.word	0x000004f0


	//   ....[5]....
        /*00c8*/ 	.word	0x00000790


	//   ....[6]....
        /*00cc*/ 	.word	0x000007b0


	//   ....[7]....
        /*00d0*/ 	.word	0x000007d0


	//   ....[8]....
        /*00d4*/ 	.word	0x000007f0


	//   ....[9]....
        /*00d8*/ 	.word	0x00000810


	//   ....[10]....
        /*00dc*/ 	.word	0x00000e00


	//   ....[11]....
        /*00e0*/ 	.word	0x00000e90


	//   ....[12]....
        /*00e4*/ 	.word	0x00000ef0


	//   ....[13]....
        /*00e8*/ 	.word	0x00000f50


	//   ....[14]....
        /*00ec*/ 	.word	0x00000fb0


	//   ....[15]....
        /*00f0*/ 	.word	0x000012b0


	//   ....[16]....
        /*00f4*/ 	.word	0x00001310


	//   ....[17]....
        /*00f8*/ 	.word	0x00001370


	//   ....[18]....
        /*00fc*/ 	.word	0x000013d0


	//   ....[19]....
        /*0100*/ 	.word	0x00001430


	//----- nvinfo : EIATTR_VRC_CTA_INIT_COUNT
	.align		4
.L_4685:
        /*0104*/ 	.byte	0x02, 0x4a
	.zero		1
	.zero		1


	//----- nvinfo : EIATTR_SYSCALL_OFFSETS
	.align		4
        /*0108*/ 	.byte	0x04, 0x46
        /*010a*/ 	.short	(.L_4687 - .L_4686)


	//   ....[0]....
.L_4686:
        /*010c*/ 	.word	0x00000170


	//----- nvinfo : EIATTR_EXIT_INSTR_OFFSETS
	.align		4
.L_4687:
        /*0110*/ 	.byte	0x04, 0x1c
        /*0112*/ 	.short	(.L_4689 - .L_4688)


	//   ....[0]....
.L_4688:
        /*0114*/ 	.word	0x00000220


	//   ....[1]....
        /*0118*/ 	.word	0x00000da0


	//----- nvinfo : EIATTR_CRS_STACK_SIZE
	.align		4
.L_4689:
        /*011c*/ 	.byte	0x04, 0x1e
        /*011e*/ 	.short	(.L_4691 - .L_4690)
.L_4690:
        /*0120*/ 	.word	0x00000000


	//----- nvinfo : EIATTR_CBANK_PARAM_SIZE
	.align		4
.L_4691:
        /*0124*/ 	.byte	0x03, 0x19
        /*0126*/ 	.short	0x0030


	//----- nvinfo : EIATTR_PARAM_CBANK
	.align		4
        /*0128*/ 	.byte	0x04, 0x0a
        /*012a*/ 	.short	(.L_4693 - .L_4692)
	.align		4
.L_4692:
        /*012c*/ 	.word	index@(.nv.constant0._Z15SoftmaxWarpImplI10DirectLoadIffE11DirectStoreIffEfLi2ELi4ELi32ELi1ELb0EL9Algorithm0EEvT_T0_ll)
        /*0130*/ 	.short	0x0380
        /*0132*/ 	.short	0x0030


	//----- nvinfo : EIATTR_SW_WAR
	.align		4
.L_4693:
        /*0134*/ 	.byte	0x04, 0x36
        /*0136*/ 	.short	(.L_4695 - .L_4694)
.L_4694:
        /*0138*/ 	.word	0x00000008
.L_4695:


//--------------------- .nv.info._Z15SoftmaxWarpImplI10DirectLoadIffE11DirectStoreIffEfLi2ELi2ELi32ELi1ELb1EL9Algorithm0EEvT_T0_ll --------------------------
	.section	.nv.info._Z15SoftmaxWarpImplI10DirectLoadIffE11DirectStoreIffEfLi2ELi2ELi32ELi1ELb1EL9Algorithm0EEvT_T0_ll,"",@"SHT_CUDA_INFO"
	.sectionflags	@""
	.align	4


	//----- nvinfo : EIATTR_CUDA_API_VERSION
	.align		4
        /*0000*/ 	.byte	0x04, 0x37
        /*0002*/ 	.short	(.L_4697 - .L_4696)
.L_4696:
        /*0004*/ 	.word	0x00000082


	//----- nvinfo : EIATTR_KPARAM_INFO
	.align		4
.L_4697:
        /*0008*/ 	.byte	0x04, 0x17
        /*000a*/ 	.short	(.L_4699 - .L_4698)
.L_4698:
        /*000c*/ 	.word	0x00000000
        /*0010*/ 	.short	0x0003
        /*0012*/ 	.short	0x0028
        /*0014*/ 	.byte	0x00, 0xf0, 0x21, 0x00


	//----- nvinfo : EIATTR_KPARAM_INFO
	.align		4
.L_4699:
        /*0018*/ 	.byte	0x04, 0x17
        /*001a*/ 	.short	(.L_4701 - .L_4700)
.L_4700:
        /*001c*/ 	.word	0x00000000
        /*0020*/ 	.short	0x0002
        /*0022*/ 	.short	0x0020
        /*0024*/ 	.byte	0x00, 0xf0, 0x21, 0x00


	//----- nvinfo : EIATTR_KPARAM_INFO
	.align		4
.L_4701:
        /*0028*/ 	.byte	0x04, 0x17
        /*002a*/ 	.short	(.L_4703 - .L_4702)
.L_4702:
        /*002c*/ 	.word	0x00000000
        /*0030*/ 	.short	0x0001
        /*0032*/ 	.short	0x0010
        /*0034*/ 	.byte	0x00, 0xf0, 0x41, 0x00


	//----- nvinfo : EIATTR_KPARAM_INFO
	.align		4
.L_4703:
        /*0038*/ 	.byte	0x04, 0x17
        /*003a*/ 	.short	(.L_4705 - .L_4704)
.L_4704:
        /*003c*/ 	.word	0x00000000
        /*0040*/ 	.short	0x0000
        /*0042*/ 	.short	0x0000
        /*0044*/ 	.byte	0x00, 0xf0, 0x41, 0x00


	//----- nvinfo : EIATTR_SPARSE_MMA_MASK
	.align		4
.L_4705:
        /*0048*/ 	.byte	0x03, 0x50
        /*004a*/ 	.short	0x0000


	//----- nvinfo : EIATTR_MAXREG_COUNT
	.align		4
        /*004c*/ 	.byte	0x03, 0x1b
        /*004e*/ 	.short	0x00ff


	//----- nvinfo : EIATTR_EXTERNS
	.align		4
        /*0050*/ 	.byte	0x04, 0x0f
        /*0052*/ 	.short	(.L_4707 - .L_4706)


	//   ....[0]....
	.align		4
.L_4706:
        /*0054*/ 	.word	index@(__assertfail)


	//----- nvinfo : EIATTR_MERCURY_ISA_VERSION
	.align		4
.L_4707:
        /*0058*/ 	.byte	0x03, 0x5f
        /*005a*/ 	.short	0x0101


	//----- nvinfo : EIATTR_COOP_GROUP_MASK_REGIDS
	.align		4
        /*005c*/ 	.byte	0x04, 0x29
        /*005e*/ 	.short	(.L_4709 - .L_4708)


	//   ....[0]....
.L_4708:
        /*0060*/ 	.word	0xffffffff


	//   ....[1]....
        /*0064*/ 	.word	0xffffffff


	//   ....[2]....
        /*0068*/ 	.word	0xffffffff


	//   ....[3]....
        /*006c*/ 	.word	0xffffffff


	//   ....[4]....
        /*0070*/ 	.word	0xffffffff


	//   ....[5]....
        /*0074*/ 	.word	0xffffffff


	//   ....[6]....
        /*0078*/ 	.word	0xffffffff


	//   ....[7]....
        /*007c*/ 	.word	0xffffffff


	//   ....[8]....
        /*0080*/ 	.word	0xffffffff


	//   ....[9]....
        /*0084*/ 	.word	0xffffffff


	//   ....[10]....
        /*0088*/ 	.word	0x0500000f


	//   ....[11]....
        /*008c*/ 	.word	0x0500000f


	//   ....[12]....
        /*0090*/ 	.word	0x0500000f


	//   ....[13]....
        /*0094*/ 	.word	0x0500000f


	//   ....[14]....
        /*0098*/ 	.word	0x0500000f


	//   ....[15]....
        /*009c*/ 	.word	0x0500000f


	//   ....[16]....
        /*00a0*/ 	.word	0x0500000f


	//   ....[17]....
        /*00a4*/ 	.word	0x0500000f


	//   ....[18]....
        /*00a8*/ 	.word	0x0500000f


	//   ....[19]....
        /*00ac*/ 	.word	0x0500000f


	//----- nvinfo : EIATTR_COOP_GROUP_INSTR_OFFSETS
	.align		4
.L_4709:
        /*00b0*/ 	.byte	0x04, 0x28
        /*00b2*/ 	.short	(.L_4711 - .L_4710)


	//   ....[0]....
.L_4710:
        /*00b4*/ 	.word	0x00000400


	//   ....[1]....
        /*00b8*/ 	.word	0x00000440


	//   ....[2]....
        /*00bc*/ 	.word	0x00000460


	//   ....[3]....
        /*00c0*/ 	.word	0x00000480


	//   ....[4]....
        /*00c4*/ 	.word	0x000004a0


	//   ....[5]....
        /*00c8*/ 	.word	0x00000600


	//   ....[6]....
        /*00cc*/ 	.word	0x00000620


	//   ....[7]....
        /*00d0*/ 	.word	0x00000640


	//   ....[8]....
        /*00d4*/ 	.word	0x00000660


	//   ....[9]....
        /*00d8*/ 	.word	0x00000680


	//   ....[10]....
        /*00dc*/ 	.word	0x00000a30


	//   ....[11]....
        /*00e0*/ 	.word	0x00000ad0


	//   ....[12]....
        /*00e4*/ 	.word	0x00000b30


	//   ....[13]....
        /*00e8*/ 	.word	0x00000b90


	//   ....[14]....
        /*00ec*/ 	.word	0x00000bf0


	//   ....[15]....
        /*00f0*/ 	.word	0x00000d80


	//   ....[16]....
        /*00f4*/ 	.word	0x00000de0


	//   ....[17]....
        /*00f8*/ 	.word	0x00000e40


	//   ....[18]....
        /*00fc*/ 	.word	0x00000ea0


	//   ....[19]....
        /*0100*/ 	.word	0x00000f00


	//----- nvinfo : EIATTR_VRC_CTA_INIT_COUNT
	.align		4
.L_4711:
        /*0104*/ 	.byte	0x02, 0x4a
	.zero		1
	.zero		1


	//----- nvinfo : EIATTR_SYSCALL_OFFSETS
	.align		4
        /*0108*/ 	.byte	0x04, 0x46
        /*010a*/ 	.short	(.L_4713 - .L_4712)


	//   ....[0]....
.L_4712:
        /*010c*/ 	.word	0x00000170


	//----- nvinfo : EIATTR_EXIT_INSTR_OFFSETS
	.align		4
.L_4713:
        /*0110*/ 	.byte	0x04, 0x1c
        /*0112*/ 	.short	(.L_4715 - .L_4714)


	//   ....[0]....
.L_4714:
        /*0114*/ 	.word	0x00000220


	//   ....[1]....
        /*0118*/ 	.word	0x000009d0


	//----- nvinfo : EIATTR_CRS_STACK_SIZE
	.align		4
.L_4715:
        /*011c*/ 	.byte	0x04, 0x1e
        /*011e*/ 	.short	(.L_4717 - .L_4716)
.L_4716:
        /*0120*/ 	.word	0x00000000


	//----- nvinfo : EIATTR_CBANK_PARAM_SIZE
	.align		4
.L_4717:
        /*0124*/ 	.byte	0x03, 0x19
        /*0126*/ 	.short	0x0030


	//----- nvinfo : EIATTR_PARAM_CBANK
	.align		4
        /*0128*/ 	.byte	0x04, 0x0a
        /*012a*/ 	.short	(.L_4719 - .L_4718)
	.align		4
.L_4718:
        /*012c*/ 	.word	index@(.nv.constant0._Z15SoftmaxWarpImplI10DirectLoadIffE11DirectStoreIffEfLi2ELi2ELi32ELi1ELb1EL9Algorithm0EEvT_T0_ll)
        /*0130*/ 	.short	0x0380
        /*0132*/ 	.short	0x0030


	//----- nvinfo : EIATTR_SW_WAR
	.align		4
.L_4719:
        /*0134*/ 	.byte	0x04, 0x36
        /*0136*/ 	.short	(.L_4721 - .L_4720)
.L_4720:
        /*0138*/ 	.word	0x00000008
.L_4721:


//--------------------- .nv.info._Z15SoftmaxWarpImplI10DirectLoadIffE11DirectStoreIffEfLi2ELi2ELi32ELi1ELb0EL9Algorithm0EEvT_T0_ll --------------------------
	.section	.nv.info._Z15SoftmaxWarpImplI10DirectLoadIffE11DirectStoreIffEfLi2ELi2ELi32ELi1ELb0EL9Algorithm0EEvT_T0_ll,"",@"SHT_CUDA_INFO"
	.sectionflags	@""
	.align	4


	//----- nvinfo : EIATTR_CUDA_API_VERSION
	.align		4
        /*0000*/ 	.byte	0x04, 0x37
        /*0002*/ 	.short	(.L_4723 - .L_4722)
.L_4722:
        /*0004*/ 	.word	0x00000082


	//----- nvinfo : EIATTR_KPARAM_INFO
	.align		4
.L_4723:
        /*0008*/ 	.byte	0x04, 0x17
        /*000a*/ 	.short	(.L_4725 - .L_4724)
.L_4724:
        /*000c*/ 	.word	0x00000000
        /*0010*/ 	.short	0x0003
        /*0012*/ 	.short	0x0028
        /*0014*/ 	.byte	0x00, 0xf0, 0x21, 0x00


	//----- nvinfo : EIATTR_KPARAM_INFO
	.align		4
.L_4725:
        /*0018*/ 	.byte	0x04, 0x17
        /*001a*/ 	.short	(.L_4727 - .L_4726)
.L_4726:
        /*001c*/ 	.word	0x00000000
        /*0020*/ 	.short	0x0002
        /*0022*/ 	.short	0x0020
        /*0024*/ 	.byte	0x00, 0xf0, 0x21, 0x00


	//----- nvinfo : EIATTR_KPARAM_INFO
	.align		4
.L_4727:
        /*0028*/ 	.byte	0x04, 0x17
        /*002a*/ 	.short	(.L_4729 - .L_4728)
.L_4728:
        /*002c*/ 	.word	0x00000000
        /*0030*/ 	.short	0x0001
        /*0032*/ 	.short	0x0010
        /*0034*/ 	.byte	0x00, 0xf0, 0x41, 0x00


	//----- nvinfo : EIATTR_KPARAM_INFO
	.align		4
.L_4729:
        /*0038*/ 	.byte	0x04, 0x17
        /*003a*/ 	.short	(.L_4731 - .L_4730)
.L_4730:
        /*003c*/ 	.word	0x00000000
        /*0040*/ 	.short	0x0000
        /*0042*/ 	.short	0x0000
        /*0044*/ 	.byte	0x00, 0xf0, 0x41, 0x00


	//----- nvinfo : EIATTR_SPARSE_MMA_MASK
	.align		4
.L_4731:
        /*0048*/ 	.byte	0x03, 0x50
        /*004a*/ 	.short	0x0000


	//----- nvinfo : EIATTR_MAXREG_COUNT
	.align		4
        /*004c*/ 	.byte	0x03, 0x1b
        /*004e*/ 	.short	0x00ff


	//----- nvinfo : EIATTR_EXTERNS
	.align		4
        /*0050*/ 	.byte	0x04, 0x0f
        /*0052*/ 	.short	(.L_4733 - .L_4732)


	//   ....[0]....
	.align		4
.L_4732:
        /*0054*/ 	.word	index@(__assertfail)


	//----- nvinfo : EIATTR_MERCURY_ISA_VERSION
	.align		4
.L_4733:
        /*0058*/ 	.byte	0x03, 0x5f
        /*005a*/ 	.short	0x0101


	//----- nvinfo : EIATTR_COOP_GROUP_MASK_REGIDS
	.align		4
        /*005c*/ 	.byte	0x04, 0x29
        /*005e*/ 	.short	(.L_4735 - .L_4734)


	//   ....[0]....
.L_4734:
        /*0060*/ 	.word	0xffffffff


	//   ....[1]....
        /*0064*/ 	.word	0xffffffff


	//   ....[2]....
        /*0068*/ 	.word	0xffffffff


	//   ....[3]....
        /*006c*/ 	.word	0xffffffff


	//   ....[4]....
        /*0070*/ 	.word	0xffffffff


	//   ....[5]....
        /*0074*/ 	.word	0xffffffff


	//   ....[6]....
        /*0078*/ 	.word	0xffffffff


	//   ....[7]....
        /*007c*/ 	.word	0xffffffff


	//   ....[8]....
        /*0080*/ 	.word	0xffffffff


	//   ....[9]....
        /*0084*/ 	.word	0xffffffff


	//   ....[10]....
        /*0088*/ 	.word	0x0500000f


	//   ....[11]....
        /*008c*/ 	.word	0x0500000f


	//   ....[12]....
        /*0090*/ 	.word	0x0500000f


	//   ....[13]....
        /*0094*/ 	.word	0x0500000f


	//   ....[14]....
        /*0098*/ 	.word	0x0500000f


	//   ....[15]....
        /*009c*/ 	.word	0x0500000f


	//   ....[16]....
        /*00a0*/ 	.word	0x0500000f


	//   ....[17]....
        /*00a4*/ 	.word	0x0500000f


	//   ....[18]....
        /*00a8*/ 	.word	0x0500000f


	//   ....[19]....
        /*00ac*/ 	.word	0x0500000f


	//----- nvinfo : EIATTR_COOP_GROUP_INSTR_OFFSETS
	.align		4
.L_4735:
        /*00b0*/ 	.byte	0x04, 0x28
        /*00b2*/ 	.short	(.L_4737 - .L_4736)


	//   ....[0]....
.L_4736:
        /*00b4*/ 	.word	0x00000390


	//   ....[1]....
        /*00b8*/ 	.word	0x000003d0


	//   ....[2]....
        /*00bc*/ 	.word	0x000003f0


	//   ....[3]....
        /*00c0*/ 	.word	0x00000410


	//   ....[4]....
        /*00c4*/ 	.word	0x00000430


	//   ....[5]....
        /*00c8*/ 	.word	0x00000590


	//   ....[6]....
        /*00cc*/ 	.word	0x000005b0


	//   ....[7]....
        /*00d0*/ 	.word	0x000005d0


	//   ....[8]....
        /*00d4*/ 	.word	0x000005f0


	//   ....[9]....
        /*00d8*/ 	.word	0x00000610


	//   ....[10]....
        /*00dc*/ 	.word	0x00000990


	//   ....[11]....
        /*00e0*/ 	.word	0x00000a30


	//   ....[12]....
        /*00e4*/ 	.word	0x00000a90


	//   ....[13]....
        /*00e8*/ 	.word	0x00000af0


	//   ....[14]....
        /*00ec*/ 	.word	0x00000b50


	//   ....[15]....
        /*00f0*/ 	.word	0x00000ce0


	//   ....[16]....
        /*00f4*/ 	.word	0x00000d40


	//   ....[17]....
        /*00f8*/ 	.word	0x00000da0


	//   ....[18]....
        /*00fc*/ 	.word	0x00000e00


	//   ....[19]....
        /*0100*/ 	.word	0x00000e60


	//----- nvinfo : EIATTR_VRC_CTA_INIT_COUNT
	.align		4
.L_4737:
        /*0104*/ 	.byte	0x02, 0x4a
	.zero		1
	.zero		1


	//----- nvinfo : EIATTR_SYSCALL_OFFSETS
	.align		4
        /*0108*/ 	.byte	0x04, 0x46
        /*010a*/ 	.short	(.L_4739 - .L_4738)


	//   ....[0]....
.L_4738:
        /*010c*/ 	.word	0x00000170


	//----- nvinfo : EIATTR_EXIT_INSTR_OFFSETS
	.align		4
.L_4739:
        /*0110*/ 	.byte	0x04, 0x1c
        /*0112*/ 	.short	(.L_4741 - .L_4740)


	//   ....[0]....
.L_4740:
        /*0114*/ 	.word	0x00000220


	//   ....[1]....
        /*0118*/ 	.word	0x00000930


	//----- nvinfo : EIATTR_CRS_STACK_SIZE
	.align		4
.L_4741:
        /*011c*/ 	.byte	0x04, 0x1e
        /*011e*/ 	.short	(.L_4743 - .L_4742)
.L_4742:
        /*0120*/ 	.word	0x00000000


	//----- nvinfo : EIATTR_CBANK_PARAM_SIZE
	.align		4
.L_4743:
        /*0124*/ 	.byte	0x03, 0x19
        /*0126*/ 	.short	0x0030


	//----- nvinfo : EIATTR_PARAM_CBANK
	.align		4
        /*0128*/ 	.byte	0x04, 0x0a
        /*012a*/ 	.short	(.L_4745 - .L_4744)
	.align		4
.L_4744:
        /*012c*/ 	.word	index@(.nv.constant0._Z15SoftmaxWarpImplI10DirectLoadIffE11DirectStoreIffEfLi2ELi2ELi32ELi1ELb0EL9Algorithm0EEvT_T0_ll)
        /*0130*/ 	.short	0x0380
        /*0132*/ 	.short	0x0030


	//----- nvinfo : EIATTR_SW_WAR
	.align		4
.L_4745:
        /*0134*/ 	.byte	0x04, 0x36
        /*0136*/ 	.short	(.L_4747 - .L_4746)
.L_4746:
        /*0138*/ 	.word	0x00000008
.L_4747:


//--------------------- .nv.info._Z15SoftmaxWarpImplI10DirectLoadIffE11DirectStoreIffEfLi2ELi2ELi32ELi2ELb1EL9Algorithm0EEvT_T0_ll --------------------------
	.section	.nv.info._Z15SoftmaxWarpImplI10DirectLoadIffE11DirectStoreIffEfLi2ELi2ELi32ELi2ELb1EL9Algorithm0EEvT_T0_ll,"",@"SHT_CUDA_INFO"
	.sectionflags	@""
	.align	4


	//----- nvinfo : EIATTR_CUDA_API_VERSION
	.align		4
        /*0000*/ 	.byte	0x04, 0x37
        /*0002*/ 	.short	(.L_4749 - .L_4748)
.L_4748:
        /*0004*/ 	.word	0x00000082


	//----- nvinfo : EIATTR_KPARAM_INFO
	.align		4
.L_4749:
        /*0008*/ 	.byte	0x04, 0x17
        /*000a*/ 	.short	(.L_4751 - .L_4750)
.L_4750:
        /*000c*/ 	.word	0x00000000
        /*0010*/ 	.short	0x0003
        /*0012*/ 	.short	0x0028
        /*0014*/ 	.byte	0x00, 0xf0, 0x21, 0x00


	//----- nvinfo : EIATTR_KPARAM_INFO
	.align		4
.L_4751:
        /*0018*/ 	.byte	0x04, 0x17
        /*001a*/ 	.short	(.L_4753 - .L_4752)
.L_4752:
        /*001c*/ 	.word	0x00000000
        /*0020*/ 	.short	0x0002
        /*0022*/ 	.short	0x0020
        /*0024*/ 	.byte	0x00, 0xf0, 0x21, 0x00


	//----- nvinfo : EIATTR_KPARAM_INFO
	.align		4
.L_4753:
        /*0028*/ 	.byte	0x04, 0x17
        /*002a*/ 	.short	(.L_4755 - .L_4754)
.L_4754:
        /*002c*/ 	.word	0x00000000
        /*0030*/ 	.short	0x0001
        /*0032*/ 	.short	0x0010
        /*0034*/ 	.byte	0x00, 0xf0, 0x41, 0x00


	//----- nvinfo : EIATTR_KPARAM_INFO
	.align		4
.L_4755:
        /*0038*/ 	.byte	0x04, 0x17
        /*003a*/ 	.short	(.L_4757 - .L_4756)
.L_4756:
        /*003c*/ 	.word	0x00000000
        /*0040*/ 	.short	0x0000
        /*0042*/ 	.short	0x0000
        /*0044*/ 	.byte	0x00, 0xf0, 0x41, 0x00


	//----- nvinfo : EIATTR_SPARSE_MMA_MASK
	.align		4
.L_4757:
        /*0048*/ 	.byte	0x03, 0x50
        /*004a*/ 	.short	0x0000


	//----- nvinfo : EIATTR_MAXREG_COUNT
	.align		4
        /*004c*/ 	.byte	0x03, 0x1b
        /*004e*/ 	.short	0x00ff


	//----- nvinfo : EIATTR_EXTERNS
	.align		4
        /*0050*/ 	.byte	0x04, 0x0f
        /*0052*/ 	.short	(.L_4759 - .L_4758)


	//   ....[0]....
	.align		4
.L_4758:
        /*0054*/ 	.word	index@(__assertfail)


	//----- nvinfo : EIATTR_MERCURY_ISA_VERSION
	.align		4
.L_4759:
        /*0058*/ 	.byte	0x03, 0x5f
        /*005a*/ 	.short	0x0101


	//----- nvinfo : EIATTR_COOP_GROUP_MASK_REGIDS
	.align		4
        /*005c*/ 	.byte	0x04, 0x29
        /*005e*/ 	.short	(.L_4761 - .L_4760)


	//   ....[0]....
.L_4760:
        /*0060*/ 	.word	0xffffffff


	//   ....[1]....
        /*0064*/ 	.word	0xffffffff


	//   ....[2]....
        /*0068*/ 	.word	0xffffffff


	//   ....[3]....
        /*006c*/ 	.word	0xffffffff


	//   ....[4]....
        /*0070*/ 	.word	0xffffffff


	//   ....[5]....
        /*0074*/ 	.word	0xffffffff


	//   ....[6]....
        /*0078*/ 	.word	0xffffffff


	//   ....[7]....
        /*007c*/ 	.word	0xffffffff


	//   ....[8]....
        /*0080*/ 	.word	0xffffffff


	//   ....[9]....
        /*0084*/ 	.word	0xffffffff


	//   ....[10]....
        /*0088*/ 	.word	0xffffffff


	//   ....[11]....
        /*008c*/ 	.word	0xffffffff


	//   ....[12]....
        /*0090*/ 	.word	0xffffffff


	//   ....[13]....
        /*0094*/ 	.word	0xffffffff


	//   ....[14]....
        /*0098*/ 	.word	0xffffffff


	//   ....[15]....
        /*009c*/ 	.word	0xffffffff


	//   ....[16]....
        /*00a0*/ 	.word	0xffffffff


	//   ....[17]....
        /*00a4*/ 	.word	0xffffffff


	//   ....[18]....
        /*00a8*/ 	.word	0xffffffff


	//   ....[19]....
        /*00ac*/ 	.word	0xffffffff


	//   ....[20]....
        /*00b0*/ 	.word	0x0500000f


	//   ....[21]....
        /*00b4*/ 	.word	0x0500000f


	//   ....[22]....
        /*00b8*/ 	.word	0x0500000f


	//   ....[23]....
        /*00bc*/ 	.word	0x0500000f


	//   ....[24]....
        /*00c0*/ 	.word	0x0500000f


	//   ....[25]....
        /*00c4*/ 	.word	0x0500000f


	//   ....[26]....
        /*00c8*/ 	.word	0x0500000f


	//   ....[27]....
        /*00cc*/ 	.word	0x0500000f


	//   ....[28]....
        /*00d0*/ 	.word	0x0500000f


	//   ....[29]....
        /*00d4*/ 	.word	0x0500000f


	//   ....[30]....
        /*00d8*/ 	.word	0x0500000f


	//   ....[31]....
        /*00dc*/ 	.word	0x0500000f


	//   ....[32]....
        /*00e0*/ 	.word	0x0500000f


	//   ....[33]....
        /*00e4*/ 	.word	0x0500000f


	//   ....[34]....
        /*00e8*/ 	.word	0x0500000f


	//   ....[35]....
        /*00ec*/ 	.word	0x0500000f


	//   ....[36]....
        /*00f0*/ 	.word	0x0500000f


	//   ....[37]....
        /*00f4*/ 	.word	0x0500000f


	//   ....[38]....
        /*00f8*/ 	.word	0x0500000f


	//   ....[39]....
        /*00fc*/ 	.word	0x0500000f


	//----- nvinfo : EIATTR_COOP_GROUP_INSTR_OFFSETS
	.align		4
.L_4761:
        /*0100*/ 	.byte	0x04, 0x28
        /*0102*/ 	.short	(.L_4763 - .L_4762)


	//   ....[0]....
.L_4762:
        /*0104*/ 	.word	0x00000540


	//   ....[1]....
        /*0108*/ 	.word	0x00000550


	//   ....[2]....
        /*010c*/ 	.word	0x00000580


	//   ....[3]....
        /*0110*/ 	.word	0x000005a0


	//   ....[4]....
        /*0114*/ 	.word	0x000005d0


	//   ....[5]....
        /*0118*/ 	.word	0x000005e0


	//   ....[6]....
        /*011c*/ 	.word	0x00000610


	//   ....[7]....
        /*0120*/ 	.word	0x00000630


	//   ....[8]....
        /*0124*/ 	.word	0x00000660


	//   ....[9]....
        /*0128*/ 	.word	0x00000670


	//   ....[10]....
        /*012c*/ 	.word	0x000008f0


	//   ....[11]....
        /*0130*/ 	.word	0x00000930


	//   ....[12]....
        /*0134*/ 	.word	0x00000950


	//   ....[13]....
        /*0138*/ 	.word	0x00000970


	//   ....[14]....
        /*013c*/ 	.word	0x00000990


	//   ....[15]....
        /*0140*/ 	.word	0x000009b0


	//   ....[16]....
        /*0144*/ 	.word	0x000009d0


	//   ....[17]....
        /*0148*/ 	.word	0x000009f0


	//   ....[18]....
        /*014c*/ 	.word	0x00000a10


	//   ....[19]....
        /*0150*/ 	.word	0x00000a30


	//   ....[20]....
        /*0154*/ 	.word	0x000010c0


	//   ....[21]....
        /*0158*/ 	.word	0x00001150


	//   ....[22]....
        /*015c*/ 	.word	0x000011b0


	//   ....[23]....
        /*0160*/ 	.word	0x00001220


	//   ....[24]....
        /*0164*/ 	.word	0x00001290


	//   ....[25]....
        /*0168*/ 	.word	0x000012f0


	//   ....[26]....
        /*016c*/ 	.word	0x000013c0


	//   ....[27]....
        /*0170*/ 	.word	0x000014a0


	//   ....[28]....
        /*0174*/ 	.word	0x00001550


	//   ....[29]....
        /*0178*/ 	.word	0x000015f0


	//   ....[30]....
        /*017c*/ 	.word	0x00001650


	//   ....[31]....
        /*0180*/ 	.word	0x000016e0


	//   ....[32]....
        /*0184*/ 	.word	0x00001760


	//   ....[33]....
        /*0188*/ 	.word	0x00001870


	//   ....[34]....
        /*018c*/ 	.word	0x00001910


	//   ....[35]....
        /*0190*/ 	.word	0x00001970


	//   ....[36]....
        /*0194*/ 	.word	0x000019e0


	//   ....[37]....
        /*0198*/ 	.word	0x00001a50


	//   ....[38]....
        /*019c*/ 	.word	0x00001ac0


	//   ....[39]....
        /*01a0*/ 	.word	0x00001b40


	//----- nvinfo : EIATTR_VRC_CTA_INIT_COUNT
	.align		4
.L_4763:
        /*01a4*/ 	.byte	0x02, 0x4a
	.zero		1
	.zero		1


	//----- nvinfo : EIATTR_SYSCALL_OFFSETS
	.align		4
        /*01a8*/ 	.byte	0x04, 0x46
        /*01aa*/ 	.short	(.L_4765 - .L_4764)


	//   ....[0]....
.L_4764:
        /*01ac*/ 	.word	0x00000170


	//----- nvinfo : EIATTR_EXIT_INSTR_OFFSETS
	.align		4
.L_4765:
        /*01b0*/ 	.byte	0x04, 0x1c
        /*01b2*/ 	.short	(.L_4767 - .L_4766)


	//   ....[0]....
.L_4766:
        /*01b4*/ 	.word	0x00000230


	//   ....[1]....
        /*01b8*/ 	.word	0x00001060


	//----- nvinfo : EIATTR_CRS_STACK_SIZE
	.align		4
.L_4767:
        /*01bc*/ 	.byte	0x04, 0x1e
        /*01be*/ 	.short	(.L_4769 - .L_4768)
.L_4768:
        /*01c0*/ 	.word	0x00000000


	//----- nvinfo : EIATTR_CBANK_PARAM_SIZE
	.align		4
.L_4769:
        /*01c4*/ 	.byte	0x03, 0x19
        /*01c6*/ 	.short	0x0030


	//----- nvinfo : EIATTR_PARAM_CBANK
	.align		4
        /*01c8*/ 	.byte	0x04, 0x0a
        /*01ca*/ 	.short	(.L_4771 - .L_4770)
	.align		4
.L_4770:
        /*01cc*/ 	.word	index@(.nv.constant0._Z15SoftmaxWarpImplI10DirectLoadIffE11DirectStoreIffEfLi2ELi2ELi32ELi2ELb1EL9Algorithm0EEvT_T0_ll)
        /*01d0*/ 	.short	0x0380
        /*01d2*/ 	.short	0x0030


	//----- nvinfo : EIATTR_SW_WAR
	.align		4
.L_4771:
        /*01d4*/ 	.byte	0x04, 0x36
        /*01d6*/ 	.short	(.L_4773 - .L_4772)
.L_4772:
        /*01d8*/ 	.word	0x00000008
.L_4773:


//--------------------- .nv.info._Z15SoftmaxWarpImplI10DirectLoadIffE11DirectStoreIffEfLi2ELi2ELi32ELi2ELb0EL9Algorithm0EEvT_T0_ll --------------------------
	.section	.nv.info._Z15SoftmaxWarpImplI10DirectLoadIffE11DirectStoreIffEfLi2ELi2ELi32ELi2ELb0EL9Algorithm0EEvT_T0_ll,"",@"SHT_CUDA_INFO"
	.sectionflags	@""
	.align	4


	//----- nvinfo : EIATTR_CUDA_API_VERSION
	.align		4
        /*0000*/ 	.byte	0x04, 0x37
        /*0002*/ 	.short	(.L_4775 - .L_4774)
.L_4774:
        /*0004*/ 	.word	0x00000082


	//----- nvinfo : EIATTR_KPARAM_INFO
	.align		4
.L_4775:
        /*0008*/ 	.byte	0x04, 0x17
        /*000a*/ 	.short	(.L_4777 - .L_4776)
.L_4776:
        /*000c*/ 	.word	0x00000000
        /*0010*/ 	.short	0x0003
        /*0012*/ 	.short	0x0028
        /*0014*/ 	.byte	0x00, 0xf0, 0x21, 0x00


	//----- nvinfo : EIATTR_KPARAM_INFO
	.align		4
.L_4777:
        /*0018*/ 	.byte	0x04, 0x17
        /*001a*/ 	.short	(.L_4779 - .L_4778)
.L_4778:
        /*001c*/ 	.word	0x00000000
        /*0020*/ 	.short	0x0002
        /*0022*/ 	.short	0x0020
        /*0024*/ 	.byte	0x00, 0xf0, 0x21, 0x00


	//----- nvinfo : EIATTR_KPARAM_INFO
	.align		4
.L_4779:
        /*0028*/ 	.byte	0x04, 0x17
        /*002a*/ 	.short	(.L_4781 - .L_4780)
.L_4780:
        /*002c*/ 	.word	0x00000000
        /*0030*/ 	.short	0x0001
        /*0032*/ 	.short	0x0010
        /*0034*/ 	.byte	0x00, 0xf0, 0x41, 0x00


	//----- nvinfo : EIATTR_KPARAM_INFO
	.align		4
.L_4781:
        /*0038*/ 	.byte	0x04, 0x17
        /*003a*/ 	.short	(.L_4783 - .L_4782)
.L_4782:
        /*003c*/ 	.word	0x00000000
        /*0040*/ 	.short	0x0000
        /*0042*/ 	.short	0x0000
        /*0044*/ 	.byte	0x00, 0xf0, 0x41, 0x00


	//----- nvinfo : EIATTR_SPARSE_MMA_MASK
	.align		4
.L_4783:
        /*0048*/ 	.byte	0x03, 0x50
        /*004a*/ 	.short	0x0000


	//----- nvinfo : EIATTR_MAXREG_COUNT
	.align		4
        /*004c*/ 	.byte	0x03, 0x1b
        /*004e*/ 	.short	0x00ff


	//----- nvinfo : EIATTR_EXTERNS
	.align		4
        /*0050*/ 	.byte	0x04, 0x0f
        /*0052*/ 	.short	(.L_4785 - .L_4784)


	//   ....[0]....
	.align		4
.L_4784:
        /*0054*/ 	.word	index@(__assertfail)


	//----- nvinfo : EIATTR_MERCURY_ISA_VERSION
	.align		4
.L_4785:
        /*0058*/ 	.byte	0x03, 0x5f
        /*005a*/ 	.short	0x0101


	//----- nvinfo : EIATTR_COOP_GROUP_MASK_REGIDS
	.align		4
        /*005c*/ 	.byte	0x04, 0x29
        /*005e*/ 	.short	(.L_4787 - .L_4786)


	//   ....[0]....
.L_4786:
        /*0060*/ 	.word	0xffffffff


	//   ....[1]....
        /*0064*/ 	.word	0xffffffff


	//   ....[2]....
        /*0068*/ 	.word	0xffffffff


	//   ....[3]....
        /*006c*/ 	.word	0xffffffff


	//   ....[4]....
        /*0070*/ 	.word	0xffffffff


	//   ....[5]....
        /*0074*/ 	.word	0xffffffff


	//   ....[6]....
        /*0078*/ 	.word	0xffffffff


	//   ....[7]....
        /*007c*/ 	.word	0xffffffff


	//   ....[8]....
        /*0080*/ 	.word	0xffffffff


	//   ....[9]....
        /*0084*/ 	.word	0xffffffff


	//   ....[10]....
        /*0088*/ 	.word	0xffffffff


	//   ....[11]....
        /*008c*/ 	.word	0xffffffff


	//   ....[12]....
        /*0090*/ 	.word	0xffffffff


	//   ....[13]....
        /*0094*/ 	.word	0xffffffff


	//   ....[14]....
        /*0098*/ 	.word	0xffffffff


	//   ....[15]....
        /*009c*/ 	.word	0xffffffff


	//   ....[16]....
        /*00a0*/ 	.word	0xffffffff


	//   ....[17]....
        /*00a4*/ 	.word	0xffffffff


	//   ....[18]....
        /*00a8*/ 	.word	0xffffffff


	//   ....[19]....
        /*00ac*/ 	.word	0xffffffff


	//   ....[20]....
        /*00b0*/ 	.word	0x0500000f


	//   ....[21]....
        /*00b4*/ 	.word	0x0500000f


	//   ....[22]....
        /*00b8*/ 	.word	0x0500000f


	//   ....[23]....
        /*00bc*/ 	.word	0x0500000f


	//   ....[24]....
        /*00c0*/ 	.word	0x0500000f


	//   ....[25]....
        /*00c4*/ 	.word	0x0500000f


	//   ....[26]....
        /*00c8*/ 	.word	0x0500000f


	//   ....[27]....
        /*00cc*/ 	.word	0x0500000f


	//   ....[28]....
        /*00d0*/ 	.word	0x0500000f


	//   ....[29]....
        /*00d4*/ 	.word	0x0500000f


	//   ....[30]....
        /*00d8*/ 	.word	0x0500000f


	//   ....[31]....
        /*00dc*/ 	.word	0x0500000f


	//   ....[32]....
        /*00e0*/ 	.word	0x0500000f


	//   ....[33]....
        /*00e4*/ 	.word	0x0500000f


	//   ....[34]....
        /*00e8*/ 	.word	0x0500000f


	//   ....[35]....
        /*00ec*/ 	.word	0x0500000f


	//   ....[36]....
        /*00f0*/ 	.word	0x0500000f


	//   ....[37]....
        /*00f4*/ 	.word	0x0500000f


	//   ....[38]....
        /*00f8*/ 	.word	0x0500000f


	//   ....[39]....
        /*00fc*/ 	.word	0x0500000f


	//----- nvinfo : EIATTR_COOP_GROUP_INSTR_OFFSETS
	.align		4
.L_4787:
        /*0100*/ 	.byte	0x04, 0x28
        /*0102*/ 	.short	(.L_4789 - .L_4788)


	//   ....[0]....
.L_4788:
        /*0104*/ 	.word	0x00000430


	//   ....[1]....
        /*0108*/ 	.word	0x00000440


	//   ....[2]....
        /*010c*/ 	.word	0x00000470


	//   ....[3]....
        /*0110*/ 	.word	0x00000490


	//   ....[4]....
        /*0114*/ 	.word	0x000004c0


	//   ....[5]....
        /*0118*/ 	.word	0x000004d0


	//   ....[6]....
        /*011c*/ 	.word	0x00000500


	//   ....[7]....
        /*0120*/ 	.word	0x00000520


	//   ....[8]....
        /*0124*/ 	.word	0x00000550


	//   ....[9]....
        /*0128*/ 	.word	0x00000560


	//   ....[10]....
        /*012c*/ 	.word	0x00000800


	//   ....[11]....
        /*0130*/ 	.word	0x00000820


	//   ....[12]....
        /*0134*/ 	.word	0x00000840


	//   ....[13]....
        /*0138*/ 	.word	0x00000860


	//   ....[14]....
        /*013c*/ 	.word	0x00000880


	//   ....[15]....
        /*0140*/ 	.word	0x000008a0


	//   ....[16]....
        /*0144*/ 	.word	0x000008c0


	//   ....[17]....
        /*0148*/ 	.word	0x000008e0


	//   ....[18]....
        /*014c*/ 	.word	0x00000900


	//   ....[19]....
        /*0150*/ 	.word	0x00000920


	//   ....[20]....
        /*0154*/ 	.word	0x00000f00


	//   ....[21]....
        /*0158*/ 	.word	0x00000f90


	//   ....[22]....
        /*015c*/ 	.word	0x00000ff0


	//   ....[23]....
        /*0160*/ 	.word	0x00001050


	//   ....[24]....
        /*0164*/ 	.word	0x000010b0


	//   ....[25]....
        /*0168*/ 	.word	0x00001110


	//   ....[26]....
        /*016c*/ 	.word	0x000011d0


	//   ....[27]....
        /*0170*/ 	.word	0x00001270


	//   ....[28]....
        /*0174*/ 	.word	0x00001390


	//   ....[29]....
        /*0178*/ 	.word	0x00001430


	//   ....[30]....
        /*017c*/ 	.word	0x00001490


	//   ....[31]....
        /*0180*/ 	.word	0x00001540


	//   ....[32]....
        /*0184*/ 	.word	0x00001650


	//   ....[33]....
        /*0188*/ 	.word	0x000016c0


	//   ....[34]....
        /*018c*/ 	.word	0x00001750


	//   ....[35]....
        /*0190*/ 	.word	0x000017b0


	//   ....[36]....
        /*0194*/ 	.word	0x00001820


	//   ....[37]....
        /*0198*/ 	.word	0x00001890


	//   ....[38]....
        /*019c*/ 	.word	0x00001900


	//   ....[39]....
        /*01a0*/ 	.word	0x00001980


	//----- nvinfo : EIATTR_VRC_CTA_INIT_COUNT
	.align		4
.L_4789:
        /*01a4*/ 	.byte	0x02, 0x4a
	.zero		1
	.zero		1


	//----- nvinfo : EIATTR_SYSCALL_OFFSETS
	.align		4
        /*01a8*/ 	.byte	0x04, 0x46
        /*01aa*/ 	.short	(.L_4791 - .L_4790)


	//   ....[0]....
.L_4790:
        /*01ac*/ 	.word	0x00000170


	//----- nvinfo : EIATTR_EXIT_INSTR_OFFSETS
	.align		4
.L_4791:
        /*01b0*/ 	.byte	0x04, 0x1c
        /*01b2*/ 	.short	(.L_4793 - .L_4792)


	//   ....[0]....
.L_4792:
        /*01b4*/ 	.word	0x00000230


	//   ....[1]....
        /*01b8*/ 	.word	0x00000ea0


	//----- nvinfo : EIATTR_CRS_STACK_SIZE
	.align		4
.L_4793:
        /*01bc*/ 	.byte	0x04, 0x1e
        /*01be*/ 	.short	(.L_4795 - .L_4794)
.L_4794:
        /*01c0*/ 	.word	0x00000000


	//----- nvinfo : EIATTR_CBANK_PARAM_SIZE
	.align		4
.L_4795:
        /*01c4*/ 	.byte	0x03, 0x19
        /*01c6*/ 	.short	0x0030


	//----- nvinfo : EIATTR_PARAM_CBANK
	.align		4
        /*01c8*/ 	.byte	0x04, 0x0a
        /*01ca*/ 	.short	(.L_4797 - .L_4796)
	.align		4
.L_4796:
        /*01cc*/ 	.word	index@(.nv.constant0._Z15SoftmaxWarpImplI10DirectLoadIffE11DirectStoreIffEfLi2ELi2ELi32ELi2ELb0EL9Algorithm0EEvT_T0_ll)
        /*01d0*/ 	.short	0x0380
        /*01d2*/ 	.short	0x0030


	//----- nvinfo : EIATTR_SW_WAR
	.align		4
.L_4797:
        /*01d4*/ 	.byte	0x04, 0x36
        /*01d6*/ 	.short	(.L_4799 - .L_4798)
.L_4798:
        /*01d8*/ 	.word	0x00000008
.L_4799:


//--------------------- .nv.info._Z15SoftmaxWarpImplI10DirectLoadIffE11DirectStoreIffEfLi2ELi2ELi16ELi1ELb1EL9Algorithm0EEvT_T0_ll --------------------------
	.section	.nv.info._Z15SoftmaxWarpImplI10DirectLoadIffE11DirectStoreIffEfLi2ELi2ELi16ELi1ELb1EL9Algorithm0EEvT_T0_ll,"",@"SHT_CUDA_INFO"
	.sectionflags	@""
	.align	4


	//----- nvinfo : EIATTR_CUDA_API_VERSION
	.align		4
        /*0000*/ 	.byte	0x04, 0x37
        /*0002*/ 	.short	(.L_4801 - .L_4800)
.L_4800:
        /*0004*/ 	.word	0x00000082


	//----- nvinfo : EIATTR_KPARAM_INFO
	.align		4
.L_4801:
        /*0008*/ 	.byte	0x04, 0x17
        /*000a*/ 	.short	(.L_4803 - .L_4802)
.L_4802:
        /*000c*/ 	.word	0x00000000
        /*0010*/ 	.short	0x0003
        /*0012*/ 	.short	0x0028
        /*0014*/ 	.byte	0x00, 0xf0, 0x21, 0x00


	//----- nvinfo : EIATTR_KPARAM_INFO
	.align		4
.L_4803:
        /*0018*/ 	.byte	0x04, 0x17
        /*001a*/ 	.short	(.L_4805 - .L_4804)
.L_4804:
        /*001c*/ 	.word	0x00000000
        /*0020*/ 	.short	0x0002
        /*0022*/ 	.short	0x0020
        /*0024*/ 	.byte	0x00, 0xf0, 0x21, 0x00


	//----- nvinfo : EIATTR_KPARAM_INFO
	.align		4
.L_4805:
        /*0028*/ 	.byte	0x04, 0x17
        /*002a*/ 	.short	(.L_4807 - .L_4806)
.L_4806:
        /*002c*/ 	.word	0x00000000
        /*0030*/ 	.short	0x0001
        /*0032*/ 	.short	0x0010
        /*0034*/ 	.byte	0x00, 0xf0, 0x41, 0x00


	//----- nvinfo : EIATTR_KPARAM_INFO
	.align		4
.L_4807:
        /*0038*/ 	.byte	0x04, 0x17
        /*003a*/ 	.short	(.L_4809 - .L_4808)
.L_4808:
        /*003c*/ 	.word	0x00000000
        /*0040*/ 	.short	0x0000
        /*0042*/ 	.short	0x0000
        /*0044*/ 	.byte	0x00, 0xf0, 0x41, 0x00


	//----- nvinfo : EIATTR_SPARSE_MMA_MASK
	.align		4
.L_4809:
        /*0048*/ 	.byte	0x03, 0x50
        /*004a*/ 	.short	0x0000


	//----- nvinfo : EIATTR_MAXREG_COUNT
	.align		4
        /*004c*/ 	.byte	0x03, 0x1b
        /*004e*/ 	.short	0x00ff


	//----- nvinfo : EIATTR_EXTERNS
	.align		4
        /*0050*/ 	.byte	0x04, 0x0f
        /*0052*/ 	.short	(.L_4811 - .L_4810)


	//   ....[0]....
	.align		4
.L_4810:
        /*0054*/ 	.word	index@(__assertfail)


	//----- nvinfo : EIATTR_MERCURY_ISA_VERSION
	.align		4
.L_4811:
        /*0058*/ 	.byte	0x03, 0x5f
        /*005a*/ 	.short	0x0101


	//----- nvinfo : EIATTR_COOP_GROUP_MASK_REGIDS
	.align		4
        /*005c*/ 	.byte	0x04, 0x29
        /*005e*/ 	.short	(.L_4813 - .L_4812)


	//   ....[0]....
.L_4812:
        /*0060*/ 	.word	0xffffffff


	//   ....[1]....
        /*0064*/ 	.word	0xffffffff


	//   ....[2]....
        /*0068*/ 	.word	0xffffffff


	//   ....[3]....
        /*006c*/ 	.word	0xffffffff


	//   ....[4]....
        /*0070*/ 	.word	0xffffffff


	//   ....[5]....
        /*0074*/ 	.word	0xffffffff


	//   ....[6]....
        /*0078*/ 	.word	0xffffffff


	//   ....[7]....
        /*007c*/ 	.word	0xffffffff


	//   ....[8]....
        /*0080*/ 	.word	0x0500000f


	//   ....[9]....
        /*0084*/ 	.word	0x0500000f


	//   ....[10]....
        /*0088*/ 	.word	0x0500000f


	//   ....[11]....
        /*008c*/ 	.word	0x0500000f


	//   ....[12]....
        /*0090*/ 	.word	0x0500000f


	//   ....[13]....
        /*0094*/ 	.word	0x0500000f


	//   ....[14]....
        /*0098*/ 	.word	0x0500000f


	//   ....[15]....
        /*009c*/ 	.word	0x0500000f


	//----- nvinfo : EIATTR_COOP_GROUP_INSTR_OFFSETS
	.align		4
.L_4813:
        /*00a0*/ 	.byte	0x04, 0x28
        /*00a2*/ 	.short	(.L_4815 - .L_4814)


	//   ....[0]....
.L_4814:
        /*00a4*/ 	.word	0x00000400


	//   ....[1]....
        /*00a8*/ 	.word	0x00000440


	//   ....[2]....
        /*00ac*/ 	.word	0x00000460


	//   ....[3]....
        /*00b0*/ 	.word	0x00000480


	//   ....[4]....
        /*00b4*/ 	.word	0x000005e0


	//   ....[5]....
        /*00b8*/ 	.word	0x00000600


	//   ....[6]....
        /*00bc*/ 	.word	0x00000620


	//   ....[7]....
        /*00c0*/ 	.word	0x00000640


	//   ....[8]....
        /*00c4*/ 	.word	0x000009f0


	//   ....[9]....
        /*00c8*/ 	.word	0x00000a90


	//   ....[10]....
        /*00cc*/ 	.word	0x00000af0


	//   ....[11]....
        /*00d0*/ 	.word	0x00000b50


	//   ....[12]....
        /*00d4*/ 	.word	0x00000ce0


	//   ....[13]....
        /*00d8*/ 	.word	0x00000d40


	//   ....[14]....
        /*00dc*/ 	.word	0x00000da0


	//   ....[15]....
        /*00e0*/ 	.word	0x00000e00


	//----- nvinfo : EIATTR_VRC_CTA_INIT_COUNT
	.align		4
.L_4815:
        /*00e4*/ 	.byte	0x02, 0x4a
	.zero		1
	.zero		1


	//----- nvinfo : EIATTR_SYSCALL_OFFSETS
	.align		4
        /*00e8*/ 	.byte	0x04, 0x46
        /*00ea*/ 	.short	(.L_4817 - .L_4816)


	//   ....[0]....
.L_4816:
        /*00ec*/ 	.word	0x00000170


	//----- nvinfo : EIATTR_EXIT_INSTR_OFFSETS
	.align		4
.L_4817:
        /*00f0*/ 	.byte	0x04, 0x1c
        /*00f2*/ 	.short	(.L_4819 - .L_4818)


	//   ....[0]....
.L_4818:
        /*00f4*/ 	.word	0x00000220


	//   ....[1]....
        /*00f8*/ 	.word	0x00000990


	//----- nvinfo : EIATTR_CRS_STACK_SIZE
	.align		4
.L_4819:
        /*00fc*/ 	.byte	0x04, 0x1e
        /*00fe*/ 	.short	(.L_4821 - .L_4820)
.L_4820:
        /*0100*/ 	.word	0x00000000


	//----- nvinfo : EIATTR_CBANK_PARAM_SIZE
	.align		4
.L_4821:
        /*0104*/ 	.byte	0x03, 0x19
        /*0106*/ 	.short	0x0030


	//----- nvinfo : EIATTR_PARAM_CBANK
	.align		4
        /*0108*/ 	.byte	0x04, 0x0a
        /*010a*/ 	.short	(.L_4823 - .L_4822)
	.align		4
.L_4822:
        /*010c*/ 	.word	index@(.nv.constant0._Z15SoftmaxWarpImplI10DirectLoadIffE11DirectStoreIffEfLi2ELi2ELi16ELi1ELb1EL9Algorithm0EEvT_T0_ll)
        /*0110*/ 	.short	0x0380
        /*0112*/ 	.short	0x0030


	//----- nvinfo : EIATTR_SW_WAR
	.align		4
.L_4823:
        /*0114*/ 	.byte	0x04, 0x36
        /*0116*/ 	.short	(.L_4825 - .L_4824)
.L_4824:
        /*0118*/ 	.word	0x00000008
.L_4825:


//--------------------- .nv.info._Z15SoftmaxWarpImplI10DirectLoadIffE11DirectStoreIffEfLi2ELi2ELi16ELi1ELb0EL9Algorithm0EEvT_T0_ll --------------------------
	.section	.nv.info._Z15SoftmaxWarpImplI10DirectLoadIffE11DirectStoreIffEfLi2ELi2ELi16ELi1ELb0EL9Algorithm0EEvT_T0_ll,"",@"SHT_CUDA_INFO"
	.sectionflags	@""
	.align	4


	//----- nvinfo : EIATTR_CUDA_API_VERSION
	.align		4
        /*0000*/ 	.byte	0x04, 0x37
        /*0002*/ 	.short	(.L_4827 - .L_4826)
.L_4826:
        /*0004*/ 	.word	0x00000082


	//----- nvinfo : EIATTR_KPARAM_INFO
	.align		4
.L_4827:
        /*0008*/ 	.byte	0x04, 0x17
        /*000a*/ 	.short	(.L_4829 - .L_4828)
.L_4828:
        /*000c*/ 	.word	0x00000000
        /*0010*/ 	.short	0x0003
        /*0012*/ 	.short	0x0028
        /*0014*/ 	.byte	0x00, 0xf0, 0x21, 0x00


	//----- nvinfo : EIATTR_KPARAM_INFO
	.align		4
.L_4829:
        /*0018*/ 	.byte	0x04, 0x17
        /*001a*/ 	.short	(.L_4831 - .L_4830)
.L_4830:
        /*001c*/ 	.word	0x00000000
        /*0020*/ 	.short	0x0002
        /*0022*/ 	.short	0x0020
        /*0024*/ 	.byte	0x00, 0xf0, 0x21, 0x00


	//----- nvinfo : EIATTR_KPARAM_INFO
	.align		4
.L_4831:
        /*0028*/ 	.byte	0x04, 0x17
        /*002a*/ 	.short	(.L_4833 - .L_4832)
.L_4832:
        /*002c*/ 	.word	0x00000000
        /*0030*/ 	.short	0x0001
        /*0032*/ 	.short	0x0010
        /*0034*/ 	.byte	0x00, 0xf0, 0x41, 0x00


	//----- nvinfo : EIATTR_KPARAM_INFO
	.align		4
.L_4833:
        /*0038*/ 	.byte	0x04, 0x17
        /*003a*/ 	.short	(.L_4835 - .L_4834)
.L_4834:
        /*003c*/ 	.word	0x00000000
        /*0040*/ 	.short	0x0000
        /*0042*/ 	.short	0x0000
        /*0044*/ 	.byte	0x00, 0xf0, 0x41, 0x00


	//----- nvinfo : EIATTR_SPARSE_MMA_MASK
	.align		4
.L_4835:
        /*0048*/ 	.byte	0x03, 0x50
        /*004a*/ 	.short	0x0000


	//----- nvinfo : EIATTR_MAXREG_COUNT
	.align		4
        /*004c*/ 	.byte	0x03, 0x1b
        /*004e*/ 	.short	0x00ff


	//----- nvinfo : EIATTR_EXTERNS
	.align		4
        /*0050*/ 	.byte	0x04, 0x0f
        /*0052*/ 	.short	(.L_4837 - .L_4836)


	//   ....[0]....
	.align		4
.L_4836:
        /*0054*/ 	.word	index@(__assertfail)


	//----- nvinfo : EIATTR_MERCURY_ISA_VERSION
	.align		4
.L_4837:
        /*0058*/ 	.byte	0x03, 0x5f
        /*005a*/ 	.short	0x0101


	//----- nvinfo : EIATTR_COOP_GROUP_MASK_REGIDS
	.align		4
        /*005c*/ 	.byte	0x04, 0x29
        /*005e*/ 	.short	(.L_4839 - .L_4838)


	//   ....[0]....
.L_4838:
        /*0060*/ 	.word	0xffffffff


	//   ....[1]....
        /*0064*/ 	.word	0xffffffff


	//   ....[2]....
        /*0068*/ 	.word	0xffffffff


	//   ....[3]....
        /*006c*/ 	.word	0xffffffff


	//   ....[4]....
        /*0070*/ 	.word	0xffffffff


	//   ....[5]....
        /*0074*/ 	.word	0xffffffff


	//   ....[6]....
        /*0078*/ 	.word	0xffffffff


	//   ....[7]....
        /*007c*/ 	.word	0xffffffff


	//   ....[8]....
        /*0080*/ 	.word	0x0500000f


	//   ....[9]....
        /*0084*/ 	.word	0x0500000f


	//   ....[10]....
        /*0088*/ 	.word	0x0500000f


	//   ....[11]....
        /*008c*/ 	.word	0x0500000f


	//   ....[12]....
        /*0090*/ 	.word	0x0500000f


	//   ....[13]....
        /*0094*/ 	.word	0x0500000f


	//   ....[14]....
        /*0098*/ 	.word	0x0500000f


	//   ....[15]....
        /*009c*/ 	.word	0x0500000f


	//----- nvinfo : EIATTR_COOP_GROUP_INSTR_OFFSETS
	.align		4
.L_4839:
        /*00a0*/ 	.byte	0x04, 0x28
        /*00a2*/ 	.short	(.L_4841 - .L_4840)


	//   ....[0]....
.L_4840:
        /*00a4*/ 	.word	0x00000390


	//   ....[1]....
        /*00a8*/ 	.word	0x000003d0


	//   ....[2]....
        /*00ac*/ 	.word	0x000003f0


	//   ....[3]....
        /*00b0*/ 	.word	0x00000410


	//   ....[4]....
        /*00b4*/ 	.word	0x00000570


	//   ....[5]....
        /*00b8*/ 	.word	0x00000590


	//   ....[6]....
        /*00bc*/ 	.word	0x000005b0


	//   ....[7]....
        /*00c0*/ 	.word	0x000005d0


	//   ....[8]....
        /*00c4*/ 	.word	0x00000950


	//   ....[9]....
        /*00c8*/ 	.word	0x000009f0


	//   ....[10]....
        /*00cc*/ 	.word	0x00000a50


	//   ....[11]....
        /*00d0*/ 	.word	0x00000ab0


	//   ....[12]....
        /*00d4*/ 	.word	0x00000c40


	//   ....[13]....
        /*00d8*/ 	.word	0x00000ca0


	//   ....[14]....
        /*00dc*/ 	.word	0x00000d00


	//   ....[15]....
        /*00e0*/ 	.word	0x00000d60


	//----- nvinfo : EIATTR_VRC_CTA_INIT_COUNT
	.align		4
.L_4841:
        /*00e4*/ 	.byte	0x02, 0x4a
	.zero		1
	.zero		1


	//----- nvinfo : EIATTR_SYSCALL_OFFSETS
	.align		4
        /*00e8*/ 	.byte	0x04, 0x46
        /*00ea*/ 	.short	(.L_4843 - .L_4842)


	//   ....[0]....
.L_4842:
        /*00ec*/ 	.word	0x00000170


	//----- nvinfo : EIATTR_EXIT_INSTR_OFFSETS
	.align		4
.L_4843:
        /*00f0*/ 	.byte	0x04, 0x1c
        /*00f2*/ 	.short	(.L_4845 - .L_4844)


	//   ....[0]....
.L_4844:
        /*00f4*/ 	.word	0x00000220


	//   ....[1]....
        /*00f8*/ 	.word	0x000008f0


	//----- nvinfo : EIATTR_CRS_STACK_SIZE
	.align		4
.L_4845:
        /*00fc*/ 	.byte	0x04, 0x1e
        /*00fe*/ 	.short	(.L_4847 - .L_4846)
.L_4846:
        /*0100*/ 	.word	0x00000000


	//----- nvinfo : EIATTR_CBANK_PARAM_SIZE
	.align		4
.L_4847:
        /*0104*/ 	.byte	0x03, 0x19
        /*0106*/ 	.short	0x0030


	//----- nvinfo : EIATTR_PARAM_CBANK
	.align		4
        /*0108*/ 	.byte	0x04, 0x0a
        /*010a*/ 	.short	(.L_4849 - .L_4848)
	.align		4
.L_4848:
        /*010c*/ 	.word	index@(.nv.constant0._Z15SoftmaxWarpImplI10DirectLoadIffE11DirectStoreIffEfLi2ELi2ELi16ELi1ELb0EL9Algorithm0EEvT_T0_ll)
        /*0110*/ 	.short	0x0380
        /*0112*/ 	.short	0x0030


	//----- nvinfo : EIATTR_SW_WAR
	.align		4
.L_4849:
        /*0114*/ 	.byte	0x04, 0x36
        /*0116*/ 	.short	(.L_4851 - .L_4850)
.L_4850:
        /*0118*/ 	.word	0x00000008
.L_4851:


//--------------------- .nv.info._Z15SoftmaxWarpImplI10DirectLoadIffE11DirectStoreIffEfLi2ELi2ELi16ELi2ELb1EL9Algorithm0EEvT_T0_ll --------------------------
	.section	.nv.info._Z15SoftmaxWarpImplI10DirectLoadIffE11DirectStoreIffEfLi2ELi2ELi16ELi2ELb1EL9Algorithm0EEvT_T0_ll,"",@"SHT_CUDA_INFO"
	.sectionflags	@""
	.align	4


	//----- nvinfo : EIATTR_CUDA_API_VERSION
	.align		4
        /*0000*/ 	.byte	0x04, 0x37
        /*0002*/ 	.short	(.L_4853 - .L_4852)
.L_4852:
        /*0004*/ 	.word	0x00000082


	//----- nvinfo : EIATTR_KPARAM_INFO
	.align		4
.L_4853:
        /*0008*/ 	.byte	0x04, 0x17
        /*000a*/ 	.short	(.L_4855 - .L_4854)
.L_4854:
        /*000c*/ 	.word	0x00000000
        /*0010*/ 	.short	0x0003
        /*0012*/ 	.short	0x0028
        /*0014*/ 	.byte	0x00, 0xf0, 0x21, 0x00


	//----- nvinfo : EIATTR_KPARAM_INFO
	.align		4
.L_4855:
        /*0018*/ 	.byte	0x04, 0x17
        /*001a*/ 	.short	(.L_4857 - .L_4856)
.L_4856:
        /*001c*/ 	.word	0x00000000
        /*0020*/ 	.short	0x0002
        /*0022*/ 	.short	0x0020
        /*0024*/ 	.byte	0x00, 0xf0, 0x21, 0x00


	//----- nvinfo : EIATTR_KPARAM_INFO
	.align		4
.L_4857:
        /*0028*/ 	.byte	0x04, 0x17
        /*002a*/ 	.short	(.L_4859 - .L_4858)
.L_4858:
        /*002c*/ 	.word	0x00000000
        /*0030*/ 	.short	0x0001
        /*0032*/ 	.short	0x0010
        /*0034*/ 	.byte	0x00, 0xf0, 0x41, 0x00


	//----- nvinfo : EIATTR_KPARAM_INFO
	.align		4
.L_4859:
        /*0038*/ 	.byte	0x04, 0x17
        /*003a*/ 	.short	(.L_4861 - .L_4860)
.L_4860:
        /*003c*/ 	.word	0x00000000
        /*0040*/ 	.short	0x0000
        /*0042*/ 	.short	0x0000
        /*0044*/ 	.byte	0x00, 0xf0, 0x41, 0x00


	//----- nvinfo : EIATTR_SPARSE_MMA_MASK
	.align		4
.L_4861:
        /*0048*/ 	.byte	0x03, 0x50
        /*004a*/ 	.short	0x0000


	//----- nvinfo : EIATTR_MAXREG_COUNT
	.align		4
        /*004c*/ 	.byte	0x03, 0x1b
        /*004e*/ 	.short	0x00ff


	//----- nvinfo : EIATTR_EXTERNS
	.align		4
        /*0050*/ 	.byte	0x04, 0x0f
        /*0052*/ 	.short	(.L_4863 - .L_4862)


	//   ....[0]....
	.align		4
.L_4862:
        /*0054*/ 	.word	index@(__assertfail)


	//----- nvinfo : EIATTR_MERCURY_ISA_VERSION
	.align		4
.L_4863:
        /*0058*/ 	.byte	0x03, 0x5f
        /*005a*/ 	.short	0x0101


	//----- nvinfo : EIATTR_COOP_GROUP_MASK_REGIDS
	.align		4
        /*005c*/ 	.byte	0x04, 0x29
        /*005e*/ 	.short	(.L_4865 - .L_4864)


	//   ....[0]....
.L_4864:
        /*0060*/ 	.word	0xffffffff


	//   ....[1]....
        /*0064*/ 	.word	0xffffffff


	//   ....[2]....
        /*0068*/ 	.word	0xffffffff


	//   ....[3]....
        /*006c*/ 	.word	0xffffffff


	//   ....[4]....
        /*0070*/ 	.word	0xffffffff


	//   ....[5]....
        /*0074*/ 	.word	0xffffffff


	//   ....[6]....
        /*0078*/ 	.word	0xffffffff


	//   ....[7]....
        /*007c*/ 	.word	0xffffffff


	//   ....[8]....
        /*0080*/ 	.word	0xffffffff


	//   ....[9]....
        /*0084*/ 	.word	0xffffffff


	//   ....[10]....
        /*0088*/ 	.word	0xffffffff


	//   ....[11]....
        /*008c*/ 	.word	0xffffffff


	//   ....[12]....
        /*0090*/ 	.word	0xffffffff


	//   ....[13]....
        /*0094*/ 	.word	0xffffffff


	//   ....[14]....
        /*0098*/ 	.word	0xffffffff


	//   ....[15]....
        /*009c*/ 	.word	0xffffffff


	//   ....[16]....
        /*00a0*/ 	.word	0x0500000f


	//   ....[17]....
        /*00a4*/ 	.word	0x0500000f


	//   ....[18]....
        /*00a8*/ 	.word	0x0500000f


	//   ....[19]....
        /*00ac*/ 	.word	0x0500000f


	//   ....[20]....
        /*00b0*/ 	.word	0x0500000f


	//   ....[21]....
        /*00b4*/ 	.word	0x0500000f


	//   ....[22]....
        /*00b8*/ 	.word	0x0500000f


	//   ....[23]....
        /*00bc*/ 	.word	0x0500000f


	//   ....[24]....
        /*00c0*/ 	.word	0x0500000f


	//   ....[25]....
        /*00c4*/ 	.word	0x0500000f


	//   ....[26]....
        /*00c8*/ 	.word	0x0500000f


	//   ....[27]....
        /*00cc*/ 	.word	0x0500000f


	//   ....[28]....
        /*00d0*/ 	.word	0x0500000f


	//   ....[29]....
        /*00d4*/ 	.word	0x0500000f


	//   ....[30]....
        /*00d8*/ 	.word	0x0500000f


	//   ....[31]....
        /*00dc*/ 	.word	0x0500000f


	//----- nvinfo : EIATTR_COOP_GROUP_INSTR_OFFSETS
	.align		4
.L_4865:
        /*00e0*/ 	.byte	0x04, 0x28
        /*00e2*/ 	.short	(.L_4867 - .L_4866)


	//   ....[0]....
.L_4866:
        /*00e4*/ 	.word	0x00000540


	//   ....[1]....
        /*00e8*/ 	.word	0x00000550


	//   ....[2]....
        /*00ec*/ 	.word	0x00000590


	//   ....[3]....
        /*00f0*/ 	.word	0x000005b0


	//   ....[4]....
        /*00f4*/ 	.word	0x000005e0


	//   ....[5]....
        /*00f8*/ 	.word	0x000005f0


	//   ....[6]....
        /*00fc*/ 	.word	0x00000620


	//   ....[7]....
        /*0100*/ 	.word	0x00000630


	//   ....[8]....
        /*0104*/ 	.word	0x000008c0


	//   ....[9]....
        /*0108*/ 	.word	0x000008f0


	//   ....[10]....
        /*010c*/ 	.word	0x00000910


	//   ....[11]....
        /*0110*/ 	.word	0x00000930


	//   ....[12]....
        /*0114*/ 	.word	0x00000950


	//   ....[13]....
        /*0118*/ 	.word	0x00000970


	//   ....[14]....
        /*011c*/ 	.word	0x00000990


	//   ....[15]....
        /*0120*/ 	.word	0x000009b0


	//   ....[16]....
        /*0124*/ 	.word	0x00001030


	//   ....[17]....
        /*0128*/ 	.word	0x000010c0


	//   ....[18]....
        /*012c*/ 	.word	0x00001130


	//   ....[19]....
        /*0130*/ 	.word	0x000011a0


	//   ....[20]....
        /*0134*/ 	.word	0x00001200


	//   ....[21]....
        /*0138*/ 	.word	0x000012d0


	//   ....[22]....
        /*013c*/ 	.word	0x000013e0


	//   ....[23]....
        /*0140*/ 	.word	0x00001480


	//   ....[24]....
        /*0144*/ 	.word	0x000014e0


	//   ....[25]....
        /*0148*/ 	.word	0x00001630


	//   ....[26]....
        /*014c*/ 	.word	0x000016b0


	//   ....[27]....
        /*0150*/ 	.word	0x00001740


	//   ....[28]....
        /*0154*/ 	.word	0x000017a0


	//   ....[29]....
        /*0158*/ 	.word	0x00001820


	//   ....[30]....
        /*015c*/ 	.word	0x00001890


	//   ....[31]....
        /*0160*/ 	.word	0x00001900


	//----- nvinfo : EIATTR_VRC_CTA_INIT_COUNT
	.align		4
.L_4867:
        /*0164*/ 	.byte	0x02, 0x4a
	.zero		1
	.zero		1


	//----- nvinfo : EIATTR_SYSCALL_OFFSETS
	.align		4
        /*0168*/ 	.byte	0x04, 0x46
        /*016a*/ 	.short	(.L_4869 - .L_4868)


	//   ....[0]....
.L_4868:
        /*016c*/ 	.word	0x00000170


	//----- nvinfo : EIATTR_EXIT_INSTR_OFFSETS
	.align		4
.L_4869:
        /*0170*/ 	.byte	0x04, 0x1c
        /*0172*/ 	.short	(.L_4871 - .L_4870)


	//   ....[0]....
.L_4870:
        /*0174*/ 	.word	0x00000230


	//   ....[1]....
        /*0178*/ 	.word	0x00000fc0


	//----- nvinfo : EIATTR_CRS_STACK_SIZE
	.align		4
.L_4871:
        /*017c*/ 	.byte	0x04, 0x1e
        /*017e*/ 	.short	(.L_4873 - .L_4872)
.L_4872:
        /*0180*/ 	.word	0x00000000


	//----- nvinfo : EIATTR_CBANK_PARAM_SIZE
	.align		4
.L_4873:
        /*0184*/ 	.byte	0x03, 0x19
        /*0186*/ 	.short	0x0030


	//----- nvinfo : EIATTR_PARAM_CBANK
	.align		4
        /*0188*/ 	.byte	0x04, 0x0a
        /*018a*/ 	.short	(.L_4875 - .L_4874)
	.align		4
.L_4874:
        /*018c*/ 	.word	index@(.nv.constant0._Z15SoftmaxWarpImplI10DirectLoadIffE11DirectStoreIffEfLi2ELi2ELi16ELi2ELb1EL9Algorithm0EEvT_T0_ll)
        /*0190*/ 	.short	0x0380
        /*0192*/ 	.short	0x0030


	//----- nvinfo : EIATTR_SW_WAR
	.align		4
.L_4875:
        /*0194*/ 	.byte	0x04, 0x36
        /*0196*/ 	.short	(.L_4877 - .L_4876)
.L_4876:
        /*0198*/ 	.word	0x00000008
.L_4877:


//--------------------- .nv.info._Z15SoftmaxWarpImplI10DirectLoadIffE11DirectStoreIffEfLi2ELi2ELi16ELi2ELb0EL9Algorithm0EEvT_T0_ll --------------------------
	.section	.nv.info._Z15SoftmaxWarpImplI10DirectLoadIffE11DirectStoreIffEfLi2ELi2ELi16ELi2ELb0EL9Algorithm0EEvT_T0_ll,"",@"SHT_CUDA_INFO"
	.sectionflags	@""
	.align	4


	//----- nvinfo : EIATTR_CUDA_API_VERSION
	.align		4
        /*0000*/ 	.byte	0x04, 0x37
        /*0002*/ 	.short	(.L_4879 - .L_4878)
.L_4878:
        /*0004*/ 	.word	0x00000082


	//----- nvinfo : EIATTR_KPARAM_INFO
	.align		4
.L_4879:
        /*0008*/ 	.byte	0x04, 0x17
        /*000a*/ 	.short	(.L_4881 - .L_4880)
.L_4880:
        /*000c*/ 	.word	0x00000000
        /*0010*/ 	.short	0x0003
        /*0012*/ 	.short	0x0028
        /*0014*/ 	.byte	0x00, 0xf0, 0x21, 0x00


	//----- nvinfo : EIATTR_KPARAM_INFO
	.align		4
.L_4881:
        /*0018*/ 	.byte	0x04, 0x17
        /*001a*/ 	.short	(.L_4883 - .L_4882)
.L_4882:
        /*001c*/ 	.word	0x00000000
        /*0020*/ 	.short	0x0002
        /*0022*/ 	.short	0x0020
        /*0024*/ 	.byte	0x00, 0xf0, 0x21, 0x00


	//----- nvinfo : EIATTR_KPARAM_INFO
	.align		4
.L_4883:
        /*0028*/ 	.byte	0x04, 0x17
        /*002a*/ 	.short	(.L_4885 - .L_4884)
.L_4884:
        /*002c*/ 	.word	0x00000000
        /*0030*/ 	.short	0x0001
        /*0032*/ 	.short	0x0010
        /*0034*/ 	.byte	0x00, 0xf0, 0x41, 0x00


	//----- nvinfo : EIATTR_KPARAM_INFO
	.align		4
.L_4885:
        /*0038*/ 	.byte	0x04, 0x17
        /*003a*/ 	.short	(.L_4887 - .L_4886)
.L_4886:
        /*003c*/ 	.word	0x00000000
        /*0040*/ 	.short	0x0000
        /*0042*/ 	.short	0x0000
        /*0044*/ 	.byte	0x00, 0xf0, 0x41, 0x00


	//----- nvinfo : EIATTR_SPARSE_MMA_MASK
	.align		4
.L_4887:
        /*0048*/ 	.byte	0x03, 0x50
        /*004a*/ 	.short	0x0000


	//----- nvinfo : EIATTR_MAXREG_COUNT
	.align		4
        /*004c*/ 	.byte	0x03, 0x1b
        /*004e*/ 	.short	0x00ff


	//----- nvinfo : EIATTR_EXTERNS
	.align		4
        /*0050*/ 	.byte	0x04, 0x0f
        /*0052*/ 	.short	(.L_4889 - .L_4888)


	//   ....[0]....
	.align		4
.L_4888:
        /*0054*/ 	.word	index@(__assertfail)


	//----- nvinfo : EIATTR_MERCURY_ISA_VERSION
	.align		4
.L_4889:
        /*0058*/ 	.byte	0x03, 0x5f
        /*005a*/ 	.short	0x0101


	//----- nvinfo : EIATTR_COOP_GROUP_MASK_REGIDS
	.align		4
        /*005c*/ 	.byte	0x04, 0x29
        /*005e*/ 	.short	(.L_4891 - .L_4890)


	//   ....[0]....
.L_4890:
        /*0060*/ 	.word	0xffffffff


	//   ....[1]....
        /*0064*/ 	.word	0xffffffff


	//   ....[2]....
        /*0068*/ 	.word	0xffffffff


	//   ....[3]....
        /*006c*/ 	.word	0xffffffff


	//   ....[4]....
        /*0070*/ 	.word	0xffffffff


	//   ....[5]....
        /*0074*/ 	.word	0xffffffff


	//   ....[6]....
        /*0078*/ 	.word	0xffffffff


	//   ....[7]....
        /*007c*/ 	.word	0xffffffff


	//   ....[8]....
        /*0080*/ 	.word	0xffffffff


	//   ....[9]....
        /*0084*/ 	.word	0xffffffff


	//   ....[10]....
        /*0088*/ 	.word	0xffffffff


	//   ....[11]....
        /*008c*/ 	.word	0xffffffff


	//   ....[12]....
        /*0090*/ 	.word	0xffffffff


	//   ....[13]....
        /*0094*/ 	.word	0xffffffff


	//   ....[14]....
        /*0098*/ 	.word	0xffffffff


	//   ....[15]....
        /*009c*/ 	.word	0xffffffff


	//   ....[16]....
        /*00a0*/ 	.word	0x0500000f


	//   ....[17]....
        /*00a4*/ 	.word	0x0500000f


	//   ....[18]....
        /*00a8*/ 	.word	0x0500000f


	//   ....[19]....
        /*00ac*/ 	.word	0x0500000f


	//   ....[20]....
        /*00b0*/ 	.word	0x0500000f


	//   ....[21]....
        /*00b4*/ 	.word	0x0500000f


	//   ....[22]....
        /*00b8*/ 	.word	0x0500000f


	//   ....[23]....
        /*00bc*/ 	.word	0x0500000f


	//   ....[24]....
        /*00c0*/ 	.word	0x0500000f


	//   ....[25]....
        /*00c4*/ 	.word	0x0500000f


	//   ....[26]....
        /*00c8*/ 	.word	0x0500000f


	//   ....[27]....
        /*00cc*/ 	.word	0x0500000f


	//   ....[28]....
        /*00d0*/ 	.word	0x0500000f


	//   ....[29]....
        /*00d4*/ 	.word	0x0500000f


	//   ....[30]....
        /*00d8*/ 	.word	0x0500000f


	//   ....[31]....
        /*00dc*/ 	.word	0x0500000f


	//----- nvinfo : EIATTR_COOP_GROUP_INSTR_OFFSETS
	.align		4
.L_4891:
        /*00e0*/ 	.byte	0x04, 0x28
        /*00e2*/ 	.short	(.L_4893 - .L_4892)


	//   ....[0]....
.L_4892:
        /*00e4*/ 	.word	0x00000430


	//   ....[1]....
        /*00e8*/ 	.word	0x00000440


	//   ....[2]....
        /*00ec*/ 	.word	0x00000480


	//   ....[3]....
        /*00f0*/ 	.word	0x000004a0


	//   ....[4]....
        /*00f4*/ 	.word	0x000004d0


	//   ....[5]....
        /*00f8*/ 	.word	0x000004e0


	//   ....[6]....
        /*00fc*/ 	.word	0x00000510


	//   ....[7]....
        /*0100*/ 	.word	0x00000520


	//   ....[8]....
        /*0104*/ 	.word	0x000007a0


	//   ....[9]....
        /*0108*/ 	.word	0x000007e0


	//   ....[10]....
        /*010c*/ 	.word	0x00000800


	//   ....[11]....
        /*0110*/ 	.word	0x00000820


	//   ....[12]....
        /*0114*/ 	.word	0x00000840


	//   ....[13]....
        /*0118*/ 	.word	0x00000860


	//   ....[14]....
        /*011c*/ 	.word	0x00000880


	//   ....[15]....
        /*0120*/ 	.word	0x000008a0


	//   ....[16]....
        /*0124*/ 	.word	0x00000e90


	//   ....[17]....
        /*0128*/ 	.word	0x00000f20


	//   ....[18]....
        /*012c*/ 	.word	0x00000f80


	//   ....[19]....
        /*0130*/ 	.word	0x00000fe0


	//   ....[20]....
        /*0134*/ 	.word	0x00001040


	//   ....[21]....
        /*0138*/ 	.word	0x00001110


	//   ....[22]....
        /*013c*/ 	.word	0x00001210


	//   ....[23]....
        /*0140*/ 	.word	0x000012d0


	//   ....[24]....
        /*0144*/ 	.word	0x00001340


	//   ....[25]....
        /*0148*/ 	.word	0x00001480


	//   ....[26]....
        /*014c*/ 	.word	0x00001510


	//   ....[27]....
        /*0150*/ 	.word	0x000015a0


	//   ....[28]....
        /*0154*/ 	.word	0x00001600


	//   ....[29]....
        /*0158*/ 	.word	0x00001680


	//   ....[30]....
        /*015c*/ 	.word	0x000016f0


	//   ....[31]....
        /*0160*/ 	.word	0x00001760


	//----- nvinfo : EIATTR_VRC_CTA_INIT_COUNT
	.align		4
.L_4893:
        /*0164*/ 	.byte	0x02, 0x4a
	.zero		1
	.zero		1


	//----- nvinfo : EIATTR_SYSCALL_OFFSETS
	.align		4
        /*0168*/ 	.byte	0x04, 0x46
        /*016a*/ 	.short	(.L_4895 - .L_4894)


	//   ....[0]....
.L_4894:
        /*016c*/ 	.word	0x00000170


	//----- nvinfo : EIATTR_EXIT_INSTR_OFFSETS
	.align		4
.L_4895:
        /*0170*/ 	.byte	0x04, 0x1c
        /*0172*/ 	.short	(.L_4897 - .L_4896)


	//   ....[0]....
.L_4896:
        /*0174*/ 	.word	0x00000230


	//   ....[1]....
        /*0178*/ 	.word	0x00000e20


	//----- nvinfo : EIATTR_CRS_STACK_SIZE
	.align		4
.L_4897:
        /*017c*/ 	.byte	0x04, 0x1e
        /*017e*/ 	.short	(.L_4899 - .L_4898)
.L_4898:
        /*0180*/ 	.word	0x00000000


	//----- nvinfo : EIATTR_CBANK_PARAM_SIZE
	.align		4
.L_4899:
        /*0184*/ 	.byte	0x03, 0x19
        /*0186*/ 	.short	0x0030


	//----- nvinfo : EIATTR_PARAM_CBANK
	.align		4
        /*0188*/ 	.byte	0x04, 0x0a
        /*018a*/ 	.short	(.L_4901 - .L_4900)
	.align		4
.L_4900:
        /*018c*/ 	.word	index@(.nv.constant0._Z15SoftmaxWarpImplI10DirectLoadIffE11DirectStoreIffEfLi2ELi2ELi16ELi2ELb0EL9Algorithm0EEvT_T0_ll)
        /*0190*/ 	.short	0x0380
        /*0192*/ 	.short	0x0030


	//----- nvinfo : EIATTR_SW_WAR
	.align		4
.L_4901:
        /*0194*/ 	.byte	0x04, 0x36
        /*0196*/ 	.short	(.L_4903 - .L_4902)
.L_4902:
        /*0198*/ 	.word	0x00000008
.L_4903:


//--------------------- .nv.info._Z15SoftmaxWarpImplI10DirectLoadIffE11DirectStoreIffEfLi2ELi2ELi8ELi1ELb1EL9Algorithm0EEvT_T0_ll --------------------------
	.section	.nv.info._Z15SoftmaxWarpImplI10DirectLoadIffE11DirectStoreIffEfLi2ELi2ELi8ELi1ELb1EL9Algorithm0EEvT_T0_ll,"",@"SHT_CUDA_INFO"
	.sectionflags	@""
	.align	4


	//----- nvinfo : EIATTR_CUDA_API_VERSION
	.align		4
        /*0000*/ 	.byte	0x04, 0x37
        /*0002*/ 	.short	(.L_4905 - .L_4904)
.L_4904:
        /*0004*/ 	.word	0x00000082


	//----- nvinfo : EIATTR_KPARAM_INFO
	.align		4
.L_4905:
        /*0008*/ 	.byte	0x04, 0x17
        /*000a*/ 	.short	(.L_4907 - .L_4906)
.L_4906:
        /*000c*/ 	.word	0x00000000
        /*0010*/ 	.short	0x0003
        /*0012*/ 	.short	0x0028
        /*0014*/ 	.byte	0x00, 0xf0, 0x21, 0x00


	//----- nvinfo : EIATTR_KPARAM_INFO
	.align		4
.L_4907:
        /*0018*/ 	.byte	0x04, 0x17
        /*001a*/ 	.short	(.L_4909 - .L_4908)
.L_4908:
        /*001c*/ 	.word	0x00000000
        /*0020*/ 	.short	0x0002
        /*0022*/ 	.short	0x0020
        /*0024*/ 	.byte	0x00, 0xf0, 0x21, 0x00


	//----- nvinfo : EIATTR_KPARAM_INFO
	.align		4
.L_4909:
        /*0028*/ 	.byte	0x04, 0x17
        /*002a*/ 	.short	(.L_4911 - .L_4910)
.L_4910:
        /*002c*/ 	.word	0x00000000
        /*0030*/ 	.short	0x0001
        /*0032*/ 	.short	0x0010
        /*0034*/ 	.byte	0x00, 0xf0, 0x41, 0x00


	//----- nvinfo : EIATTR_KPARAM_INFO
	.align		4
.L_4911:
        /*0038*/ 	.byte	0x04, 0x17
        /*003a*/ 	.short	(.L_4913 - .L_4912)
.L_4912:
        /*003c*/ 	.word	0x00000000
        /*0040*/ 	.short	0x0000
        /*0042*/ 	.short	0x0000
        /*0044*/ 	.byte	0x00, 0xf0, 0x41, 0x00


	//----- nvinfo : EIATTR_SPARSE_MMA_MASK
	.align		4
.L_4913:
        /*0048*/ 	.byte	0x03, 0x50
        /*004a*/ 	.short	0x0000


	//----- nvinfo : EIATTR_MAXREG_COUNT
	.align		4
        /*004c*/ 	.byte	0x03, 0x1b
        /*004e*/ 	.short	0x00ff


	//----- nvinfo : EIATTR_EXTERNS
	.align		4
        /*0050*/ 	.byte	0x04, 0x0f
        /*0052*/ 	.short	(.L_4915 - .L_4914)


	//   ....[0]....
	.align		4
.L_4914:
        /*0054*/ 	.word	index@(__assertfail)


	//----- nvinfo : EIATTR_MERCURY_ISA_VERSION
	.align		4
.L_4915:
        /*0058*/ 	.byte	0x03, 0x5f
        /*005a*/ 	.short	0x0101


	//----- nvinfo : EIATTR_COOP_GROUP_MASK_REGIDS
	.align		4
        /*005c*/ 	.byte	0x04, 0x29
        /*005e*/ 	.short	(.L_4917 - .L_4916)


	//   ....[0]....
.L_4916:
        /*0060*/ 	.word	0xffffffff


	//   ....[1]....
        /*0064*/ 	.word	0xffffffff


	//   ....[2]....
        /*0068*/ 	.word	0xffffffff


	//   ....[3]....
        /*006c*/ 	.word	0xffffffff


	//   ....[4]....
        /*0070*/ 	.word	0xffffffff


	//   ....[5]....
        /*0074*/ 	.word	0xffffffff


	//   ....[6]....
        /*0078*/ 	.word	0x0500000f


	//   ....[7]....
        /*007c*/ 	.word	0x0500000f


	//   ....[8]....
        /*0080*/ 	.word	0x0500000f


	//   ....[9]....
        /*0084*/ 	.word	0x0500000f


	//   ....[10]....
        /*0088*/ 	.word	0x0500000f


	//   ....[11]....
        /*008c*/ 	.word	0x0500000f


	//----- nvinfo : EIATTR_COOP_GROUP_INSTR_OFFSETS
	.align		4
.L_4917:
        /*0090*/ 	.byte	0x04, 0x28
        /*0092*/ 	.short	(.L_4919 - .L_4918)


	//   ....[0]....
.L_4918:
        /*0094*/ 	.word	0x00000400


	//   ....[1]....
        /*0098*/ 	.word	0x00000440


	//   ....[2]....
        /*009c*/ 	.word	0x00000460


	//   ....[3]....
        /*00a0*/ 	.word	0x000005c0


	//   ....[4]....
        /*00a4*/ 	.word	0x000005e0


	//   ....[5]....
        /*00a8*/ 	.word	0x00000600


	//   ....[6]....
        /*00ac*/ 	.word	0x000009b0


	//   ....[7]....
        /*00b0*/ 	.word	0x00000a50


	//   ....[8]....
        /*00b4*/ 	.word	0x00000ab0


	//   ....[9]....
        /*00b8*/ 	.word	0x00000c50


	//   ....[10]....
        /*00bc*/ 	.word	0x00000cb0


	//   ....[11]....
        /*00c0*/ 	.word	0x00000d10


	//----- nvinfo : EIATTR_VRC_CTA_INIT_COUNT
	.align		4
.L_4919:
        /*00c4*/ 	.byte	0x02, 0x4a
	.zero		1
	.zero		1


	//----- nvinfo : EIATTR_SYSCALL_OFFSETS
	.align		4
        /*00c8*/ 	.byte	0x04, 0x46
        /*00ca*/ 	.short	(.L_4921 - .L_4920)


	//   ....[0]....
.L_4920:
        /*00cc*/ 	.word	0x00000170


	//----- nvinfo : EIATTR_EXIT_INSTR_OFFSETS
	.align		4
.L_4921:
        /*00d0*/ 	.byte	0x04, 0x1c
        /*00d2*/ 	.short	(.L_4923 - .L_4922)


	//   ....[0]....
.L_4922:
        /*00d4*/ 	.word	0x00000220


	//   ....[1]....
        /*00d8*/ 	.word	0x00000950


	//----- nvinfo : EIATTR_CRS_STACK_SIZE
	.align		4
.L_4923:
        /*00dc*/ 	.byte	0x04, 0x1e
        /*00de*/ 	.short	(.L_4925 - .L_4924)
.L_4924:
        /*00e0*/ 	.word	0x00000000


	//----- nvinfo : EIATTR_CBANK_PARAM_SIZE
	.align		4
.L_4925:
        /*00e4*/ 	.byte	0x03, 0x19
        /*00e6*/ 	.short	0x0030


	//----- nvinfo : EIATTR_PARAM_CBANK
	.align		4
        /*00e8*/ 	.byte	0x04, 0x0a
        /*00ea*/ 	.short	(.L_4927 - .L_4926)
	.align		4
.L_4926:
        /*00ec*/ 	.word	index@(.nv.constant0._Z15SoftmaxWarpImplI10DirectLoadIffE11DirectStoreIffEfLi2ELi2ELi8ELi1ELb1EL9Algorithm0EEvT_T0_ll)
        /*00f0*/ 	.short	0x0380
        /*00f2*/ 	.short	0x0030


	//----- nvinfo : EIATTR_SW_WAR
	.align		4
.L_4927:
        /*00f4*/ 	.byte	0x04, 0x36
        /*00f6*/ 	.short	(.L_4929 - .L_4928)
.L_4928:
        /*00f8*/ 	.word	0x00000008
.L_4929:


//--------------------- .nv.info._Z15SoftmaxWarpImplI10DirectLoadIffE11DirectStoreIffEfLi2ELi2ELi8ELi1ELb0EL9Algorithm0EEvT_T0_ll --------------------------
	.section	.nv.info._Z15SoftmaxWarpImplI10DirectLoadIffE11DirectStoreIffEfLi2ELi2ELi8ELi1ELb0EL9Algorithm0EEvT_T0_ll,"",@"SHT_CUDA_INFO"
	.sectionflags	@""
	.align	4


	//----- nvinfo : EIATTR_CUDA_API_VERSION
	.align		4
        /*0000*/ 	.byte	0x04, 0x37
        /*0002*/ 	.short	(.L_4931 - .L_4930)
.L_4930:
        /*0004*/ 	.word	0x00000082


	//----- nvinfo : EIATTR_KPARAM_INFO
	.align		4
.L_4931:
        /*0008*/ 	.byte	0x04, 0x17
        /*000a*/ 	.short	(.L_4933 - .L_4932)
.L_4932:
        /*000c*/ 	.word	0x00000000
        /*0010*/ 	.short	0x0003
        /*0012*/ 	.short	0x0028
        /*0014*/ 	.byte	0x00, 0xf0, 0x21, 0x00


	//----- nvinfo : EIATTR_KPARAM_INFO
	.align		4
.L_4933:
        /*0018*/ 	.byte	0x04, 0x17
        /*001a*/ 	.short	(.L_4935 - .L_4934)
.L_4934:
        /*001c*/ 	.word	0x00000000
        /*0020*/ 	.short	0x0002
        /*0022*/ 	.short	0x0020
        /*0024*/ 	.byte	0x00, 0xf0, 0x21, 0x00


	//----- nvinfo : EIATTR_KPARAM_INFO
	.align		4
.L_4935:
        /*0028*/ 	.byte	0x04, 0x17
        /*002a*/ 	.short	(.L_4937 - .L_4936)
.L_4936:
        /*002c*/ 	.word	0x00000000
        /*0030*/ 	.short	0x0001
        /*0032*/ 	.short	0x0010
        /*0034*/ 	.byte	0x00, 0xf0, 0x41, 0x00


	//----- nvinfo : EIATTR_KPARAM_INFO
	.align		4
.L_4937:
        /*0038*/ 	.byte	0x04, 0x17
        /*003a*/ 	.short	(.L_4939 - .L_4938)
.L_4938:
        /*003c*/ 	.word	0x00000000
        /*0040*/ 	.short	0x0000
        /*0042*/ 	.short	0x0000
        /*0044*/ 	.byte	0x00, 0xf0, 0x41, 0x00


	//----- nvinfo : EIATTR_SPARSE_MMA_MASK
	.align		4
.L_4939:
        /*0048*/ 	.byte	0x03, 0x50
        /*004a*/ 	.short	0x0000


	//----- nvinfo : EIATTR_MAXREG_COUNT
	.align		4
        /*004c*/ 	.byte	0x03, 0x1b
        /*004e*/ 	.short	0x00ff


	//----- nvinfo : EIATTR_EXTERNS
	.align		4
        /*0050*/ 	.byte	0x04, 0x0f
        /*0052*/ 	.short	(.L_4941 - .L_4940)


	//   ....[0]....
	.align		4
.L_4940:
        /*0054*/ 	.word	index@(__assertfail)


	//----- nvinfo : EIATTR_MERCURY_ISA_VERSION
	.align		4
.L_4941:
        /*0058*/ 	.byte	0x03, 0x5f
        /*005a*/ 	.short	0x0101


	//----- nvinfo : EIATTR_COOP_GROUP_MASK_REGIDS
	.align		4
        /*005c*/ 	.byte	0x04, 0x29
        /*005e*/ 	.short	(.L_4943 - .L_4942)


	//   ....[0]....
.L_4942:
        /*0060*/ 	.word	0xffffffff


	//   ....[1]....
        /*0064*/ 	.word	0xffffffff


	//   ....[2]....
        /*0068*/ 	.word	0xffffffff


	//   ....[3]....
        /*006c*/ 	.word	0xffffffff


	//   ....[4]....
        /*0070*/ 	.word	0xffffffff


	//   ....[5]....
        /*0074*/ 	.word	0xffffffff


	//   ....[6]....
        /*0078*/ 	.word	0xffffffff


	//   ....[7]....
        /*007c*/ 	.word	0xffffffff


	//   ....[8]....
        /*0080*/ 	.word	0xffffffff


	//   ....[9]....
        /*0084*/ 	.word	0xffffffff


	//   ....[10]....
        /*0088*/ 	.word	0xffffffff


	//   ....[11]....
        /*008c*/ 	.word	0xffffffff


	//   ....[12]....
        /*0090*/ 	.word	0xffffffff


	//   ....[13]....
        /*0094*/ 	.word	0xffffffff


	//   ....[14]....
        /*0098*/ 	.word	0xffffffff


	//   ....[15]....
        /*009c*/ 	.word	0xffffffff


	//   ....[16]....
        /*00a0*/ 	.word	0xffffffff


	//   ....[17]....
        /*00a4*/ 	.word	0xffffffff


	//   ....[18]....
        /*00a8*/ 	.word	0x0500000f


	//   ....[19]....
        /*00ac*/ 	.word	0x0500000f


	//   ....[20]....
        /*00b0*/ 	.word	0x0500000f


	//   ....[21]....
        /*00b4*/ 	.word	0x0500000f


	//   ....[22]....
        /*00b8*/ 	.word	0x0500000f


	//   ....[23]....
        /*00bc*/ 	.word	0x0500000f


	//   ....[24]....
        /*00c0*/ 	.word	0x0500000f


	//   ....[25]....
        /*00c4*/ 	.word	0x0500000f


	//   ....[26]....
        /*00c8*/ 	.word	0x0500000f


	//   ....[27]....
        /*00cc*/ 	.word	0x0500000f


	//   ....[28]....
        /*00d0*/ 	.word	0x0500000f


	//   ....[29]....
        /*00d4*/ 	.word	0x0500000f


	//   ....[30]....
        /*00d8*/ 	.word	0x0500000f


	//   ....[31]....
        /*00dc*/ 	.word	0x0500000f


	//   ....[32]....
        /*00e0*/ 	.word	0x0500000f


	//   ....[33]....
        /*00e4*/ 	.word	0x0500000f


	//   ....[34]....
        /*00e8*/ 	.word	0x0500000f


	//   ....[35]....
        /*00ec*/ 	.word	0x0500000f


	//----- nvinfo : EIATTR_COOP_GROUP_INSTR_OFFSETS
	.align		4
.L_4943:
        /*00f0*/ 	.byte	0x04, 0x28
        /*00f2*/ 	.short	(.L_4945 - .L_4944)


	//   ....[0]....
.L_4944:
        /*00f4*/ 	.word	0x00000690


	//   ....[1]....
        /*00f8*/ 	.word	0x000006d0


	//   ....[2]....
        /*00fc*/ 	.word	0x000006f0


	//   ....[3]....
        /*0100*/ 	.word	0x00000850


	//   ....[4]....
        /*0104*/ 	.word	0x00000870


	//   ....[5]....
        /*0108*/ 	.word	0x00000890


	//   ....[6]....
        /*010c*/ 	.word	0x00000d10


	//   ....[7]....
        /*0110*/ 	.word	0x00000d50


	//   ....[8]....
        /*0114*/ 	.word	0x00000d70


	//   ....[9]....
        /*0118*/ 	.word	0x00000ed0


	//   ....[10]....
        /*011c*/ 	.word	0x00000ef0


	//   ....[11]....
        /*0120*/ 	.word	0x00000f10


	//   ....[12]....
        /*0124*/ 	.word	0x00001340


	//   ....[13]....
        /*0128*/ 	.word	0x00001380


	//   ....[14]....
        /*012c*/ 	.word	0x000013a0


	//   ....[15]....
        /*0130*/ 	.word	0x00001500


	//   ....[16]....
        /*0134*/ 	.word	0x00001520


	//   ....[17]....
        /*0138*/ 	.word	0x00001540


	//   ....[18]....
        /*013c*/ 	.word	0x000018f0


	//   ....[19]....
        /*0140*/ 	.word	0x00001950


	//   ....[20]....
        /*0144*/ 	.word	0x000019b0


	//   ....[21]....
        /*0148*/ 	.word	0x00001b50


	//   ....[22]....
        /*014c*/ 	.word	0x00001bb0


	//   ....[23]....
        /*0150*/ 	.word	0x00001c10


	//   ....[24]....
        /*0154*/ 	.word	0x00001c90


	//   ....[25]....
        /*0158*/ 	.word	0x00001d30


	//   ....[26]....
        /*015c*/ 	.word	0x00001d90


	//   ....[27]....
        /*0160*/ 	.word	0x00001f30


	//   ....[28]....
        /*0164*/ 	.word	0x00001f90


	//   ....[29]....
        /*0168*/ 	.word	0x00001ff0


	//   ....[30]....
        /*016c*/ 	.word	0x00002070


	//   ....[31]....
        /*0170*/ 	.word	0x00002110


	//   ....[32]....
        /*0174*/ 	.word	0x00002170


	//   ....[33]....
        /*0178*/ 	.word	0x00002310


	//   ....[34]....
        /*017c*/ 	.word	0x00002370


	//   ....[35]....
        /*0180*/ 	.word	0x000023d0


	//----- nvinfo : EIATTR_VRC_CTA_INIT_COUNT
	.align		4
.L_4945:
        /*0184*/ 	.byte	0x02, 0x4a
	.zero		1
	.zero		1


	//----- nvinfo : EIATTR_SYSCALL_OFFSETS
	.align		4
        /*0188*/ 	.byte	0x04, 0x46
        /*018a*/ 	.short	(.L_4947 - .L_4946)


	//   ....[0]....
.L_4946:
        /*018c*/ 	.word	0x00000170


	//----- nvinfo : EIATTR_EXIT_INSTR_OFFSETS
	.align		4
.L_4947:
        /*0190*/ 	.byte	0x04, 0x1c
        /*0192*/ 	.short	(.L_4949 - .L_4948)


	//   ....[0]....
.L_4948:
        /*0194*/ 	.word	0x00000220


	//   ....[1]....
        /*0198*/ 	.word	0x00000bd0


	//   ....[2]....
        /*019c*/ 	.word	0x00001880


	//----- nvinfo : EIATTR_CRS_STACK_SIZE
	.align		4
.L_4949:
        /*01a0*/ 	.byte	0x04, 0x1e
        /*01a2*/ 	.short	(.L_4951 - .L_4950)
.L_4950:
        /*01a4*/ 	.word	0x00000000


	//----- nvinfo : EIATTR_CBANK_PARAM_SIZE
	.align		4
.L_4951:
        /*01a8*/ 	.byte	0x03, 0x19
        /*01aa*/ 	.short	0x0030


	//----- nvinfo : EIATTR_PARAM_CBANK
	.align		4
        /*01ac*/ 	.byte	0x04, 0x0a
        /*01ae*/ 	.short	(.L_4953 - .L_4952)
	.align		4
.L_4952:
        /*01b0*/ 	.word	index@(.nv.constant0._Z15SoftmaxWarpImplI10DirectLoadIffE11DirectStoreIffEfLi2ELi2ELi8ELi1ELb0EL9Algorithm0EEvT_T0_ll)
        /*01b4*/ 	.short	0x0380
        /*01b6*/ 	.short	0x0030


	//----- nvinfo : EIATTR_SW_WAR
	.align		4
.L_4953:
        /*01b8*/ 	.byte	0x04, 0x36
        /*01ba*/ 	.short	(.L_4955 - .L_4954)
.L_4954:
        /*01bc*/ 	.word	0x00000008
.L_4955:


//--------------------- .nv.info._Z15SoftmaxWarpImplI10DirectLoadIffE11DirectStoreIffEfLi2ELi2ELi8ELi2ELb1EL9Algorithm0EEvT_T0_ll --------------------------
	.section	.nv.info._Z15SoftmaxWarpImplI10DirectLoadIffE11DirectStoreIffEfLi2ELi2ELi8ELi2ELb1EL9Algorithm0EEvT_T0_ll,"",@"SHT_CUDA_INFO"
	.sectionflags	@""
	.align	4


	//----- nvinfo : EIATTR_CUDA_API_VERSION
	.align		4
        /*0000*/ 	.byte	0x04, 0x37
        /*0002*/ 	.short	(.L_4957 - .L_4956)
.L_4956:
        /*0004*/ 	.word	0x00000082


	//----- nvinfo : EIATTR_KPARAM_INFO
	.align		4
.L_4957:
        /*0008*/ 	.byte	0x04, 0x17
        /*000a*/ 	.short	(.L_4959 - .L_4958)
.L_4958:
        /*000c*/ 	.word	0x00000000
        /*0010*/ 	.short	0x0003
        /*0012*/ 	.short	0x0028
        /*0014*/ 	.byte	0x00, 0xf0, 0x21, 0x00


	//----- nvinfo : EIATTR_KPARAM_INFO
	.align		4
.L_4959:
        /*0018*/ 	.byte	0x04, 0x17
        /*001a*/ 	.short	(.L_4961 - .L_4960)
.L_4960:
        /*001c*/ 	.word	0x00000000
        /*0020*/ 	.short	0x0002
        /*0022*/ 	.short	0x0020
        /*0024*/ 	.byte	0x00, 0xf0, 0x21, 0x00


	//----- nvinfo : EIATTR_KPARAM_INFO
	.align		4
.L_4961:
        /*0028*/ 	.byte	0x04, 0x17
        /*002a*/ 	.short	(.L_4963 - .L_4962)
.L_4962:
        /*002c*/ 	.word	0x00000000
        /*0030*/ 	.short	0x0001
        /*0032*/ 	.short	0x0010
        /*0034*/ 	.byte	0x00, 0xf0, 0x41, 0x00


	//----- nvinfo : EIATTR_KPARAM_INFO
	.align		4
.L_4963:
        /*0038*/ 	.byte	0x04, 0x17
        /*003a*/ 	.short	(.L_4965 - .L_4964)
.L_4964:
        /*003c*/ 	.word	0x00000000
        /*0040*/ 	.short	0x0000
        /*0042*/ 	.short	0x0000
        /*0044*/ 	.byte	0x00, 0xf0, 0x41, 0x00


	//----- nvinfo : EIATTR_SPARSE_MMA_MASK
	.align		4
.L_4965:
        /*0048*/ 	.byte	0x03, 0x50
        /*004a*/ 	.short	0x0000


	//----- nvinfo : EIATTR_MAXREG_COUNT
	.align		4
        /*004c*/ 	.byte	0x03, 0x1b
        /*004e*/ 	.short	0x00ff


	//----- nvinfo : EIATTR_EXTERNS
	.align		4
        /*0050*/ 	.byte	0x04, 0x0f
        /*0052*/ 	.short	(.L_4967 - .L_4966)


	//   ....[0]....
	.align		4
.L_4966:
        /*0054*/ 	.word	index@(__assertfail)


	//----- nvinfo : EIATTR_MERCURY_ISA_VERSION
	.align		4
.L_4967:
        /*0058*/ 	.byte	0x03, 0x5f
        /*005a*/ 	.short	0x0101


	//----- nvinfo : EIATTR_COOP_GROUP_MASK_REGIDS
	.align		4
        /*005c*/ 	.byte	0x04, 0x29
        /*005e*/ 	.short	(.L_4969 - .L_4968)


	//   ....[0]....
.L_4968:
        /*0060*/ 	.word	0xffffffff


	//   ....[1]....
        /*0064*/ 	.word	0xffffffff


	//   ....[2]....
        /*0068*/ 	.word	0xffffffff


	//   ....[3]....
        /*006c*/ 	.word	0xffffffff


	//   ....[4]....
        /*0070*/ 	.word	0xffffffff


	//   ....[5]....
        /*0074*/ 	.word	0xffffffff


	//   ....[6]....
        /*0078*/ 	.word	0xffffffff


	//   ....[7]....
        /*007c*/ 	.word	0xffffffff


	//   ....[8]....
        /*0080*/ 	.word	0xffffffff


	//   ....[9]....
        /*0084*/ 	.word	0xffffffff


	//   ....[10]....
        /*0088*/ 	.word	0xffffffff


	//   ....[11]....
        /*008c*/ 	.word	0xffffffff


	//   ....[12]....
        /*0090*/ 	.word	0x0500000f


	//   ....[13]....
        /*0094*/ 	.word	0x0500000f


	//   ....[14]....
        /*0098*/ 	.word	0x0500000f


	//   ....[15]....
        /*009c*/ 	.word	0x0500000f


	//   ....[16]....
        /*00a0*/ 	.word	0x0500000f


	//   ....[17]....
        /*00a4*/ 	.word	0x0500000f


	//   ....[18]....
        /*00a8*/ 	.word	0x0500000f


	//   ....[19]....
        /*00ac*/ 	.word	0x0500000f


	//   ....[20]....
        /*00b0*/ 	.word	0x0500000f


	//   ....[21]....
        /*00b4*/ 	.word	0x0500000f


	//   ....[22]....
        /*00b8*/ 	.word	0x0500000f


	//   ....[23]....
        /*00bc*/ 	.word	0x0500000f


	//----- nvinfo : EIATTR_COOP_GROUP_INSTR_OFFSETS
	.align		4
.L_4969:
        /*00c0*/ 	.byte	0x04, 0x28
        /*00c2*/ 	.short	(.L_4971 - .L_4970)


	//   ....[0]....
.L_4970:
        /*00c4*/ 	.word	0x00000540


	//   ....[1]....
        /*00c8*/ 	.word	0x00000550


	//   ....[2]....
        /*00cc*/ 	.word	0x00000590


	//   ....[3]....
        /*00d0*/ 	.word	0x000005b0


	//   ....[4]....
        /*00d4*/ 	.word	0x000005e0


	//   ....[5]....
        /*00d8*/ 	.word	0x000005f0


	//   ....[6]....
        /*00dc*/ 	.word	0x00000890


	//   ....[7]....
        /*00e0*/ 	.word	0x000008b0


	//   ....[8]....
        /*00e4*/ 	.word	0x000008d0


	//   ....[9]....
        /*00e8*/ 	.word	0x000008f0


	//   ....[10]....
        /*00ec*/ 	.word	0x00000910


	//   ....[11]....
        /*00f0*/ 	.word	0x00000930


	//   ....[12]....
        /*00f4*/ 	.word	0x00000fb0


	//   ....[13]....
        /*00f8*/ 	.word	0x00001050


	//   ....[14]....
        /*00fc*/ 	.word	0x000010c0


	//   ....[15]....
        /*0100*/ 	.word	0x00001120


	//   ....[16]....
        /*0104*/ 	.word	0x000011e0


	//   ....[17]....
        /*0108*/ 	.word	0x00001300


	//   ....[18]....
        /*010c*/ 	.word	0x000013c0


	//   ....[19]....
        /*0110*/ 	.word	0x000014e0


	//   ....[20]....
        /*0114*/ 	.word	0x00001590


	//   ....[21]....
        /*0118*/ 	.word	0x000015f0


	//   ....[22]....
        /*011c*/ 	.word	0x00001670


	//   ....[23]....
        /*0120*/ 	.word	0x000016e0


	//----- nvinfo : EIATTR_VRC_CTA_INIT_COUNT
	.align		4
.L_4971:
        /*0124*/ 	.byte	0x02, 0x4a
	.zero		1
	.zero		1


	//----- nvinfo : EIATTR_SYSCALL_OFFSETS
	.align		4
        /*0128*/ 	.byte	0x04, 0x46
        /*012a*/ 	.short	(.L_4973 - .L_4972)


	//   ....[0]....
.L_4972:
        /*012c*/ 	.word	0x00000170


	//----- nvinfo : EIATTR_EXIT_INSTR_OFFSETS
	.align		4
.L_4973:
        /*0130*/ 	.byte	0x04, 0x1c
        /*0132*/ 	.short	(.L_4975 - .L_4974)


	//   ....[0]....
.L_4974:
        /*0134*/ 	.word	0x00000230


	//   ....[1]....
        /*0138*/ 	.word	0x00000f40


	//----- nvinfo : EIATTR_CRS_STACK_SIZE
	.align		4
.L_4975:
        /*013c*/ 	.byte	0x04, 0x1e
        /*013e*/ 	.short	(.L_4977 - .L_4976)
.L_4976:
        /*0140*/ 	.word	0x00000000


	//----- nvinfo : EIATTR_CBANK_PARAM_SIZE
	.align		4
.L_4977:
        /*0144*/ 	.byte	0x03, 0x19
        /*0146*/ 	.short	0x0030


	//----- nvinfo : EIATTR_PARAM_CBANK
	.align		4
        /*0148*/ 	.byte	0x04, 0x0a
        /*014a*/ 	.short	(.L_4979 - .L_4978)
	.align		4
.L_4978:
        /*014c*/ 	.word	index@(.nv.constant0._Z15SoftmaxWarpImplI10DirectLoadIffE11DirectStoreIffEfLi2ELi2ELi8ELi2ELb1EL9Algorithm0EEvT_T0_ll)
        /*0150*/ 	.short	0x0380
        /*0152*/ 	.short	0x0030


	//----- nvinfo : EIATTR_SW_WAR
	.align		4
.L_4979:
        /*0154*/ 	.byte	0x04, 0x36
        /*0156*/ 	.short	(.L_4981 - .L_4980)
.L_4980:
        /*0158*/ 	.word	0x00000008
.L_4981:


//--------------------- .nv.info._Z15SoftmaxWarpImplI10DirectLoadIffE11DirectStoreIffEfLi2ELi2ELi8ELi2ELb0EL9Algorithm0EEvT_T0_ll --------------------------
	.section	.nv.info._Z15SoftmaxWarpImplI10DirectLoadIffE11DirectStoreIffEfLi2ELi2ELi8ELi2ELb0EL9Algorithm0EEvT_T0_ll,"",@"SHT_CUDA_INFO"
	.sectionflags	@""
	.align	4


	//----- nvinfo : EIATTR_CUDA_API_VERSION
	.align		4
        /*0000*/ 	.byte	0x04, 0x37
        /*0002*/ 	.short	(.L_4983 - .L_4982)
.L_4982:
        /*0004*/ 	.word	0x00000082


	//----- nvinfo : EIATTR_KPARAM_INFO
	.align		4
.L_4983:
        /*0008*/ 	.byte	0x04, 0x17
        /*000a*/ 	.short	(.L_4985 - .L_4984)
.L_4984:
        /*000c*/ 	.word	0x00000000
        /*0010*/ 	.short	0x0003
        /*0012*/ 	.short	0x0028
        /*0014*/ 	.byte	0x00, 0xf0, 0x21, 0x00


	//----- nvinfo : EIATTR_KPARAM_INFO
	.align		4
.L_4985:
        /*0018*/ 	.byte	0x04, 0x17
        /*001a*/ 	.short	(.L_4987 - .L_4986)
.L_4986:
        /*001c*/ 	.word	0x00000000
        /*0020*/ 	.short	0x0002
        /*0022*/ 	.short	0x0020
        /*0024*/ 	.byte	0x00, 0xf0, 0x21, 0x00


	//----- nvinfo : EIATTR_KPARAM_INFO
	.align		4
.L_4987:
        /*0028*/ 	.byte	0x04, 0x17
        /*002a*/ 	.short	(.L_4989 - .L_4988)
.L_4988:
        /*002c*/ 	.word	0x00000000
        /*0030*/ 	.short	0x0001
        /*0032*/ 	.short	0x0010
        /*0034*/ 	.byte	0x00, 0xf0, 0x41, 0x00


	//----- nvinfo : EIATTR_KPARAM_INFO
	.align		4
.L_4989:
        /*0038*/ 	.byte	0x04, 0x17
        /*003a*/ 	.short	(.L_4991 - .L_4990)
.L_4990:
        /*003c*/ 	.word	0x00000000
        /*0040*/ 	.short	0x0000
        /*0042*/ 	.short	0x0000
        /*0044*/ 	.byte	0x00, 0xf0, 0x41, 0x00


	//----- nvinfo : EIATTR_SPARSE_MMA_MASK
	.align		4
.L_4991:
        /*0048*/ 	.byte	0x03, 0x50
        /*004a*/ 	.short	0x0000


	//----- nvinfo : EIATTR_MAXREG_COUNT
	.align		4
        /*004c*/ 	.byte	0x03, 0x1b
        /*004e*/ 	.short	0x00ff


	//----- nvinfo : EIATTR_EXTERNS
	.align		4
        /*0050*/ 	.byte	0x04, 0x0f
        /*0052*/ 	.short	(.L_4993 - .L_4992)


	//   ....[0]....
	.align		4
.L_4992:
        /*0054*/ 	.word	index@(__assertfail)


	//----- nvinfo : EIATTR_MERCURY_ISA_VERSION
	.align		4
.L_4993:
        /*0058*/ 	.byte	0x03, 0x5f
        /*005a*/ 	.short	0x0101


	//----- nvinfo : EIATTR_COOP_GROUP_MASK_REGIDS
	.align		4
        /*005c*/ 	.byte	0x04, 0x29
        /*005e*/ 	.short	(.L_4995 - .L_4994)


	//   ....[0]....
.L_4994:
        /*0060*/ 	.word	0xffffffff


	//   ....[1]....
        /*0064*/ 	.word	0xffffffff


	//   ....[2]....
        /*0068*/ 	.word	0xffffffff


	//   ....[3]....
        /*006c*/ 	.word	0xffffffff


	//   ....[4]....
        /*0070*/ 	.word	0xffffffff


	//   ....[5]....
        /*0074*/ 	.word	0xffffffff


	//   ....[6]....
        /*0078*/ 	.word	0xffffffff


	//   ....[7]....
        /*007c*/ 	.word	0xffffffff


	//   ....[8]....
        /*0080*/ 	.word	0xffffffff


	//   ....[9]....
        /*0084*/ 	.word	0xffffffff


	//   ....[10]....
        /*0088*/ 	.word	0xffffffff


	//   ....[11]....
        /*008c*/ 	.word	0xffffffff


	//   ....[12]....
        /*0090*/ 	.word	0x0500000f


	//   ....[13]....
        /*0094*/ 	.word	0x0500000f


	//   ....[14]....
        /*0098*/ 	.word	0x0500000f


	//   ....[15]....
        /*009c*/ 	.word	0x0500000f


	//   ....[16]....
        /*00a0*/ 	.word	0x0500000f


	//   ....[17]....
        /*00a4*/ 	.word	0x0500000f


	//   ....[18]....
        /*00a8*/ 	.word	0x0500000f


	//   ....[19]....
        /*00ac*/ 	.word	0x0500000f


	//   ....[20]....
        /*00b0*/ 	.word	0x0500000f


	//   ....[21]....
        /*00b4*/ 	.word	0x0500000f


	//   ....[22]....
        /*00b8*/ 	.word	0x0500000f


	//   ....[23]....
        /*00bc*/ 	.word	0x0500000f


	//----- nvinfo : EIATTR_COOP_GROUP_INSTR_OFFSETS
	.align		4
.L_4995:
        /*00c0*/ 	.byte	0x04, 0x28
        /*00c2*/ 	.short	(.L_4997 - .L_4996)


	//   ....[0]....
.L_4996:
        /*00c4*/ 	.word	0x00000430


	//   ....[1]....
        /*00c8*/ 	.word	0x00000440


	//   ....[2]....
        /*00cc*/ 	.word	0x00000480


	//   ....[3]....
        /*00d0*/ 	.word	0x00000490


	//   ....[4]....
        /*00d4*/ 	.word	0x000004c0


	//   ....[5]....
        /*00d8*/ 	.word	0x000004d0


	//   ....[6]....
        /*00dc*/ 	.word	0x00000760


	//   ....[7]....
        /*00e0*/ 	.word	0x000007a0


	//   ....[8]....
        /*00e4*/ 	.word	0x000007c0


	//   ....[9]....
        /*00e8*/ 	.word	0x000007e0


	//   ....[10]....
        /*00ec*/ 	.word	0x00000800


	//   ....[11]....
        /*00f0*/ 	.word	0x00000820


	//   ....[12]....
        /*00f4*/ 	.word	0x00000e10


	//   ....[13]....
        /*00f8*/ 	.word	0x00000ea0


	//   ....[14]....
        /*00fc*/ 	.word	0x00000f10


	//   ....[15]....
        /*0100*/ 	.word	0x00000f70


	//   ....[16]....
        /*0104*/ 	.word	0x00001040


	//   ....[17]....
        /*0108*/ 	.word	0x00001150


	//   ....[18]....
        /*010c*/ 	.word	0x00001200


	//   ....[19]....
        /*0110*/ 	.word	0x00001330


	//   ....[20]....
        /*0114*/ 	.word	0x000013e0


	//   ....[21]....
        /*0118*/ 	.word	0x00001440


	//   ....[22]....
        /*011c*/ 	.word	0x000014c0


	//   ....[23]....
        /*0120*/ 	.word	0x00001530


	//----- nvinfo : EIATTR_VRC_CTA_INIT_COUNT
	.align		4
.L_4997:
        /*0124*/ 	.byte	0x02, 0x4a
	.zero		1
	.zero		1


	//----- nvinfo : EIATTR_SYSCALL_OFFSETS
	.align		4
        /*0128*/ 	.byte	0x04, 0x46
        /*012a*/ 	.short	(.L_4999 - .L_4998)


	//   ....[0]....
.L_4998:
        /*012c*/ 	.word	0x00000170


	//----- nvinfo : EIATTR_EXIT_INSTR_OFFSETS
	.align		4
.L_4999:
        /*0130*/ 	.byte	0x04, 0x1c
        /*0132*/ 	.short	(.L_5001 - .L_5000)


	//   ....[0]....
.L_5000:
        /*0134*/ 	.word	0x00000230


	//   ....[1]....
        /*0138*/ 	.word	0x00000da0


	//----- nvinfo : EIATTR_CRS_STACK_SIZE
	.align		4
.L_5001:
        /*013c*/ 	.byte	0x04, 0x1e
        /*013e*/ 	.short	(.L_5003 - .L_5002)
.L_5002:
        /*0140*/ 	.word	0x00000000


	//----- nvinfo : EIATTR_CBANK_PARAM_SIZE
	.align		4
.L_5003:
        /*0144*/ 	.byte	0x03, 0x19
        /*0146*/ 	.short	0x0030


	//----- nvinfo : EIATTR_PARAM_CBANK
	.align		4
        /*0148*/ 	.byte	0x04, 0x0a
        /*014a*/ 	.short	(.L_5005 - .L_5004)
	.align		4
.L_5004:
        /*014c*/ 	.word	index@(.nv.constant0._Z15SoftmaxWarpImplI10DirectLoadIffE11DirectStoreIffEfLi2ELi2ELi8ELi2ELb0EL9Algorithm0EEvT_T0_ll)
        /*0150*/ 	.short	0x0380
        /*0152*/ 	.short	0x0030


	//----- nvinfo : EIATTR_SW_WAR
	.align		4
.L_5005:
        /*0154*/ 	.byte	0x04, 0x36
        /*0156*/ 	.short	(.L_5007 - .L_5006)
.L_5006:
        /*0158*/ 	.word	0x00000008
.L_5007:


//--------------------- .nv.info._Z15SoftmaxWarpImplI10DirectLoadIffE11DirectStoreIffEfLi2ELi2ELi4ELi1ELb1EL9Algorithm0EEvT_T0_ll --------------------------
	.section	.nv.info._Z15SoftmaxWarpImplI10DirectLoadIffE11DirectStoreIffEfLi2ELi2ELi4ELi1ELb1EL9Algorithm0EEvT_T0_ll,"",@"SHT_CUDA_INFO"
	.sectionflags	@""
	.align	4


	//----- nvinfo : EIATTR_CUDA_API_VERSION
	.align		4
        /*0000*/ 	.byte	0x04, 0x37
        /*0002*/ 	.short	(.L_5009 - .L_5008)
.L_5008:
        /*0004*/ 	.word	0x00000082


	//----- nvinfo : EIATTR_KPARAM_INFO
	.align		4
.L_5009:
        /*0008*/ 	.byte	0x04, 0x17
        /*000a*/ 	.short	(.L_5011 - .L_5010)
.L_5010:
        /*000c*/ 	.word	0x00000000
        /*0010*/ 	.short	0x0003
        /*0012*/ 	.short	0x0028
        /*0014*/ 	.byte	0x00, 0xf0, 0x21, 0x00


	//----- nvinfo : EIATTR_KPARAM_INFO
	.align		4
.L_5011:
        /*0018*/ 	.byte	0x04, 0x17
        /*001a*/ 	.short	(.L_5013 - .L_5012)
.L_5012:
        /*001c*/ 	.word	0x00000000
        /*0020*/ 	.short	0x0002
        /*0022*/ 	.short	0x0020
        /*0024*/ 	.byte	0x00, 0xf0, 0x21, 0x00


	//----- nvinfo : EIATTR_KPARAM_INFO
	.align		4
.L_5013:
        /*0028*/ 	.byte	0x04, 0x17
        /*002a*/ 	.short	(.L_5015 - .L_5014)
.L_5014:
        /*002c*/ 	.word	0x00000000
        /*0030*/ 	.short	0x0001
        /*0032*/ 	.short	0x0010
        /*0034*/ 	.byte	0x00, 0xf0, 0x41, 0x00


	//----- nvinfo : EIATTR_KPARAM_INFO
	.align		4
.L_5015:
        /*0038*/ 	.byte	0x04, 0x17
        /*003a*/ 	.short	(.L_5017 - .L_5016)
.L_5016:
        /*003c*/ 	.word	0x00000000
        /*0040*/ 	.short	0x0000
        /*0042*/ 	.short	0x0000
        /*0044*/ 	.byte	0x00, 0xf0, 0x41, 0x00


	//----- nvinfo : EIATTR_SPARSE_MMA_MASK
	.align		4
.L_5017:
        /*0048*/ 	.byte	0x03, 0x50
        /*004a*/ 	.short	0x0000


	//----- nvinfo : EIATTR_MAXREG_COUNT
	.align		4
        /*004c*/ 	.byte	0x03, 0x1b
        /*004e*/ 	.short	0x00ff


	//----- nvinfo : EIATTR_EXTERNS
	.align		4
        /*0050*/ 	.byte	0x04, 0x0f
        /*0052*/ 	.short	(.L_5019 - .L_5018)


	//   ....[0]....
	.align		4
.L_5018:
        /*0054*/ 	.word	index@(__assertfail)


	//----- nvinfo : EIATTR_MERCURY_ISA_VERSION
	.align		4
.L_5019:
        /*0058*/ 	.byte	0x03, 0x5f
        /*005a*/ 	.short	0x0101


	//----- nvinfo : EIATTR_COOP_GROUP_MASK_REGIDS
	.align		4
        /*005c*/ 	.byte	0x04, 0x29
        /*005e*/ 	.short	(.L_5021 - .L_5020)


	//   ....[0]....
.L_5020:
        /*0060*/ 	.word	0xffffffff


	//   ....[1]....
        /*0064*/ 	.word	0xffffffff


	//   ....[2]....
        /*0068*/ 	.word	0xffffffff


	//   ....[3]....
        /*006c*/ 	.word	0xffffffff


	//   ....[4]....
        /*0070*/ 	.word	0xffffffff


	//   ....[5]....
        /*0074*/ 	.word	0xffffffff


	//   ....[6]....
        /*0078*/ 	.word	0xffffffff


	//   ....[7]....
        /*007c*/ 	.word	0xffffffff


	//   ....[8]....
        /*0080*/ 	.word	0xffffffff


	//   ....[9]....
        /*0084*/ 	.word	0xffffffff


	//   ....[10]....
        /*0088*/ 	.word	0xffffffff


	//   ....[11]....
        /*008c*/ 	.word	0xffffffff


	//   ....[12]....
        /*0090*/ 	.word	0x0500000f


	//   ....[13]....
        /*0094*/ 	.word	0x0500000f


	//   ....[14]....
        /*0098*/ 	.word	0x0500000f


	//   ....[15]....
        /*009c*/ 	.word	0x0500000f


	//   ....[16]....
        /*00a0*/ 	.word	0x0500000f


	//   ....[17]....
        /*00a4*/ 	.word	0x0500000f


	//   ....[18]....
        /*00a8*/ 	.word	0x0500000f


	//   ....[19]....
        /*00ac*/ 	.word	0x0500000f


	//   ....[20]....
        /*00b0*/ 	.word	0x0500000f


	//   ....[21]....
        /*00b4*/ 	.word	0x0500000f


	//   ....[22]....
        /*00b8*/ 	.word	0x0500000f


	//   ....[23]....
        /*00bc*/ 	.word	0x0500000f


	//----- nvinfo : EIATTR_COOP_GROUP_INSTR_OFFSETS
	.align		4
.L_5021:
        /*00c0*/ 	.byte	0x04, 0x28
        /*00c2*/ 	.short	(.L_5023 - .L_5022)


	//   ....[0]....
.L_5022:
        /*00c4*/ 	.word	0x00000700


	//   ....[1]....
        /*00c8*/ 	.word	0x00000740


	//   ....[2]....
        /*00cc*/ 	.word	0x000008a0


	//   ....[3]....
        /*00d0*/ 	.word	0x000008c0


	//   ....[4]....
        /*00d4*/ 	.word	0x00000dd0


	//   ....[5]....
        /*00d8*/ 	.word	0x00000e10


	//   ....[6]....
        /*00dc*/ 	.word	0x00000f70


	//   ....[7]....
        /*00e0*/ 	.word	0x00000f90


	//   ....[8]....
        /*00e4*/ 	.word	0x00001470


	//   ....[9]....
        /*00e8*/ 	.word	0x000014b0


	//   ....[10]....
        /*00ec*/ 	.word	0x00001610


	//   ....[11]....
        /*00f0*/ 	.word	0x00001630


	//   ....[12]....
        /*00f4*/ 	.word	0x00001a20


	//   ....[13]....
        /*00f8*/ 	.word	0x00001a80


	//   ....[14]....
        /*00fc*/ 	.word	0x00001c20


	//   ....[15]....
        /*0100*/ 	.word	0x00001c80


	//   ....[16]....
        /*0104*/ 	.word	0x00001d00


	//   ....[17]....
        /*0108*/ 	.word	0x00001da0


	//   ....[18]....
        /*010c*/ 	.word	0x00001f40


	//   ....[19]....
        /*0110*/ 	.word	0x00001fa0


	//   ....[20]....
        /*0114*/ 	.word	0x00002020


	//   ....[21]....
        /*0118*/ 	.word	0x000020c0


	//   ....[22]....
        /*011c*/ 	.word	0x00002260


	//   ....[23]....
        /*0120*/ 	.word	0x000022c0


	//----- nvinfo : EIATTR_VRC_CTA_INIT_COUNT
	.align		4
.L_5023:
        /*0124*/ 	.byte	0x02, 0x4a
	.zero		1
	.zero		1


	//----- nvinfo : EIATTR_SYSCALL_OFFSETS
	.align		4
        /*0128*/ 	.byte	0x04, 0x46
        /*012a*/ 	.short	(.L_5025 - .L_5024)


	//   ....[0]....
.L_5024:
        /*012c*/ 	.word	0x00000170


	//----- nvinfo : EIATTR_EXIT_INSTR_OFFSETS
	.align		4
.L_5025:
        /*0130*/ 	.byte	0x04, 0x1c
        /*0132*/ 	.short	(.L_5027 - .L_5026)


	//   ....[0]....
.L_5026:
        /*0134*/ 	.word	0x00000220


	//   ....[1]....
        /*0138*/ 	.word	0x00000c20


	//   ....[2]....
        /*013c*/ 	.word	0x000019b0


	//----- nvinfo : EIATTR_CRS_STACK_SIZE
	.align		4
.L_5027:
        /*0140*/ 	.byte	0x04, 0x1e
        /*0142*/ 	.short	(.L_5029 - .L_5028)
.L_5028:
        /*0144*/ 	.word	0x00000000


	//----- nvinfo : EIATTR_CBANK_PARAM_SIZE
	.align		4
.L_5029:
        /*0148*/ 	.byte	0x03, 0x19
        /*014a*/ 	.short	0x0030


	//----- nvinfo : EIATTR_PARAM_CBANK
	.align		4
        /*014c*/ 	.byte	0x04, 0x0a
        /*014e*/ 	.short	(.L_5031 - .L_5030)
	.align		4
.L_5030:
        /*0150*/ 	.word	index@(.nv.constant0._Z15SoftmaxWarpImplI10DirectLoadIffE11DirectStoreIffEfLi2ELi2ELi4ELi1ELb1EL9Algorithm0EEvT_T0_ll)
        /*0154*/ 	.short	0x0380
        /*0156*/ 	.short	0x0030


	//----- nvinfo : EIATTR_SW_WAR
	.align		4
.L_5031:
        /*0158*/ 	.byte	0x04, 0x36
        /*015a*/ 	.short	(.L_5033 - .L_5032)
.L_5032:
        /*015c*/ 	.word	0x00000008
.L_5033:


//--------------------- .nv.info._Z15SoftmaxWarpImplI10DirectLoadIffE11DirectStoreIffEfLi2ELi2ELi4ELi1ELb0EL9Algorithm0EEvT_T0_ll --------------------------
	.section	.nv.info._Z15SoftmaxWarpImplI10DirectLoadIffE11DirectStoreIffEfLi2ELi2ELi4ELi1ELb0EL9Algorithm0EEvT_T0_ll,"",@"SHT_CUDA_INFO"
	.sectionflags	@""
	.align	4


	//----- nvinfo : EIATTR_CUDA_API_VERSION
	.align		4
        /*0000*/ 	.byte	0x04, 0x37
        /*0002*/ 	.short	(.L_5035 - .L_5034)
.L_5034:
        /*0004*/ 	.word	0x00000082


	//----- nvinfo : EIATTR_KPARAM_INFO
	.align		4
.L_5035:
        /*0008*/ 	.byte	0x04, 0x17
        /*000a*/ 	.short	(.L_5037 - .L_5036)
.L_5036:
        /*000c*/ 	.word	0x00000000
        /*0010*/ 	.short	0x0003
        /*0012*/ 	.short	0x0028
        /*0014*/ 	.byte	0x00, 0xf0, 0x21, 0x00


	//----- nvinfo : EIATTR_KPARAM_INFO
	.align		4
.L_5037:
        /*0018*/ 	.byte	0x04, 0x17
        /*001a*/ 	.short	(.L_5039 - .L_5038)
.L_5038:
        /*001c*/ 	.word	0x00000000
        /*0020*/ 	.short	0x0002
        /*0022*/ 	.short	0x0020
        /*0024*/ 	.byte	0x00, 0xf0, 0x21, 0x00


	//----- nvinfo : EIATTR_KPARAM_INFO
	.align		4
.L_5039:
        /*0028*/ 	.byte	0x04, 0x17
        /*002a*/ 	.short	(.L_5041 - .L_5040)
.L_5040:
        /*002c*/ 	.word	0x00000000
        /*0030*/ 	.short	0x0001
        /*0032*/ 	.short	0x0010
        /*0034*/ 	.byte	0x00, 0xf0, 0x41, 0x00


	//----- nvinfo : EIATTR_KPARAM_INFO
	.align		4
.L_5041:
        /*0038*/ 	.byte	0x04, 0x17
        /*003a*/ 	.short	(.L_5043 - .L_5042)
.L_5042:
        /*003c*/ 	.word	0x00000000
        /*0040*/ 	.short	0x0000
        /*0042*/ 	.short	0x0000
        /*0044*/ 	.byte	0x00, 0xf0, 0x41, 0x00


	//----- nvinfo : EIATTR_SPARSE_MMA_MASK
	.align		4
.L_5043:
        /*0048*/ 	.byte	0x03, 0x50
        /*004a*/ 	.short	0x0000


	//----- nvinfo : EIATTR_MAXREG_COUNT
	.align		4
        /*004c*/ 	.byte	0x03, 0x1b
        /*004e*/ 	.short	0x00ff


	//----- nvinfo : EIATTR_EXTERNS
	.align		4
        /*0050*/ 	.byte	0x04, 0x0f
        /*0052*/ 	.short	(.L_5045 - .L_5044)


	//   ....[0]....
	.align		4
.L_5044:
        /*0054*/ 	.word	index@(__assertfail)


	//----- nvinfo : EIATTR_MERCURY_ISA_VERSION
	.align		4
.L_5045:
        /*0058*/ 	.byte	0x03, 0x5f
        /*005a*/ 	.short	0x0101


	//----- nvinfo : EIATTR_COOP_GROUP_MASK_REGIDS
	.align		4
        /*005c*/ 	.byte	0x04, 0x29
        /*005e*/ 	.short	(.L_5047 - .L_5046)


	//   ....[0]....
.L_5046:
        /*0060*/ 	.word	0xffffffff


	//   ....[1]....
        /*0064*/ 	.word	0xffffffff


	//   ....[2]....
        /*0068*/ 	.word	0xffffffff


	//   ....[3]....
        /*006c*/ 	.word	0xffffffff


	//   ....[4]....
        /*0070*/ 	.word	0xffffffff


	//   ....[5]....
        /*0074*/ 	.word	0xffffffff


	//   ....[6]....
        /*0078*/ 	.word	0xffffffff


	//   ....[7]....
        /*007c*/ 	.word	0xffffffff


	//   ....[8]....
        /*0080*/ 	.word	0xffffffff


	//   ....[9]....
        /*0084*/ 	.word	0xffffffff


	//   ....[10]....
        /*0088*/ 	.word	0xffffffff


	//   ....[11]....
        /*008c*/ 	.word	0xffffffff


	//   ....[12]....
        /*0090*/ 	.word	0x0500000f


	//   ....[13]....
        /*0094*/ 	.word	0x0500000f


	//   ....[14]....
        /*0098*/ 	.word	0x0500000f


	//   ....[15]....
        /*009c*/ 	.word	0x0500000f


	//   ....[16]....
        /*00a0*/ 	.word	0x0500000f


	//   ....[17]....
        /*00a4*/ 	.word	0x0500000f


	//   ....[18]....
        /*00a8*/ 	.word	0x0500000f


	//   ....[19]....
        /*00ac*/ 	.word	0x0500000f


	//   ....[20]....
        /*00b0*/ 	.word	0x0500000f


	//   ....[21]....
        /*00b4*/ 	.word	0x0500000f


	//   ....[22]....
        /*00b8*/ 	.word	0x0500000f


	//   ....[23]....
        /*00bc*/ 	.word	0x0500000f


	//----- nvinfo : EIATTR_COOP_GROUP_INSTR_OFFSETS
	.align		4
.L_5047:
        /*00c0*/ 	.byte	0x04, 0x28
        /*00c2*/ 	.short	(.L_5049 - .L_5048)


	//   ....[0]....
.L_5048:
        /*00c4*/ 	.word	0x00000690


	//   ....[1]....
        /*00c8*/ 	.word	0x000006d0


	//   ....[2]....
        /*00cc*/ 	.word	0x00000830


	//   ....[3]....
        /*00d0*/ 	.word	0x00000850


	//   ....[4]....
        /*00d4*/ 	.word	0x00000ce0


	//   ....[5]....
        /*00d8*/ 	.word	0x00000d20


	//   ....[6]....
        /*00dc*/ 	.word	0x00000e80


	//   ....[7]....
        /*00e0*/ 	.word	0x00000ea0


	//   ....[8]....
        /*00e4*/ 	.word	0x000012c0


	//   ....[9]....
        /*00e8*/ 	.word	0x00001300


	//   ....[10]....
        /*00ec*/ 	.word	0x00001460


	//   ....[11]....
        /*00f0*/ 	.word	0x00001480


	//   ....[12]....
        /*00f4*/ 	.word	0x00001830


	//   ....[13]....
        /*00f8*/ 	.word	0x00001890


	//   ....[14]....
        /*00fc*/ 	.word	0x00001a30


	//   ....[15]....
        /*0100*/ 	.word	0x00001a90


	//   ....[16]....
        /*0104*/ 	.word	0x00001b10


	//   ....[17]....
        /*0108*/ 	.word	0x00001bb0


	//   ....[18]....
        /*010c*/ 	.word	0x00001d50


	//   ....[19]....
        /*0110*/ 	.word	0x00001db0


	//   ....[20]....
        /*0114*/ 	.word	0x00001e30


	//   ....[21]....
        /*0118*/ 	.word	0x00001ed0


	//   ....[22]....
        /*011c*/ 	.word	0x00002070


	//   ....[23]....
        /*0120*/ 	.word	0x000020d0


	//----- nvinfo : EIATTR_VRC_CTA_INIT_COUNT
	.align		4
.L_5049:
        /*0124*/ 	.byte	0x02, 0x4a
	.zero		1
	.zero		1


	//----- nvinfo : EIATTR_SYSCALL_OFFSETS
	.align		4
        /*0128*/ 	.byte	0x04, 0x46
        /*012a*/ 	.short	(.L_5051 - .L_5050)


	//   ....[0]....
.L_5050:
        /*012c*/ 	.word	0x00000170


	//----- nvinfo : EIATTR_EXIT_INSTR_OFFSETS
	.align		4
.L_5051:
        /*0130*/ 	.byte	0x04, 0x1c
        /*0132*/ 	.short	(.L_5053 - .L_5052)


	//   ....[0]....
.L_5052:
        /*0134*/ 	.word	0x00000220


	//   ....[1]....
        /*0138*/ 	.word	0x00000ba0


	//   ....[2]....
        /*013c*/ 	.word	0x000017c0


	//----- nvinfo : EIATTR_CRS_STACK_SIZE
	.align		4
.L_5053:
        /*0140*/ 	.byte	0x04, 0x1e
        /*0142*/ 	.short	(.L_5055 - .L_5054)
.L_5054:
        /*0144*/ 	.word	0x00000000


	//----- nvinfo : EIATTR_CBANK_PARAM_SIZE
	.align		4
.L_5055:
        /*0148*/ 	.byte	0x03, 0x19
        /*014a*/ 	.short	0x0030


	//----- nvinfo : EIATTR_PARAM_CBANK
	.align		4
        /*014c*/ 	.byte	0x04, 0x0a
        /*014e*/ 	.short	(.L_5057 - .L_5056)
	.align		4
.L_5056:
        /*0150*/ 	.word	index@(.nv.constant0._Z15SoftmaxWarpImplI10DirectLoadIffE11DirectStoreIffEfLi2ELi2ELi4ELi1ELb0EL9Algorithm0EEvT_T0_ll)
        /*0154*/ 	.short	0x0380
        /*0156*/ 	.short	0x0030


	//----- nvinfo : EIATTR_SW_WAR
	.align		4
.L_5057:
        /*0158*/ 	.byte	0x04, 0x36
        /*015a*/ 	.short	(.L_5059 - .L_5058)
.L_5058:
        /*015c*/ 	.word	0x00000008
.L_5059:


//--------------------- .nv.info._Z15SoftmaxWarpImplI10DirectLoadIffE11DirectStoreIffEfLi2ELi2ELi4ELi2ELb1EL9Algorithm0EEvT_T0_ll --------------------------
	.section	.nv.info._Z15SoftmaxWarpImplI10DirectLoadIffE11DirectStoreIffEfLi2ELi2ELi4ELi2ELb1EL9Algorithm0EEvT_T0_ll,"",@"SHT_CUDA_INFO"
	.sectionflags	@""
	.align	4


	//----- nvinfo : EIATTR_CUDA_API_VERSION
	.align		4
        /*0000*/ 	.byte	0x04, 0x37
        /*0002*/ 	.short	(.L_5061 - .L_5060)
.L_5060:
        /*0004*/ 	.word	0x00000082


	//----- nvinfo : EIATTR_KPARAM_INFO
	.align		4
.L_5061:
        /*0008*/ 	.byte	0x04, 0x17
        /*000a*/ 	.short	(.L_5063 - .L_5062)
.L_5062:
        /*000c*/ 	.word	0x00000000
        /*0010*/ 	.short	0x0003
        /*0012*/ 	.short	0x0028
        /*0014*/ 	.byte	0x00, 0xf0, 0x21, 0x00


	//----- nvinfo : EIATTR_KPARAM_INFO
	.align		4
.L_5063:
        /*0018*/ 	.byte	0x04, 0x17
        /*001a*/ 	.short	(.L_5065 - .L_5064)
.L_5064:
        /*001c*/ 	.word	0x00000000
        /*0020*/ 	.short	0x0002
        /*0022*/ 	.short	0x0020
        /*0024*/ 	.byte	0x00, 0xf0, 0x21, 0x00


	//----- nvinfo : EIATTR_KPARAM_INFO
	.align		4
.L_5065:
        /*0028*/ 	.byte	0x04, 0x17
        /*002a*/ 	.short	(.L_5067 - .L_5066)
.L_5066:
        /*002c*/ 	.word	0x00000000
        /*0030*/ 	.short	0x0001
        /*0032*/ 	.short	0x0010
        /*0034*/ 	.byte	0x00, 0xf0, 0x41, 0x00


	//----- nvinfo : EIATTR_KPARAM_INFO
	.align		4
.L_5067:
        /*0038*/ 	.byte	0x04, 0x17
        /*003a*/ 	.short	(.L_5069 - .L_5068)
.L_5068:
        /*003c*/ 	.word	0x00000000
        /*0040*/ 	.short	0x0000
        /*0042*/ 	.short	0x0000
        /*0044*/ 	.byte	0x00, 0xf0, 0x41, 0x00


	//----- nvinfo : EIATTR_SPARSE_MMA_MASK
	.align		4
.L_5069:
        /*0048*/ 	.byte	0x03, 0x50
        /*004a*/ 	.short	0x0000


	//----- nvinfo : EIATTR_MAXREG_COUNT
	.align		4
        /*004c*/ 	.byte	0x03, 0x1b
        /*004e*/ 	.short	0x00ff


	//----- nvinfo : EIATTR_EXTERNS
	.align		4
        /*0050*/ 	.byte	0x04, 0x0f
        /*0052*/ 	.short	(.L_5071 - .L_5070)


	//   ....[0]....
	.align		4
.L_5070:
        /*0054*/ 	.word	index@(__assertfail)


	//----- nvinfo : EIATTR_MERCURY_ISA_VERSION
	.align		4
.L_5071:
        /*0058*/ 	.byte	0x03, 0x5f
        /*005a*/ 	.short	0x0101


	//----- nvinfo : EIATTR_COOP_GROUP_MASK_REGIDS
	.align		4
        /*005c*/ 	.byte	0x04, 0x29
        /*005e*/ 	.short	(.L_5073 - .L_5072)


	//   ....[0]....
.L_5072:
        /*0060*/ 	.word	0xffffffff


	//   ....[1]....
        /*0064*/ 	.word	0xffffffff


	//   ....[2]....
        /*0068*/ 	.word	0xffffffff


	//   ....[3]....
        /*006c*/ 	.word	0xffffffff


	//   ....[4]....
        /*0070*/ 	.word	0xffffffff


	//   ....[5]....
        /*0074*/ 	.word	0xffffffff


	//   ....[6]....
        /*0078*/ 	.word	0xffffffff


	//   ....[7]....
        /*007c*/ 	.word	0xffffffff


	//   ....[8]....
        /*0080*/ 	.word	0x0500000f


	//   ....[9]....
        /*0084*/ 	.word	0x0500000f


	//   ....[10]....
        /*0088*/ 	.word	0x0500000f


	//   ....[11]....
        /*008c*/ 	.word	0x0500000f


	//   ....[12]....
        /*0090*/ 	.word	0x0500000f


	//   ....[13]....
        /*0094*/ 	.word	0x0500000f


	//   ....[14]....
        /*0098*/ 	.word	0x0500000f


	//   ....[15]....
        /*009c*/ 	.word	0x0500000f


	//----- nvinfo : EIATTR_COOP_GROUP_INSTR_OFFSETS
	.align		4
.L_5073:
        /*00a0*/ 	.byte	0x04, 0x28
        /*00a2*/ 	.short	(.L_5075 - .L_5074)


	//   ....[0]....
.L_5074:
        /*00a4*/ 	.word	0x00000540


	//   ....[1]....
        /*00a8*/ 	.word	0x00000560


	//   ....[2]....
        /*00ac*/ 	.word	0x00000590


	//   ....[3]....
        /*00b0*/ 	.word	0x000005b0


	//   ....[4]....
        /*00b4*/ 	.word	0x00000830


	//   ....[5]....
        /*00b8*/ 	.word	0x00000870


	//   ....[6]....
        /*00bc*/ 	.word	0x00000890


	//   ....[7]....
        /*00c0*/ 	.word	0x000008b0


	//   ....[8]....
        /*00c4*/ 	.word	0x00000f20


	//   ....[9]....
        /*00c8*/ 	.word	0x00000fb0


	//   ....[10]....
        /*00cc*/ 	.word	0x00001010


	//   ....[11]....
        /*00d0*/ 	.word	0x000010d0


	//   ....[12]....
        /*00d4*/ 	.word	0x00001340


	//   ....[13]....
        /*00d8*/ 	.word	0x00001400


	//   ....[14]....
        /*00dc*/ 	.word	0x00001460


	//   ....[15]....
        /*00e0*/ 	.word	0x000014e0


	//----- nvinfo : EIATTR_VRC_CTA_INIT_COUNT
	.align		4
.L_5075:
        /*00e4*/ 	.byte	0x02, 0x4a
	.zero		1
	.zero		1


	//----- nvinfo : EIATTR_SYSCALL_OFFSETS
	.align		4
        /*00e8*/ 	.byte	0x04, 0x46
        /*00ea*/ 	.short	(.L_5077 - .L_5076)


	//   ....[0]....
.L_5076:
        /*00ec*/ 	.word	0x00000170


	//----- nvinfo : EIATTR_EXIT_INSTR_OFFSETS
	.align		4
.L_5077:
        /*00f0*/ 	.byte	0x04, 0x1c
        /*00f2*/ 	.short	(.L_5079 - .L_5078)


	//   ....[0]....
.L_5078:
        /*00f4*/ 	.word	0x00000230


	//   ....[1]....
        /*00f8*/ 	.word	0x00000ec0


	//----- nvinfo : EIATTR_CRS_STACK_SIZE
	.align		4
.L_5079:
        /*00fc*/ 	.byte	0x04, 0x1e
        /*00fe*/ 	.short	(.L_5081 - .L_5080)
.L_5080:
        /*0100*/ 	.word	0x00000000


	//----- nvinfo : EIATTR_CBANK_PARAM_SIZE
	.align		4
.L_5081:
        /*0104*/ 	.byte	0x03, 0x19
        /*0106*/ 	.short	0x0030


	//----- nvinfo : EIATTR_PARAM_CBANK
	.align		4
        /*0108*/ 	.byte	0x04, 0x0a
        /*010a*/ 	.short	(.L_5083 - .L_5082)
	.align		4
.L_5082:
        /*010c*/ 	.word	index@(.nv.constant0._Z15SoftmaxWarpImplI10DirectLoadIffE11DirectStoreIffEfLi2ELi2ELi4ELi2ELb1EL9Algorithm0EEvT_T0_ll)
        /*0110*/ 	.short	0x0380
        /*0112*/ 	.short	0x0030


	//----- nvinfo : EIATTR_SW_WAR
	.align		4
.L_5083:
        /*0114*/ 	.byte	0x04, 0x36
        /*0116*/ 	.short	(.L_5085 - .L_5084)
.L_5084:
        /*0118*/ 	.word	0x00000008
.L_5085:


//--------------------- .nv.info._Z15SoftmaxWarpImplI10DirectLoadIffE11DirectStoreIffEfLi2ELi2ELi4ELi2ELb0EL9Algorithm0EEvT_T0_ll --------------------------
	.section	.nv.info._Z15SoftmaxWarpImplI10DirectLoadIffE11DirectStoreIffEfLi2ELi2ELi4ELi2ELb0EL9Algorithm0EEvT_T0_ll,"",@"SHT_CUDA_INFO"
	.sectionflags	@""
	.align	4


	//----- nvinfo : EIATTR_CUDA_API_VERSION
	.align		4
        /*0000*/ 	.byte	0x04, 0x37
        /*0002*/ 	.short	(.L_5087 - .L_5086)
.L_5086:
        /*0004*/ 	.word	0x00000082


	//----- nvinfo : EIATTR_KPARAM_INFO
	.align		4
.L_5087:
        /*0008*/ 	.byte	0x04, 0x17
        /*000a*/ 	.short	(.L_5089 - .L_5088)
.L_5088:
        /*000c*/ 	.word	0x00000000
        /*0010*/ 	.short	0x0003
        /*0012*/ 	.short	0x0028
        /*0014*/ 	.byte	0x00, 0xf0, 0x21, 0x00


	//----- nvinfo : EIATTR_KPARAM_INFO
	.align		4
.L_5089:
        /*0018*/ 	.byte	0x04, 0x17
        /*001a*/ 	.short	(.L_5091 - .L_5090)
.L_5090:
        /*001c*/ 	.word	0x00000000
        /*0020*/ 	.short	0x0002
        /*0022*/ 	.short	0x0020
        /*0024*/ 	.byte	0x00, 0xf0, 0x21, 0x00


	//----- nvinfo : EIATTR_KPARAM_INFO
	.align		4
.L_5091:
        /*0028*/ 	.byte	0x04, 0x17
        /*002a*/ 	.short	(.L_5093 - .L_5092)
.L_5092:
        /*002c*/ 	.word	0x00000000
        /*0030*/ 	.short	0x0001
        /*0032*/ 	.short	0x0010
        /*0034*/ 	.byte	0x00, 0xf0, 0x41, 0x00


	//----- nvinfo : EIATTR_KPARAM_INFO
	.align		4
.L_5093:
        /*0038*/ 	.byte	0x04, 0x17
        /*003a*/ 	.short	(.L_5095 - .L_5094)
.L_5094:
        /*003c*/ 	.word	0x00000000
        /*0040*/ 	.short	0x0000
        /*0042*/ 	.short	0x0000
        /*0044*/ 	.byte	0x00, 0xf0, 0x41, 0x00


	//----- nvinfo : EIATTR_SPARSE_MMA_MASK
	.align		4
.L_5095:
        /*0048*/ 	.byte	0x03, 0x50
        /*004a*/ 	.short	0x0000


	//----- nvinfo : EIATTR_MAXREG_COUNT
	.align		4
        /*004c*/ 	.byte	0x03, 0x1b
        /*004e*/ 	.short	0x00ff


	//----- nvinfo : EIATTR_EXTERNS
	.align		4
        /*0050*/ 	.byte	0x04, 0x0f
        /*0052*/ 	.short	(.L_5097 - .L_5096)


	//   ....[0]....
	.align		4
.L_5096:
        /*0054*/ 	.word	index@(__assertfail)


	//----- nvinfo : EIATTR_MERCURY_ISA_VERSION
	.align		4
.L_5097:
        /*0058*/ 	.byte	0x03, 0x5f
        /*005a*/ 	.short	0x0101


	//----- nvinfo : EIATTR_COOP_GROUP_MASK_REGIDS
	.align		4
        /*005c*/ 	.byte	0x04, 0x29
        /*005e*/ 	.short	(.L_5099 - .L_5098)


	//   ....[0]....
.L_5098:
        /*0060*/ 	.word	0xffffffff


	//   ....[1]....
        /*0064*/ 	.word	0xffffffff


	//   ....[2]....
        /*0068*/ 	.word	0xffffffff


	//   ....[3]....
        /*006c*/ 	.word	0xffffffff


	//   ....[4]....
        /*0070*/ 	.word	0xffffffff


	//   ....[5]....
        /*0074*/ 	.word	0xffffffff


	//   ....[6]....
        /*0078*/ 	.word	0xffffffff


	//   ....[7]....
        /*007c*/ 	.word	0xffffffff


	//   ....[8]....
        /*0080*/ 	.word	0x0500000f


	//   ....[9]....
        /*0084*/ 	.word	0x0500000f


	//   ....[10]....
        /*0088*/ 	.word	0x0500000f


	//   ....[11]....
        /*008c*/ 	.word	0x0500000f


	//   ....[12]....
        /*0090*/ 	.word	0x0500000f


	//   ....[13]....
        /*0094*/ 	.word	0x0500000f


	//   ....[14]....
        /*0098*/ 	.word	0x0500000f


	//   ....[15]....
        /*009c*/ 	.word	0x0500000f


	//----- nvinfo : EIATTR_COOP_GROUP_INSTR_OFFSETS
	.align		4
.L_5099:
        /*00a0*/ 	.byte	0x04, 0x28
        /*00a2*/ 	.short	(.L_5101 - .L_5100)


	//   ....[0]....
.L_5100:
        /*00a4*/ 	.word	0x00000420


	//   ....[1]....
        /*00a8*/ 	.word	0x00000440


	//   ....[2]....
        /*00ac*/ 	.word	0x00000470


	//   ....[3]....
        /*00b0*/ 	.word	0x00000480


	//   ....[4]....
        /*00b4*/ 	.word	0x00000710


	//   ....[5]....
        /*00b8*/ 	.word	0x00000750


	//   ....[6]....
        /*00bc*/ 	.word	0x00000770


	//   ....[7]....
        /*00c0*/ 	.word	0x00000790


	//   ....[8]....
        /*00c4*/ 	.word	0x00000d60


	//   ....[9]....
        /*00c8*/ 	.word	0x00000df0


	//   ....[10]....
        /*00cc*/ 	.word	0x00000e50


	//   ....[11]....
        /*00d0*/ 	.word	0x00000f30


	//   ....[12]....
        /*00d4*/ 	.word	0x00001190


	//   ....[13]....
        /*00d8*/ 	.word	0x00001240


	//   ....[14]....
        /*00dc*/ 	.word	0x000012a0


	//   ....[15]....
        /*00e0*/ 	.word	0x00001320


	//----- nvinfo : EIATTR_VRC_CTA_INIT_COUNT
	.align		4
.L_5101:
        /*00e4*/ 	.byte	0x02, 0x4a
	.zero		1
	.zero		1


	//----- nvinfo : EIATTR_SYSCALL_OFFSETS
	.align		4
        /*00e8*/ 	.byte	0x04, 0x46
        /*00ea*/ 	.short	(.L_5103 - .L_5102)


	//   ....[0]....
.L_5102:
        /*00ec*/ 	.word	0x00000170


	//----- nvinfo : EIATTR_EXIT_INSTR_OFFSETS
	.align		4
.L_5103:
        /*00f0*/ 	.byte	0x04, 0x1c
        /*00f2*/ 	.short	(.L_5105 - .L_5104)


	//   ....[0]....
.L_5104:
        /*00f4*/ 	.word	0x00000230


	//   ....[1]....
        /*00f8*/ 	.word	0x00000d00


	//----- nvinfo : EIATTR_CRS_STACK_SIZE
	.align		4
.L_5105:
        /*00fc*/ 	.byte	0x04, 0x1e
        /*00fe*/ 	.short	(.L_5107 - .L_5106)
.L_5106:
        /*0100*/ 	.word	0x00000000


	//----- nvinfo : EIATTR_CBANK_PARAM_SIZE
	.align		4
.L_5107:
        /*0104*/ 	.byte	0x03, 0x19
        /*0106*/ 	.short	0x0030


	//----- nvinfo : EIATTR_PARAM_CBANK
	.align		4
        /*0108*/ 	.byte	0x04, 0x0a
        /*010a*/ 	.short	(.L_5109 - .L_5108)
	.align		4
.L_5108:
        /*010c*/ 	.word	index@(.nv.constant0._Z15SoftmaxWarpImplI10DirectLoadIffE11DirectStoreIffEfLi2ELi2ELi4ELi2ELb0EL9Algorithm0EEvT_T0_ll)
        /*0110*/ 	.short	0x0380
        /*0112*/ 	.short	0x0030


	//----- nvinfo : EIATTR_SW_WAR
	.align		4
.L_5109:
        /*0114*/ 	.byte	0x04, 0x36
        /*0116*/ 	.short	(.L_5111 - .L_5110)
.L_5110:
        /*0118*/ 	.word	0x00000008
.L_5111:


//--------------------- .nv.info._Z15SoftmaxWarpImplI10DirectLoadIffE11DirectStoreIffEfLi2ELi2ELi2ELi1ELb1EL9Algorithm0EEvT_T0_ll --------------------------
	.section	.nv.info._Z15SoftmaxWarpImplI10DirectLoadIffE11DirectStoreIffEfLi2ELi2ELi2ELi1ELb1EL9Algorithm0EEvT_T0_ll,"",@"SHT_CUDA_INFO"
	.sectionflags	@""
	.align	4


	//----- nvinfo : EIATTR_CUDA_API_VERSION
	.align		4
        /*0000*/ 	.byte	0x04, 0x37
        /*0002*/ 	.short	(.L_5113 - .L_5112)
.L_5112:
        /*0004*/ 	.word	0x00000082


	//----- nvinfo : EIATTR_KPARAM_INFO
	.align		4
.L_5113:
        /*0008*/ 	.byte	0x04, 0x17
        /*000a*/ 	.short	(.L_5115 - .L_5114)
.L_5114:
        /*000c*/ 	.word	0x00000000
        /*0010*/ 	.short	0x0003
        /*0012*/ 	.short	0x0028
        /*0014*/ 	.byte	0x00, 0xf0, 0x21, 0x00


	//----- nvinfo : EIATTR_KPARAM_INFO
	.align		4
.L_5115:
        /*0018*/ 	.byte	0x04, 0x17
        /*001a*/ 	.short	(.L_5117 - .L_5116)
.L_5116:
        /*001c*/ 	.word	0x00000000
        /*0020*/ 	.short	0x0002
        /*0022*/ 	.short	0x0020
        /*0024*/ 	.byte	0x00, 0xf0, 0x21, 0x00


	//----- nvinfo : EIATTR_KPARAM_INFO
	.align		4
.L_5117:
        /*0028*/ 	.byte	0x04, 0x17
        /*002a*/ 	.short	(.L_5119 - .L_5118)
.L_5118:
        /*002c*/ 	.word	0x00000000
        /*0030*/ 	.short	0x0001
        /*0032*/ 	.short	0x0010
        /*0034*/ 	.byte	0x00, 0xf0, 0x41, 0x00


	//----- nvinfo : EIATTR_KPARAM_INFO
	.align		4
.L_5119:
        /*0038*/ 	.byte	0x04, 0x17
        /*003a*/ 	.short	(.L_5121 - .L_5120)
.L_5120:
        /*003c*/ 	.word	0x00000000
        /*0040*/ 	.short	0x0000
        /*0042*/ 	.short	0x0000
        /*0044*/ 	.byte	0x00, 0xf0, 0x41, 0x00


	//----- nvinfo : EIATTR_SPARSE_MMA_MASK
	.align		4
.L_5121:
        /*0048*/ 	.byte	0x03, 0x50
        /*004a*/ 	.short	0x0000


	//----- nvinfo : EIATTR_MAXREG_COUNT
	.align		4
        /*004c*/ 	.byte	0x03, 0x1b
        /*004e*/ 	.short	0x00ff


	//----- nvinfo : EIATTR_EXTERNS
	.align		4
        /*0050*/ 	.byte	0x04, 0x0f
        /*0052*/ 	.short	(.L_5123 - .L_5122)


	//   ....[0]....
	.align		4
.L_5122:
        /*0054*/ 	.word	index@(__assertfail)


	//----- nvinfo : EIATTR_MERCURY_ISA_VERSION
	.align		4
.L_5123:
        /*0058*/ 	.byte	0x03, 0x5f
        /*005a*/ 	.short	0x0101


	//----- nvinfo : EIATTR_COOP_GROUP_MASK_REGIDS
	.align		4
        /*005c*/ 	.byte	0x04, 0x29
        /*005e*/ 	.short	(.L_5125 - .L_5124)


	//   ....[0]....
.L_5124:
        /*0060*/ 	.word	0xffffffff


	//   ....[1]....
        /*0064*/ 	.word	0xffffffff


	//   ....[2]....
        /*0068*/ 	.word	0xffffffff


	//   ....[3]....
        /*006c*/ 	.word	0xffffffff


	//   ....[4]....
        /*0070*/ 	.word	0xffffffff


	//   ....[5]....
        /*0074*/ 	.word	0xffffffff


	//   ....[6]....
        /*0078*/ 	.word	0x0500000f


	//   ....[7]....
        /*007c*/ 	.word	0x0500000f


	//   ....[8]....
        /*0080*/ 	.word	0x0500000f


	//   ....[9]....
        /*0084*/ 	.word	0x0500000f


	//   ....[10]....
        /*0088*/ 	.word	0x0500000f


	//   ....[11]....
        /*008c*/ 	.word	0x0500000f


	//----- nvinfo : EIATTR_COOP_GROUP_INSTR_OFFSETS
	.align		4
.L_5125:
        /*0090*/ 	.byte	0x04, 0x28
        /*0092*/ 	.short	(.L_5127 - .L_5126)


	//   ....[0]....
.L_5126:
        /*0094*/ 	.word	0x00000720


	//   ....[1]....
        /*0098*/ 	.word	0x000008a0


	//   ....[2]....
        /*009c*/ 	.word	0x00000db0


	//   ....[3]....
        /*00a0*/ 	.word	0x00000f30


	//   ....[4]....
        /*00a4*/ 	.word	0x00001400


	//   ....[5]....
        /*00a8*/ 	.word	0x00001580


	//   ....[6]....
        /*00ac*/ 	.word	0x00001950


	//   ....[7]....
        /*00b0*/ 	.word	0x00001ad0


	//   ....[8]....
        /*00b4*/ 	.word	0x00001b50


	//   ....[9]....
        /*00b8*/ 	.word	0x00001d30


	//   ....[10]....
        /*00bc*/ 	.word	0x00001db0


	//   ....[11]....
        /*00c0*/ 	.word	0x00001f90


	//----- nvinfo : EIATTR_VRC_CTA_INIT_COUNT
	.align		4
.L_5127:
        /*00c4*/ 	.byte	0x02, 0x4a
	.zero		1
	.zero		1


	//----- nvinfo : EIATTR_SYSCALL_OFFSETS
	.align		4
        /*00c8*/ 	.byte	0x04, 0x46
        /*00ca*/ 	.short	(.L_5129 - .L_5128)


	//   ....[0]....
.L_5128:
        /*00cc*/ 	.word	0x00000170


	//----- nvinfo : EIATTR_EXIT_INSTR_OFFSETS
	.align		4
.L_5129:
        /*00d0*/ 	.byte	0x04, 0x1c
        /*00d2*/ 	.short	(.L_5131 - .L_5130)


	//   ....[0]....
.L_5130:
        /*00d4*/ 	.word	0x00000220


	//   ....[1]....
        /*00d8*/ 	.word	0x00000c00


	//   ....[2]....
        /*00dc*/ 	.word	0x000018e0


	//----- nvinfo : EIATTR_CRS_STACK_SIZE
	.align		4
.L_5131:
        /*00e0*/ 	.byte	0x04, 0x1e
        /*00e2*/ 	.short	(.L_5133 - .L_5132)
.L_5132:
        /*00e4*/ 	.word	0x00000000


	//----- nvinfo : EIATTR_CBANK_PARAM_SIZE
	.align		4
.L_5133:
        /*00e8*/ 	.byte	0x03, 0x19
        /*00ea*/ 	.short	0x0030


	//----- nvinfo : EIATTR_PARAM_CBANK
	.align		4
        /*00ec*/ 	.byte	0x04, 0x0a
        /*00ee*/ 	.short	(.L_5135 - .L_5134)
	.align		4
.L_5134:
        /*00f0*/ 	.word	index@(.nv.constant0._Z15SoftmaxWarpImplI10DirectLoadIffE11DirectStoreIffEfLi2ELi2ELi2ELi1ELb1EL9Algorithm0EEvT_T0_ll)
        /*00f4*/ 	.short	0x0380
        /*00f6*/ 	.short	0x0030


	//----- nvinfo : EIATTR_SW_WAR
	.align		4
.L_5135:
        /*00f8*/ 	.byte	0x04, 0x36
        /*00fa*/ 	.short	(.L_5137 - .L_5136)
.L_5136:
        /*00fc*/ 	.word	0x00000008
.L_5137:


//--------------------- .nv.info._Z15SoftmaxWarpImplI10DirectLoadIffE11DirectStoreIffEfLi2ELi2ELi2ELi1ELb0EL9Algorithm0EEvT_T0_ll --------------------------
	.section	.nv.info._Z15SoftmaxWarpImplI10DirectLoadIffE11DirectStoreIffEfLi2ELi2ELi2ELi1ELb0EL9Algorithm0EEvT_T0_ll,"",@"SHT_CUDA_INFO"
	.sectionflags	@""
	.align	4


	//----- nvinfo : EIATTR_CUDA_API_VERSION
	.align		4
        /*0000*/ 	.byte	0x04, 0x37
        /*0002*/ 	.short	(.L_5139 - .L_5138)
.L_5138:
        /*0004*/ 	.word	0x00000082


	//----- nvinfo : EIATTR_KPARAM_INFO
	.align		4
.L_5139:
        /*0008*/ 	.byte	0x04, 0x17
        /*000a*/ 	.short	(.L_5141 - .L_5140)
.L_5140:
        /*000c*/ 	.word	0x00000000
        /*0010*/ 	.short	0x0003
        /*0012*/ 	.short	0x0028
        /*0014*/ 	.byte	0x00, 0xf0, 0x21, 0x00


	//----- nvinfo : EIATTR_KPARAM_INFO
	.align		4
.L_5141:
        /*0018*/ 	.byte	0x04, 0x17
        /*001a*/ 	.short	(.L_5143 - .L_5142)
.L_5142:
        /*001c*/ 	.word	0x00000000
        /*0020*/ 	.short	0x0002
        /*0022*/ 	.short	0x0020
        /*0024*/ 	.byte	0x00, 0xf0, 0x21, 0x00


	//----- nvinfo : EIATTR_KPARAM_INFO
	.align		4
.L_5143:
        /*0028*/ 	.byte	0x04, 0x17
        /*002a*/ 	.short	(.L_5145 - .L_5144)
.L_5144:
        /*002c*/ 	.word	0x00000000
        /*0030*/ 	.short	0x0001
        /*0032*/ 	.short	0x0010
        /*0034*/ 	.byte	0x00, 0xf0, 0x41, 0x00


	//----- nvinfo : EIATTR_KPARAM_INFO
	.align		4
.L_5145:
        /*0038*/ 	.byte	0x04, 0x17
        /*003a*/ 	.short	(.L_5147 - .L_5146)
.L_5146:
        /*003c*/ 	.word	0x00000000
        /*0040*/ 	.short	0x0000
        /*0042*/ 	.short	0x0000
        /*0044*/ 	.byte	0x00, 0xf0, 0x41, 0x00


	//----- nvinfo : EIATTR_SPARSE_MMA_MASK
	.align		4
.L_5147:
        /*0048*/ 	.byte	0x03, 0x50
        /*004a*/ 	.short	0x0000


	//----- nvinfo : EIATTR_MAXREG_COUNT
	.align		4
        /*004c*/ 	.byte	0x03, 0x1b
        /*004e*/ 	.short	0x00ff


	//----- nvinfo : EIATTR_EXTERNS
	.align		4
        /*0050*/ 	.byte	0x04, 0x0f
        /*0052*/ 	.short	(.L_5149 - .L_5148)


	//   ....[0]....
	.align		4
.L_5148:
        /*0054*/ 	.word	index@(__assertfail)


	//----- nvinfo : EIATTR_MERCURY_ISA_VERSION
	.align		4
.L_5149:
        /*0058*/ 	.byte	0x03, 0x5f
        /*005a*/ 	.short	0x0101


	//----- nvinfo : EIATTR_COOP_GROUP_MASK_REGIDS
	.align		4
        /*005c*/ 	.byte	0x04, 0x29
        /*005e*/ 	.short	(.L_5151 - .L_5150)


	//   ....[0]....
.L_5150:
        /*0060*/ 	.word	0xffffffff


	//   ....[1]....
        /*0064*/ 	.word	0xffffffff


	//   ....[2]....
        /*0068*/ 	.word	0xffffffff


	//   ....[3]....
        /*006c*/ 	.word	0xffffffff


	//   ....[4]....
        /*0070*/ 	.word	0xffffffff


	//   ....[5]....
        /*0074*/ 	.word	0xffffffff


	//   ....[6]....
        /*0078*/ 	.word	0x0500000f


	//   ....[7]....
        /*007c*/ 	.word	0x0500000f


	//   ....[8]....
        /*0080*/ 	.word	0x0500000f


	//   ....[9]....
        /*0084*/ 	.word	0x0500000f


	//   ....[10]....
        /*0088*/ 	.word	0x0500000f


	//   ....[11]....
        /*008c*/ 	.word	0x0500000f


	//----- nvinfo : EIATTR_COOP_GROUP_INSTR_OFFSETS
	.align		4
.L_5151:
        /*0090*/ 	.byte	0x04, 0x28
        /*0092*/ 	.short	(.L_5153 - .L_5152)


	//   ....[0]....
.L_5152:
        /*0094*/ 	.word	0x00000690


	//   ....[1]....
        /*0098*/ 	.word	0x00000810


	//   ....[2]....
        /*009c*/ 	.word	0x00000c90


	//   ....[3]....
        /*00a0*/ 	.word	0x00000e10


	//   ....[4]....
        /*00a4*/ 	.word	0x00001230


	//   ....[5]....
        /*00a8*/ 	.word	0x000013b0


	//   ....[6]....
        /*00ac*/ 	.word	0x00001750


	//   ....[7]....
        /*00b0*/ 	.word	0x000018d0


	//   ....[8]....
        /*00b4*/ 	.word	0x00001950


	//   ....[9]....
        /*00b8*/ 	.word	0x00001b30


	//   ....[10]....
        /*00bc*/ 	.word	0x00001bb0


	//   ....[11]....
        /*00c0*/ 	.word	0x00001d90


	//----- nvinfo : EIATTR_VRC_CTA_INIT_COUNT
	.align		4
.L_5153:
        /*00c4*/ 	.byte	0x02, 0x4a
	.zero		1
	.zero		1


	//----- nvinfo : EIATTR_SYSCALL_OFFSETS
	.align		4
        /*00c8*/ 	.byte	0x04, 0x46
        /*00ca*/ 	.short	(.L_5155 - .L_5154)


	//   ....[0]....
.L_5154:
        /*00cc*/ 	.word	0x00000170


	//----- nvinfo : EIATTR_EXIT_INSTR_OFFSETS
	.align		4
.L_5155:
        /*00d0*/ 	.byte	0x04, 0x1c
        /*00d2*/ 	.short	(.L_5157 - .L_5156)


	//   ....[0]....
.L_5156:
        /*00d4*/ 	.word	0x00000220


	//   ....[1]....
        /*00d8*/ 	.word	0x00000b50


	//   ....[2]....
        /*00dc*/ 	.word	0x000016e0


	//----- nvinfo : EIATTR_CRS_STACK_SIZE
	.align		4
.L_5157:
        /*00e0*/ 	.byte	0x04, 0x1e
        /*00e2*/ 	.short	(.L_5159 - .L_5158)
.L_5158:
        /*00e4*/ 	.word	0x00000000


	//----- nvinfo : EIATTR_CBANK_PARAM_SIZE
	.align		4
.L_5159:
        /*00e8*/ 	.byte	0x03, 0x19
        /*00ea*/ 	.short	0x0030


	//----- nvinfo : EIATTR_PARAM_CBANK
	.align		4
        /*00ec*/ 	.byte	0x04, 0x0a
        /*00ee*/ 	.short	(.L_5161 - .L_5160)
	.align		4
.L_5160:
        /*00f0*/ 	.word	index@(.nv.constant0._Z15SoftmaxWarpImplI10DirectLoadIffE11DirectStoreIffEfLi2ELi2ELi2ELi1ELb0EL9Algorithm0EEvT_T0_ll)
        /*00f4*/ 	.short	0x0380
        /*00f6*/ 	.short	0x0030


	//----- nvinfo : EIATTR_SW_WAR
	.align		4
.L_5161:
        /*00f8*/ 	.byte	0x04, 0x36
        /*00fa*/ 	.short	(.L_5163 - .L_5162)
.L_5162:
        /*00fc*/ 	.word	0x00000008
.L_5163:


//--------------------- .nv.info._Z15SoftmaxWarpImplI10DirectLoadIffE11DirectStoreIffEfLi2ELi2ELi2ELi2ELb1EL9Algorithm0EEvT_T0_ll --------------------------
	.section	.nv.info._Z15SoftmaxWarpImplI10DirectLoadIffE11DirectStoreIffEfLi2ELi2ELi2ELi2ELb1EL9Algorithm0EEvT_T0_ll,"",@"SHT_CUDA_INFO"
	.sectionflags	@""
	.align	4


	//----- nvinfo : EIATTR_CUDA_API_VERSION
	.align		4
        /*0000*/ 	.byte	0x04, 0x37
        /*0002*/ 	.short	(.L_5165 - .L_5164)
.L_5164:
        /*0004*/ 	.word	0x00000082


	//----- nvinfo : EIATTR_KPARAM_INFO
	.align		4
.L_5165:
        /*0008*/ 	.byte	0x04, 0x17
        /*000a*/ 	.short	(.L_5167 - .L_5166)
.L_5166:
        /*000c*/ 	.word	0x00000000
        /*0010*/ 	.short	0x0003
        /*0012*/ 	.short	0x0028
        /*0014*/ 	.byte	0x00, 0xf0, 0x21, 0x00


	//----- nvinfo : EIATTR_KPARAM_INFO
	.align		4
.L_5167:
        /*0018*/ 	.byte	0x04, 0x17
        /*001a*/ 	.short	(.L_5169 - .L_5168)
.L_5168:
        /*001c*/ 	.word	0x00000000
        /*0020*/ 	.short	0x0002
        /*0022*/ 	.short	0x0020
        /*0024*/ 	.byte	0x00, 0xf0, 0x21, 0x00


	//----- nvinfo : EIATTR_KPARAM_INFO
	.align		4
.L_5169:
        /*0028*/ 	.byte	0x04, 0x17
        /*002a*/ 	.short	(.L_5171 - .L_5170)
.L_5170:
        /*002c*/ 	.word	0x00000000
        /*0030*/ 	.short	0x0001
        /*0032*/ 	.short	0x0010
        /*0034*/ 	.byte	0x00, 0xf0, 0x41, 0x00


	//----- nvinfo : EIATTR_KPARAM_INFO
	.align		4
.L_5171:
        /*0038*/ 	.byte	0x04, 0x17
        /*003a*/ 	.short	(.L_5173 - .L_5172)
.L_5172:
        /*003c*/ 	.word	0x00000000
        /*0040*/ 	.short	0x0000
        /*0042*/ 	.short	0x0000
        /*0044*/ 	.byte	0x00, 0xf0, 0x41, 0x00


	//----- nvinfo : EIATTR_SPARSE_MMA_MASK
	.align		4
.L_5173:
        /*0048*/ 	.byte	0x03, 0x50
        /*004a*/ 	.short	0x0000


	//----- nvinfo : EIATTR_MAXREG_COUNT
	.align		4
        /*004c*/ 	.byte	0x03, 0x1b
        /*004e*/ 	.short	0x00ff


	//----- nvinfo : EIATTR_EXTERNS
	.align		4
        /*0050*/ 	.byte	0x04, 0x0f
        /*0052*/ 	.short	(.L_5175 - .L_5174)


	//   ....[0]....
	.align		4
.L_5174:
        /*0054*/ 	.word	index@(__assertfail)


	//----- nvinfo : EIATTR_MERCURY_ISA_VERSION
	.align		4
.L_5175:
        /*0058*/ 	.byte	0x03, 0x5f
        /*005a*/ 	.short	0x0101


	//----- nvinfo : EIATTR_COOP_GROUP_MASK_REGIDS
	.align		4
        /*005c*/ 	.byte	0x04, 0x29
        /*005e*/ 	.short	(.L_5177 - .L_5176)


	//   ....[0]....
.L_5176:
        /*0060*/ 	.word	0xffffffff


	//   ....[1]....
        /*0064*/ 	.word	0xffffffff


	//   ....[2]....
        /*0068*/ 	.word	0xffffffff


	//   ....[3]....
        /*006c*/ 	.word	0xffffffff


	//   ....[4]....
        /*0070*/ 	.word	0x0500000f


	//   ....[5]....
        /*0074*/ 	.word	0x0500000f


	//   ....[6]....
        /*0078*/ 	.word	0x0500000f


	//   ....[7]....
        /*007c*/ 	.word	0x0500000f


	//----- nvinfo : EIATTR_COOP_GROUP_INSTR_OFFSETS
	.align		4
.L_5177:
        /*0080*/ 	.byte	0x04, 0x28
        /*0082*/ 	.short	(.L_5179 - .L_5178)


	//   ....[0]....
.L_5178:
        /*0084*/ 	.word	0x00000530


	//   ....[1]....
        /*0088*/ 	.word	0x00000560


	//   ....[2]....
        /*008c*/ 	.word	0x000007e0


	//   ....[3]....
        /*0090*/ 	.word	0x00000820


	//   ....[4]....
        /*0094*/ 	.word	0x00000e90


	//   ....[5]....
        /*0098*/ 	.word	0x00000f20


	//   ....[6]....
        /*009c*/ 	.word	0x00001240


	//   ....[7]....
        /*00a0*/ 	.word	0x00001290


	//----- nvinfo : EIATTR_VRC_CTA_INIT_COUNT
	.align		4
.L_5179:
        /*00a4*/ 	.byte	0x02, 0x4a
	.zero		1
	.zero		1


	//----- nvinfo : EIATTR_SYSCALL_OFFSETS
	.align		4
        /*00a8*/ 	.byte	0x04, 0x46
        /*00aa*/ 	.short	(.L_5181 - .L_5180)


	//   ....[0]....
.L_5180:
        /*00ac*/ 	.word	0x00000170


	//----- nvinfo : EIATTR_EXIT_INSTR_OFFSETS
	.align		4
.L_5181:
        /*00b0*/ 	.byte	0x04, 0x1c
        /*00b2*/ 	.short	(.L_5183 - .L_5182)


	//   ....[0]....
.L_5182:
        /*00b4*/ 	.word	0x00000230


	//   ....[1]....
        /*00b8*/ 	.word	0x00000e20


	//----- nvinfo : EIATTR_CRS_STACK_SIZE
	.align		4
.L_5183:
        /*00bc*/ 	.byte	0x04, 0x1e
        /*00be*/ 	.short	(.L_5185 - .L_5184)
.L_5184:
        /*00c0*/ 	.word	0x00000000


	//----- nvinfo : EIATTR_CBANK_PARAM_SIZE
	.align		4
.L_5185:
        /*00c4*/ 	.byte	0x03, 0x19
        /*00c6*/ 	.short	0x0030


	//----- nvinfo : EIATTR_PARAM_CBANK
	.align		4
        /*00c8*/ 	.byte	0x04, 0x0a
        /*00ca*/ 	.short	(.L_5187 - .L_5186)
	.align		4
.L_5186:
        /*00cc*/ 	.word	index@(.nv.constant0._Z15SoftmaxWarpImplI10DirectLoadIffE11DirectStoreIffEfLi2ELi2ELi2ELi2ELb1EL9Algorithm0EEvT_T0_ll)
        /*00d0*/ 	.short	0x0380
        /*00d2*/ 	.short	0x0030


	//----- nvinfo : EIATTR_SW_WAR
	.align		4
.L_5187:
        /*00d4*/ 	.byte	0x04, 0x36
        /*00d6*/ 	.short	(.L_5189 - .L_5188)
.L_5188:
        /*00d8*/ 	.word	0x00000008
.L_5189:


//--------------------- .nv.info._Z15SoftmaxWarpImplI10DirectLoadIffE11DirectStoreIffEfLi2ELi2ELi2ELi2ELb0EL9Algorithm0EEvT_T0_ll --------------------------
	.section	.nv.info._Z15SoftmaxWarpImplI10DirectLoadIffE11DirectStoreIffEfLi2ELi2ELi2ELi2ELb0EL9Algorithm0EEvT_T0_ll,"",@"SHT_CUDA_INFO"
	.sectionflags	@""
	.align	4


	//----- nvinfo : EIATTR_CUDA_API_VERSION
	.align		4
        /*0000*/ 	.byte	0x04, 0x37
        /*0002*/ 	.short	(.L_5191 - .L_5190)
.L_5190:
        /*0004*/ 	.word	0x00000082


	//----- nvinfo : EIATTR_KPARAM_INFO
	.align		4
.L_5191:
        /*0008*/ 	.byte	0x04, 0x17
        /*000a*/ 	.short	(.L_5193 - .L_5192)
.L_5192:
        /*000c*/ 	.word	0x00000000
        /*0010*/ 	.short	0x0003
        /*0012*/ 	.short	0x0028
        /*0014*/ 	.byte	0x00, 0xf0, 0x21, 0x00


	//----- nvinfo : EIATTR_KPARAM_INFO
	.align		4
.L_5193:
        /*0018*/ 	.byte	0x04, 0x17
        /*001a*/ 	.short	(.L_5195 - .L_5194)
.L_5194:
        /*001c*/ 	.word	0x00000000
        /*0020*/ 	.short	0x0002
        /*0022*/ 	.short	0x0020
        /*0024*/ 	.byte	0x00, 0xf0, 0x21, 0x00


	//----- nvinfo : EIATTR_KPARAM_INFO
	.align		4
.L_5195:
        /*0028*/ 	.byte	0x04, 0x17
        /*002a*/ 	.short	(.L_5197 - .L_5196)
.L_5196:
        /*002c*/ 	.word	0x00000000
        /*0030*/ 	.short	0x0001
        /*0032*/ 	.short	0x0010
        /*0034*/ 	.byte	0x00, 0xf0, 0x41, 0x00


	//----- nvinfo : EIATTR_KPARAM_INFO
	.align		4
.L_5197:
        /*0038*/ 	.byte	0x04, 0x17
        /*003a*/ 	.short	(.L_5199 - .L_5198)
.L_5198:
        /*003c*/ 	.word	0x00000000
        /*0040*/ 	.short	0x0000
        /*0042*/ 	.short	0x0000
        /*0044*/ 	.byte	0x00, 0xf0, 0x41, 0x00


	//----- nvinfo : EIATTR_SPARSE_MMA_MASK
	.align		4
.L_5199:
        /*0048*/ 	.byte	0x03, 0x50
        /*004a*/ 	.short	0x0000


	//----- nvinfo : EIATTR_MAXREG_COUNT
	.align		4
        /*004c*/ 	.byte	0x03, 0x1b
        /*004e*/ 	.short	0x00ff


	//----- nvinfo : EIATTR_EXTERNS
	.align		4
        /*0050*/ 	.byte	0x04, 0x0f
        /*0052*/ 	.short	(.L_5201 - .L_5200)


	//   ....[0]....
	.align		4
.L_5200:
        /*0054*/ 	.word	index@(__assertfail)


	//----- nvinfo : EIATTR_MERCURY_ISA_VERSION
	.align		4
.L_5201:
        /*0058*/ 	.byte	0x03, 0x5f
        /*005a*/ 	.short	0x0101


	//----- nvinfo : EIATTR_COOP_GROUP_MASK_REGIDS
	.align		4
        /*005c*/ 	.byte	0x04, 0x29
        /*005e*/ 	.short	(.L_5203 - .L_5202)


	//   ....[0]....
.L_5202:
        /*0060*/ 	.word	0xffffffff


	//   ....[1]....
        /*0064*/ 	.word	0xffffffff


	//   ....[2]....
        /*0068*/ 	.word	0xffffffff


	//   ....[3]....
        /*006c*/ 	.word	0xffffffff


	//   ....[4]....
        /*0070*/ 	.word	0x0500000f


	//   ....[5]....
        /*0074*/ 	.word	0x0500000f


	//   ....[6]....
        /*0078*/ 	.word	0x0500000f


	//   ....[7]....
        /*007c*/ 	.word	0x0500000f


	//----- nvinfo : EIATTR_COOP_GROUP_INSTR_OFFSETS
	.align		4
.L_5203:
        /*0080*/ 	.byte	0x04, 0x28
        /*0082*/ 	.short	(.L_5205 - .L_5204)


	//   ....[0]....
.L_5204:
        /*0084*/ 	.word	0x00000420


	//   ....[1]....
        /*0088*/ 	.word	0x00000440


	//   ....[2]....
        /*008c*/ 	.word	0x000006d0


	//   ....[3]....
        /*0090*/ 	.word	0x00000710


	//   ....[4]....
        /*0094*/ 	.word	0x00000d00


	//   ....[5]....
        /*0098*/ 	.word	0x00000d90


	//   ....[6]....
        /*009c*/ 	.word	0x000010b0


	//   ....[7]....
        /*00a0*/ 	.word	0x00001100


	//----- nvinfo : EIATTR_VRC_CTA_INIT_COUNT
	.align		4
.L_5205:
        /*00a4*/ 	.byte	0x02, 0x4a
	.zero		1
	.zero		1


	//----- nvinfo : EIATTR_SYSCALL_OFFSETS
	.align		4
        /*00a8*/ 	.byte	0x04, 0x46
        /*00aa*/ 	.short	(.L_5207 - .L_5206)


	//   ....[0]....
.L_5206:
        /*00ac*/ 	.word	0x00000170


	//----- nvinfo : EIATTR_EXIT_INSTR_OFFSETS
	.align		4
.L_5207:
        /*00b0*/ 	.byte	0x04, 0x1c
        /*00b2*/ 	.short	(.L_5209 - .L_5208)


	//   ....[0]....
.L_5208:
        /*00b4*/ 	.word	0x00000230


	//   ....[1]....
        /*00b8*/ 	.word	0x00000c90


	//----- nvinfo : EIATTR_CRS_STACK_SIZE
	.align		4
.L_5209:
        /*00bc*/ 	.byte	0x04, 0x1e
        /*00be*/ 	.short	(.L_5211 - .L_5210)
.L_5210:
        /*00c0*/ 	.word	0x00000000


	//----- nvinfo : EIATTR_CBANK_PARAM_SIZE
	.align		4
.L_5211:
        /*00c4*/ 	.byte	0x03, 0x19
        /*00c6*/ 	.short	0x0030


	//----- nvinfo : EIATTR_PARAM_CBANK
	.align		4
        /*00c8*/ 	.byte	0x04, 0x0a
        /*00ca*/ 	.short	(.L_5213 - .L_5212)
	.align		4
.L_5212:
        /*00cc*/ 	.word	index@(.nv.constant0._Z15SoftmaxWarpImplI10DirectLoadIffE11DirectStoreIffEfLi2ELi2ELi2ELi2ELb0EL9Algorithm0EEvT_T0_ll)
        /*00d0*/ 	.short	0x0380
        /*00d2*/ 	.short	0x0030


	//----- nvinfo : EIATTR_SW_WAR
	.align		4
.L_5213:
        /*00d4*/ 	.byte	0x04, 0x36
        /*00d6*/ 	.short	(.L_5215 - .L_5214)
.L_5214:
        /*00d8*/ 	.word	0x00000008
.L_5215:


//--------------------- .nv.info._Z15SoftmaxWarpImplI10DirectLoadIffE11DirectStoreIffEfLi2ELi2ELi1ELi1ELb1EL9Algorithm0EEvT_T0_ll --------------------------
	.section	.nv.info._Z15SoftmaxWarpImplI10DirectLoadIffE11DirectStoreIffEfLi2ELi2ELi1ELi1ELb1EL9Algorithm0EEvT_T0_ll,"",@"SHT_CUDA_INFO"
	.sectionflags	@""
	.align	4


	//----- nvinfo : EIATTR_CUDA_API_VERSION
	.align		4
        /*0000*/ 	.byte	0x04, 0x37
        /*0002*/ 	.short	(.L_5217 - .L_5216)
.L_5216:
        /*0004*/ 	.word	0x00000082


	//----- nvinfo : EIATTR_KPARAM_INFO
	.align		4
.L_5217:
        /*0008*/ 	.byte	0x04, 0x17
        /*000a*/ 	.short	(.L_5219 - .L_5218)
.L_5218:
        /*000c*/ 	.word	0x00000000
        /*0010*/ 	.short	0x0003
        /*0012*/ 	.short	0x0028
        /*0014*/ 	.byte	0x00, 0xf0, 0x21, 0x00


	//----- nvinfo : EIATTR_KPARAM_INFO
	.align		4
.L_5219:
        /*0018*/ 	.byte	0x04, 0x17
        /*001a*/ 	.short	(.L_5221 - .L_5220)
.L_5220:
        /*001c*/ 	.word	0x00000000
        /*0020*/ 	.short	0x0002
        /*0022*/ 	.short	0x0020
        /*0024*/ 	.byte	0x00, 0xf0, 0x21, 0x00


	//----- nvinfo : EIATTR_KPARAM_INFO
	.align		4
.L_5221:
        /*0028*/ 	.byte	0x04, 0x17
        /*002a*/ 	.short	(.L_5223 - .L_5222)
.L_5222:
        /*002c*/ 	.word	0x00000000
        /*0030*/ 	.short	0x0001
        /*0032*/ 	.short	0x0010
        /*0034*/ 	.byte	0x00, 0xf0, 0x41, 0x00


	//----- nvinfo : EIATTR_KPARAM_INFO
	.align		4
.L_5223:
        /*0038*/ 	.byte	0x04, 0x17
        /*003a*/ 	.short	(.L_5225 - .L_5224)
.L_5224:
        /*003c*/ 	.word	0x00000000
        /*0040*/ 	.short	0x0000
        /*0042*/ 	.short	0x0000
        /*0044*/ 	.byte	0x00, 0xf0, 0x41, 0x00


	//----- nvinfo : EIATTR_SPARSE_MMA_MASK
	.align		4
.L_5225:
        /*0048*/ 	.byte	0x03, 0x50
        /*004a*/ 	.short	0x0000


	//----- nvinfo : EIATTR_MAXREG_COUNT
	.align		4
        /*004c*/ 	.byte	0x03, 0x1b
        /*004e*/ 	.short	0x00ff


	//----- nvinfo : EIATTR_EXTERNS
	.align		4
        /*0050*/ 	.byte	0x04, 0x0f
        /*0052*/ 	.short	(.L_5227 - .L_5226)


	//   ....[0]....
	.align		4
.L_5226:
        /*0054*/ 	.word	index@(__assertfail)


	//----- nvinfo : EIATTR_MERCURY_ISA_VERSION
	.align		4
.L_5227:
        /*0058*/ 	.byte	0x03, 0x5f
        /*005a*/ 	.short	0x0101


	//----- nvinfo : EIATTR_VRC_CTA_INIT_COUNT
	.align		4
        /*005c*/ 	.byte	0x02, 0x4a
	.zero		1
	.zero		1


	//----- nvinfo : EIATTR_SYSCALL_OFFSETS
	.align		4
        /*0060*/ 	.byte	0x04, 0x46
        /*0062*/ 	.short	(.L_5229 - .L_5228)


	//   ....[0]....
.L_5228:
        /*0064*/ 	.word	0x00000170


	//----- nvinfo : EIATTR_EXIT_INSTR_OFFSETS
	.align		4
.L_5229:
        /*0068*/ 	.byte	0x04, 0x1c
        /*006a*/ 	.short	(.L_5231 - .L_5230)


	//   ....[0]....
.L_5230:
        /*006c*/ 	.word	0x00000220


	//   ....[1]....
        /*0070*/ 	.word	0x00000b90


	//   ....[2]....
        /*0074*/ 	.word	0x000017b0


	//----- nvinfo : EIATTR_CRS_STACK_SIZE
	.align		4
.L_5231:
        /*0078*/ 	.byte	0x04, 0x1e
        /*007a*/ 	.short	(.L_5233 - .L_5232)
.L_5232:
        /*007c*/ 	.word	0x00000000


	//----- nvinfo : EIATTR_CBANK_PARAM_SIZE
	.align		4
.L_5233:
        /*0080*/ 	.byte	0x03, 0x19
        /*0082*/ 	.short	0x0030


	//----- nvinfo : EIATTR_PARAM_CBANK
	.align		4
        /*0084*/ 	.byte	0x04, 0x0a
        /*0086*/ 	.short	(.L_5235 - .L_5234)
	.align		4
.L_5234:
        /*0088*/ 	.word	index@(.nv.constant0._Z15SoftmaxWarpImplI10DirectLoadIffE11DirectStoreIffEfLi2ELi2ELi1ELi1ELb1EL9Algorithm0EEvT_T0_ll)
        /*008c*/ 	.short	0x0380
        /*008e*/ 	.short	0x0030


	//----- nvinfo : EIATTR_SW_WAR
	.align		4
.L_5235:
        /*0090*/ 	.byte	0x04, 0x36
        /*0092*/ 	.short	(.L_5237 - .L_5236)
.L_5236:
        /*0094*/ 	.word	0x00000008
.L_5237:


//--------------------- .nv.info._Z15SoftmaxWarpImplI10DirectLoadIffE11DirectStoreIffEfLi2ELi2ELi1ELi1ELb0EL9Algorithm0EEvT_T0_ll --------------------------
	.section	.nv.info._Z15SoftmaxWarpImplI10DirectLoadIffE11DirectStoreIffEfLi2ELi2ELi1ELi1ELb0EL9Algorithm0EEvT_T0_ll,"",@"SHT_CUDA_INFO"
	.sectionflags	@""
	.align	4


	//----- nvinfo : EIATTR_CUDA_API_VERSION
	.align		4
        /*0000*/ 	.byte	0x04, 0x37
        /*0002*/ 	.short	(.L_5239 - .L_5238)
.L_5238:
        /*0004*/ 	.word	0x00000082


	//----- nvinfo : EIATTR_KPARAM_INFO
	.align		4
.L_5239:
        /*0008*/ 	.byte	0x04, 0x17
        /*000a*/ 	.short	(.L_5241 - .L_5240)
.L_5240:
        /*000c*/ 	.word	0x00000000
        /*0010*/ 	.short	0x0003
        /*0012*/ 	.short	0x0028
        /*0014*/ 	.byte	0x00, 0xf0, 0x21, 0x00


	//----- nvinfo : EIATTR_KPARAM_INFO
	.align		4
.L_5241:
        /*0018*/ 	.byte	0x04, 0x17
        /*001a*/ 	.short	(.L_5243 - .L_5242)
.L_5242:
        /*001c*/ 	.word	0x00000000
        /*0020*/ 	.short	0x0002
        /*0022*/ 	.short	0x0020
        /*0024*/ 	.byte	0x00, 0xf0, 0x21, 0x00


	//----- nvinfo : EIATTR_KPARAM_INFO
	.align		4
.L_5243:
        /*0028*/ 	.byte	0x04, 0x17
        /*002a*/ 	.short	(.L_5245 - .L_5244)
.L_5244:
        /*002c*/ 	.word	0x00000000
        /*0030*/ 	.short	0x0001
        /*0032*/ 	.short	0x0010
        /*0034*/ 	.byte	0x00, 0xf0, 0x41, 0x00


	//----- nvinfo : EIATTR_KPARAM_INFO
	.align		4
.L_5245:
        /*0038*/ 	.byte	0x04, 0x17
        /*003a*/ 	.short	(.L_5247 - .L_5246)
.L_5246:
        /*003c*/ 	.word	0x00000000
        /*0040*/ 	.short	0x0000
        /*0042*/ 	.short	0x0000
        /*0044*/ 	.byte	0x00, 0xf0, 0x41, 0x00


	//----- nvinfo : EIATTR_SPARSE_MMA_MASK
	.align		4
.L_5247:
        /*0048*/ 	.byte	0x03, 0x50
        /*004a*/ 	.short	0x0000


	//----- nvinfo : EIATTR_MAXREG_COUNT
	.align		4
        /*004c*/ 	.byte	0x03, 0x1b
        /*004e*/ 	.short	0x00ff


	//----- nvinfo : EIATTR_EXTERNS
	.align		4
        /*0050*/ 	.byte	0x04, 0x0f
        /*0052*/ 	.short	(.L_5249 - .L_5248)


	//   ....[0]....
	.align		4
.L_5248:
        /*0054*/ 	.word	index@(__assertfail)


	//----- nvinfo : EIATTR_MERCURY_ISA_VERSION
	.align		4
.L_5249:
        /*0058*/ 	.byte	0x03, 0x5f
        /*005a*/ 	.short	0x0101


	//----- nvinfo : EIATTR_VRC_CTA_INIT_COUNT
	.align		4
        /*005c*/ 	.byte	0x02, 0x4a
	.zero		1
	.zero		1


	//----- nvinfo : EIATTR_SYSCALL_OFFSETS
	.align		4
        /*0060*/ 	.byte	0x04, 0x46
        /*0062*/ 	.short	(.L_5251 - .L_5250)


	//   ....[0]....
.L_5250:
        /*0064*/ 	.word	0x00000170


	//----- nvinfo : EIATTR_EXIT_INSTR_OFFSETS
	.align		4
.L_5251:
        /*0068*/ 	.byte	0x04, 0x1c
        /*006a*/ 	.short	(.L_5253 - .L_5252)


	//   ....[0]....
.L_5252:
        /*006c*/ 	.word	0x00000220


	//   ....[1]....
        /*0070*/ 	.word	0x00000b00


	//   ....[2]....
        /*0074*/ 	.word	0x000015e0


	//----- nvinfo : EIATTR_CRS_STACK_SIZE
	.align		4
.L_5253:
        /*0078*/ 	.byte	0x04, 0x1e
        /*007a*/ 	.short	(.L_5255 - .L_5254)
.L_5254:
        /*007c*/ 	.word	0x00000000


	//----- nvinfo : EIATTR_CBANK_PARAM_SIZE
	.align		4
.L_5255:
        /*0080*/ 	.byte	0x03, 0x19
        /*0082*/ 	.short	0x0030


	//----- nvinfo : EIATTR_PARAM_CBANK
	.align		4
        /*0084*/ 	.byte	0x04, 0x0a
        /*0086*/ 	.short	(.L_5257 - .L_5256)
	.align		4
.L_5256:
        /*0088*/ 	.word	index@(.nv.constant0._Z15SoftmaxWarpImplI10DirectLoadIffE11DirectStoreIffEfLi2ELi2ELi1ELi1ELb0EL9Algorithm0EEvT_T0_ll)
        /*008c*/ 	.short	0x0380
        /*008e*/ 	.short	0x0030


	//----- nvinfo : EIATTR_SW_WAR
	.align		4
.L_5257:
        /*0090*/ 	.byte	0x04, 0x36
        /*0092*/ 	.short	(.L_5259 - .L_5258)
.L_5258:
        /*0094*/ 	.word	0x00000008
.L_5259:


//--------------------- .nv.info._Z15SoftmaxWarpImplI10DirectLoadIffE11DirectStoreIffEfLi2ELi2ELi1ELi2ELb1EL9Algorithm0EEvT_T0_ll --------------------------
	.section	.nv.info._Z15SoftmaxWarpImplI10DirectLoadIffE11DirectStoreIffEfLi2ELi2ELi1ELi2ELb1EL9Algorithm0EEvT_T0_ll,"",@"SHT_CUDA_INFO"
	.sectionflags	@""
	.align	4


	//----- nvinfo : EIATTR_CUDA_API_VERSION
	.align		4
        /*0000*/ 	.byte	0x04, 0x37
        /*0002*/ 	.short	(.L_5261 - .L_5260)
.L_5260:
        /*0004*/ 	.word	0x00000082


	//----- nvinfo : EIATTR_KPARAM_INFO
	.align		4
.L_5261:
        /*0008*/ 	.byte	0x04, 0x17
        /*000a*/ 	.short	(.L_5263 - .L_5262)
.L_5262:
        /*000c*/ 	.word	0x00000000
        /*0010*/ 	.short	0x0003
        /*0012*/ 	.short	0x0028
        /*0014*/ 	.byte	0x00, 0xf0, 0x21, 0x00


	//----- nvinfo : EIATTR_KPARAM_INFO
	.align		4
.L_5263:
        /*0018*/ 	.byte	0x04, 0x17
        /*001a*/ 	.short	(.L_5265 - .L_5264)
.L_5264:
        /*001c*/ 	.word	0x00000000
        /*0020*/ 	.short	0x0002
        /*0022*/ 	.short	0x0020
        /*0024*/ 	.byte	0x00, 0xf0, 0x21, 0x00


	//----- nvinfo : EIATTR_KPARAM_INFO
	.align		4
.L_5265:
        /*0028*/ 	.byte	0x04, 0x17
        /*002a*/ 	.short	(.L_5267 - .L_5266)
.L_5266:
        /*002c*/ 	.word	0x00000000
        /*0030*/ 	.short	0x0001
        /*0032*/ 	.short	0x0010
        /*0034*/ 	.byte	0x00, 0xf0, 0x41, 0x00


	//----- nvinfo : EIATTR_KPARAM_INFO
	.align		4
.L_5267:
        /*0038*/ 	.byte	0x04, 0x17
        /*003a*/ 	.short	(.L_5269 - .L_5268)
.L_5268:
        /*003c*/ 	.word	0x00000000
        /*0040*/ 	.short	0x0000
        /*0042*/ 	.short	0x0000
        /*0044*/ 	.byte	0x00, 0xf0, 0x41, 0x00


	//----- nvinfo : EIATTR_SPARSE_MMA_MASK
	.align		4
.L_5269:
        /*0048*/ 	.byte	0x03, 0x50
        /*004a*/ 	.short	0x0000


	//----- nvinfo : EIATTR_MAXREG_COUNT
	.align		4
        /*004c*/ 	.byte	0x03, 0x1b
        /*004e*/ 	.short	0x00ff


	//----- nvinfo : EIATTR_EXTERNS
	.align		4
        /*0050*/ 	.byte	0x04, 0x0f
        /*0052*/ 	.short	(.L_5271 - .L_5270)


	//   ....[0]....
	.align		4
.L_5270:
        /*0054*/ 	.word	index@(__assertfail)


	//----- nvinfo : EIATTR_MERCURY_ISA_VERSION
	.align		4
.L_5271:
        /*0058*/ 	.byte	0x03, 0x5f
        /*005a*/ 	.short	0x0101


	//----- nvinfo : EIATTR_VRC_CTA_INIT_COUNT
	.align		4
        /*005c*/ 	.byte	0x02, 0x4a
	.zero		1
	.zero		1


	//----- nvinfo : EIATTR_SYSCALL_OFFSETS
	.align		4
        /*0060*/ 	.byte	0x04, 0x46
        /*0062*/ 	.short	(.L_5273 - .L_5272)


	//   ....[0]....
.L_5272:
        /*0064*/ 	.word	0x00000170


	//----- nvinfo : EIATTR_EXIT_INSTR_OFFSETS
	.align		4
.L_5273:
        /*0068*/ 	.byte	0x04, 0x1c
        /*006a*/ 	.short	(.L_5275 - .L_5274)


	//   ....[0]....
.L_5274:
        /*006c*/ 	.word	0x00000230


	//   ....[1]....
        /*0070*/ 	.word	0x00000d80


	//----- nvinfo : EIATTR_CRS_STACK_SIZE
	.align		4
.L_5275:
        /*0074*/ 	.byte	0x04, 0x1e
        /*0076*/ 	.short	(.L_5277 - .L_5276)
.L_5276:
        /*0078*/ 	.word	0x00000000


	//----- nvinfo : EIATTR_CBANK_PARAM_SIZE
	.align		4
.L_5277:
        /*007c*/ 	.byte	0x03, 0x19
        /*007e*/ 	.short	0x0030


	//----- nvinfo : EIATTR_PARAM_CBANK
	.align		4
        /*0080*/ 	.byte	0x04, 0x0a
        /*0082*/ 	.short	(.L_5279 - .L_5278)
	.align		4
.L_5278:
        /*0084*/ 	.word	index@(.nv.constant0._Z15SoftmaxWarpImplI10DirectLoadIffE11DirectStoreIffEfLi2ELi2ELi1ELi2ELb1EL9Algorithm0EEvT_T0_ll)
        /*0088*/ 	.short	0x0380
        /*008a*/ 	.short	0x0030


	//----- nvinfo : EIATTR_SW_WAR
	.align		4
.L_5279:
        /*008c*/ 	.byte	0x04, 0x36
        /*008e*/ 	.short	(.L_5281 - .L_5280)
.L_5280:
        /*0090*/ 	.word	0x00000008
.L_5281:


//--------------------- .nv.info._Z15SoftmaxWarpImplI10DirectLoadIffE11DirectStoreIffEfLi2ELi2ELi1ELi2ELb0EL9Algorithm0EEvT_T0_ll --------------------------
	.section	.nv.info._Z15SoftmaxWarpImplI10DirectLoadIffE11DirectStoreIffEfLi2ELi2ELi1ELi2ELb0EL9Algorithm0EEvT_T0_ll,"",@"SHT_CUDA_INFO"
	.sectionflags	@""
	.align	4


	//----- nvinfo : EIATTR_CUDA_API_VERSION
	.align		4
        /*0000*/ 	.byte	0x04, 0x37
        /*0002*/ 	.short	(.L_5283 - .L_5282)
.L_5282:
        /*0004*/ 	.word	0x00000082


	//----- nvinfo : EIATTR_KPARAM_INFO
	.align		4
.L_5283:
        /*0008*/ 	.byte	0x04, 0x17
        /*000a*/ 	.short	(.L_5285 - .L_5284)
.L_5284:
        /*000c*/ 	.word	0x00000000
        /*0010*/ 	.short	0x0003
        /*0012*/ 	.short	0x0028
        /*0014*/ 	.byte	0x00, 0xf0, 0x21, 0x00


	//----- nvinfo : EIATTR_KPARAM_INFO
	.align		4
.L_5285:
        /*0018*/ 	.byte	0x04, 0x17
        /*001a*/ 	.short	(.L_5287 - .L_5286)
.L_5286:
        /*001c*/ 	.word	0x00000000
        /*0020*/ 	.short	0x0002
        /*0022*/ 	.short	0x0020
        /*0024*/ 	.byte	0x00, 0xf0, 0x21, 0x00


	//----- nvinfo : EIATTR_KPARAM_INFO
	.align		4
.L_5287:
        /*0028*/ 	.byte	0x04, 0x17
        /*002a*/ 	.short	(.L_5289 - .L_5288)
.L_5288:
        /*002c*/ 	.word	0x00000000
        /*0030*/ 	.short	0x0001
        /*0032*/ 	.short	0x0010
        /*0034*/ 	.byte	0x00, 0xf0, 0x41, 0x00


	//----- nvinfo : EIATTR_KPARAM_INFO
	.align		4
.L_5289:
        /*0038*/ 	.byte	0x04, 0x17
        /*003a*/ 	.short	(.L_5291 - .L_5290)
.L_5290:
        /*003c*/ 	.word	0x00000000
        /*0040*/ 	.short	0x0000
        /*0042*/ 	.short	0x0000
        /*0044*/ 	.byte	0x00, 0xf0, 0x41, 0x00


	//----- nvinfo : EIATTR_SPARSE_MMA_MASK
	.align		4
.L_5291:
        /*0048*/ 	.byte	0x03, 0x50
        /*004a*/ 	.short	0x0000


	//----- nvinfo : EIATTR_MAXREG_COUNT
	.align		4
        /*004c*/ 	.byte	0x03, 0x1b
        /*004e*/ 	.short	0x00ff


	//----- nvinfo : EIATTR_EXTERNS
	.align		4
        /*0050*/ 	.byte	0x04, 0x0f
        /*0052*/ 	.short	(.L_5293 - .L_5292)


	//   ....[0]....
	.align		4
.L_5292:
        /*0054*/ 	.word	index@(__assertfail)


	//----- nvinfo : EIATTR_MERCURY_ISA_VERSION
	.align		4
.L_5293:
        /*0058*/ 	.byte	0x03, 0x5f
        /*005a*/ 	.short	0x0101


	//----- nvinfo : EIATTR_VRC_CTA_INIT_COUNT
	.align		4
        /*005c*/ 	.byte	0x02, 0x4a
	.zero		1
	.zero		1


	//----- nvinfo : EIATTR_SYSCALL_OFFSETS
	.align		4
        /*0060*/ 	.byte	0x04, 0x46
        /*0062*/ 	.short	(.L_5295 - .L_5294)


	//   ....[0]....
.L_5294:
        /*0064*/ 	.word	0x00000170


	//----- nvinfo : EIATTR_EXIT_INSTR_OFFSETS
	.align		4
.L_5295:
        /*0068*/ 	.byte	0x04, 0x1c
        /*006a*/ 	.short	(.L_5297 - .L_5296)


	//   ....[0]....
.L_5296:
        /*006c*/ 	.word	0x00000230


	//   ....[1]....
        /*0070*/ 	.word	0x00000bf0


	//----- nvinfo : EIATTR_CRS_STACK_SIZE
	.align		4
.L_5297:
        /*0074*/ 	.byte	0x04, 0x1e
        /*0076*/ 	.short	(.L_5299 - .L_5298)
.L_5298:
        /*0078*/ 	.word	0x00000000


	//----- nvinfo : EIATTR_CBANK_PARAM_SIZE
	.align		4
.L_5299:
        /*007c*/ 	.byte	0x03, 0x19
        /*007e*/ 	.short	0x0030


	//----- nvinfo : EIATTR_PARAM_CBANK
	.align		4
        /*0080*/ 	.byte	0x04, 0x0a
        /*0082*/ 	.short	(.L_5301 - .L_5300)
	.align		4
.L_5300:
        /*0084*/ 	.word	index@(.nv.constant0._Z15SoftmaxWarpImplI10DirectLoadIffE11DirectStoreIffEfLi2ELi2ELi1ELi2ELb0EL9Algorithm0EEvT_T0_ll)
        /*0088*/ 	.short	0x0380
        /*008a*/ 	.short	0x0030


	//----- nvinfo : EIATTR_SW_WAR
	.align		4
.L_5301:
        /*008c*/ 	.byte	0x04, 0x36
        /*008e*/ 	.short	(.L_5303 - .L_5302)
.L_5302:
        /*0090*/ 	.word	0x00000008
.L_5303:


//--------------------- .nv.callgraph             --------------------------
	.section	.nv.callgraph,"",@"SHT_CUDA_CALLGRAPH"
	.align	4
	.sectionentsize	8
	.align		4
        /*0000*/ 	.word	0x00000000
	.align		4
        /*0004*/ 	.word	0xffffffff
	.align		4
        /*0008*/ 	.word	index@(_Z24SoftmaxBlockUncachedImplI10DirectLoadIffE11DirectStoreIffEfLi2ELi1024EL9Algorithm0EEvT_T0_ll)
	.align		4
        /*000c*/ 	.word	index@(__assertfail)
	.align		4
        /*0010*/ 	.word	index@(_Z20SoftmaxBlockSMemImplI10DirectLoadIffE11DirectStoreIffEfLi2ELi256EL9Algorithm0EEvT_T0_ll)
	.align		4
        /*0014*/ 	.word	index@(__assertfail)
	.align		4
        /*0018*/ 	.word	index@(_Z20SoftmaxBlockSMemImplI10DirectLoadIffE11DirectStoreIffEfLi2ELi512EL9Algorithm0EEvT_T0_ll)
	.align		4
        /*001c*/ 	.word	index@(__assertfail)
	.align		4
        /*0020*/ 	.word	index@(_Z20SoftmaxBlockSMemImplI10DirectLoadIffE11DirectStoreIffEfLi2ELi1024EL9Algorithm0EEvT_T0_ll)
	.align		4
        /*0024*/ 	.word	index@(__assertfail)
	.align		4
        /*0028*/ 	.word	index@(_Z20SoftmaxBlockSMemImplI10DirectLoadIffE11DirectStoreIffEfLi2ELi128EL9Algorithm0EEvT_T0_ll)
	.align		4
        /*002c*/ 	.word	index@(__assertfail)
	.align		4
        /*0030*/ 	.word	index@(_Z15SoftmaxWarpImplI10DirectLoadIffE11DirectStoreIffEfLi1ELi32ELi32ELi1ELb1EL9Algorithm0EEvT_T0_ll)
	.align		4
        /*0034*/ 	.word	index@(__assertfail)
	.align		4
        /*0038*/ 	.word	index@(_Z15SoftmaxWarpImplI10DirectLoadIffE11DirectStoreIffEfLi1ELi32ELi32ELi1ELb0EL9Algorithm0EEvT_T0_ll)
	.align		4
        /*003c*/ 	.word	index@(__assertfail)
	.align		4
        /*0040*/ 	.word	index@(_Z15SoftmaxWarpImplI10DirectLoadIffE11DirectStoreIffEfLi1ELi31ELi32ELi1ELb1EL9Algorithm0EEvT_T0_ll)
	.align		4
        /*0044*/ 	.word	index@(__assertfail)
	.align		4
        /*0048*/ 	.word	index@(_Z15SoftmaxWarpImplI10DirectLoadIffE11DirectStoreIffEfLi1ELi31ELi32ELi1ELb0EL9Algorithm0EEvT_T0_ll)
	.align		4
        /*004c*/ 	.word	index@(__assertfail)
	.align		4
        /*0050*/ 	.word	index@(_Z15SoftmaxWarpImplI10DirectLoadIffE11DirectStoreIffEfLi1ELi30ELi32ELi1ELb1EL9Algorithm0EEvT_T0_ll)
	.align		4
        /*0054*/ 	.word	index@(__assertfail)
	.align		4
        /*0058*/ 	.word	index@(_Z15SoftmaxWarpImplI10DirectLoadIffE11DirectStoreIffEfLi1ELi30ELi32ELi1ELb0EL9Algorithm0EEvT_T0_ll)
	.align		4
        /*005c*/ 	.word	index@(__assertfail)
	.align		4
        /*0060*/ 	.word	index@(_Z15SoftmaxWarpImplI10DirectLoadIffE11DirectStoreIffEfLi1ELi29ELi32ELi1ELb1EL9Algorithm0EEvT_T0_ll)
	.align		4
        /*0064*/ 	.word	index@(__assertfail)
	.align		4
        /*0068*/ 	.word	index@(_Z15SoftmaxWarpImplI10DirectLoadIffE11DirectStoreIffEfLi1ELi29ELi32ELi1ELb0EL9Algorithm0EEvT_T0_ll)
	.align		4
        /*006c*/ 	.word	index@(__assertfail)
	.align		4
        /*0070*/ 	.word	index@(_Z15SoftmaxWarpImplI10DirectLoadIffE11DirectStoreIffEfLi1ELi28ELi32ELi1ELb1EL9Algorithm0EEvT_T0_ll)
	.align		4
        /*0074*/ 	.word	index@(__assertfail)
	.align		4
        /*0078*/ 	.word	index@(_Z15SoftmaxWarpImplI10DirectLoadIffE11DirectStoreIffEfLi1ELi28ELi32ELi1ELb0EL9Algorithm0EEvT_T0_ll)
	.align		4
        /*007c*/ 	.word	index@(__assertfail)
	.align		4
        /*0080*/ 	.word	index@(_Z15SoftmaxWarpImplI10DirectLoadIffE11DirectStoreIffEfLi1ELi27ELi32ELi1ELb1EL9Algorithm0EEvT_T0_ll)
	.align		4
        /*0084*/ 	.word	index@(__assertfail)
	.align		4
        /*0088*/ 	.word	index@(_Z15SoftmaxWarpImplI10DirectLoadIffE11DirectStoreIffEfLi1ELi27ELi32ELi1ELb0EL9Algorithm0EEvT_T0_ll)
	.align		4
        /*008c*/ 	.word	index@(__assertfail)
	.align		4
        /*0090*/ 	.word	index@(_Z15SoftmaxWarpImplI10DirectLoadIffE11DirectStoreIffEfLi1ELi26ELi32ELi1ELb1EL9Algorithm0EEvT_T0_ll)
	.align		4
        /*0094*/ 	.word	index@(__assertfail)
	.align		4
        /*0098*/ 	.word	index@(_Z15SoftmaxWarpImplI10DirectLoadIffE11DirectStoreIffEfLi1ELi26ELi32ELi1ELb0EL9Algorithm0EEvT_T0_ll)
	.align		4
        /*009c*/ 	.word	index@(__assertfail)
	.align		4
        /*00a0*/ 	.word	index@(_Z15SoftmaxWarpImplI10DirectLoadIffE11DirectStoreIffEfLi1ELi25ELi32ELi1ELb1EL9Algorithm0EEvT_T0_ll)
	.align		4
        /*00a4*/ 	.word	index@(__assertfail)
	.align		4
        /*00a8*/ 	.word	index@(_Z15SoftmaxWarpImplI10DirectLoadIffE11DirectStoreIffEfLi1ELi25ELi32ELi1ELb0EL9Algorithm0EEvT_T0_ll)
	.align		4
        /*00ac*/ 	.word	index@(__assertfail)
	.align		4
        /*00b0*/ 	.word	index@(_Z15SoftmaxWarpImplI10DirectLoadIffE11DirectStoreIffEfLi1ELi24ELi32ELi1ELb1EL9Algorithm0EEvT_T0_ll)
	.align		4
        /*00b4*/ 	.word	index@(__assertfail)
	.align		4
        /*00b8*/ 	.word	index@(_Z15SoftmaxWarpImplI10DirectLoadIffE11DirectStoreIffEfLi1ELi24ELi32ELi1ELb0EL9Algorithm0EEvT_T0_ll)
	.align		4
        /*00bc*/ 	.word	index@(__assertfail)
	.align		4
        /*00c0*/ 	.word	index@(_Z15SoftmaxWarpImplI10DirectLoadIffE11DirectStoreIffEfLi1ELi23ELi32ELi1ELb1EL9Algorithm0EEvT_T0_ll)
	.align		4
        /*00c4*/ 	.word	index@(__assertfail)
	.align		4
        /*00c8*/ 	.word	index@(_Z15SoftmaxWarpImplI10DirectLoadIffE11DirectStoreIffEfLi1ELi23ELi32ELi1ELb0EL9Algorithm0EEvT_T0_ll)
	.align		4
        /*00cc*/ 	.word	index@(__assertfail)
	.align		4
        /*00d0*/ 	.word	index@(_Z15SoftmaxWarpImplI10DirectLoadIffE11DirectStoreIffEfLi1ELi22ELi32ELi1ELb1EL9Algorithm0EEvT_T0_ll)
	.align		4
        /*00d4*/ 	.word	index@(__assertfail)
	.align		4
        /*00d8*/ 	.word	index@(_Z15SoftmaxWarpImplI10DirectLoadIffE11DirectStoreIffEfLi1ELi22ELi32ELi1ELb0EL9Algorithm0EEvT_T0_ll)
	.align		4
        /*00dc*/ 	.word	index@(__assertfail)
	.align		4
        /*00e0*/ 	.word	index@(_Z15SoftmaxWarpImplI10DirectLoadIffE11DirectStoreIffEfLi1ELi21ELi32ELi1ELb1EL9Algorithm0EEvT_T0_ll)
	.align		4
        /*00e4*/ 	.word	index@(__assertfail)
	.align		4
        /*00e8*/ 	.word	index@(_Z15SoftmaxWarpImplI10DirectLoadIffE11DirectStoreIffEfLi1ELi21ELi32ELi1ELb0EL9Algorithm0EEvT_T0_ll)
	.align		4
        /*00ec*/ 	.word	index@(__assertfail)
	.align		4
        /*00f0*/ 	.word	index@(_Z15SoftmaxWarpImplI10DirectLoadIffE11DirectStoreIffEfLi1ELi20ELi32ELi1ELb1EL9Algorithm0EEvT_T0_ll)
	.align		4
        /*00f4*/ 	.word	index@(__assertfail)
	.align		4
        /*00f8*/ 	.word	index@(_Z15SoftmaxWarpImplI10DirectLoadIffE11DirectStoreIffEfLi1ELi20ELi32ELi1ELb0EL9Algorithm0EEvT_T0_ll)
	.align		4
        /*00fc*/ 	.word	index@(__assertfail)
	.align		4
        /*0100*/ 	.word	index@(_Z15SoftmaxWarpImplI10DirectLoadIffE11DirectStoreIffEfLi1ELi19ELi32ELi1ELb1EL9Algorithm0EEvT_T0_ll)
	.align		4
        /*0104*/ 	.word	index@(__assertfail)
	.align		4
        /*0108*/ 	.word	index@(_Z15SoftmaxWarpImplI10DirectLoadIffE11DirectStoreIffEfLi1ELi19ELi32ELi1ELb0EL9Algorithm0EEvT_T0_ll)
	.align		4
        /*010c*/ 	.word	index@(__assertfail)
	.align		4
        /*0110*/ 	.word	index@(_Z15SoftmaxWarpImplI10DirectLoadIffE11DirectStoreIffEfLi1ELi18ELi32ELi1ELb1EL9Algorithm0EEvT_T0_ll)
	.align		4
        /*0114*/ 	.word	index@(__assertfail)
	.align		4
        /*0118*/ 	.word	index@(_Z15SoftmaxWarpImplI10DirectLoadIffE11DirectStoreIffEfLi1ELi18ELi32ELi1ELb0EL9Algorithm0EEvT_T0_ll)
	.align		4
        /*011c*/ 	.word	index@(__assertfail)
	.align		4
        /*0120*/ 	.word	index@(_Z15SoftmaxWarpImplI10DirectLoadIffE11DirectStoreIffEfLi1ELi17ELi32ELi1ELb1EL9Algorithm0EEvT_T0_ll)
	.align		4
        /*0124*/ 	.word	index@(__assertfail)
	.align		4
        /*0128*/ 	.word	index@(_Z15SoftmaxWarpImplI10DirectLoadIffE11DirectStoreIffEfLi1ELi17ELi32ELi1ELb0EL9Algorithm0EEvT_T0_ll)
	.align		4
        /*012c*/ 	.word	index@(__assertfail)
	.align		4
        /*0130*/ 	.word	index@(_Z15SoftmaxWarpImplI10DirectLoadIffE11DirectStoreIffEfLi1ELi16ELi32ELi1ELb1EL9Algorithm0EEvT_T0_ll)
	.align		4
        /*0134*/ 	.word	index@(__assertfail)
	.align		4
        /*0138*/ 	.word	index@(_Z15SoftmaxWarpImplI10DirectLoadIffE11DirectStoreIffEfLi1ELi16ELi32ELi1ELb0EL9Algorithm0EEvT_T0_ll)
	.align		4
        /*013c*/ 	.word	index@(__assertfail)
	.align		4
        /*0140*/ 	.word	index@(_Z15SoftmaxWarpImplI10DirectLoadIffE11DirectStoreIffEfLi1ELi15ELi32ELi1ELb1EL9Algorithm0EEvT_T0_ll)
	.align		4
        /*0144*/ 	.word	index@(__assertfail)
	.align		4
        /*0148*/ 	.word	index@(_Z15SoftmaxWarpImplI10DirectLoadIffE11DirectStoreIffEfLi1ELi15ELi32ELi1ELb0EL9Algorithm0EEvT_T0_ll)
	.align		4
        /*014c*/ 	.word	index@(__assertfail)
	.align		4
        /*0150*/ 	.word	index@(_Z15SoftmaxWarpImplI10DirectLoadIffE11DirectStoreIffEfLi1ELi14ELi32ELi1ELb1EL9Algorithm0EEvT_T0_ll)
	.align		4
        /*0154*/ 	.word	index@(__assertfail)
	.align		4
        /*0158*/ 	.word	index@(_Z15SoftmaxWarpImplI10DirectLoadIffE11DirectStoreIffEfLi1ELi14ELi32ELi1ELb0EL9Algorithm0EEvT_T0_ll)
	.align		4
        /*015c*/ 	.word	index@(__assertfail)
	.align		4
        /*0160*/ 	.word	index@(_Z15SoftmaxWarpImplI10DirectLoadIffE11DirectStoreIffEfLi1ELi13ELi32ELi1ELb1EL9Algorithm0EEvT_T0_ll)
	.align		4
        /*0164*/ 	.word	index@(__assertfail)
	.align		4
        /*0168*/ 	.word	index@(_Z15SoftmaxWarpImplI10DirectLoadIffE11DirectStoreIffEfLi1ELi13ELi32ELi1ELb0EL9Algorithm0EEvT_T0_ll)
	.align		4
        /*016c*/ 	.word	index@(__assertfail)
	.align		4
        /*0170*/ 	.word	index@(_Z15SoftmaxWarpImplI10DirectLoadIffE11DirectStoreIffEfLi1ELi12ELi32ELi1ELb1EL9Algorithm0EEvT_T0_ll)
	.align		4
        /*0174*/ 	.word	index@(__assertfail)
	.align		4
        /*0178*/ 	.word	index@(_Z15SoftmaxWarpImplI10DirectLoadIffE11DirectStoreIffEfLi1ELi12ELi32ELi1ELb0EL9Algorithm0EEvT_T0_ll)
	.align		4
        /*017c*/ 	.word	index@(__assertfail)
	.align		4
        /*0180*/ 	.word	index@(_Z15SoftmaxWarpImplI10DirectLoadIffE11DirectStoreIffEfLi1ELi11ELi32ELi1ELb1EL9Algorithm0EEvT_T0_ll)
	.align		4
        /*0184*/ 	.word	index@(__assertfail)
	.align		4
        /*0188*/ 	.word	index@(_Z15SoftmaxWarpImplI10DirectLoadIffE11DirectStoreIffEfLi1ELi11ELi32ELi1ELb0EL9Algorithm0EEvT_T0_ll)
	.align		4
        /*018c*/ 	.word	index@(__assertfail)
	.align		4
        /*0190*/ 	.word	index@(_Z15SoftmaxWarpImplI10DirectLoadIffE11DirectStoreIffEfLi1ELi10ELi32ELi1ELb1EL9Algorithm0EEvT_T0_ll)
	.align		4
        /*0194*/ 	.word	index@(__assertfail)
	.align		4
        /*0198*/ 	.word	index@(_Z15SoftmaxWarpImplI10DirectLoadIffE11DirectStoreIffEfLi1ELi10ELi32ELi1ELb0EL9Algorithm0EEvT_T0_ll)
	.align		4
        /*019c*/ 	.word	index@(__assertfail)
	.align		4
        /*01a0*/ 	.word	index@(_Z15SoftmaxWarpImplI10DirectLoadIffE11DirectStoreIffEfLi1ELi9ELi32ELi1ELb1EL9Algorithm0EEvT_T0_ll)
	.align		4
        /*01a4*/ 	.word	index@(__assertfail)
	.align		4
        /*01a8*/ 	.word	index@(_Z15SoftmaxWarpImplI10DirectLoadIffE11DirectStoreIffEfLi1ELi9ELi32ELi1ELb0EL9Algorithm0EEvT_T0_ll)
	.align		4
        /*01ac*/ 	.word	index@(__assertfail)
	.align		4
        /*01b0*/ 	.word	index@(_Z15SoftmaxWarpImplI10DirectLoadIffE11DirectStoreIffEfLi1ELi8ELi32ELi1ELb1EL9Algorithm0EEvT_T0_ll)
	.align		4
        /*01b4*/ 	.word	index@(__assertfail)
	.align		4
        /*01b8*/ 	.word	index@(_Z15SoftmaxWarpImplI10DirectLoadIffE11DirectStoreIffEfLi1ELi8ELi32ELi1ELb0EL9Algorithm0EEvT_T0_ll)
	.align		4
        /*01bc*/ 	.word	index@(__assertfail)
	.align		4
        /*01c0*/ 	.word	index@(_Z15SoftmaxWarpImplI10DirectLoadIffE11DirectStoreIffEfLi1ELi7ELi32ELi1ELb1EL9Algorithm0EEvT_T0_ll)
	.align		4
        /*01c4*/ 	.word	index@(__assertfail)
	.align		4
        /*01c8*/ 	.word	index@(_Z15SoftmaxWarpImplI10DirectLoadIffE11DirectStoreIffEfLi1ELi7ELi32ELi1ELb0EL9Algorithm0EEvT_T0_ll)
	.align		4
        /*01cc*/ 	.word	index@(__assertfail)
	.align		4
        /*01d0*/ 	.word	index@(_Z15SoftmaxWarpImplI10DirectLoadIffE11DirectStoreIffEfLi1ELi6ELi32ELi1ELb1EL9Algorithm0EEvT_T0_ll)
	.align		4
        /*01d4*/ 	.word	index@(__assertfail)
	.align		4
        /*01d8*/ 	.word	index@(_Z15SoftmaxWarpImplI10DirectLoadIffE11DirectStoreIffEfLi1ELi6ELi32ELi1ELb0EL9Algorithm0EEvT_T0_ll)
	.align		4
        /*01dc*/ 	.word	index@(__assertfail)
	.align		4
        /*01e0*/ 	.word	index@(_Z15SoftmaxWarpImplI10DirectLoadIffE11DirectStoreIffEfLi1ELi5ELi32ELi1ELb1EL9Algorithm0EEvT_T0_ll)
	.align		4
        /*01e4*/ 	.word	index@(__assertfail)
	.align		4
        /*01e8*/ 	.word	index@(_Z15SoftmaxWarpImplI10DirectLoadIffE11DirectStoreIffEfLi1ELi5ELi32ELi1ELb0EL9Algorithm0EEvT_T0_ll)
	.align		4
        /*01ec*/ 	.word	index@(__assertfail)
	.align		4
        /*01f0*/ 	.word	index@(_Z15SoftmaxWarpImplI10DirectLoadIffE11DirectStoreIffEfLi1ELi4ELi32ELi1ELb1EL9Algorithm0EEvT_T0_ll)
	.align		4
        /*01f4*/ 	.word	index@(__assertfail)
	.align		4
        /*01f8*/ 	.word	index@(_Z15SoftmaxWarpImplI10DirectLoadIffE11DirectStoreIffEfLi1ELi4ELi32ELi1ELb0EL9Algorithm0EEvT_T0_ll)
	.align		4
        /*01fc*/ 	.word	index@(__assertfail)
	.align		4
        /*0200*/ 	.word	index@(_Z15SoftmaxWarpImplI10DirectLoadIffE11DirectStoreIffEfLi1ELi3ELi32ELi1ELb1EL9Algorithm0EEvT_T0_ll)
	.align		4
        /*0204*/ 	.word	index@(__assertfail)
	.align		4
        /*0208*/ 	.word	index@(_Z15SoftmaxWarpImplI10DirectLoadIffE11DirectStoreIffEfLi1ELi3ELi32ELi1ELb0EL9Algorithm0EEvT_T0_ll)
	.align		4
        /*020c*/ 	.word	index@(__assertfail)
	.align		4
        /*0210*/ 	.word	index@(_Z15SoftmaxWarpImplI10DirectLoadIffE11DirectStoreIffEfLi1ELi2ELi32ELi1ELb1EL9Algorithm0EEvT_T0_ll)
	.align		4
        /*0214*/ 	.word	index@(__assertfail)
	.align		4
        /*0218*/ 	.word	index@(_Z15SoftmaxWarpImplI10DirectLoadIffE11DirectStoreIffEfLi1ELi2ELi32ELi1ELb0EL9Algorithm0EEvT_T0_ll)
	.align		4
        /*021c*/ 	.word	index@(__assertfail)
	.align		4
        /*0220*/ 	.word	index@(_Z15SoftmaxWarpImplI10DirectLoadIffE11DirectStoreIffEfLi1ELi1ELi32ELi1ELb1EL9Algorithm0EEvT_T0_ll)
	.align		4
        /*0224*/ 	.word	index@(__assertfail)
	.align		4
        /*0228*/ 	.word	index@(_Z15SoftmaxWarpImplI10DirectLoadIffE11DirectStoreIffEfLi1ELi1ELi32ELi1ELb0EL9Algorithm0EEvT_T0_ll)
	.align		4
        /*022c*/ 	.word	index@(__assertfail)
	.align		4
        /*0230*/ 	.word	index@(_Z15SoftmaxWarpImplI10DirectLoadIffE11DirectStoreIffEfLi1ELi1ELi32ELi2ELb1EL9Algorithm0EEvT_T0_ll)
	.align		4
        /*0234*/ 	.word	index@(__assertfail)
	.align		4
        /*0238*/ 	.word	index@(_Z15SoftmaxWarpImplI10DirectLoadIffE11DirectStoreIffEfLi1ELi1ELi32ELi2ELb0EL9Algorithm0EEvT_T0_ll)
	.align		4
        /*023c*/ 	.word	index@(__assertfail)
	.align		4
        /*0240*/ 	.word	index@(_Z15SoftmaxWarpImplI10DirectLoadIffE11DirectStoreIffEfLi1ELi1ELi16ELi1ELb1EL9Algorithm0EEvT_T0_ll)
	.align		4
        /*0244*/ 	.word	index@(__assertfail)
	.align		4
        /*0248*/ 	.word	index@(_Z15SoftmaxWarpImplI10DirectLoadIffE11DirectStoreIffEfLi1ELi1ELi16ELi1ELb0EL9Algorithm0EEvT_T0_ll)
	.align		4
        /*024c*/ 	.word	index@(__assertfail)
	.align		4
        /*0250*/ 	.word	index@(_Z15SoftmaxWarpImplI10DirectLoadIffE11DirectStoreIffEfLi1ELi1ELi16ELi2ELb1EL9Algorithm0EEvT_T0_ll)
	.align		4
        /*0254*/ 	.word	index@(__assertfail)
	.align		4
        /*0258*/ 	.word	index@(_Z15SoftmaxWarpImplI10DirectLoadIffE11DirectStoreIffEfLi1ELi1ELi16ELi2ELb0EL9Algorithm0EEvT_T0_ll)
	.align		4
        /*025c*/ 	.word	index@(__assertfail)
	.align		4
        /*0260*/ 	.word	index@(_Z15SoftmaxWarpImplI10DirectLoadIffE11DirectStoreIffEfLi1ELi1ELi8ELi1ELb1EL9Algorithm0EEvT_T0_ll)
	.align		4
        /*0264*/ 	.word	index@(__assertfail)
	.align		4
        /*0268*/ 	.word	index@(_Z15SoftmaxWarpImplI10DirectLoadIffE11DirectStoreIffEfLi1ELi1ELi8ELi1ELb0EL9Algorithm0EEvT_T0_ll)
	.align		4
        /*026c*/ 	.word	index@(__assertfail)
	.align		4
        /*0270*/ 	.word	index@(_Z15SoftmaxWarpImplI10DirectLoadIffE11DirectStoreIffEfLi1ELi1ELi8ELi2ELb1EL9Algorithm0EEvT_T0_ll)
	.align		4
        /*0274*/ 	.word	index@(__assertfail)
	.align		4
        /*0278*/ 	.word	index@(_Z15SoftmaxWarpImplI10DirectLoadIffE11DirectStoreIffEfLi1ELi1ELi8ELi2ELb0EL9Algorithm0EEvT_T0_ll)
	.align		4
        /*027c*/ 	.word	index@(__assertfail)
	.align		4
        /*0280*/ 	.word	index@(_Z15SoftmaxWarpImplI10DirectLoadIffE11DirectStoreIffEfLi1ELi1ELi4ELi1ELb1EL9Algorithm0EEvT_T0_ll)
	.align		4
        /*0284*/ 	.word	index@(__assertfail)
	.align		4
        /*0288*/ 	.word	index@(_Z15SoftmaxWarpImplI10DirectLoadIffE11DirectStoreIffEfLi1ELi1ELi4ELi1ELb0EL9Algorithm0EEvT_T0_ll)
	.align		4
        /*028c*/ 	.word	index@(__assertfail)
	.align		4
        /*0290*/ 	.word	index@(_Z15SoftmaxWarpImplI10DirectLoadIffE11DirectStoreIffEfLi1ELi1ELi4ELi2ELb1EL9Algorithm0EEvT_T0_ll)
	.align		4
        /*0294*/ 	.word	index@(__assertfail)
	.align		4
        /*0298*/ 	.word	index@(_Z15SoftmaxWarpImplI10DirectLoadIffE11DirectStoreIffEfLi1ELi1ELi4ELi2ELb0EL9Algorithm0EEvT_T0_ll)
	.align		4
        /*029c*/ 	.word	index@(__assertfail)
	.align		4
        /*02a0*/ 	.word	index@(_Z15SoftmaxWarpImplI10DirectLoadIffE11DirectStoreIffEfLi1ELi1ELi2ELi1ELb1EL9Algorithm0EEvT_T0_ll)
	.align		4
        /*02a4*/ 	.word	index@(__assertfail)
	.align		4
        /*02a8*/ 	.word	index@(_Z15SoftmaxWarpImplI10DirectLoadIffE11DirectStoreIffEfLi1ELi1ELi2ELi1ELb0EL9Algorithm0EEvT_T0_ll)
	.align		4
        /*02ac*/ 	.word	index@(__assertfail)
	.align		4
        /*02b0*/ 	.word	index@(_Z15SoftmaxWarpImplI10DirectLoadIffE11DirectStoreIffEfLi1ELi1ELi2ELi2ELb1EL9Algorithm0EEvT_T0_ll)
	.align		4
        /*02b4*/ 	.word	index@(__assertfail)
	.align		4
        /*02b8*/ 	.word	index@(_Z15SoftmaxWarpImplI10DirectLoadIffE11DirectStoreIffEfLi1ELi1ELi2ELi2ELb0EL9Algorithm0EEvT_T0_ll)
	.align		4
        /*02bc*/ 	.word	index@(__assertfail)
	.align		4
        /*02c0*/ 	.word	index@(_Z15SoftmaxWarpImplI10DirectLoadIffE11DirectStoreIffEfLi1ELi1ELi1ELi1ELb1EL9Algorithm0EEvT_T0_ll)
	.align		4
        /*02c4*/ 	.word	index@(__assertfail)
	.align		4
        /*02c8*/ 	.word	index@(_Z15SoftmaxWarpImplI10DirectLoadIffE11DirectStoreIffEfLi1ELi1ELi1ELi1ELb0EL9Algorithm0EEvT_T0_ll)
	.align		4
        /*02cc*/ 	.word	index@(__assertfail)
	.align		4
        /*02d0*/ 	.word	index@(_Z15SoftmaxWarpImplI10DirectLoadIffE11DirectStoreIffEfLi1ELi1ELi1ELi2ELb1EL9Algorithm0EEvT_T0_ll)
	.align		4
        /*02d4*/ 	.word	index@(__assertfail)
	.align		4
        /*02d8*/ 	.word	index@(_Z15SoftmaxWarpImplI10DirectLoadIffE11DirectStoreIffEfLi1ELi1ELi1ELi2ELb0EL9Algorithm0EEvT_T0_ll)
	.align		4
        /*02dc*/ 	.word	index@(__assertfail)
	.align		4
        /*02e0*/ 	.word	index@(_Z15SoftmaxWarpImplI10DirectLoadIffE11DirectStoreIffEfLi2ELi32ELi32ELi1ELb1EL9Algorithm0EEvT_T0_ll)
	.align		4
        /*02e4*/ 	.word	index@(__assertfail)
	.align		4
        /*02e8*/ 	.word	index@(_Z15SoftmaxWarpImplI10DirectLoadIffE11DirectStoreIffEfLi2ELi32ELi32ELi1ELb0EL9Algorithm0EEvT_T0_ll)
	.align		4
        /*02ec*/ 	.word	index@(__assertfail)
	.align		4
        /*02f0*/ 	.word	index@(_Z15SoftmaxWarpImplI10DirectLoadIffE11DirectStoreIffEfLi2ELi30ELi32ELi1ELb1EL9Algorithm0EEvT_T0_ll)
	.align		4
        /*02f4*/ 	.word	index@(__assertfail)
	.align		4
        /*02f8*/ 	.word	index@(_Z15SoftmaxWarpImplI10DirectLoadIffE11DirectStoreIffEfLi2ELi30ELi32ELi1ELb0EL9Algorithm0EEvT_T0_ll)
	.align		4
        /*02fc*/ 	.word	index@(__assertfail)
	.align		4
        /*0300*/ 	.word	index@(_Z15SoftmaxWarpImplI10DirectLoadIffE11DirectStoreIffEfLi2ELi28ELi32ELi1ELb1EL9Algorithm0EEvT_T0_ll)
	.align		4
        /*0304*/ 	.word	index@(__assertfail)
	.align		4
        /*0308*/ 	.word	index@(_Z15SoftmaxWarpImplI10DirectLoadIffE11DirectStoreIffEfLi2ELi28ELi32ELi1ELb0EL9Algorithm0EEvT_T0_ll)
	.align		4
        /*030c*/ 	.word	index@(__assertfail)
	.align		4
        /*0310*/ 	.word	index@(_Z15SoftmaxWarpImplI10DirectLoadIffE11DirectStoreIffEfLi2ELi26ELi32ELi1ELb1EL9Algorithm0EEvT_T0_ll)
	.align		4
        /*0314*/ 	.word	index@(__assertfail)
	.align		4
        /*0318*/ 	.word	index@(_Z15SoftmaxWarpImplI10DirectLoadIffE11DirectStoreIffEfLi2ELi26ELi32ELi1ELb0EL9Algorithm0EEvT_T0_ll)
	.align		4
        /*031c*/ 	.word	index@(__assertfail)
	.align		4
        /*0320*/ 	.word	index@(_Z15SoftmaxWarpImplI10DirectLoadIffE11DirectStoreIffEfLi2ELi24ELi32ELi1ELb1EL9Algorithm0EEvT_T0_ll)
	.align		4
        /*0324*/ 	.word	index@(__assertfail)
	.align		4
        /*0328*/ 	.word	index@(_Z15SoftmaxWarpImplI10DirectLoadIffE11DirectStoreIffEfLi2ELi24ELi32ELi1ELb0EL9Algorithm0EEvT_T0_ll)
	.align		4
        /*032c*/ 	.word	index@(__assertfail)
	.align		4
        /*0330*/ 	.word	index@(_Z15SoftmaxWarpImplI10DirectLoadIffE11DirectStoreIffEfLi2ELi22ELi32ELi1ELb1EL9Algorithm0EEvT_T0_ll)
	.align		4
        /*0334*/ 	.word	index@(__assertfail)
	.align		4
        /*0338*/ 	.word	index@(_Z15SoftmaxWarpImplI10DirectLoadIffE11DirectStoreIffEfLi2ELi22ELi32ELi1ELb0EL9Algorithm0EEvT_T0_ll)
	.align		4
        /*033c*/ 	.word	index@(__assertfail)
	.align		4
        /*0340*/ 	.word	index@(_Z15SoftmaxWarpImplI10DirectLoadIffE11DirectStoreIffEfLi2ELi20ELi32ELi1ELb1EL9Algorithm0EEvT_T0_ll)
	.align		4
        /*0344*/ 	.word	index@(__assertfail)
	.align		4
        /*0348*/ 	.word	index@(_Z15SoftmaxWarpImplI10DirectLoadIffE11DirectStoreIffEfLi2ELi20ELi32ELi1ELb0EL9Algorithm0EEvT_T0_ll)
	.align		4
        /*034c*/ 	.word	index@(__assertfail)
	.align		4
        /*0350*/ 	.word	index@(_Z15SoftmaxWarpImplI10DirectLoadIffE11DirectStoreIffEfLi2ELi18ELi32ELi1ELb1EL9Algorithm0EEvT_T0_ll)
	.align		4
        /*0354*/ 	.word	index@(__assertfail)
	.align		4
        /*0358*/ 	.word	index@(_Z15SoftmaxWarpImplI10DirectLoadIffE11DirectStoreIffEfLi2ELi18ELi32ELi1ELb0EL9Algorithm0EEvT_T0_ll)
	.align		4
        /*035c*/ 	.word	index@(__assertfail)
	.align		4
        /*0360*/ 	.word	index@(_Z15SoftmaxWarpImplI10DirectLoadIffE11DirectStoreIffEfLi2ELi16ELi32ELi1ELb1EL9Algorithm0EEvT_T0_ll)
	.align		4
        /*0364*/ 	.word	index@(__assertfail)
	.align		4
        /*0368*/ 	.word	index@(_Z15SoftmaxWarpImplI10DirectLoadIffE11DirectStoreIffEfLi2ELi16ELi32ELi1ELb0EL9Algorithm0EEvT_T0_ll)
	.align		4
        /*036c*/ 	.word	index@(__assertfail)
	.align		4
        /*0370*/ 	.word	index@(_Z15SoftmaxWarpImplI10DirectLoadIffE11DirectStoreIffEfLi2ELi14ELi32ELi1ELb1EL9Algorithm0EEvT_T0_ll)
	.align		4
        /*0374*/ 	.word	index@(__assertfail)
	.align		4
        /*0378*/ 	.word	index@(_Z15SoftmaxWarpImplI10DirectLoadIffE11DirectStoreIffEfLi2ELi14ELi32ELi1ELb0EL9Algorithm0EEvT_T0_ll)
	.align		4
        /*037c*/ 	.word	index@(__assertfail)
	.align		4
        /*0380*/ 	.word	index@(_Z15SoftmaxWarpImplI10DirectLoadIffE11DirectStoreIffEfLi2ELi12ELi32ELi1ELb1EL9Algorithm0EEvT_T0_ll)
	.align		4
        /*0384*/ 	.word	index@(__assertfail)
	.align		4
        /*0388*/ 	.word	index@(_Z15SoftmaxWarpImplI10DirectLoadIffE11DirectStoreIffEfLi2ELi12ELi32ELi1ELb0EL9Algorithm0EEvT_T0_ll)
	.align		4
        /*038c*/ 	.word	index@(__assertfail)
	.align		4
        /*0390*/ 	.word	index@(_Z15SoftmaxWarpImplI10DirectLoadIffE11DirectStoreIffEfLi2ELi10ELi32ELi1ELb1EL9Algorithm0EEvT_T0_ll)
	.align		4
        /*0394*/ 	.word	index@(__assertfail)
	.align		4
        /*0398*/ 	.word	index@(_Z15SoftmaxWarpImplI10DirectLoadIffE11DirectStoreIffEfLi2ELi10ELi32ELi1ELb0EL9Algorithm0EEvT_T0_ll)
	.align		4
        /*039c*/ 	.word	index@(__assertfail)
	.align		4
        /*03a0*/ 	.word	index@(_Z15SoftmaxWarpImplI10DirectLoadIffE11DirectStoreIffEfLi2ELi8ELi32ELi1ELb1EL9Algorithm0EEvT_T0_ll)
	.align		4
        /*03a4*/ 	.word	index@(__assertfail)
	.align		4
        /*03a8*/ 	.word	index@(_Z15SoftmaxWarpImplI10DirectLoadIffE11DirectStoreIffEfLi2ELi8ELi32ELi1ELb0EL9Algorithm0EEvT_T0_ll)
	.align		4
        /*03ac*/ 	.word	index@(__assertfail)
	.align		4
        /*03b0*/ 	.word	index@(_Z15SoftmaxWarpImplI10DirectLoadIffE11DirectStoreIffEfLi2ELi6ELi32ELi1ELb1EL9Algorithm0EEvT_T0_ll)
	.align		4
        /*03b4*/ 	.word	index@(__assertfail)
	.align		4
        /*03b8*/ 	.word	index@(_Z15SoftmaxWarpImplI10DirectLoadIffE11DirectStoreIffEfLi2ELi6ELi32ELi1ELb0EL9Algorithm0EEvT_T0_ll)
	.align		4
        /*03bc*/ 	.word	index@(__assertfail)
	.align		4
        /*03c0*/ 	.word	index@(_Z15SoftmaxWarpImplI10DirectLoadIffE11DirectStoreIffEfLi2ELi4ELi32ELi1ELb1EL9Algorithm0EEvT_T0_ll)
	.align		4
        /*03c4*/ 	.word	index@(__assertfail)
	.align		4
        /*03c8*/ 	.word	index@(_Z15SoftmaxWarpImplI10DirectLoadIffE11DirectStoreIffEfLi2ELi4ELi32ELi1ELb0EL9Algorithm0EEvT_T0_ll)
	.align		4
        /*03cc*/ 	.word	index@(__assertfail)
	.align		4
        /*03d0*/ 	.word	index@(_Z15SoftmaxWarpImplI10DirectLoadIffE11DirectStoreIffEfLi2ELi2ELi32ELi1ELb1EL9Algorithm0EEvT_T0_ll)
	.align		4
        /*03d4*/ 	.word	index@(__assertfail)
	.align		4
        /*03d8*/ 	.word	index@(_Z15SoftmaxWarpImplI10DirectLoadIffE11DirectStoreIffEfLi2ELi2ELi32ELi1ELb0EL9Algorithm0EEvT_T0_ll)
	.align		4
        /*03dc*/ 	.word	index@(__assertfail)
	.align		4
        /*03e0*/ 	.word	index@(_Z15SoftmaxWarpImplI10DirectLoadIffE11DirectStoreIffEfLi2ELi2ELi32ELi2ELb1EL9Algorithm0EEvT_T0_ll)
	.align		4
        /*03e4*/ 	.word	index@(__assertfail)
	.align		4
        /*03e8*/ 	.word	index@(_Z15SoftmaxWarpImplI10DirectLoadIffE11DirectStoreIffEfLi2ELi2ELi32ELi2ELb0EL9Algorithm0EEvT_T0_ll)
	.align		4
        /*03ec*/ 	.word	index@(__assertfail)
	.align		4
        /*03f0*/ 	.word	index@(_Z15SoftmaxWarpImplI10DirectLoadIffE11DirectStoreIffEfLi2ELi2ELi16ELi1ELb1EL9Algorithm0EEvT_T0_ll)
	.align		4
        /*03f4*/ 	.word	index@(__assertfail)
	.align		4
        /*03f8*/ 	.word	index@(_Z15SoftmaxWarpImplI10DirectLoadIffE11DirectStoreIffEfLi2ELi2ELi16ELi1ELb0EL9Algorithm0EEvT_T0_ll)
	.align		4
        /*03fc*/ 	.word	index@(__assertfail)
	.align		4
        /*0400*/ 	.word	index@(_Z15SoftmaxWarpImplI10DirectLoadIffE11DirectStoreIffEfLi2ELi2ELi16ELi2ELb1EL9Algorithm0EEvT_T0_ll)
	.align		4
        /*0404*/ 	.word	index@(__assertfail)
	.align		4
        /*0408*/ 	.word	index@(_Z15SoftmaxWarpImplI10DirectLoadIffE11DirectStoreIffEfLi2ELi2ELi16ELi2ELb0EL9Algorithm0EEvT_T0_ll)
	.align		4
        /*040c*/ 	.word	index@(__assertfail)
	.align		4
        /*0410*/ 	.word	index@(_Z15SoftmaxWarpImplI10DirectLoadIffE11DirectStoreIffEfLi2ELi2ELi8ELi1ELb1EL9Algorithm0EEvT_T0_ll)
	.align		4
        /*0414*/ 	.word	index@(__assertfail)
	.align		4
        /*0418*/ 	.word	index@(_Z15SoftmaxWarpImplI10DirectLoadIffE11DirectStoreIffEfLi2ELi2ELi8ELi1ELb0EL9Algorithm0EEvT_T0_ll)
	.align		4
        /*041c*/ 	.word	index@(__assertfail)
	.align		4
        /*0420*/ 	.word	index@(_Z15SoftmaxWarpImplI10DirectLoadIffE11DirectStoreIffEfLi2ELi2ELi8ELi2ELb1EL9Algorithm0EEvT_T0_ll)
	.align		4
        /*0424*/ 	.word	index@(__assertfail)
	.align		4
        /*0428*/ 	.word	index@(_Z15SoftmaxWarpImplI10DirectLoadIffE11DirectStoreIffEfLi2ELi2ELi8ELi2ELb0EL9Algorithm0EEvT_T0_ll)
	.align		4
        /*042c*/ 	.word	index@(__assertfail)
	.align		4
        /*0430*/ 	.word	index@(_Z15SoftmaxWarpImplI10DirectLoadIffE11DirectStoreIffEfLi2ELi2ELi4ELi1ELb1EL9Algorithm0EEvT_T0_ll)
	.align		4
        /*0434*/ 	.word	index@(__assertfail)
	.align		4
        /*0438*/ 	.word	index@(_Z15SoftmaxWarpImplI10DirectLoadIffE11DirectStoreIffEfLi2ELi2ELi4ELi1ELb0EL9Algorithm0EEvT_T0_ll)
	.align		4
        /*043c*/ 	.word	index@(__assertfail)
	.align		4
        /*0440*/ 	.word	index@(_Z15SoftmaxWarpImplI10DirectLoadIffE11DirectStoreIffEfLi2ELi2ELi4ELi2ELb1EL9Algorithm0EEvT_T0_ll)
	.align		4
        /*0444*/ 	.word	index@(__assertfail)
	.align		4
        /*0448*/ 	.word	index@(_Z15SoftmaxWarpImplI10DirectLoadIffE11DirectStoreIffEfLi2ELi2ELi4ELi2ELb0EL9Algorithm0EEvT_T0_ll)
	.align		4
        /*044c*/ 	.word	index@(__assertfail)
	.align		4
        /*0450*/ 	.word	index@(_Z15SoftmaxWarpImplI10DirectLoadIffE11DirectStoreIffEfLi2ELi2ELi2ELi1ELb1EL9Algorithm0EEvT_T0_ll)
	.align		4
        /*0454*/ 	.word	index@(__assertfail)
	.align		4
        /*0458*/ 	.word	index@(_Z15SoftmaxWarpImplI10DirectLoadIffE11DirectStoreIffEfLi2ELi2ELi2ELi1ELb0EL9Algorithm0EEvT_T0_ll)
	.align		4
        /*045c*/ 	.word	index@(__assertfail)
	.align		4
        /*0460*/ 	.word	index@(_Z15SoftmaxWarpImplI10DirectLoadIffE11DirectStoreIffEfLi2ELi2ELi2ELi2ELb1EL9Algorithm0EEvT_T0_ll)
	.align		4
        /*0464*/ 	.word	index@(__assertfail)
	.align		4
        /*0468*/ 	.word	index@(_Z15SoftmaxWarpImplI10DirectLoadIffE11DirectStoreIffEfLi2ELi2ELi2ELi2ELb0EL9Algorithm0EEvT_T0_ll)
	.align		4
        /*046c*/ 	.word	index@(__assertfail)
	.align		4
        /*0470*/ 	.word	index@(_Z15SoftmaxWarpImplI10DirectLoadIffE11DirectStoreIffEfLi2ELi2ELi1ELi1ELb1EL9Algorithm0EEvT_T0_ll)
	.align		4
        /*0474*/ 	.word	index@(__assertfail)
	.align		4
        /*0478*/ 	.word	index@(_Z15SoftmaxWarpImplI10DirectLoadIffE11DirectStoreIffEfLi2ELi2ELi1ELi1ELb0EL9Algorithm0EEvT_T0_ll)
	.align		4
        /*047c*/ 	.word	index@(__assertfail)
	.align		4
        /*0480*/ 	.word	index@(_Z15SoftmaxWarpImplI10DirectLoadIffE11DirectStoreIffEfLi2ELi2ELi1ELi2ELb1EL9Algorithm0EEvT_T0_ll)
	.align		4
        /*0484*/ 	.word	index@(__assertfail)
	.align		4
        /*0488*/ 	.word	index@(_Z15SoftmaxWarpImplI10DirectLoadIffE11DirectStoreIffEfLi2ELi2ELi1ELi2ELb0EL9Algorithm0EEvT_T0_ll)
	.align		4
        /*048c*/ 	.word	index@(__assertfail)
	.align		4
        /*0490*/ 	.word	0x00000000
	.align		4
        /*0494*/ 	.word	0xfffffffe
	.align		4
        /*0498*/ 	.word	0x00000000
	.align		4
        /*049c*/ 	.word	0xfffffffd
	.align		4
        /*04a0*/ 	.word	0x00000000
	.align		4
        /*04a4*/ 	.word	0xfffffffc


//--------------------- .nv.constant4             --------------------------
	.section	.nv.constant4,"a",@progbits
	.align	8
	.align		8
.nv.constant4:
        /*0000*/ 	.dword	__unnamed_1
	.align		8
        /*0008*/ 	.dword	__unnamed_2
	.align		8
        /*0010*/ 	.dword	__unnamed_3
	.align		8
        /*0018*/ 	.dword	__unnamed_4
	.align		8
        /*0020*/ 	.dword	__unnamed_5
	.align		8
        /*0028*/ 	.dword	__unnamed_6
	.align		8
        /*0030*/ 	.dword	__unnamed_7
	.align		8
        /*0038*/ 	.dword	__unnamed_8
	.align		8
        /*0040*/ 	.dword	__unnamed_9
	.align		8
        /*0048*/ 	.dword	__unnamed_10
	.align		8
        /*0050*/ 	.dword	__unnamed_11
	.align		8
        /*0058*/ 	.dword	__unnamed_12
	.align		8
        /*0060*/ 	.dword	__unnamed_13
	.align		8
        /*0068*/ 	.dword	__unnamed_14
	.align		8
        /*0070*/ 	.dword	__unnamed_15
	.align		8
        /*0078*/ 	.dword	__unnamed_16
	.align		8
        /*0080*/ 	.dword	__unnamed_17
	.align		8
        /*0088*/ 	.dword	__unnamed_18
	.align		8
        /*0090*/ 	.dword	__unnamed_19
	.align		8
        /*0098*/ 	.dword	__unnamed_20
	.align		8
        /*00a0*/ 	.dword	__unnamed_21
	.align		8
        /*00a8*/ 	.dword	__unnamed_22
	.align		8
        /*00b0*/ 	.dword	__unnamed_23
	.align		8
        /*00b8*/ 	.dword	__unnamed_24
	.align		8
        /*00c0*/ 	.dword	__unnamed_25
	.align		8
        /*00c8*/ 	.dword	__unnamed_26
	.align		8
        /*00d0*/ 	.dword	__unnamed_27
	.align		8
        /*00d8*/ 	.dword	__unnamed_28
	.align		8
        /*00e0*/ 	.dword	__unnamed_29
	.align		8
        /*00e8*/ 	.dword	__unnamed_30
	.align		8
        /*00f0*/ 	.dword	__unnamed_31
	.align		8
        /*00f8*/ 	.dword	__unnamed_32
	.align		8
        /*0100*/ 	.dword	__unnamed_33
	.align		8
        /*0108*/ 	.dword	__unnamed_34
	.align		8
        /*0110*/ 	.dword	__unnamed_35
	.align		8
        /*0118*/ 	.dword	__unnamed_36
	.align		8
        /*0120*/ 	.dword	__unnamed_37
	.align		8
        /*0128*/ 	.dword	__unnamed_38
	.align		8
        /*0130*/ 	.dword	__unnamed_39
	.align		8
        /*0138*/ 	.dword	__unnamed_40
	.align		8
        /*0140*/ 	.dword	__unnamed_41
	.align		8
        /*0148*/ 	.dword	__unnamed_42
	.align		8
        /*0150*/ 	.dword	__unnamed_43
	.align		8
        /*0158*/ 	.dword	__unnamed_44
	.align		8
        /*0160*/ 	.dword	__unnamed_45
	.align		8
        /*0168*/ 	.dword	__unnamed_46
	.align		8
        /*0170*/ 	.dword	__unnamed_47
	.align		8
        /*0178*/ 	.dword	__unnamed_48
	.align		8
        /*0180*/ 	.dword	__unnamed_49
	.align		8
        /*0188*/ 	.dword	__unnamed_50
	.align		8
        /*0190*/ 	.dword	__unnamed_51
	.align		8
        /*0198*/ 	.dword	__unnamed_52
	.align		8
        /*01a0*/ 	.dword	__unnamed_53
	.align		8
        /*01a8*/ 	.dword	__unnamed_54
	.align		8
        /*01b0*/ 	.dword	__unnamed_55
	.align		8
        /*01b8*/ 	.dword	__unnamed_56
	.align		8
        /*01c0*/ 	.dword	__unnamed_57
	.align		8
        /*01c8*/ 	.dword	__unnamed_58
	.align		8
        /*01d0*/ 	.dword	__unnamed_59
	.align		8
        /*01d8*/ 	.dword	__unnamed_60
	.align		8
        /*01e0*/ 	.dword	__unnamed_61
	.align		8
        /*01e8*/ 	.dword	__unnamed_62
	.align		8
        /*01f0*/ 	.dword	__unnamed_63
	.align		8
        /*01f8*/ 	.dword	__unnamed_64
	.align		8
        /*0200*/ 	.dword	__unnamed_65
	.align		8
        /*0208*/ 	.dword	__unnamed_66
	.align		8
        /*0210*/ 	.dword	__unnamed_67
	.align		8
        /*0218*/ 	.dword	__unnamed_68
	.align		8
        /*0220*/ 	.dword	__unnamed_69
	.align		8
        /*0228*/ 	.dword	__unnamed_70
	.align		8
        /*0230*/ 	.dword	__unnamed_71
	.align		8
        /*0238*/ 	.dword	__unnamed_72
	.align		8
        /*0240*/ 	.dword	__unnamed_73
	.align		8
        /*0248*/ 	.dword	__unnamed_74
	.align		8
        /*0250*/ 	.dword	__unnamed_75
	.align		8
        /*0258*/ 	.dword	__unnamed_76
	.align		8
        /*0260*/ 	.dword	__unnamed_77
	.align		8
        /*0268*/ 	.dword	__unnamed_78
	.align		8
        /*0270*/ 	.dword	__unnamed_79
	.align		8
        /*0278*/ 	.dword	__unnamed_80
	.align		8
        /*0280*/ 	.dword	__unnamed_81
	.align		8
        /*0288*/ 	.dword	__unnamed_82
	.align		8
        /*0290*/ 	.dword	__unnamed_83
	.align		8
        /*0298*/ 	.dword	__unnamed_84
	.align		8
        /*02a0*/ 	.dword	__unnamed_85
	.align		8
        /*02a8*/ 	.dword	__unnamed_86
	.align		8
        /*02b0*/ 	.dword	__unnamed_87
	.align		8
        /*02b8*/ 	.dword	__unnamed_88
	.align		8
        /*02c0*/ 	.dword	__unnamed_89
	.align		8
        /*02c8*/ 	.dword	__unnamed_90
	.align		8
        /*02d0*/ 	.dword	__unnamed_91
	.align		8
        /*02d8*/ 	.dword	__unnamed_92
	.align		8
        /*02e0*/ 	.dword	__unnamed_93
	.align		8
        /*02e8*/ 	.dword	__unnamed_94
	.align		8
        /*02f0*/ 	.dword	__unnamed_95
	.align		8
        /*02f8*/ 	.dword	__unnamed_96
	.align		8
        /*0300*/ 	.dword	__unnamed_97
	.align		8
        /*0308*/ 	.dword	__unnamed_98
	.align		8
        /*0310*/ 	.dword	__unnamed_99
	.align		8
        /*0318*/ 	.dword	__unnamed_100
	.align		8
        /*0320*/ 	.dword	__unnamed_101
	.align		8
        /*0328*/ 	.dword	__unnamed_102
	.align		8
        /*0330*/ 	.dword	__unnamed_103
	.align		8
        /*0338*/ 	.dword	__unnamed_104
	.align		8
        /*0340*/ 	.dword	__unnamed_105
	.align		8
        /*0348*/ 	.dword	__unnamed_106
	.align		8
        /*0350*/ 	.dword	__unnamed_107
	.align		8
        /*0358*/ 	.dword	__unnamed_108
	.align		8
        /*0360*/ 	.dword	__unnamed_109
	.align		8
        /*0368*/ 	.dword	__unnamed_110
	.align		8
        /*0370*/ 	.dword	__unnamed_111
	.align		8
        /*0378*/ 	.dword	__unnamed_112
	.align		8
        /*0380*/ 	.dword	__unnamed_113
	.align		8
        /*0388*/ 	.dword	__unnamed_114
	.align		8
        /*0390*/ 	.dword	__unnamed_115
	.align		8
        /*0398*/ 	.dword	__unnamed_116
	.align		8
        /*03a0*/ 	.dword	__unnamed_117
	.align		8
        /*03a8*/ 	.dword	__unnamed_118
	.align		8
        /*03b0*/ 	.dword	__unnamed_119
	.align		8
        /*03b8*/ 	.dword	__unnamed_120
	.align		8
        /*03c0*/ 	.dword	__unnamed_121
	.align		8
        /*03c8*/ 	.dword	__unnamed_122
	.align		8
        /*03d0*/ 	.dword	__unnamed_123
	.align		8
        /*03d8*/ 	.dword	__unnamed_124
	.align		8
        /*03e0*/ 	.dword	__unnamed_125
	.align		8
        /*03e8*/ 	.dword	__unnamed_126
	.align		8
        /*03f0*/ 	.dword	__unnamed_127
	.align		8
        /*03f8*/ 	.dword	__unnamed_128
	.align		8
        /*0400*/ 	.dword	__unnamed_129
	.align		8
        /*0408*/ 	.dword	__unnamed_130
	.align		8
        /*0410*/ 	.dword	__unnamed_131
	.align		8
        /*0418*/ 	.dword	__unnamed_132
	.align		8
        /*0420*/ 	.dword	__unnamed_133
	.align		8
        /*0428*/ 	.dword	__unnamed_134
	.align		8
        /*0430*/ 	.dword	__unnamed_135
	.align		8
        /*0438*/ 	.dword	__unnamed_136
	.align		8
        /*0440*/ 	.dword	__unnamed_137
	.align		8
        /*0448*/ 	.dword	__unnamed_138
	.align		8
        /*0450*/ 	.dword	__unnamed_139
	.align		8
        /*0458*/ 	.dword	__unnamed_140
	.align		8
        /*0460*/ 	.dword	__unnamed_141
	.align		8
        /*0468*/ 	.dword	__unnamed_142
	.align		8
        /*0470*/ 	.dword	__unnamed_143
	.align		8
        /*0478*/ 	.dword	__unnamed_144
	.align		8
        /*0480*/ 	.dword	__unnamed_145
	.align		8
        /*0488*/ 	.dword	_ZN30_INTERNAL_8eab2c94_4_k_cu_main4cuda3std3__45__cpo5beginE
	.align		8
        /*0490*/ 	.dword	_ZN30_INTERNAL_8eab2c94_4_k_cu_main4cuda3std3__45__cpo3endE
	.align		8
        /*0498*/ 	.dword	_ZN30_INTERNAL_8eab2c94_4_k_cu_main4cuda3std3__45__cpo6cbeginE
	.align		8
        /*04a0*/ 	.dword	_ZN30_INTERNAL_8eab2c94_4_k_cu_main4cuda3std3__45__cpo4cendE
	.align		8
        /*04a8*/ 	.dword	_ZN30_INTERNAL_8eab2c94_4_k_cu_main4cuda3std3__45__cpo6rbeginE
	.align		8
        /*04b0*/ 	.dword	_ZN30_INTERNAL_8eab2c94_4_k_cu_main4cuda3std3__45__cpo4rendE
	.align		8
        /*04b8*/ 	.dword	_ZN30_INTERNAL_8eab2c94_4_k_cu_main4cuda3std3__45__cpo7crbeginE
	.align		8
        /*04c0*/ 	.dword	_ZN30_INTERNAL_8eab2c94_4_k_cu_main4cuda3std3__45__cpo5crendE
	.align		8
        /*04c8*/ 	.dword	_ZN30_INTERNAL_8eab2c94_4_k_cu_main4cuda3std3__432_GLOBAL__N__8eab2c94_4_k_cu_main6ignoreE
	.align		8
        /*04d0*/ 	.dword	_ZN30_INTERNAL_8eab2c94_4_k_cu_main4cuda3std3__419piecewise_constructE
	.align		8
        /*04d8*/ 	.dword	_ZN30_INTERNAL_8eab2c94_4_k_cu_main4cuda3std3__48in_placeE
	.align		8
        /*04e0*/ 	.dword	_ZN30_INTERNAL_8eab2c94_4_k_cu_main4cuda3std3__420unreachable_sentinelE
	.align		8
        /*04e8*/ 	.dword	_ZN30_INTERNAL_8eab2c94_4_k_cu_main4cuda3std3__47nulloptE
	.align		8
        /*04f0*/ 	.dword	_ZN30_INTERNAL_8eab2c94_4_k_cu_main4cuda3std3__48unexpectE
	.align		8
        /*04f8*/ 	.dword	_ZN30_INTERNAL_8eab2c94_4_k_cu_main4cuda3std6ranges3__45__cpo4swapE
	.align		8
        /*0500*/ 	.dword	_ZN30_INTERNAL_8eab2c94_4_k_cu_main4cuda3std6ranges3__45__cpo9iter_moveE
	.align		8
        /*0508*/ 	.dword	_ZN30_INTERNAL_8eab2c94_4_k_cu_main4cuda3std6ranges3__45__cpo5beginE
	.align		8
        /*0510*/ 	.dword	_ZN30_INTERNAL_8eab2c94_4_k_cu_main4cuda3std6ranges3__45__cpo3endE
	.align		8
        /*0518*/ 	.dword	_ZN30_INTERNAL_8eab2c94_4_k_cu_main4cuda3std6ranges3__45__cpo6cbeginE
	.align		8
        /*0520*/ 	.dword	_ZN30_INTERNAL_8eab2c94_4_k_cu_main4cuda3std6ranges3__45__cpo4cendE
	.align		8
        /*0528*/ 	.dword	_ZN30_INTERNAL_8eab2c94_4_k_cu_main4cuda3std6ranges3__45__cpo7advanceE
	.align		8
        /*0530*/ 	.dword	_ZN30_INTERNAL_8eab2c94_4_k_cu_main4cuda3std6ranges3__45__cpo9iter_swapE
	.align		8
        /*0538*/ 	.dword	_ZN30_INTERNAL_8eab2c94_4_k_cu_main4cuda3std6ranges3__45__cpo4nextE
	.align		8
        /*0540*/ 	.dword	_ZN30_INTERNAL_8eab2c94_4_k_cu_main4cuda3std6ranges3__45__cpo4prevE
	.align		8
        /*0548*/ 	.dword	_ZN30_INTERNAL_8eab2c94_4_k_cu_main4cuda3std6ranges3__45__cpo4dataE
	.align		8
        /*0550*/ 	.dword	_ZN30_INTERNAL_8eab2c94_4_k_cu_main4cuda3std6ranges3__45__cpo5cdataE
	.align		8
        /*0558*/ 	.dword	_ZN30_INTERNAL_8eab2c94_4_k_cu_main4cuda3std6ranges3__45__cpo4sizeE
	.align		8
        /*0560*/ 	.dword	_ZN30_INTERNAL_8eab2c94_4_k_cu_main4cuda3std6ranges3__45__cpo5ssizeE
	.align		8
        /*0568*/ 	.dword	_ZN30_INTERNAL_8eab2c94_4_k_cu_main4cuda3std6ranges3__45__cpo8distanceE
	.align		8
        /*0570*/ 	.dword	_ZN30_INTERNAL_8eab2c94_4_k_cu_main6thrust24THRUST_300001_SM_1000_NS6system6detail10sequential3seqE
	.align		8
        /*0578*/ 	.dword	_ZN30_INTERNAL_8eab2c94_4_k_cu_main6thrust24THRUST_300001_SM_1000_NS12placeholders2_1E
	.align		8
        /*0580*/ 	.dword	_ZN30_INTERNAL_8eab2c94_4_k_cu_main6thrust24THRUST_300001_SM_1000_NS12placeholders2_2E
	.align		8
        /*0588*/ 	.dword	_ZN30_INTERNAL_8eab2c94_4_k_cu_main6thrust24THRUST_300001_SM_1000_NS12placeholders2_3E
	.align		8
        /*0590*/ 	.dword	_ZN30_INTERNAL_8eab2c94_4_k_cu_main6thrust24THRUST_300001_SM_1000_NS12placeholders2_4E
	.align		8
        /*0598*/ 	.dword	_ZN30_INTERNAL_8eab2c94_4_k_cu_main6thrust24THRUST_300001_SM_1000_NS12placeholders2_5E
	.align		8
        /*05a0*/ 	.dword	_ZN30_INTERNAL_8eab2c94_4_k_cu_main6thrust24THRUST_300001_SM_1000_NS12placeholders2_6E
	.align		8
        /*05a8*/ 	.dword	_ZN30_INTERNAL_8eab2c94_4_k_cu_main6thrust24THRUST_300001_SM_1000_NS12placeholders2_7E
	.align		8
        /*05b0*/ 	.dword	_ZN30_INTERNAL_8eab2c94_4_k_cu_main6thrust24THRUST_300001_SM_1000_NS12placeholders2_8E
	.align		8
        /*05b8*/ 	.dword	_ZN30_INTERNAL_8eab2c94_4_k_cu_main6thrust24THRUST_300001_SM_1000_NS12placeholders2_9E
	.align		8
        /*05c0*/ 	.dword	_ZN30_INTERNAL_8eab2c94_4_k_cu_main6thrust24THRUST_300001_SM_1000_NS12placeholders3_10E
	.align		8
        /*05c8*/ 	.dword	$str
	.align		8
        /*05d0*/ 	.dword	$str$1
	.align		8
        /*05d8*/ 	.dword	$str$2
	.align		8
        /*05e0*/ 	.dword	__assertfail


//--------------------- .text._ZN3cub18CUB_300001_SM_10006detail11EmptyKernelIvEEvv --------------------------
	.section	.text._ZN3cub18CUB_300001_SM_10006detail11EmptyKernelIvEEvv,"ax",@progbits
	.align	128
        .global         _ZN3cub18CUB_300001_SM_10006detail11EmptyKernelIvEEvv
        .type           _ZN3cub18CUB_300001_SM_10006detail11EmptyKernelIvEEvv,@function
        .size           _ZN3cub18CUB_300001_SM_10006detail11EmptyKernelIvEEvv,(.L_x_8656 - _ZN3cub18CUB_300001_SM_10006detail11EmptyKernelIvEEvv)
        .other          _ZN3cub18CUB_300001_SM_10006detail11EmptyKernelIvEEvv,@"STO_CUDA_ENTRY STV_DEFAULT"
_ZN3cub18CUB_300001_SM_10006detail11EmptyKernelIvEEvv:
.text._ZN3cub18CUB_300001_SM_10006detail11EmptyKernelIvEEvv:
[----:B------:R-:W-:Y:S01]  /*0000*/  LDC R1, c[0x0][0x37c] ;  /* 0x0000df00ff017b82 */ /* 0x000fe20000000800 */
[----:B------:R-:W-:Y:S05]  /*0010*/  EXIT ;  /* 0x000000000000794d */ /* 0x000fea0003800000 */
.L_x_0:
[----:B------:R-:W-:-:S00]  /*0020*/  BRA `(.L_x_0) ;  /* 0xfffffffc00fc7947 */ /* 0x000fc0000383ffff */
[----:B------:R-:W-:-:S00]  /*0030*/  NOP ;  /* 0x0000000000007918 */ /* 0x000fc00000000000 */
        /* <DEDUP_REMOVED lines=12> */
.L_x_8656:


//--------------------- .text._Z24SoftmaxBlockUncachedImplI10DirectLoadIffE11DirectStoreIffEfLi1ELi1024EL9Algorithm0EEvT_T0_ll --------------------------
	.section	.text._Z24SoftmaxBlockUncachedImplI10DirectLoadIffE11DirectStoreIffEfLi1ELi1024EL9Algorithm0EEvT_T0_ll,"ax",@progbits
	.align	128
        .global         _Z24SoftmaxBlockUncachedImplI10DirectLoadIffE11DirectStoreIffEfLi1ELi1024EL9Algorithm0EEvT_T0_ll
        .type           _Z24SoftmaxBlockUncachedImplI10DirectLoadIffE11DirectStoreIffEfLi1ELi1024EL9Algorithm0EEvT_T0_ll,@function
        .size           _Z24SoftmaxBlockUncachedImplI10DirectLoadIffE11DirectStoreIffEfLi1ELi1024EL9Algorithm0EEvT_T0_ll,(.L_x_8486 - _Z24SoftmaxBlockUncachedImplI10DirectLoadIffE11DirectStoreIffEfLi1ELi1024EL9Algorithm0EEvT_T0_ll)
        .other          _Z24SoftmaxBlockUncachedImplI10DirectLoadIffE11DirectStoreIffEfLi1ELi1024EL9Algorithm0EEvT_T0_ll,@"STO_CUDA_ENTRY STV_DEFAULT"
_Z24SoftmaxBlockUncachedImplI10DirectLoadIffE11DirectStoreIffEfLi1ELi1024EL9Algorithm0EEvT_T0_ll:
.text._Z24SoftmaxBlockUncachedImplI10DirectLoadIffE11DirectStoreIffEfLi1ELi1024EL9Algorithm0EEvT_T0_ll:
[----:B------:R-:W-:Y:S08]  /*0000*/  LDC R1, c[0x0][0x37c] ;  /* 0x0000df00ff017b82 */ /* 0x000ff00000000800 */
[----:B------:R-:W0:Y:S08]  /*0010*/  S2UR UR6, SR_CTAID.X ;  /* 0x00000000000679c3 */ /* 0x000e300000002500 */
[----:B------:R-:W0:Y:S02]  /*0020*/  LDC.64 R2, c[0x0][0x3a0] ;  /* 0x0000e800ff027b82 */ /* 0x000e240000000a00 */
[----:B0-----:R-:W-:-:S04]  /*0030*/  ISETP.LE.U32.AND P0, PT, R2, UR6, PT ;  /* 0x0000000602007c0c */ /* 0x001fc8000bf03070 */
[----:B------:R-:W-:-:S13]  /*0040*/  ISETP.GE.AND.EX P0, PT, RZ, R3, PT, P0 ;  /* 0x00000003ff00720c */ /* 0x000fda0003f06300 */
[----:B------:R-:W-:Y:S05]  /*0050*/  @P0 EXIT ;  /* 0x000000000000094d */ /* 0x000fea0003800000 */
[----:B------:R-:W0:Y:S01]  /*0060*/  S2R R0, SR_TID.X ;  /* 0x0000000000007919 */ /* 0x000e220000002100 */
[----:B------:R-:W1:Y:S01]  /*0070*/  LDCU UR7, c[0x0][0x3a8] ;  /* 0x00007500ff0777ac */ /* 0x000e620008000800 */
[----:B------:R-:W2:Y:S01]  /*0080*/  S2UR UR5, SR_CgaCtaId ;  /* 0x00000000000579c3 */ /* 0x000ea20000008800 */
[----:B------:R-:W-:Y:S01]  /*0090*/  UMOV UR4, 0x400 ;  /* 0x0000040000047882 */ /* 0x000fe20000000000 */
[----:B------:R-:W3:Y:S01]  /*00a0*/  LDCU UR10, c[0x0][0x370] ;  /* 0x00006e00ff0a77ac */ /* 0x000ee20008000800 */
[----:B------:R-:W4:Y:S01]  /*00b0*/  LDCU.64 UR12, c[0x0][0x358] ;  /* 0x00006b00ff0c77ac */ /* 0x000f220008000a00 */
[----:B--2---:R-:W-:Y:S02]  /*00c0*/  ULEA UR9, UR5, UR4, 0x18 ;  /* 0x0000000405097291 */ /* 0x004fe4000f8ec0ff */
[----:B------:R-:W-:Y:S01]  /*00d0*/  UIADD3 UR4, UPT, UPT, UR4, 0xa8, URZ ;  /* 0x000000a804047890 */ /* 0x000fe2000fffe0ff */
[----:B0-----:R-:W-:-:S03]  /*00e0*/  LOP3.LUT R26, RZ, R0, RZ, 0x33, !PT ;  /* 0x00000000ff1a7212 */ /* 0x001fc600078e33ff */
[----:B------:R-:W-:Y:S01]  /*00f0*/  ULEA UR5, UR5, UR4, 0x18 ;  /* 0x0000000405057291 */ /* 0x000fe2000f8ec0ff */
[----:B------:R-:W-:Y:S02]  /*0100*/  SHF.R.U32.HI R27, RZ, 0x3, R0 ;  /* 0x00000003ff1b7819 */ /* 0x000fe40000011600 */
[----:B-1----:R-:W-:Y:S01]  /*0110*/  IADD3 R26, PT, PT, R26, UR7, RZ ;  /* 0x000000071a1a7c10 */ /* 0x002fe2000fffe0ff */
[----:B------:R-:W-:Y:S01]  /*0120*/  UMOV UR4, URZ ;  /* 0x000000ff00047c82 */ /* 0x000fe20008000000 */
[----:B------:R-:W-:Y:S02]  /*0130*/  LOP3.LUT R27, R27, 0x7c, RZ, 0xc0, !PT ;  /* 0x0000007c1b1b7812 */ /* 0x000fe400078ec0ff */
[----:B------:R-:W-:-:S04]  /*0140*/  LEA.HI R2, R26, 0x1, RZ, 0x16 ;  /* 0x000000011a027811 */ /* 0x000fc800078fb0ff */
[C---:B------:R-:W-:Y:S02]  /*0150*/  LOP3.LUT R25, R2.reuse, 0x7, RZ, 0xc0, !PT ;  /* 0x0000000702197812 */ /* 0x040fe400078ec0ff */
[C---:B------:R-:W-:Y:S02]  /*0160*/  LOP3.LUT R3, R2.reuse, 0x3, RZ, 0xc0, !PT ;  /* 0x0000000302037812 */ /* 0x040fe400078ec0ff */
[----:B------:R-:W-:Y:S02]  /*0170*/  LOP3.LUT R2, R2, 0x7ffff8, RZ, 0xc0, !PT ;  /* 0x007ffff802027812 */ /* 0x000fe400078ec0ff */
[----:B---34-:R-:W-:-:S07]  /*0180*/  IADD3 R24, PT, PT, R25, -0x1, RZ ;  /* 0xffffffff19187810 */ /* 0x018fce0007ffe0ff */
.L_x_44:
[----:B------:R-:W0:Y:S01]  /*0190*/  LDCU UR7, c[0x0][0x3a8] ;  /* 0x00007500ff0777ac */ /* 0x000e220008000800 */
[----:B------:R-:W-:Y:S01]  /*01a0*/  BSSY.RECONVERGENT B0, `(.L_x_1) ;  /* 0x0000087000007945 */ /* 0x000fe20003800200 */
[----:B------:R-:W-:Y:S02]  /*01b0*/  MOV R7, 0xff800000 ;  /* 0xff80000000077802 */ /* 0x000fe40000000f00 */
[----:B0-----:R-:W-:-:S13]  /*01c0*/  ISETP.GE.AND P0, PT, R0, UR7, PT ;  /* 0x0000000700007c0c */ /* 0x001fda000bf06270 */
[----:B-1234-:R-:W-:Y:S05]  /*01d0*/  @P0 BRA `(.L_x_2) ;  /* 0x00000008000c0947 */ /* 0x01efea0003800000 */
[C---:B------:R-:W-:Y:S01]  /*01e0*/  ISETP.GE.U32.AND P1, PT, R26.reuse, 0x3c00, PT ;  /* 0x00003c001a00780c */ /* 0x040fe20003f26070 */
[----:B------:R-:W-:Y:S01]  /*01f0*/  BSSY.RECONVERGENT B1, `(.L_x_3) ;  /* 0x0000038000017945 */ /* 0x000fe20003800200 */
[----:B------:R-:W-:Y:S02]  /*0200*/  LEA.HI R8, R26, 0x1, RZ, 0x16 ;  /* 0x000000011a087811 */ /* 0x000fe400078fb0ff */
[----:B------:R-:W-:Y:S02]  /*0210*/  MOV R7, 0xff800000 ;  /* 0xff80000000077802 */ /* 0x000fe40000000f00 */
[----:B------:R-:W-:Y:S02]  /*0220*/  LOP3.LUT R8, R8, 0xf, RZ, 0xc0, !PT ;  /* 0x0000000f08087812 */ /* 0x000fe400078ec0ff */
[----:B------:R-:W-:Y:S02]  /*0230*/  MOV R6, R0 ;  /* 0x0000000000067202 */ /* 0x000fe40000000f00 */
[----:B------:R-:W-:-:S03]  /*0240*/  ISETP.NE.AND P2, PT, R8, RZ, PT ;  /* 0x000000ff0800720c */ /* 0x000fc60003f45270 */
[----:B------:R-:W-:Y:S10]  /*0250*/  @!P1 BRA `(.L_x_4) ;  /* 0x0000000000c49947 */ /* 0x000ff40003800000 */
[----:B------:R-:W0:Y:S01]  /*0260*/  LDC.64 R12, c[0x0][0x388] ;  /* 0x0000e200ff0c7b82 */ /* 0x000e220000000a00 */
[----:B------:R-:W-:Y:S01]  /*0270*/  HFMA2 R7, -RZ, RZ, 0, 0 ;  /* 0x00000000ff077431 */ /* 0x000fe200000001ff */
[----:B------:R-:W-:-:S06]  /*0280*/  MOV R6, R0 ;  /* 0x0000000000067202 */ /* 0x000fcc0000000f00 */
[----:B------:R-:W1:Y:S01]  /*0290*/  LDC.64 R4, c[0x0][0x380] ;  /* 0x0000e000ff047b82 */ /* 0x000e620000000a00 */
[C---:B0-----:R-:W-:Y:S02]  /*02a0*/  IMAD R10, R12.reuse, UR4, RZ ;  /* 0x000000040c0a7c24 */ /* 0x041fe4000f8e02ff */
[----:B------:R-:W-:-:S04]  /*02b0*/  IMAD.WIDE.U32 R6, R12, UR6, R6 ;  /* 0x000000060c067c25 */ /* 0x000fc8000f8e0006 */
[----:B------:R-:W-:Y:S01]  /*02c0*/  IMAD R9, R13, UR6, R10 ;  /* 0x000000060d097c24 */ /* 0x000fe2000f8e020a */
[----:B------:R-:W-:Y:S02]  /*02d0*/  LEA.HI R10, R26, 0x1, RZ, 0x16 ;  /* 0x000000011a0a7811 */ /* 0x000fe400078fb0ff */
[----:B-1----:R-:W-:Y:S02]  /*02e0*/  LEA R4, P1, R6, R4, 0x2 ;  /* 0x0000000406047211 */ /* 0x002fe400078210ff */
[----:B------:R-:W-:Y:S02]  /*02f0*/  IADD3 R7, PT, PT, R7, R9, RZ ;  /* 0x0000000907077210 */ /* 0x000fe40007ffe0ff */
[----:B------:R-:W-:Y:S02]  /*0300*/  LOP3.LUT R10, R10, 0x7ffff0, RZ, 0xc0, !PT ;  /* 0x007ffff00a0a7812 */ /* 0x000fe400078ec0ff */
[----:B------:R-:W-:Y:S02]  /*0310*/  IADD3 R11, P3, PT, R4, 0x8000, RZ ;  /* 0x00008000040b7810 */ /* 0x000fe40007f7e0ff */
[----:B------:R-:W-:Y:S01]  /*0320*/  LEA.HI.X R5, R6, R5, R7, 0x2, P1 ;  /* 0x0000000506057211 */ /* 0x000fe200008f1407 */
[----:B------:R-:W-:Y:S01]  /*0330*/  IMAD.MOV R9, RZ, RZ, -R10 ;  /* 0x000000ffff097224 */ /* 0x000fe200078e0a0a */
[----:B------:R-:W-:-:S02]  /*0340*/  MOV R7, 0xff800000 ;  /* 0xff80000000077802 */ /* 0x000fc40000000f00 */
[----:B------:R-:W-:Y:S02]  /*0350*/  MOV R6, R0 ;  /* 0x0000000000067202 */ /* 0x000fe40000000f00 */
[----:B------:R-:W-:-:S07]  /*0360*/  IADD3.X R10, PT, PT, RZ, R5, RZ, P3, !PT ;  /* 0x00000005ff0a7210 */ /* 0x000fce0001ffe4ff */
.L_x_5:
[----:B------:R-:W-:Y:S02]  /*0370*/  MOV R4, R11 ;  /* 0x0000000b00047202 */ /* 0x000fe40000000f00 */
[----:B------:R-:W-:-:S05]  /*0380*/  MOV R5, R10 ;  /* 0x0000000a00057202 */ /* 0x000fca0000000f00 */
[----:B------:R-:W2:Y:S04]  /*0390*/  LDG.E R18, desc[UR12][R4.64+-0x8000] ;  /* 0xff80000c04127981 */ /* 0x000ea8000c1e1900 */
[----:B------:R-:W2:Y:S04]  /*03a0*/  LDG.E R19, desc[UR12][R4.64+-0x7000] ;  /* 0xff90000c04137981 */ /* 0x000ea8000c1e1900 */
[----:B------:R-:W3:Y:S04]  /*03b0*/  LDG.E R20, desc[UR12][R4.64+-0x6000] ;  /* 0xffa0000c04147981 */ /* 0x000ee8000c1e1900 */
[----:B------:R-:W3:Y:S04]  /*03c0*/  LDG.E R21, desc[UR12][R4.64+-0x5000] ;  /* 0xffb0000c04157981 */ /* 0x000ee8000c1e1900 */
[----:B------:R-:W4:Y:S04]  /*03d0*/  LDG.E R10, desc[UR12][R4.64+-0x4000] ;  /* 0xffc0000c040a7981 */ /* 0x000f28000c1e1900 */
[----:B------:R-:W4:Y:S04]  /*03e0*/  LDG.E R11, desc[UR12][R4.64+-0x3000] ;  /* 0xffd0000c040b7981 */ /* 0x000f28000c1e1900 */
[----:B------:R-:W5:Y:S04]  /*03f0*/  LDG.E R12, desc[UR12][R4.64+-0x2000] ;  /* 0xffe0000c040c7981 */ /* 0x000f68000c1e1900 */
[----:B------:R-:W5:Y:S04]  /*0400*/  LDG.E R13, desc[UR12][R4.64+-0x1000] ;  /* 0xfff0000c040d7981 */ /* 0x000f68000c1e1900 */
[----:B------:R-:W5:Y:S04]  /*0410*/  LDG.E R14, desc[UR12][R4.64] ;  /* 0x0000000c040e7981 */ /* 0x000f68000c1e1900 */
[----:B------:R-:W5:Y:S04]  /*0420*/  LDG.E R15, desc[UR12][R4.64+0x1000] ;  /* 0x0010000c040f7981 */ /* 0x000f68000c1e1900 */
[----:B------:R-:W5:Y:S04]  /*0430*/  LDG.E R16, desc[UR12][R4.64+0x2000] ;  /* 0x0020000c04107981 */ /* 0x000f68000c1e1900 */
[----:B------:R-:W5:Y:S01]  /*0440*/  LDG.E R17, desc[UR12][R4.64+0x3000] ;  /* 0x0030000c04117981 */ /* 0x000f62000c1e1900 */
[----:B--2---:R-:W-:-:S03]  /*0450*/  FMNMX3 R19, R7, R18, R19, !PT ;  /* 0x0000001207137276 */ /* 0x004fc60007800013 */
[----:B------:R-:W2:Y:S04]  /*0460*/  LDG.E R18, desc[UR12][R4.64+0x4000] ;  /* 0x0040000c04127981 */ /* 0x000ea8000c1e1900 */
[----:B------:R-:W2:Y:S01]  /*0470*/  LDG.E R7, desc[UR12][R4.64+0x5000] ;  /* 0x0050000c04077981 */ /* 0x000ea2000c1e1900 */
[----:B---3--:R-:W-:-:S03]  /*0480*/  FMNMX3 R21, R19, R20, R21, !PT ;  /* 0x0000001413157276 */ /* 0x008fc60007800015 */
[----:B------:R-:W3:Y:S04]  /*0490*/  LDG.E R20, desc[UR12][R4.64+0x6000] ;  /* 0x0060000c04147981 */ /* 0x000ee8000c1e1900 */
[----:B------:R-:W3:Y:S01]  /*04a0*/  LDG.E R19, desc[UR12][R4.64+0x7000] ;  /* 0x0070000c04137981 */ /* 0x000ee2000c1e1900 */
[----:B------:R-:W-:Y:S02]  /*04b0*/  IADD3 R9, PT, PT, R9, 0x10, RZ ;  /* 0x0000001009097810 */ /* 0x000fe40007ffe0ff */
[----:B----4-:R-:W-:Y:S02]  /*04c0*/  FMNMX3 R10, R21, R10, R11, !PT ;  /* 0x0000000a150a7276 */ /* 0x010fe4000780000b */
[----:B------:R-:W-:Y:S02]  /*04d0*/  ISETP.NE.AND P1, PT, R9, RZ, PT ;  /* 0x000000ff0900720c */ /* 0x000fe40003f25270 */
[----:B------:R-:W-:-:S02]  /*04e0*/  IADD3 R11, P3, PT, R4, 0x10000, RZ ;  /* 0x00010000040b7810 */ /* 0x000fc40007f7e0ff */
[----:B------:R-:W-:Y:S02]  /*04f0*/  IADD3 R6, PT, PT, R6, 0x4000, RZ ;  /* 0x0000400006067810 */ /* 0x000fe40007ffe0ff */
[----:B-----5:R-:W-:-:S04]  /*0500*/  FMNMX3 R10, R10, R12, R13, !PT ;  /* 0x0000000c0a0a7276 */ /* 0x020fc8000780000d */
[----:B------:R-:W-:-:S04]  /*0510*/  FMNMX3 R10, R10, R14, R15, !PT ;  /* 0x0000000e0a0a7276 */ /* 0x000fc8000780000f */
[----:B------:R-:W-:-:S04]  /*0520*/  FMNMX3 R10, R10, R16, R17, !PT ;  /* 0x000000100a0a7276 */ /* 0x000fc80007800011 */
[----:B--2---:R-:W-:Y:S02]  /*0530*/  FMNMX3 R7, R10, R18, R7, !PT ;  /* 0x000000120a077276 */ /* 0x004fe40007800007 */
[----:B------:R-:W-:Y:S02]  /*0540*/  IADD3.X R10, PT, PT, RZ, R5, RZ, P3, !PT ;  /* 0x00000005ff0a7210 */ /* 0x000fe40001ffe4ff */
[----:B---3--:R-:W-:Y:S01]  /*0550*/  FMNMX3 R7, R7, R20, R19, !PT ;  /* 0x0000001407077276 */ /* 0x008fe20007800013 */
[----:B------:R-:W-:Y:S06]  /*0560*/  @P1 BRA `(.L_x_5) ;  /* 0xfffffffc00801947 */ /* 0x000fec000383ffff */
.L_x_4:
[----:B------:R-:W-:Y:S05]  /*0570*/  BSYNC.RECONVERGENT B1 ;  /* 0x0000000000017941 */ /* 0x000fea0003800200 */
.L_x_3:
[----:B------:R-:W-:Y:S05]  /*0580*/  @!P2 BRA `(.L_x_2) ;  /* 0x000000040020a947 */ /* 0x000fea0003800000 */
[----:B------:R-:W-:Y:S01]  /*0590*/  IADD3 R8, PT, PT, R8, -0x1, RZ ;  /* 0xffffffff08087810 */ /* 0x000fe20007ffe0ff */
[----:B------:R-:W-:Y:S01]  /*05a0*/  BSSY.RECONVERGENT B1, `(.L_x_6) ;  /* 0x000001b000017945 */ /* 0x000fe20003800200 */
[----:B------:R-:W-:Y:S02]  /*05b0*/  ISETP.NE.AND P2, PT, R25, RZ, PT ;  /* 0x000000ff1900720c */ /* 0x000fe40003f45270 */
[----:B------:R-:W-:-:S13]  /*05c0*/  ISETP.GE.U32.AND P1, PT, R8, 0x7, PT ;  /* 0x000000070800780c */ /* 0x000fda0003f26070 */
[----:B------:R-:W-:Y:S05]  /*05d0*/  @!P1 BRA `(.L_x_7) ;  /* 0x00000000005c9947 */ /* 0x000fea0003800000 */
[----:B------:R-:W0:Y:S01]  /*05e0*/  LDC.64 R10, c[0x0][0x388] ;  /* 0x0000e200ff0a7b82 */ /* 0x000e220000000a00 */
[----:B------:R-:W-:Y:S01]  /*05f0*/  HFMA2 R9, -RZ, RZ, 0, 0 ;  /* 0x00000000ff097431 */ /* 0x000fe200000001ff */
[----:B------:R-:W-:-:S06]  /*0600*/  MOV R8, R6 ;  /* 0x0000000600087202 */ /* 0x000fcc0000000f00 */
[----:B------:R-:W1:Y:S01]  /*0610*/  LDC.64 R4, c[0x0][0x380] ;  /* 0x0000e000ff047b82 */ /* 0x000e620000000a00 */
[C---:B0-----:R-:W-:Y:S02]  /*0620*/  IMAD R12, R10.reuse, UR4, RZ ;  /* 0x000000040a0c7c24 */ /* 0x041fe4000f8e02ff */
[----:B------:R-:W-:-:S04]  /*0630*/  IMAD.WIDE.U32 R8, R10, UR6, R8 ;  /* 0x000000060a087c25 */ /* 0x000fc8000f8e0008 */
[----:B------:R-:W-:Y:S01]  /*0640*/  IMAD R11, R11, UR6, R12 ;  /* 0x000000060b0b7c24 */ /* 0x000fe2000f8e020c */
[----:B-1----:R-:W-:-:S03]  /*0650*/  LEA R4, P1, R8, R4, 0x2 ;  /* 0x0000000408047211 */ /* 0x002fc600078210ff */
[----:B------:R-:W-:-:S05]  /*0660*/  IMAD.IADD R9, R11, 0x1, R9 ;  /* 0x000000010b097824 */ /* 0x000fca00078e0209 */
[----:B------:R-:W-:-:S05]  /*0670*/  LEA.HI.X R5, R8, R5, R9, 0x2, P1 ;  /* 0x0000000508057211 */ /* 0x000fca00008f1409 */
[----:B------:R-:W2:Y:S04]  /*0680*/  LDG.E R8, desc[UR12][R4.64] ;  /* 0x0000000c04087981 */ /* 0x000ea8000c1e1900 */
[----:B------:R-:W2:Y:S04]  /*0690*/  LDG.E R9, desc[UR12][R4.64+0x1000] ;  /* 0x0010000c04097981 */ /* 0x000ea8000c1e1900 */
[----:B------:R-:W3:Y:S04]  /*06a0*/  LDG.E R11, desc[UR12][R4.64+0x2000] ;  /* 0x0020000c040b7981 */ /* 0x000ee8000c1e1900 */
[----:B------:R-:W3:Y:S04]  /*06b0*/  LDG.E R10, desc[UR12][R4.64+0x3000] ;  /* 0x0030000c040a7981 */ /* 0x000ee8000c1e1900 */
[----:B------:R-:W4:Y:S04]  /*06c0*/  LDG.E R13, desc[UR12][R4.64+0x4000] ;  /* 0x0040000c040d7981 */ /* 0x000f28000c1e1900 */
[----:B------:R-:W4:Y:S04]  /*06d0*/  LDG.E R12, desc[UR12][R4.64+0x5000] ;  /* 0x0050000c040c7981 */ /* 0x000f28000c1e1900 */
[----:B------:R-:W5:Y:S04]  /*06e0*/  LDG.E R15, desc[UR12][R4.64+0x6000] ;  /* 0x0060000c040f7981 */ /* 0x000f68000c1e1900 */
[----:B------:R-:W5:Y:S01]  /*06f0*/  LDG.E R14, desc[UR12][R4.64+0x7000] ;  /* 0x0070000c040e7981 */ /* 0x000f62000c1e1900 */
[----:B------:R-:W-:-:S02]  /*0700*/  IADD3 R6, PT, PT, R6, 0x2000, RZ ;  /* 0x0000200006067810 */ /* 0x000fc40007ffe0ff */
[----:B--2---:R-:W-:-:S04]  /*0710*/  FMNMX3 R8, R7, R8, R9, !PT ;  /* 0x0000000807087276 */ /* 0x004fc80007800009 */
[----:B---3--:R-:W-:-:S04]  /*0720*/  FMNMX3 R8, R8, R11, R10, !PT ;  /* 0x0000000b08087276 */ /* 0x008fc8000780000a */
[----:B----4-:R-:W-:-:S04]  /*0730*/  FMNMX3 R8, R8, R13, R12, !PT ;  /* 0x0000000d08087276 */ /* 0x010fc8000780000c */
[----:B-----5:R-:W-:-:S07]  /*0740*/  FMNMX3 R7, R8, R15, R14, !PT ;  /* 0x0000000f08077276 */ /* 0x020fce000780000e */
.L_x_7:
[----:B------:R-:W-:Y:S05]  /*0750*/  BSYNC.RECONVERGENT B1 ;  /* 0x0000000000017941 */ /* 0x000fea0003800200 */
.L_x_6:
[----:B------:R-:W-:Y:S05]  /*0760*/  @!P2 BRA `(.L_x_2) ;  /* 0x0000000000a8a947 */ /* 0x000fea0003800000 */
[----:B------:R-:W-:Y:S01]  /*0770*/  ISETP.GE.U32.AND P1, PT, R24, 0x3, PT ;  /* 0x000000031800780c */ /* 0x000fe20003f26070 */
[----:B------:R-:W-:Y:S01]  /*0780*/  BSSY.RECONVERGENT B1, `(.L_x_8) ;  /* 0x0000014000017945 */ /* 0x000fe20003800200 */
[----:B------:R-:W-:-:S11]  /*0790*/  ISETP.NE.AND P2, PT, R3, RZ, PT ;  /* 0x000000ff0300720c */ /* 0x000fd60003f45270 */
        /* <DEDUP_REMOVED lines=8> */
[----:B-1----:R-:W-:-:S04]  /*0820*/  LEA R4, P1, R8, R4, 0x2 ;  /* 0x0000000408047211 */ /* 0x002fc800078210ff */
[----:B------:R-:W-:-:S04]  /*0830*/  IADD3 R11, PT, PT, R11, R9, RZ ;  /* 0x000000090b0b7210 */ /* 0x000fc80007ffe0ff */
[----:B------:R-:W-:-:S05]  /*0840*/  LEA.HI.X R5, R8, R5, R11, 0x2, P1 ;  /* 0x0000000508057211 */ /* 0x000fca00008f140b */
[----:B------:R-:W2:Y:S04]  /*0850*/  LDG.E R8, desc[UR12][R4.64] ;  /* 0x0000000c04087981 */ /* 0x000ea8000c1e1900 */
[----:B------:R-:W2:Y:S04]  /*0860*/  LDG.E R9, desc[UR12][R4.64+0x1000] ;  /* 0x0010000c04097981 */ /* 0x000ea8000c1e1900 */
[----:B------:R-:W3:Y:S04]  /*0870*/  LDG.E R10, desc[UR12][R4.64+0x2000] ;  /* 0x0020000c040a7981 */ /* 0x000ee8000c1e1900 */
[----:B------:R-:W3:Y:S01]  /*0880*/  LDG.E R11, desc[UR12][R4.64+0x3000] ;  /* 0x0030000c040b7981 */ /* 0x000ee2000c1e1900 */
[----:B------:R-:W-:-:S02]  /*0890*/  IADD3 R6, PT, PT, R6, 0x1000, RZ ;  /* 0x0000100006067810 */ /* 0x000fc40007ffe0ff */
[----:B--2---:R-:W-:-:S04]  /*08a0*/  FMNMX3 R7, R7, R8, R9, !PT ;  /* 0x0000000807077276 */ /* 0x004fc80007800009 */
[----:B---3--:R-:W-:-:S07]  /*08b0*/  FMNMX3 R7, R7, R10, R11, !PT ;  /* 0x0000000a07077276 */ /* 0x008fce000780000b */
.L_x_9:
[----:B------:R-:W-:Y:S05]  /*08c0*/  BSYNC.RECONVERGENT B1 ;  /* 0x0000000000017941 */ /* 0x000fea0003800200 */
.L_x_8:
        /* <DEDUP_REMOVED lines=11> */
[----:B------:R-:W2:Y:S01]  /*0980*/  LDG.E R6, desc[UR12][R4.64] ;  /* 0x0000000c04067981 */ /* 0x000ea2000c1e1900 */
[----:B------:R-:W-:Y:S02]  /*0990*/  ISETP.NE.AND P1, PT, R3, 0x1, PT ;  /* 0x000000010300780c */ /* 0x000fe40003f25270 */
[----:B--2---:R-:W-:-:S11]  /*09a0*/  FMNMX R7, R7, R6, !PT ;  /* 0x0000000607077209 */ /* 0x004fd60007800000 */
[----:B------:R-:W-:Y:S05]  /*09b0*/  @!P1 BRA `(.L_x_2) ;  /* 0x0000000000149947 */ /* 0x000fea0003800000 */
[----:B------:R-:W-:Y:S01]  /*09c0*/  ISETP.NE.AND P1, PT, R3, 0x2, PT ;  /* 0x000000020300780c */ /* 0x000fe20003f25270 */
[----:B------:R-:W2:-:S12]  /*09d0*/  LDG.E R6, desc[UR12][R4.64+0x1000] ;  /* 0x0010000c04067981 */ /* 0x000e98000c1e1900 */
[----:B------:R-:W3:Y:S01]  /*09e0*/  @P1 LDG.E R8, desc[UR12][R4.64+0x2000] ;  /* 0x0020000c04081981 */ /* 0x000ee2000c1e1900 */
[----:B--2---:R-:W-:-:S04]  /*09f0*/  FMNMX R7, R7, R6, !PT ;  /* 0x0000000607077209 */ /* 0x004fc80007800000 */
[----:B---3--:R-:W-:-:S07]  /*0a00*/  @P1 FMNMX R7, R7, R8, !PT ;  /* 0x0000000807071209 */ /* 0x008fce0007800000 */
.L_x_2:
[----:B------:R-:W-:Y:S05]  /*0a10*/  BSYNC.RECONVERGENT B0 ;  /* 0x0000000000007941 */ /* 0x000fea0003800200 */
.L_x_1:
[----:B------:R-:W0:Y:S01]  /*0a20*/  S2R R28, SR_LANEID ;  /* 0x00000000001c7919 */ /* 0x000e220000000000 */
[----:B------:R-:W-:Y:S01]  /*0a30*/  BSSY.RECONVERGENT B0, `(.L_x_10) ;  /* 0x0000017000007945 */ /* 0x000fe20003800200 */
[----:B------:R-:W-:Y:S01]  /*0a40*/  PLOP3.LUT P5, PT, PT, PT, PT, 0x8, 0x80 ;  /* 0x000000000080781c */ /* 0x000fe20003fae170 */
[----:B------:R-:W1:Y:S01]  /*0a50*/  SHFL.DOWN PT, R4, R7, 0x1, 0x1f ;  /* 0x08201f0007047f89 */ /* 0x000e6200000e0000 */
[C---:B0-----:R-:W-:Y:S02]  /*0a60*/  ISETP.GT.AND P1, PT, R28.reuse, 0x1e, PT ;  /* 0x0000001e1c00780c */ /* 0x041fe40003f24270 */
[C---:B------:R-:W-:Y:S02]  /*0a70*/  ISETP.GT.AND P2, PT, R28.reuse, 0x1d, PT ;  /* 0x0000001d1c00780c */ /* 0x040fe40003f44270 */
[C---:B------:R-:W-:Y:S02]  /*0a80*/  ISETP.GT.AND P3, PT, R28.reuse, 0x1b, PT ;  /* 0x0000001b1c00780c */ /* 0x040fe40003f64270 */
[----:B------:R-:W-:-:S02]  /*0a90*/  ISETP.GT.AND P4, PT, R28, 0xf, PT ;  /* 0x0000000f1c00780c */ /* 0x000fc40003f84270 */
[----:B------:R-:W-:-:S05]  /*0aa0*/  P2R R5, PR, RZ, 0x8 ;  /* 0x00000008ff057803 */ /* 0x000fca0000000000 */
[----:B-1----:R-:W-:-:S05]  /*0ab0*/  @!P1 FMNMX R7, R4, R7, !PT ;  /* 0x0000000704079209 */ /* 0x002fca0007800000 */
[----:B------:R-:W0:Y:S02]  /*0ac0*/  SHFL.DOWN PT, R4, R7, 0x2, 0x1f ;  /* 0x08401f0007047f89 */ /* 0x000e2400000e0000 */
[----:B0-----:R-:W-:-:S05]  /*0ad0*/  @!P2 FMNMX R7, R7, R4, !PT ;  /* 0x000000040707a209 */ /* 0x001fca0007800000 */
[----:B------:R-:W0:Y:S02]  /*0ae0*/  SHFL.DOWN PT, R4, R7, 0x4, 0x1f ;  /* 0x08801f0007047f89 */ /* 0x000e2400000e0000 */
[----:B0-----:R-:W-:Y:S02]  /*0af0*/  @!P3 FMNMX R7, R7, R4, !PT ;  /* 0x000000040707b209 */ /* 0x001fe40007800000 */
[----:B------:R-:W-:-:S03]  /*0b00*/  ISETP.GT.AND P3, PT, R28, 0x17, PT ;  /* 0x000000171c00780c */ /* 0x000fc60003f64270 */
[----:B------:R-:W0:Y:S02]  /*0b10*/  SHFL.DOWN PT, R4, R7, 0x8, 0x1f ;  /* 0x09001f0007047f89 */ /* 0x000e2400000e0000 */
[----:B0-----:R-:W-:-:S04]  /*0b20*/  FMNMX R4, R7, R4, !PT ;  /* 0x0000000407047209 */ /* 0x001fc80007800000 */
[----:B------:R-:W-:-:S05]  /*0b30*/  FSEL R8, R7, R4, P3 ;  /* 0x0000000407087208 */ /* 0x000fca0001800000 */
[----:B------:R0:W1:Y:S01]  /*0b40*/  SHFL.DOWN PT, R5, R8, 0x10, 0x1f ;  /* 0x0a001f0008057f89 */ /* 0x00006200000e0000 */
[----:B------:R-:W-:Y:S05]  /*0b50*/  @P4 BRA `(.L_x_11) ;  /* 0x0000000000104947 */ /* 0x000fea0003800000 */
[----:B------:R-:W-:Y:S02]  /*0b60*/  ISETP.NE.AND P6, PT, R28, RZ, PT ;  /* 0x000000ff1c00720c */ /* 0x000fe40003fc5270 */
[----:B01----:R-:W-:-:S11]  /*0b70*/  FMNMX R8, R4, R5, !PT ;  /* 0x0000000504087209 */ /* 0x003fd60007800000 */
[----:B------:R2:W-:Y:S01]  /*0b80*/  @!P6 STS [R27+UR9+0x20], R8 ;  /* 0x000020081b00e988 */ /* 0x0005e20008000809 */
[----:B------:R-:W-:-:S13]  /*0b90*/  @!P6 PLOP3.LUT P5, PT, PT, PT, PT, 0x80, 0x8 ;  /* 0x000000000008e81c */ /* 0x000fda0003faf070 */
.L_x_11:
[----:B------:R-:W-:Y:S05]  /*0ba0*/  BSYNC.RECONVERGENT B0 ;  /* 0x0000000000007941 */ /* 0x000fea0003800200 */
.L_x_10:
[----:B------:R-:W-:Y:S01]  /*0bb0*/  BAR.SYNC.DEFER_BLOCKING 0x0 ;  /* 0x0000000000007b1d */ /* 0x000fe20000010000 */
[----:B------:R-:W-:-:S04]  /*0bc0*/  ISETP.NE.AND P6, PT, R0, RZ, PT ;  /* 0x000000ff0000720c */ /* 0x000fc80003fc5270 */
[----:B------:R-:W-:Y:S01]  /*0bd0*/  P2R R4, PR, RZ, 0x40 ;  /* 0x00000040ff047803 */ /* 0x000fe20000000000 */
[----:B------:R-:W-:Y:S08]  /*0be0*/  BSSY.RECONVERGENT B0, `(.L_x_12) ;  /* 0x000001e000007945 */ /* 0x000ff00003800200 */
[----:B------:R-:W-:Y:S05]  /*0bf0*/  @P6 BRA `(.L_x_13) ;  /* 0x0000000000706947 */ /* 0x000fea0003800000 */
[----:B------:R-:W3:Y:S01]  /*0c00*/  S2UR UR8, SR_CgaCtaId ;  /* 0x00000000000879c3 */ /* 0x000ee20000008800 */
[----:B------:R-:W-:Y:S02]  /*0c10*/  UMOV UR7, 0x400 ;  /* 0x0000040000077882 */ /* 0x000fe40000000000 */
[----:B---3--:R-:W-:-:S09]  /*0c20*/  ULEA UR7, UR8, UR7, 0x18 ;  /* 0x0000000708077291 */ /* 0x008fd2000f8ec0ff */
[----:B------:R-:W3:Y:S04]  /*0c30*/  LDS.128 R12, [UR7+0x20] ;  /* 0x00002007ff0c7984 */ /* 0x000ee80008000c00 */
[----:B------:R-:W4:Y:S04]  /*0c40*/  LDS.128 R20, [UR7+0x30] ;  /* 0x00003007ff147984 */ /* 0x000f280008000c00 */
[----:B-1----:R-:W1:Y:S04]  /*0c50*/  LDS.128 R4, [UR7+0x40] ;  /* 0x00004007ff047984 */ /* 0x002e680008000c00 */
[----:B------:R-:W5:Y:S01]  /*0c60*/  LDS.128 R16, [UR7+0x50] ;  /* 0x00005007ff107984 */ /* 0x000f620008000c00 */
[----:B---3--:R-:W-:-:S03]  /*0c70*/  FMNMX3 R13, R8, R13, R14, !PT ;  /* 0x0000000d080d7276 */ /* 0x008fc6000780000e */
[----:B0-2---:R-:W0:Y:S01]  /*0c80*/  LDS.128 R8, [UR7+0x60] ;  /* 0x00006007ff087984 */ /* 0x005e220008000c00 */
[----:B----4-:R-:W-:-:S04]  /*0c90*/  FMNMX3 R13, R13, R15, R20, !PT ;  /* 0x0000000f0d0d7276 */ /* 0x010fc80007800014 */
[----:B------:R-:W-:Y:S02]  /*0ca0*/  FMNMX3 R21, R13, R21, R22, !PT ;  /* 0x000000150d157276 */ /* 0x000fe40007800016 */
[----:B------:R-:W2:Y:S02]  /*0cb0*/  LDS.128 R12, [UR7+0x70] ;  /* 0x00007007ff0c7984 */ /* 0x000ea40008000c00 */
[----:B-1----:R-:W-:Y:S02]  /*0cc0*/  FMNMX3 R4, R21, R23, R4, !PT ;  /* 0x0000001715047276 */ /* 0x002fe40007800004 */
[----:B------:R-:W1:Y:S02]  /*0cd0*/  LDS.128 R20, [UR7+0x80] ;  /* 0x00008007ff147984 */ /* 0x000e640008000c00 */
[----:B------:R-:W-:-:S04]  /*0ce0*/  FMNMX3 R4, R4, R5, R6, !PT ;  /* 0x0000000504047276 */ /* 0x000fc80007800006 */
[----:B-----5:R-:W-:-:S04]  /*0cf0*/  FMNMX3 R4, R4, R7, R16, !PT ;  /* 0x0000000704047276 */ /* 0x020fc80007800010 */
[----:B------:R-:W-:Y:S02]  /*0d00*/  FMNMX3 R17, R4, R17, R18, !PT ;  /* 0x0000001104117276 */ /* 0x000fe40007800012 */
[----:B------:R-:W3:Y:S02]  /*0d10*/  LDS.128 R4, [UR7+0x90] ;  /* 0x00009007ff047984 */ /* 0x000ee40008000c00 */
[----:B0-----:R-:W-:-:S04]  /*0d20*/  FMNMX3 R8, R17, R19, R8, !PT ;  /* 0x0000001311087276 */ /* 0x001fc80007800008 */
[----:B------:R-:W-:-:S04]  /*0d30*/  FMNMX3 R8, R8, R9, R10, !PT ;  /* 0x0000000908087276 */ /* 0x000fc8000780000a */
[----:B--2---:R-:W-:-:S04]  /*0d40*/  FMNMX3 R8, R8, R11, R12, !PT ;  /* 0x0000000b08087276 */ /* 0x004fc8000780000c */
[----:B------:R-:W-:-:S04]  /*0d50*/  FMNMX3 R8, R8, R13, R14, !PT ;  /* 0x0000000d08087276 */ /* 0x000fc8000780000e */
[----:B-1----:R-:W-:-:S04]  /*0d60*/  FMNMX3 R8, R8, R15, R20, !PT ;  /* 0x0000000f08087276 */ /* 0x002fc80007800014 */
[----:B------:R-:W-:-:S04]  /*0d70*/  FMNMX3 R8, R8, R21, R22, !PT ;  /* 0x0000001508087276 */ /* 0x000fc80007800016 */
[----:B---3--:R-:W-:-:S04]  /*0d80*/  FMNMX3 R4, R8, R23, R4, !PT ;  /* 0x0000001708047276 */ /* 0x008fc80007800004 */
[----:B------:R-:W-:-:S04]  /*0d90*/  FMNMX3 R4, R4, R5, R6, !PT ;  /* 0x0000000504047276 */ /* 0x000fc80007800006 */
[----:B------:R-:W-:-:S05]  /*0da0*/  FMNMX R4, R4, R7, !PT ;  /* 0x0000000704047209 */ /* 0x000fca0007800000 */
[----:B------:R3:W-:Y:S02]  /*0db0*/  STS [UR7+0xa4], R4 ;  /* 0x0000a404ff007988 */ /* 0x0007e40008000807 */
.L_x_13:
[----:B------:R-:W-:Y:S05]  /*0dc0*/  BSYNC.RECONVERGENT B0 ;  /* 0x0000000000007941 */ /* 0x000fea0003800200 */
.L_x_12:
[----:B------:R-:W4:Y:S08]  /*0dd0*/  S2UR UR8, SR_CgaCtaId ;  /* 0x00000000000879c3 */ /* 0x000f300000008800 */
[----:B------:R-:W-:Y:S01]  /*0de0*/  BAR.SYNC.DEFER_BLOCKING 0x0 ;  /* 0x0000000000007b1d */ /* 0x000fe20000010000 */
[----:B------:R-:W-:-:S05]  /*0df0*/  HFMA2 R12, -RZ, RZ, 0, 0 ;  /* 0x00000000ff0c7431 */ /* 0x000fca00000001ff */
[----:B------:R-:W-:Y:S01]  /*0e00*/  UMOV UR7, 0x400 ;  /* 0x0000040000077882 */ /* 0x000fe20000000000 */
[----:B------:R-:W-:Y:S01]  /*0e10*/  BSSY.RECONVERGENT B0, `(.L_x_14) ;  /* 0x00000e4000007945 */ /* 0x000fe20003800200 */
[----:B----4-:R-:W-:-:S09]  /*0e20*/  ULEA UR7, UR8, UR7, 0x18 ;  /* 0x0000000708077291 */ /* 0x010fd2000f8ec0ff */
[----:B------:R-:W4:Y:S01]  /*0e30*/  LDS R20, [UR7+0xa4] ;  /* 0x0000a407ff147984 */ /* 0x000f220008000800 */
[----:B------:R-:W-:Y:S05]  /*0e40*/  @P0 BRA `(.L_x_15) ;  /* 0x0000000c00800947 */ /* 0x000fea0003800000 */
[----:B------:R-:W-:Y:S01]  /*0e50*/  ISETP.GE.U32.AND P6, PT, R26, 0x1c00, PT ;  /* 0x00001c001a00780c */ /* 0x000fe20003fc6070 */
[----:B------:R-:W-:Y:S01]  /*0e60*/  BSSY.RECONVERGENT B1, `(.L_x_16) ;  /* 0x0000067000017945 */ /* 0x000fe20003800200 */
[----:B------:R-:W-:Y:S01]  /*0e70*/  IMAD.MOV.U32 R12, RZ, RZ, RZ ;  /* 0x000000ffff0c7224 */ /* 0x000fe200078e00ff */
[----:B------:R-:W-:-:S10]  /*0e80*/  MOV R10, R0 ;  /* 0x00000000000a7202 */ /* 0x000fd40000000f00 */
[----:B------:R-:W-:Y:S05]  /*0e90*/  @!P6 BRA `(.L_x_17) ;  /* 0x00000004008ce947 */ /* 0x000fea0003800000 */
[----:B------:R-:W-:Y:S01]  /*0ea0*/  HFMA2 R12, -RZ, RZ, 0, 0 ;  /* 0x00000000ff0c7431 */ /* 0x000fe200000001ff */
[----:B------:R-:W-:Y:S02]  /*0eb0*/  MOV R11, RZ ;  /* 0x000000ff000b7202 */ /* 0x000fe40000000f00 */
[----:B------:R-:W-:-:S07]  /*0ec0*/  MOV R10, R0 ;  /* 0x00000000000a7202 */ /* 0x000fce0000000f00 */
.L_x_18:
[----:B------:R-:W5:Y:S01]  /*0ed0*/  LDC.64 R6, c[0x0][0x388] ;  /* 0x0000e200ff067b82 */ /* 0x000f620000000a00 */
[----:B0-2---:R-:W-:Y:S02]  /*0ee0*/  MOV R8, R10 ;  /* 0x0000000a00087202 */ /* 0x005fe40000000f00 */
[----:B------:R-:W-:-:S05]  /*0ef0*/  MOV R9, RZ ;  /* 0x000000ff00097202 */ /* 0x000fca0000000f00 */
[----:B-1-3--:R-:W0:Y:S01]  /*0f00*/  LDC.64 R4, c[0x0][0x380] ;  /* 0x0000e000ff047b82 */ /* 0x00ae220000000a00 */
[C---:B-----5:R-:W-:Y:S02]  /*0f10*/  IMAD R14, R6.reuse, UR4, RZ ;  /* 0x00000004060e7c24 */ /* 0x060fe4000f8e02ff */
[----:B------:R-:W-:-:S04]  /*0f20*/  IMAD.WIDE.U32 R8, R6, UR6, R8 ;  /* 0x0000000606087c25 */ /* 0x000fc8000f8e0008 */
[----:B------:R-:W-:Y:S01]  /*0f30*/  IMAD R7, R7, UR6, R14 ;  /* 0x0000000607077c24 */ /* 0x000fe2000f8e020e */
[----:B0-----:R-:W-:-:S04]  /*0f40*/  LEA R4, P6, R8, R4, 0x2 ;  /* 0x0000000408047211 */ /* 0x001fc800078c10ff */
[----:B------:R-:W-:-:S04]  /*0f50*/  IADD3 R6, PT, PT, R7, R9, RZ ;  /* 0x0000000907067210 */ /* 0x000fc80007ffe0ff */
[----:B------:R-:W-:-:S05]  /*0f60*/  LEA.HI.X R5, R8, R5, R6, 0x2, P6 ;  /* 0x0000000508057211 */ /* 0x000fca00030f1406 */
[----:B------:R-:W4:Y:S04]  /*0f70*/  LDG.E R23, desc[UR12][R4.64] ;  /* 0x0000000c04177981 */ /* 0x000f28000c1e1900 */
[----:B------:R-:W2:Y:S04]  /*0f80*/  LDG.E R29, desc[UR12][R4.64+0x1000] ;  /* 0x0010000c041d7981 */ /* 0x000ea8000c1e1900 */
[----:B------:R-:W3:Y:S04]  /*0f90*/  LDG.E R21, desc[UR12][R4.64+0x2000] ;  /* 0x0020000c04157981 */ /* 0x000ee8000c1e1900 */
[----:B------:R-:W5:Y:S04]  /*0fa0*/  LDG.E R19, desc[UR12][R4.64+0x3000] ;  /* 0x0030000c04137981 */ /* 0x000f68000c1e1900 */
[----:B------:R-:W3:Y:S04]  /*0fb0*/  LDG.E R17, desc[UR12][R4.64+0x4000] ;  /* 0x0040000c04117981 */ /* 0x000ee8000c1e1900 */
[----:B------:R-:W5:Y:S04]  /*0fc0*/  LDG.E R15, desc[UR12][R4.64+0x5000] ;  /* 0x0050000c040f7981 */ /* 0x000f68000c1e1900 */
[----:B------:R-:W5:Y:S04]  /*0fd0*/  LDG.E R9, desc[UR12][R4.64+0x6000] ;  /* 0x0060000c04097981 */ /* 0x000f68000c1e1900 */
[----:B------:R0:W5:Y:S01]  /*0fe0*/  LDG.E R13, desc[UR12][R4.64+0x7000] ;  /* 0x0070000c040d7981 */ /* 0x000162000c1e1900 */
[----:B------:R-:W-:-:S02]  /*0ff0*/  MOV R7, 0x3bbb989d ;  /* 0x3bbb989d00077802 */ /* 0x000fc40000000f00 */
[----:B------:R-:W-:Y:S02]  /*1000*/  MOV R6, 0x437c0000 ;  /* 0x437c000000067802 */ /* 0x000fe40000000f00 */
[----:B------:R-:W-:Y:S02]  /*1010*/  IADD3 R11, PT, PT, R11, 0x8, RZ ;  /* 0x000000080b0b7810 */ /* 0x000fe40007ffe0ff */
[----:B------:R-:W-:Y:S02]  /*1020*/  IADD3 R10, PT, PT, R10, 0x2000, RZ ;  /* 0x000020000a0a7810 */ /* 0x000fe40007ffe0ff */
[----:B------:R-:W-:Y:S01]  /*1030*/  ISETP.NE.AND P6, PT, R11, R2, PT ;  /* 0x000000020b00720c */ /* 0x000fe20003fc5270 */
[----:B----4-:R-:W-:-:S04]  /*1040*/  FADD R18, -R20, R23 ;  /* 0x0000001714127221 */ /* 0x010fc80000000100 */
[----:B------:R-:W-:Y:S01]  /*1050*/  FFMA.SAT R23, R18, R7, 0.5 ;  /* 0x3f00000012177423 */ /* 0x000fe20000002007 */
[----:B--2---:R-:W-:-:S03]  /*1060*/  FADD R8, -R20, R29 ;  /* 0x0000001d14087221 */ /* 0x004fc60000000100 */
[----:B------:R-:W-:Y:S01]  /*1070*/  FFMA.RM R16, R23, R6, 12582913 ;  /* 0x4b40000117107423 */ /* 0x000fe20000004006 */
[----:B------:R-:W-:-:S03]  /*1080*/  FFMA.SAT R29, R8, R7, 0.5 ;  /* 0x3f000000081d7423 */ /* 0x000fc60000002007 */
[----:B------:R-:W-:Y:S01]  /*1090*/  FADD R23, R16, -12583039 ;  /* 0xcb40007f10177421 */ /* 0x000fe20000000000 */
[----:B------:R-:W-:-:S03]  /*10a0*/  FFMA.RM R14, R29, R6, 12582913 ;  /* 0x4b4000011d0e7423 */ /* 0x000fc60000004006 */
[----:B------:R-:W-:Y:S01]  /*10b0*/  FFMA R23, R18, 1.4426950216293334961, -R23 ;  /* 0x3fb8aa3b12177823 */ /* 0x000fe20000000817 */
[----:B---3--:R-:W-:-:S03]  /*10c0*/  FADD R22, -R20, R17 ;  /* 0x0000001114167221 */ /* 0x008fc60000000100 */
[----:B0-----:R-:W-:Y:S01]  /*10d0*/  FFMA R5, R18, 1.925963033500011079e-08, R23 ;  /* 0x32a5706012057823 */ /* 0x001fe20000000017 */
[----:B------:R-:W-:-:S04]  /*10e0*/  FADD R23, R14, -12583039 ;  /* 0xcb40007f0e177421 */ /* 0x000fc80000000000 */
[C---:B------:R-:W-:Y:S01]  /*10f0*/  FFMA R23, R8.reuse, 1.4426950216293334961, -R23 ;  /* 0x3fb8aa3b08177823 */ /* 0x040fe20000000817 */
[----:B------:R-:W0:Y:S03]  /*1100*/  MUFU.EX2 R5, R5 ;  /* 0x0000000500057308 */ /* 0x000e260000000800 */
[----:B------:R-:W-:Y:S01]  /*1110*/  FFMA R18, R8, 1.925963033500011079e-08, R23 ;  /* 0x32a5706008127823 */ /* 0x000fe20000000017 */
[----:B------:R-:W-:Y:S01]  /*1120*/  FADD R8, -R20, R21 ;  /* 0x0000001514087221 */ /* 0x000fe20000000100 */
[----:B------:R-:W-:Y:S02]  /*1130*/  IMAD.SHL.U32 R21, R16, 0x800000, RZ ;  /* 0x0080000010157824 */ /* 0x000fe400078e00ff */
[----:B-----5:R-:W-:Y:S01]  /*1140*/  FADD R16, -R20, R19 ;  /* 0x0000001314107221 */ /* 0x020fe20000000100 */
[-C--:B------:R-:W-:Y:S01]  /*1150*/  FFMA.SAT R19, R8, R7.reuse, 0.5 ;  /* 0x3f00000008137423 */ /* 0x080fe20000002007 */
[----:B------:R-:W1:Y:S02]  /*1160*/  MUFU.EX2 R18, R18 ;  /* 0x0000001200127308 */ /* 0x000e640000000800 */
[----:B------:R-:W-:Y:S01]  /*1170*/  FFMA.SAT R23, R16, R7, 0.5 ;  /* 0x3f00000010177423 */ /* 0x000fe20000002007 */
[----:B------:R-:W-:-:S04]  /*1180*/  FFMA.RM R4, R19, R6, 12582913 ;  /* 0x4b40000113047423 */ /* 0x000fc80000004006 */
[----:B------:R-:W-:Y:S01]  /*1190*/  FADD R17, R4, -12583039 ;  /* 0xcb40007f04117421 */ /* 0x000fe20000000000 */
[----:B0-----:R-:W-:Y:S01]  /*11a0*/  FFMA R21, R21, R5, R12 ;  /* 0x0000000515157223 */ /* 0x001fe2000000000c */
[----:B------:R-:W-:Y:S01]  /*11b0*/  SHF.L.U32 R12, R14, 0x17, RZ ;  /* 0x000000170e0c7819 */ /* 0x000fe200000006ff */
[----:B------:R-:W-:Y:S01]  /*11c0*/  FFMA.RM R5, R23, R6, 12582913 ;  /* 0x4b40000117057423 */ /* 0x000fe20000004006 */
[----:B------:R-:W-:-:S03]  /*11d0*/  FFMA R17, R8, 1.4426950216293334961, -R17 ;  /* 0x3fb8aa3b08117823 */ /* 0x000fc60000000811 */
[C---:B------:R-:W-:Y:S01]  /*11e0*/  FADD R19, R5.reuse, -12583039 ;  /* 0xcb40007f05137421 */ /* 0x040fe20000000000 */
[----:B------:R-:W-:Y:S01]  /*11f0*/  SHF.L.U32 R5, R5, 0x17, RZ ;  /* 0x0000001705057819 */ /* 0x000fe200000006ff */
[----:B-1----:R-:W-:Y:S01]  /*1200*/  FFMA R12, R12, R18, R21 ;  /* 0x000000120c0c7223 */ /* 0x002fe20000000015 */
[-C--:B------:R-:W-:Y:S01]  /*1210*/  FFMA.SAT R21, R22, R7.reuse, 0.5 ;  /* 0x3f00000016157423 */ /* 0x080fe20000002007 */
[----:B------:R-:W-:Y:S01]  /*1220*/  FADD R18, -R20, R15 ;  /* 0x0000000f14127221 */ /* 0x000fe20000000100 */
[----:B------:R-:W-:Y:S01]  /*1230*/  FFMA R15, R8, 1.925963033500011079e-08, R17 ;  /* 0x32a57060080f7823 */ /* 0x000fe20000000011 */
[----:B------:R-:W-:Y:S01]  /*1240*/  FFMA R19, R16, 1.4426950216293334961, -R19 ;  /* 0x3fb8aa3b10137823 */ /* 0x000fe20000000813 */
[-C--:B------:R-:W-:Y:S01]  /*1250*/  FFMA.RM R14, R21, R6.reuse, 12582913 ;  /* 0x4b400001150e7423 */ /* 0x080fe20000004006 */
[-C--:B------:R-:W-:Y:S02]  /*1260*/  FFMA.SAT R21, R18, R7.reuse, 0.5 ;  /* 0x3f00000012157423 */ /* 0x080fe40000002007 */
[----:B------:R-:W-:Y:S01]  /*1270*/  FFMA R19, R16, 1.925963033500011079e-08, R19 ;  /* 0x32a5706010137823 */ /* 0x000fe20000000013 */
[----:B------:R-:W-:Y:S01]  /*1280*/  FADD R16, -R20, R9 ;  /* 0x0000000914107221 */ /* 0x000fe20000000100 */
[----:B------:R-:W-:Y:S01]  /*1290*/  FFMA.RM R8, R21, R6, 12582913 ;  /* 0x4b40000115087423 */ /* 0x000fe20000004006 */
[----:B------:R-:W-:Y:S01]  /*12a0*/  FADD R17, R14, -12583039 ;  /* 0xcb40007f0e117421 */ /* 0x000fe20000000000 */
[----:B------:R-:W0:Y:S01]  /*12b0*/  MUFU.EX2 R15, R15 ;  /* 0x0000000f000f7308 */ /* 0x000e220000000800 */
[----:B------:R-:W-:Y:S01]  /*12c0*/  FFMA.SAT R23, R16, R7, 0.5 ;  /* 0x3f00000010177423 */ /* 0x000fe20000002007 */
[----:B------:R-:W-:Y:S01]  /*12d0*/  FADD R21, R8, -12583039 ;  /* 0xcb40007f08157421 */ /* 0x000fe20000000000 */
[----:B------:R-:W-:-:S03]  /*12e0*/  FFMA R17, R22, 1.4426950216293334961, -R17 ;  /* 0x3fb8aa3b16117823 */ /* 0x000fc60000000811 */
[----:B------:R-:W-:Y:S01]  /*12f0*/  FFMA R21, R18, 1.4426950216293334961, -R21 ;  /* 0x3fb8aa3b12157823 */ /* 0x000fe20000000815 */
[----:B------:R-:W-:Y:S01]  /*1300*/  FFMA R17, R22, 1.925963033500011079e-08, R17 ;  /* 0x32a5706016117823 */ /* 0x000fe20000000011 */
[----:B------:R1:W2:Y:S02]  /*1310*/  MUFU.EX2 R9, R19 ;  /* 0x0000001300097308 */ /* 0x0002a40000000800 */
[----:B------:R-:W-:Y:S01]  /*1320*/  FFMA R21, R18, 1.925963033500011079e-08, R21 ;  /* 0x32a5706012157823 */ /* 0x000fe20000000015 */
[----:B------:R-:W-:Y:S01]  /*1330*/  FADD R18, -R20, R13 ;  /* 0x0000000d14127221 */ /* 0x000fe20000000100 */
[----:B------:R-:W-:-:S03]  /*1340*/  FFMA.RM R13, R23, R6, 12582913 ;  /* 0x4b400001170d7423 */ /* 0x000fc60000004006 */
[----:B------:R-:W-:Y:S01]  /*1350*/  FFMA.SAT R23, R18, R7, 0.5 ;  /* 0x3f00000012177423 */ /* 0x000fe20000002007 */
[----:B------:R-:W-:Y:S01]  /*1360*/  FADD R7, R13, -12583039 ;  /* 0xcb40007f0d077421 */ /* 0x000fe20000000000 */
[----:B------:R-:W3:Y:S02]  /*1370*/  MUFU.EX2 R17, R17 ;  /* 0x0000001100117308 */ /* 0x000ee40000000800 */
[----:B------:R-:W-:Y:S01]  /*1380*/  FFMA.RM R6, R23, R6, 12582913 ;  /* 0x4b40000117067423 */ /* 0x000fe20000004006 */
[----:B------:R-:W-:-:S03]  /*1390*/  FFMA R23, R16, 1.4426950216293334961, -R7 ;  /* 0x3fb8aa3b10177823 */ /* 0x000fc60000000807 */
[----:B-1----:R-:W-:Y:S01]  /*13a0*/  FADD R19, R6, -12583039 ;  /* 0xcb40007f06137421 */ /* 0x002fe20000000000 */
[----:B------:R-:W-:Y:S01]  /*13b0*/  FFMA R23, R16, 1.925963033500011079e-08, R23 ;  /* 0x32a5706010177823 */ /* 0x000fe20000000017 */
[----:B------:R-:W1:Y:S02]  /*13c0*/  MUFU.EX2 R7, R21 ;  /* 0x0000001500077308 */ /* 0x000e640000000800 */
[----:B------:R-:W-:Y:S01]  /*13d0*/  FFMA R29, R18, 1.4426950216293334961, -R19 ;  /* 0x3fb8aa3b121d7823 */ /* 0x000fe20000000813 */
[----:B------:R-:W-:-:S03]  /*13e0*/  SHF.L.U32 R19, R4, 0x17, RZ ;  /* 0x0000001704137819 */ /* 0x000fc600000006ff */
[----:B------:R-:W-:Y:S02]  /*13f0*/  FFMA R29, R18, 1.925963033500011079e-08, R29 ;  /* 0x32a57060121d7823 */ /* 0x000fe4000000001d */
[----:B------:R-:W4:Y:S01]  /*1400*/  MUFU.EX2 R4, R23 ;  /* 0x0000001700047308 */ /* 0x000f220000000800 */
[----:B0-----:R-:W-:Y:S01]  /*1410*/  FFMA R12, R19, R15, R12 ;  /* 0x0000000f130c7223 */ /* 0x001fe2000000000c */
[----:B------:R-:W-:-:S03]  /*1420*/  SHF.L.U32 R15, R14, 0x17, RZ ;  /* 0x000000170e0f7819 */ /* 0x000fc600000006ff */
[----:B--2---:R-:W-:Y:S01]  /*1430*/  FFMA R12, R5, R9, R12 ;  /* 0x00000009050c7223 */ /* 0x004fe2000000000c */
[----:B------:R-:W-:Y:S02]  /*1440*/  SHF.L.U32 R5, R8, 0x17, RZ ;  /* 0x0000001708057819 */ /* 0x000fe400000006ff */
[----:B------:R-:W0:Y:S01]  /*1450*/  MUFU.EX2 R29, R29 ;  /* 0x0000001d001d7308 */ /* 0x000e220000000800 */
[----:B---3--:R-:W-:Y:S01]  /*1460*/  FFMA R12, R15, R17, R12 ;  /* 0x000000110f0c7223 */ /* 0x008fe2000000000c */
[----:B------:R-:W-:-:S03]  /*1470*/  SHF.L.U32 R8, R13, 0x17, RZ ;  /* 0x000000170d087819 */ /* 0x000fc600000006ff */
[----:B-1----:R-:W-:Y:S01]  /*1480*/  FFMA R5, R5, R7, R12 ;  /* 0x0000000705057223 */ /* 0x002fe2000000000c */
[----:B------:R-:W-:-:S03]  /*1490*/  SHF.L.U32 R7, R6, 0x17, RZ ;  /* 0x0000001706077819 */ /* 0x000fc600000006ff */
[----:B----4-:R-:W-:-:S04]  /*14a0*/  FFMA R4, R8, R4, R5 ;  /* 0x0000000408047223 */ /* 0x010fc80000000005 */
[----:B0-----:R-:W-:Y:S01]  /*14b0*/  FFMA R12, R7, R29, R4 ;  /* 0x0000001d070c7223 */ /* 0x001fe20000000004 */
[----:B------:R-:W-:Y:S06]  /*14c0*/  @P6 BRA `(.L_x_18) ;  /* 0xfffffff800806947 */ /* 0x000fec000383ffff */
.L_x_17:
[----:B------:R-:W-:Y:S05]  /*14d0*/  BSYNC.RECONVERGENT B1 ;  /* 0x0000000000017941 */ /* 0x000fea0003800200 */
.L_x_16:
[----:B------:R-:W-:-:S13]  /*14e0*/  ISETP.NE.AND P6, PT, R25, RZ, PT ;  /* 0x000000ff1900720c */ /* 0x000fda0003fc5270 */
[----:B------:R-:W-:Y:S05]  /*14f0*/  @!P6 BRA `(.L_x_15) ;  /* 0x0000000400d4e947 */ /* 0x000fea0003800000 */
[----:B------:R-:W-:Y:S01]  /*1500*/  ISETP.GE.U32.AND P6, PT, R24, 0x3, PT ;  /* 0x000000031800780c */ /* 0x000fe20003fc6070 */
[----:B------:R-:W-:-:S12]  /*1510*/  BSSY.RECONVERGENT B1, `(.L_x_19) ;  /* 0x0000036000017945 */ /* 0x000fd80003800200 */
[----:B------:R-:W-:Y:S05]  /*1520*/  @!P6 BRA `(.L_x_20) ;  /* 0x0000000000d0e947 */ /* 0x000fea0003800000 */
[----:B0-2---:R-:W0:Y:S01]  /*1530*/  LDC.64 R8, c[0x0][0x388] ;  /* 0x0000e200ff087b82 */ /* 0x005e220000000a00 */
[----:B------:R-:W-:-:S07]  /*1540*/  IMAD.MOV.U32 R11, RZ, RZ, RZ ;  /* 0x000000ffff0b7224 */ /* 0x000fce00078e00ff */
[----:B------:R-:W2:Y:S01]  /*1550*/  LDC.64 R6, c[0x0][0x380] ;  /* 0x0000e000ff067b82 */ /* 0x000ea20000000a00 */
[C---:B0-----:R-:W-:Y:S02]  /*1560*/  IMAD R14, R8.reuse, UR4, RZ ;  /* 0x00000004080e7c24 */ /* 0x041fe4000f8e02ff */
[----:B-1-3--:R-:W-:-:S04]  /*1570*/  IMAD.WIDE.U32 R4, R8, UR6, R10 ;  /* 0x0000000608047c25 */ /* 0x00afc8000f8e000a */
[----:B------:R-:W-:Y:S01]  /*1580*/  IMAD R9, R9, UR6, R14 ;  /* 0x0000000609097c24 */ /* 0x000fe2000f8e020e */
[----:B--2---:R-:W-:-:S04]  /*1590*/  LEA R6, P6, R4, R6, 0x2 ;  /* 0x0000000604067211 */ /* 0x004fc800078c10ff */
[----:B------:R-:W-:-:S04]  /*15a0*/  IADD3 R5, PT, PT, R9, R5, RZ ;  /* 0x0000000509057210 */ /* 0x000fc80007ffe0ff */
[----:B------:R-:W-:-:S05]  /*15b0*/  LEA.HI.X R7, R4, R7, R5, 0x2, P6 ;  /* 0x0000000704077211 */ /* 0x000fca00030f1405 */
[----:B------:R-:W4:Y:S04]  /*15c0*/  LDG.E R5, desc[UR12][R6.64] ;  /* 0x0000000c06057981 */ /* 0x000f28000c1e1900 */
[----:B------:R-:W2:Y:S04]  /*15d0*/  LDG.E R13, desc[UR12][R6.64+0x1000] ;  /* 0x0010000c060d7981 */ /* 0x000ea8000c1e1900 */
[----:B------:R-:W3:Y:S04]  /*15e0*/  LDG.E R9, desc[UR12][R6.64+0x2000] ;  /* 0x0020000c06097981 */ /* 0x000ee8000c1e1900 */
[----:B------:R0:W5:Y:S01]  /*15f0*/  LDG.E R17, desc[UR12][R6.64+0x3000] ;  /* 0x0030000c06117981 */ /* 0x000162000c1e1900 */
[----:B------:R-:W-:Y:S01]  /*1600*/  HFMA2 R4, -RZ, RZ, 0.96630859375, -0.0022525787353515625 ;  /* 0x3bbb989dff047431 */ /* 0x000fe200000001ff */
[----:B------:R-:W-:-:S02]  /*1610*/  MOV R11, 0x437c0000 ;  /* 0x437c0000000b7802 */ /* 0x000fc40000000f00 */
[----:B------:R-:W-:Y:S01]  /*1620*/  IADD3 R10, PT, PT, R10, 0x1000, RZ ;  /* 0x000010000a0a7810 */ /* 0x000fe20007ffe0ff */
[----:B----4-:R-:W-:-:S04]  /*1630*/  FADD R15, -R20, R5 ;  /* 0x00000005140f7221 */ /* 0x010fc80000000100 */
[----:B------:R-:W-:Y:S01]  /*1640*/  FFMA.SAT R8, R15, R4, 0.5 ;  /* 0x3f0000000f087423 */ /* 0x000fe20000002004 */
[----:B--2---:R-:W-:-:S03]  /*1650*/  FADD R13, -R20, R13 ;  /* 0x0000000d140d7221 */ /* 0x004fc60000000100 */
[-C--:B------:R-:W-:Y:S01]  /*1660*/  FFMA.RM R8, R8, R11.reuse, 12582913 ;  /* 0x4b40000108087423 */ /* 0x080fe2000000400b */
[-C--:B------:R-:W-:Y:S01]  /*1670*/  FFMA.SAT R16, R13, R4.reuse, 0.5 ;  /* 0x3f0000000d107423 */ /* 0x080fe20000002004 */
[----:B---3--:R-:W-:Y:S02]  /*1680*/  FADD R9, -R20, R9 ;  /* 0x0000000914097221 */ /* 0x008fe40000000100 */
[----:B------:R-:W-:Y:S01]  /*1690*/  FADD R14, R8, -12583039 ;  /* 0xcb40007f080e7421 */ /* 0x000fe20000000000 */
[-C--:B------:R-:W-:Y:S01]  /*16a0*/  FFMA.RM R5, R16, R11.reuse, 12582913 ;  /* 0x4b40000110057423 */ /* 0x080fe2000000400b */
[-C--:B0-----:R-:W-:Y:S01]  /*16b0*/  FFMA.SAT R6, R9, R4.reuse, 0.5 ;  /* 0x3f00000009067423 */ /* 0x081fe20000002004 */
[----:B-----5:R-:W-:Y:S01]  /*16c0*/  FADD R7, -R20, R17 ;  /* 0x0000001114077221 */ /* 0x020fe20000000100 */
[----:B------:R-:W-:Y:S01]  /*16d0*/  FFMA R14, R15, 1.4426950216293334961, -R14 ;  /* 0x3fb8aa3b0f0e7823 */ /* 0x000fe2000000080e */
[----:B------:R-:W-:Y:S01]  /*16e0*/  FADD R16, R5, -12583039 ;  /* 0xcb40007f05107421 */ /* 0x000fe20000000000 */
[-C--:B------:R-:W-:Y:S01]  /*16f0*/  FFMA.RM R6, R6, R11.reuse, 12582913 ;  /* 0x4b40000106067423 */ /* 0x080fe2000000400b */
[----:B------:R-:W-:Y:S01]  /*1700*/  FFMA.SAT R18, R7, R4, 0.5 ;  /* 0x3f00000007127423 */ /* 0x000fe20000002004 */
[----:B------:R-:W-:Y:S01]  /*1710*/  FFMA R15, R15, 1.925963033500011079e-08, R14 ;  /* 0x32a570600f0f7823 */ /* 0x000fe2000000000e */
[----:B------:R-:W-:Y:S01]  /*1720*/  FFMA R16, R13, 1.4426950216293334961, -R16 ;  /* 0x3fb8aa3b0d107823 */ /* 0x000fe20000000810 */
[----:B------:R-:W-:Y:S01]  /*1730*/  FADD R14, R6, -12583039 ;  /* 0xcb40007f060e7421 */ /* 0x000fe20000000000 */
[----:B------:R-:W-:-:S02]  /*1740*/  FFMA.RM R11, R18, R11, 12582913 ;  /* 0x4b400001120b7423 */ /* 0x000fc4000000400b */
[----:B------:R-:W-:Y:S01]  /*1750*/  FFMA R4, R13, 1.925963033500011079e-08, R16 ;  /* 0x32a570600d047823 */ /* 0x000fe20000000010 */
[----:B------:R-:W-:Y:S01]  /*1760*/  FFMA R14, R9, 1.4426950216293334961, -R14 ;  /* 0x3fb8aa3b090e7823 */ /* 0x000fe2000000080e */
[C---:B------:R-:W-:Y:S01]  /*1770*/  FADD R16, R11.reuse, -12583039 ;  /* 0xcb40007f0b107421 */ /* 0x040fe20000000000 */
[----:B------:R-:W0:Y:S01]  /*1780*/  MUFU.EX2 R15, R15 ;  /* 0x0000000f000f7308 */ /* 0x000e220000000800 */
[----:B------:R-:W-:Y:S01]  /*1790*/  SHF.L.U32 R11, R11, 0x17, RZ ;  /* 0x000000170b0b7819 */ /* 0x000fe200000006ff */
[----:B------:R-:W-:Y:S01]  /*17a0*/  FFMA R14, R9, 1.925963033500011079e-08, R14 ;  /* 0x32a57060090e7823 */ /* 0x000fe2000000000e */
[----:B------:R-:W-:-:S04]  /*17b0*/  FFMA R16, R7, 1.4426950216293334961, -R16 ;  /* 0x3fb8aa3b07107823 */ /* 0x000fc80000000810 */
[----:B------:R-:W-:Y:S01]  /*17c0*/  FFMA R16, R7, 1.925963033500011079e-08, R16 ;  /* 0x32a5706007107823 */ /* 0x000fe20000000010 */
[----:B------:R-:W1:Y:S01]  /*17d0*/  MUFU.EX2 R4, R4 ;  /* 0x0000000400047308 */ /* 0x000e620000000800 */
[----:B------:R-:W-:Y:S02]  /*17e0*/  SHF.L.U32 R7, R8, 0x17, RZ ;  /* 0x0000001708077819 */ /* 0x000fe400000006ff */
[----:B------:R-:W-:Y:S02]  /*17f0*/  SHF.L.U32 R8, R5, 0x17, RZ ;  /* 0x0000001705087819 */ /* 0x000fe400000006ff */
[----:B------:R-:W-:-:S03]  /*1800*/  SHF.L.U32 R5, R6, 0x17, RZ ;  /* 0x0000001706057819 */ /* 0x000fc600000006ff */
[----:B------:R-:W2:Y:S01]  /*1810*/  MUFU.EX2 R14, R14 ;  /* 0x0000000e000e7308 */ /* 0x000ea20000000800 */
[----:B0-----:R-:W-:-:S07]  /*1820*/  FFMA R7, R7, R15, R12 ;  /* 0x0000000f07077223 */ /* 0x001fce000000000c */
[----:B------:R-:W0:Y:S01]  /*1830*/  MUFU.EX2 R16, R16 ;  /* 0x0000001000107308 */ /* 0x000e220000000800 */
[----:B-1----:R-:W-:-:S04]  /*1840*/  FFMA R4, R8, R4, R7 ;  /* 0x0000000408047223 */ /* 0x002fc80000000007 */
[----:B--2---:R-:W-:-:S04]  /*1850*/  FFMA R4, R5, R14, R4 ;  /* 0x0000000e05047223 */ /* 0x004fc80000000004 */
[----:B0-----:R-:W-:-:S07]  /*1860*/  FFMA R12, R11, R16, R4 ;  /* 0x000000100b0c7223 */ /* 0x001fce0000000004 */
.L_x_20:
[----:B------:R-:W-:Y:S05]  /*1870*/  BSYNC.RECONVERGENT B1 ;  /* 0x0000000000017941 */ /* 0x000fea0003800200 */
.L_x_19:
[----:B------:R-:W-:-:S13]  /*1880*/  ISETP.NE.AND P6, PT, R3, RZ, PT ;  /* 0x000000ff0300720c */ /* 0x000fda0003fc5270 */
[----:B------:R-:W-:Y:S05]  /*1890*/  @!P6 BRA `(.L_x_15) ;  /* 0x0000000000ece947 */ /* 0x000fea0003800000 */
[----:B------:R-:W-:Y:S01]  /*18a0*/  LOP3.LUT P6, RZ, R26, 0xc00, RZ, 0xc0, !PT ;  /* 0x00000c001aff7812 */ /* 0x000fe200078cc0ff */
[----:B------:R-:W-:-:S12]  /*18b0*/  BSSY.RECONVERGENT B1, `(.L_x_21) ;  /* 0x0000022000017945 */ /* 0x000fd80003800200 */
[----:B------:R-:W-:Y:S05]  /*18c0*/  @!P6 BRA `(.L_x_22) ;  /* 0x000000000080e947 */ /* 0x000fea0003800000 */
[----:B------:R-:W5:Y:S01]  /*18d0*/  LDC.64 R6, c[0x0][0x388] ;  /* 0x0000e200ff067b82 */ /* 0x000f620000000a00 */
[----:B------:R-:W-:-:S07]  /*18e0*/  HFMA2 R11, -RZ, RZ, 0, 0 ;  /* 0x00000000ff0b7431 */ /* 0x000fce00000001ff */
[----:B-1-3--:R-:W1:Y:S01]  /*18f0*/  LDC.64 R4, c[0x0][0x380] ;  /* 0x0000e000ff047b82 */ /* 0x00ae620000000a00 */
[C---:B-----5:R-:W-:Y:S02]  /*1900*/  IMAD R14, R6.reuse, UR4, RZ ;  /* 0x00000004060e7c24 */ /* 0x060fe4000f8e02ff */
[----:B0-2---:R-:W-:-:S04]  /*1910*/  IMAD.WIDE.U32 R8, R6, UR6, R10 ;  /* 0x0000000606087c25 */ /* 0x005fc8000f8e000a */
[----:B------:R-:W-:Y:S01]  /*1920*/  IMAD R7, R7, UR6, R14 ;  /* 0x0000000607077c24 */ /* 0x000fe2000f8e020e */
[----:B-1----:R-:W-:-:S04]  /*1930*/  LEA R4, P6, R8, R4, 0x2 ;  /* 0x0000000408047211 */ /* 0x002fc800078c10ff */
[----:B------:R-:W-:-:S04]  /*1940*/  IADD3 R7, PT, PT, R7, R9, RZ ;  /* 0x0000000907077210 */ /* 0x000fc80007ffe0ff */
[----:B------:R-:W-:-:S05]  /*1950*/  LEA.HI.X R5, R8, R5, R7, 0x2, P6 ;  /* 0x0000000508057211 */ /* 0x000fca00030f1407 */
[----:B------:R-:W4:Y:S04]  /*1960*/  LDG.E R7, desc[UR12][R4.64] ;  /* 0x0000000c04077981 */ /* 0x000f28000c1e1900 */
[----:B------:R-:W2:Y:S01]  /*1970*/  LDG.E R11, desc[UR12][R4.64+0x1000] ;  /* 0x0010000c040b7981 */ /* 0x000ea2000c1e1900 */
[----:B------:R-:W-:Y:S01]  /*1980*/  IMAD.MOV.U32 R6, RZ, RZ, 0x3bbb989d ;  /* 0x3bbb989dff067424 */ /* 0x000fe200078e00ff */
[----:B------:R-:W-:Y:S02]  /*1990*/  MOV R9, 0x437c0000 ;  /* 0x437c000000097802 */ /* 0x000fe40000000f00 */
[----:B------:R-:W-:Y:S01]  /*19a0*/  IADD3 R10, PT, PT, R10, 0x800, RZ ;  /* 0x000008000a0a7810 */ /* 0x000fe20007ffe0ff */
[----:B----4-:R-:W-:-:S04]  /*19b0*/  FADD R7, -R20, R7 ;  /* 0x0000000714077221 */ /* 0x010fc80000000100 */
[----:B------:R-:W-:Y:S01]  /*19c0*/  FFMA.SAT R8, R7, R6, 0.5 ;  /* 0x3f00000007087423 */ /* 0x000fe20000002006 */
[----:B--2---:R-:W-:-:S03]  /*19d0*/  FADD R11, -R20, R11 ;  /* 0x0000000b140b7221 */ /* 0x004fc60000000100 */
[----:B------:R-:W-:Y:S01]  /*19e0*/  FFMA.RM R8, R8, R9, 12582913 ;  /* 0x4b40000108087423 */ /* 0x000fe20000004009 */
[----:B------:R-:W-:-:S03]  /*19f0*/  FFMA.SAT R14, R11, R6, 0.5 ;  /* 0x3f0000000b0e7423 */ /* 0x000fc60000002006 */
[----:B------:R-:W-:Y:S01]  /*1a00*/  FADD R6, R8, -12583039 ;  /* 0xcb40007f08067421 */ /* 0x000fe20000000000 */
[----:B------:R-:W-:Y:S01]  /*1a10*/  FFMA.RM R14, R14, R9, 12582913 ;  /* 0x4b4000010e0e7423 */ /* 0x000fe20000004009 */
[----:B------:R-:W-:Y:S02]  /*1a20*/  SHF.L.U32 R5, R8, 0x17, RZ ;  /* 0x0000001708057819 */ /* 0x000fe400000006ff */
[C---:B------:R-:W-:Y:S01]  /*1a30*/  FFMA R6, R7.reuse, 1.4426950216293334961, -R6 ;  /* 0x3fb8aa3b07067823 */ /* 0x040fe20000000806 */
[C---:B------:R-:W-:Y:S01]  /*1a40*/  FADD R4, R14.reuse, -12583039 ;  /* 0xcb40007f0e047421 */ /* 0x040fe20000000000 */
[----:B------:R-:W-:Y:S02]  /*1a50*/  SHF.L.U32 R14, R14, 0x17, RZ ;  /* 0x000000170e0e7819 */ /* 0x000fe400000006ff */
[----:B------:R-:W-:Y:S01]  /*1a60*/  FFMA R6, R7, 1.925963033500011079e-08, R6 ;  /* 0x32a5706007067823 */ /* 0x000fe20000000006 */
[----:B------:R-:W-:-:S04]  /*1a70*/  FFMA R4, R11, 1.4426950216293334961, -R4 ;  /* 0x3fb8aa3b0b047823 */ /* 0x000fc80000000804 */
[----:B------:R-:W-:Y:S01]  /*1a80*/  FFMA R4, R11, 1.925963033500011079e-08, R4 ;  /* 0x32a570600b047823 */ /* 0x000fe20000000004 */
[----:B------:R-:W0:Y:S08]  /*1a90*/  MUFU.EX2 R6, R6 ;  /* 0x0000000600067308 */ /* 0x000e300000000800 */
[----:B------:R-:W1:Y:S01]  /*1aa0*/  MUFU.EX2 R4, R4 ;  /* 0x0000000400047308 */ /* 0x000e620000000800 */
[----:B0-----:R-:W-:-:S04]  /*1ab0*/  FFMA R5, R5, R6, R12 ;  /* 0x0000000605057223 */ /* 0x001fc8000000000c */
[----:B-1----:R-:W-:-:S07]  /*1ac0*/  FFMA R12, R14, R4, R5 ;  /* 0x000000040e0c7223 */ /* 0x002fce0000000005 */
.L_x_22:
[----:B------:R-:W-:Y:S05]  /*1ad0*/  BSYNC.RECONVERGENT B1 ;  /* 0x0000000000017941 */ /* 0x000fea0003800200 */
.L_x_21:
[----:B------:R-:W-:-:S13]  /*1ae0*/  LOP3.LUT P6, RZ, R26, 0x400, RZ, 0xc0, !PT ;  /* 0x000004001aff7812 */ /* 0x000fda00078cc0ff */
[----:B------:R-:W-:Y:S05]  /*1af0*/  @P6 BRA `(.L_x_15) ;  /* 0x0000000000546947 */ /* 0x000fea0003800000 */
        /* <DEDUP_REMOVED lines=8> */
[----:B------:R-:W-:-:S06]  /*1b80*/  LEA.HI.X R5, R8, R5, R6, 0x2, P6 ;  /* 0x0000000508057211 */ /* 0x000fcc00030f1406 */
[----:B------:R-:W4:Y:S01]  /*1b90*/  LDG.E R5, desc[UR12][R4.64] ;  /* 0x0000000c04057981 */ /* 0x000f22000c1e1900 */
[----:B------:R-:W-:Y:S01]  /*1ba0*/  HFMA2 R8, -RZ, RZ, 3.7421875, 0 ;  /* 0x437c0000ff087431 */ /* 0x000fe200000001ff */
[----:B------:R-:W-:Y:S01]  /*1bb0*/  MOV R7, 0x3bbb989d ;  /* 0x3bbb989d00077802 */ /* 0x000fe20000000f00 */
[----:B----4-:R-:W-:-:S04]  /*1bc0*/  FADD R6, -R20, R5 ;  /* 0x0000000514067221 */ /* 0x010fc80000000100 */
[----:B------:R-:W-:-:S04]  /*1bd0*/  FFMA.SAT R7, R6, R7, 0.5 ;  /* 0x3f00000006077423 */ /* 0x000fc80000002007 */
[----:B------:R-:W-:-:S04]  /*1be0*/  FFMA.RM R7, R7, R8, 12582913 ;  /* 0x4b40000107077423 */ /* 0x000fc80000004008 */
[C---:B------:R-:W-:Y:S01]  /*1bf0*/  FADD R9, R7.reuse, -12583039 ;  /* 0xcb40007f07097421 */ /* 0x040fe20000000000 */
[----:B------:R-:W-:-:S03]  /*1c00*/  SHF.L.U32 R7, R7, 0x17, RZ ;  /* 0x0000001707077819 */ /* 0x000fc600000006ff */
[----:B------:R-:W-:-:S04]  /*1c10*/  FFMA R9, R6, 1.4426950216293334961, -R9 ;  /* 0x3fb8aa3b06097823 */ /* 0x000fc80000000809 */
[----:B------:R-:W-:-:S06]  /*1c20*/  FFMA R9, R6, 1.925963033500011079e-08, R9 ;  /* 0x32a5706006097823 */ /* 0x000fcc0000000009 */
[----:B------:R-:W0:Y:S02]  /*1c30*/  MUFU.EX2 R9, R9 ;  /* 0x0000000900097308 */ /* 0x000e240000000800 */
[----:B0-----:R-:W-:-:S07]  /*1c40*/  FFMA R12, R7, R9, R12 ;  /* 0x00000009070c7223 */ /* 0x001fce000000000c */
.L_x_15:
[----:B------:R-:W-:Y:S05]  /*1c50*/  BSYNC.RECONVERGENT B0 ;  /* 0x0000000000007941 */ /* 0x000fea0003800200 */
.L_x_14:
[----:B------:R-:W-:Y:S01]  /*1c60*/  MOV R13, R12 ;  /* 0x0000000c000d7202 */ /* 0x000fe20000000f00 */
[----:B------:R-:W5:Y:S01]  /*1c70*/  S2UR UR8, SR_CgaCtaId ;  /* 0x00000000000879c3 */ /* 0x000f620000008800 */
[----:B------:R-:W-:Y:S01]  /*1c80*/  ISETP.GT.AND P6, PT, R28, 0x1b, PT ;  /* 0x0000001b1c00780c */ /* 0x000fe20003fc4270 */
[----:B------:R-:W-:Y:S01]  /*1c90*/  UMOV UR7, 0x400 ;  /* 0x0000040000077882 */ /* 0x000fe20000000000 */
[----:B------:R-:W-:Y:S01]  /*1ca0*/  BSSY.RECONVERGENT B0, `(.L_x_23) ;  /* 0x0000039000007945 */ /* 0x000fe20003800200 */
[----:B---3--:R-:W3:Y:S01]  /*1cb0*/  SHFL.DOWN PT, R4, R13, 0x1, 0x1f ;  /* 0x08201f000d047f89 */ /* 0x008ee200000e0000 */
[----:B-----5:R-:W-:Y:S01]  /*1cc0*/  ULEA UR7, UR8, UR7, 0x18 ;  /* 0x0000000708077291 */ /* 0x020fe2000f8ec0ff */
[----:B---3--:R-:W-:-:S05]  /*1cd0*/  @!P1 FADD R13, R4, R13 ;  /* 0x0000000d040d9221 */ /* 0x008fca0000000000 */
[----:B------:R-:W3:Y:S02]  /*1ce0*/  SHFL.DOWN PT, R4, R13, 0x2, 0x1f ;  /* 0x08401f000d047f89 */ /* 0x000ee400000e0000 */
[----:B---3--:R-:W-:-:S05]  /*1cf0*/  @!P2 FADD R13, R13, R4 ;  /* 0x000000040d0da221 */ /* 0x008fca0000000000 */
[----:B------:R-:W3:Y:S02]  /*1d00*/  SHFL.DOWN PT, R4, R13, 0x4, 0x1f ;  /* 0x08801f000d047f89 */ /* 0x000ee400000e0000 */
[----:B---3--:R-:W-:Y:S01]  /*1d10*/  @!P6 FADD R13, R13, R4 ;  /* 0x000000040d0de221 */ /* 0x008fe20000000000 */
[----:B------:R-:W-:-:S04]  /*1d20*/  ISETP.NE.AND P6, PT, R0, RZ, PT ;  /* 0x000000ff0000720c */ /* 0x000fc80003fc5270 */
[----:B------:R-:W3:Y:S02]  /*1d30*/  SHFL.DOWN PT, R4, R13, 0x8, 0x1f ;  /* 0x09001f000d047f89 */ /* 0x000ee400000e0000 */
[----:B---3--:R-:W-:-:S05]  /*1d40*/  @!P3 FADD R13, R13, R4 ;  /* 0x000000040d0db221 */ /* 0x008fca0000000000 */
[----:B------:R-:W3:Y:S02]  /*1d50*/  SHFL.DOWN PT, R4, R13, 0x10, 0x1f ;  /* 0x0a001f000d047f89 */ /* 0x000ee400000e0000 */
[----:B---3--:R-:W-:-:S05]  /*1d60*/  @!P4 FADD R13, R13, R4 ;  /* 0x000000040d0dc221 */ /* 0x008fca0000000000 */
[----:B------:R3:W-:Y:S01]  /*1d70*/  @P5 STS [R27+UR5+0x20], R13 ;  /* 0x0000200d1b005988 */ /* 0x0007e20008000805 */
[----:B------:R-:W-:Y:S06]  /*1d80*/  BAR.SYNC.DEFER_BLOCKING 0x0 ;  /* 0x0000000000007b1d */ /* 0x000fec0000010000 */
[----:B------:R-:W-:Y:S05]  /*1d90*/  @P6 BRA `(.L_x_24) ;  /* 0x0000000000a46947 */ /* 0x000fea0003800000 */
[----:B------:R-:W3:Y:S04]  /*1da0*/  LDS R12, [UR7+0xcc] ;  /* 0x0000cc07ff0c7984 */ /* 0x000ee80008000800 */
[----:B0-2---:R-:W0:Y:S04]  /*1db0*/  LDS.128 R8, [UR7+0xd0] ;  /* 0x0000d007ff087984 */ /* 0x005e280008000c00 */
[----:B------:R-:W2:Y:S04]  /*1dc0*/  LDS.128 R16, [UR7+0xe0] ;  /* 0x0000e007ff107984 */ /* 0x000ea80008000c00 */
[----:B-1----:R-:W1:Y:S01]  /*1dd0*/  LDS.128 R4, [UR7+0xf0] ;  /* 0x0000f007ff047984 */ /* 0x002e620008000c00 */
[----:B---3--:R-:W-:-:S04]  /*1de0*/  FADD R13, R13, R12 ;  /* 0x0000000c0d0d7221 */ /* 0x008fc80000000000 */
[----:B0-----:R-:W-:Y:S02]  /*1df0*/  FADD R8, R13, R8 ;  /* 0x000000080d087221 */ /* 0x001fe40000000000 */
[----:B------:R-:W0:Y:S02]  /*1e00*/  LDS.128 R12, [UR7+0x100] ;  /* 0x00010007ff0c7984 */ /* 0x000e240008000c00 */
[----:B------:R-:W-:-:S04]  /*1e10*/  FADD R9, R8, R9 ;  /* 0x0000000908097221 */ /* 0x000fc80000000000 */
[----:B------:R-:W-:-:S04]  /*1e20*/  FADD R10, R9, R10 ;  /* 0x0000000a090a7221 */ /* 0x000fc80000000000 */
[----:B------:R-:W-:-:S04]  /*1e30*/  FADD R11, R10, R11 ;  /* 0x0000000b0a0b7221 */ /* 0x000fc80000000000 */
[----:B--2---:R-:W-:Y:S02]  /*1e40*/  FADD R16, R11, R16 ;  /* 0x000000100b107221 */ /* 0x004fe40000000000 */
[----:B------:R-:W2:Y:S02]  /*1e50*/  LDS.128 R8, [UR7+0x110] ;  /* 0x00011007ff087984 */ /* 0x000ea40008000c00 */
[----:B------:R-:W-:-:S04]  /*1e60*/  FADD R17, R16, R17 ;  /* 0x0000001110117221 */ /* 0x000fc80000000000 */
[----:B------:R-:W-:-:S04]  /*1e70*/  FADD R18, R17, R18 ;  /* 0x0000001211127221 */ /* 0x000fc80000000000 */
[----:B------:R-:W-:-:S04]  /*1e80*/  FADD R19, R18, R19 ;  /* 0x0000001312137221 */ /* 0x000fc80000000000 */
[----:B-1----:R-:W-:Y:S02]  /*1e90*/  FADD R4, R19, R4 ;  /* 0x0000000413047221 */ /* 0x002fe40000000000 */
[----:B------:R-:W1:Y:S02]  /*1ea0*/  LDS.128 R16, [UR7+0x120] ;  /* 0x00012007ff107984 */ /* 0x000e640008000c00 */
[----:B------:R-:W-:-:S04]  /*1eb0*/  FADD R5, R4, R5 ;  /* 0x0000000504057221 */ /* 0x000fc80000000000 */
[----:B------:R-:W-:-:S04]  /*1ec0*/  FADD R6, R5, R6 ;  /* 0x0000000605067221 */ /* 0x000fc80000000000 */
[----:B------:R-:W-:-:S04]  /*1ed0*/  FADD R7, R6, R7 ;  /* 0x0000000706077221 */ /* 0x000fc80000000000 */
[----:B0-----:R-:W-:Y:S02]  /*1ee0*/  FADD R12, R7, R12 ;  /* 0x0000000c070c7221 */ /* 0x001fe40000000000 */
[----:B------:R-:W0:Y:S02]  /*1ef0*/  LDS.128 R4, [UR7+0x130] ;  /* 0x00013007ff047984 */ /* 0x000e240008000c00 */
[----:B------:R-:W-:-:S04]  /*1f00*/  FADD R13, R12, R13 ;  /* 0x0000000d0c0d7221 */ /* 0x000fc80000000000 */
[----:B------:R-:W-:-:S04]  /*1f10*/  FADD R14, R13, R14 ;  /* 0x0000000e0d0e7221 */ /* 0x000fc80000000000 */
[----:B------:R-:W-:-:S04]  /*1f20*/  FADD R15, R14, R15 ;  /* 0x0000000f0e0f7221 */ /* 0x000fc80000000000 */
[----:B--2---:R-:W-:-:S04]  /*1f30*/  FADD R8, R15, R8 ;  /* 0x000000080f087221 */ /* 0x004fc80000000000 */
[----:B------:R-:W-:-:S04]  /*1f40*/  FADD R9, R8, R9 ;  /* 0x0000000908097221 */ /* 0x000fc80000000000 */
[----:B------:R-:W-:Y:S02]  /*1f50*/  FADD R10, R9, R10 ;  /* 0x0000000a090a7221 */ /* 0x000fe40000000000 */
[----:B------:R-:W2:Y:S02]  /*1f60*/  LDS.64 R8, [UR7+0x140] ;  /* 0x00014007ff087984 */ /* 0x000ea40008000a00 */
[----:B------:R-:W-:-:S04]  /*1f70*/  FADD R11, R10, R11 ;  /* 0x0000000b0a0b7221 */ /* 0x000fc80000000000 */
[----:B-1----:R-:W-:-:S04]  /*1f80*/  FADD R16, R11, R16 ;  /* 0x000000100b107221 */ /* 0x002fc80000000000 */
[----:B------:R-:W-:-:S04]  /*1f90*/  FADD R17, R16, R17 ;  /* 0x0000001110117221 */ /* 0x000fc80000000000 */
[----:B------:R-:W-:-:S04]  /*1fa0*/  FADD R18, R17, R18 ;  /* 0x0000001211127221 */ /* 0x000fc80000000000 */
[----:B------:R-:W-:-:S04]  /*1fb0*/  FADD R19, R18, R19 ;  /* 0x0000001312137221 */ /* 0x000fc80000000000 */
[----:B0-----:R-:W-:-:S04]  /*1fc0*/  FADD R4, R19, R4 ;  /* 0x0000000413047221 */ /* 0x001fc80000000000 */
[----:B------:R-:W-:-:S04]  /*1fd0*/  FADD R5, R4, R5 ;  /* 0x0000000504057221 */ /* 0x000fc80000000000 */
[----:B------:R-:W-:-:S04]  /*1fe0*/  FADD R6, R5, R6 ;  /* 0x0000000605067221 */ /* 0x000fc80000000000 */
[----:B------:R-:W-:-:S04]  /*1ff0*/  FADD R7, R6, R7 ;  /* 0x0000000706077221 */ /* 0x000fc80000000000 */
[----:B--2---:R-:W-:-:S04]  /*2000*/  FADD R8, R7, R8 ;  /* 0x0000000807087221 */ /* 0x004fc80000000000 */
[----:B------:R-:W-:-:S05]  /*2010*/  FADD R8, R8, R9 ;  /* 0x0000000908087221 */ /* 0x000fca0000000000 */
[----:B------:R0:W-:Y:S02]  /*2020*/  STS [UR7+0x14c], R8 ;  /* 0x00014c08ff007988 */ /* 0x0001e40008000807 */
.L_x_24:
[----:B------:R-:W-:Y:S05]  /*2030*/  BSYNC.RECONVERGENT B0 ;  /* 0x0000000000007941 */ /* 0x000fea0003800200 */
.L_x_23:
[----:B------:R-:W-:Y:S06]  /*2040*/  BAR.SYNC.DEFER_BLOCKING 0x0 ;  /* 0x0000000000007b1d */ /* 0x000fec0000010000 */
[----:B------:R-:W0:Y:S01]  /*2050*/  LDCU UR8, c[0x0][0x3a8] ;  /* 0x00007500ff0877ac */ /* 0x000e220008000800 */
[----:B------:R-:W-:Y:S04]  /*2060*/  BSSY.RECONVERGENT B0, `(.L_x_25) ;  /* 0x00000ed000007945 */ /* 0x000fe80003800200 */
[----:B------:R-:W-:Y:S05]  /*2070*/  @P0 BRA `(.L_x_26) ;  /* 0x0000000c00ac0947 */ /* 0x000fea0003800000 */
[----:B------:R-:W0:Y:S01]  /*2080*/  LDS R15, [UR7+0x14c] ;  /* 0x00014c07ff0f7984 */ /* 0x000e220008000800 */
[----:B------:R-:W-:Y:S01]  /*2090*/  ISETP.NE.AND P0, PT, R3, RZ, PT ;  /* 0x000000ff0300720c */ /* 0x000fe20003f05270 */
[----:B------:R-:W-:Y:S01]  /*20a0*/  BSSY.RECONVERGENT B1, `(.L_x_27) ;  /* 0x000006a000017945 */ /* 0x000fe20003800200 */
[----:B------:R-:W-:-:S11]  /*20b0*/  IMAD.MOV.U32 R14, RZ, RZ, R0 ;  /* 0x000000ffff0e7224 */ /* 0x000fd600078e0000 */
[----:B------:R-:W-:Y:S05]  /*20c0*/  @!P0 BRA `(.L_x_28) ;  /* 0x00000004009c8947 */ /* 0x000fea0003800000 */
[----:B------:R-:W5:Y:S01]  /*20d0*/  LDC.64 R6, c[0x0][0x388] ;  /* 0x0000e200ff067b82 */ /* 0x000f620000000a00 */
[----:B-1----:R-:W-:Y:S01]  /*20e0*/  HFMA2 R5, -RZ, RZ, 0, 0 ;  /* 0x00000000ff057431 */ /* 0x002fe200000001ff */
[----:B------:R-:W-:-:S06]  /*20f0*/  MOV R4, R0 ;  /* 0x0000000000047202 */ /* 0x000fcc0000000f00 */
[----:B0-2---:R-:W0:Y:S01]  /*2100*/  LDC.64 R8, c[0x0][0x380] ;  /* 0x0000e000ff087b82 */ /* 0x005e220000000a00 */
[C---:B-----5:R-:W-:Y:S02]  /*2110*/  IMAD R10, R6.reuse, UR4, RZ ;  /* 0x00000004060a7c24 */ /* 0x060fe4000f8e02ff */
[----:B------:R-:W-:-:S04]  /*2120*/  IMAD.WIDE.U32 R4, R6, UR6, R4 ;  /* 0x0000000606047c25 */ /* 0x000fc8000f8e0004 */
[----:B------:R-:W-:Y:S01]  /*2130*/  IMAD R7, R7, UR6, R10 ;  /* 0x0000000607077c24 */ /* 0x000fe2000f8e020a */
[----:B0-----:R-:W-:-:S04]  /*2140*/  LEA R8, P0, R4, R8, 0x2 ;  /* 0x0000000804087211 */ /* 0x001fc800078010ff */
[----:B------:R-:W-:-:S04]  /*2150*/  IADD3 R7, PT, PT, R5, R7, RZ ;  /* 0x0000000705077210 */ /* 0x000fc80007ffe0ff */
[----:B------:R-:W-:-:S05]  /*2160*/  LEA.HI.X R9, R4, R9, R7, 0x2, P0 ;  /* 0x0000000904097211 */ /* 0x000fca00000f1407 */
[----:B------:R-:W4:Y:S01]  /*2170*/  LDG.E R5, desc[UR12][R8.64] ;  /* 0x0000000c08057981 */ /* 0x000f22000c1e1900 */
[----:B------:R-:W-:Y:S01]  /*2180*/  HFMA2 R7, -RZ, RZ, 3.7421875, 0 ;  /* 0x437c0000ff077431 */ /* 0x000fe200000001ff */
[----:B------:R-:W-:Y:S01]  /*2190*/  MOV R4, 0x3bbb989d ;  /* 0x3bbb989d00047802 */ /* 0x000fe20000000f00 */
[----:B------:R-:W0:Y:S01]  /*21a0*/  MUFU.RCP R10, R15 ;  /* 0x0000000f000a7308 */ /* 0x000e220000001000 */
[----:B------:R-:W-:Y:S01]  /*21b0*/  BSSY.RECONVERGENT B2, `(.L_x_29) ;  /* 0x0000014000027945 */ /* 0x000fe20003800200 */
[----:B----4-:R-:W-:-:S04]  /*21c0*/  FADD R5, -R20, R5 ;  /* 0x0000000514057221 */ /* 0x010fc80000000100 */
[----:B------:R-:W-:-:S04]  /*21d0*/  FFMA.SAT R4, R5, R4, 0.5 ;  /* 0x3f00000005047423 */ /* 0x000fc80000002004 */
[----:B------:R-:W-:-:S04]  /*21e0*/  FFMA.RM R4, R4, R7, 12582913 ;  /* 0x4b40000104047423 */ /* 0x000fc80000004007 */
[C---:B------:R-:W-:Y:S01]  /*21f0*/  FADD R6, R4.reuse, -12583039 ;  /* 0xcb40007f04067421 */ /* 0x040fe20000000000 */
[----:B------:R-:W-:-:S03]  /*2200*/  SHF.L.U32 R23, R4, 0x17, RZ ;  /* 0x0000001704177819 */ /* 0x000fc600000006ff */
[----:B------:R-:W-:-:S04]  /*2210*/  FFMA R6, R5, 1.4426950216293334961, -R6 ;  /* 0x3fb8aa3b05067823 */ /* 0x000fc80000000806 */
[----:B------:R-:W-:Y:S01]  /*2220*/  FFMA R6, R5, 1.925963033500011079e-08, R6 ;  /* 0x32a5706005067823 */ /* 0x000fe20000000006 */
[----:B0-----:R-:W-:-:S04]  /*2230*/  FFMA R5, -R15, R10, 1 ;  /* 0x3f8000000f057423 */ /* 0x001fc8000000010a */
[----:B------:R-:W-:Y:S01]  /*2240*/  FFMA R10, R10, R5, R10 ;  /* 0x000000050a0a7223 */ /* 0x000fe2000000000a */
[----:B------:R-:W0:Y:S02]  /*2250*/  MUFU.EX2 R6, R6 ;  /* 0x0000000600067308 */ /* 0x000e240000000800 */
[----:B0-----:R-:W-:-:S06]  /*2260*/  FMUL R23, R23, R6 ;  /* 0x0000000617177220 */ /* 0x001fcc0000400000 */
[----:B------:R-:W0:Y:S01]  /*2270*/  FCHK P0, R23, R15 ;  /* 0x0000000f17007302 */ /* 0x000e220000000000 */
[----:B------:R-:W-:-:S04]  /*2280*/  FFMA R5, R23, R10, RZ ;  /* 0x0000000a17057223 */ /* 0x000fc800000000ff */
[----:B------:R-:W-:-:S04]  /*2290*/  FFMA R4, -R15, R5, R23 ;  /* 0x000000050f047223 */ /* 0x000fc80000000117 */
[----:B---3--:R-:W-:Y:S01]  /*22a0*/  FFMA R13, R10, R4, R5 ;  /* 0x000000040a0d7223 */ /* 0x008fe20000000005 */
[----:B0-----:R-:W-:Y:S06]  /*22b0*/  @!P0 BRA `(.L_x_30) ;  /* 0x00000000000c8947 */ /* 0x001fec0003800000 */
[----:B------:R-:W-:-:S07]  /*22c0*/  MOV R16, 0x22e0 ;  /* 0x000022e000107802 */ /* 0x000fce0000000f00 */
[----:B------:R-:W-:Y:S05]  /*22d0*/  CALL.REL.NOINC `($__internal_0_$__cuda_sm3x_div_rn_noftz_f32_slowpath) ;  /* 0x0000000c00347944 */ /* 0x000fea0003c00000 */
[----:B------:R-:W-:-:S07]  /*22e0*/  MOV R13, R5 ;  /* 0x00000005000d7202 */ /* 0x000fce0000000f00 */
.L_x_30:
[----:B------:R-:W-:Y:S05]  /*22f0*/  BSYNC.RECONVERGENT B2 ;  /* 0x0000000000027941 */ /* 0x000fea0003800200 */
.L_x_29:
[----:B------:R-:W0:Y:S01]  /*2300*/  LDC.64 R4, c[0x0][0x398] ;  /* 0x0000e600ff047b82 */ /* 0x000e220000000a00 */
[----:B------:R-:W-:Y:S01]  /*2310*/  HFMA2 R11, -RZ, RZ, 0, 0 ;  /* 0x00000000ff0b7431 */ /* 0x000fe200000001ff */
[----:B------:R-:W-:Y:S02]  /*2320*/  MOV R10, R0 ;  /* 0x00000000000a7202 */ /* 0x000fe40000000f00 */
[----:B------:R-:W-:-:S04]  /*2330*/  LOP3.LUT R14, R0, 0x400, RZ, 0xfc, !PT ;  /* 0x00000400000e7812 */ /* 0x000fc800078efcff */
[----:B------:R-:W1:Y:S01]  /*2340*/  LDC.64 R6, c[0x0][0x390] ;  /* 0x0000e400ff067b82 */ /* 0x000e620000000a00 */
[C---:B0-----:R-:W-:Y:S02]  /*2350*/  IMAD R12, R4.reuse, UR4, RZ ;  /* 0x00000004040c7c24 */ /* 0x041fe4000f8e02ff */
[----:B------:R-:W-:-:S04]  /*2360*/  IMAD.WIDE.U32 R10, R4, UR6, R10 ;  /* 0x00000006040a7c25 */ /* 0x000fc8000f8e000a */
[----:B------:R-:W-:Y:S01]  /*2370*/  IMAD R5, R5, UR6, R12 ;  /* 0x0000000605057c24 */ /* 0x000fe2000f8e020c */
[----:B-1----:R-:W-:-:S04]  /*2380*/  LEA R6, P0, R10, R6, 0x2 ;  /* 0x000000060a067211 */ /* 0x002fc800078010ff */
[----:B------:R-:W-:-:S04]  /*2390*/  IADD3 R4, PT, PT, R11, R5, RZ ;  /* 0x000000050b047210 */ /* 0x000fc80007ffe0ff */
[----:B------:R-:W-:Y:S02]  /*23a0*/  LEA.HI.X R7, R10, R7, R4, 0x2, P0 ;  /* 0x000000070a077211 */ /* 0x000fe400000f1404 */
[----:B------:R-:W-:-:S03]  /*23b0*/  ISETP.NE.AND P0, PT, R3, 0x1, PT ;  /* 0x000000010300780c */ /* 0x000fc60003f05270 */
[----:B------:R0:W-:Y:S10]  /*23c0*/  STG.E desc[UR12][R6.64], R13 ;  /* 0x0000000d06007986 */ /* 0x0001f4000c10190c */
[----:B------:R-:W-:Y:S05]  /*23d0*/  @!P0 BRA `(.L_x_28) ;  /* 0x0000000000d88947 */ /* 0x000fea0003800000 */
[----:B------:R-:W2:Y:S01]  /*23e0*/  LDG.E R5, desc[UR12][R8.64+0x1000] ;  /* 0x0010000c08057981 */ /* 0x000ea2000c1e1900 */
[----:B------:R-:W-:Y:S01]  /*23f0*/  IMAD.MOV.U32 R4, RZ, RZ, 0x3bbb989d ;  /* 0x3bbb989dff047424 */ /* 0x000fe200078e00ff */
[----:B------:R-:W-:Y:S01]  /*2400*/  MOV R11, 0x437c0000 ;  /* 0x437c0000000b7802 */ /* 0x000fe20000000f00 */
[----:B------:R-:W1:Y:S01]  /*2410*/  MUFU.RCP R12, R15 ;  /* 0x0000000f000c7308 */ /* 0x000e620000001000 */
[----:B------:R-:W-:Y:S01]  /*2420*/  BSSY.RECONVERGENT B2, `(.L_x_31) ;  /* 0x0000014000027945 */ /* 0x000fe20003800200 */
[----:B------:R-:W-:Y:S01]  /*2430*/  ISETP.NE.AND P2, PT, R3, 0x2, PT ;  /* 0x000000020300780c */ /* 0x000fe20003f45270 */
[----:B--2---:R-:W-:-:S04]  /*2440*/  FADD R5, -R20, R5 ;  /* 0x0000000514057221 */ /* 0x004fc80000000100 */
[----:B------:R-:W-:-:S04]  /*2450*/  FFMA.SAT R4, R5, R4, 0.5 ;  /* 0x3f00000005047423 */ /* 0x000fc80000002004 */
[----:B------:R-:W-:Y:S01]  /*2460*/  FFMA.RM R4, R4, R11, 12582913 ;  /* 0x4b40000104047423 */ /* 0x000fe2000000400b */
[----:B-1----:R-:W-:-:S03]  /*2470*/  FFMA R11, -R15, R12, 1 ;  /* 0x3f8000000f0b7423 */ /* 0x002fc6000000010c */
[C---:B------:R-:W-:Y:S01]  /*2480*/  FADD R10, R4.reuse, -12583039 ;  /* 0xcb40007f040a7421 */ /* 0x040fe20000000000 */
[----:B------:R-:W-:-:S03]  /*2490*/  SHF.L.U32 R4, R4, 0x17, RZ ;  /* 0x0000001704047819 */ /* 0x000fc600000006ff */
[----:B------:R-:W-:-:S04]  /*24a0*/  FFMA R10, R5, 1.4426950216293334961, -R10 ;  /* 0x3fb8aa3b050a7823 */ /* 0x000fc8000000080a */
[----:B------:R-:W-:-:S04]  /*24b0*/  FFMA R10, R5, 1.925963033500011079e-08, R10 ;  /* 0x32a57060050a7823 */ /* 0x000fc8000000000a */
[----:B------:R-:W1:Y:S02]  /*24c0*/  MUFU.EX2 R5, R10 ;  /* 0x0000000a00057308 */ /* 0x000e640000000800 */
[----:B-1----:R-:W-:Y:S01]  /*24d0*/  FMUL R23, R4, R5 ;  /* 0x0000000504177220 */ /* 0x002fe20000400000 */
[----:B------:R-:W-:-:S05]  /*24e0*/  FFMA R4, R12, R11, R12 ;  /* 0x0000000b0c047223 */ /* 0x000fca000000000c */
[----:B------:R-:W1:Y:S01]  /*24f0*/  FCHK P0, R23, R15 ;  /* 0x0000000f17007302 */ /* 0x000e620000000000 */
[----:B------:R-:W-:-:S04]  /*2500*/  FFMA R5, R4, R23, RZ ;  /* 0x0000001704057223 */ /* 0x000fc800000000ff */
[----:B------:R-:W-:-:S04]  /*2510*/  FFMA R12, -R15, R5, R23 ;  /* 0x000000050f0c7223 */ /* 0x000fc80000000117 */
[----:B------:R-:W-:Y:S01]  /*2520*/  FFMA R5, R4, R12, R5 ;  /* 0x0000000c04057223 */ /* 0x000fe20000000005 */
[----:B-1----:R-:W-:Y:S06]  /*2530*/  @!P0 BRA `(.L_x_32) ;  /* 0x0000000000088947 */ /* 0x002fec0003800000 */
[----:B------:R-:W-:-:S07]  /*2540*/  MOV R16, 0x2560 ;  /* 0x0000256000107802 */ /* 0x000fce0000000f00 */
[----:B0-----:R-:W-:Y:S05]  /*2550*/  CALL.REL.NOINC `($__internal_0_$__cuda_sm3x_div_rn_noftz_f32_slowpath) ;  /* 0x0000000800947944 */ /* 0x001fea0003c00000 */
.L_x_32:
[----:B------:R-:W-:Y:S05]  /*2560*/  BSYNC.RECONVERGENT B2 ;  /* 0x0000000000027941 */ /* 0x000fea0003800200 */
.L_x_31:
[----:B------:R1:W-:Y:S01]  /*2570*/  STG.E desc[UR12][R6.64+0x1000], R5 ;  /* 0x0010000506007986 */ /* 0x0003e2000c10190c */
[----:B------:R-:W-:Y:S01]  /*2580*/  LOP3.LUT R14, R0, 0x800, RZ, 0xfc, !PT ;  /* 0x00000800000e7812 */ /* 0x000fe200078efcff */
[----:B------:R-:W-:Y:S06]  /*2590*/  @!P2 BRA `(.L_x_28) ;  /* 0x000000000068a947 */ /* 0x000fec0003800000 */
[----:B------:R-:W2:Y:S01]  /*25a0*/  LDG.E R9, desc[UR12][R8.64+0x2000] ;  /* 0x0020000c08097981 */ /* 0x000ea2000c1e1900 */
[----:B------:R-:W-:Y:S01]  /*25b0*/  HFMA2 R10, -RZ, RZ, 3.7421875, 0 ;  /* 0x437c0000ff0a7431 */ /* 0x000fe200000001ff */
[----:B-1----:R-:W-:Y:S01]  /*25c0*/  MOV R5, 0x3bbb989d ;  /* 0x3bbb989d00057802 */ /* 0x002fe20000000f00 */
[----:B------:R-:W-:Y:S01]  /*25d0*/  BSSY.RECONVERGENT B2, `(.L_x_33) ;  /* 0x0000014000027945 */ /* 0x000fe20003800200 */
[----:B--2---:R-:W-:-:S04]  /*25e0*/  FADD R4, -R20, R9 ;  /* 0x0000000914047221 */ /* 0x004fc80000000100 */
[----:B------:R-:W-:-:S04]  /*25f0*/  FFMA.SAT R5, R4, R5, 0.5 ;  /* 0x3f00000004057423 */ /* 0x000fc80000002005 */
[----:B------:R-:W-:Y:S02]  /*2600*/  FFMA.RM R5, R5, R10, 12582913 ;  /* 0x4b40000105057423 */ /* 0x000fe4000000400a */
[----:B------:R-:W1:Y:S02]  /*2610*/  MUFU.RCP R10, R15 ;  /* 0x0000000f000a7308 */ /* 0x000e640000001000 */
[C---:B------:R-:W-:Y:S01]  /*2620*/  FADD R11, R5.reuse, -12583039 ;  /* 0xcb40007f050b7421 */ /* 0x040fe20000000000 */
[----:B------:R-:W-:-:S03]  /*2630*/  SHF.L.U32 R5, R5, 0x17, RZ ;  /* 0x0000001705057819 */ /* 0x000fc600000006ff */
[----:B------:R-:W-:-:S04]  /*2640*/  FFMA R11, R4, 1.4426950216293334961, -R11 ;  /* 0x3fb8aa3b040b7823 */ /* 0x000fc8000000080b */
[----:B------:R-:W-:-:S04]  /*2650*/  FFMA R11, R4, 1.925963033500011079e-08, R11 ;  /* 0x32a57060040b7823 */ /* 0x000fc8000000000b */
[----:B------:R-:W2:Y:S01]  /*2660*/  MUFU.EX2 R4, R11 ;  /* 0x0000000b00047308 */ /* 0x000ea20000000800 */
[----:B-1----:R-:W-:Y:S01]  /*2670*/  FFMA R9, -R15, R10, 1 ;  /* 0x3f8000000f097423 */ /* 0x002fe2000000010a */
[----:B--2---:R-:W-:-:S03]  /*2680*/  FMUL R23, R5, R4 ;  /* 0x0000000405177220 */ /* 0x004fc60000400000 */
[----:B------:R-:W-:-:S03]  /*2690*/  FFMA R4, R10, R9, R10 ;  /* 0x000000090a047223 */ /* 0x000fc6000000000a */
[----:B------:R-:W1:Y:S01]  /*26a0*/  FCHK P0, R23, R15 ;  /* 0x0000000f17007302 */ /* 0x000e620000000000 */
[----:B------:R-:W-:-:S04]  /*26b0*/  FFMA R5, R4, R23, RZ ;  /* 0x0000001704057223 */ /* 0x000fc800000000ff */
[----:B------:R-:W-:-:S04]  /*26c0*/  FFMA R8, -R15, R5, R23 ;  /* 0x000000050f087223 */ /* 0x000fc80000000117 */
[----:B------:R-:W-:Y:S01]  /*26d0*/  FFMA R5, R4, R8, R5 ;  /* 0x0000000804057223 */ /* 0x000fe20000000005 */
[----:B-1----:R-:W-:Y:S06]  /*26e0*/  @!P0 BRA `(.L_x_34) ;  /* 0x0000000000088947 */ /* 0x002fec0003800000 */
[----:B------:R-:W-:-:S07]  /*26f0*/  MOV R16, 0x2710 ;  /* 0x0000271000107802 */ /* 0x000fce0000000f00 */
[----:B0-----:R-:W-:Y:S05]  /*2700*/  CALL.REL.NOINC `($__internal_0_$__cuda_sm3x_div_rn_noftz_f32_slowpath) ;  /* 0x0000000800287944 */ /* 0x001fea0003c00000 */
.L_x_34:
[----:B------:R-:W-:Y:S05]  /*2710*/  BSYNC.RECONVERGENT B2 ;  /* 0x0000000000027941 */ /* 0x000fea0003800200 */
.L_x_33:
[----:B------:R1:W-:Y:S01]  /*2720*/  STG.E desc[UR12][R6.64+0x2000], R5 ;  /* 0x0020000506007986 */ /* 0x0003e2000c10190c */
[----:B------:R-:W-:-:S07]  /*2730*/  LOP3.LUT R14, R0, 0xc00, RZ, 0xfc, !PT ;  /* 0x00000c00000e7812 */ /* 0x000fce00078efcff */
.L_x_28:
[----:B0-----:R-:W-:Y:S05]  /*2740*/  BSYNC.RECONVERGENT B1 ;  /* 0x0000000000017941 */ /* 0x001fea0003800200 */
.L_x_27:
[----:B-1----:R-:W0:Y:S01]  /*2750*/  LDC.64 R6, c[0x0][0x390] ;  /* 0x0000e400ff067b82 */ /* 0x002e220000000a00 */
[----:B------:R-:W-:-:S07]  /*2760*/  ISETP.GE.U32.AND P0, PT, R26, 0xc00, PT ;  /* 0x00000c001a00780c */ /* 0x000fce0003f06070 */
[----:B--2---:R-:W1:Y:S06]  /*2770*/  LDC.64 R8, c[0x0][0x398] ;  /* 0x0000e600ff087b82 */ /* 0x004e6c0000000a00 */
[----:B------:R-:W-:Y:S05]  /*2780*/  @!P0 BRA `(.L_x_26) ;  /* 0x0000000400e88947 */ /* 0x000fea0003800000 */
.L_x_43:
[----:B0-----:R-:W2:Y:S01]  /*2790*/  LDC.64 R4, c[0x0][0x388] ;  /* 0x0000e200ff047b82 */ /* 0x001ea20000000a00 */
[----:B---3--:R-:W-:Y:S01]  /*27a0*/  HFMA2 R13, -RZ, RZ, 0, 0 ;  /* 0x00000000ff0d7431 */ /* 0x008fe200000001ff */
[----:B------:R-:W-:-:S06]  /*27b0*/  MOV R12, R14 ;  /* 0x0000000e000c7202 */ /* 0x000fcc0000000f00 */
[----:B------:R-:W3:Y:S01]  /*27c0*/  LDC.64 R10, c[0x0][0x380] ;  /* 0x0000e000ff0a7b82 */ /* 0x000ee20000000a00 */
[C---:B--2---:R-:W-:Y:S02]  /*27d0*/  IMAD R16, R4.reuse, UR4, RZ ;  /* 0x0000000404107c24 */ /* 0x044fe4000f8e02ff */
[----:B------:R-:W-:-:S04]  /*27e0*/  IMAD.WIDE.U32 R12, R4, UR6, R12 ;  /* 0x00000006040c7c25 */ /* 0x000fc8000f8e000c */
[----:B------:R-:W-:Y:S01]  /*27f0*/  IMAD R5, R5, UR6, R16 ;  /* 0x0000000605057c24 */ /* 0x000fe2000f8e0210 */
[----:B---3--:R-:W-:-:S04]  /*2800*/  LEA R10, P0, R12, R10, 0x2 ;  /* 0x0000000a0c0a7211 */ /* 0x008fc800078010ff */
[----:B------:R-:W-:-:S04]  /*2810*/  IADD3 R4, PT, PT, R5, R13, RZ ;  /* 0x0000000d05047210 */ /* 0x000fc80007ffe0ff */
[----:B------:R-:W-:-:S05]  /*2820*/  LEA.HI.X R11, R12, R11, R4, 0x2, P0 ;  /* 0x0000000b0c0b7211 */ /* 0x000fca00000f1404 */
[----:B------:R-:W4:Y:S01]  /*2830*/  LDG.E R5, desc[UR12][R10.64] ;  /* 0x0000000c0a057981 */ /* 0x000f22000c1e1900 */
[----:B------:R-:W-:Y:S01]  /*2840*/  HFMA2 R13, -RZ, RZ, 3.7421875, 0 ;  /* 0x437c0000ff0d7431 */ /* 0x000fe200000001ff */
[----:B------:R-:W-:Y:S01]  /*2850*/  MOV R4, 0x3bbb989d ;  /* 0x3bbb989d00047802 */ /* 0x000fe20000000f00 */
[----:B------:R-:W2:Y:S01]  /*2860*/  MUFU.RCP R16, R15 ;  /* 0x0000000f00107308 */ /* 0x000ea20000001000 */
[----:B------:R-:W-:Y:S01]  /*2870*/  BSSY.RECONVERGENT B1, `(.L_x_35) ;  /* 0x0000017000017945 */ /* 0x000fe20003800200 */
[----:B----4-:R-:W-:-:S04]  /*2880*/  FADD R5, -R20, R5 ;  /* 0x0000000514057221 */ /* 0x010fc80000000100 */
[----:B------:R-:W-:-:S04]  /*2890*/  FFMA.SAT R4, R5, R4, 0.5 ;  /* 0x3f00000005047423 */ /* 0x000fc80000002004 */
[----:B------:R-:W-:Y:S01]  /*28a0*/  FFMA.RM R4, R4, R13, 12582913 ;  /* 0x4b40000104047423 */ /* 0x000fe2000000400d */
[----:B--2---:R-:W-:-:S03]  /*28b0*/  FFMA R13, -R15, R16, 1 ;  /* 0x3f8000000f0d7423 */ /* 0x004fc60000000110 */
[C---:B------:R-:W-:Y:S01]  /*28c0*/  FADD R12, R4.reuse, -12583039 ;  /* 0xcb40007f040c7421 */ /* 0x040fe20000000000 */
[----:B------:R-:W-:-:S03]  /*28d0*/  IMAD.SHL.U32 R4, R4, 0x800000, RZ ;  /* 0x0080000004047824 */ /* 0x000fc600078e00ff */
[----:B------:R-:W-:-:S04]  /*28e0*/  FFMA R12, R5, 1.4426950216293334961, -R12 ;  /* 0x3fb8aa3b050c7823 */ /* 0x000fc8000000080c */
[----:B------:R-:W-:Y:S01]  /*28f0*/  FFMA R5, R5, 1.925963033500011079e-08, R12 ;  /* 0x32a5706005057823 */ /* 0x000fe2000000000c */
[----:B------:R-:W-:Y:S02]  /*2900*/  MOV R12, R14 ;  /* 0x0000000e000c7202 */ /* 0x000fe40000000f00 */
[----:B------:R-:W-:-:S03]  /*2910*/  IADD3 R14, PT, PT, R14, 0x1000, RZ ;  /* 0x000010000e0e7810 */ /* 0x000fc60007ffe0ff */
[----:B------:R-:W2:Y:S01]  /*2920*/  MUFU.EX2 R5, R5 ;  /* 0x0000000500057308 */ /* 0x000ea20000000800 */
[----:B------:R-:W-:Y:S01]  /*2930*/  ISETP.GE.AND P2, PT, R14, UR8, PT ;  /* 0x000000080e007c0c */ /* 0x000fe2000bf46270 */
[----:B--2---:R-:W-:Y:S01]  /*2940*/  FMUL R23, R4, R5 ;  /* 0x0000000504177220 */ /* 0x004fe20000400000 */
[----:B------:R-:W-:-:S05]  /*2950*/  FFMA R4, R16, R13, R16 ;  /* 0x0000000d10047223 */ /* 0x000fca0000000010 */
[----:B------:R-:W2:Y:S01]  /*2960*/  FCHK P0, R23, R15 ;  /* 0x0000000f17007302 */ /* 0x000ea20000000000 */
[----:B------:R-:W-:-:S04]  /*2970*/  FFMA R13, R4, R23, RZ ;  /* 0x00000017040d7223 */ /* 0x000fc800000000ff */
[----:B------:R-:W-:-:S04]  /*2980*/  FFMA R16, -R15, R13, R23 ;  /* 0x0000000d0f107223 */ /* 0x000fc80000000117 */
[----:B------:R-:W-:Y:S01]  /*2990*/  FFMA R17, R4, R16, R13 ;  /* 0x0000001004117223 */ /* 0x000fe2000000000d */
[----:B--2---:R-:W-:Y:S06]  /*29a0*/  @!P0 BRA `(.L_x_36) ;  /* 0x00000000000c8947 */ /* 0x004fec0003800000 */
[----:B------:R-:W-:-:S07]  /*29b0*/  MOV R16, 0x29d0 ;  /* 0x000029d000107802 */ /* 0x000fce0000000f00 */
[----:B01----:R-:W-:Y:S05]  /*29c0*/  CALL.REL.NOINC `($__internal_0_$__cuda_sm3x_div_rn_noftz_f32_slowpath) ;  /* 0x0000000400787944 */ /* 0x003fea0003c00000 */
[----:B------:R-:W-:-:S07]  /*29d0*/  MOV R17, R5 ;  /* 0x0000000500117202 */ /* 0x000fce0000000f00 */
.L_x_36:
[----:B------:R-:W-:Y:S05]  /*29e0*/  BSYNC.RECONVERGENT B1 ;  /* 0x0000000000017941 */ /* 0x000fea0003800200 */
.L_x_35:
[----:B------:R-:W-:Y:S02]  /*29f0*/  HFMA2 R13, -RZ, RZ, 0, 0 ;  /* 0x00000000ff0d7431 */ /* 0x000fe400000001ff */
[C---:B-1----:R-:W-:Y:S02]  /*2a00*/  IMAD R16, R8.reuse, UR4, RZ ;  /* 0x0000000408107c24 */ /* 0x042fe4000f8e02ff */
[----:B------:R-:W-:-:S04]  /*2a10*/  IMAD.WIDE.U32 R4, R8, UR6, R12 ;  /* 0x0000000608047c25 */ /* 0x000fc8000f8e000c */
[----:B------:R-:W-:Y:S01]  /*2a20*/  IMAD R13, R9, UR6, R16 ;  /* 0x00000006090d7c24 */ /* 0x000fe2000f8e0210 */
[----:B0-----:R-:W-:-:S04]  /*2a30*/  LEA R12, P0, R4, R6, 0x2 ;  /* 0x00000006040c7211 */ /* 0x001fc800078010ff */
[----:B------:R-:W-:-:S04]  /*2a40*/  IADD3 R5, PT, PT, R13, R5, RZ ;  /* 0x000000050d057210 */ /* 0x000fc80007ffe0ff */
[----:B------:R-:W-:-:S05]  /*2a50*/  LEA.HI.X R13, R4, R7, R5, 0x2, P0 ;  /* 0x00000007040d7211 */ /* 0x000fca00000f1405 */
[----:B------:R0:W-:Y:S04]  /*2a60*/  STG.E desc[UR12][R12.64], R17 ;  /* 0x000000110c007986 */ /* 0x0001e8000c10190c */
[----:B------:R-:W2:Y:S01]  /*2a70*/  LDG.E R5, desc[UR12][R10.64+0x1000] ;  /* 0x0010000c0a057981 */ /* 0x000ea2000c1e1900 */
[----:B------:R-:W-:Y:S01]  /*2a80*/  HFMA2 R19, -RZ, RZ, 3.7421875, 0 ;  /* 0x437c0000ff137431 */ /* 0x000fe200000001ff */
[----:B------:R-:W-:Y:S01]  /*2a90*/  MOV R4, 0x3bbb989d ;  /* 0x3bbb989d00047802 */ /* 0x000fe20000000f00 */
[----:B------:R-:W0:Y:S01]  /*2aa0*/  MUFU.RCP R18, R15 ;  /* 0x0000000f00127308 */ /* 0x000e220000001000 */
[----:B------:R-:W-:Y:S01]  /*2ab0*/  BSSY.RECONVERGENT B1, `(.L_x_37) ;  /* 0x0000013000017945 */ /* 0x000fe20003800200 */
[----:B0-----:R-:W-:Y:S01]  /*2ac0*/  FFMA R17, -R15, R18, 1 ;  /* 0x3f8000000f117423 */ /* 0x001fe20000000112 */
[----:B--2---:R-:W-:-:S04]  /*2ad0*/  FADD R5, -R20, R5 ;  /* 0x0000000514057221 */ /* 0x004fc80000000100 */
[----:B------:R-:W-:-:S04]  /*2ae0*/  FFMA.SAT R4, R5, R4, 0.5 ;  /* 0x3f00000005047423 */ /* 0x000fc80000002004 */
[----:B------:R-:W-:-:S04]  /*2af0*/  FFMA.RM R4, R4, R19, 12582913 ;  /* 0x4b40000104047423 */ /* 0x000fc80000004013 */
[C---:B------:R-:W-:Y:S01]  /*2b00*/  FADD R16, R4.reuse, -12583039 ;  /* 0xcb40007f04107421 */ /* 0x040fe20000000000 */
[----:B------:R-:W-:-:S03]  /*2b10*/  SHF.L.U32 R4, R4, 0x17, RZ ;  /* 0x0000001704047819 */ /* 0x000fc600000006ff */
[----:B------:R-:W-:-:S04]  /*2b20*/  FFMA R16, R5, 1.4426950216293334961, -R16 ;  /* 0x3fb8aa3b05107823 */ /* 0x000fc80000000810 */
[----:B------:R-:W-:-:S04]  /*2b30*/  FFMA R16, R5, 1.925963033500011079e-08, R16 ;  /* 0x32a5706005107823 */ /* 0x000fc80000000010 */
[----:B------:R-:W0:Y:S02]  /*2b40*/  MUFU.EX2 R5, R16 ;  /* 0x0000001000057308 */ /* 0x000e240000000800 */
[----:B0-----:R-:W-:Y:S01]  /*2b50*/  FMUL R23, R4, R5 ;  /* 0x0000000504177220 */ /* 0x001fe20000400000 */
[----:B------:R-:W-:-:S05]  /*2b60*/  FFMA R4, R18, R17, R18 ;  /* 0x0000001112047223 */ /* 0x000fca0000000012 */
[----:B------:R-:W0:Y:S01]  /*2b70*/  FCHK P0, R23, R15 ;  /* 0x0000000f17007302 */ /* 0x000e220000000000 */
[----:B------:R-:W-:-:S04]  /*2b80*/  FFMA R5, R4, R23, RZ ;  /* 0x0000001704057223 */ /* 0x000fc800000000ff */
[----:B------:R-:W-:-:S04]  /*2b90*/  FFMA R18, -R15, R5, R23 ;  /* 0x000000050f127223 */ /* 0x000fc80000000117 */
[----:B------:R-:W-:Y:S01]  /*2ba0*/  FFMA R5, R4, R18, R5 ;  /* 0x0000001204057223 */ /* 0x000fe20000000005 */
[----:B0-----:R-:W-:Y:S06]  /*2bb0*/  @!P0 BRA `(.L_x_38) ;  /* 0x0000000000088947 */ /* 0x001fec0003800000 */
[----:B------:R-:W-:-:S07]  /*2bc0*/  MOV R16, 0x2be0 ;  /* 0x00002be000107802 */ /* 0x000fce0000000f00 */
[----:B------:R-:W-:Y:S05]  /*2bd0*/  CALL.REL.NOINC `($__internal_0_$__cuda_sm3x_div_rn_noftz_f32_slowpath) ;  /* 0x0000000000f47944 */ /* 0x000fea0003c00000 */
.L_x_38:
[----:B------:R-:W-:Y:S05]  /*2be0*/  BSYNC.RECONVERGENT B1 ;  /* 0x0000000000017941 */ /* 0x000fea0003800200 */
.L_x_37:
[----:B------:R0:W-:Y:S04]  /*2bf0*/  STG.E desc[UR12][R12.64+0x1000], R5 ;  /* 0x001000050c007986 */ /* 0x0001e8000c10190c */
[----:B------:R-:W2:Y:S01]  /*2c00*/  LDG.E R17, desc[UR12][R10.64+0x2000] ;  /* 0x0020000c0a117981 */ /* 0x000ea2000c1e1900 */
[----:B------:R-:W-:Y:S01]  /*2c10*/  HFMA2 R19, -RZ, RZ, 3.7421875, 0 ;  /* 0x437c0000ff137431 */ /* 0x000fe200000001ff */
[----:B------:R-:W-:Y:S01]  /*2c20*/  MOV R4, 0x3bbb989d ;  /* 0x3bbb989d00047802 */ /* 0x000fe20000000f00 */
[----:B------:R-:W1:Y:S01]  /*2c30*/  MUFU.RCP R18, R15 ;  /* 0x0000000f00127308 */ /* 0x000e620000001000 */
[----:B------:R-:W-:Y:S01]  /*2c40*/  BSSY.RECONVERGENT B1, `(.L_x_39) ;  /* 0x0000013000017945 */ /* 0x000fe20003800200 */
[----:B--2---:R-:W-:-:S04]  /*2c50*/  FADD R17, -R20, R17 ;  /* 0x0000001114117221 */ /* 0x004fc80000000100 */
[----:B------:R-:W-:-:S04]  /*2c60*/  FFMA.SAT R4, R17, R4, 0.5 ;  /* 0x3f00000011047423 */ /* 0x000fc80000002004 */
[----:B------:R-:W-:-:S04]  /*2c70*/  FFMA.RM R4, R4, R19, 12582913 ;  /* 0x4b40000104047423 */ /* 0x000fc80000004013 */
[C---:B------:R-:W-:Y:S01]  /*2c80*/  FADD R16, R4.reuse, -12583039 ;  /* 0xcb40007f04107421 */ /* 0x040fe20000000000 */
[----:B------:R-:W-:-:S03]  /*2c90*/  IMAD.SHL.U32 R4, R4, 0x800000, RZ ;  /* 0x0080000004047824 */ /* 0x000fc600078e00ff */
[----:B------:R-:W-:-:S04]  /*2ca0*/  FFMA R16, R17, 1.4426950216293334961, -R16 ;  /* 0x3fb8aa3b11107823 */ /* 0x000fc80000000810 */
[----:B------:R-:W-:Y:S01]  /*2cb0*/  FFMA R16, R17, 1.925963033500011079e-08, R16 ;  /* 0x32a5706011107823 */ /* 0x000fe20000000010 */
[----:B-1----:R-:W-:-:S03]  /*2cc0*/  FFMA R17, -R15, R18, 1 ;  /* 0x3f8000000f117423 */ /* 0x002fc60000000112 */
[----:B0-----:R-:W0:Y:S02]  /*2cd0*/  MUFU.EX2 R5, R16 ;  /* 0x0000001000057308 */ /* 0x001e240000000800 */
        /* <DEDUP_REMOVED lines=9> */
.L_x_40:
[----:B------:R-:W-:Y:S05]  /*2d70*/  BSYNC.RECONVERGENT B1 ;  /* 0x0000000000017941 */ /* 0x000fea0003800200 */
.L_x_39:
        /* <DEDUP_REMOVED lines=13> */
[----:B------:R-:W-:Y:S01]  /*2e50*/  FFMA R17, R4, 1.925963033500011079e-08, R17 ;  /* 0x32a5706004117823 */ /* 0x000fe20000000011 */
[----:B------:R-:W-:-:S05]  /*2e60*/  FFMA R4, R18, R5, R18 ;  /* 0x0000000512047223 */ /* 0x000fca0000000012 */
[----:B------:R-:W0:Y:S02]  /*2e70*/  MUFU.EX2 R17, R17 ;  /* 0x0000001100117308 */ /* 0x000e240000000800 */
[----:B0-----:R-:W-:-:S06]  /*2e80*/  FMUL R23, R16, R17 ;  /* 0x0000001110177220 */ /* 0x001fcc0000400000 */
[----:B------:R-:W0:Y:S01]  /*2e90*/  FCHK P0, R23, R15 ;  /* 0x0000000f17007302 */ /* 0x000e220000000000 */
[----:B------:R-:W-:-:S04]  /*2ea0*/  FFMA R5, R4, R23, RZ ;  /* 0x0000001704057223 */ /* 0x000fc800000000ff */
[----:B------:R-:W-:-:S04]  /*2eb0*/  FFMA R10, -R15, R5, R23 ;  /* 0x000000050f0a7223 */ /* 0x000fc80000000117 */
[----:B------:R-:W-:Y:S01]  /*2ec0*/  FFMA R5, R4, R10, R5 ;  /* 0x0000000a04057223 */ /* 0x000fe20000000005 */
[----:B0-----:R-:W-:Y:S06]  /*2ed0*/  @!P0 BRA `(.L_x_42) ;  /* 0x0000000000088947 */ /* 0x001fec0003800000 */
[----:B------:R-:W-:-:S07]  /*2ee0*/  MOV R16, 0x2f00 ;  /* 0x00002f0000107802 */ /* 0x000fce0000000f00 */
[----:B------:R-:W-:Y:S05]  /*2ef0*/  CALL.REL.NOINC `($__internal_0_$__cuda_sm3x_div_rn_noftz_f32_slowpath) ;  /* 0x00000000002c7944 */ /* 0x000fea0003c00000 */
.L_x_42:
[----:B------:R-:W-:Y:S05]  /*2f00*/  BSYNC.RECONVERGENT B1 ;  /* 0x0000000000017941 */ /* 0x000fea0003800200 */
.L_x_41:
[----:B------:R0:W-:Y:S01]  /*2f10*/  STG.E desc[UR12][R12.64+0x3000], R5 ;  /* 0x003000050c007986 */ /* 0x0001e2000c10190c */
[----:B------:R-:W-:Y:S05]  /*2f20*/  @!P2 BRA `(.L_x_43) ;  /* 0xfffffff80018a947 */ /* 0x000fea000383ffff */
.L_x_26:
[----:B0-----:R-:W-:Y:S05]  /*2f30*/  BSYNC.RECONVERGENT B0 ;  /* 0x0000000000007941 */ /* 0x001fea0003800200 */
.L_x_25:
[----:B------:R-:W0:Y:S01]  /*2f40*/  LDCU.64 UR14, c[0x0][0x3a0] ;  /* 0x00007400ff0e77ac */ /* 0x000e220008000a00 */
[----:B------:R-:W-:-:S04]  /*2f50*/  UIADD3 UR6, UP0, UPT, UR10, UR6, URZ ;  /* 0x000000060a067290 */ /* 0x000fc8000ff1e0ff */
[----:B------:R-:W-:Y:S02]  /*2f60*/  UIADD3.X UR4, UPT, UPT, URZ, UR4, URZ, UP0, !UPT ;  /* 0x00000004ff047290 */ /* 0x000fe400087fe4ff */
[----:B0-----:R-:W-:-:S04]  /*2f70*/  UISETP.GE.U32.AND UP0, UPT, UR6, UR14, UPT ;  /* 0x0000000e0600728c */ /* 0x001fc8000bf06070 */
[----:B------:R-:W-:-:S09]  /*2f80*/  UISETP.GE.AND.EX UP0, UPT, UR4, UR15, UPT, UP0 ;  /* 0x0000000f0400728c */ /* 0x000fd2000bf06300 */
[----:B------:R-:W-:Y:S05]  /*2f90*/  BRA.U !UP0, `(.L_x_44) ;  /* 0xffffffd1087c7547 */ /* 0x000fea000b83ffff */
[----:B------:R-:W-:Y:S05]  /*2fa0*/  EXIT ;  /* 0x000000000000794d */ /* 0x000fea0003800000 */
        .weak           $__internal_0_$__cuda_sm3x_div_rn_noftz_f32_slowpath
        .type           $__internal_0_$__cuda_sm3x_div_rn_noftz_f32_slowpath,@function
        .size           $__internal_0_$__cuda_sm3x_div_rn_noftz_f32_slowpath,(.L_x_8486 - $__internal_0_$__cuda_sm3x_div_rn_noftz_f32_slowpath)
$__internal_0_$__cuda_sm3x_div_rn_noftz_f32_slowpath:
[----:B------:R-:W-:Y:S01]  /*2fb0*/  SHF.R.U32.HI R5, RZ, 0x17, R15 ;  /* 0x00000017ff057819 */ /* 0x000fe2000001160f */
[----:B------:R-:W-:Y:S01]  /*2fc0*/  BSSY.RECONVERGENT B3, `(.L_x_45) ;  /* 0x0000063000037945 */ /* 0x000fe20003800200 */
[----:B------:R-:W-:Y:S02]  /*2fd0*/  SHF.R.U32.HI R18, RZ, 0x17, R23 ;  /* 0x00000017ff127819 */ /* 0x000fe40000011617 */
[----:B------:R-:W-:Y:S02]  /*2fe0*/  LOP3.LUT R5, R5, 0xff, RZ, 0xc0, !PT ;  /* 0x000000ff05057812 */ /* 0x000fe400078ec0ff */
[----:B------:R-:W-:Y:S02]  /*2ff0*/  LOP3.LUT R18, R18, 0xff, RZ, 0xc0, !PT ;  /* 0x000000ff12127812 */ /* 0x000fe400078ec0ff */
[----:B------:R-:W-:Y:S02]  /*3000*/  IADD3 R4, PT, PT, R5, -0x1, RZ ;  /* 0xffffffff05047810 */ /* 0x000fe40007ffe0ff */
[----:B------:R-:W-:-:S02]  /*3010*/  IADD3 R19, PT, PT, R18, -0x1, RZ ;  /* 0xffffffff12137810 */ /* 0x000fc40007ffe0ff */
[----:B------:R-:W-:Y:S02]  /*3020*/  ISETP.GT.U32.AND P0, PT, R4, 0xfd, PT ;  /* 0x000000fd0400780c */ /* 0x000fe40003f04070 */
[----:B------:R-:W-:Y:S02]  /*3030*/  MOV R22, R15 ;  /* 0x0000000f00167202 */ /* 0x000fe40000000f00 */
[----:B------:R-:W-:-:S13]  /*3040*/  ISETP.GT.U32.OR P0, PT, R19, 0xfd, P0 ;  /* 0x000000fd1300780c */ /* 0x000fda0000704470 */
[----:B------:R-:W-:Y:S01]  /*3050*/  @!P0 MOV R17, RZ ;  /* 0x000000ff00118202 */ /* 0x000fe20000000f00 */
[----:B------:R-:W-:Y:S06]  /*3060*/  @!P0 BRA `(.L_x_46) ;  /* 0x00000000005c8947 */ /* 0x000fec0003800000 */
[----:B------:R-:W-:Y:S02]  /*3070*/  FSETP.GTU.FTZ.AND P0, PT, |R23|, +INF , PT ;  /* 0x7f8000001700780b */ /* 0x000fe40003f1c200 */
[----:B------:R-:W-:-:S04]  /*3080*/  FSETP.GTU.FTZ.AND P1, PT, |R15|, +INF , PT ;  /* 0x7f8000000f00780b */ /* 0x000fc80003f3c200 */
[----:B------:R-:W-:-:S13]  /*3090*/  PLOP3.LUT P0, PT, P0, P1, PT, 0xf8, 0x8f ;  /* 0x00000000008f781c */ /* 0x000fda0000703f70 */
[----:B------:R-:W-:Y:S05]  /*30a0*/  @P0 BRA `(.L_x_47) ;  /* 0x00000004004c0947 */ /* 0x000fea0003800000 */
[----:B------:R-:W-:-:S13]  /*30b0*/  LOP3.LUT P0, RZ, R22, 0x7fffffff, R23, 0xc8, !PT ;  /* 0x7fffffff16ff7812 */ /* 0x000fda000780c817 */
[----:B------:R-:W-:Y:S05]  /*30c0*/  @!P0 BRA `(.L_x_48) ;  /* 0x00000004003c8947 */ /* 0x000fea0003800000 */
[----:B------:R-:W-:Y:S02]  /*30d0*/  FSETP.NEU.FTZ.AND P1, PT, |R23|, +INF , PT ;  /* 0x7f8000001700780b */ /* 0x000fe40003f3d200 */
[----:B------:R-:W-:Y:S02]  /*30e0*/  FSETP.NEU.FTZ.AND P3, PT, |R15|, +INF , PT ;  /* 0x7f8000000f00780b */ /* 0x000fe40003f7d200 */
[----:B------:R-:W-:-:S11]  /*30f0*/  FSETP.NEU.FTZ.AND P0, PT, |R23|, +INF , PT ;  /* 0x7f8000001700780b */ /* 0x000fd60003f1d200 */
[----:B------:R-:W-:Y:S05]  /*3100*/  @!P3 BRA !P1, `(.L_x_48) ;  /* 0x00000004002cb947 */ /* 0x000fea0004800000 */
[----:B------:R-:W-:-:S04]  /*3110*/  LOP3.LUT P1, RZ, R23, 0x7fffffff, RZ, 0xc0, !PT ;  /* 0x7fffffff17ff7812 */ /* 0x000fc8000782c0ff */
[----:B------:R-:W-:-:S13]  /*3120*/  PLOP3.LUT P1, PT, P3, P1, PT, 0x2f, 0xf2 ;  /* 0x0000000000f2781c */ /* 0x000fda0001f22577 */
[----:B------:R-:W-:Y:S05]  /*3130*/  @P1 BRA `(.L_x_49) ;  /* 0x0000000400181947 */ /* 0x000fea0003800000 */
[----:B------:R-:W-:-:S04]  /*3140*/  LOP3.LUT P1, RZ, R22, 0x7fffffff, RZ, 0xc0, !PT ;  /* 0x7fffffff16ff7812 */ /* 0x000fc8000782c0ff */
[----:B------:R-:W-:-:S13]  /*3150*/  PLOP3.LUT P0, PT, P0, P1, PT, 0x2f, 0xf2 ;  /* 0x0000000000f2781c */ /* 0x000fda0000702577 */
[----:B------:R-:W-:Y:S05]  /*3160*/  @P0 BRA `(.L_x_50) ;  /* 0x0000000400000947 */ /* 0x000fea0003800000 */
[----:B------:R-:W-:Y:S02]  /*3170*/  ISETP.GE.AND P0, PT, R19, RZ, PT ;  /* 0x000000ff1300720c */ /* 0x000fe40003f06270 */
[----:B------:R-:W-:-:S11]  /*3180*/  ISETP.GE.AND P1, PT, R4, RZ, PT ;  /* 0x000000ff0400720c */ /* 0x000fd60003f26270 */
[----:B------:R-:W-:Y:S01]  /*3190*/  @P0 MOV R17, RZ ;  /* 0x000000ff00110202 */ /* 0x000fe20000000f00 */
[----:B------:R-:W-:Y:S01]  /*31a0*/  @!P0 FFMA R23, R23, 1.84467440737095516160e+19, RZ ;  /* 0x5f80000017178823 */ /* 0x000fe200000000ff */
[----:B------:R-:W-:Y:S01]  /*31b0*/  @!P0 MOV R17, 0xffffffc0 ;  /* 0xffffffc000118802 */ /* 0x000fe20000000f00 */
[----:B------:R-:W-:-:S03]  /*31c0*/  @!P1 FFMA R22, R15, 1.84467440737095516160e+19, RZ ;  /* 0x5f8000000f169823 */ /* 0x000fc600000000ff */
[----:B------:R-:W-:-:S07]  /*31d0*/  @!P1 IADD3 R17, PT, PT, R17, 0x40, RZ ;  /* 0x0000004011119810 */ /* 0x000fce0007ffe0ff */
.L_x_46:
[----:B------:R-:W-:Y:S01]  /*31e0*/  LEA R19, R5, 0xc0800000, 0x17 ;  /* 0xc080000005137811 */ /* 0x000fe200078eb8ff */
[----:B------:R-:W-:Y:S01]  /*31f0*/  BSSY.RECONVERGENT B4, `(.L_x_51) ;  /* 0x0000036000047945 */ /* 0x000fe20003800200 */
[----:B------:R-:W-:-:S03]  /*3200*/  IADD3 R18, PT, PT, R18, -0x7f, RZ ;  /* 0xffffff8112127810 */ /* 0x000fc60007ffe0ff */
[----:B------:R-:W-:-:S04]  /*3210*/  IMAD.IADD R28, R22, 0x1, -R19 ;  /* 0x00000001161c7824 */ /* 0x000fc800078e0a13 */
[----:B------:R-:W0:Y:S01]  /*3220*/  MUFU.RCP R4, R28 ;  /* 0x0000001c00047308 */ /* 0x000e220000001000 */
[----:B------:R-:W-:-:S04]  /*3230*/  FADD.FTZ R21, -R28, -RZ ;  /* 0x800000ff1c157221 */ /* 0x000fc80000010100 */
[----:B0-----:R-:W-:-:S04]  /*3240*/  FFMA R19, R4, R21, 1 ;  /* 0x3f80000004137423 */ /* 0x001fc80000000015 */
[----:B------:R-:W-:Y:S01]  /*3250*/  FFMA R19, R4, R19, R4 ;  /* 0x0000001304137223 */ /* 0x000fe20000000004 */
[C---:B------:R-:W-:Y:S01]  /*3260*/  IMAD R4, R18.reuse, -0x800000, R23 ;  /* 0xff80000012047824 */ /* 0x040fe200078e0217 */
[----:B------:R-:W-:-:S03]  /*3270*/  IADD3 R18, PT, PT, R18, 0x7f, -R5 ;  /* 0x0000007f12127810 */ /* 0x000fc60007ffe805 */
[----:B------:R-:W-:Y:S01]  /*3280*/  FFMA R22, R4, R19, RZ ;  /* 0x0000001304167223 */ /* 0x000fe200000000ff */
[----:B------:R-:W-:-:S03]  /*3290*/  IADD3 R17, PT, PT, R18, R17, RZ ;  /* 0x0000001112117210 */ /* 0x000fc60007ffe0ff */
[----:B------:R-:W-:-:S04]  /*32a0*/  FFMA R23, R21, R22, R4 ;  /* 0x0000001615177223 */ /* 0x000fc80000000004 */
[----:B------:R-:W-:-:S04]  /*32b0*/  FFMA R22, R19, R23, R22 ;  /* 0x0000001713167223 */ /* 0x000fc80000000016 */
[----:B------:R-:W-:-:S04]  /*32c0*/  FFMA R21, R21, R22, R4 ;  /* 0x0000001615157223 */ /* 0x000fc80000000004 */
[----:B------:R-:W-:-:S05]  /*32d0*/  FFMA R4, R19, R21, R22 ;  /* 0x0000001513047223 */ /* 0x000fca0000000016 */
[----:B------:R-:W-:-:S04]  /*32e0*/  SHF.R.U32.HI R5, RZ, 0x17, R4 ;  /* 0x00000017ff057819 */ /* 0x000fc80000011604 */
[----:B------:R-:W-:-:S04]  /*32f0*/  LOP3.LUT R18, R5, 0xff, RZ, 0xc0, !PT ;  /* 0x000000ff05127812 */ /* 0x000fc800078ec0ff */
[----:B------:R-:W-:-:S04]  /*3300*/  IADD3 R5, PT, PT, R18, R17, RZ ;  /* 0x0000001112057210 */ /* 0x000fc80007ffe0ff */
[----:B------:R-:W-:-:S04]  /*3310*/  IADD3 R18, PT, PT, R5, -0x1, RZ ;  /* 0xffffffff05127810 */ /* 0x000fc80007ffe0ff */
[----:B------:R-:W-:-:S13]  /*3320*/  ISETP.GE.U32.AND P0, PT, R18, 0xfe, PT ;  /* 0x000000fe1200780c */ /* 0x000fda0003f06070 */
[----:B------:R-:W-:Y:S05]  /*3330*/  @!P0 BRA `(.L_x_52) ;  /* 0x0000000000808947 */ /* 0x000fea0003800000 */
[----:B------:R-:W-:-:S13]  /*3340*/  ISETP.GT.AND P0, PT, R5, 0xfe, PT ;  /* 0x000000fe0500780c */ /* 0x000fda0003f04270 */
[----:B------:R-:W-:Y:S05]  /*3350*/  @P0 BRA `(.L_x_53) ;  /* 0x00000000006c0947 */ /* 0x000fea0003800000 */
[----:B------:R-:W-:-:S13]  /*3360*/  ISETP.GE.AND P0, PT, R5, 0x1, PT ;  /* 0x000000010500780c */ /* 0x000fda0003f06270 */
[----:B------:R-:W-:Y:S05]  /*3370*/  @P0 BRA `(.L_x_54) ;  /* 0x0000000000740947 */ /* 0x000fea0003800000 */
[----:B------:R-:W-:Y:S02]  /*3380*/  ISETP.GE.AND P0, PT, R5, -0x18, PT ;  /* 0xffffffe80500780c */ /* 0x000fe40003f06270 */
[----:B------:R-:W-:-:S11]  /*3390*/  LOP3.LUT R4, R4, 0x80000000, RZ, 0xc0, !PT ;  /* 0x8000000004047812 */ /* 0x000fd600078ec0ff */
[----:B------:R-:W-:Y:S05]  /*33a0*/  @!P0 BRA `(.L_x_54) ;  /* 0x0000000000688947 */ /* 0x000fea0003800000 */
[CCC-:B------:R-:W-:Y:S01]  /*33b0*/  FFMA.RZ R17, R19.reuse, R21.reuse, R22.reuse ;  /* 0x0000001513117223 */ /* 0x1c0fe2000000c016 */
[CCC-:B------:R-:W-:Y:S01]  /*33c0*/  FFMA.RP R18, R19.reuse, R21.reuse, R22.reuse ;  /* 0x0000001513127223 */ /* 0x1c0fe20000008016 */
[----:B------:R-:W-:Y:S01]  /*33d0*/  FFMA.RM R21, R19, R21, R22 ;  /* 0x0000001513157223 */ /* 0x000fe20000004016 */
[----:B------:R-:W-:Y:S02]  /*33e0*/  IADD3 R19, PT, PT, R5, 0x20, RZ ;  /* 0x0000002005137810 */ /* 0x000fe40007ffe0ff */
[----:B------:R-:W-:Y:S02]  /*33f0*/  LOP3.LUT R17, R17, 0x7fffff, RZ, 0xc0, !PT ;  /* 0x007fffff11117812 */ /* 0x000fe400078ec0ff */
[----:B------:R-:W-:Y:S02]  /*3400*/  ISETP.NE.AND P3, PT, R5, RZ, PT ;  /* 0x000000ff0500720c */ /* 0x000fe40003f65270 */
[----:B------:R-:W-:Y:S02]  /*3410*/  LOP3.LUT R22, R17, 0x800000, RZ, 0xfc, !PT ;  /* 0x0080000011167812 */ /* 0x000fe400078efcff */
[----:B------:R-:W-:-:S02]  /*3420*/  ISETP.NE.AND P1, PT, R5, RZ, PT ;  /* 0x000000ff0500720c */ /* 0x000fc40003f25270 */
[----:B------:R-:W-:Y:S02]  /*3430*/  IADD3 R5, PT, PT, -R5, RZ, RZ ;  /* 0x000000ff05057210 */ /* 0x000fe40007ffe1ff */
[----:B------:R-:W-:Y:S02]  /*3440*/  SHF.L.U32 R19, R22, R19, RZ ;  /* 0x0000001316137219 */ /* 0x000fe400000006ff */
[----:B------:R-:W-:Y:S02]  /*3450*/  FSETP.NEU.FTZ.AND P0, PT, R18, R21, PT ;  /* 0x000000151200720b */ /* 0x000fe40003f1d000 */
[----:B------:R-:W-:Y:S02]  /*3460*/  SEL R5, R5, RZ, P3 ;  /* 0x000000ff05057207 */ /* 0x000fe40001800000 */
[----:B------:R-:W-:Y:S02]  /*3470*/  ISETP.NE.AND P1, PT, R19, RZ, P1 ;  /* 0x000000ff1300720c */ /* 0x000fe40000f25270 */
[----:B------:R-:W-:-:S02]  /*3480*/  SHF.R.U32.HI R22, RZ, R5, R22 ;  /* 0x00000005ff167219 */ /* 0x000fc40000011616 */
[----:B------:R-:W-:Y:S02]  /*3490*/  PLOP3.LUT P0, PT, P0, P1, PT, 0xf8, 0x8f ;  /* 0x00000000008f781c */ /* 0x000fe40000703f70 */
[----:B------:R-:W-:Y:S02]  /*34a0*/  SHF.R.U32.HI R5, RZ, 0x1, R22 ;  /* 0x00000001ff057819 */ /* 0x000fe40000011616 */
[----:B------:R-:W-:-:S04]  /*34b0*/  SEL R18, RZ, 0x1, !P0 ;  /* 0x00000001ff127807 */ /* 0x000fc80004000000 */
[----:B------:R-:W-:-:S04]  /*34c0*/  LOP3.LUT R17, R18, 0x1, R5, 0xf8, !PT ;  /* 0x0000000112117812 */ /* 0x000fc800078ef805 */
[----:B------:R-:W-:-:S04]  /*34d0*/  LOP3.LUT R22, R17, R22, RZ, 0xc0, !PT ;  /* 0x0000001611167212 */ /* 0x000fc800078ec0ff */
[----:B------:R-:W-:-:S04]  /*34e0*/  IADD3 R5, PT, PT, R5, R22, RZ ;  /* 0x0000001605057210 */ /* 0x000fc80007ffe0ff */
[----:B------:R-:W-:Y:S01]  /*34f0*/  LOP3.LUT R4, R5, R4, RZ, 0xfc, !PT ;  /* 0x0000000405047212 */ /* 0x000fe200078efcff */
[----:B------:R-:W-:Y:S06]  /*3500*/  BRA `(.L_x_54) ;  /* 0x0000000000107947 */ /* 0x000fec0003800000 */
.L_x_53:
[----:B------:R-:W-:-:S04]  /*3510*/  LOP3.LUT R4, R4, 0x80000000, RZ, 0xc0, !PT ;  /* 0x8000000004047812 */ /* 0x000fc800078ec0ff */
[----:B------:R-:W-:Y:S01]  /*3520*/  LOP3.LUT R4, R4, 0x7f800000, RZ, 0xfc, !PT ;  /* 0x7f80000004047812 */ /* 0x000fe200078efcff */
[----:B------:R-:W-:Y:S06]  /*3530*/  BRA `(.L_x_54) ;  /* 0x0000000000047947 */ /* 0x000fec0003800000 */
.L_x_52:
[----:B------:R-:W-:-:S07]  /*3540*/  LEA R4, R17, R4, 0x17 ;  /* 0x0000000411047211 */ /* 0x000fce00078eb8ff */
.L_x_54:
[----:B------:R-:W-:Y:S05]  /*3550*/  BSYNC.RECONVERGENT B4 ;  /* 0x0000000000047941 */ /* 0x000fea0003800200 */
.L_x_51:
[----:B------:R-:W-:Y:S05]  /*3560*/  BRA `(.L_x_55) ;  /* 0x0000000000207947 */ /* 0x000fea0003800000 */
.L_x_50:
[----:B------:R-:W-:-:S04]  /*3570*/  LOP3.LUT R4, R22, 0x80000000, R23, 0x48, !PT ;  /* 0x8000000016047812 */ /* 0x000fc800078e4817 */
[----:B------:R-:W-:Y:S01]  /*3580*/  LOP3.LUT R4, R4, 0x7f800000, RZ, 0xfc, !PT ;  /* 0x7f80000004047812 */ /* 0x000fe200078efcff */
[----:B------:R-:W-:Y:S06]  /*3590*/  BRA `(.L_x_55) ;  /* 0x0000000000147947 */ /* 0x000fec0003800000 */
.L_x_49:
[----:B------:R-:W-:Y:S01]  /*35a0*/  LOP3.LUT R4, R22, 0x80000000, R23, 0x48, !PT ;  /* 0x8000000016047812 */ /* 0x000fe200078e4817 */
[----:B------:R-:W-:Y:S06]  /*35b0*/  BRA `(.L_x_55) ;  /* 0x00000000000c7947 */ /* 0x000fec0003800000 */
.L_x_48:
[----:B------:R-:W0:Y:S01]  /*35c0*/  MUFU.RSQ R4, -QNAN ;  /* 0xffc0000000047908 */ /* 0x000e220000001400 */
[----:B------:R-:W-:Y:S05]  /*35d0*/  BRA `(.L_x_55) ;  /* 0x0000000000047947 */ /* 0x000fea0003800000 */
.L_x_47:
[----:B------:R-:W-:-:S07]  /*35e0*/  FADD.FTZ R4, R23, R15 ;  /* 0x0000000f17047221 */ /* 0x000fce0000010000 */
.L_x_55:
[----:B------:R-:W-:Y:S05]  /*35f0*/  BSYNC.RECONVERGENT B3 ;  /* 0x0000000000037941 */ /* 0x000fea0003800200 */
.L_x_45:
[----:B------:R-:W-:Y:S01]  /*3600*/  HFMA2 R17, -RZ, RZ, 0, 0 ;  /* 0x00000000ff117431 */ /* 0x000fe200000001ff */
[----:B0-----:R-:W-:-:S03]  /*3610*/  MOV R5, R4 ;  /* 0x0000000400057202 */ /* 0x001fc60000000f00 */
[----:B------:R-:W-:Y:S05]  /*3620*/  RET.REL.NODEC R16 `(_Z24SoftmaxBlockUncachedImplI10DirectLoadIffE11DirectStoreIffEfLi1ELi1024EL9Algorithm0EEvT_T0_ll) ;  /* 0xffffffc810747950 */ /* 0x000fea0003c3ffff */
.L_x_56:
        /* <DEDUP_REMOVED lines=13> */
.L_x_8486:


//--------------------- .text._Z24SoftmaxBlockUncachedImplI10DirectLoadIffE11DirectStoreIffEfLi2ELi1024EL9Algorithm0EEvT_T0_ll --------------------------
	.section	.text._Z24SoftmaxBlockUncachedImplI10DirectLoadIffE11DirectStoreIffEfLi2ELi1024EL9Algorithm0EEvT_T0_ll,"ax",@progbits
	.align	128
        .global         _Z24SoftmaxBlockUncachedImplI10DirectLoadIffE11DirectStoreIffEfLi2ELi1024EL9Algorithm0EEvT_T0_ll
        .type           _Z24SoftmaxBlockUncachedImplI10DirectLoadIffE11DirectStoreIffEfLi2ELi1024EL9Algorithm0EEvT_T0_ll,@function
        .size           _Z24SoftmaxBlockUncachedImplI10DirectLoadIffE11DirectStoreIffEfLi2ELi1024EL9Algorithm0EEvT_T0_ll,(.L_x_8487 - _Z24SoftmaxBlockUncachedImplI10DirectLoadIffE11DirectStoreIffEfLi2ELi1024EL9Algorithm0EEvT_T0_ll)
        .other          _Z24SoftmaxBlockUncachedImplI10DirectLoadIffE11DirectStoreIffEfLi2ELi1024EL9Algorithm0EEvT_T0_ll,@"STO_CUDA_ENTRY STV_DEFAULT"
_Z24SoftmaxBlockUncachedImplI10DirectLoadIffE11DirectStoreIffEfLi2ELi1024EL9Algorithm0EEvT_T0_ll:
.text._Z24SoftmaxBlockUncachedImplI10DirectLoadIffE11DirectStoreIffEfLi2ELi1024EL9Algorithm0EEvT_T0_ll:
[----:B------:R-:W0:Y:S01]  /*0000*/  LDC R1, c[0x0][0x37c] ;  /* 0x0000df00ff017b82 */ /* 0x000e220000000800 */
[----:B------:R-:W1:Y:S02]  /*0010*/  LDCU UR4, c[0x0][0x3a8] ;  /* 0x00007500ff0477ac */ /* 0x000e640008000800 */
[----:B-1----:R-:W-:-:S04]  /*0020*/  ULOP3.LUT UR4, UR4, 0x1, URZ, 0xc0, !UPT ;  /* 0x0000000104047892 */ /* 0x002fc8000f8ec0ff */
[----:B------:R-:W-:-:S04]  /*0030*/  UISETP.NE.U32.AND UP0, UPT, UR4, 0x1, UPT ;  /* 0x000000010400788c */ /* 0x000fc8000bf05070 */
[----:B------:R-:W-:-:S09]  /*0040*/  UISETP.NE.U32.AND.EX UP0, UPT, URZ, URZ, UPT, UP0 ;  /* 0x000000ffff00728c */ /* 0x000fd2000bf05100 */
[----:B------:R-:W-:Y:S05]  /*0050*/  BRA.U UP0, `(.L_x_57) ;  /* 0x0000000100407547 */ /* 0x000fea000b800000 */
[----:B------:R-:W-:Y:S01]  /*0060*/  MOV R0, 0x5e0 ;  /* 0x000005e000007802 */ /* 0x000fe20000000f00 */
[----:B------:R-:W1:Y:S01]  /*0070*/  LDCU.64 UR4, c[0x4][0x5d8] ;  /* 0x0100bb00ff0477ac */ /* 0x000e620008000a00 */
[----:B------:R-:W-:Y:S02]  /*0080*/  IMAD.MOV.U32 R8, RZ, RZ, 0x2db ;  /* 0x000002dbff087424 */ /* 0x000fe400078e00ff */
[----:B------:R2:W3:Y:S01]  /*0090*/  LDC.64 R2, c[0x4][R0] ;  /* 0x0100000000027b82 */ /* 0x0004e20000000a00 */
[----:B------:R-:W4:Y:S01]  /*00a0*/  LDCU.64 UR6, c[0x4][0x5d0] ;  /* 0x0100ba00ff0677ac */ /* 0x000f220008000a00 */
[----:B------:R-:W-:Y:S02]  /*00b0*/  IMAD.MOV.U32 R12, RZ, RZ, 0x1 ;  /* 0x00000001ff0c7424 */ /* 0x000fe400078e00ff */
[----:B------:R-:W-:Y:S01]  /*00c0*/  IMAD.MOV.U32 R13, RZ, RZ, RZ ;  /* 0x000000ffff0d7224 */ /* 0x000fe200078e00ff */
[----:B------:R-:W5:Y:S01]  /*00d0*/  LDCU.64 UR8, c[0x4][0x480] ;  /* 0x01009000ff0877ac */ /* 0x000f620008000a00 */
[----:B-1----:R-:W-:-:S02]  /*00e0*/  IMAD.U32 R4, RZ, RZ, UR4 ;  /* 0x00000004ff047e24 */ /* 0x002fc4000f8e00ff */
[----:B------:R-:W-:Y:S02]  /*00f0*/  IMAD.U32 R5, RZ, RZ, UR5 ;  /* 0x00000005ff057e24 */ /* 0x000fe4000f8e00ff */
[----:B----4-:R-:W-:Y:S02]  /*0100*/  IMAD.U32 R6, RZ, RZ, UR6 ;  /* 0x00000006ff067e24 */ /* 0x010fe4000f8e00ff */
[----:B------:R-:W-:Y:S02]  /*0110*/  IMAD.U32 R7, RZ, RZ, UR7 ;  /* 0x00000007ff077e24 */ /* 0x000fe4000f8e00ff */
[----:B-----5:R-:W-:Y:S02]  /*0120*/  IMAD.U32 R10, RZ, RZ, UR8 ;  /* 0x00000008ff0a7e24 */ /* 0x020fe4000f8e00ff */
[----:B--2---:R-:W-:-:S07]  /*0130*/  IMAD.U32 R11, RZ, RZ, UR9 ;  /* 0x00000009ff0b7e24 */ /* 0x004fce000f8e00ff */
[----:B------:R-:W-:-:S07]  /*0140*/  LEPC R20, `(.L_x_57) ;  /* 0x000000001014794e */ /* 0x000fce0000000000 */
[----:B0--3--:R-:W-:Y:S05]  /*0150*/  CALL.ABS.NOINC R2 ;  /* 0x0000000002007343 */ /* 0x009fea0003c00000 */
.L_x_57:
[----:B------:R-:W1:Y:S08]  /*0160*/  S2UR UR4, SR_CTAID.X ;  /* 0x00000000000479c3 */ /* 0x000e700000002500 */
[----:B------:R-:W1:Y:S08]  /*0170*/  LDC.64 R2, c[0x0][0x3a0] ;  /* 0x0000e800ff027b82 */ /* 0x000e700000000a00 */
[----:B------:R-:W2:Y:S01]  /*0180*/  LDC.64 R4, c[0x0][0x3a8] ;  /* 0x0000ea00ff047b82 */ /* 0x000ea20000000a00 */
[----:B-1----:R-:W-:-:S04]  /*0190*/  ISETP.LE.U32.AND P0, PT, R2, UR4, PT ;  /* 0x0000000402007c0c */ /* 0x002fc8000bf03070 */
[----:B------:R-:W-:-:S13]  /*01a0*/  ISETP.GE.AND.EX P0, PT, RZ, R3, PT, P0 ;  /* 0x00000003ff00720c */ /* 0x000fda0003f06300 */
[----:B--2---:R-:W-:Y:S05]  /*01b0*/  @P0 EXIT ;  /* 0x000000000000094d */ /* 0x004fea0003800000 */
[----:B------:R-:W1:Y:S01]  /*01c0*/  S2R R0, SR_TID.X ;  /* 0x0000000000007919 */ /* 0x000e620000002100 */
[----:B------:R-:W-:Y:S01]  /*01d0*/  LEA.HI R3, P0, R5, R4, RZ, 0x1 ;  /* 0x0000000405037211 */ /* 0x000fe200078108ff */
[----:B------:R-:W2:Y:S01]  /*01e0*/  LDC R2, c[0x0][0x370] ;  /* 0x0000dc00ff027b82 */ /* 0x000ea20000000800 */
[----:B------:R-:W-:-:S03]  /*01f0*/  IMAD.MOV.U32 R7, RZ, RZ, RZ ;  /* 0x000000ffff077224 */ /* 0x000fc600078e00ff */
[----:B------:R-:W-:Y:S02]  /*0200*/  IMAD.X R4, RZ, RZ, R5, P0 ;  /* 0x000000ffff047224 */ /* 0x000fe400000e0605 */
[----:B------:R-:W-:Y:S02]  /*0210*/  IMAD.U32 R5, RZ, RZ, UR4 ;  /* 0x00000004ff057e24 */ /* 0x000fe4000f8e00ff */
[----:B------:R-:W3:Y:S01]  /*0220*/  LDC.64 R26, c[0x0][0x358] ;  /* 0x0000d600ff1a7b82 */ /* 0x000ee20000000a00 */
[----:B------:R-:W-:Y:S02]  /*0230*/  SHF.R.U64 R3, R3, 0x1, R4 ;  /* 0x0000000103037819 */ /* 0x000fe40000001204 */
[----:B-1----:R-:W-:-:S05]  /*0240*/  LOP3.LUT R4, RZ, R0, RZ, 0x33, !PT ;  /* 0x00000000ff047212 */ /* 0x002fca00078e33ff */
[----:B------:R-:W-:-:S05]  /*0250*/  IMAD.IADD R4, R4, 0x1, R3 ;  /* 0x0000000104047824 */ /* 0x000fca00078e0203 */
[----:B------:R-:W-:Y:S02]  /*0260*/  LEA.HI R6, R4, 0x1, RZ, 0x16 ;  /* 0x0000000104067811 */ /* 0x000fe400078fb0ff */
[----:B------:R-:W-:Y:S02]  /*0270*/  LOP3.LUT R4, R0, 0x800, RZ, 0xfc, !PT ;  /* 0x0000080000047812 */ /* 0x000fe400078efcff */
[----:B------:R-:W-:-:S07]  /*0280*/  LOP3.LUT R6, R6, 0x3, RZ, 0xc0, !PT ;  /* 0x0000000306067812 */ /* 0x000fce00078ec0ff */
.L_x_95:
[----:B------:R-:W-:Y:S01]  /*0290*/  ISETP.GE.AND P0, PT, R0, R3, PT ;  /* 0x000000030000720c */ /* 0x000fe20003f06270 */
[----:B------:R-:W-:Y:S01]  /*02a0*/  BSSY.RECONVERGENT B0, `(.L_x_58) ;  /* 0x00001ad000007945 */ /* 0x000fe20003800200 */
[----:B------:R-:W-:-:S11]  /*02b0*/  IMAD.MOV.U32 R17, RZ, RZ, -0x800000 ;  /* 0xff800000ff117424 */ /* 0x000fd600078e00ff */
[----:B-1--4-:R-:W-:Y:S05]  /*02c0*/  @P0 BRA `(.L_x_59) ;  /* 0x0000001800a80947 */ /* 0x012fea0003800000 */
[----:B------:R-:W1:Y:S01]  /*02d0*/  LDCU.64 UR4, c[0x0][0x388] ;  /* 0x00007100ff0477ac */ /* 0x000e620008000a00 */
[----:B------:R-:W-:Y:S01]  /*02e0*/  LOP3.LUT R8, RZ, R0, RZ, 0x33, !PT ;  /* 0x00000000ff087212 */ /* 0x000fe200078e33ff */
[----:B------:R-:W-:Y:S01]  /*02f0*/  BSSY.RECONVERGENT B1, `(.L_x_60) ;  /* 0x000003b000017945 */ /* 0x000fe20003800200 */
[----:B------:R-:W-:Y:S01]  /*0300*/  ISETP.NE.AND P2, PT, R6, RZ, PT ;  /* 0x000000ff0600720c */ /* 0x000fe20003f45270 */
[----:B------:R-:W-:Y:S02]  /*0310*/  IMAD.MOV.U32 R17, RZ, RZ, -0x800000 ;  /* 0xff800000ff117424 */ /* 0x000fe400078e00ff */
[----:B------:R-:W-:-:S05]  /*0320*/  IMAD.IADD R8, R8, 0x1, R3 ;  /* 0x0000000108087824 */ /* 0x000fca00078e0203 */
[----:B------:R-:W-:Y:S01]  /*0330*/  ISETP.GE.U32.AND P1, PT, R8, 0xc00, PT ;  /* 0x00000c000800780c */ /* 0x000fe20003f26070 */
[----:B-1----:R-:W-:Y:S02]  /*0340*/  IMAD R10, R7, UR4, RZ ;  /* 0x00000004070a7c24 */ /* 0x002fe4000f8e02ff */
[----:B------:R-:W-:-:S04]  /*0350*/  IMAD.WIDE.U32 R8, R5, UR4, RZ ;  /* 0x0000000405087c25 */ /* 0x000fc8000f8e00ff */
[----:B------:R-:W-:Y:S01]  /*0360*/  IMAD R11, R5, UR5, R10 ;  /* 0x00000005050b7c24 */ /* 0x000fe2000f8e020a */
[----:B------:R-:W-:-:S03]  /*0370*/  MOV R10, R0 ;  /* 0x00000000000a7202 */ /* 0x000fc60000000f00 */
[----:B------:R-:W-:Y:S01]  /*0380*/  IMAD.IADD R11, R9, 0x1, R11 ;  /* 0x00000001090b7824 */ /* 0x000fe200078e020b */
[----:B------:R-:W-:Y:S06]  /*0390*/  @!P2 BRA `(.L_x_61) ;  /* 0x0000000000c0a947 */ /* 0x000fec0003800000 */
[----:B------:R-:W-:Y:S01]  /*03a0*/  IMAD.SHL.U32 R15, R0, 0x2, RZ ;  /* 0x00000002000f7824 */ /* 0x000fe200078e00ff */
[----:B------:R-:W1:Y:S01]  /*03b0*/  LDC.64 R12, c[0x0][0x380] ;  /* 0x0000e000ff0c7b82 */ /* 0x000e620000000a00 */
[----:B---3--:R-:W-:Y:S02]  /*03c0*/  R2UR UR4, R26 ;  /* 0x000000001a0472ca */ /* 0x008fe400000e0000 */
[----:B------:R-:W-:Y:S02]  /*03d0*/  R2UR UR5, R27 ;  /* 0x000000001b0572ca */ /* 0x000fe400000e0000 */
[----:B------:R-:W-:-:S05]  /*03e0*/  IADD3 R18, P2, PT, R15, R8, RZ ;  /* 0x000000080f127210 */ /* 0x000fca0007f5e0ff */
[----:B------:R-:W-:-:S05]  /*03f0*/  IMAD.X R19, RZ, RZ, R11, P2 ;  /* 0x000000ffff137224 */ /* 0x000fca00010e060b */
[----:B------:R-:W-:-:S05]  /*0400*/  LEA.HI R10, P2, R19, R18, RZ, 0x1 ;  /* 0x00000012130a7211 */ /* 0x000fca00078508ff */
[----:B------:R-:W-:Y:S02]  /*0410*/  IMAD.SHL.U32 R15, R10, 0x4, RZ ;  /* 0x000000040a0f7824 */ /* 0x000fe400078e00ff */
[----:B------:R-:W-:-:S03]  /*0420*/  IMAD.X R17, RZ, RZ, R19, P2 ;  /* 0x000000ffff117224 */ /* 0x000fc600010e0613 */
[----:B------:R-:W-:Y:S02]  /*0430*/  LOP3.LUT R15, R15, 0xfffffff8, RZ, 0xc0, !PT ;  /* 0xfffffff80f0f7812 */ /* 0x000fe400078ec0ff */
[----:B------:R-:W-:Y:S02]  /*0440*/  SHF.L.U64.HI R10, R10, 0x2, R17 ;  /* 0x000000020a0a7819 */ /* 0x000fe40000010211 */
[----:B-1----:R-:W-:-:S05]  /*0450*/  IADD3 R14, P2, PT, R15, R12, RZ ;  /* 0x0000000c0f0e7210 */ /* 0x002fca0007f5e0ff */
[----:B------:R-:W-:-:S06]  /*0460*/  IMAD.X R15, R10, 0x1, R13, P2 ;  /* 0x000000010a0f7824 */ /* 0x000fcc00010e060d */
[----:B------:R-:W3:Y:S01]  /*0470*/  LDG.E.64 R14, desc[UR4][R14.64] ;  /* 0x000000040e0e7981 */ /* 0x000ee2000c1e1b00 */
[----:B------:R-:W-:Y:S02]  /*0480*/  ISETP.NE.AND P2, PT, R6, 0x1, PT ;  /* 0x000000010600780c */ /* 0x000fe40003f45270 */
[----:B------:R-:W-:Y:S02]  /*0490*/  LOP3.LUT R10, R0, 0x400, RZ, 0xfc, !PT ;  /* 0x00000400000a7812 */ /* 0x000fe400078efcff */
[----:B---3--:R-:W-:-:S09]  /*04a0*/  FMNMX3 R17, R14, -INF , R15, !PT ;  /* 0xff8000000e117876 */ /* 0x008fd2000780000f */
[----:B------:R-:W-:Y:S05]  /*04b0*/  @!P2 BRA `(.L_x_61) ;  /* 0x000000000078a947 */ /* 0x000fea0003800000 */
[----:B------:R-:W-:Y:S02]  /*04c0*/  ISETP.NE.AND P2, PT, R6, 0x2, PT ;  /* 0x000000020600780c */ /* 0x000fe40003f45270 */
[----:B------:R-:W-:Y:S02]  /*04d0*/  IADD3 R16, P3, PT, R18, 0x800, RZ ;  /* 0x0000080012107810 */ /* 0x000fe40007f7e0ff */
[----:B------:R-:W-:Y:S02]  /*04e0*/  R2UR UR4, R26 ;  /* 0x000000001a0472ca */ /* 0x000fe400000e0000 */
[----:B------:R-:W-:Y:S01]  /*04f0*/  R2UR UR5, R27 ;  /* 0x000000001b0572ca */ /* 0x000fe200000e0000 */
[----:B------:R-:W-:-:S05]  /*0500*/  IMAD.X R15, RZ, RZ, R19, P3 ;  /* 0x000000ffff0f7224 */ /* 0x000fca00018e0613 */
[----:B------:R-:W-:Y:S02]  /*0510*/  LEA.HI R16, P3, R15, R16, RZ, 0x1 ;  /* 0x000000100f107211 */ /* 0x000fe400078708ff */
[----:B------:R-:W-:Y:S02]  /*0520*/  @P2 IADD3 R10, P4, PT, R18, 0x1000, RZ ;  /* 0x00001000120a2810 */ /* 0x000fe40007f9e0ff */
[----:B------:R-:W-:Y:S01]  /*0530*/  @P2 R2UR UR6, R26 ;  /* 0x000000001a0622ca */ /* 0x000fe200000e0000 */
[----:B------:R-:W-:Y:S01]  /*0540*/  IMAD.X R15, RZ, RZ, R15, P3 ;  /* 0x000000ffff0f7224 */ /* 0x000fe200018e060f */
[----:B------:R-:W-:Y:S01]  /*0550*/  @P2 R2UR UR7, R27 ;  /* 0x000000001b0722ca */ /* 0x000fe200000e0000 */
[----:B------:R-:W-:Y:S02]  /*0560*/  @P2 IMAD.X R19, RZ, RZ, R19, P4 ;  /* 0x000000ffff132224 */ /* 0x000fe400020e0613 */
[C---:B------:R-:W-:Y:S01]  /*0570*/  IMAD.SHL.U32 R21, R16.reuse, 0x4, RZ ;  /* 0x0000000410157824 */ /* 0x040fe200078e00ff */
[----:B------:R-:W-:-:S02]  /*0580*/  SHF.L.U64.HI R16, R16, 0x2, R15 ;  /* 0x0000000210107819 */ /* 0x000fc4000001020f */
[----:B------:R-:W-:Y:S02]  /*0590*/  @P2 LEA.HI R10, P3, R19, R10, RZ, 0x1 ;  /* 0x0000000a130a2211 */ /* 0x000fe400078708ff */
[----:B------:R-:W-:-:S03]  /*05a0*/  LOP3.LUT R21, R21, 0xfffffff8, RZ, 0xc0, !PT ;  /* 0xfffffff815157812 */ /* 0x000fc600078ec0ff */
[C---:B------:R-:W-:Y:S02]  /*05b0*/  @P2 IMAD.SHL.U32 R15, R10.reuse, 0x4, RZ ;  /* 0x000000040a0f2824 */ /* 0x040fe400078e00ff */
[----:B------:R-:W-:Y:S01]  /*05c0*/  @P2 IMAD.X R19, RZ, RZ, R19, P3 ;  /* 0x000000ffff132224 */ /* 0x000fe200018e0613 */
[-C--:B------:R-:W-:Y:S02]  /*05d0*/  IADD3 R14, P3, PT, R21, R12.reuse, RZ ;  /* 0x0000000c150e7210 */ /* 0x080fe40007f7e0ff */
[----:B------:R-:W-:Y:S02]  /*05e0*/  @P2 LOP3.LUT R15, R15, 0xfffffff8, RZ, 0xc0, !PT ;  /* 0xfffffff80f0f2812 */ /* 0x000fe400078ec0ff */
[----:B------:R-:W-:Y:S02]  /*05f0*/  @P2 SHF.L.U64.HI R10, R10, 0x2, R19 ;  /* 0x000000020a0a2819 */ /* 0x000fe40000010213 */
[----:B------:R-:W-:Y:S01]  /*0600*/  @P2 IADD3 R12, P4, PT, R15, R12, RZ ;  /* 0x0000000c0f0c2210 */ /* 0x000fe20007f9e0ff */
[----:B------:R-:W-:-:S04]  /*0610*/  IMAD.X R15, R16, 0x1, R13, P3 ;  /* 0x00000001100f7824 */ /* 0x000fc800018e060d */
[----:B------:R-:W-:Y:S02]  /*0620*/  @P2 IMAD.X R13, R10, 0x1, R13, P4 ;  /* 0x000000010a0d2824 */ /* 0x000fe400020e060d */
[----:B------:R-:W3:Y:S04]  /*0630*/  LDG.E.64 R14, desc[UR4][R14.64] ;  /* 0x000000040e0e7981 */ /* 0x000ee8000c1e1b00 */
[----:B------:R-:W4:Y:S01]  /*0640*/  @P2 LDG.E.64 R12, desc[UR6][R12.64] ;  /* 0x000000060c0c2981 */ /* 0x000f22000c1e1b00 */
[----:B------:R-:W-:Y:S01]  /*0650*/  LOP3.LUT R16, R0, 0xc00, RZ, 0xfc, !PT ;  /* 0x00000c0000107812 */ /* 0x000fe200078efcff */
[----:B------:R-:W-:-:S03]  /*0660*/  IMAD.MOV.U32 R10, RZ, RZ, R4 ;  /* 0x000000ffff0a7224 */ /* 0x000fc600078e0004 */
[----:B------:R-:W-:Y:S02]  /*0670*/  @P2 MOV R10, R16 ;  /* 0x00000010000a2202 */ /* 0x000fe40000000f00 */
[----:B---3--:R-:W-:-:S04]  /*0680*/  FMNMX3 R17, R17, R14, R15, !PT ;  /* 0x0000000e11117276 */ /* 0x008fc8000780000f */
[----:B----4-:R-:W-:-:S07]  /*0690*/  @P2 FMNMX3 R17, R17, R12, R13, !PT ;  /* 0x0000000c11112276 */ /* 0x010fce000780000d */
.L_x_61:
[----:B------:R-:W-:Y:S05]  /*06a0*/  BSYNC.RECONVERGENT B1 ;  /* 0x0000000000017941 */ /* 0x000fea0003800200 */
.L_x_60:
[----:B------:R-:W-:Y:S05]  /*06b0*/  @!P1 BRA `(.L_x_59) ;  /* 0x0000001400ac9947 */ /* 0x000fea0003800000 */
[----:B------:R-:W-:Y:S01]  /*06c0*/  IMAD.IADD R12, R3, 0x1, -R10 ;  /* 0x00000001030c7824 */ /* 0x000fe200078e0a0a */
[----:B------:R-:W-:Y:S01]  /*06d0*/  BSSY.RECONVERGENT B1, `(.L_x_62) ;  /* 0x00000c8000017945 */ /* 0x000fe20003800200 */
[----:B------:R-:W-:Y:S01]  /*06e0*/  IMAD.MOV.U32 R9, RZ, RZ, R11 ;  /* 0x000000ffff097224 */ /* 0x000fe200078e000b */
[----:B------:R-:W-:Y:S02]  /*06f0*/  PLOP3.LUT P1, PT, PT, PT, PT, 0x80, 0x8 ;  /* 0x000000000008781c */ /* 0x000fe40003f2f070 */
[----:B------:R-:W-:Y:S01]  /*0700*/  ISETP.GT.AND P2, PT, R12, 0x3000, PT ;  /* 0x000030000c00780c */ /* 0x000fe20003f44270 */
[----:B------:R-:W-:-:S12]  /*0710*/  IMAD.WIDE.U32 R8, R10, 0x2, R8 ;  /* 0x000000020a087825 */ /* 0x000fd800078e0008 */
[----:B------:R-:W-:Y:S05]  /*0720*/  @!P2 BRA `(.L_x_63) ;  /* 0x0000000c0008a947 */ /* 0x000fea0003800000 */
[----:B------:R-:W-:Y:S01]  /*0730*/  PLOP3.LUT P1, PT, PT, PT, PT, 0x8, 0x80 ;  /* 0x000000000080781c */ /* 0x000fe20003f2e170 */
[----:B------:R-:W-:-:S12]  /*0740*/  VIADD R11, R3, 0xffffd000 ;  /* 0xffffd000030b7836 */ /* 0x000fd80000000000 */
.L_x_64:
[----:B------:R-:W-:Y:S01]  /*0750*/  LEA.HI R12, P2, R9, R8, RZ, 0x1 ;  /* 0x00000008090c7211 */ /* 0x000fe200078508ff */
[----:B------:R-:W1:Y:S01]  /*0760*/  LDCU.64 UR4, c[0x0][0x380] ;  /* 0x00007000ff0477ac */ /* 0x000e620008000a00 */
[C---:B------:R-:W-:Y:S02]  /*0770*/  IADD3 R14, P3, PT, R8.reuse, 0x800, RZ ;  /* 0x00000800080e7810 */ /* 0x040fe40007f7e0ff */
[C---:B------:R-:W-:Y:S01]  /*0780*/  IADD3 R20, P4, PT, R8.reuse, 0x1800, RZ ;  /* 0x0000180008147810 */ /* 0x040fe20007f9e0ff */
[--C-:B------:R-:W-:Y:S01]  /*0790*/  IMAD.X R21, RZ, RZ, R9.reuse, P2 ;  /* 0x000000ffff157224 */ /* 0x100fe200010e0609 */
[----:B------:R-:W-:Y:S01]  /*07a0*/  IADD3 R18, P2, PT, R8, 0x1000, RZ ;  /* 0x0000100008127810 */ /* 0x000fe20007f5e0ff */
[--C-:B------:R-:W-:Y:S01]  /*07b0*/  IMAD.X R15, RZ, RZ, R9.reuse, P3 ;  /* 0x000000ffff0f7224 */ /* 0x100fe200018e0609 */
[----:B---3--:R-:W-:Y:S01]  /*07c0*/  R2UR UR6, R26 ;  /* 0x000000001a0672ca */ /* 0x008fe200000e0000 */
[----:B------:R-:W-:Y:S01]  /*07d0*/  IMAD.X R13, RZ, RZ, R9, P4 ;  /* 0x000000ffff0d7224 */ /* 0x000fe200020e0609 */
[C---:B------:R-:W-:Y:S01]  /*07e0*/  SHF.L.U64.HI R21, R12.reuse, 0x2, R21 ;  /* 0x000000020c157819 */ /* 0x040fe20000010215 */
[----:B------:R-:W-:Y:S01]  /*07f0*/  IMAD.X R19, RZ, RZ, R9, P2 ;  /* 0x000000ffff137224 */ /* 0x000fe200010e0609 */
[----:B------:R-:W-:Y:S01]  /*0800*/  LEA.HI R14, P2, R15, R14, RZ, 0x1 ;  /* 0x0000000e0f0e7211 */ /* 0x000fe200078508ff */
[----:B------:R-:W-:Y:S01]  /*0810*/  IMAD.SHL.U32 R12, R12, 0x4, RZ ;  /* 0x000000040c0c7824 */ /* 0x000fe200078e00ff */
[----:B------:R-:W-:-:S02]  /*0820*/  LEA.HI R20, P4, R13, R20, RZ, 0x1 ;  /* 0x000000140d147211 */ /* 0x000fc400078908ff */
[----:B------:R-:W-:Y:S01]  /*0830*/  LEA.HI R18, P3, R19, R18, RZ, 0x1 ;  /* 0x0000001213127211 */ /* 0x000fe200078708ff */
[----:B------:R-:W-:Y:S01]  /*0840*/  IMAD.X R15, RZ, RZ, R15, P2 ;  /* 0x000000ffff0f7224 */ /* 0x000fe200010e060f */
[----:B------:R-:W-:Y:S01]  /*0850*/  LOP3.LUT R12, R12, 0xfffffff8, RZ, 0xc0, !PT ;  /* 0xfffffff80c0c7812 */ /* 0x000fe200078ec0ff */
[----:B------:R-:W-:Y:S01]  /*0860*/  IMAD.X R13, RZ, RZ, R13, P4 ;  /* 0x000000ffff0d7224 */ /* 0x000fe200020e060d */
[----:B------:R-:W-:Y:S01]  /*0870*/  R2UR UR7, R27 ;  /* 0x000000001b0772ca */ /* 0x000fe200000e0000 */
[----:B------:R-:W-:Y:S01]  /*0880*/  IMAD.X R19, RZ, RZ, R19, P3 ;  /* 0x000000ffff137224 */ /* 0x000fe200018e0613 */
[C---:B------:R-:W-:Y:S01]  /*0890*/  SHF.L.U64.HI R15, R14.reuse, 0x2, R15 ;  /* 0x000000020e0f7819 */ /* 0x040fe2000001020f */
[----:B------:R-:W-:Y:S01]  /*08a0*/  IMAD.SHL.U32 R14, R14, 0x4, RZ ;  /* 0x000000040e0e7824 */ /* 0x000fe200078e00ff */
[----:B-1----:R-:W-:Y:S02]  /*08b0*/  IADD3 R12, P2, PT, R12, UR4, RZ ;  /* 0x000000040c0c7c10 */ /* 0x002fe4000ff5e0ff */
[C---:B------:R-:W-:Y:S01]  /*08c0*/  SHF.L.U64.HI R19, R18.reuse, 0x2, R19 ;  /* 0x0000000212137819 */ /* 0x040fe20000010213 */
[----:B------:R-:W-:Y:S01]  /*08d0*/  IMAD.SHL.U32 R18, R18, 0x4, RZ ;  /* 0x0000000412127824 */ /* 0x000fe200078e00ff */
[----:B------:R-:W-:-:S02]  /*08e0*/  LOP3.LUT R14, R14, 0xfffffff8, RZ, 0xc0, !PT ;  /* 0xfffffff80e0e7812 */ /* 0x000fc400078ec0ff */
[----:B------:R-:W-:Y:S02]  /*08f0*/  R2UR UR8, R26 ;  /* 0x000000001a0872ca */ /* 0x000fe400000e0000 */
[----:B------:R-:W-:Y:S02]  /*0900*/  R2UR UR9, R27 ;  /* 0x000000001b0972ca */ /* 0x000fe400000e0000 */
[C---:B------:R-:W-:Y:S01]  /*0910*/  SHF.L.U64.HI R16, R20.reuse, 0x2, R13 ;  /* 0x0000000214107819 */ /* 0x040fe2000001020d */
[----:B------:R-:W-:Y:S01]  /*0920*/  IMAD.SHL.U32 R20, R20, 0x4, RZ ;  /* 0x0000000414147824 */ /* 0x000fe200078e00ff */
[----:B------:R-:W-:Y:S02]  /*0930*/  IADD3.X R13, PT, PT, R21, UR5, RZ, P2, !PT ;  /* 0x00000005150d7c10 */ /* 0x000fe400097fe4ff */
[----:B------:R-:W-:Y:S02]  /*0940*/  LOP3.LUT R18, R18, 0xfffffff8, RZ, 0xc0, !PT ;  /* 0xfffffff812127812 */ /* 0x000fe400078ec0ff */
[----:B------:R-:W-:-:S02]  /*0950*/  IADD3 R14, P2, PT, R14, UR4, RZ ;  /* 0x000000040e0e7c10 */ /* 0x000fc4000ff5e0ff */
[----:B------:R-:W-:Y:S01]  /*0960*/  R2UR UR10, R26 ;  /* 0x000000001a0a72ca */ /* 0x000fe200000e0000 */
[----:B------:R-:W3:Y:S01]  /*0970*/  LDG.E.64 R12, desc[UR6][R12.64] ;  /* 0x000000060c0c7981 */ /* 0x000ee2000c1e1b00 */
[----:B------:R-:W-:Y:S02]  /*0980*/  R2UR UR11, R27 ;  /* 0x000000001b0b72ca */ /* 0x000fe400000e0000 */
[----:B------:R-:W-:Y:S02]  /*0990*/  IADD3 R18, P3, PT, R18, UR4, RZ ;  /* 0x0000000412127c10 */ /* 0x000fe4000ff7e0ff */
[----:B------:R-:W-:Y:S02]  /*09a0*/  IADD3.X R15, PT, PT, R15, UR5, RZ, P2, !PT ;  /* 0x000000050f0f7c10 */ /* 0x000fe400097fe4ff */
[----:B------:R-:W-:Y:S02]  /*09b0*/  IADD3.X R19, PT, PT, R19, UR5, RZ, P3, !PT ;  /* 0x0000000513137c10 */ /* 0x000fe40009ffe4ff */
[----:B------:R-:W-:-:S02]  /*09c0*/  LOP3.LUT R20, R20, 0xfffffff8, RZ, 0xc0, !PT ;  /* 0xfffffff814147812 */ /* 0x000fc400078ec0ff */
[----:B------:R-:W-:Y:S01]  /*09d0*/  R2UR UR12, R26 ;  /* 0x000000001a0c72ca */ /* 0x000fe200000e0000 */
[----:B------:R-:W4:Y:S01]  /*09e0*/  LDG.E.64 R14, desc[UR8][R14.64] ;  /* 0x000000080e0e7981 */ /* 0x000f22000c1e1b00 */
[----:B------:R-:W-:Y:S02]  /*09f0*/  R2UR UR13, R27 ;  /* 0x000000001b0d72ca */ /* 0x000fe400000e0000 */
[----:B------:R-:W-:Y:S01]  /*0a00*/  IADD3 R20, P2, PT, R20, UR4, RZ ;  /* 0x0000000414147c10 */ /* 0x000fe2000ff5e0ff */
[----:B------:R-:W5:Y:S03]  /*0a10*/  LDG.E.64 R18, desc[UR10][R18.64] ;  /* 0x0000000a12127981 */ /* 0x000f66000c1e1b00 */
[----:B------:R-:W-:-:S07]  /*0a20*/  IADD3.X R21, PT, PT, R16, UR5, RZ, P2, !PT ;  /* 0x0000000510157c10 */ /* 0x000fce00097fe4ff */
[----:B------:R-:W2:Y:S01]  /*0a30*/  LDG.E.64 R20, desc[UR12][R20.64] ;  /* 0x0000000c14147981 */ /* 0x000ea2000c1e1b00 */
[----:B------:R-:W-:Y:S02]  /*0a40*/  IADD3 R16, P5, PT, R8, 0x3000, RZ ;  /* 0x0000300008107810 */ /* 0x000fe40007fbe0ff */
[C---:B------:R-:W-:Y:S02]  /*0a50*/  R2UR UR14, R26.reuse ;  /* 0x000000001a0e72ca */ /* 0x040fe400000e0000 */
[C---:B------:R-:W-:Y:S02]  /*0a60*/  R2UR UR15, R27.reuse ;  /* 0x000000001b0f72ca */ /* 0x040fe400000e0000 */
[----:B------:R-:W-:Y:S02]  /*0a70*/  R2UR UR16, R26 ;  /* 0x000000001a1072ca */ /* 0x000fe400000e0000 */
[----:B------:R-:W-:Y:S02]  /*0a80*/  R2UR UR17, R27 ;  /* 0x000000001b1172ca */ /* 0x000fe400000e0000 */
[----:B---3--:R-:W-:-:S02]  /*0a90*/  FMNMX3 R17, R17, R12, R13, !PT ;  /* 0x0000000c11117276 */ /* 0x008fc4000780000d */
[----:B------:R-:W-:Y:S02]  /*0aa0*/  IADD3 R12, P3, PT, R8, 0x2000, RZ ;  /* 0x00002000080c7810 */ /* 0x000fe40007f7e0ff */
[----:B----4-:R-:W-:-:S03]  /*0ab0*/  FMNMX3 R17, R17, R14, R15, !PT ;  /* 0x0000000e11117276 */ /* 0x010fc6000780000f */
[----:B------:R-:W-:Y:S01]  /*0ac0*/  IMAD.X R13, RZ, RZ, R9, P3 ;  /* 0x000000ffff0d7224 */ /* 0x000fe200018e0609 */
[----:B-----5:R-:W-:Y:S02]  /*0ad0*/  FMNMX3 R17, R17, R18, R19, !PT ;  /* 0x0000001211117276 */ /* 0x020fe40007800013 */
[C---:B------:R-:W-:Y:S02]  /*0ae0*/  IADD3 R18, P6, PT, R8.reuse, 0x3800, RZ ;  /* 0x0000380008127810 */ /* 0x040fe40007fde0ff */
[----:B------:R-:W-:-:S03]  /*0af0*/  IADD3 R14, P4, PT, R8, 0x2800, RZ ;  /* 0x00002800080e7810 */ /* 0x000fc60007f9e0ff */
[----:B------:R-:W-:Y:S01]  /*0b00*/  IMAD.X R19, RZ, RZ, R9, P6 ;  /* 0x000000ffff137224 */ /* 0x000fe200030e0609 */
[----:B------:R-:W-:Y:S02]  /*0b10*/  IADD3.X R15, PT, PT, RZ, R9, RZ, P4, !PT ;  /* 0x00000009ff0f7210 */ /* 0x000fe400027fe4ff */
[----:B------:R-:W-:Y:S02]  /*0b20*/  LEA.HI R12, P6, R13, R12, RZ, 0x1 ;  /* 0x0000000c0d0c7211 */ /* 0x000fe400078d08ff */
[----:B--2---:R-:W-:Y:S01]  /*0b30*/  FMNMX3 R24, R17, R20, R21, !PT ;  /* 0x0000001411187276 */ /* 0x004fe20007800015 */
[----:B------:R-:W-:Y:S01]  /*0b40*/  IMAD.X R17, RZ, RZ, R9, P5 ;  /* 0x000000ffff117224 */ /* 0x000fe200028e0609 */
[----:B------:R-:W-:Y:S01]  /*0b50*/  LEA.HI R14, P4, R15, R14, RZ, 0x1 ;  /* 0x0000000e0f0e7211 */ /* 0x000fe200078908ff */
[----:B------:R-:W-:Y:S01]  /*0b60*/  IMAD.X R13, RZ, RZ, R13, P6 ;  /* 0x000000ffff0d7224 */ /* 0x000fe200030e060d */
[C---:B------:R-:W-:Y:S02]  /*0b70*/  IADD3 R20, P2, PT, R8.reuse, 0x4000, RZ ;  /* 0x0000400008147810 */ /* 0x040fe40007f5e0ff */
[----:B------:R-:W-:Y:S01]  /*0b80*/  LEA.HI R16, P5, R17, R16, RZ, 0x1 ;  /* 0x0000001011107211 */ /* 0x000fe200078b08ff */
[----:B------:R-:W-:Y:S01]  /*0b90*/  IMAD.X R15, RZ, RZ, R15, P4 ;  /* 0x000000ffff0f7224 */ /* 0x000fe200020e060f */
[----:B------:R-:W-:Y:S01]  /*0ba0*/  IADD3 R22, P3, PT, R8, 0x4800, RZ ;  /* 0x0000480008167810 */ /* 0x000fe20007f7e0ff */
[----:B------:R-:W-:Y:S01]  /*0bb0*/  IMAD.X R21, RZ, RZ, R9, P2 ;  /* 0x000000ffff157224 */ /* 0x000fe200010e0609 */
[C---:B------:R-:W-:Y:S01]  /*0bc0*/  SHF.L.U64.HI R13, R12.reuse, 0x2, R13 ;  /* 0x000000020c0d7819 */ /* 0x040fe2000001020d */
[----:B------:R-:W-:Y:S01]  /*0bd0*/  IMAD.SHL.U32 R12, R12, 0x4, RZ ;  /* 0x000000040c0c7824 */ /* 0x000fe200078e00ff */
[----:B------:R-:W-:Y:S01]  /*0be0*/  LEA.HI R18, P2, R19, R18, RZ, 0x1 ;  /* 0x0000001213127211 */ /* 0x000fe200078508ff */
[----:B------:R-:W-:Y:S01]  /*0bf0*/  IMAD.X R17, RZ, RZ, R17, P5 ;  /* 0x000000ffff117224 */ /* 0x000fe200028e0611 */
[C---:B------:R-:W-:Y:S01]  /*0c00*/  SHF.L.U64.HI R15, R14.reuse, 0x2, R15 ;  /* 0x000000020e0f7819 */ /* 0x040fe2000001020f */
[----:B------:R-:W-:Y:S01]  /*0c10*/  IMAD.X R23, RZ, RZ, R9, P3 ;  /* 0x000000ffff177224 */ /* 0x000fe200018e0609 */
[----:B------:R-:W-:Y:S01]  /*0c20*/  LEA.HI R20, P3, R21, R20, RZ, 0x1 ;  /* 0x0000001415147211 */ /* 0x000fe200078708ff */
[----:B------:R-:W-:Y:S01]  /*0c30*/  IMAD.SHL.U32 R14, R14, 0x4, RZ ;  /* 0x000000040e0e7824 */ /* 0x000fe200078e00ff */
[----:B------:R-:W-:Y:S01]  /*0c40*/  LOP3.LUT R12, R12, 0xfffffff8, RZ, 0xc0, !PT ;  /* 0xfffffff80c0c7812 */ /* 0x000fe200078ec0ff */
[----:B------:R-:W-:Y:S01]  /*0c50*/  IMAD.X R19, RZ, RZ, R19, P2 ;  /* 0x000000ffff137224 */ /* 0x000fe200010e0613 */
[C---:B------:R-:W-:Y:S01]  /*0c60*/  SHF.L.U64.HI R17, R16.reuse, 0x2, R17 ;  /* 0x0000000210117819 */ /* 0x040fe20000010211 */
[----:B------:R-:W-:Y:S01]  /*0c70*/  IMAD.SHL.U32 R16, R16, 0x4, RZ ;  /* 0x0000000410107824 */ /* 0x000fe200078e00ff */
[----:B------:R-:W-:Y:S01]  /*0c80*/  LOP3.LUT R14, R14, 0xfffffff8, RZ, 0xc0, !PT ;  /* 0xfffffff80e0e7812 */ /* 0x000fe200078ec0ff */
[----:B------:R-:W-:Y:S01]  /*0c90*/  IMAD.X R21, RZ, RZ, R21, P3 ;  /* 0x000000ffff157224 */ /* 0x000fe200018e0615 */
[----:B------:R-:W-:-:S02]  /*0ca0*/  IADD3 R12, P2, PT, R12, UR4, RZ ;  /* 0x000000040c0c7c10 */ /* 0x000fc4000ff5e0ff */
[----:B------:R-:W-:Y:S02]  /*0cb0*/  LEA.HI R22, P6, R23, R22, RZ, 0x1 ;  /* 0x0000001617167211 */ /* 0x000fe400078d08ff */
[C---:B------:R-:W-:Y:S01]  /*0cc0*/  SHF.L.U64.HI R19, R18.reuse, 0x2, R19 ;  /* 0x0000000212137819 */ /* 0x040fe20000010213 */
[----:B------:R-:W-:Y:S01]  /*0cd0*/  IMAD.SHL.U32 R18, R18, 0x4, RZ ;  /* 0x0000000412127824 */ /* 0x000fe200078e00ff */
[----:B------:R-:W-:Y:S02]  /*0ce0*/  LOP3.LUT R16, R16, 0xfffffff8, RZ, 0xc0, !PT ;  /* 0xfffffff810107812 */ /* 0x000fe400078ec0ff */
[----:B------:R-:W-:Y:S02]  /*0cf0*/  IADD3 R14, P3, PT, R14, UR4, RZ ;  /* 0x000000040e0e7c10 */ /* 0x000fe4000ff7e0ff */
[----:B------:R-:W-:Y:S01]  /*0d00*/  IADD3.X R13, PT, PT, R13, UR5, RZ, P2, !PT ;  /* 0x000000050d0d7c10 */ /* 0x000fe200097fe4ff */
[----:B------:R-:W-:Y:S01]  /*0d10*/  IMAD.X R23, RZ, RZ, R23, P6 ;  /* 0x000000ffff177224 */ /* 0x000fe200030e0617 */
[C---:B------:R-:W-:Y:S01]  /*0d20*/  SHF.L.U64.HI R21, R20.reuse, 0x2, R21 ;  /* 0x0000000214157819 */ /* 0x040fe20000010215 */
[----:B------:R-:W-:Y:S01]  /*0d30*/  IMAD.SHL.U32 R20, R20, 0x4, RZ ;  /* 0x0000000414147824 */ /* 0x000fe200078e00ff */
[----:B------:R-:W-:-:S02]  /*0d40*/  LOP3.LUT R18, R18, 0xfffffff8, RZ, 0xc0, !PT ;  /* 0xfffffff812127812 */ /* 0x000fc400078ec0ff */
[----:B------:R-:W-:Y:S01]  /*0d50*/  IADD3 R16, P2, PT, R16, UR4, RZ ;  /* 0x0000000410107c10 */ /* 0x000fe2000ff5e0ff */
[----:B------:R-:W2:Y:S01]  /*0d60*/  LDG.E.64 R12, desc[UR6][R12.64] ;  /* 0x000000060c0c7981 */ /* 0x000ea2000c1e1b00 */
[----:B------:R-:W-:Y:S02]  /*0d70*/  IADD3.X R15, PT, PT, R15, UR5, RZ, P3, !PT ;  /* 0x000000050f0f7c10 */ /* 0x000fe40009ffe4ff */
[C---:B------:R-:W-:Y:S02]  /*0d80*/  SHF.L.U64.HI R23, R22.reuse, 0x2, R23 ;  /* 0x0000000216177819 */ /* 0x040fe40000010217 */
[----:B------:R-:W-:Y:S02]  /*0d90*/  SHF.L.U32 R22, R22, 0x2, RZ ;  /* 0x0000000216167819 */ /* 0x000fe400000006ff */
[----:B------:R-:W-:Y:S01]  /*0da0*/  LOP3.LUT R20, R20, 0xfffffff8, RZ, 0xc0, !PT ;  /* 0xfffffff814147812 */ /* 0x000fe200078ec0ff */
[----:B------:R-:W3:Y:S01]  /*0db0*/  LDG.E.64 R14, desc[UR8][R14.64] ;  /* 0x000000080e0e7981 */ /* 0x000ee2000c1e1b00 */
[----:B------:R-:W-:-:S02]  /*0dc0*/  IADD3 R18, P3, PT, R18, UR4, RZ ;  /* 0x0000000412127c10 */ /* 0x000fc4000ff7e0ff */
[----:B------:R-:W-:Y:S02]  /*0dd0*/  IADD3.X R17, PT, PT, R17, UR5, RZ, P2, !PT ;  /* 0x0000000511117c10 */ /* 0x000fe400097fe4ff */
[----:B------:R-:W-:Y:S02]  /*0de0*/  LOP3.LUT R22, R22, 0xfffffff8, RZ, 0xc0, !PT ;  /* 0xfffffff816167812 */ /* 0x000fe400078ec0ff */
[----:B------:R-:W-:Y:S02]  /*0df0*/  IADD3 R20, P2, PT, R20, UR4, RZ ;  /* 0x0000000414147c10 */ /* 0x000fe4000ff5e0ff */
[----:B------:R-:W-:Y:S01]  /*0e00*/  IADD3.X R19, PT, PT, R19, UR5, RZ, P3, !PT ;  /* 0x0000000513137c10 */ /* 0x000fe20009ffe4ff */
[----:B------:R-:W4:Y:S01]  /*0e10*/  LDG.E.64 R16, desc[UR10][R16.64] ;  /* 0x0000000a10107981 */ /* 0x000f22000c1e1b00 */
[----:B------:R-:W-:Y:S02]  /*0e20*/  IADD3 R22, P3, PT, R22, UR4, RZ ;  /* 0x0000000416167c10 */ /* 0x000fe4000ff7e0ff */
[----:B------:R-:W-:-:S02]  /*0e30*/  IADD3.X R21, PT, PT, R21, UR5, RZ, P2, !PT ;  /* 0x0000000515157c10 */ /* 0x000fc400097fe4ff */
[----:B------:R-:W5:Y:S01]  /*0e40*/  LDG.E.64 R18, desc[UR12][R18.64] ;  /* 0x0000000c12127981 */ /* 0x000f62000c1e1b00 */
[----:B------:R-:W-:-:S03]  /*0e50*/  IADD3.X R23, PT, PT, R23, UR5, RZ, P3, !PT ;  /* 0x0000000517177c10 */ /* 0x000fc60009ffe4ff */
[----:B------:R-:W5:Y:S04]  /*0e60*/  LDG.E.64 R20, desc[UR14][R20.64] ;  /* 0x0000000e14147981 */ /* 0x000f68000c1e1b00 */
[----:B------:R-:W5:Y:S01]  /*0e70*/  LDG.E.64 R22, desc[UR16][R22.64] ;  /* 0x0000001016167981 */ /* 0x000f62000c1e1b00 */
[----:B--2---:R-:W-:-:S04]  /*0e80*/  FMNMX3 R12, R24, R12, R13, !PT ;  /* 0x0000000c180c7276 */ /* 0x004fc8000780000d */
[----:B---3--:R-:W-:-:S04]  /*0e90*/  FMNMX3 R12, R12, R14, R15, !PT ;  /* 0x0000000e0c0c7276 */ /* 0x008fc8000780000f */
[----:B----4-:R-:W-:-:S04]  /*0ea0*/  FMNMX3 R12, R12, R16, R17, !PT ;  /* 0x000000100c0c7276 */ /* 0x010fc80007800011 */
[----:B-----5:R-:W-:-:S04]  /*0eb0*/  FMNMX3 R12, R12, R18, R19, !PT ;  /* 0x000000120c0c7276 */ /* 0x020fc80007800013 */
[----:B------:R-:W-:-:S04]  /*0ec0*/  FMNMX3 R12, R12, R20, R21, !PT ;  /* 0x000000140c0c7276 */ /* 0x000fc80007800015 */
[----:B------:R-:W-:Y:S02]  /*0ed0*/  FMNMX3 R24, R12, R22, R23, !PT ;  /* 0x000000160c187276 */ /* 0x000fe40007800017 */
[C---:B------:R-:W-:Y:S02]  /*0ee0*/  IADD3 R12, P3, PT, R8.reuse, 0x5000, RZ ;  /* 0x00005000080c7810 */ /* 0x040fe40007f7e0ff */
[C---:B------:R-:W-:Y:S02]  /*0ef0*/  IADD3 R14, P4, PT, R8.reuse, 0x5800, RZ ;  /* 0x00005800080e7810 */ /* 0x040fe40007f9e0ff */
[C---:B------:R-:W-:Y:S01]  /*0f00*/  IADD3 R18, P6, PT, R8.reuse, 0x6800, RZ ;  /* 0x0000680008127810 */ /* 0x040fe20007fde0ff */
[--C-:B------:R-:W-:Y:S01]  /*0f10*/  IMAD.X R13, RZ, RZ, R9.reuse, P3 ;  /* 0x000000ffff0d7224 */ /* 0x100fe200018e0609 */
[----:B------:R-:W-:Y:S01]  /*0f20*/  IADD3 R16, P5, PT, R8, 0x6000, RZ ;  /* 0x0000600008107810 */ /* 0x000fe20007fbe0ff */
[--C-:B------:R-:W-:Y:S02]  /*0f30*/  IMAD.X R15, RZ, RZ, R9.reuse, P4 ;  /* 0x000000ffff0f7224 */ /* 0x100fe400020e0609 */
[--C-:B------:R-:W-:Y:S01]  /*0f40*/  IMAD.X R19, RZ, RZ, R9.reuse, P6 ;  /* 0x000000ffff137224 */ /* 0x100fe200030e0609 */
[----:B------:R-:W-:Y:S01]  /*0f50*/  LEA.HI R12, P6, R13, R12, RZ, 0x1 ;  /* 0x0000000c0d0c7211 */ /* 0x000fe200078d08ff */
[----:B------:R-:W-:Y:S01]  /*0f60*/  IMAD.X R17, RZ, RZ, R9, P5 ;  /* 0x000000ffff117224 */ /* 0x000fe200028e0609 */
[----:B------:R-:W-:-:S02]  /*0f70*/  LEA.HI R14, P4, R15, R14, RZ, 0x1 ;  /* 0x0000000e0f0e7211 */ /* 0x000fc400078908ff */
[C---:B------:R-:W-:Y:S01]  /*0f80*/  IADD3 R20, P2, PT, R8.reuse, 0x7000, RZ ;  /* 0x0000700008147810 */ /* 0x040fe20007f5e0ff */
[----:B------:R-:W-:Y:S01]  /*0f90*/  IMAD.X R13, RZ, RZ, R13, P6 ;  /* 0x000000ffff0d7224 */ /* 0x000fe200030e060d */
        /* <DEDUP_REMOVED lines=24> */
[----:B------:R-:W-:Y:S02]  /*1120*/  IADD3.X R13, PT, PT, R13, UR5, RZ, P2, !PT ;  /* 0x000000050d0d7c10 */ /* 0x000fe400097fe4ff */
[----:B------:R-:W-:-:S02]  /*1130*/  IADD3.X R23, PT, PT, RZ, R23, RZ, P6, !PT ;  /* 0x00000017ff177210 */ /* 0x000fc400037fe4ff */
[C---:B------:R-:W-:Y:S01]  /*1140*/  SHF.L.U64.HI R21, R20.reuse, 0x2, R21 ;  /* 0x0000000214157819 */ /* 0x040fe20000010215 */
[----:B------:R-:W-:Y:S01]  /*1150*/  IMAD.SHL.U32 R20, R20, 0x4, RZ ;  /* 0x0000000414147824 */ /* 0x000fe200078e00ff */
[----:B------:R-:W-:Y:S01]  /*1160*/  LOP3.LUT R18, R18, 0xfffffff8, RZ, 0xc0, !PT ;  /* 0xfffffff812127812 */ /* 0x000fe200078ec0ff */
[----:B------:R-:W2:Y:S01]  /*1170*/  LDG.E.64 R12, desc[UR6][R12.64] ;  /* 0x000000060c0c7981 */ /* 0x000ea2000c1e1b00 */
[----:B------:R-:W-:Y:S02]  /*1180*/  IADD3 R16, P2, PT, R16, UR4, RZ ;  /* 0x0000000410107c10 */ /* 0x000fe4000ff5e0ff */
[----:B------:R-:W-:Y:S02]  /*1190*/  IADD3.X R15, PT, PT, R15, UR5, RZ, P3, !PT ;  /* 0x000000050f0f7c10 */ /* 0x000fe40009ffe4ff */
[C---:B------:R-:W-:Y:S01]  /*11a0*/  SHF.L.U64.HI R23, R22.reuse, 0x2, R23 ;  /* 0x0000000216177819 */ /* 0x040fe20000010217 */
[----:B------:R-:W-:Y:S01]  /*11b0*/  IMAD.SHL.U32 R22, R22, 0x4, RZ ;  /* 0x0000000416167824 */ /* 0x000fe200078e00ff */
[----:B------:R-:W-:-:S02]  /*11c0*/  LOP3.LUT R20, R20, 0xfffffff8, RZ, 0xc0, !PT ;  /* 0xfffffff814147812 */ /* 0x000fc400078ec0ff */
[----:B------:R-:W-:Y:S01]  /*11d0*/  IADD3 R18, P3, PT, R18, UR4, RZ ;  /* 0x0000000412127c10 */ /* 0x000fe2000ff7e0ff */
[----:B------:R-:W3:Y:S01]  /*11e0*/  LDG.E.64 R14, desc[UR8][R14.64] ;  /* 0x000000080e0e7981 */ /* 0x000ee2000c1e1b00 */
[----:B------:R-:W-:Y:S02]  /*11f0*/  IADD3.X R17, PT, PT, R17, UR5, RZ, P2, !PT ;  /* 0x0000000511117c10 */ /* 0x000fe400097fe4ff */
[----:B------:R-:W-:Y:S02]  /*1200*/  LOP3.LUT R22, R22, 0xfffffff8, RZ, 0xc0, !PT ;  /* 0xfffffff816167812 */ /* 0x000fe400078ec0ff */
[----:B------:R-:W-:Y:S02]  /*1210*/  IADD3 R20, P2, PT, R20, UR4, RZ ;  /* 0x0000000414147c10 */ /* 0x000fe4000ff5e0ff */
[----:B------:R-:W-:Y:S01]  /*1220*/  IADD3.X R19, PT, PT, R19, UR5, RZ, P3, !PT ;  /* 0x0000000513137c10 */ /* 0x000fe20009ffe4ff */
[----:B------:R-:W4:Y:S01]  /*1230*/  LDG.E.64 R16, desc[UR10][R16.64] ;  /* 0x0000000a10107981 */ /* 0x000f22000c1e1b00 */
[----:B------:R-:W-:-:S02]  /*1240*/  IADD3 R22, P3, PT, R22, UR4, RZ ;  /* 0x0000000416167c10 */ /* 0x000fc4000ff7e0ff */
[----:B------:R-:W-:Y:S02]  /*1250*/  IADD3.X R21, PT, PT, R21, UR5, RZ, P2, !PT ;  /* 0x0000000515157c10 */ /* 0x000fe400097fe4ff */
[----:B------:R-:W5:Y:S01]  /*1260*/  LDG.E.64 R18, desc[UR12][R18.64] ;  /* 0x0000000c12127981 */ /* 0x000f62000c1e1b00 */
[----:B------:R-:W-:-:S03]  /*1270*/  IADD3.X R23, PT, PT, R23, UR5, RZ, P3, !PT ;  /* 0x0000000517177c10 */ /* 0x000fc60009ffe4ff */
[----:B------:R-:W5:Y:S04]  /*1280*/  LDG.E.64 R20, desc[UR14][R20.64] ;  /* 0x0000000e14147981 */ /* 0x000f68000c1e1b00 */
[----:B------:R-:W5:Y:S01]  /*1290*/  LDG.E.64 R22, desc[UR16][R22.64] ;  /* 0x0000001016167981 */ /* 0x000f62000c1e1b00 */
[----:B------:R-:W-:-:S05]  /*12a0*/  VIADD R10, R10, 0x4000 ;  /* 0x000040000a0a7836 */ /* 0x000fca0000000000 */
[----:B------:R-:W-:Y:S02]  /*12b0*/  ISETP.GE.AND P2, PT, R10, R11, PT ;  /* 0x0000000b0a00720c */ /* 0x000fe40003f46270 */
[----:B------:R-:W-:-:S05]  /*12c0*/  IADD3 R8, P3, PT, R8, 0x8000, RZ ;  /* 0x0000800008087810 */ /* 0x000fca0007f7e0ff */
[----:B------:R-:W-:Y:S01]  /*12d0*/  IMAD.X R9, RZ, RZ, R9, P3 ;  /* 0x000000ffff097224 */ /* 0x000fe200018e0609 */
[----:B--2---:R-:W-:-:S04]  /*12e0*/  FMNMX3 R12, R24, R12, R13, !PT ;  /* 0x0000000c180c7276 */ /* 0x004fc8000780000d */
[----:B---3--:R-:W-:-:S04]  /*12f0*/  FMNMX3 R12, R12, R14, R15, !PT ;  /* 0x0000000e0c0c7276 */ /* 0x008fc8000780000f */
[----:B----4-:R-:W-:-:S04]  /*1300*/  FMNMX3 R12, R12, R16, R17, !PT ;  /* 0x000000100c0c7276 */ /* 0x010fc80007800011 */
[----:B-----5:R-:W-:-:S04]  /*1310*/  FMNMX3 R12, R12, R18, R19, !PT ;  /* 0x000000120c0c7276 */ /* 0x020fc80007800013 */
[----:B------:R-:W-:-:S04]  /*1320*/  FMNMX3 R12, R12, R20, R21, !PT ;  /* 0x000000140c0c7276 */ /* 0x000fc80007800015 */
[----:B------:R-:W-:Y:S01]  /*1330*/  FMNMX3 R17, R12, R22, R23, !PT ;  /* 0x000000160c117276 */ /* 0x000fe20007800017 */
[----:B------:R-:W-:Y:S06]  /*1340*/  @!P2 BRA `(.L_x_64) ;  /* 0xfffffff40000a947 */ /* 0x000fec000383ffff */
.L_x_63:
[----:B------:R-:W-:Y:S05]  /*1350*/  BSYNC.RECONVERGENT B1 ;  /* 0x0000000000017941 */ /* 0x000fea0003800200 */
.L_x_62:
[----:B------:R-:W-:Y:S01]  /*1360*/  IMAD.IADD R11, R3, 0x1, -R10 ;  /* 0x00000001030b7824 */ /* 0x000fe200078e0a0a */
[----:B------:R-:W-:Y:S04]  /*1370*/  BSSY.RECONVERGENT B1, `(.L_x_65) ;  /* 0x000006a000017945 */ /* 0x000fe80003800200 */
[----:B------:R-:W-:-:S13]  /*1380*/  ISETP.GT.AND P2, PT, R11, 0x1000, PT ;  /* 0x000010000b00780c */ /* 0x000fda0003f44270 */
[----:B------:R-:W-:Y:S05]  /*1390*/  @!P2 BRA `(.L_x_66) ;  /* 0x00000004009ca947 */ /* 0x000fea0003800000 */
[----:B------:R-:W-:Y:S01]  /*13a0*/  IADD3 R11, P2, PT, R8, 0x800, RZ ;  /* 0x00000800080b7810 */ /* 0x000fe20007f5e0ff */
[----:B------:R-:W1:Y:S01]  /*13b0*/  LDCU.64 UR4, c[0x0][0x380] ;  /* 0x00007000ff0477ac */ /* 0x000e620008000a00 */
[----:B------:R-:W-:Y:S02]  /*13c0*/  LEA.HI R13, P1, R9, R8, RZ, 0x1 ;  /* 0x00000008090d7211 */ /* 0x000fe400078308ff */
[C---:B---3--:R-:W-:Y:S01]  /*13d0*/  R2UR UR6, R26.reuse ;  /* 0x000000001a0672ca */ /* 0x048fe200000e0000 */
[--C-:B------:R-:W-:Y:S01]  /*13e0*/  IMAD.X R16, RZ, RZ, R9.reuse, P2 ;  /* 0x000000ffff107224 */ /* 0x100fe200010e0609 */
[----:B------:R-:W-:Y:S01]  /*13f0*/  R2UR UR7, R27 ;  /* 0x000000001b0772ca */ /* 0x000fe200000e0000 */
[----:B------:R-:W-:Y:S01]  /*1400*/  IMAD.X R14, RZ, RZ, R9, P1 ;  /* 0x000000ffff0e7224 */ /* 0x000fe200008e0609 */
[----:B------:R-:W-:Y:S01]  /*1410*/  R2UR UR8, R26 ;  /* 0x000000001a0872ca */ /* 0x000fe200000e0000 */
[----:B------:R-:W-:Y:S01]  /*1420*/  IMAD.SHL.U32 R12, R13, 0x4, RZ ;  /* 0x000000040d0c7824 */ /* 0x000fe200078e00ff */
[----:B------:R-:W-:-:S02]  /*1430*/  LEA.HI R11, P1, R16, R11, RZ, 0x1 ;  /* 0x0000000b100b7211 */ /* 0x000fc400078308ff */
[----:B------:R-:W-:Y:S02]  /*1440*/  SHF.L.U64.HI R13, R13, 0x2, R14 ;  /* 0x000000020d0d7819 */ /* 0x000fe4000001020e */
[----:B------:R-:W-:Y:S01]  /*1450*/  LOP3.LUT R12, R12, 0xfffffff8, RZ, 0xc0, !PT ;  /* 0xfffffff80c0c7812 */ /* 0x000fe200078ec0ff */
[----:B------:R-:W-:Y:S01]  /*1460*/  IMAD.SHL.U32 R14, R11, 0x4, RZ ;  /* 0x000000040b0e7824 */ /* 0x000fe200078e00ff */
[----:B------:R-:W-:Y:S01]  /*1470*/  R2UR UR9, R27 ;  /* 0x000000001b0972ca */ /* 0x000fe200000e0000 */
[----:B------:R-:W-:Y:S01]  /*1480*/  IMAD.X R16, RZ, RZ, R16, P1 ;  /* 0x000000ffff107224 */ /* 0x000fe200008e0610 */
[----:B-1----:R-:W-:Y:S02]  /*1490*/  IADD3 R12, P1, PT, R12, UR4, RZ ;  /* 0x000000040c0c7c10 */ /* 0x002fe4000ff3e0ff */
[----:B------:R-:W-:Y:S02]  /*14a0*/  LOP3.LUT R14, R14, 0xfffffff8, RZ, 0xc0, !PT ;  /* 0xfffffff80e0e7812 */ /* 0x000fe400078ec0ff */
[----:B------:R-:W-:-:S02]  /*14b0*/  IADD3.X R13, PT, PT, R13, UR5, RZ, P1, !PT ;  /* 0x000000050d0d7c10 */ /* 0x000fc40008ffe4ff */
[----:B------:R-:W-:Y:S02]  /*14c0*/  SHF.L.U64.HI R11, R11, 0x2, R16 ;  /* 0x000000020b0b7819 */ /* 0x000fe40000010210 */
[----:B------:R-:W-:Y:S02]  /*14d0*/  IADD3 R14, P1, PT, R14, UR4, RZ ;  /* 0x000000040e0e7c10 */ /* 0x000fe4000ff3e0ff */
[----:B------:R-:W3:Y:S02]  /*14e0*/  LDG.E.64 R12, desc[UR6][R12.64] ;  /* 0x000000060c0c7981 */ /* 0x000ee4000c1e1b00 */
[----:B------:R-:W-:-:S06]  /*14f0*/  IADD3.X R15, PT, PT, R11, UR5, RZ, P1, !PT ;  /* 0x000000050b0f7c10 */ /* 0x000fcc0008ffe4ff */
[----:B------:R-:W4:Y:S01]  /*1500*/  LDG.E.64 R14, desc[UR8][R14.64] ;  /* 0x000000080e0e7981 */ /* 0x000f22000c1e1b00 */
[C---:B------:R-:W-:Y:S02]  /*1510*/  IADD3 R22, P2, PT, R8.reuse, 0x1000, RZ ;  /* 0x0000100008167810 */ /* 0x040fe40007f5e0ff */
[C---:B------:R-:W-:Y:S02]  /*1520*/  IADD3 R16, P4, PT, R8.reuse, 0x2000, RZ ;  /* 0x0000200008107810 */ /* 0x040fe40007f9e0ff */
[C---:B------:R-:W-:Y:S02]  /*1530*/  IADD3 R18, P5, PT, R8.reuse, 0x2800, RZ ;  /* 0x0000280008127810 */ /* 0x040fe40007fbe0ff */
[C---:B------:R-:W-:Y:S02]  /*1540*/  IADD3 R20, P6, PT, R8.reuse, 0x3000, RZ ;  /* 0x0000300008147810 */ /* 0x040fe40007fde0ff */
[----:B------:R-:W-:Y:S01]  /*1550*/  IADD3 R24, P1, PT, R8, 0x3800, RZ ;  /* 0x0000380008187810 */ /* 0x000fe20007f3e0ff */
[----:B------:R-:W-:-:S02]  /*1560*/  IMAD.X R19, RZ, RZ, R9, P5 ;  /* 0x000000ffff137224 */ /* 0x000fc400028e0609 */
[----:B------:R-:W-:Y:S01]  /*1570*/  IMAD.X R21, RZ, RZ, R9, P6 ;  /* 0x000000ffff157224 */ /* 0x000fe200030e0609 */
[----:B------:R-:W-:Y:S02]  /*1580*/  IADD3.X R23, PT, PT, RZ, R9, RZ, P1, !PT ;  /* 0x00000009ff177210 */ /* 0x000fe40000ffe4ff */
[----:B------:R-:W-:-:S05]  /*1590*/  LEA.HI R18, P1, R19, R18, RZ, 0x1 ;  /* 0x0000001213127211 */ /* 0x000fca00078308ff */
[----:B------:R-:W-:Y:S01]  /*15a0*/  IMAD.X R19, RZ, RZ, R19, P1 ;  /* 0x000000ffff137224 */ /* 0x000fe200008e0613 */
[----:B------:R-:W-:-:S04]  /*15b0*/  LEA.HI R24, P5, R23, R24, RZ, 0x1 ;  /* 0x0000001817187211 */ /* 0x000fc800078b08ff */
[C---:B------:R-:W-:Y:S01]  /*15c0*/  SHF.L.U64.HI R19, R18.reuse, 0x2, R19 ;  /* 0x0000000212137819 */ /* 0x040fe20000010213 */
[----:B------:R-:W-:Y:S01]  /*15d0*/  IMAD.SHL.U32 R18, R18, 0x4, RZ ;  /* 0x0000000412127824 */ /* 0x000fe200078e00ff */
[----:B------:R-:W-:Y:S01]  /*15e0*/  R2UR UR10, R26 ;  /* 0x000000001a0a72ca */ /* 0x000fe200000e0000 */
[----:B------:R-:W-:Y:S01]  /*15f0*/  IMAD.X R23, RZ, RZ, R23, P5 ;  /* 0x000000ffff177224 */ /* 0x000fe200028e0617 */
[C---:B------:R-:W-:Y:S02]  /*1600*/  R2UR UR11, R27.reuse ;  /* 0x000000001b0b72ca */ /* 0x040fe400000e0000 */
[----:B------:R-:W-:Y:S02]  /*1610*/  LOP3.LUT R18, R18, 0xfffffff8, RZ, 0xc0, !PT ;  /* 0xfffffff812127812 */ /* 0x000fe400078ec0ff */
[----:B------:R-:W-:Y:S02]  /*1620*/  R2UR UR12, R26 ;  /* 0x000000001a0c72ca */ /* 0x000fe400000e0000 */
[----:B------:R-:W-:-:S02]  /*1630*/  R2UR UR13, R27 ;  /* 0x000000001b0d72ca */ /* 0x000fc400000e0000 */
[C---:B------:R-:W-:Y:S02]  /*1640*/  R2UR UR14, R26.reuse ;  /* 0x000000001a0e72ca */ /* 0x040fe400000e0000 */
[C---:B------:R-:W-:Y:S02]  /*1650*/  R2UR UR15, R27.reuse ;  /* 0x000000001b0f72ca */ /* 0x040fe400000e0000 */
[----:B------:R-:W-:Y:S02]  /*1660*/  R2UR UR16, R26 ;  /* 0x000000001a1072ca */ /* 0x000fe400000e0000 */
[----:B------:R-:W-:Y:S02]  /*1670*/  R2UR UR17, R27 ;  /* 0x000000001b1172ca */ /* 0x000fe400000e0000 */
[----:B---3--:R-:W-:Y:S02]  /*1680*/  FMNMX3 R11, R17, R12, R13, !PT ;  /* 0x0000000c110b7276 */ /* 0x008fe4000780000d */
[----:B------:R-:W-:Y:S01]  /*1690*/  IADD3 R12, P3, PT, R8, 0x1800, RZ ;  /* 0x00001800080c7810 */ /* 0x000fe20007f7e0ff */
[----:B------:R-:W-:Y:S01]  /*16a0*/  IMAD.X R13, RZ, RZ, R9, P2 ;  /* 0x000000ffff0d7224 */ /* 0x000fe200010e0609 */
[----:B----4-:R-:W-:-:S03]  /*16b0*/  FMNMX3 R11, R11, R14, R15, !PT ;  /* 0x0000000e0b0b7276 */ /* 0x010fc6000780000f */
[--C-:B------:R-:W-:Y:S02]  /*16c0*/  IMAD.X R15, RZ, RZ, R9.reuse, P3 ;  /* 0x000000ffff0f7224 */ /* 0x100fe400018e0609 */
[----:B------:R-:W-:Y:S01]  /*16d0*/  IMAD.X R17, RZ, RZ, R9, P4 ;  /* 0x000000ffff117224 */ /* 0x000fe200020e0609 */
[----:B------:R-:W-:Y:S02]  /*16e0*/  LEA.HI R22, P4, R13, R22, RZ, 0x1 ;  /* 0x000000160d167211 */ /* 0x000fe400078908ff */
[----:B------:R-:W-:Y:S02]  /*16f0*/  LEA.HI R14, P3, R15, R12, RZ, 0x1 ;  /* 0x0000000c0f0e7211 */ /* 0x000fe400078708ff */
[----:B------:R-:W-:Y:S01]  /*1700*/  LEA.HI R16, P2, R17, R16, RZ, 0x1 ;  /* 0x0000001011107211 */ /* 0x000fe200078508ff */
[----:B------:R-:W-:Y:S02]  /*1710*/  IMAD.SHL.U32 R12, R22, 0x4, RZ ;  /* 0x00000004160c7824 */ /* 0x000fe400078e00ff */
[----:B------:R-:W-:-:S02]  /*1720*/  IMAD.X R15, RZ, RZ, R15, P3 ;  /* 0x000000ffff0f7224 */ /* 0x000fc400018e060f */
[----:B------:R-:W-:Y:S01]  /*1730*/  IMAD.X R17, RZ, RZ, R17, P2 ;  /* 0x000000ffff117224 */ /* 0x000fe200010e0611 */
[----:B------:R-:W-:Y:S01]  /*1740*/  LOP3.LUT R12, R12, 0xfffffff8, RZ, 0xc0, !PT ;  /* 0xfffffff80c0c7812 */ /* 0x000fe200078ec0ff */
[----:B------:R-:W-:Y:S01]  /*1750*/  IMAD.X R13, RZ, RZ, R13, P4 ;  /* 0x000000ffff0d7224 */ /* 0x000fe200020e060d */
[C---:B------:R-:W-:Y:S01]  /*1760*/  SHF.L.U64.HI R15, R14.reuse, 0x2, R15 ;  /* 0x000000020e0f7819 */ /* 0x040fe2000001020f */
[----:B------:R-:W-:Y:S01]  /*1770*/  IMAD.SHL.U32 R14, R14, 0x4, RZ ;  /* 0x000000040e0e7824 */ /* 0x000fe200078e00ff */
[----:B------:R-:W-:Y:S02]  /*1780*/  LEA.HI R20, P4, R21, R20, RZ, 0x1 ;  /* 0x0000001415147211 */ /* 0x000fe400078908ff */
[C---:B------:R-:W-:Y:S01]  /*1790*/  SHF.L.U64.HI R17, R16.reuse, 0x2, R17 ;  /* 0x0000000210117819 */ /* 0x040fe20000010211 */
[----:B------:R-:W-:Y:S01]  /*17a0*/  IMAD.SHL.U32 R16, R16, 0x4, RZ ;  /* 0x0000000410107824 */ /* 0x000fe200078e00ff */
[----:B------:R-:W-:Y:S01]  /*17b0*/  SHF.L.U64.HI R13, R22, 0x2, R13 ;  /* 0x00000002160d7819 */ /* 0x000fe2000001020d */
[----:B------:R-:W-:Y:S01]  /*17c0*/  IMAD.X R21, RZ, RZ, R21, P4 ;  /* 0x000000ffff157224 */ /* 0x000fe200020e0615 */
[----:B------:R-:W-:-:S02]  /*17d0*/  LOP3.LUT R14, R14, 0xfffffff8, RZ, 0xc0, !PT ;  /* 0xfffffff80e0e7812 */ /* 0x000fc400078ec0ff */
[----:B------:R-:W-:Y:S02]  /*17e0*/  IADD3 R12, P1, PT, R12, UR4, RZ ;  /* 0x000000040c0c7c10 */ /* 0x000fe4000ff3e0ff */
[----:B------:R-:W-:Y:S02]  /*17f0*/  LOP3.LUT R16, R16, 0xfffffff8, RZ, 0xc0, !PT ;  /* 0xfffffff810107812 */ /* 0x000fe400078ec0ff */
[----:B------:R-:W-:Y:S02]  /*1800*/  IADD3 R14, P2, PT, R14, UR4, RZ ;  /* 0x000000040e0e7c10 */ /* 0x000fe4000ff5e0ff */
[----:B------:R-:W-:Y:S02]  /*1810*/  IADD3.X R13, PT, PT, R13, UR5, RZ, P1, !PT ;  /* 0x000000050d0d7c10 */ /* 0x000fe40008ffe4ff */
[C---:B------:R-:W-:Y:S01]  /*1820*/  SHF.L.U64.HI R21, R20.reuse, 0x2, R21 ;  /* 0x0000000214157819 */ /* 0x040fe20000010215 */
[----:B------:R-:W-:Y:S01]  /*1830*/  IMAD.SHL.U32 R20, R20, 0x4, RZ ;  /* 0x0000000414147824 */ /* 0x000fe200078e00ff */
[----:B------:R-:W-:-:S02]  /*1840*/  IADD3 R16, P1, PT, R16, UR4, RZ ;  /* 0x0000000410107c10 */ /* 0x000fc4000ff3e0ff */
[----:B------:R-:W-:Y:S01]  /*1850*/  IADD3.X R15, PT, PT, R15, UR5, RZ, P2, !PT ;  /* 0x000000050f0f7c10 */ /* 0x000fe200097fe4ff */
[----:B------:R-:W3:Y:S01]  /*1860*/  LDG.E.64 R12, desc[UR6][R12.64] ;  /* 0x000000060c0c7981 */ /* 0x000ee2000c1e1b00 */
[C---:B------:R-:W-:Y:S01]  /*1870*/  SHF.L.U64.HI R22, R24.reuse, 0x2, R23 ;  /* 0x0000000218167819 */ /* 0x040fe20000010217 */
[----:B------:R-:W-:Y:S01]  /*1880*/  IMAD.SHL.U32 R24, R24, 0x4, RZ ;  /* 0x0000000418187824 */ /* 0x000fe200078e00ff */
[----:B------:R-:W-:Y:S02]  /*1890*/  LOP3.LUT R20, R20, 0xfffffff8, RZ, 0xc0, !PT ;  /* 0xfffffff814147812 */ /* 0x000fe400078ec0ff */
[----:B------:R-:W-:Y:S01]  /*18a0*/  IADD3 R18, P2, PT, R18, UR4, RZ ;  /* 0x0000000412127c10 */ /* 0x000fe2000ff5e0ff */
[----:B------:R-:W4:Y:S01]  /*18b0*/  LDG.E.64 R14, desc[UR8][R14.64] ;  /* 0x000000080e0e7981 */ /* 0x000f22000c1e1b00 */
[----:B------:R-:W-:Y:S02]  /*18c0*/  IADD3.X R17, PT, PT, R17, UR5, RZ, P1, !PT ;  /* 0x0000000511117c10 */ /* 0x000fe40008ffe4ff */
[----:B------:R-:W-:-:S02]  /*18d0*/  IADD3 R20, P1, PT, R20, UR4, RZ ;  /* 0x0000000414147c10 */ /* 0x000fc4000ff3e0ff */
[----:B------:R-:W-:Y:S02]  /*18e0*/  IADD3.X R19, PT, PT, R19, UR5, RZ, P2, !PT ;  /* 0x0000000513137c10 */ /* 0x000fe400097fe4ff */
[----:B------:R-:W-:Y:S01]  /*18f0*/  LOP3.LUT R24, R24, 0xfffffff8, RZ, 0xc0, !PT ;  /* 0xfffffff818187812 */ /* 0x000fe200078ec0ff */
[----:B------:R-:W5:Y:S01]  /*1900*/  LDG.E.64 R16, desc[UR10][R16.64] ;  /* 0x0000000a10107981 */ /* 0x000f62000c1e1b00 */
[----:B------:R-:W-:Y:S02]  /*1910*/  IADD3.X R21, PT, PT, R21, UR5, RZ, P1, !PT ;  /* 0x0000000515157c10 */ /* 0x000fe40008ffe4ff */
[----:B------:R-:W-:Y:S01]  /*1920*/  IADD3 R24, P2, PT, R24, UR4, RZ ;  /* 0x0000000418187c10 */ /* 0x000fe2000ff5e0ff */
[----:B------:R-:W2:Y:S03]  /*1930*/  LDG.E.64 R18, desc[UR12][R18.64] ;  /* 0x0000000c12127981 */ /* 0x000ea6000c1e1b00 */
[----:B------:R-:W-:Y:S01]  /*1940*/  IADD3.X R25, PT, PT, R22, UR5, RZ, P2, !PT ;  /* 0x0000000516197c10 */ /* 0x000fe200097fe4ff */
[----:B------:R-:W2:Y:S04]  /*1950*/  LDG.E.64 R20, desc[UR14][R20.64] ;  /* 0x0000000e14147981 */ /* 0x000ea8000c1e1b00 */
[----:B------:R-:W2:Y:S01]  /*1960*/  LDG.E.64 R22, desc[UR16][R24.64] ;  /* 0x0000001018167981 */ /* 0x000ea2000c1e1b00 */
[----:B------:R-:W-:Y:S01]  /*1970*/  IADD3 R8, P2, PT, R8, 0x4000, RZ ;  /* 0x0000400008087810 */ /* 0x000fe20007f5e0ff */
[----:B------:R-:W-:Y:S01]  /*1980*/  VIADD R10, R10, 0x2000 ;  /* 0x000020000a0a7836 */ /* 0x000fe20000000000 */
[----:B------:R-:W-:-:S03]  /*1990*/  PLOP3.LUT P1, PT, PT, PT, PT, 0x8, 0x80 ;  /* 0x000000000080781c */ /* 0x000fc60003f2e170 */
[----:B------:R-:W-:Y:S01]  /*19a0*/  IMAD.X R9, RZ, RZ, R9, P2 ;  /* 0x000000ffff097224 */ /* 0x000fe200010e0609 */
[----:B---3--:R-:W-:-:S04]  /*19b0*/  FMNMX3 R11, R11, R12, R13, !PT ;  /* 0x0000000c0b0b7276 */ /* 0x008fc8000780000d */
[----:B----4-:R-:W-:-:S04]  /*19c0*/  FMNMX3 R11, R11, R14, R15, !PT ;  /* 0x0000000e0b0b7276 */ /* 0x010fc8000780000f */
[----:B-----5:R-:W-:-:S04]  /*19d0*/  FMNMX3 R11, R11, R16, R17, !PT ;  /* 0x000000100b0b7276 */ /* 0x020fc80007800011 */
[----:B--2---:R-:W-:-:S04]  /*19e0*/  FMNMX3 R11, R11, R18, R19, !PT ;  /* 0x000000120b0b7276 */ /* 0x004fc80007800013 */
[----:B------:R-:W-:-:S04]  /*19f0*/  FMNMX3 R11, R11, R20, R21, !PT ;  /* 0x000000140b0b7276 */ /* 0x000fc80007800015 */
[----:B------:R-:W-:-:S07]  /*1a00*/  FMNMX3 R17, R11, R22, R23, !PT ;  /* 0x000000160b117276 */ /* 0x000fce0007800017 */
.L_x_66:
[----:B------:R-:W-:Y:S05]  /*1a10*/  BSYNC.RECONVERGENT B1 ;  /* 0x0000000000017941 */ /* 0x000fea0003800200 */
.L_x_65:
[----:B------:R-:W-:-:S13]  /*1a20*/  ISETP.LT.OR P1, PT, R10, R3, P1 ;  /* 0x000000030a00720c */ /* 0x000fda0000f21670 */
[----:B------:R-:W-:Y:S05]  /*1a30*/  @!P1 BRA `(.L_x_59) ;  /* 0x0000000000cc9947 */ /* 0x000fea0003800000 */
[----:B------:R-:W-:Y:S01]  /*1a40*/  LEA.HI R13, P1, R9, R8, RZ, 0x1 ;  /* 0x00000008090d7211 */ /* 0x000fe200078308ff */
[----:B------:R-:W1:Y:S01]  /*1a50*/  LDCU.64 UR4, c[0x0][0x380] ;  /* 0x00007000ff0477ac */ /* 0x000e620008000a00 */
[C---:B------:R-:W-:Y:S02]  /*1a60*/  IADD3 R10, P2, PT, R8.reuse, 0x800, RZ ;  /* 0x00000800080a7810 */ /* 0x040fe40007f5e0ff */
[C---:B------:R-:W-:Y:S01]  /*1a70*/  IADD3 R14, P3, PT, R8.reuse, 0x1800, RZ ;  /* 0x00001800080e7810 */ /* 0x040fe20007f7e0ff */
[--C-:B------:R-:W-:Y:S01]  /*1a80*/  IMAD.X R16, RZ, RZ, R9.reuse, P1 ;  /* 0x000000ffff107224 */ /* 0x100fe200008e0609 */
[----:B------:R-:W-:Y:S01]  /*1a90*/  IADD3 R12, P1, PT, R8, 0x1000, RZ ;  /* 0x00001000080c7810 */ /* 0x000fe20007f3e0ff */
[C---:B------:R-:W-:Y:S01]  /*1aa0*/  IMAD.SHL.U32 R8, R13.reuse, 0x4, RZ ;  /* 0x000000040d087824 */ /* 0x040fe200078e00ff */
[----:B------:R-:W-:Y:S02]  /*1ab0*/  IADD3.X R11, PT, PT, RZ, R9, RZ, P2, !PT ;  /* 0x00000009ff0b7210 */ /* 0x000fe400017fe4ff */
[----:B------:R-:W-:Y:S01]  /*1ac0*/  SHF.L.U64.HI R16, R13, 0x2, R16 ;  /* 0x000000020d107819 */ /* 0x000fe20000010210 */
[--C-:B------:R-:W-:Y:S01]  /*1ad0*/  IMAD.X R13, RZ, RZ, R9.reuse, P1 ;  /* 0x000000ffff0d7224 */ /* 0x100fe200008e0609 */
[----:B------:R-:W-:Y:S01]  /*1ae0*/  LEA.HI R10, P1, R11, R10, RZ, 0x1 ;  /* 0x0000000a0b0a7211 */ /* 0x000fe200078308ff */
[----:B------:R-:W-:Y:S01]  /*1af0*/  IMAD.X R9, RZ, RZ, R9, P3 ;  /* 0x000000ffff097224 */ /* 0x000fe200018e0609 */
[----:B------:R-:W-:-:S02]  /*1b00*/  LOP3.LUT R8, R8, 0xfffffff8, RZ, 0xc0, !PT ;  /* 0xfffffff808087812 */ /* 0x000fc400078ec0ff */
[----:B------:R-:W-:Y:S01]  /*1b10*/  LEA.HI R12, P2, R13, R12, RZ, 0x1 ;  /* 0x0000000c0d0c7211 */ /* 0x000fe200078508ff */
[----:B------:R-:W-:Y:S01]  /*1b20*/  IMAD.X R11, RZ, RZ, R11, P1 ;  /* 0x000000ffff0b7224 */ /* 0x000fe200008e060b */
[----:B------:R-:W-:Y:S02]  /*1b30*/  LEA.HI R14, P3, R9, R14, RZ, 0x1 ;  /* 0x0000000e090e7211 */ /* 0x000fe400078708ff */
[----:B---3--:R-:W-:Y:S01]  /*1b40*/  R2UR UR6, R26 ;  /* 0x000000001a0672ca */ /* 0x008fe200000e0000 */
[----:B------:R-:W-:Y:S01]  /*1b50*/  IMAD.X R13, RZ, RZ, R13, P2 ;  /* 0x000000ffff0d7224 */ /* 0x000fe200010e060d */
[C---:B------:R-:W-:Y:S01]  /*1b60*/  SHF.L.U64.HI R11, R10.reuse, 0x2, R11 ;  /* 0x000000020a0b7819 */ /* 0x040fe2000001020b */
[----:B------:R-:W-:Y:S01]  /*1b70*/  IMAD.SHL.U32 R10, R10, 0x4, RZ ;  /* 0x000000040a0a7824 */ /* 0x000fe200078e00ff */
[----:B------:R-:W-:Y:S01]  /*1b80*/  R2UR UR7, R27 ;  /* 0x000000001b0772ca */ /* 0x000fe200000e0000 */
[----:B------:R-:W-:Y:S01]  /*1b90*/  IMAD.X R15, RZ, RZ, R9, P3 ;  /* 0x000000ffff0f7224 */ /* 0x000fe200018e0609 */
[C---:B------:R-:W-:Y:S01]  /*1ba0*/  SHF.L.U64.HI R13, R12.reuse, 0x2, R13 ;  /* 0x000000020c0d7819 */ /* 0x040fe2000001020d */
[----:B------:R-:W-:Y:S01]  /*1bb0*/  IMAD.SHL.U32 R12, R12, 0x4, RZ ;  /* 0x000000040c0c7824 */ /* 0x000fe200078e00ff */
[----:B-1----:R-:W-:-:S02]  /*1bc0*/  IADD3 R8, P1, PT, R8, UR4, RZ ;  /* 0x0000000408087c10 */ /* 0x002fc4000ff3e0ff */
[----:B------:R-:W-:Y:S02]  /*1bd0*/  LOP3.LUT R10, R10, 0xfffffff8, RZ, 0xc0, !PT ;  /* 0xfffffff80a0a7812 */ /* 0x000fe400078ec0ff */
[----:B------:R-:W-:Y:S02]  /*1be0*/  R2UR UR8, R26 ;  /* 0x000000001a0872ca */ /* 0x000fe400000e0000 */
[----:B------:R-:W-:Y:S02]  /*1bf0*/  R2UR UR9, R27 ;  /* 0x000000001b0972ca */ /* 0x000fe400000e0000 */
[C---:B------:R-:W-:Y:S01]  /*1c00*/  SHF.L.U64.HI R15, R14.reuse, 0x2, R15 ;  /* 0x000000020e0f7819 */ /* 0x040fe2000001020f */
[----:B------:R-:W-:Y:S01]  /*1c10*/  IMAD.SHL.U32 R14, R14, 0x4, RZ ;  /* 0x000000040e0e7824 */ /* 0x000fe200078e00ff */
[----:B------:R-:W-:Y:S02]  /*1c20*/  IADD3.X R9, PT, PT, R16, UR5, RZ, P1, !PT ;  /* 0x0000000510097c10 */ /* 0x000fe40008ffe4ff */
[----:B------:R-:W-:-:S02]  /*1c30*/  LOP3.LUT R12, R12, 0xfffffff8, RZ, 0xc0, !PT ;  /* 0xfffffff80c0c7812 */ /* 0x000fc400078ec0ff */
[----:B------:R-:W-:Y:S02]  /*1c40*/  IADD3 R10, P1, PT, R10, UR4, RZ ;  /* 0x000000040a0a7c10 */ /* 0x000fe4000ff3e0ff */
[----:B------:R-:W-:Y:S01]  /*1c50*/  R2UR UR10, R26 ;  /* 0x000000001a0a72ca */ /* 0x000fe200000e0000 */
[----:B------:R-:W3:Y:S01]  /*1c60*/  LDG.E.64 R8, desc[UR6][R8.64] ;  /* 0x0000000608087981 */ /* 0x000ee2000c1e1b00 */
[----:B------:R-:W-:Y:S02]  /*1c70*/  R2UR UR11, R27 ;  /* 0x000000001b0b72ca */ /* 0x000fe400000e0000 */
[----:B------:R-:W-:Y:S02]  /*1c80*/  LOP3.LUT R14, R14, 0xfffffff8, RZ, 0xc0, !PT ;  /* 0xfffffff80e0e7812 */ /* 0x000fe400078ec0ff */
[----:B------:R-:W-:Y:S02]  /*1c90*/  IADD3 R12, P2, PT, R12, UR4, RZ ;  /* 0x000000040c0c7c10 */ /* 0x000fe4000ff5e0ff */
[----:B------:R-:W-:-:S02]  /*1ca0*/  IADD3.X R11, PT, PT, R11, UR5, RZ, P1, !PT ;  /* 0x000000050b0b7c10 */ /* 0x000fc40008ffe4ff */
[----:B------:R-:W-:Y:S02]  /*1cb0*/  R2UR UR12, R26 ;  /* 0x000000001a0c72ca */ /* 0x000fe400000e0000 */
[----:B------:R-:W-:Y:S02]  /*1cc0*/  R2UR UR13, R27 ;  /* 0x000000001b0d72ca */ /* 0x000fe400000e0000 */
[----:B------:R-:W-:Y:S01]  /*1cd0*/  IADD3 R14, P1, PT, R14, UR4, RZ ;  /* 0x000000040e0e7c10 */ /* 0x000fe2000ff3e0ff */
[----:B------:R-:W4:Y:S01]  /*1ce0*/  LDG.E.64 R10, desc[UR8][R10.64] ;  /* 0x000000080a0a7981 */ /* 0x000f22000c1e1b00 */
[----:B------:R-:W-:Y:S02]  /*1cf0*/  IADD3.X R13, PT, PT, R13, UR5, RZ, P2, !PT ;  /* 0x000000050d0d7c10 */ /* 0x000fe400097fe4ff */
[----:B------:R-:W-:-:S04]  /*1d00*/  IADD3.X R15, PT, PT, R15, UR5, RZ, P1, !PT ;  /* 0x000000050f0f7c10 */ /* 0x000fc80008ffe4ff */
[----:B------:R-:W5:Y:S04]  /*1d10*/  LDG.E.64 R12, desc[UR10][R12.64] ;  /* 0x0000000a0c0c7981 */ /* 0x000f68000c1e1b00 */
[----:B------:R-:W2:Y:S01]  /*1d20*/  LDG.E.64 R14, desc[UR12][R14.64] ;  /* 0x0000000c0e0e7981 */ /* 0x000ea2000c1e1b00 */
[----:B---3--:R-:W-:-:S04]  /*1d30*/  FMNMX3 R17, R17, R8, R9, !PT ;  /* 0x0000000811117276 */ /* 0x008fc80007800009 */
[----:B----4-:R-:W-:-:S04]  /*1d40*/  FMNMX3 R17, R17, R10, R11, !PT ;  /* 0x0000000a11117276 */ /* 0x010fc8000780000b */
[----:B-----5:R-:W-:-:S04]  /*1d50*/  FMNMX3 R17, R17, R12, R13, !PT ;  /* 0x0000000c11117276 */ /* 0x020fc8000780000d */
[----:B--2---:R-:W-:-:S07]  /*1d60*/  FMNMX3 R17, R17, R14, R15, !PT ;  /* 0x0000000e11117276 */ /* 0x004fce000780000f */
.L_x_59:
[----:B------:R-:W-:Y:S05]  /*1d70*/  BSYNC.RECONVERGENT B0 ;  /* 0x0000000000007941 */ /* 0x000fea0003800200 */
.L_x_58:
[----:B------:R-:W1:Y:S01]  /*1d80*/  S2R R24, SR_LANEID ;  /* 0x0000000000187919 */ /* 0x000e620000000000 */
[----:B------:R-:W-:Y:S01]  /*1d90*/  UMOV UR4, 0xffffffff ;  /* 0xffffffff00047882 */ /* 0x000fe20000000000 */
[C---:B-1----:R-:W-:Y:S02]  /*1da0*/  ISETP.GT.AND P3, PT, R24.reuse, 0xf, PT ;  /* 0x0000000f1800780c */ /* 0x042fe40003f64270 */
[C---:B------:R-:W-:Y:S02]  /*1db0*/  ISETP.GT.AND P1, PT, R24.reuse, 0x17, PT ;  /* 0x000000171800780c */ /* 0x040fe40003f24270 */
[----:B------:R-:W-:Y:S02]  /*1dc0*/  P2R R8, PR, RZ, 0x8 ;  /* 0x00000008ff087803 */ /* 0x000fe40000000000 */
[C---:B------:R-:W-:Y:S02]  /*1dd0*/  ISETP.GT.AND P2, PT, R24.reuse, 0x1b, PT ;  /* 0x0000001b1800780c */ /* 0x040fe40003f44270 */
[----:B------:R-:W-:-:S02]  /*1de0*/  ISETP.GT.AND P3, PT, R24, 0x1d, PT ;  /* 0x0000001d1800780c */ /* 0x000fc40003f64270 */
[----:B------:R-:W-:Y:S01]  /*1df0*/  ISETP.GT.AND P4, PT, R24, 0x1e, PT ;  /* 0x0000001e1800780c */ /* 0x000fe20003f84270 */
[----:B------:R-:W-:-:S12]  /*1e00*/  BRA.DIV UR4, `(.L_x_67) ;  /* 0x0000002a04207947 */ /* 0x000fd8000b800000 */
[----:B------:R-:W1:Y:S02]  /*1e10*/  SHFL.DOWN PT, R14, R17, 0x1, 0x1f ;  /* 0x08201f00110e7f89 */ /* 0x000e6400000e0000 */
[----:B-1----:R-:W-:-:S05]  /*1e20*/  @!P4 FMNMX R17, R14, R17, !PT ;  /* 0x000000110e11c209 */ /* 0x002fca0007800000 */
[----:B------:R-:W1:Y:S02]  /*1e30*/  SHFL.DOWN PT, R14, R17, 0x2, 0x1f ;  /* 0x08401f00110e7f89 */ /* 0x000e6400000e0000 */
[----:B-1----:R-:W-:-:S05]  /*1e40*/  @!P3 FMNMX R17, R17, R14, !PT ;  /* 0x0000000e1111b209 */ /* 0x002fca0007800000 */
[----:B------:R-:W1:Y:S02]  /*1e50*/  SHFL.DOWN PT, R14, R17, 0x4, 0x1f ;  /* 0x08801f00110e7f89 */ /* 0x000e6400000e0000 */
[----:B-1----:R-:W-:-:S05]  /*1e60*/  @!P2 FMNMX R17, R17, R14, !PT ;  /* 0x0000000e1111a209 */ /* 0x002fca0007800000 */
[----:B------:R-:W1:Y:S02]  /*1e70*/  SHFL.DOWN PT, R14, R17, 0x8, 0x1f ;  /* 0x09001f00110e7f89 */ /* 0x000e6400000e0000 */
[----:B-1----:R-:W-:-:S04]  /*1e80*/  FMNMX R9, R17, R14, !PT ;  /* 0x0000000e11097209 */ /* 0x002fc80007800000 */
[----:B------:R-:W-:-:S05]  /*1e90*/  FSEL R8, R17, R9, P1 ;  /* 0x0000000911087208 */ /* 0x000fca0000800000 */
[----:B------:R1:W4:Y:S02]  /*1ea0*/  SHFL.DOWN PT, R14, R8, 0x10, 0x1f ;  /* 0x0a001f00080e7f89 */ /* 0x00032400000e0000 */
.L_x_101:
[----:B------:R-:W-:Y:S01]  /*1eb0*/  ISETP.GT.AND P6, PT, R24, 0xf, PT ;  /* 0x0000000f1800780c */ /* 0x000fe20003fc4270 */
[----:B------:R-:W-:Y:S01]  /*1ec0*/  IMAD.MOV.U32 R25, RZ, RZ, R8 ;  /* 0x000000ffff197224 */ /* 0x000fe200078e0008 */
[----:B------:R-:W-:-:S11]  /*1ed0*/  PLOP3.LUT P5, PT, PT, PT, PT, 0x8, 0x80 ;  /* 0x000000000080781c */ /* 0x000fd60003fae170 */
[----:B------:R-:W-:Y:S05]  /*1ee0*/  @P6 BRA `(.L_x_68) ;  /* 0x0000000000246947 */ /* 0x000fea0003800000 */
[----:B------:R-:W5:Y:S01]  /*1ef0*/  S2UR UR5, SR_CgaCtaId ;  /* 0x00000000000579c3 */ /* 0x000f620000008800 */
[----:B------:R-:W-:Y:S01]  /*1f00*/  ISETP.NE.AND P6, PT, R24, RZ, PT ;  /* 0x000000ff1800720c */ /* 0x000fe20003fc5270 */
[----:B------:R-:W-:Y:S01]  /*1f10*/  UMOV UR4, 0x400 ;  /* 0x0000040000047882 */ /* 0x000fe20000000000 */
[----:B-1----:R-:W-:Y:S02]  /*1f20*/  SHF.R.U32.HI R8, RZ, 0x3, R0 ;  /* 0x00000003ff087819 */ /* 0x002fe40000011600 */
[----:B----4-:R-:W-:Y:S02]  /*1f30*/  FMNMX R25, R9, R14, !PT ;  /* 0x0000000e09197209 */ /* 0x010fe40007800000 */
[----:B------:R-:W-:-:S07]  /*1f40*/  LOP3.LUT R8, R8, 0x7c, RZ, 0xc0, !PT ;  /* 0x0000007c08087812 */ /* 0x000fce00078ec0ff */
[----:B------:R-:W-:Y:S01]  /*1f50*/  @!P6 PLOP3.LUT P5, PT, PT, PT, PT, 0x80, 0x8 ;  /* 0x000000000008e81c */ /* 0x000fe20003faf070 */
[----:B-----5:R-:W-:-:S09]  /*1f60*/  ULEA UR4, UR5, UR4, 0x18 ;  /* 0x0000000405047291 */ /* 0x020fd2000f8ec0ff */
[----:B------:R1:W-:Y:S03]  /*1f70*/  @!P6 STS [R8+UR4+0x20], R25 ;  /* 0x000020190800e988 */ /* 0x0003e60008000804 */
.L_x_68:
[----:B------:R-:W-:Y:S01]  /*1f80*/  ISETP.NE.AND P6, PT, R0, RZ, PT ;  /* 0x000000ff0000720c */ /* 0x000fe20003fc5270 */
[----:B------:R-:W-:Y:S05]  /*1f90*/  WARPSYNC.ALL ;  /* 0x0000000000007948 */ /* 0x000fea0003800000 */
[----:B------:R-:W-:Y:S01]  /*1fa0*/  BAR.SYNC.DEFER_BLOCKING 0x0 ;  /* 0x0000000000007b1d */ /* 0x000fe20000010000 */
[----:B-1----:R-:W-:-:S05]  /*1fb0*/  P2R R8, PR, RZ, 0x40 ;  /* 0x00000040ff087803 */ /* 0x002fca0000000000 */
[----:B------:R-:W-:Y:S04]  /*1fc0*/  BSSY.RECONVERGENT B0, `(.L_x_69) ;  /* 0x000001e000007945 */ /* 0x000fe80003800200 */
[----:B------:R-:W-:Y:S05]  /*1fd0*/  @P6 BRA `(.L_x_70) ;  /* 0x0000000000706947 */ /* 0x000fea0003800000 */
[----:B------:R-:W1:Y:S01]  /*1fe0*/  S2UR UR5, SR_CgaCtaId ;  /* 0x00000000000579c3 */ /* 0x000e620000008800 */
[----:B------:R-:W-:Y:S02]  /*1ff0*/  UMOV UR4, 0x400 ;  /* 0x0000040000047882 */ /* 0x000fe40000000000 */
[----:B-1----:R-:W-:-:S09]  /*2000*/  ULEA UR4, UR5, UR4, 0x18 ;  /* 0x0000000405047291 */ /* 0x002fd2000f8ec0ff */
[----:B------:R-:W1:Y:S04]  /*2010*/  LDS.128 R8, [UR4+0x20] ;  /* 0x00002004ff087984 */ /* 0x000e680008000c00 */
[----:B------:R-:W5:Y:S04]  /*2020*/  LDS.128 R20, [UR4+0x30] ;  /* 0x00003004ff147984 */ /* 0x000f680008000c00 */
[----:B----4-:R-:W4:Y:S04]  /*2030*/  LDS.128 R12, [UR4+0x40] ;  /* 0x00004004ff0c7984 */ /* 0x010f280008000c00 */
[----:B------:R-:W0:Y:S01]  /*2040*/  LDS.128 R16, [UR4+0x50] ;  /* 0x00005004ff107984 */ /* 0x000e220008000c00 */
[----:B-1----:R-:W-:-:S04]  /*2050*/  FMNMX3 R9, R25, R9, R10, !PT ;  /* 0x0000000919097276 */ /* 0x002fc8000780000a */
[----:B-----5:R-:W-:Y:S02]  /*2060*/  FMNMX3 R20, R9, R11, R20, !PT ;  /* 0x0000000b09147276 */ /* 0x020fe40007800014 */
[----:B------:R-:W1:Y:S02]  /*2070*/  LDS.128 R8, [UR4+0x60] ;  /* 0x00006004ff087984 */ /* 0x000e640008000c00 */
[----:B------:R-:W-:-:S04]  /*2080*/  FMNMX3 R20, R20, R21, R22, !PT ;  /* 0x0000001514147276 */ /* 0x000fc80007800016 */
[----:B----4-:R-:W-:Y:S02]  /*2090*/  FMNMX3 R12, R20, R23, R12, !PT ;  /* 0x00000017140c7276 */ /* 0x010fe4000780000c */
[----:B------:R-:W4:Y:S02]  /*20a0*/  LDS.128 R20, [UR4+0x70] ;  /* 0x00007004ff147984 */ /* 0x000f240008000c00 */
[----:B------:R-:W-:-:S04]  /*20b0*/  FMNMX3 R12, R12, R13, R14, !PT ;  /* 0x0000000d0c0c7276 */ /* 0x000fc8000780000e */
[----:B0-----:R-:W-:Y:S02]  /*20c0*/  FMNMX3 R16, R12, R15, R16, !PT ;  /* 0x0000000f0c107276 */ /* 0x001fe40007800010 */
[----:B------:R-:W0:Y:S02]  /*20d0*/  LDS.128 R12, [UR4+0x80] ;  /* 0x00008004ff0c7984 */ /* 0x000e240008000c00 */
[----:B------:R-:W-:-:S04]  /*20e0*/  FMNMX3 R16, R16, R17, R18, !PT ;  /* 0x0000001110107276 */ /* 0x000fc80007800012 */
[----:B-1----:R-:W-:Y:S02]  /*20f0*/  FMNMX3 R8, R16, R19, R8, !PT ;  /* 0x0000001310087276 */ /* 0x002fe40007800008 */
[----:B------:R-:W1:Y:S02]  /*2100*/  LDS.128 R16, [UR4+0x90] ;  /* 0x00009004ff107984 */ /* 0x000e640008000c00 */
[----:B------:R-:W-:-:S04]  /*2110*/  FMNMX3 R8, R8, R9, R10, !PT ;  /* 0x0000000908087276 */ /* 0x000fc8000780000a */
[----:B----4-:R-:W-:-:S04]  /*2120*/  FMNMX3 R8, R8, R11, R20, !PT ;  /* 0x0000000b08087276 */ /* 0x010fc80007800014 */
[----:B------:R-:W-:-:S04]  /*2130*/  FMNMX3 R8, R8, R21, R22, !PT ;  /* 0x0000001508087276 */ /* 0x000fc80007800016 */
[----:B0-----:R-:W-:-:S04]  /*2140*/  FMNMX3 R8, R8, R23, R12, !PT ;  /* 0x0000001708087276 */ /* 0x001fc8000780000c */
[----:B------:R-:W-:-:S04]  /*2150*/  FMNMX3 R8, R8, R13, R14, !PT ;  /* 0x0000000d08087276 */ /* 0x000fc8000780000e */
[----:B-1----:R-:W-:-:S04]  /*2160*/  FMNMX3 R8, R8, R15, R16, !PT ;  /* 0x0000000f08087276 */ /* 0x002fc80007800010 */
[----:B------:R-:W-:-:S04]  /*2170*/  FMNMX3 R8, R8, R17, R18, !PT ;  /* 0x0000001108087276 */ /* 0x000fc80007800012 */
[----:B------:R-:W-:-:S05]  /*2180*/  FMNMX R8, R8, R19, !PT ;  /* 0x0000001308087209 */ /* 0x000fca0007800000 */
[----:B------:R1:W-:Y:S02]  /*2190*/  STS [UR4+0xa4], R8 ;  /* 0x0000a408ff007988 */ /* 0x0003e40008000804 */
.L_x_70:
[----:B------:R-:W-:Y:S05]  /*21a0*/  BSYNC.RECONVERGENT B0 ;  /* 0x0000000000007941 */ /* 0x000fea0003800200 */
.L_x_69:
[----:B------:R-:W5:Y:S08]  /*21b0*/  S2UR UR5, SR_CgaCtaId ;  /* 0x00000000000579c3 */ /* 0x000f700000008800 */
[----:B------:R-:W-:Y:S01]  /*21c0*/  BAR.SYNC.DEFER_BLOCKING 0x0 ;  /* 0x0000000000007b1d */ /* 0x000fe20000010000 */
[----:B------:R-:W-:-:S05]  /*21d0*/  IMAD.MOV.U32 R13, RZ, RZ, RZ ;  /* 0x000000ffff0d7224 */ /* 0x000fca00078e00ff */
[----:B------:R-:W-:Y:S01]  /*21e0*/  UMOV UR4, 0x400 ;  /* 0x0000040000047882 */ /* 0x000fe20000000000 */
[----:B------:R-:W-:Y:S01]  /*21f0*/  BSSY.RECONVERGENT B0, `(.L_x_71) ;  /* 0x00000f3000007945 */ /* 0x000fe20003800200 */
[----:B-----5:R-:W-:-:S09]  /*2200*/  ULEA UR4, UR5, UR4, 0x18 ;  /* 0x0000000405047291 */ /* 0x020fd2000f8ec0ff */
[----:B------:R-:W0:Y:S02]  /*2210*/  LDS R25, [UR4+0xa4] ;  /* 0x0000a404ff197984 */ /* 0x000e240008000800 */
[----:B------:R-:W0:Y:S01]  /*2220*/  LDCU.128 UR4, c[0x0][0x380] ;  /* 0x00007000ff0477ac */ /* 0x000e220008000c00 */
[----:B------:R-:W-:Y:S05]  /*2230*/  @P0 BRA `(.L_x_72) ;  /* 0x0000000c00b80947 */ /* 0x000fea0003800000 */
[----:B------:R-:W-:Y:S01]  /*2240*/  ISETP.NE.AND P6, PT, R6, RZ, PT ;  /* 0x000000ff0600720c */ /* 0x000fe20003fc5270 */
[----:B------:R-:W-:Y:S01]  /*2250*/  BSSY.RECONVERGENT B1, `(.L_x_73) ;  /* 0x000006d000017945 */ /* 0x000fe20003800200 */
[----:B------:R-:W-:Y:S02]  /*2260*/  IMAD.MOV.U32 R13, RZ, RZ, RZ ;  /* 0x000000ffff0d7224 */ /* 0x000fe400078e00ff */
[----:B------:R-:W-:-:S09]  /*2270*/  IMAD.MOV.U32 R12, RZ, RZ, R0 ;  /* 0x000000ffff0c7224 */ /* 0x000fd200078e0000 */
[----:B------:R-:W-:Y:S05]  /*2280*/  @!P6 BRA `(.L_x_74) ;  /* 0x0000000400a4e947 */ /* 0x000fea0003800000 */
[----:B-1----:R-:W1:Y:S01]  /*2290*/  LDC.64 R8, c[0x0][0x388] ;  /* 0x0000e200ff087b82 */ /* 0x002e620000000a00 */
[----:B----4-:R-:W-:Y:S01]  /*22a0*/  IMAD.SHL.U32 R14, R0, 0x2, RZ ;  /* 0x00000002000e7824 */ /* 0x010fe200078e00ff */
[----:B---3--:R-:W-:Y:S01]  /*22b0*/  R2UR UR8, R26 ;  /* 0x000000001a0872ca */ /* 0x008fe200000e0000 */
[----:B------:R-:W-:Y:S01]  /*22c0*/  IMAD.MOV.U32 R15, RZ, RZ, RZ ;  /* 0x000000ffff0f7224 */ /* 0x000fe200078e00ff */
[----:B------:R-:W-:Y:S01]  /*22d0*/  R2UR UR9, R27 ;  /* 0x000000001b0972ca */ /* 0x000fe200000e0000 */
[-C--:B-1----:R-:W-:Y:S02]  /*22e0*/  IMAD R10, R7, R8.reuse, RZ ;  /* 0x00000008070a7224 */ /* 0x082fe400078e02ff */
[----:B------:R-:W-:-:S04]  /*22f0*/  IMAD.WIDE.U32 R14, R5, R8, R14 ;  /* 0x00000008050e7225 */ /* 0x000fc800078e000e */
[----:B------:R-:W-:Y:S02]  /*2300*/  IMAD R9, R5, R9, R10 ;  /* 0x0000000905097224 */ /* 0x000fe400078e020a */
[----:B------:R-:W1:Y:S03]  /*2310*/  LDC.64 R10, c[0x0][0x380] ;  /* 0x0000e000ff0a7b82 */ /* 0x000e660000000a00 */
[----:B------:R-:W-:-:S04]  /*2320*/  IADD3 R9, PT, PT, R9, R15, RZ ;  /* 0x0000000f09097210 */ /* 0x000fc80007ffe0ff */
[----:B------:R-:W-:-:S05]  /*2330*/  LEA.HI R8, P6, R9, R14, RZ, 0x1 ;  /* 0x0000000e09087211 */ /* 0x000fca00078d08ff */
[----:B------:R-:W-:Y:S02]  /*2340*/  IMAD.SHL.U32 R13, R8, 0x4, RZ ;  /* 0x00000004080d7824 */ /* 0x000fe400078e00ff */
[----:B------:R-:W-:-:S03]  /*2350*/  IMAD.X R17, RZ, RZ, R9, P6 ;  /* 0x000000ffff117224 */ /* 0x000fc600030e0609 */
[----:B------:R-:W-:Y:S02]  /*2360*/  LOP3.LUT R13, R13, 0xfffffff8, RZ, 0xc0, !PT ;  /* 0xfffffff80d0d7812 */ /* 0x000fe400078ec0ff */
[----:B------:R-:W-:Y:S02]  /*2370*/  SHF.L.U64.HI R8, R8, 0x2, R17 ;  /* 0x0000000208087819 */ /* 0x000fe40000010211 */
[----:B-1----:R-:W-:-:S05]  /*2380*/  IADD3 R12, P6, PT, R13, R10, RZ ;  /* 0x0000000a0d0c7210 */ /* 0x002fca0007fde0ff */
[----:B------:R-:W-:-:S06]  /*2390*/  IMAD.X R13, R8, 0x1, R11, P6 ;  /* 0x00000001080d7824 */ /* 0x000fcc00030e060b */
[----:B------:R-:W0:Y:S01]  /*23a0*/  LDG.E.64 R12, desc[UR8][R12.64] ;  /* 0x000000080c0c7981 */ /* 0x000e22000c1e1b00 */
[----:B------:R-:W-:Y:S01]  /*23b0*/  IMAD.MOV.U32 R16, RZ, RZ, 0x3bbb989d ;  /* 0x3bbb989dff107424 */ /* 0x000fe200078e00ff */
[----:B------:R-:W-:Y:S01]  /*23c0*/  ISETP.NE.AND P6, PT, R6, 0x1, PT ;  /* 0x000000010600780c */ /* 0x000fe20003fc5270 */
[----:B------:R-:W-:Y:S02]  /*23d0*/  IMAD.MOV.U32 R17, RZ, RZ, 0x437c0000 ;  /* 0x437c0000ff117424 */ /* 0x000fe400078e00ff */
[C---:B0-----:R-:W-:Y:S01]  /*23e0*/  FADD R19, -R25.reuse, R12 ;  /* 0x0000000c19137221 */ /* 0x041fe20000000100 */
[----:B------:R-:W-:-:S03]  /*23f0*/  FADD R21, -R25, R13 ;  /* 0x0000000d19157221 */ /* 0x000fc60000000100 */
[-C--:B------:R-:W-:Y:S01]  /*2400*/  FFMA.SAT R8, R19, R16.reuse, 0.5 ;  /* 0x3f00000013087423 */ /* 0x080fe20000002010 */
[----:B------:R-:W-:-:S03]  /*2410*/  FFMA.SAT R20, R21, R16, 0.5 ;  /* 0x3f00000015147423 */ /* 0x000fc60000002010 */
[-C--:B------:R-:W-:Y:S01]  /*2420*/  FFMA.RM R8, R8, R17.reuse, 12582913 ;  /* 0x4b40000108087423 */ /* 0x080fe20000004011 */
[----:B------:R-:W-:-:S03]  /*2430*/  FFMA.RM R20, R20, R17, 12582913 ;  /* 0x4b40000114147423 */ /* 0x000fc60000004011 */
[----:B------:R-:W-:Y:S01]  /*2440*/  FADD R18, R8, -12583039 ;  /* 0xcb40007f08127421 */ /* 0x000fe20000000000 */
[----:B------:R-:W-:Y:S01]  /*2450*/  FADD R12, R20, -12583039 ;  /* 0xcb40007f140c7421 */ /* 0x000fe20000000000 */
[----:B------:R-:W-:Y:S02]  /*2460*/  IMAD.SHL.U32 R8, R8, 0x800000, RZ ;  /* 0x0080000008087824 */ /* 0x000fe400078e00ff */
[----:B------:R-:W-:Y:S01]  /*2470*/  FFMA R18, R19, 1.4426950216293334961, -R18 ;  /* 0x3fb8aa3b13127823 */ /* 0x000fe20000000812 */
[----:B------:R-:W-:Y:S01]  /*2480*/  FFMA R12, R21, 1.4426950216293334961, -R12 ;  /* 0x3fb8aa3b150c7823 */ /* 0x000fe2000000080c */
[----:B------:R-:W-:Y:S02]  /*2490*/  IMAD.SHL.U32 R20, R20, 0x800000, RZ ;  /* 0x0080000014147824 */ /* 0x000fe400078e00ff */
[----:B------:R-:W-:Y:S01]  /*24a0*/  FFMA R18, R19, 1.925963033500011079e-08, R18 ;  /* 0x32a5706013127823 */ /* 0x000fe20000000012 */
[----:B------:R-:W-:Y:S01]  /*24b0*/  FFMA R21, R21, 1.925963033500011079e-08, R12 ;  /* 0x32a5706015157823 */ /* 0x000fe2000000000c */
[----:B------:R-:W-:-:S02]  /*24c0*/  LOP3.LUT R12, R0, 0x400, RZ, 0xfc, !PT ;  /* 0x00000400000c7812 */ /* 0x000fc400078efcff */
[----:B------:R-:W0:Y:S08]  /*24d0*/  MUFU.EX2 R13, R18 ;  /* 0x00000012000d7308 */ /* 0x000e300000000800 */
[----:B------:R-:W1:Y:S01]  /*24e0*/  MUFU.EX2 R21, R21 ;  /* 0x0000001500157308 */ /* 0x000e620000000800 */
[----:B0-----:R-:W-:-:S04]  /*24f0*/  FFMA R13, R8, R13, RZ ;  /* 0x0000000d080d7223 */ /* 0x001fc800000000ff */
[----:B-1----:R-:W-:Y:S01]  /*2500*/  FFMA R13, R20, R21, R13 ;  /* 0x00000015140d7223 */ /* 0x002fe2000000000d */
[----:B------:R-:W-:Y:S06]  /*2510*/  @!P6 BRA `(.L_x_74) ;  /* 0x000000040000e947 */ /* 0x000fec0003800000 */
[----:B------:R-:W-:Y:S02]  /*2520*/  IADD3 R8, P6, PT, R14, 0x800, RZ ;  /* 0x000008000e087810 */ /* 0x000fe40007fde0ff */
[----:B------:R-:W-:Y:S02]  /*2530*/  R2UR UR8, R26 ;  /* 0x000000001a0872ca */ /* 0x000fe400000e0000 */
[----:B------:R-:W-:Y:S01]  /*2540*/  R2UR UR9, R27 ;  /* 0x000000001b0972ca */ /* 0x000fe200000e0000 */
[----:B------:R-:W-:-:S05]  /*2550*/  IMAD.X R21, RZ, RZ, R9, P6 ;  /* 0x000000ffff157224 */ /* 0x000fca00030e0609 */
[----:B------:R-:W-:-:S05]  /*2560*/  LEA.HI R8, P6, R21, R8, RZ, 0x1 ;  /* 0x0000000815087211 */ /* 0x000fca00078d08ff */
[----:B------:R-:W-:Y:S02]  /*2570*/  IMAD.SHL.U32 R19, R8, 0x4, RZ ;  /* 0x0000000408137824 */ /* 0x000fe400078e00ff */
[----:B------:R-:W-:-:S03]  /*2580*/  IMAD.X R21, RZ, RZ, R21, P6 ;  /* 0x000000ffff157224 */ /* 0x000fc600030e0615 */
[----:B------:R-:W-:Y:S02]  /*2590*/  LOP3.LUT R19, R19, 0xfffffff8, RZ, 0xc0, !PT ;  /* 0xfffffff813137812 */ /* 0x000fe400078ec0ff */
[----:B------:R-:W-:Y:S02]  /*25a0*/  SHF.L.U64.HI R8, R8, 0x2, R21 ;  /* 0x0000000208087819 */ /* 0x000fe40000010215 */
[----:B------:R-:W-:-:S05]  /*25b0*/  IADD3 R18, P6, PT, R19, R10, RZ ;  /* 0x0000000a13127210 */ /* 0x000fca0007fde0ff */
[----:B------:R-:W-:-:S06]  /*25c0*/  IMAD.X R19, R8, 0x1, R11, P6 ;  /* 0x0000000108137824 */ /* 0x000fcc00030e060b */
[----:B------:R-:W3:Y:S01]  /*25d0*/  LDG.E.64 R18, desc[UR8][R18.64] ;  /* 0x0000000812127981 */ /* 0x000ee2000c1e1b00 */
[----:B------:R-:W-:Y:S01]  /*25e0*/  ISETP.NE.AND P6, PT, R6, 0x2, PT ;  /* 0x000000020600780c */ /* 0x000fe20003fc5270 */
[C---:B---3--:R-:W-:Y:S01]  /*25f0*/  FADD R21, -R25.reuse, R18 ;  /* 0x0000001219157221 */ /* 0x048fe20000000100 */
        /* <DEDUP_REMOVED lines=13> */
[----:B------:R-:W-:-:S04]  /*26d0*/  IMAD.MOV.U32 R12, RZ, RZ, R4 ;  /* 0x000000ffff0c7224 */ /* 0x000fc800078e0004 */
[----:B------:R-:W0:Y:S08]  /*26e0*/  MUFU.EX2 R21, R21 ;  /* 0x0000001500157308 */ /* 0x000e300000000800 */
[----:B------:R-:W1:Y:S01]  /*26f0*/  MUFU.EX2 R22, R22 ;  /* 0x0000001600167308 */ /* 0x000e620000000800 */
[----:B0-----:R-:W-:-:S04]  /*2700*/  FFMA R8, R8, R21, R13 ;  /* 0x0000001508087223 */ /* 0x001fc8000000000d */
[----:B-1----:R-:W-:Y:S01]  /*2710*/  FFMA R13, R19, R22, R8 ;  /* 0x00000016130d7223 */ /* 0x002fe20000000008 */
[----:B------:R-:W-:Y:S06]  /*2720*/  @!P6 BRA `(.L_x_74) ;  /* 0x00000000007ce947 */ /* 0x000fec0003800000 */
[----:B------:R-:W-:Y:S02]  /*2730*/  IADD3 R8, P6, PT, R14, 0x1000, RZ ;  /* 0x000010000e087810 */ /* 0x000fe40007fde0ff */
[----:B------:R-:W-:Y:S02]  /*2740*/  R2UR UR8, R26 ;  /* 0x000000001a0872ca */ /* 0x000fe400000e0000 */
[----:B------:R-:W-:Y:S01]  /*2750*/  R2UR UR9, R27 ;  /* 0x000000001b0972ca */ /* 0x000fe200000e0000 */
[----:B------:R-:W-:-:S05]  /*2760*/  IMAD.X R9, RZ, RZ, R9, P6 ;  /* 0x000000ffff097224 */ /* 0x000fca00030e0609 */
[----:B------:R-:W-:-:S04]  /*2770*/  LEA.HI R8, P6, R9, R8, RZ, 0x1 ;  /* 0x0000000809087211 */ /* 0x000fc800078d08ff */
[----:B------:R-:W-:Y:S01]  /*2780*/  IADD3.X R15, PT, PT, RZ, R9, RZ, P6, !PT ;  /* 0x00000009ff0f7210 */ /* 0x000fe200037fe4ff */
[----:B------:R-:W-:-:S03]  /*2790*/  IMAD.SHL.U32 R9, R8, 0x4, RZ ;  /* 0x0000000408097824 */ /* 0x000fc600078e00ff */
[----:B------:R-:W-:Y:S02]  /*27a0*/  SHF.L.U64.HI R8, R8, 0x2, R15 ;  /* 0x0000000208087819 */ /* 0x000fe4000001020f */
[----:B------:R-:W-:-:S04]  /*27b0*/  LOP3.LUT R9, R9, 0xfffffff8, RZ, 0xc0, !PT ;  /* 0xfffffff809097812 */ /* 0x000fc800078ec0ff */
[----:B------:R-:W-:-:S05]  /*27c0*/  IADD3 R10, P6, PT, R9, R10, RZ ;  /* 0x0000000a090a7210 */ /* 0x000fca0007fde0ff */
[----:B------:R-:W-:-:S06]  /*27d0*/  IMAD.X R11, R8, 0x1, R11, P6 ;  /* 0x00000001080b7824 */ /* 0x000fcc00030e060b */
[----:B------:R-:W3:Y:S02]  /*27e0*/  LDG.E.64 R10, desc[UR8][R10.64] ;  /* 0x000000080a0a7981 */ /* 0x000ee4000c1e1b00 */
        /* <DEDUP_REMOVED lines=14> */
[----:B------:R-:W-:-:S04]  /*28d0*/  LOP3.LUT R12, R0, 0xc00, RZ, 0xfc, !PT ;  /* 0x00000c00000c7812 */ /* 0x000fc800078efcff */
[----:B------:R-:W0:Y:S08]  /*28e0*/  MUFU.EX2 R9, R9 ;  /* 0x0000000900097308 */ /* 0x000e300000000800 */
[----:B------:R-:W1:Y:S01]  /*28f0*/  MUFU.EX2 R14, R14 ;  /* 0x0000000e000e7308 */ /* 0x000e620000000800 */
[----:B0-----:R-:W-:-:S04]  /*2900*/  FFMA R8, R8, R9, R13 ;  /* 0x0000000908087223 */ /* 0x001fc8000000000d */
[----:B-1----:R-:W-:-:S07]  /*2910*/  FFMA R13, R11, R14, R8 ;  /* 0x0000000e0b0d7223 */ /* 0x002fce0000000008 */
.L_x_74:
[----:B0-----:R-:W-:Y:S05]  /*2920*/  BSYNC.RECONVERGENT B1 ;  /* 0x0000000000017941 */ /* 0x001fea0003800200 */
.L_x_73:
[----:B-1----:R-:W-:-:S05]  /*2930*/  LOP3.LUT R8, RZ, R0, RZ, 0x33, !PT ;  /* 0x00000000ff087212 */ /* 0x002fca00078e33ff */
[----:B------:R-:W-:-:S05]  /*2940*/  IMAD.IADD R8, R8, 0x1, R3 ;  /* 0x0000000108087824 */ /* 0x000fca00078e0203 */
[----:B------:R-:W-:-:S13]  /*2950*/  ISETP.GE.U32.AND P6, PT, R8, 0xc00, PT ;  /* 0x00000c000800780c */ /* 0x000fda0003fc6070 */
[----:B------:R-:W-:Y:S05]  /*2960*/  @!P6 BRA `(.L_x_72) ;  /* 0x0000000400ece947 */ /* 0x000fea0003800000 */
.L_x_75:
[----:B------:R-:W-:Y:S01]  /*2970*/  IMAD R10, R7, UR6, RZ ;  /* 0x00000006070a7c24 */ /* 0x000fe2000f8e02ff */
[----:B---3--:R-:W-:Y:S01]  /*2980*/  R2UR UR8, R26 ;  /* 0x000000001a0872ca */ /* 0x008fe200000e0000 */
[----:B------:R-:W-:Y:S01]  /*2990*/  IMAD.SHL.U32 R8, R12, 0x2, RZ ;  /* 0x000000020c087824 */ /* 0x000fe200078e00ff */
[----:B------:R-:W-:Y:S01]  /*29a0*/  R2UR UR9, R27 ;  /* 0x000000001b0972ca */ /* 0x000fe200000e0000 */
[----:B------:R-:W-:Y:S02]  /*29b0*/  IMAD.MOV.U32 R9, RZ, RZ, RZ ;  /* 0x000000ffff097224 */ /* 0x000fe400078e00ff */
[C---:B------:R-:W-:Y:S02]  /*29c0*/  IMAD R19, R5.reuse, UR7, R10 ;  /* 0x0000000705137c24 */ /* 0x040fe4000f8e020a */
[----:B------:R-:W-:-:S04]  /*29d0*/  IMAD.WIDE.U32 R10, R5, UR6, R8 ;  /* 0x00000006050a7c25 */ /* 0x000fc8000f8e0008 */
[----:B------:R-:W-:Y:S01]  /*29e0*/  IMAD.IADD R19, R19, 0x1, R11 ;  /* 0x0000000113137824 */ /* 0x000fe200078e020b */
[----:B------:R-:W-:-:S05]  /*29f0*/  IADD3 R15, P6, PT, R10, 0x800, RZ ;  /* 0x000008000a0f7810 */ /* 0x000fca0007fde0ff */
[----:B------:R-:W-:Y:S01]  /*2a00*/  IMAD.X R22, RZ, RZ, R19, P6 ;  /* 0x000000ffff167224 */ /* 0x000fe200030e0613 */
[----:B------:R-:W-:-:S05]  /*2a10*/  IADD3 R11, P6, PT, R10, 0x1000, RZ ;  /* 0x000010000a0b7810 */ /* 0x000fca0007fde0ff */
[----:B------:R-:W-:Y:S01]  /*2a20*/  IMAD.X R16, RZ, RZ, R19, P6 ;  /* 0x000000ffff107224 */ /* 0x000fe200030e0613 */
[----:B------:R-:W-:-:S05]  /*2a30*/  IADD3 R9, P6, PT, R10, 0x1800, RZ ;  /* 0x000018000a097810 */ /* 0x000fca0007fde0ff */
[----:B----4-:R-:W-:Y:S01]  /*2a40*/  IMAD.X R14, RZ, RZ, R19, P6 ;  /* 0x000000ffff0e7224 */ /* 0x010fe200030e0613 */
[----:B------:R-:W-:-:S04]  /*2a50*/  LEA.HI R17, P6, R19, R10, RZ, 0x1 ;  /* 0x0000000a13117211 */ /* 0x000fc800078d08ff */
[----:B------:R-:W-:Y:S01]  /*2a60*/  SHF.L.U32 R20, R17, 0x2, RZ ;  /* 0x0000000211147819 */ /* 0x000fe200000006ff */
[----:B------:R-:W-:Y:S01]  /*2a70*/  IMAD.X R18, RZ, RZ, R19, P6 ;  /* 0x000000ffff127224 */ /* 0x000fe200030e0613 */
[----:B------:R-:W-:Y:S02]  /*2a80*/  LEA.HI R15, P6, R22, R15, RZ, 0x1 ;  /* 0x0000000f160f7211 */ /* 0x000fe400078d08ff */
[----:B------:R-:W-:-:S03]  /*2a90*/  LOP3.LUT R20, R20, 0xfffffff8, RZ, 0xc0, !PT ;  /* 0xfffffff814147812 */ /* 0x000fc600078ec0ff */
[----:B------:R-:W-:Y:S01]  /*2aa0*/  IMAD.X R22, RZ, RZ, R22, P6 ;  /* 0x000000ffff167224 */ /* 0x000fe200030e0616 */
[----:B------:R-:W-:-:S05]  /*2ab0*/  LEA.HI R10, P6, R16, R11, RZ, 0x1 ;  /* 0x0000000b100a7211 */ /* 0x000fca00078d08ff */
[----:B------:R-:W-:Y:S01]  /*2ac0*/  IMAD.X R11, RZ, RZ, R16, P6 ;  /* 0x000000ffff0b7224 */ /* 0x000fe200030e0610 */
[----:B------:R-:W-:Y:S02]  /*2ad0*/  LEA.HI R9, P6, R14, R9, RZ, 0x1 ;  /* 0x000000090e097211 */ /* 0x000fe400078d08ff */
[----:B------:R-:W-:Y:S01]  /*2ae0*/  SHF.L.U64.HI R16, R17, 0x2, R18 ;  /* 0x0000000211107819 */ /* 0x000fe20000010212 */
[C---:B------:R-:W-:Y:S01]  /*2af0*/  IMAD.SHL.U32 R18, R15.reuse, 0x4, RZ ;  /* 0x000000040f127824 */ /* 0x040fe200078e00ff */
[----:B------:R-:W-:Y:S01]  /*2b00*/  SHF.L.U64.HI R15, R15, 0x2, R22 ;  /* 0x000000020f0f7819 */ /* 0x000fe20000010216 */
[----:B------:R-:W-:Y:S01]  /*2b10*/  IMAD.X R14, RZ, RZ, R14, P6 ;  /* 0x000000ffff0e7224 */ /* 0x000fe200030e060e */
[----:B------:R-:W-:Y:S02]  /*2b20*/  IADD3 R20, P6, PT, R20, UR4, RZ ;  /* 0x0000000414147c10 */ /* 0x000fe4000ffde0ff */
[----:B------:R-:W-:Y:S02]  /*2b30*/  LOP3.LUT R18, R18, 0xfffffff8, RZ, 0xc0, !PT ;  /* 0xfffffff812127812 */ /* 0x000fe400078ec0ff */
[----:B------:R-:W-:Y:S01]  /*2b40*/  IADD3.X R21, PT, PT, R16, UR5, RZ, P6, !PT ;  /* 0x0000000510157c10 */ /* 0x000fe2000b7fe4ff */
[----:B------:R-:W-:Y:S01]  /*2b50*/  IMAD.SHL.U32 R16, R10, 0x4, RZ ;  /* 0x000000040a107824 */ /* 0x000fe200078e00ff */
[----:B------:R-:W-:-:S02]  /*2b60*/  IADD3 R18, P6, PT, R18, UR4, RZ ;  /* 0x0000000412127c10 */ /* 0x000fc4000ffde0ff */
[----:B------:R-:W-:Y:S02]  /*2b70*/  SHF.L.U64.HI R10, R10, 0x2, R11 ;  /* 0x000000020a0a7819 */ /* 0x000fe4000001020b */
[----:B------:R-:W-:Y:S02]  /*2b80*/  LOP3.LUT R16, R16, 0xfffffff8, RZ, 0xc0, !PT ;  /* 0xfffffff810107812 */ /* 0x000fe400078ec0ff */
[----:B------:R-:W-:Y:S02]  /*2b90*/  IADD3.X R19, PT, PT, R15, UR5, RZ, P6, !PT ;  /* 0x000000050f137c10 */ /* 0x000fe4000b7fe4ff */
[----:B------:R-:W-:-:S04]  /*2ba0*/  IADD3 R16, P6, PT, R16, UR4, RZ ;  /* 0x0000000410107c10 */ /* 0x000fc8000ffde0ff */
[----:B------:R-:W-:Y:S01]  /*2bb0*/  IADD3.X R17, PT, PT, R10, UR5, RZ, P6, !PT ;  /* 0x000000050a117c10 */ /* 0x000fe2000b7fe4ff */
[C---:B------:R-:W-:Y:S01]  /*2bc0*/  IMAD.SHL.U32 R10, R9.reuse, 0x4, RZ ;  /* 0x00000004090a7824 */ /* 0x040fe200078e00ff */
[----:B------:R-:W-:Y:S01]  /*2bd0*/  SHF.L.U64.HI R9, R9, 0x2, R14 ;  /* 0x0000000209097819 */ /* 0x000fe2000001020e */
[----:B------:R-:W3:Y:S03]  /*2be0*/  LDG.E.64 R18, desc[UR8][R18.64] ;  /* 0x0000000812127981 */ /* 0x000ee6000c1e1b00 */
[----:B------:R-:W-:Y:S01]  /*2bf0*/  LOP3.LUT R10, R10, 0xfffffff8, RZ, 0xc0, !PT ;  /* 0xfffffff80a0a7812 */ /* 0x000fe200078ec0ff */
[----:B------:R-:W4:Y:S03]  /*2c00*/  LDG.E.64 R14, desc[UR8][R20.64] ;  /* 0x00000008140e7981 */ /* 0x000f26000c1e1b00 */
[----:B------:R-:W-:Y:S01]  /*2c10*/  IADD3 R10, P6, PT, R10, UR4, RZ ;  /* 0x000000040a0a7c10 */ /* 0x000fe2000ffde0ff */
[----:B------:R-:W5:Y:S03]  /*2c20*/  LDG.E.64 R16, desc[UR8][R16.64] ;  /* 0x0000000810107981 */ /* 0x000f66000c1e1b00 */
[----:B------:R-:W-:-:S06]  /*2c30*/  IADD3.X R11, PT, PT, R9, UR5, RZ, P6, !PT ;  /* 0x00000005090b7c10 */ /* 0x000fcc000b7fe4ff */
[----:B------:R-:W2:Y:S01]  /*2c40*/  LDG.E.64 R10, desc[UR8][R10.64] ;  /* 0x000000080a0a7981 */ /* 0x000ea2000c1e1b00 */
[----:B------:R-:W-:Y:S01]  /*2c50*/  IMAD.MOV.U32 R9, RZ, RZ, 0x3bbb989d ;  /* 0x3bbb989dff097424 */ /* 0x000fe200078e00ff */
[----:B------:R-:W-:-:S04]  /*2c60*/  IADD3 R12, PT, PT, R8, 0x1000, -R12 ;  /* 0x00001000080c7810 */ /* 0x000fc80007ffe80c */
[----:B------:R-:W-:Y:S01]  /*2c70*/  ISETP.GE.AND P6, PT, R12, R3, PT ;  /* 0x000000030c00720c */ /* 0x000fe20003fc6270 */
[----:B----4-:R-:W-:Y:S01]  /*2c80*/  FADD R22, -R25, R14 ;  /* 0x0000000e19167221 */ /* 0x010fe20000000100 */
[----:B------:R-:W-:-:S03]  /*2c90*/  IMAD.MOV.U32 R14, RZ, RZ, 0x437c0000 ;  /* 0x437c0000ff0e7424 */ /* 0x000fc600078e00ff */
[----:B------:R-:W-:-:S04]  /*2ca0*/  FFMA.SAT R23, R22, R9, 0.5 ;  /* 0x3f00000016177423 */ /* 0x000fc80000002009 */
[----:B------:R-:W-:-:S04]  /*2cb0*/  FFMA.RM R23, R23, R14, 12582913 ;  /* 0x4b40000117177423 */ /* 0x000fc8000000400e */
[----:B------:R-:W-:-:S04]  /*2cc0*/  FADD R21, R23, -12583039 ;  /* 0xcb40007f17157421 */ /* 0x000fc80000000000 */
[----:B------:R-:W-:-:S04]  /*2cd0*/  FFMA R21, R22, 1.4426950216293334961, -R21 ;  /* 0x3fb8aa3b16157823 */ /* 0x000fc80000000815 */
[----:B------:R-:W-:-:S06]  /*2ce0*/  FFMA R21, R22, 1.925963033500011079e-08, R21 ;  /* 0x32a5706016157823 */ /* 0x000fcc0000000015 */
[----:B------:R-:W0:Y:S01]  /*2cf0*/  MUFU.EX2 R21, R21 ;  /* 0x0000001500157308 */ /* 0x000e220000000800 */
[----:B------:R-:W-:Y:S01]  /*2d00*/  FADD R22, -R25, R15 ;  /* 0x0000000f19167221 */ /* 0x000fe20000000100 */
[----:B------:R-:W-:-:S03]  /*2d10*/  IMAD.SHL.U32 R20, R23, 0x800000, RZ ;  /* 0x0080000017147824 */ /* 0x000fc600078e00ff */
[----:B------:R-:W-:-:S04]  /*2d20*/  FFMA.SAT R15, R22, R9, 0.5 ;  /* 0x3f000000160f7423 */ /* 0x000fc80000002009 */
[----:B------:R-:W-:Y:S01]  /*2d30*/  FFMA.RM R15, R15, R14, 12582913 ;  /* 0x4b4000010f0f7423 */ /* 0x000fe2000000400e */
[----:B---3--:R-:W-:Y:S01]  /*2d40*/  FADD R18, -R25, R18 ;  /* 0x0000001219127221 */ /* 0x008fe20000000100 */
[----:B0-----:R-:W-:Y:S02]  /*2d50*/  FFMA R20, R20, R21, R13 ;  /* 0x0000001514147223 */ /* 0x001fe4000000000d */
[----:B------:R-:W-:Y:S01]  /*2d60*/  FADD R13, R15, -12583039 ;  /* 0xcb40007f0f0d7421 */ /* 0x000fe20000000000 */
[----:B------:R-:W-:-:S03]  /*2d70*/  FFMA.SAT R23, R18, R9, 0.5 ;  /* 0x3f00000012177423 */ /* 0x000fc60000002009 */
[----:B------:R-:W-:Y:S01]  /*2d80*/  FFMA R13, R22, 1.4426950216293334961, -R13 ;  /* 0x3fb8aa3b160d7823 */ /* 0x000fe2000000080d */
[----:B------:R-:W-:-:S03]  /*2d90*/  FFMA.RM R23, R23, R14, 12582913 ;  /* 0x4b40000117177423 */ /* 0x000fc6000000400e */
[----:B------:R-:W-:Y:S01]  /*2da0*/  FFMA R22, R22, 1.925963033500011079e-08, R13 ;  /* 0x32a5706016167823 */ /* 0x000fe2000000000d */
[----:B------:R-:W-:-:S05]  /*2db0*/  FADD R13, R23, -12583039 ;  /* 0xcb40007f170d7421 */ /* 0x000fca0000000000 */
[----:B------:R-:W0:Y:S01]  /*2dc0*/  MUFU.EX2 R22, R22 ;  /* 0x0000001600167308 */ /* 0x000e220000000800 */
[----:B------:R-:W-:-:S04]  /*2dd0*/  FFMA R13, R18, 1.4426950216293334961, -R13 ;  /* 0x3fb8aa3b120d7823 */ /* 0x000fc8000000080d */
[----:B------:R-:W-:Y:S01]  /*2de0*/  FFMA R18, R18, 1.925963033500011079e-08, R13 ;  /* 0x32a5706012127823 */ /* 0x000fe2000000000d */
[----:B------:R-:W-:Y:S02]  /*2df0*/  IMAD.SHL.U32 R15, R15, 0x800000, RZ ;  /* 0x008000000f0f7824 */ /* 0x000fe400078e00ff */
[----:B------:R-:W-:-:S03]  /*2e00*/  FADD R28, -R25, R19 ;  /* 0x00000013191c7221 */ /* 0x000fc60000000100 */
[----:B------:R-:W1:Y:S01]  /*2e10*/  MUFU.EX2 R18, R18 ;  /* 0x0000001200127308 */ /* 0x000e620000000800 */
[-C--:B------:R-:W-:Y:S01]  /*2e20*/  FFMA.SAT R13, R28, R9.reuse, 0.5 ;  /* 0x3f0000001c0d7423 */ /* 0x080fe20000002009 */
[----:B0-----:R-:W-:Y:S01]  /*2e30*/  FFMA R15, R15, R22, R20 ;  /* 0x000000160f0f7223 */ /* 0x001fe20000000014 */
[----:B-----5:R-:W-:Y:S02]  /*2e40*/  FADD R20, -R25, R16 ;  /* 0x0000001019147221 */ /* 0x020fe40000000100 */
[-C--:B------:R-:W-:Y:S01]  /*2e50*/  FFMA.RM R13, R13, R14.reuse, 12582913 ;  /* 0x4b4000010d0d7423 */ /* 0x080fe2000000400e */
[----:B------:R-:W-:Y:S01]  /*2e60*/  FADD R22, -R25, R17 ;  /* 0x0000001119167221 */ /* 0x000fe20000000100 */
[-C--:B------:R-:W-:Y:S01]  /*2e70*/  FFMA.SAT R21, R20, R9.reuse, 0.5 ;  /* 0x3f00000014157423 */ /* 0x080fe20000002009 */
[----:B------:R-:W-:Y:S02]  /*2e80*/  IMAD.SHL.U32 R16, R23, 0x800000, RZ ;  /* 0x0080000017107824 */ /* 0x000fe400078e00ff */
[----:B------:R-:W-:Y:S01]  /*2e90*/  FADD R19, R13, -12583039 ;  /* 0xcb40007f0d137421 */ /* 0x000fe20000000000 */
[-C--:B------:R-:W-:Y:S01]  /*2ea0*/  FFMA.SAT R23, R22, R9.reuse, 0.5 ;  /* 0x3f00000016177423 */ /* 0x080fe20000002009 */
[----:B------:R-:W-:Y:S01]  /*2eb0*/  FFMA.RM R17, R21, R14, 12582913 ;  /* 0x4b40000115117423 */ /* 0x000fe2000000400e */
[----:B--2---:R-:W-:Y:S01]  /*2ec0*/  FADD R10, -R25, R10 ;  /* 0x0000000a190a7221 */ /* 0x004fe20000000100 */
[----:B-1----:R-:W-:Y:S01]  /*2ed0*/  FFMA R15, R16, R18, R15 ;  /* 0x00000012100f7223 */ /* 0x002fe2000000000f */
[----:B------:R-:W-:Y:S01]  /*2ee0*/  FFMA R19, R28, 1.4426950216293334961, -R19 ;  /* 0x3fb8aa3b1c137823 */ /* 0x000fe20000000813 */
[----:B------:R-:W-:Y:S01]  /*2ef0*/  FADD R21, R17, -12583039 ;  /* 0xcb40007f11157421 */ /* 0x000fe20000000000 */
[-C--:B------:R-:W-:Y:S01]  /*2f00*/  FFMA.RM R16, R23, R14.reuse, 12582913 ;  /* 0x4b40000117107423 */ /* 0x080fe2000000400e */
[-C--:B------:R-:W-:Y:S01]  /*2f10*/  FFMA.SAT R29, R10, R9.reuse, 0.5 ;  /* 0x3f0000000a1d7423 */ /* 0x080fe20000002009 */
[----:B------:R-:W-:Y:S01]  /*2f20*/  FADD R18, -R25, R11 ;  /* 0x0000000b19127221 */ /* 0x000fe20000000100 */
[----:B------:R-:W-:Y:S01]  /*2f30*/  FFMA R21, R20, 1.4426950216293334961, -R21 ;  /* 0x3fb8aa3b14157823 */ /* 0x000fe20000000815 */
[----:B------:R-:W-:Y:S01]  /*2f40*/  FFMA R19, R28, 1.925963033500011079e-08, R19 ;  /* 0x32a570601c137823 */ /* 0x000fe20000000013 */
[----:B------:R-:W-:Y:S01]  /*2f50*/  FADD R23, R16, -12583039 ;  /* 0xcb40007f10177421 */ /* 0x000fe20000000000 */
[-C--:B------:R-:W-:Y:S01]  /*2f60*/  FFMA.RM R29, R29, R14.reuse, 12582913 ;  /* 0x4b4000011d1d7423 */ /* 0x080fe2000000400e */
[----:B------:R-:W-:Y:S01]  /*2f70*/  FFMA.SAT R11, R18, R9, 0.5 ;  /* 0x3f000000120b7423 */ /* 0x000fe20000002009 */
[----:B------:R-:W-:Y:S01]  /*2f80*/  FFMA R21, R20, 1.925963033500011079e-08, R21 ;  /* 0x32a5706014157823 */ /* 0x000fe20000000015 */
[C---:B------:R-:W-:Y:S01]  /*2f90*/  FFMA R23, R22.reuse, 1.4426950216293334961, -R23 ;  /* 0x3fb8aa3b16177823 */ /* 0x040fe20000000817 */
[----:B------:R-:W-:Y:S01]  /*2fa0*/  FADD R9, R29, -12583039 ;  /* 0xcb40007f1d097421 */ /* 0x000fe20000000000 */
[----:B------:R-:W-:Y:S01]  /*2fb0*/  FFMA.RM R20, R11, R14, 12582913 ;  /* 0x4b4000010b147423 */ /* 0x000fe2000000400e */
[----:B------:R-:W0:Y:S01]  /*2fc0*/  MUFU.EX2 R19, R19 ;  /* 0x0000001300137308 */ /* 0x000e220000000800 */
[----:B------:R-:W-:Y:S01]  /*2fd0*/  FFMA R23, R22, 1.925963033500011079e-08, R23 ;  /* 0x32a5706016177823 */ /* 0x000fe20000000017 */
[----:B------:R-:W-:Y:S01]  /*2fe0*/  FFMA R9, R10, 1.4426950216293334961, -R9 ;  /* 0x3fb8aa3b0a097823 */ /* 0x000fe20000000809 */
[----:B------:R-:W-:-:S03]  /*2ff0*/  FADD R31, R20, -12583039 ;  /* 0xcb40007f141f7421 */ /* 0x000fc60000000000 */
[----:B------:R-:W-:Y:S02]  /*3000*/  FFMA R11, R10, 1.925963033500011079e-08, R9 ;  /* 0x32a570600a0b7823 */ /* 0x000fe40000000009 */
[----:B------:R-:W1:Y:S01]  /*3010*/  MUFU.EX2 R21, R21 ;  /* 0x0000001500157308 */ /* 0x000e620000000800 */
[----:B------:R-:W-:Y:S01]  /*3020*/  FFMA R31, R18, 1.4426950216293334961, -R31 ;  /* 0x3fb8aa3b121f7823 */ /* 0x000fe2000000081f */
[----:B------:R-:W-:-:S03]  /*3030*/  IMAD.SHL.U32 R10, R13, 0x800000, RZ ;  /* 0x008000000d0a7824 */ /* 0x000fc600078e00ff */
[----:B------:R-:W-:-:S03]  /*3040*/  FFMA R31, R18, 1.925963033500011079e-08, R31 ;  /* 0x32a57060121f7823 */ /* 0x000fc6000000001f */
[----:B------:R-:W2:Y:S01]  /*3050*/  MUFU.EX2 R23, R23 ;  /* 0x0000001700177308 */ /* 0x000ea20000000800 */
[----:B------:R-:W-:Y:S02]  /*3060*/  IMAD.SHL.U32 R17, R17, 0x800000, RZ ;  /* 0x0080000011117824 */ /* 0x000fe400078e00ff */
[----:B0-----:R-:W-:-:S05]  /*3070*/  FFMA R10, R10, R19, R15 ;  /* 0x000000130a0a7223 */ /* 0x001fca000000000f */
[----:B------:R-:W0:Y:S01]  /*3080*/  MUFU.EX2 R11, R11 ;  /* 0x0000000b000b7308 */ /* 0x000e220000000800 */
[----:B------:R-:W-:Y:S02]  /*3090*/  IMAD.SHL.U32 R9, R16, 0x800000, RZ ;  /* 0x0080000010097824 */ /* 0x000fe400078e00ff */
[----:B-1----:R-:W-:-:S05]  /*30a0*/  FFMA R10, R17, R21, R10 ;  /* 0x00000015110a7223 */ /* 0x002fca000000000a */
[----:B------:R-:W1:Y:S01]  /*30b0*/  MUFU.EX2 R31, R31 ;  /* 0x0000001f001f7308 */ /* 0x000e620000000800 */
[----:B------:R-:W-:Y:S02]  /*30c0*/  IMAD.SHL.U32 R14, R29, 0x800000, RZ ;  /* 0x008000001d0e7824 */ /* 0x000fe400078e00ff */
[----:B--2---:R-:W-:Y:S01]  /*30d0*/  FFMA R9, R9, R23, R10 ;  /* 0x0000001709097223 */ /* 0x004fe2000000000a */
[----:B------:R-:W-:-:S03]  /*30e0*/  IMAD.SHL.U32 R20, R20, 0x800000, RZ ;  /* 0x0080000014147824 */ /* 0x000fc600078e00ff */
[----:B0-----:R-:W-:-:S04]  /*30f0*/  FFMA R9, R14, R11, R9 ;  /* 0x0000000b0e097223 */ /* 0x001fc80000000009 */
[----:B-1----:R-:W-:Y:S01]  /*3100*/  FFMA R13, R20, R31, R9 ;  /* 0x0000001f140d7223 */ /* 0x002fe20000000009 */
[----:B------:R-:W-:Y:S06]  /*3110*/  @!P6 BRA `(.L_x_75) ;  /* 0xfffffff80014e947 */ /* 0x000fec000383ffff */
.L_x_72:
[----:B0-----:R-:W-:Y:S05]  /*3120*/  BSYNC.RECONVERGENT B0 ;  /* 0x0000000000007941 */ /* 0x001fea0003800200 */
.L_x_71:
[----:B------:R-:W-:Y:S01]  /*3130*/  IMAD.MOV.U32 R17, RZ, RZ, R13 ;  /* 0x000000ffff117224 */ /* 0x000fe200078e000d */
[----:B------:R-:W0:Y:S01]  /*3140*/  S2UR UR6, SR_CgaCtaId ;  /* 0x00000000000679c3 */ /* 0x000e220000008800 */
[----:B------:R-:W-:Y:S01]  /*3150*/  ISETP.GT.AND P6, PT, R24, 0xf, PT ;  /* 0x0000000f1800780c */ /* 0x000fe20003fc4270 */
[----:B------:R-:W-:Y:S01]  /*3160*/  UMOV UR4, 0x400 ;  /* 0x0000040000047882 */ /* 0x000fe20000000000 */
[----:B------:R-:W-:Y:S01]  /*3170*/  SHF.R.U32.HI R9, RZ, 0x3, R0 ;  /* 0x00000003ff097819 */ /* 0x000fe20000011600 */
[----:B-1----:R-:W1:Y:S01]  /*3180*/  SHFL.DOWN PT, R8, R17, 0x1, 0x1f ;  /* 0x08201f0011087f89 */ /* 0x002e6200000e0000 */
[----:B------:R-:W-:Y:S01]  /*3190*/  UIADD3 UR4, UPT, UPT, UR4, 0xa8, URZ ;  /* 0x000000a804047890 */ /* 0x000fe2000fffe0ff */
[----:B------:R-:W-:Y:S01]  /*31a0*/  BSSY.RECONVERGENT B0, `(.L_x_76) ;  /* 0x000003d000007945 */ /* 0x000fe20003800200 */
[----:B------:R-:W1:Y:S01]  /*31b0*/  LDCU.64 UR20, c[0x0][0x380] ;  /* 0x00007000ff1477ac */ /* 0x000e620008000a00 */
[----:B------:R-:W5:Y:S01]  /*31c0*/  S2UR UR5, SR_CgaCtaId ;  /* 0x00000000000579c3 */ /* 0x000f620000008800 */
[----:B0-----:R-:W-:-:S03]  /*31d0*/  ULEA UR6, UR6, UR4, 0x18 ;  /* 0x0000000406067291 */ /* 0x001fc6000f8ec0ff */
[----:B------:R-:W-:Y:S01]  /*31e0*/  UMOV UR4, 0x400 ;  /* 0x0000040000047882 */ /* 0x000fe20000000000 */
[----:B-1----:R-:W-:Y:S01]  /*31f0*/  @!P4 FADD R17, R8, R17 ;  /* 0x000000110811c221 */ /* 0x002fe20000000000 */
[----:B-----5:R-:W-:-:S04]  /*3200*/  ULEA UR4, UR5, UR4, 0x18 ;  /* 0x0000000405047291 */ /* 0x020fc8000f8ec0ff */
[----:B------:R-:W0:Y:S02]  /*3210*/  SHFL.DOWN PT, R8, R17, 0x2, 0x1f ;  /* 0x08401f0011087f89 */ /* 0x000e2400000e0000 */
[----:B0-----:R-:W-:-:S05]  /*3220*/  @!P3 FADD R17, R17, R8 ;  /* 0x000000081111b221 */ /* 0x001fca0000000000 */
[----:B------:R-:W0:Y:S02]  /*3230*/  SHFL.DOWN PT, R8, R17, 0x4, 0x1f ;  /* 0x08801f0011087f89 */ /* 0x000e2400000e0000 */
[----:B0-----:R-:W-:-:S05]  /*3240*/  @!P2 FADD R17, R17, R8 ;  /* 0x000000081111a221 */ /* 0x001fca0000000000 */
[----:B------:R-:W0:Y:S02]  /*3250*/  SHFL.DOWN PT, R8, R17, 0x8, 0x1f ;  /* 0x09001f0011087f89 */ /* 0x000e2400000e0000 */
[----:B0-----:R-:W-:-:S05]  /*3260*/  @!P1 FADD R17, R17, R8 ;  /* 0x0000000811119221 */ /* 0x001fca0000000000 */
[----:B------:R-:W0:Y:S02]  /*3270*/  SHFL.DOWN PT, R8, R17, 0x10, 0x1f ;  /* 0x0a001f0011087f89 */ /* 0x000e2400000e0000 */
[----:B0-----:R-:W-:Y:S01]  /*3280*/  @!P6 FADD R17, R17, R8 ;  /* 0x000000081111e221 */ /* 0x001fe20000000000 */
[----:B------:R-:W-:Y:S02]  /*3290*/  ISETP.NE.AND P6, PT, R0, RZ, PT ;  /* 0x000000ff0000720c */ /* 0x000fe40003fc5270 */
[----:B------:R-:W-:-:S05]  /*32a0*/  LOP3.LUT R8, R9, 0x7c, RZ, 0xc0, !PT ;  /* 0x0000007c09087812 */ /* 0x000fca00078ec0ff */
[----:B------:R0:W-:Y:S01]  /*32b0*/  @P5 STS [R8+UR6+0x20], R17 ;  /* 0x0000201108005988 */ /* 0x0001e20008000806 */
[----:B------:R-:W-:Y:S06]  /*32c0*/  BAR.SYNC.DEFER_BLOCKING 0x0 ;  /* 0x0000000000007b1d */ /* 0x000fec0000010000 */
[----:B------:R-:W-:Y:S05]  /*32d0*/  @P6 BRA `(.L_x_77) ;  /* 0x0000000000a46947 */ /* 0x000fea0003800000 */
[----:B------:R-:W1:Y:S04]  /*32e0*/  LDS R16, [UR4+0xcc] ;  /* 0x0000cc04ff107984 */ /* 0x000e680008000800 */
[----:B----4-:R-:W4:Y:S04]  /*32f0*/  LDS.128 R12, [UR4+0xd0] ;  /* 0x0000d004ff0c7984 */ /* 0x010f280008000c00 */
[----:B------:R-:W5:Y:S04]  /*3300*/  LDS.128 R20, [UR4+0xe0] ;  /* 0x0000e004ff147984 */ /* 0x000f680008000c00 */
[----:B0-----:R-:W0:Y:S01]  /*3310*/  LDS.128 R8, [UR4+0xf0] ;  /* 0x0000f004ff087984 */ /* 0x001e220008000c00 */
[----:B-1----:R-:W-:-:S04]  /*3320*/  FADD R17, R17, R16 ;  /* 0x0000001011117221 */ /* 0x002fc80000000000 */
[----:B----4-:R-:W-:Y:S02]  /*3330*/  FADD R12, R17, R12 ;  /* 0x0000000c110c7221 */ /* 0x010fe40000000000 */
[----:B------:R-:W1:Y:S02]  /*3340*/  LDS.128 R16, [UR4+0x100] ;  /* 0x00010004ff107984 */ /* 0x000e640008000c00 */
[----:B------:R-:W-:-:S04]  /*3350*/  FADD R13, R12, R13 ;  /* 0x0000000d0c0d7221 */ /* 0x000fc80000000000 */
[----:B------:R-:W-:-:S04]  /*3360*/  FADD R14, R13, R14 ;  /* 0x0000000e0d0e7221 */ /* 0x000fc80000000000 */
[----:B------:R-:W-:-:S04]  /*3370*/  FADD R15, R14, R15 ;  /* 0x0000000f0e0f7221 */ /* 0x000fc80000000000 */
[----:B-----5:R-:W-:Y:S02]  /*3380*/  FADD R20, R15, R20 ;  /* 0x000000140f147221 */ /* 0x020fe40000000000 */
[----:B------:R-:W4:Y:S02]  /*3390*/  LDS.128 R12, [UR4+0x110] ;  /* 0x00011004ff0c7984 */ /* 0x000f240008000c00 */
        /* <DEDUP_REMOVED lines=13> */
[----:B----4-:R-:W-:-:S04]  /*3470*/  FADD R12, R19, R12 ;  /* 0x0000000c130c7221 */ /* 0x010fc80000000000 */
[----:B------:R-:W-:-:S04]  /*3480*/  FADD R13, R12, R13 ;  /* 0x0000000d0c0d7221 */ /* 0x000fc80000000000 */
[----:B------:R-:W-:Y:S02]  /*3490*/  FADD R14, R13, R14 ;  /* 0x0000000e0d0e7221 */ /* 0x000fe40000000000 */
[----:B------:R-:W4:Y:S02]  /*34a0*/  LDS.64 R12, [UR4+0x140] ;  /* 0x00014004ff0c7984 */ /* 0x000f240008000a00 */
[----:B------:R-:W-:-:S04]  /*34b0*/  FADD R15, R14, R15 ;  /* 0x0000000f0e0f7221 */ /* 0x000fc80000000000 */
[----:B0-----:R-:W-:-:S04]  /*34c0*/  FADD R20, R15, R20 ;  /* 0x000000140f147221 */ /* 0x001fc80000000000 */
[----:B------:R-:W-:-:S04]  /*34d0*/  FADD R21, R20, R21 ;  /* 0x0000001514157221 */ /* 0x000fc80000000000 */
[----:B------:R-:W-:-:S04]  /*34e0*/  FADD R22, R21, R22 ;  /* 0x0000001615167221 */ /* 0x000fc80000000000 */
[----:B------:R-:W-:-:S04]  /*34f0*/  FADD R23, R22, R23 ;  /* 0x0000001716177221 */ /* 0x000fc80000000000 */
[----:B-1----:R-:W-:-:S04]  /*3500*/  FADD R8, R23, R8 ;  /* 0x0000000817087221 */ /* 0x002fc80000000000 */
[----:B------:R-:W-:-:S04]  /*3510*/  FADD R9, R8, R9 ;  /* 0x0000000908097221 */ /* 0x000fc80000000000 */
[----:B------:R-:W-:-:S04]  /*3520*/  FADD R10, R9, R10 ;  /* 0x0000000a090a7221 */ /* 0x000fc80000000000 */
[----:B------:R-:W-:-:S04]  /*3530*/  FADD R11, R10, R11 ;  /* 0x0000000b0a0b7221 */ /* 0x000fc80000000000 */
[----:B----4-:R-:W-:-:S04]  /*3540*/  FADD R12, R11, R12 ;  /* 0x0000000c0b0c7221 */ /* 0x010fc80000000000 */
[----:B------:R-:W-:-:S05]  /*3550*/  FADD R12, R12, R13 ;  /* 0x0000000d0c0c7221 */ /* 0x000fca0000000000 */
[----:B------:R1:W-:Y:S02]  /*3560*/  STS [UR4+0x14c], R12 ;  /* 0x00014c0cff007988 */ /* 0x0003e40008000804 */
.L_x_77:
[----:B------:R-:W-:Y:S05]  /*3570*/  BSYNC.RECONVERGENT B0 ;  /* 0x0000000000007941 */ /* 0x000fea0003800200 */
.L_x_76:
[----:B------:R-:W-:Y:S06]  /*3580*/  BAR.SYNC.DEFER_BLOCKING 0x0 ;  /* 0x0000000000007b1d */ /* 0x000fec0000010000 */
[----:B------:R-:W0:Y:S01]  /*3590*/  LDCU.64 UR6, c[0x0][0x390] ;  /* 0x00007200ff0677ac */ /* 0x000e220008000a00 */
[----:B------:R-:W-:Y:S01]  /*35a0*/  BSSY.RECONVERGENT B0, `(.L_x_78) ;  /* 0x0000107000007945 */ /* 0x000fe20003800200 */
[----:B------:R-:W0:Y:S01]  /*35b0*/  LDCU.128 UR12, c[0x0][0x380] ;  /* 0x00007000ff0c77ac */ /* 0x000e220008000c00 */
[----:B------:R-:W0:Y:S02]  /*35c0*/  LDCU.128 UR16, c[0x0][0x390] ;  /* 0x00007200ff1077ac */ /* 0x000e240008000c00 */
[----:B------:R-:W-:Y:S05]  /*35d0*/  @P0 BRA `(.L_x_79) ;  /* 0x00000010000c0947 */ /* 0x000fea0003800000 */
[----:B------:R-:W0:Y:S01]  /*35e0*/  LDS R15, [UR4+0x14c] ;  /* 0x00014c04ff0f7984 */ /* 0x000e220008000800 */
[-C--:B------:R-:W-:Y:S01]  /*35f0*/  LOP3.LUT R16, RZ, R0.reuse, RZ, 0x33, !PT ;  /* 0x00000000ff107212 */ /* 0x080fe200078e33ff */
[----:B------:R-:W-:Y:S01]  /*3600*/  BSSY.RECONVERGENT B1, `(.L_x_80) ;  /* 0x000005b000017945 */ /* 0x000fe20003800200 */
[----:B----4-:R-:W-:-:S03]  /*3610*/  MOV R14, R0 ;  /* 0x00000000000e7202 */ /* 0x010fc60000000f00 */
[----:B------:R-:W-:-:S05]  /*3620*/  IMAD.IADD R16, R16, 0x1, R3 ;  /* 0x0000000110107824 */ /* 0x000fca00078e0203 */
[----:B------:R-:W-:-:S13]  /*3630*/  LOP3.LUT P0, RZ, R16, 0x400, RZ, 0xc0, !PT ;  /* 0x0000040010ff7812 */ /* 0x000fda000780c0ff */
[----:B------:R-:W-:Y:S05]  /*3640*/  @P0 BRA `(.L_x_81) ;  /* 0x0000000400580947 */ /* 0x000fea0003800000 */
[----:B------:R-:W1:Y:S01]  /*3650*/  LDCU.128 UR8, c[0x0][0x380] ;  /* 0x00007000ff0877ac */ /* 0x000e620008000c00 */
[----:B------:R-:W-:Y:S02]  /*3660*/  IMAD.SHL.U32 R10, R0, 0x2, RZ ;  /* 0x00000002000a7824 */ /* 0x000fe400078e00ff */
[----:B------:R-:W-:Y:S02]  /*3670*/  IMAD.MOV.U32 R11, RZ, RZ, RZ ;  /* 0x000000ffff0b7224 */ /* 0x000fe400078e00ff */
[----:B-1----:R-:W-:Y:S02]  /*3680*/  IMAD R12, R7, UR10, RZ ;  /* 0x0000000a070c7c24 */ /* 0x002fe4000f8e02ff */
[----:B0-----:R-:W-:Y:S01]  /*3690*/  IMAD.WIDE.U32 R8, R5, UR10, R10 ;  /* 0x0000000a05087c25 */ /* 0x001fe2000f8e000a */
[----:B---3--:R-:W-:-:S03]  /*36a0*/  R2UR UR10, R26 ;  /* 0x000000001a0a72ca */ /* 0x008fc600000e0000 */
[----:B------:R-:W-:Y:S01]  /*36b0*/  IMAD R13, R5, UR11, R12 ;  /* 0x0000000b050d7c24 */ /* 0x000fe2000f8e020c */
[----:B------:R-:W-:-:S03]  /*36c0*/  R2UR UR11, R27 ;  /* 0x000000001b0b72ca */ /* 0x000fc600000e0000 */
[----:B------:R-:W-:-:S05]  /*36d0*/  IMAD.IADD R9, R13, 0x1, R9 ;  /* 0x000000010d097824 */ /* 0x000fca00078e0209 */
[----:B------:R-:W-:-:S05]  /*36e0*/  LEA.HI R8, P0, R9, R8, RZ, 0x1 ;  /* 0x0000000809087211 */ /* 0x000fca00078108ff */
[----:B------:R-:W-:Y:S02]  /*36f0*/  IMAD.SHL.U32 R12, R8, 0x4, RZ ;  /* 0x00000004080c7824 */ /* 0x000fe400078e00ff */
[----:B------:R-:W-:-:S03]  /*3700*/  IMAD.X R9, RZ, RZ, R9, P0 ;  /* 0x000000ffff097224 */ /* 0x000fc600000e0609 */
[----:B------:R-:W-:Y:S02]  /*3710*/  LOP3.LUT R12, R12, 0xfffffff8, RZ, 0xc0, !PT ;  /* 0xfffffff80c0c7812 */ /* 0x000fe400078ec0ff */
[----:B------:R-:W-:Y:S02]  /*3720*/  SHF.L.U64.HI R8, R8, 0x2, R9 ;  /* 0x0000000208087819 */ /* 0x000fe40000010209 */
[----:B------:R-:W-:-:S04]  /*3730*/  IADD3 R12, P0, PT, R12, UR8, RZ ;  /* 0x000000080c0c7c10 */ /* 0x000fc8000ff1e0ff */
[----:B------:R-:W-:-:S06]  /*3740*/  IADD3.X R13, PT, PT, R8, UR9, RZ, P0, !PT ;  /* 0x00000009080d7c10 */ /* 0x000fcc00087fe4ff */
[----:B------:R-:W3:Y:S01]  /*3750*/  LDG.E.64 R12, desc[UR10][R12.64] ;  /* 0x0000000a0c0c7981 */ /* 0x000ee2000c1e1b00 */
[----:B------:R-:W-:Y:S01]  /*3760*/  IMAD.MOV.U32 R9, RZ, RZ, 0x3bbb989d ;  /* 0x3bbb989dff097424 */ /* 0x000fe200078e00ff */
[----:B------:R-:W-:Y:S01]  /*3770*/  BSSY.RECONVERGENT B2, `(.L_x_82) ;  /* 0x0000017000027945 */ /* 0x000fe20003800200 */
[----:B------:R-:W-:Y:S02]  /*3780*/  IMAD.MOV.U32 R14, RZ, RZ, 0x437c0000 ;  /* 0x437c0000ff0e7424 */ /* 0x000fe400078e00ff */
[----:B---3--:R-:W-:-:S04]  /*3790*/  FADD R8, -R25, R12 ;  /* 0x0000000c19087221 */ /* 0x008fc80000000100 */
[----:B------:R-:W-:-:S04]  /*37a0*/  FFMA.SAT R9, R8, R9, 0.5 ;  /* 0x3f00000008097423 */ /* 0x000fc80000002009 */
[----:B------:R-:W-:Y:S02]  /*37b0*/  FFMA.RM R9, R9, R14, 12582913 ;  /* 0x4b40000109097423 */ /* 0x000fe4000000400e */
[----:B------:R-:W0:Y:S02]  /*37c0*/  MUFU.RCP R14, R15 ;  /* 0x0000000f000e7308 */ /* 0x000e240000001000 */
[----:B------:R-:W-:-:S04]  /*37d0*/  FADD R17, R9, -12583039 ;  /* 0xcb40007f09117421 */ /* 0x000fc80000000000 */
[----:B------:R-:W-:-:S04]  /*37e0*/  FFMA R17, R8, 1.4426950216293334961, -R17 ;  /* 0x3fb8aa3b08117823 */ /* 0x000fc80000000811 */
[----:B------:R-:W-:Y:S01]  /*37f0*/  FFMA R17, R8, 1.925963033500011079e-08, R17 ;  /* 0x32a5706008117823 */ /* 0x000fe20000000011 */
[----:B------:R-:W-:-:S05]  /*3800*/  IMAD.SHL.U32 R8, R9, 0x800000, RZ ;  /* 0x0080000009087824 */ /* 0x000fca00078e00ff */
[----:B------:R-:W1:Y:S01]  /*3810*/  MUFU.EX2 R17, R17 ;  /* 0x0000001100117308 */ /* 0x000e620000000800 */
[----:B0-----:R-:W-:-:S04]  /*3820*/  FFMA R9, -R15, R14, 1 ;  /* 0x3f8000000f097423 */ /* 0x001fc8000000010e */
[----:B------:R-:W-:Y:S01]  /*3830*/  FFMA R9, R14, R9, R14 ;  /* 0x000000090e097223 */ /* 0x000fe2000000000e */
[----:B-1----:R-:W-:-:S04]  /*3840*/  FMUL R8, R8, R17 ;  /* 0x0000001108087220 */ /* 0x002fc80000400000 */
[----:B------:R-:W0:Y:S01]  /*3850*/  FCHK P0, R8, R15 ;  /* 0x0000000f08007302 */ /* 0x000e220000000000 */
[----:B------:R-:W-:-:S04]  /*3860*/  FFMA R12, R8, R9, RZ ;  /* 0x00000009080c7223 */ /* 0x000fc800000000ff */
[----:B------:R-:W-:-:S04]  /*3870*/  FFMA R14, -R15, R12, R8 ;  /* 0x0000000c0f0e7223 */ /* 0x000fc80000000108 */
[----:B------:R-:W-:Y:S01]  /*3880*/  FFMA R12, R9, R14, R12 ;  /* 0x0000000e090c7223 */ /* 0x000fe2000000000c */
[----:B0-----:R-:W-:Y:S06]  /*3890*/  @!P0 BRA `(.L_x_83) ;  /* 0x0000000000108947 */ /* 0x001fec0003800000 */
[----:B------:R-:W-:Y:S01]  /*38a0*/  IMAD.MOV.U32 R9, RZ, RZ, R15 ;  /* 0x000000ffff097224 */ /* 0x000fe200078e000f */
[----:B------:R-:W-:-:S07]  /*38b0*/  MOV R18, 0x38d0 ;  /* 0x000038d000127802 */ /* 0x000fce0000000f00 */
[----:B--2---:R-:W-:Y:S05]  /*38c0*/  CALL.REL.NOINC `($__internal_1_$__cuda_sm3x_div_rn_noftz_f32_slowpath) ;  /* 0x0000000c00f47944 */ /* 0x004fea0003c00000 */
[----:B------:R-:W-:-:S07]  /*38d0*/  IMAD.MOV.U32 R12, RZ, RZ, R20 ;  /* 0x000000ffff0c7224 */ /* 0x000fce00078e0014 */
.L_x_83:
[----:B------:R-:W-:Y:S05]  /*38e0*/  BSYNC.RECONVERGENT B2 ;  /* 0x0000000000027941 */ /* 0x000fea0003800200 */
.L_x_82:
[----:B------:R-:W-:Y:S02]  /*38f0*/  IMAD.MOV.U32 R8, RZ, RZ, 0x3bbb989d ;  /* 0x3bbb989dff087424 */ /* 0x000fe400078e00ff */
[----:B------:R-:W-:Y:S01]  /*3900*/  FADD R13, -R25, R13 ;  /* 0x0000000d190d7221 */ /* 0x000fe20000000100 */
[----:B------:R-:W-:Y:S01]  /*3910*/  IMAD.MOV.U32 R9, RZ, RZ, 0x437c0000 ;  /* 0x437c0000ff097424 */ /* 0x000fe200078e00ff */
[----:B------:R-:W0:Y:S01]  /*3920*/  MUFU.RCP R18, R15 ;  /* 0x0000000f00127308 */ /* 0x000e220000001000 */
[----:B------:R-:W-:Y:S01]  /*3930*/  BSSY.RECONVERGENT B2, `(.L_x_84) ;  /* 0x0000015000027945 */ /* 0x000fe20003800200 */
[----:B------:R-:W-:-:S04]  /*3940*/  FFMA.SAT R8, R13, R8, 0.5 ;  /* 0x3f0000000d087423 */ /* 0x000fc80000002008 */
[----:B------:R-:W-:-:S04]  /*3950*/  FFMA.RM R8, R8, R9, 12582913 ;  /* 0x4b40000108087423 */ /* 0x000fc80000004009 */
[C---:B------:R-:W-:Y:S01]  /*3960*/  FADD R14, R8.reuse, -12583039 ;  /* 0xcb40007f080e7421 */ /* 0x040fe20000000000 */
[----:B------:R-:W-:-:S03]  /*3970*/  IMAD.SHL.U32 R8, R8, 0x800000, RZ ;  /* 0x0080000008087824 */ /* 0x000fc600078e00ff */
[----:B------:R-:W-:-:S04]  /*3980*/  FFMA R14, R13, 1.4426950216293334961, -R14 ;  /* 0x3fb8aa3b0d0e7823 */ /* 0x000fc8000000080e */
[----:B------:R-:W-:Y:S01]  /*3990*/  FFMA R14, R13, 1.925963033500011079e-08, R14 ;  /* 0x32a570600d0e7823 */ /* 0x000fe2000000000e */
[----:B0-----:R-:W-:-:S03]  /*39a0*/  FFMA R13, -R15, R18, 1 ;  /* 0x3f8000000f0d7423 */ /* 0x001fc60000000112 */
        /* <DEDUP_REMOVED lines=8> */
[----:B------:R-:W-:Y:S01]  /*3a30*/  IMAD.MOV.U32 R8, RZ, RZ, R20 ;  /* 0x000000ffff087224 */ /* 0x000fe200078e0014 */
[----:B------:R-:W-:Y:S01]  /*3a40*/  MOV R18, 0x3a70 ;  /* 0x00003a7000127802 */ /* 0x000fe20000000f00 */
[----:B------:R-:W-:-:S07]  /*3a50*/  IMAD.MOV.U32 R9, RZ, RZ, R15 ;  /* 0x000000ffff097224 */ /* 0x000fce00078e000f */
[----:B--2---:R-:W-:Y:S05]  /*3a60*/  CALL.REL.NOINC `($__internal_1_$__cuda_sm3x_div_rn_noftz_f32_slowpath) ;  /* 0x0000000c008c7944 */ /* 0x004fea0003c00000 */
[----:B------:R-:W-:-:S07]  /*3a70*/  MOV R13, R20 ;  /* 0x00000014000d7202 */ /* 0x000fce0000000f00 */
.L_x_85:
[----:B------:R-:W-:Y:S05]  /*3a80*/  BSYNC.RECONVERGENT B2 ;  /* 0x0000000000027941 */ /* 0x000fea0003800200 */
.L_x_84:
[----:B------:R-:W0:Y:S01]  /*3a90*/  LDCU.128 UR8, c[0x0][0x390] ;  /* 0x00007200ff0877ac */ /* 0x000e220008000c00 */
[----:B------:R-:W-:Y:S02]  /*3aa0*/  IMAD.MOV.U32 R8, RZ, RZ, R10 ;  /* 0x000000ffff087224 */ /* 0x000fe400078e000a */
[----:B------:R-:W-:Y:S02]  /*3ab0*/  IMAD.MOV.U32 R9, RZ, RZ, RZ ;  /* 0x000000ffff097224 */ /* 0x000fe400078e00ff */
[----:B0-----:R-:W-:Y:S02]  /*3ac0*/  IMAD R14, R7, UR10, RZ ;  /* 0x0000000a070e7c24 */ /* 0x001fe4000f8e02ff */
[----:B------:R-:W-:Y:S01]  /*3ad0*/  IMAD.WIDE.U32 R8, R5, UR10, R8 ;  /* 0x0000000a05087c25 */ /* 0x000fe2000f8e0008 */
[----:B------:R-:W-:-:S03]  /*3ae0*/  R2UR UR10, R26 ;  /* 0x000000001a0a72ca */ /* 0x000fc600000e0000 */
[----:B------:R-:W-:Y:S01]  /*3af0*/  IMAD R11, R5, UR11, R14 ;  /* 0x0000000b050b7c24 */ /* 0x000fe2000f8e020e */
[----:B------:R-:W-:Y:S02]  /*3b00*/  R2UR UR11, R27 ;  /* 0x000000001b0b72ca */ /* 0x000fe400000e0000 */
[----:B------:R-:W-:Y:S01]  /*3b10*/  LOP3.LUT R14, R0, 0x400, RZ, 0xfc, !PT ;  /* 0x00000400000e7812 */ /* 0x000fe200078efcff */
[----:B------:R-:W-:-:S05]  /*3b20*/  IMAD.IADD R11, R9, 0x1, R11 ;  /* 0x00000001090b7824 */ /* 0x000fca00078e020b */
[----:B------:R-:W-:-:S05]  /*3b30*/  LEA.HI R9, P0, R11, R8, RZ, 0x1 ;  /* 0x000000080b097211 */ /* 0x000fca00078108ff */
[----:B------:R-:W-:Y:S02]  /*3b40*/  IMAD.SHL.U32 R8, R9, 0x4, RZ ;  /* 0x0000000409087824 */ /* 0x000fe400078e00ff */
[----:B------:R-:W-:-:S03]  /*3b50*/  IMAD.X R10, RZ, RZ, R11, P0 ;  /* 0x000000ffff0a7224 */ /* 0x000fc600000e060b */
[----:B------:R-:W-:Y:S02]  /*3b60*/  LOP3.LUT R8, R8, 0xfffffff8, RZ, 0xc0, !PT ;  /* 0xfffffff808087812 */ /* 0x000fe400078ec0ff */
[----:B------:R-:W-:Y:S02]  /*3b70*/  SHF.L.U64.HI R9, R9, 0x2, R10 ;  /* 0x0000000209097819 */ /* 0x000fe4000001020a */
[----:B------:R-:W-:-:S04]  /*3b80*/  IADD3 R8, P0, PT, R8, UR8, RZ ;  /* 0x0000000808087c10 */ /* 0x000fc8000ff1e0ff */
[----:B------:R-:W-:-:S05]  /*3b90*/  IADD3.X R9, PT, PT, R9, UR9, RZ, P0, !PT ;  /* 0x0000000909097c10 */ /* 0x000fca00087fe4ff */
[----:B------:R4:W-:Y:S04]  /*3ba0*/  STG.E.64 desc[UR10][R8.64], R12 ;  /* 0x0000000c08007986 */ /* 0x0009e8000c101b0a */
.L_x_81:
[----:B0-----:R-:W-:Y:S05]  /*3bb0*/  BSYNC.RECONVERGENT B1 ;  /* 0x0000000000017941 */ /* 0x001fea0003800200 */
.L_x_80:
[----:B------:R-:W-:-:S13]  /*3bc0*/  ISETP.GE.U32.AND P0, PT, R16, 0x400, PT ;  /* 0x000004001000780c */ /* 0x000fda0003f06070 */
[----:B------:R-:W-:Y:S05]  /*3bd0*/  @!P0 BRA `(.L_x_79) ;  /* 0x00000008008c8947 */ /* 0x000fea0003800000 */
.L_x_94:
[----:B------:R-:W-:Y:S01]  /*3be0*/  IMAD.SHL.U32 R10, R14, 0x2, RZ ;  /* 0x000000020e0a7824 */ /* 0x000fe200078e00ff */
[----:B---3--:R-:W-:Y:S01]  /*3bf0*/  R2UR UR8, R26 ;  /* 0x000000001a0872ca */ /* 0x008fe200000e0000 */
[----:B0---4-:R-:W-:Y:S01]  /*3c00*/  IMAD R8, R7, UR14, RZ ;  /* 0x0000000e07087c24 */ /* 0x011fe2000f8e02ff */
[----:B------:R-:W-:Y:S01]  /*3c10*/  R2UR UR9, R27 ;  /* 0x000000001b0972ca */ /* 0x000fe200000e0000 */
[----:B------:R-:W-:Y:S02]  /*3c20*/  IMAD.MOV.U32 R11, RZ, RZ, RZ ;  /* 0x000000ffff0b7224 */ /* 0x000fe400078e00ff */
[C---:B------:R-:W-:Y:S02]  /*3c30*/  IMAD R19, R5.reuse, UR15, R8 ;  /* 0x0000000f05137c24 */ /* 0x040fe4000f8e0208 */
[----:B-1----:R-:W-:-:S04]  /*3c40*/  IMAD.WIDE.U32 R12, R5, UR14, R10 ;  /* 0x0000000e050c7c25 */ /* 0x002fc8000f8e000a */
        /* <DEDUP_REMOVED lines=10> */
[----:B------:R-:W0:Y:S01]  /*3cf0*/  MUFU.RCP R20, R15 ;  /* 0x0000000f00147308 */ /* 0x000e220000001000 */
[----:B------:R-:W-:Y:S01]  /*3d00*/  IMAD.MOV.U32 R18, RZ, RZ, 0x437c0000 ;  /* 0x437c0000ff127424 */ /* 0x000fe200078e00ff */
[----:B------:R-:W-:Y:S01]  /*3d10*/  BSSY.RECONVERGENT B1, `(.L_x_86) ;  /* 0x0000016000017945 */ /* 0x000fe20003800200 */
[----:B0-----:R-:W-:Y:S01]  /*3d20*/  FFMA R23, -R15, R20, 1 ;  /* 0x3f8000000f177423 */ /* 0x001fe20000000114 */
[----:B---3--:R-:W-:-:S04]  /*3d30*/  FADD R8, -R25, R16 ;  /* 0x0000001019087221 */ /* 0x008fc80000000100 */
[----:B------:R-:W-:-:S04]  /*3d40*/  FFMA.SAT R9, R8, R9, 0.5 ;  /* 0x3f00000008097423 */ /* 0x000fc80000002009 */
[----:B------:R-:W-:-:S04]  /*3d50*/  FFMA.RM R9, R9, R18, 12582913 ;  /* 0x4b40000109097423 */ /* 0x000fc80000004012 */
[C---:B------:R-:W-:Y:S01]  /*3d60*/  FADD R21, R9.reuse, -12583039 ;  /* 0xcb40007f09157421 */ /* 0x040fe20000000000 */
[----:B------:R-:W-:-:S03]  /*3d70*/  IMAD.SHL.U32 R9, R9, 0x800000, RZ ;  /* 0x0080000009097824 */ /* 0x000fc600078e00ff */
        /* <DEDUP_REMOVED lines=15> */
.L_x_87:
[----:B------:R-:W-:Y:S05]  /*3e70*/  BSYNC.RECONVERGENT B1 ;  /* 0x0000000000017941 */ /* 0x000fea0003800200 */
.L_x_86:
        /* <DEDUP_REMOVED lines=24> */
[----:B------:R-:W-:-:S07]  /*4000*/  IMAD.MOV.U32 R17, RZ, RZ, R20 ;  /* 0x000000ffff117224 */ /* 0x000fce00078e0014 */
.L_x_89:
[----:B------:R-:W-:Y:S05]  /*4010*/  BSYNC.RECONVERGENT B1 ;  /* 0x0000000000017941 */ /* 0x000fea0003800200 */
.L_x_88:
[----:B------:R-:W-:Y:S01]  /*4020*/  IADD3 R9, P0, PT, R12, 0x800, RZ ;  /* 0x000008000c097810 */ /* 0x000fe20007f1e0ff */
[----:B------:R-:W-:Y:S01]  /*4030*/  IMAD R8, R7, UR18, RZ ;  /* 0x0000001207087c24 */ /* 0x000fe2000f8e02ff */
[C---:B------:R-:W-:Y:S01]  /*4040*/  R2UR UR8, R26.reuse ;  /* 0x000000001a0872ca */ /* 0x040fe200000e0000 */
[----:B------:R-:W-:Y:S01]  /*4050*/  IMAD.MOV.U32 R12, RZ, RZ, R10 ;  /* 0x000000ffff0c7224 */ /* 0x000fe200078e000a */
[----:B------:R-:W-:Y:S01]  /*4060*/  R2UR UR9, R27 ;  /* 0x000000001b0972ca */ /* 0x000fe200000e0000 */
[----:B------:R-:W-:Y:S01]  /*4070*/  IMAD.MOV.U32 R13, RZ, RZ, RZ ;  /* 0x000000ffff0d7224 */ /* 0x000fe200078e00ff */
[----:B------:R-:W-:Y:S01]  /*4080*/  R2UR UR10, R26 ;  /* 0x000000001a0a72ca */ /* 0x000fe200000e0000 */
[----:B------:R-:W-:Y:S01]  /*4090*/  IMAD R21, R5, UR19, R8 ;  /* 0x0000001305157c24 */ /* 0x000fe2000f8e0208 */
[----:B------:R-:W-:Y:S01]  /*40a0*/  R2UR UR11, R27 ;  /* 0x000000001b0b72ca */ /* 0x000fe200000e0000 */
[----:B------:R-:W-:-:S04]  /*40b0*/  IMAD.WIDE.U32 R12, R5, UR18, R12 ;  /* 0x00000012050c7c25 */ /* 0x000fc8000f8e000c */
[----:B------:R-:W-:Y:S02]  /*40c0*/  IMAD.X R8, RZ, RZ, R19, P0 ;  /* 0x000000ffff087224 */ /* 0x000fe400000e0613 */
[----:B------:R-:W-:-:S03]  /*40d0*/  IMAD.IADD R21, R21, 0x1, R13 ;  /* 0x0000000115157824 */ /* 0x000fc600078e020d */
[----:B------:R-:W-:Y:S02]  /*40e0*/  LEA.HI R9, P1, R8, R9, RZ, 0x1 ;  /* 0x0000000908097211 */ /* 0x000fe400078308ff */
[----:B------:R-:W-:-:S03]  /*40f0*/  LEA.HI R20, P0, R21, R12, RZ, 0x1 ;  /* 0x0000000c15147211 */ /* 0x000fc600078108ff */
[----:B------:R-:W-:Y:S02]  /*4100*/  IMAD.X R8, RZ, RZ, R8, P1 ;  /* 0x000000ffff087224 */ /* 0x000fe400008e0608 */
[C---:B------:R-:W-:Y:S02]  /*4110*/  IMAD.SHL.U32 R18, R9.reuse, 0x4, RZ ;  /* 0x0000000409127824 */ /* 0x040fe400078e00ff */
[----:B------:R-:W-:Y:S01]  /*4120*/  IMAD.SHL.U32 R19, R20, 0x4, RZ ;  /* 0x0000000414137824 */ /* 0x000fe200078e00ff */
[----:B------:R-:W-:Y:S01]  /*4130*/  SHF.L.U64.HI R9, R9, 0x2, R8 ;  /* 0x0000000209097819 */ /* 0x000fe20000010208 */
[----:B------:R-:W-:Y:S01]  /*4140*/  IMAD.X R23, RZ, RZ, R21, P0 ;  /* 0x000000ffff177224 */ /* 0x000fe200000e0615 */
[----:B------:R-:W-:Y:S02]  /*4150*/  LOP3.LUT R18, R18, 0xfffffff8, RZ, 0xc0, !PT ;  /* 0xfffffff812127812 */ /* 0x000fe400078ec0ff */
[----:B------:R-:W-:Y:S02]  /*4160*/  LOP3.LUT R8, R19, 0xfffffff8, RZ, 0xc0, !PT ;  /* 0xfffffff813087812 */ /* 0x000fe400078ec0ff */
[----:B------:R-:W-:-:S02]  /*4170*/  IADD3 R18, P1, PT, R18, UR20, RZ ;  /* 0x0000001412127c10 */ /* 0x000fc4000ff3e0ff */
[----:B------:R-:W-:Y:S02]  /*4180*/  SHF.L.U64.HI R20, R20, 0x2, R23 ;  /* 0x0000000214147819 */ /* 0x000fe40000010217 */
[----:B------:R-:W-:Y:S02]  /*4190*/  IADD3 R8, P0, PT, R8, UR16, RZ ;  /* 0x0000001008087c10 */ /* 0x000fe4000ff1e0ff */
[----:B------:R-:W-:Y:S02]  /*41a0*/  IADD3.X R19, PT, PT, R9, UR21, RZ, P1, !PT ;  /* 0x0000001509137c10 */ /* 0x000fe40008ffe4ff */
[----:B------:R-:W-:-:S05]  /*41b0*/  IADD3.X R9, PT, PT, R20, UR17, RZ, P0, !PT ;  /* 0x0000001114097c10 */ /* 0x000fca00087fe4ff */
[----:B------:R0:W-:Y:S04]  /*41c0*/  STG.E.64 desc[UR8][R8.64], R16 ;  /* 0x0000001008007986 */ /* 0x0001e8000c101b08 */
[----:B------:R-:W3:Y:S01]  /*41d0*/  LDG.E.64 R18, desc[UR10][R18.64] ;  /* 0x0000000a12127981 */ /* 0x000ee2000c1e1b00 */
[----:B------:R-:W-:Y:S02]  /*41e0*/  HFMA2 R29, -RZ, RZ, 3.7421875, 0 ;  /* 0x437c0000ff1d7431 */ /* 0x000fe400000001ff */
[----:B------:R-:W-:Y:S01]  /*41f0*/  IMAD.MOV.U32 R23, RZ, RZ, 0x3bbb989d ;  /* 0x3bbb989dff177424 */ /* 0x000fe200078e00ff */
[----:B------:R-:W0:Y:S01]  /*4200*/  MUFU.RCP R24, R15 ;  /* 0x0000000f00187308 */ /* 0x000e220000001000 */
[----:B------:R-:W-:Y:S01]  /*4210*/  BSSY.RECONVERGENT B1, `(.L_x_90) ;  /* 0x0000016000017945 */ /* 0x000fe20003800200 */
[----:B0-----:R-:W-:-:S04]  /*4220*/  FFMA R9, -R15, R24, 1 ;  /* 0x3f8000000f097423 */ /* 0x001fc80000000118 */
[----:B------:R-:W-:Y:S01]  /*4230*/  FFMA R8, R24, R9, R24 ;  /* 0x0000000918087223 */ /* 0x000fe20000000018 */
[----:B---3--:R-:W-:-:S04]  /*4240*/  FADD R20, -R25, R18 ;  /* 0x0000001219147221 */ /* 0x008fc80000000100 */
[----:B------:R-:W-:-:S04]  /*4250*/  FFMA.SAT R22, R20, R23, 0.5 ;  /* 0x3f00000014167423 */ /* 0x000fc80000002017 */
[----:B------:R-:W-:-:S04]  /*4260*/  FFMA.RM R22, R22, R29, 12582913 ;  /* 0x4b40000116167423 */ /* 0x000fc8000000401d */
[C---:B------:R-:W-:Y:S01]  /*4270*/  FADD R23, R22.reuse, -12583039 ;  /* 0xcb40007f16177421 */ /* 0x040fe20000000000 */
[----:B------:R-:W-:-:S03]  /*4280*/  IMAD.SHL.U32 R22, R22, 0x800000, RZ ;  /* 0x0080000016167824 */ /* 0x000fc600078e00ff */
[----:B------:R-:W-:-:S04]  /*4290*/  FFMA R23, R20, 1.4426950216293334961, -R23 ;  /* 0x3fb8aa3b14177823 */ /* 0x000fc80000000817 */
[----:B------:R-:W-:-:S06]  /*42a0*/  FFMA R23, R20, 1.925963033500011079e-08, R23 ;  /* 0x32a5706014177823 */ /* 0x000fcc0000000017 */
[----:B------:R-:W0:Y:S02]  /*42b0*/  MUFU.EX2 R23, R23 ;  /* 0x0000001700177308 */ /* 0x000e240000000800 */
[----:B0-----:R-:W-:-:S06]  /*42c0*/  FMUL R22, R22, R23 ;  /* 0x0000001716167220 */ /* 0x001fcc0000400000 */
        /* <DEDUP_REMOVED lines=10> */
.L_x_91:
[----:B------:R-:W-:Y:S05]  /*4370*/  BSYNC.RECONVERGENT B1 ;  /* 0x0000000000017941 */ /* 0x000fea0003800200 */
.L_x_90:
        /* <DEDUP_REMOVED lines=9> */
[----:B------:R-:W-:Y:S01]  /*4410*/  FFMA R18, R19, 1.4426950216293334961, -R18 ;  /* 0x3fb8aa3b13127823 */ /* 0x000fe20000000812 */
[----:B0-----:R-:W-:-:S03]  /*4420*/  FFMA R17, -R15, R20, 1 ;  /* 0x3f8000000f117423 */ /* 0x001fc60000000114 */
        /* <DEDUP_REMOVED lines=14> */
.L_x_93:
[----:B------:R-:W-:Y:S05]  /*4510*/  BSYNC.RECONVERGENT B1 ;  /* 0x0000000000017941 */ /* 0x000fea0003800200 */
.L_x_92:
[----:B------:R-:W-:Y:S02]  /*4520*/  IADD3 R9, P0, PT, R12, 0x800, RZ ;  /* 0x000008000c097810 */ /* 0x000fe40007f1e0ff */
[----:B------:R-:W-:Y:S02]  /*4530*/  IADD3 R14, PT, PT, R10, 0x800, -R14 ;  /* 0x000008000a0e7810 */ /* 0x000fe40007ffe80e */
[----:B------:R-:W-:Y:S01]  /*4540*/  R2UR UR8, R26 ;  /* 0x000000001a0872ca */ /* 0x000fe200000e0000 */
[----:B------:R-:W-:Y:S01]  /*4550*/  IMAD.X R12, RZ, RZ, R21, P0 ;  /* 0x000000ffff0c7224 */ /* 0x000fe200000e0615 */
[----:B------:R-:W-:-:S04]  /*4560*/  R2UR UR9, R27 ;  /* 0x000000001b0972ca */ /* 0x000fc800000e0000 */
[----:B------:R-:W-:-:S05]  /*4570*/  LEA.HI R9, P0, R12, R9, RZ, 0x1 ;  /* 0x000000090c097211 */ /* 0x000fca00078108ff */
[----:B------:R-:W-:Y:S02]  /*4580*/  IMAD.SHL.U32 R8, R9, 0x4, RZ ;  /* 0x0000000409087824 */ /* 0x000fe400078e00ff */
[----:B------:R-:W-:-:S03]  /*4590*/  IMAD.X R12, RZ, RZ, R12, P0 ;  /* 0x000000ffff0c7224 */ /* 0x000fc600000e060c */
[----:B------:R-:W-:Y:S02]  /*45a0*/  LOP3.LUT R8, R8, 0xfffffff8, RZ, 0xc0, !PT ;  /* 0xfffffff808087812 */ /* 0x000fe400078ec0ff */
[----:B------:R-:W-:Y:S02]  /*45b0*/  SHF.L.U64.HI R9, R9, 0x2, R12 ;  /* 0x0000000209097819 */ /* 0x000fe4000001020c */
[----:B------:R-:W-:-:S04]  /*45c0*/  IADD3 R8, P0, PT, R8, UR6, RZ ;  /* 0x0000000608087c10 */ /* 0x000fc8000ff1e0ff */
[----:B------:R-:W-:Y:S02]  /*45d0*/  IADD3.X R9, PT, PT, R9, UR7, RZ, P0, !PT ;  /* 0x0000000709097c10 */ /* 0x000fe400087fe4ff */
[----:B------:R-:W-:-:S03]  /*45e0*/  ISETP.GE.AND P0, PT, R14, R3, PT ;  /* 0x000000030e00720c */ /* 0x000fc60003f06270 */
[----:B------:R0:W-:Y:S10]  /*45f0*/  STG.E.64 desc[UR8][R8.64], R16 ;  /* 0x0000001008007986 */ /* 0x0001f4000c101b08 */
[----:B------:R-:W-:Y:S05]  /*4600*/  @!P0 BRA `(.L_x_94) ;  /* 0xfffffff400748947 */ /* 0x000fea000383ffff */
.L_x_79:
[----:B0-----:R-:W-:Y:S05]  /*4610*/  BSYNC.RECONVERGENT B0 ;  /* 0x0000000000007941 */ /* 0x001fea0003800200 */
.L_x_78:
[----:B------:R-:W0:Y:S01]  /*4620*/  LDCU.64 UR4, c[0x0][0x3a0] ;  /* 0x00007400ff0477ac */ /* 0x000e220008000a00 */
[----:B--2---:R-:W-:-:S05]  /*4630*/  IADD3 R5, P0, PT, R2, R5, RZ ;  /* 0x0000000502057210 */ /* 0x004fca0007f1e0ff */
[----:B------:R-:W-:Y:S01]  /*4640*/  IMAD.X R7, RZ, RZ, R7, P0 ;  /* 0x000000ffff077224 */ /* 0x000fe200000e0607 */
[----:B0-----:R-:W-:-:S04]  /*4650*/  ISETP.GE.U32.AND P0, PT, R5, UR4, PT ;  /* 0x0000000405007c0c */ /* 0x001fc8000bf06070 */
[----:B------:R-:W-:-:S13]  /*4660*/  ISETP.GE.AND.EX P0, PT, R7, UR5, PT, P0 ;  /* 0x0000000507007c0c */ /* 0x000fda000bf06300 */
[----:B------:R-:W-:Y:S05]  /*4670*/  @!P0 BRA `(.L_x_95) ;  /* 0xffffffbc00048947 */ /* 0x000fea000383ffff */
[----:B------:R-:W-:Y:S05]  /*4680*/  EXIT ;  /* 0x000000000000794d */ /* 0x000fea0003800000 */
.L_x_67:
[----:B------:R-:W-:Y:S01]  /*4690*/  IMAD.MOV.U32 R13, RZ, RZ, R17 ;  /* 0x000000ffff0d7224 */ /* 0x000fe200078e0011 */
[----:B------:R-:W-:Y:S01]  /*46a0*/  MOV R12, 0x1 ;  /* 0x00000001000c7802 */ /* 0x000fe20000000f00 */
[----:B------:R-:W-:Y:S02]  /*46b0*/  IMAD.MOV.U32 R11, RZ, RZ, 0x1f ;  /* 0x0000001fff0b7424 */ /* 0x000fe400078e00ff */
[----:B------:R-:W-:-:S07]  /*46c0*/  IMAD.MOV.U32 R15, RZ, RZ, -0x1 ;  /* 0xffffffffff0f7424 */ /* 0x000fce00078e00ff */
[----:B0-23--:R-:W-:Y:S05]  /*46d0*/  WARPSYNC.COLLECTIVE R15, `(.L_x_96) ;  /* 0x000000000f087348 */ /* 0x00dfea0003c00000 */
[----:B------:R1:W4:Y:S02]  /*46e0*/  SHFL.DOWN P6, R14, R13, R12, R11 ;  /* 0x0800000c0d0e7389 */ /* 0x00032400000c000b */
[----:B01234-:R-:W-:Y:S05]  /*46f0*/  ENDCOLLECTIVE ;  /* 0x000000000000791b */ /* 0x01ffea0003800000 */
.L_x_96:
[----:B------:R-:W-:Y:S01]  /*4700*/  IMAD.MOV.U32 R12, RZ, RZ, 0x2 ;  /* 0x00000002ff0c7424 */ /* 0x000fe200078e00ff */
[----:B------:R-:W-:-:S05]  /*4710*/  @!P4 FMNMX R17, R14, R17, !PT ;  /* 0x000000110e11c209 */ /* 0x000fca0007800000 */
[----:B------:R-:W-:-:S07]  /*4720*/  IMAD.MOV.U32 R13, RZ, RZ, R17 ;  /* 0x000000ffff0d7224 */ /* 0x000fce00078e0011 */
[----:B------:R-:W-:Y:S05]  /*4730*/  WARPSYNC.COLLECTIVE R15, `(.L_x_97) ;  /* 0x000000000f087348 */ /* 0x000fea0003c00000 */
[----:B------:R0:W1:Y:S02]  /*4740*/  SHFL.DOWN P6, R14, R13, R12, R11 ;  /* 0x0800000c0d0e7389 */ /* 0x00006400000c000b */
[----:B01----:R-:W-:Y:S05]  /*4750*/  ENDCOLLECTIVE ;  /* 0x000000000000791b */ /* 0x003fea0003800000 */
.L_x_97:
[----:B------:R-:W-:Y:S01]  /*4760*/  IMAD.MOV.U32 R12, RZ, RZ, 0x4 ;  /* 0x00000004ff0c7424 */ /* 0x000fe200078e00ff */
[----:B------:R-:W-:-:S05]  /*4770*/  @!P3 FMNMX R17, R17, R14, !PT ;  /* 0x0000000e1111b209 */ /* 0x000fca0007800000 */
[----:B------:R-:W-:-:S07]  /*4780*/  IMAD.MOV.U32 R13, RZ, RZ, R17 ;  /* 0x000000ffff0d7224 */ /* 0x000fce00078e0011 */
[----:B------:R-:W-:Y:S05]  /*4790*/  WARPSYNC.COLLECTIVE R15, `(.L_x_98) ;  /* 0x000000000f087348 */ /* 0x000fea0003c00000 */
[----:B------:R0:W1:Y:S02]  /*47a0*/  SHFL.DOWN P6, R14, R13, R12, R11 ;  /* 0x0800000c0d0e7389 */ /* 0x00006400000c000b */
[----:B01----:R-:W-:Y:S05]  /*47b0*/  ENDCOLLECTIVE ;  /* 0x000000000000791b */ /* 0x003fea0003800000 */
.L_x_98:
[----:B------:R-:W-:Y:S01]  /*47c0*/  IMAD.MOV.U32 R12, RZ, RZ, 0x8 ;  /* 0x00000008ff0c7424 */ /* 0x000fe200078e00ff */
[----:B------:R-:W-:-:S05]  /*47d0*/  @!P2 FMNMX R17, R17, R14, !PT ;  /* 0x0000000e1111a209 */ /* 0x000fca0007800000 */
[----:B------:R-:W-:-:S07]  /*47e0*/  IMAD.MOV.U32 R13, RZ, RZ, R17 ;  /* 0x000000ffff0d7224 */ /* 0x000fce00078e0011 */
[----:B------:R-:W-:Y:S05]  /*47f0*/  WARPSYNC.COLLECTIVE R15, `(.L_x_99) ;  /* 0x000000000f087348 */ /* 0x000fea0003c00000 */
[----:B------:R0:W1:Y:S02]  /*4800*/  SHFL.DOWN P6, R14, R13, R12, R11 ;  /* 0x0800000c0d0e7389 */ /* 0x00006400000c000b */
[----:B01----:R-:W-:Y:S05]  /*4810*/  ENDCOLLECTIVE ;  /* 0x000000000000791b */ /* 0x003fea0003800000 */
.L_x_99:
[----:B------:R-:W-:Y:S01]  /*4820*/  IMAD.MOV.U32 R12, RZ, RZ, 0x10 ;  /* 0x00000010ff0c7424 */ /* 0x000fe200078e00ff */
[----:B------:R-:W-:-:S04]  /*4830*/  FMNMX R9, R17, R14, !PT ;  /* 0x0000000e11097209 */ /* 0x000fc80007800000 */
[----:B------:R-:W-:-:S05]  /*4840*/  FSEL R8, R17, R9, P1 ;  /* 0x0000000911087208 */ /* 0x000fca0000800000 */
[----:B------:R-:W-:-:S07]  /*4850*/  IMAD.MOV.U32 R13, RZ, RZ, R8 ;  /* 0x000000ffff0d7224 */ /* 0x000fce00078e0008 */
[----:B------:R-:W-:Y:S05]  /*4860*/  WARPSYNC.COLLECTIVE R15, `(.L_x_100) ;  /* 0x000000000f087348 */ /* 0x000fea0003c00000 */
[----:B------:R0:W1:Y:S02]  /*4870*/  SHFL.DOWN P6, R14, R13, R12, R11 ;  /* 0x0800000c0d0e7389 */ /* 0x00006400000c000b */
[----:B01----:R-:W-:Y:S05]  /*4880*/  ENDCOLLECTIVE ;  /* 0x000000000000791b */ /* 0x003fea0003800000 */
.L_x_100:
[----:B------:R-:W-:Y:S05]  /*4890*/  BRA `(.L_x_101) ;  /* 0xffffffd400847947 */ /* 0x000fea000383ffff */
        .weak           $__internal_1_$__cuda_sm3x_div_rn_noftz_f32_slowpath
        .type           $__internal_1_$__cuda_sm3x_div_rn_noftz_f32_slowpath,@function
        .size           $__internal_1_$__cuda_sm3x_div_rn_noftz_f32_slowpath,(.L_x_8487 - $__internal_1_$__cuda_sm3x_div_rn_noftz_f32_slowpath)
$__internal_1_$__cuda_sm3x_div_rn_noftz_f32_slowpath:
[----:B------:R-:W-:Y:S01]  /*48a0*/  SHF.R.U32.HI R20, RZ, 0x17, R9 ;  /* 0x00000017ff147819 */ /* 0x000fe20000011609 */
[----:B------:R-:W-:Y:S01]  /*48b0*/  BSSY.RECONVERGENT B3, `(.L_x_102) ;  /* 0x0000062000037945 */ /* 0x000fe20003800200 */
[----:B------:R-:W-:Y:S02]  /*48c0*/  SHF.R.U32.HI R22, RZ, 0x17, R8 ;  /* 0x00000017ff167819 */ /* 0x000fe40000011608 */
[----:B------:R-:W-:Y:S02]  /*48d0*/  LOP3.LUT R20, R20, 0xff, RZ, 0xc0, !PT ;  /* 0x000000ff14147812 */ /* 0x000fe400078ec0ff */
[----:B------:R-:W-:-:S03]  /*48e0*/  LOP3.LUT R29, R22, 0xff, RZ, 0xc0, !PT ;  /* 0x000000ff161d7812 */ /* 0x000fc600078ec0ff */
[----:B------:R-:W-:Y:S02]  /*48f0*/  VIADD R24, R20, 0xffffffff ;  /* 0xffffffff14187836 */ /* 0x000fe40000000000 */
[----:B------:R-:W-:-:S03]  /*4900*/  VIADD R23, R29, 0xffffffff ;  /* 0xffffffff1d177836 */ /* 0x000fc60000000000 */
[----:B------:R-:W-:-:S04]  /*4910*/  ISETP.GT.U32.AND P0, PT, R24, 0xfd, PT ;  /* 0x000000fd1800780c */ /* 0x000fc80003f04070 */
[----:B------:R-:W-:-:S13]  /*4920*/  ISETP.GT.U32.OR P0, PT, R23, 0xfd, P0 ;  /* 0x000000fd1700780c */ /* 0x000fda0000704470 */
[----:B------:R-:W-:Y:S01]  /*4930*/  @!P0 IMAD.MOV.U32 R22, RZ, RZ, RZ ;  /* 0x000000ffff168224 */ /* 0x000fe200078e00ff */
[----:B------:R-:W-:Y:S06]  /*4940*/  @!P0 BRA `(.L_x_103) ;  /* 0x00000000005c8947 */ /* 0x000fec0003800000 */
[----:B------:R-:W-:Y:S02]  /*4950*/  FSETP.GTU.FTZ.AND P0, PT, |R8|, +INF , PT ;  /* 0x7f8000000800780b */ /* 0x000fe40003f1c200 */
[----:B------:R-:W-:-:S04]  /*4960*/  FSETP.GTU.FTZ.AND P1, PT, |R9|, +INF , PT ;  /* 0x7f8000000900780b */ /* 0x000fc80003f3c200 */
[----:B------:R-:W-:-:S13]  /*4970*/  PLOP3.LUT P0, PT, P0, P1, PT, 0xf8, 0x8f ;  /* 0x00000000008f781c */ /* 0x000fda0000703f70 */
[----:B------:R-:W-:Y:S05]  /*4980*/  @P0 BRA `(.L_x_104) ;  /* 0x00000004004c0947 */ /* 0x000fea0003800000 */
[----:B------:R-:W-:-:S13]  /*4990*/  LOP3.LUT P0, RZ, R9, 0x7fffffff, R8, 0xc8, !PT ;  /* 0x7fffffff09ff7812 */ /* 0x000fda000780c808 */
[----:B------:R-:W-:Y:S05]  /*49a0*/  @!P0 BRA `(.L_x_105) ;  /* 0x00000004003c8947 */ /* 0x000fea0003800000 */
[C---:B------:R-:W-:Y:S02]  /*49b0*/  FSETP.NEU.FTZ.AND P0, PT, |R8|.reuse, +INF , PT ;  /* 0x7f8000000800780b */ /* 0x040fe40003f1d200 */
        /* <DEDUP_REMOVED lines=11> */
[----:B------:R-:W-:Y:S01]  /*4a70*/  @P0 IMAD.MOV.U32 R22, RZ, RZ, RZ ;  /* 0x000000ffff160224 */ /* 0x000fe200078e00ff */
[----:B------:R-:W-:Y:S01]  /*4a80*/  @!P0 MOV R22, 0xffffffc0 ;  /* 0xffffffc000168802 */ /* 0x000fe20000000f00 */
[----:B------:R-:W-:Y:S01]  /*4a90*/  @!P0 FFMA R8, R8, 1.84467440737095516160e+19, RZ ;  /* 0x5f80000008088823 */ /* 0x000fe200000000ff */
[----:B------:R-:W-:-:S03]  /*4aa0*/  @!P1 FFMA R9, R9, 1.84467440737095516160e+19, RZ ;  /* 0x5f80000009099823 */ /* 0x000fc600000000ff */
[----:B------:R-:W-:-:S07]  /*4ab0*/  @!P1 VIADD R22, R22, 0x40 ;  /* 0x0000004016169836 */ /* 0x000fce0000000000 */
.L_x_103:
[----:B------:R-:W-:Y:S01]  /*4ac0*/  LEA R24, R20, 0xc0800000, 0x17 ;  /* 0xc080000014187811 */ /* 0x000fe200078eb8ff */
[----:B------:R-:W-:Y:S01]  /*4ad0*/  VIADD R29, R29, 0xffffff81 ;  /* 0xffffff811d1d7836 */ /* 0x000fe20000000000 */
[----:B------:R-:W-:Y:S03]  /*4ae0*/  BSSY.RECONVERGENT B4, `(.L_x_108) ;  /* 0x0000035000047945 */ /* 0x000fe60003800200 */
[----:B------:R-:W-:Y:S02]  /*4af0*/  IMAD.IADD R28, R9, 0x1, -R24 ;  /* 0x00000001091c7824 */ /* 0x000fe400078e0a18 */
[C---:B------:R-:W-:Y:S01]  /*4b00*/  IMAD R8, R29.reuse, -0x800000, R8 ;  /* 0xff8000001d087824 */ /* 0x040fe200078e0208 */
[----:B------:R-:W-:Y:S01]  /*4b10*/  IADD3 R29, PT, PT, R29, 0x7f, -R20 ;  /* 0x0000007f1d1d7810 */ /* 0x000fe20007ffe814 */
[----:B------:R-:W0:Y:S01]  /*4b20*/  MUFU.RCP R9, R28 ;  /* 0x0000001c00097308 */ /* 0x000e220000001000 */
[----:B------:R-:W-:-:S03]  /*4b30*/  FADD.FTZ R23, -R28, -RZ ;  /* 0x800000ff1c177221 */ /* 0x000fc60000010100 */
[----:B------:R-:W-:Y:S02]  /*4b40*/  IMAD.IADD R29, R29, 0x1, R22 ;  /* 0x000000011d1d7824 */ /* 0x000fe400078e0216 */
[----:B0-----:R-:W-:-:S04]  /*4b50*/  FFMA R24, R9, R23, 1 ;  /* 0x3f80000009187423 */ /* 0x001fc80000000017 */
[----:B------:R-:W-:-:S04]  /*4b60*/  FFMA R9, R9, R24, R9 ;  /* 0x0000001809097223 */ /* 0x000fc80000000009 */
[----:B------:R-:W-:-:S04]  /*4b70*/  FFMA R24, R8, R9, RZ ;  /* 0x0000000908187223 */ /* 0x000fc800000000ff */
[----:B------:R-:W-:-:S04]  /*4b80*/  FFMA R30, R23, R24, R8 ;  /* 0x00000018171e7223 */ /* 0x000fc80000000008 */
[----:B------:R-:W-:-:S04]  /*4b90*/  FFMA R24, R9, R30, R24 ;  /* 0x0000001e09187223 */ /* 0x000fc80000000018 */
[----:B------:R-:W-:-:S04]  /*4ba0*/  FFMA R23, R23, R24, R8 ;  /* 0x0000001817177223 */ /* 0x000fc80000000008 */
[----:B------:R-:W-:-:S05]  /*4bb0*/  FFMA R8, R9, R23, R24 ;  /* 0x0000001709087223 */ /* 0x000fca0000000018 */
[----:B------:R-:W-:-:S04]  /*4bc0*/  SHF.R.U32.HI R20, RZ, 0x17, R8 ;  /* 0x00000017ff147819 */ /* 0x000fc80000011608 */
[----:B------:R-:W-:-:S05]  /*4bd0*/  LOP3.LUT R20, R20, 0xff, RZ, 0xc0, !PT ;  /* 0x000000ff14147812 */ /* 0x000fca00078ec0ff */
[----:B------:R-:W-:-:S04]  /*4be0*/  IMAD.IADD R28, R20, 0x1, R29 ;  /* 0x00000001141c7824 */ /* 0x000fc800078e021d */
[----:B------:R-:W-:-:S05]  /*4bf0*/  VIADD R20, R28, 0xffffffff ;  /* 0xffffffff1c147836 */ /* 0x000fca0000000000 */
        /* <DEDUP_REMOVED lines=10> */
[C---:B------:R-:W-:Y:S02]  /*4ca0*/  ISETP.NE.AND P2, PT, R28.reuse, RZ, PT ;  /* 0x000000ff1c00720c */ /* 0x040fe40003f45270 */
[----:B------:R-:W-:Y:S02]  /*4cb0*/  ISETP.NE.AND P1, PT, R28, RZ, PT ;  /* 0x000000ff1c00720c */ /* 0x000fe40003f25270 */
[----:B------:R-:W-:Y:S01]  /*4cc0*/  LOP3.LUT R22, R20, 0x7fffff, RZ, 0xc0, !PT ;  /* 0x007fffff14167812 */ /* 0x000fe200078ec0ff */
[CCC-:B------:R-:W-:Y:S01]  /*4cd0*/  FFMA.RP R20, R9.reuse, R23.reuse, R24.reuse ;  /* 0x0000001709147223 */ /* 0x1c0fe20000008018 */
[----:B------:R-:W-:Y:S01]  /*4ce0*/  FFMA.RM R9, R9, R23, R24 ;  /* 0x0000001709097223 */ /* 0x000fe20000004018 */
[----:B------:R-:W-:Y:S01]  /*4cf0*/  VIADD R23, R28, 0x20 ;  /* 0x000000201c177836 */ /* 0x000fe20000000000 */
[----:B------:R-:W-:Y:S01]  /*4d00*/  LOP3.LUT R22, R22, 0x800000, RZ, 0xfc, !PT ;  /* 0x0080000016167812 */ /* 0x000fe200078efcff */
[----:B------:R-:W-:-:S02]  /*4d10*/  IMAD.MOV R24, RZ, RZ, -R28 ;  /* 0x000000ffff187224 */ /* 0x000fc400078e0a1c */
[----:B------:R-:W-:Y:S02]  /*4d20*/  FSETP.NEU.FTZ.AND P0, PT, R20, R9, PT ;  /* 0x000000091400720b */ /* 0x000fe40003f1d000 */
[----:B------:R-:W-:Y:S02]  /*4d30*/  SHF.L.U32 R23, R22, R23, RZ ;  /* 0x0000001716177219 */ /* 0x000fe400000006ff */
[----:B------:R-:W-:Y:S02]  /*4d40*/  SEL R9, R24, RZ, P2 ;  /* 0x000000ff18097207 */ /* 0x000fe40001000000 */
[----:B------:R-:W-:Y:S02]  /*4d50*/  ISETP.NE.AND P1, PT, R23, RZ, P1 ;  /* 0x000000ff1700720c */ /* 0x000fe40000f25270 */
[----:B------:R-:W-:Y:S02]  /*4d60*/  SHF.R.U32.HI R9, RZ, R9, R22 ;  /* 0x00000009ff097219 */ /* 0x000fe40000011616 */
[----:B------:R-:W-:-:S02]  /*4d70*/  PLOP3.LUT P0, PT, P0, P1, PT, 0xf8, 0x8f ;  /* 0x00000000008f781c */ /* 0x000fc40000703f70 */
[----:B------:R-:W-:Y:S02]  /*4d80*/  SHF.R.U32.HI R23, RZ, 0x1, R9 ;  /* 0x00000001ff177819 */ /* 0x000fe40000011609 */
[----:B------:R-:W-:-:S04]  /*4d90*/  SEL R20, RZ, 0x1, !P0 ;  /* 0x00000001ff147807 */ /* 0x000fc80004000000 */
[----:B------:R-:W-:-:S04]  /*4da0*/  LOP3.LUT R20, R20, 0x1, R23, 0xf8, !PT ;  /* 0x0000000114147812 */ /* 0x000fc800078ef817 */
[----:B------:R-:W-:-:S05]  /*4db0*/  LOP3.LUT R20, R20, R9, RZ, 0xc0, !PT ;  /* 0x0000000914147212 */ /* 0x000fca00078ec0ff */
[----:B------:R-:W-:-:S05]  /*4dc0*/  IMAD.IADD R23, R23, 0x1, R20 ;  /* 0x0000000117177824 */ /* 0x000fca00078e0214 */
[----:B------:R-:W-:Y:S01]  /*4dd0*/  LOP3.LUT R8, R23, R8, RZ, 0xfc, !PT ;  /* 0x0000000817087212 */ /* 0x000fe200078efcff */
[----:B------:R-:W-:Y:S06]  /*4de0*/  BRA `(.L_x_111) ;  /* 0x0000000000107947 */ /* 0x000fec0003800000 */
.L_x_110:
[----:B------:R-:W-:-:S04]  /*4df0*/  LOP3.LUT R8, R8, 0x80000000, RZ, 0xc0, !PT ;  /* 0x8000000008087812 */ /* 0x000fc800078ec0ff */
[----:B------:R-:W-:Y:S01]  /*4e00*/  LOP3.LUT R8, R8, 0x7f800000, RZ, 0xfc, !PT ;  /* 0x7f80000008087812 */ /* 0x000fe200078efcff */
[----:B------:R-:W-:Y:S06]  /*4e10*/  BRA `(.L_x_111) ;  /* 0x0000000000047947 */ /* 0x000fec0003800000 */
.L_x_109:
[----:B------:R-:W-:-:S07]  /*4e20*/  IMAD R8, R29, 0x800000, R8 ;  /* 0x008000001d087824 */ /* 0x000fce00078e0208 */
.L_x_111:
[----:B------:R-:W-:Y:S05]  /*4e30*/  BSYNC.RECONVERGENT B4 ;  /* 0x0000000000047941 */ /* 0x000fea0003800200 */
.L_x_108:
[----:B------:R-:W-:Y:S05]  /*4e40*/  BRA `(.L_x_112) ;  /* 0x0000000000207947 */ /* 0x000fea0003800000 */
.L_x_107:
[----:B------:R-:W-:-:S04]  /*4e50*/  LOP3.LUT R8, R9, 0x80000000, R8, 0x48, !PT ;  /* 0x8000000009087812 */ /* 0x000fc800078e4808 */
[----:B------:R-:W-:Y:S01]  /*4e60*/  LOP3.LUT R8, R8, 0x7f800000, RZ, 0xfc, !PT ;  /* 0x7f80000008087812 */ /* 0x000fe200078efcff */
[----:B------:R-:W-:Y:S06]  /*4e70*/  BRA `(.L_x_112) ;  /* 0x0000000000147947 */ /* 0x000fec0003800000 */
.L_x_106:
[----:B------:R-:W-:Y:S01]  /*4e80*/  LOP3.LUT R8, R9, 0x80000000, R8, 0x48, !PT ;  /* 0x8000000009087812 */ /* 0x000fe200078e4808 */
[----:B------:R-:W-:Y:S06]  /*4e90*/  BRA `(.L_x_112) ;  /* 0x00000000000c7947 */ /* 0x000fec0003800000 */
.L_x_105:
[----:B------:R-:W0:Y:S01]  /*4ea0*/  MUFU.RSQ R8, -QNAN ;  /* 0xffc0000000087908 */ /* 0x000e220000001400 */
[----:B------:R-:W-:Y:S05]  /*4eb0*/  BRA `(.L_x_112) ;  /* 0x0000000000047947 */ /* 0x000fea0003800000 */
.L_x_104:
[----:B------:R-:W-:-:S07]  /*4ec0*/  FADD.FTZ R8, R8, R9 ;  /* 0x0000000908087221 */ /* 0x000fce0000010000 */
.L_x_112:
[----:B------:R-:W-:Y:S05]  /*4ed0*/  BSYNC.RECONVERGENT B3 ;  /* 0x0000000000037941 */ /* 0x000fea0003800200 */
.L_x_102:
[----:B0-----:R-:W-:Y:S02]  /*4ee0*/  IMAD.MOV.U32 R20, RZ, RZ, R8 ;  /* 0x000000ffff147224 */ /* 0x001fe400078e0008 */
[----:B------:R-:W-:Y:S02]  /*4ef0*/  IMAD.MOV.U32 R8, RZ, RZ, R18 ;  /* 0x000000ffff087224 */ /* 0x000fe400078e0012 */
[----:B------:R-:W-:-:S04]  /*4f00*/  IMAD.MOV.U32 R9, RZ, RZ, 0x0 ;  /* 0x00000000ff097424 */ /* 0x000fc800078e00ff */
[----:B------:R-:W-:Y:S05]  /*4f10*/  RET.REL.NODEC R8 `(_Z24SoftmaxBlockUncachedImplI10DirectLoadIffE11DirectStoreIffEfLi2ELi1024EL9Algorithm0EEvT_T0_ll) ;  /* 0xffffffb008387950 */ /* 0x000fea0003c3ffff */
.L_x_113:
        /* <DEDUP_REMOVED lines=14> */
.L_x_8487:


//--------------------- .text._Z20SoftmaxBlockSMemImplI10DirectLoadIffE11DirectStoreIffEfLi1ELi256EL9Algorithm0EEvT_T0_ll --------------------------
	.section	.text._Z20SoftmaxBlockSMemImplI10DirectLoadIffE11DirectStoreIffEfLi1ELi256EL9Algorithm0EEvT_T0_ll,"ax",@progbits
	.align	128
        .global         _Z20SoftmaxBlockSMemImplI10DirectLoadIffE11DirectStoreIffEfLi1ELi256EL9Algorithm0EEvT_T0_ll
        .type           _Z20SoftmaxBlockSMemImplI10DirectLoadIffE11DirectStoreIffEfLi1ELi256EL9Algorithm0EEvT_T0_ll,@function
        .size           _Z20SoftmaxBlockSMemImplI10DirectLoadIffE11DirectStoreIffEfLi1ELi256EL9Algorithm0EEvT_T0_ll,(.L_x_8488 - _Z20SoftmaxBlockSMemImplI10DirectLoadIffE11DirectStoreIffEfLi1ELi256EL9Algorithm0EEvT_T0_ll)
        .other          _Z20SoftmaxBlockSMemImplI10DirectLoadIffE11DirectStoreIffEfLi1ELi256EL9Algorithm0EEvT_T0_ll,@"STO_CUDA_ENTRY STV_DEFAULT"
_Z20SoftmaxBlockSMemImplI10DirectLoadIffE11DirectStoreIffEfLi1ELi256EL9Algorithm0EEvT_T0_ll:
.text._Z20SoftmaxBlockSMemImplI10DirectLoadIffE11DirectStoreIffEfLi1ELi256EL9Algorithm0EEvT_T0_ll:
[----:B------:R-:W-:Y:S08]  /*0000*/  LDC R1, c[0x0][0x37c] ;  /* 0x0000df00ff017b82 */ /* 0x000ff00000000800 */
[----:B------:R-:W0:Y:S08]  /*0010*/  S2UR UR8, SR_CTAID.X ;  /* 0x00000000000879c3 */ /* 0x000e300000002500 */
[----:B------:R-:W0:Y:S02]  /*0020*/  LDC.64 R2, c[0x0][0x3a0] ;  /* 0x0000e800ff027b82 */ /* 0x000e240000000a00 */
[----:B0-----:R-:W-:-:S04]  /*0030*/  ISETP.LE.U32.AND P0, PT, R2, UR8, PT ;  /* 0x0000000802007c0c */ /* 0x001fc8000bf03070 */
[----:B------:R-:W-:-:S13]  /*0040*/  ISETP.GE.AND.EX P0, PT, RZ, R3, PT, P0 ;  /* 0x00000003ff00720c */ /* 0x000fda0003f06300 */
[----:B------:R-:W-:Y:S05]  /*0050*/  @P0 EXIT ;  /* 0x000000000000094d */ /* 0x000fea0003800000 */
[----:B------:R-:W0:Y:S01]  /*0060*/  S2R R0, SR_TID.X ;  /* 0x0000000000007919 */ /* 0x000e220000002100 */
[----:B------:R-:W1:Y:S01]  /*0070*/  LDC.64 R6, c[0x0][0x3a8] ;  /* 0x0000ea00ff067b82 */ /* 0x000e620000000a00 */
[----:B------:R-:W-:Y:S01]  /*0080*/  UMOV UR4, 0x400 ;  /* 0x0000040000047882 */ /* 0x000fe20000000000 */
[----:B------:R-:W2:Y:S01]  /*0090*/  LDCU UR10, c[0x0][0x370] ;  /* 0x00006e00ff0a77ac */ /* 0x000ea20008000800 */
[----:B------:R-:W3:Y:S01]  /*00a0*/  S2R R2, SR_LANEID ;  /* 0x0000000000027919 */ /* 0x000ee20000000000 */
[----:B------:R-:W-:-:S04]  /*00b0*/  UIADD3 UR5, UPT, UPT, UR4, 0x60, URZ ;  /* 0x0000006004057890 */ /* 0x000fc8000fffe0ff */
[----:B------:R-:W4:Y:S01]  /*00c0*/  S2UR UR7, SR_CgaCtaId ;  /* 0x00000000000779c3 */ /* 0x000f220000008800 */
[----:B------:R-:W0:Y:S02]  /*00d0*/  LDCU.64 UR12, c[0x0][0x358] ;  /* 0x00006b00ff0c77ac */ /* 0x000e240008000a00 */
[----:B0-----:R-:W-:Y:S01]  /*00e0*/  LOP3.LUT R5, RZ, R0, RZ, 0x33, !PT ;  /* 0x00000000ff057212 */ /* 0x001fe200078e33ff */
[----:B----4-:R-:W-:Y:S01]  /*00f0*/  ULEA UR6, UR7, UR5, 0x18 ;  /* 0x0000000507067291 */ /* 0x010fe2000f8ec0ff */
[----:B------:R-:W-:Y:S01]  /*0100*/  SHF.R.U32.HI R13, RZ, 0x3, R0 ;  /* 0x00000003ff0d7819 */ /* 0x000fe20000011600 */
[----:B------:R-:W-:Y:S01]  /*0110*/  ULEA UR9, UR7, UR4, 0x18 ;  /* 0x0000000407097291 */ /* 0x000fe2000f8ec0ff */
[C---:B-1----:R-:W-:Y:S01]  /*0120*/  IADD3 R3, P0, PT, R5.reuse, R6, RZ ;  /* 0x0000000605037210 */ /* 0x042fe20007f1e0ff */
[----:B------:R-:W-:Y:S01]  /*0130*/  IMAD.IADD R4, R5, 0x1, R6 ;  /* 0x0000000105047824 */ /* 0x000fe200078e0206 */
[----:B------:R-:W-:Y:S01]  /*0140*/  UIADD3 UR4, UPT, UPT, UR4, 0x30, URZ ;  /* 0x0000003004047890 */ /* 0x000fe2000fffe0ff */
[C---:B------:R-:W-:Y:S01]  /*0150*/  VIADD R6, R0.reuse, 0x100 ;  /* 0x0000010000067836 */ /* 0x040fe20000000000 */
[----:B------:R-:W-:Y:S01]  /*0160*/  IADD3.X R5, PT, PT, R7, -0x1, RZ, P0, !PT ;  /* 0xffffffff07057810 */ /* 0x000fe200007fe4ff */
[----:B------:R-:W-:Y:S01]  /*0170*/  VIADD R12, R0, 0x300 ;  /* 0x00000300000c7836 */ /* 0x000fe20000000000 */
[----:B------:R-:W-:Y:S01]  /*0180*/  LEA.HI R18, R4, 0x1, RZ, 0x18 ;  /* 0x0000000104127811 */ /* 0x000fe200078fc0ff */
[----:B------:R-:W-:Y:S01]  /*0190*/  ULEA UR5, UR7, UR4, 0x18 ;  /* 0x0000000407057291 */ /* 0x000fe2000f8ec0ff */
[----:B------:R-:W-:-:S02]  /*01a0*/  IADD3 R7, PT, PT, R0, 0x200, RZ ;  /* 0x0000020000077810 */ /* 0x000fc40007ffe0ff */
[----:B------:R-:W-:Y:S01]  /*01b0*/  LOP3.LUT R13, R13, 0x7c, RZ, 0xc0, !PT ;  /* 0x0000007c0d0d7812 */ /* 0x000fe200078ec0ff */
[----:B------:R-:W-:Y:S01]  /*01c0*/  UMOV UR4, URZ ;  /* 0x000000ff00047c82 */ /* 0x000fe20008000000 */
[----:B------:R-:W-:Y:S02]  /*01d0*/  LEA R14, R0, UR6, 0x2 ;  /* 0x00000006000e7c11 */ /* 0x000fe4000f8e10ff */
[----:B------:R-:W-:Y:S02]  /*01e0*/  LOP3.LUT R15, R3, 0x300, RZ, 0xc0, !PT ;  /* 0x00000300030f7812 */ /* 0x000fe400078ec0ff */
[----:B--23--:R-:W-:-:S07]  /*01f0*/  LOP3.LUT R18, R18, 0x3, RZ, 0xc0, !PT ;  /* 0x0000000312127812 */ /* 0x00cfce00078ec0ff */
.L_x_153:
[----:B0-----:R-:W0:Y:S01]  /*0200*/  LDC R19, c[0x0][0x3a8] ;  /* 0x0000ea00ff137b82 */ /* 0x001e220000000800 */
[----:B------:R-:W-:Y:S01]  /*0210*/  BSSY.RECONVERGENT B0, `(.L_x_114) ;  /* 0x0000097000007945 */ /* 0x000fe20003800200 */
[----:B-12---:R-:W-:Y:S01]  /*0220*/  IMAD.MOV.U32 R21, RZ, RZ, -0x800000 ;  /* 0xff800000ff157424 */ /* 0x006fe200078e00ff */
[----:B0-----:R-:W-:-:S13]  /*0230*/  ISETP.GE.AND P0, PT, R0, R19, PT ;  /* 0x000000130000720c */ /* 0x001fda0003f06270 */
[----:B---3--:R-:W-:Y:S05]  /*0240*/  @P0 BRA `(.L_x_115) ;  /* 0x00000008004c0947 */ /* 0x008fea0003800000 */
[----:B------:R-:W-:Y:S01]  /*0250*/  ISETP.NE.AND P1, PT, R18, RZ, PT ;  /* 0x000000ff1200720c */ /* 0x000fe20003f25270 */
[----:B------:R-:W-:Y:S01]  /*0260*/  BSSY.RECONVERGENT B1, `(.L_x_116) ;  /* 0x000001e000017945 */ /* 0x000fe20003800200 */
[----:B------:R-:W-:Y:S01]  /*0270*/  ISETP.GE.U32.AND P2, PT, R4, 0x300, PT ;  /* 0x000003000400780c */ /* 0x000fe20003f46070 */
[----:B------:R-:W-:Y:S01]  /*0280*/  IMAD.MOV.U32 R20, RZ, RZ, R0 ;  /* 0x000000ffff147224 */ /* 0x000fe200078e0000 */
[----:B------:R-:W-:-:S09]  /*0290*/  MOV R21, 0xff800000 ;  /* 0xff80000000157802 */ /* 0x000fd20000000f00 */
[----:B------:R-:W-:Y:S05]  /*02a0*/  @!P1 BRA `(.L_x_117) ;  /* 0x0000000000649947 */ /* 0x000fea0003800000 */
[----:B------:R-:W0:Y:S01]  /*02b0*/  LDC.64 R10, c[0x0][0x388] ;  /* 0x0000e200ff0a7b82 */ /* 0x000e220000000a00 */
[----:B------:R-:W-:Y:S02]  /*02c0*/  HFMA2 R17, -RZ, RZ, 0, 0 ;  /* 0x00000000ff117431 */ /* 0x000fe400000001ff */
[----:B------:R-:W-:-:S05]  /*02d0*/  IMAD.MOV.U32 R16, RZ, RZ, R0 ;  /* 0x000000ffff107224 */ /* 0x000fca00078e0000 */
[----:B------:R-:W1:Y:S01]  /*02e0*/  LDC.64 R8, c[0x0][0x380] ;  /* 0x0000e000ff087b82 */ /* 0x000e620000000a00 */
[C---:B0-----:R-:W-:Y:S02]  /*02f0*/  IMAD R20, R10.reuse, UR4, RZ ;  /* 0x000000040a147c24 */ /* 0x041fe4000f8e02ff */
[----:B------:R-:W-:-:S04]  /*0300*/  IMAD.WIDE.U32 R16, R10, UR8, R16 ;  /* 0x000000080a107c25 */ /* 0x000fc8000f8e0010 */
[----:B------:R-:W-:Y:S01]  /*0310*/  IMAD R11, R11, UR8, R20 ;  /* 0x000000080b0b7c24 */ /* 0x000fe2000f8e0214 */
[----:B-1----:R-:W-:-:S03]  /*0320*/  LEA R8, P1, R16, R8, 0x2 ;  /* 0x0000000810087211 */ /* 0x002fc600078210ff */
[----:B------:R-:W-:-:S05]  /*0330*/  IMAD.IADD R10, R17, 0x1, R11 ;  /* 0x00000001110a7824 */ /* 0x000fca00078e020b */
[----:B------:R-:W-:-:S05]  /*0340*/  LEA.HI.X R9, R16, R9, R10, 0x2, P1 ;  /* 0x0000000910097211 */ /* 0x000fca00008f140a */
[----:B------:R-:W2:Y:S01]  /*0350*/  LDG.E R11, desc[UR12][R8.64] ;  /* 0x0000000c080b7981 */ /* 0x000ea2000c1e1900 */
[----:B------:R-:W-:Y:S01]  /*0360*/  ISETP.NE.AND P1, PT, R18, 0x1, PT ;  /* 0x000000011200780c */ /* 0x000fe20003f25270 */
[----:B------:R-:W-:Y:S02]  /*0370*/  IMAD.MOV.U32 R20, RZ, RZ, R6 ;  /* 0x000000ffff147224 */ /* 0x000fe400078e0006 */
[----:B--2---:R0:W-:Y:S01]  /*0380*/  STS [R14], R11 ;  /* 0x0000000b0e007388 */ /* 0x0041e20000000800 */
[----:B------:R-:W-:-:S09]  /*0390*/  FMNMX R21, R11, -INF , !PT ;  /* 0xff8000000b157809 */ /* 0x000fd20007800000 */
[----:B------:R-:W-:Y:S05]  /*03a0*/  @!P1 BRA `(.L_x_117) ;  /* 0x0000000000249947 */ /* 0x000fea0003800000 */
[----:B------:R-:W-:Y:S01]  /*03b0*/  ISETP.NE.AND P1, PT, R18, 0x2, PT ;  /* 0x000000021200780c */ /* 0x000fe20003f25270 */
[----:B------:R-:W2:-:S12]  /*03c0*/  LDG.E R10, desc[UR12][R8.64+0x400] ;  /* 0x0004000c080a7981 */ /* 0x000e98000c1e1900 */
[----:B0-----:R-:W3:Y:S01]  /*03d0*/  @P1 LDG.E R11, desc[UR12][R8.64+0x800] ;  /* 0x0008000c080b1981 */ /* 0x001ee2000c1e1900 */
[----:B------:R-:W-:Y:S01]  /*03e0*/  MOV R20, R7 ;  /* 0x0000000700147202 */ /* 0x000fe20000000f00 */
[----:B------:R-:W-:Y:S02]  /*03f0*/  @P1 IMAD.MOV.U32 R20, RZ, RZ, R12 ;  /* 0x000000ffff141224 */ /* 0x000fe400078e000c */
[----:B--2---:R1:W-:Y:S01]  /*0400*/  STS [R14+0x400], R10 ;  /* 0x0004000a0e007388 */ /* 0x0043e20000000800 */
[----:B------:R-:W-:-:S03]  /*0410*/  FMNMX R21, R21, R10, !PT ;  /* 0x0000000a15157209 */ /* 0x000fc60007800000 */
[----:B---3--:R1:W-:Y:S01]  /*0420*/  @P1 STS [R14+0x800], R11 ;  /* 0x0008000b0e001388 */ /* 0x0083e20000000800 */
[----:B------:R-:W-:-:S07]  /*0430*/  @P1 FMNMX R21, R21, R11, !PT ;  /* 0x0000000b15151209 */ /* 0x000fce0007800000 */
.L_x_117:
[----:B------:R-:W-:Y:S05]  /*0440*/  BSYNC.RECONVERGENT B1 ;  /* 0x0000000000017941 */ /* 0x000fea0003800200 */
.L_x_116:
[----:B------:R-:W-:Y:S05]  /*0450*/  @!P2 BRA `(.L_x_115) ;  /* 0x0000000400c8a947 */ /* 0x000fea0003800000 */
[----:B------:R-:W2:Y:S01]  /*0460*/  LDC.64 R8, c[0x0][0x388] ;  /* 0x0000e200ff087b82 */ /* 0x000ea20000000a00 */
[----:B------:R-:W-:Y:S01]  /*0470*/  MOV R17, RZ ;  /* 0x000000ff00117202 */ /* 0x000fe20000000f00 */
[----:B------:R-:W-:Y:S01]  /*0480*/  IMAD.MOV.U32 R16, RZ, RZ, R20 ;  /* 0x000000ffff107224 */ /* 0x000fe200078e0014 */
[----:B------:R-:W-:Y:S01]  /*0490*/  UMOV UR6, 0x400 ;  /* 0x0000040000067882 */ /* 0x000fe20000000000 */
[----:B------:R-:W-:Y:S01]  /*04a0*/  BSSY.RECONVERGENT B1, `(.L_x_118) ;  /* 0x0000043000017945 */ /* 0x000fe20003800200 */
[----:B------:R-:W-:-:S03]  /*04b0*/  UIADD3 UR6, UPT, UPT, UR6, 0x60, URZ ;  /* 0x0000006006067890 */ /* 0x000fc6000fffe0ff */
[----:B01----:R-:W0:Y:S08]  /*04c0*/  LDC.64 R10, c[0x0][0x380] ;  /* 0x0000e000ff0a7b82 */ /* 0x003e300000000a00 */
[----:B------:R-:W1:Y:S01]  /*04d0*/  S2UR UR7, SR_CgaCtaId ;  /* 0x00000000000779c3 */ /* 0x000e620000008800 */
[C---:B--2---:R-:W-:Y:S02]  /*04e0*/  IMAD R22, R8.reuse, UR4, RZ ;  /* 0x0000000408167c24 */ /* 0x044fe4000f8e02ff */
[----:B------:R-:W-:-:S04]  /*04f0*/  IMAD.WIDE.U32 R16, R8, UR8, R16 ;  /* 0x0000000808107c25 */ /* 0x000fc8000f8e0010 */
[----:B------:R-:W-:Y:S01]  /*0500*/  IMAD R9, R9, UR8, R22 ;  /* 0x0000000809097c24 */ /* 0x000fe2000f8e0216 */
[----:B0-----:R-:W-:-:S03]  /*0510*/  LEA R10, P1, R16, R10, 0x2 ;  /* 0x0000000a100a7211 */ /* 0x001fc600078210ff */
[----:B------:R-:W-:Y:S02]  /*0520*/  IMAD.IADD R8, R9, 0x1, R17 ;  /* 0x0000000109087824 */ /* 0x000fe400078e0211 */
[----:B------:R-:W-:-:S03]  /*0530*/  IMAD.IADD R9, R19, 0x1, -R20 ;  /* 0x0000000113097824 */ /* 0x000fc600078e0a14 */
[----:B------:R-:W-:Y:S01]  /*0540*/  LEA.HI.X R11, R16, R11, R8, 0x2, P1 ;  /* 0x0000000b100b7211 */ /* 0x000fe200008f1408 */
[----:B-1----:R-:W-:Y:S01]  /*0550*/  ULEA UR6, UR7, UR6, 0x18 ;  /* 0x0000000607067291 */ /* 0x002fe2000f8ec0ff */
[----:B------:R-:W-:Y:S02]  /*0560*/  ISETP.GT.AND P2, PT, R9, 0xc00, PT ;  /* 0x00000c000900780c */ /* 0x000fe40003f44270 */
[----:B------:R-:W-:-:S03]  /*0570*/  IADD3 R8, P1, PT, R10, 0x800, RZ ;  /* 0x000008000a087810 */ /* 0x000fc60007f3e0ff */
[----:B------:R-:W-:Y:S02]  /*0580*/  LEA R10, R20, UR6, 0x2 ;  /* 0x00000006140a7c11 */ /* 0x000fe4000f8e10ff */
[----:B------:R-:W-:Y:S02]  /*0590*/  IADD3.X R9, PT, PT, RZ, R11, RZ, P1, !PT ;  /* 0x0000000bff097210 */ /* 0x000fe40000ffe4ff */
[----:B------:R-:W-:Y:S01]  /*05a0*/  PLOP3.LUT P1, PT, PT, PT, PT, 0x80, 0x8 ;  /* 0x000000000008781c */ /* 0x000fe20003f2f070 */
[----:B------:R-:W-:-:S03]  /*05b0*/  VIADD R10, R10, 0x800 ;  /* 0x000008000a0a7836 */ /* 0x000fc60000000000 */
[----:B------:R-:W-:Y:S09]  /*05c0*/  @!P2 BRA `(.L_x_119) ;  /* 0x0000000000c0a947 */ /* 0x000ff20003800000 */
[----:B------:R-:W-:Y:S01]  /*05d0*/  PLOP3.LUT P1, PT, PT, PT, PT, 0x8, 0x80 ;  /* 0x000000000080781c */ /* 0x000fe20003f2e170 */
[----:B------:R-:W-:-:S12]  /*05e0*/  VIADD R11, R19, 0xfffff400 ;  /* 0xfffff400130b7836 */ /* 0x000fd80000000000 */
.L_x_120:
[----:B------:R-:W2:Y:S04]  /*05f0*/  LDG.E R24, desc[UR12][R8.64+-0x800] ;  /* 0xfff8000c08187981 */ /* 0x000ea8000c1e1900 */
        /* <DEDUP_REMOVED lines=8> */
[----:B--2---:R-:W-:Y:S01]  /*0680*/  STS [R10+-0x800], R24 ;  /* 0xfff800180a007388 */ /* 0x004fe20000000800 */
[----:B---3--:R-:W-:-:S03]  /*0690*/  FMNMX3 R26, R21, R24, R27, !PT ;  /* 0x00000018151a7276 */ /* 0x008fc6000780001b */
[----:B------:R-:W2:Y:S04]  /*06a0*/  LDG.E R21, desc[UR12][R8.64+0x1000] ;  /* 0x0010000c08157981 */ /* 0x000ea8000c1e1900 */
[----:B------:R0:W-:Y:S01]  /*06b0*/  STS [R10+-0x400], R27 ;  /* 0xfffc001b0a007388 */ /* 0x0001e20000000800 */
[----:B----4-:R-:W-:-:S03]  /*06c0*/  FMNMX3 R26, R26, R29, R17, !PT ;  /* 0x0000001d1a1a7276 */ /* 0x010fc60007800011 */
[----:B------:R1:W-:Y:S04]  /*06d0*/  STS [R10], R29 ;  /* 0x0000001d0a007388 */ /* 0x0003e80000000800 */
[----:B-----5:R3:W-:Y:S04]  /*06e0*/  STS [R10+0x800], R23 ;  /* 0x000800170a007388 */ /* 0x0207e80000000800 */
[----:B0-----:R-:W4:Y:S01]  /*06f0*/  LDG.E R27, desc[UR12][R8.64+0x2000] ;  /* 0x0020000c081b7981 */ /* 0x001f22000c1e1900 */
[----:B------:R-:W-:-:S03]  /*0700*/  FMNMX3 R26, R26, R23, R16, !PT ;  /* 0x000000171a1a7276 */ /* 0x000fc60007800010 */
[----:B-1----:R-:W4:Y:S04]  /*0710*/  LDG.E R29, desc[UR12][R8.64+0x2400] ;  /* 0x0024000c081d7981 */ /* 0x002f28000c1e1900 */
[----:B------:R-:W5:Y:S04]  /*0720*/  LDG.E R24, desc[UR12][R8.64+0x2800] ;  /* 0x0028000c08187981 */ /* 0x000f68000c1e1900 */
[----:B---3--:R-:W5:Y:S04]  /*0730*/  LDG.E R23, desc[UR12][R8.64+0x2c00] ;  /* 0x002c000c08177981 */ /* 0x008f68000c1e1900 */
[----:B------:R0:W-:Y:S04]  /*0740*/  STS [R10+0x400], R17 ;  /* 0x000400110a007388 */ /* 0x0001e80000000800 */
[----:B------:R1:W-:Y:S04]  /*0750*/  STS [R10+0xc00], R16 ;  /* 0x000c00100a007388 */ /* 0x0003e80000000800 */
[----:B0-----:R-:W3:Y:S04]  /*0760*/  LDG.E R17, desc[UR12][R8.64+0x3000] ;  /* 0x0030000c08117981 */ /* 0x001ee8000c1e1900 */
[----:B-1----:R0:W3:Y:S01]  /*0770*/  LDG.E R16, desc[UR12][R8.64+0x3400] ;  /* 0x0034000c08107981 */ /* 0x0020e2000c1e1900 */
[----:B------:R-:W-:-:S04]  /*0780*/  IADD3 R20, PT, PT, R20, 0x1000, RZ ;  /* 0x0000100014147810 */ /* 0x000fc80007ffe0ff */
[----:B------:R-:W-:Y:S01]  /*0790*/  ISETP.GE.AND P2, PT, R20, R11, PT ;  /* 0x0000000b1400720c */ /* 0x000fe20003f46270 */
[----:B------:R-:W-:Y:S01]  /*07a0*/  STS [R10+0x1400], R22 ;  /* 0x001400160a007388 */ /* 0x000fe20000000800 */
[----:B0-----:R-:W-:-:S03]  /*07b0*/  IADD3 R8, P3, PT, R8, 0x4000, RZ ;  /* 0x0000400008087810 */ /* 0x001fc60007f7e0ff */
[----:B------:R-:W-:Y:S04]  /*07c0*/  STS [R10+0x1800], R28 ;  /* 0x0018001c0a007388 */ /* 0x000fe80000000800 */
[----:B------:R-:W-:Y:S01]  /*07d0*/  STS [R10+0x1c00], R25 ;  /* 0x001c00190a007388 */ /* 0x000fe20000000800 */
[----:B------:R-:W-:Y:S01]  /*07e0*/  IMAD.X R9, RZ, RZ, R9, P3 ;  /* 0x000000ffff097224 */ /* 0x000fe200018e0609 */
[----:B--2---:R-:W-:-:S04]  /*07f0*/  FMNMX3 R26, R26, R21, R22, !PT ;  /* 0x000000151a1a7276 */ /* 0x004fc80007800016 */
[----:B------:R-:W-:Y:S01]  /*0800*/  FMNMX3 R26, R26, R28, R25, !PT ;  /* 0x0000001c1a1a7276 */ /* 0x000fe20007800019 */
[----:B------:R0:W-:Y:S03]  /*0810*/  STS [R10+0x1000], R21 ;  /* 0x001000150a007388 */ /* 0x0001e60000000800 */
[----:B----4-:R-:W-:Y:S01]  /*0820*/  FMNMX3 R26, R26, R27, R29, !PT ;  /* 0x0000001b1a1a7276 */ /* 0x010fe2000780001d */
[----:B------:R-:W-:Y:S04]  /*0830*/  STS [R10+0x2000], R27 ;  /* 0x0020001b0a007388 */ /* 0x000fe80000000800 */
[----:B------:R-:W-:Y:S01]  /*0840*/  STS [R10+0x2400], R29 ;  /* 0x0024001d0a007388 */ /* 0x000fe20000000800 */
[----:B-----5:R-:W-:-:S03]  /*0850*/  FMNMX3 R26, R26, R24, R23, !PT ;  /* 0x000000181a1a7276 */ /* 0x020fc60007800017 */
[----:B------:R-:W-:Y:S04]  /*0860*/  STS [R10+0x2800], R24 ;  /* 0x002800180a007388 */ /* 0x000fe80000000800 */
[----:B------:R-:W-:Y:S04]  /*0870*/  STS [R10+0x2c00], R23 ;  /* 0x002c00170a007388 */ /* 0x000fe80000000800 */
[----:B---3--:R-:W-:Y:S04]  /*0880*/  STS [R10+0x3000], R17 ;  /* 0x003000110a007388 */ /* 0x008fe80000000800 */
[----:B------:R1:W-:Y:S01]  /*0890*/  STS [R10+0x3400], R16 ;  /* 0x003400100a007388 */ /* 0x0003e20000000800 */
[----:B0-----:R-:W-:Y:S01]  /*08a0*/  FMNMX3 R21, R26, R17, R16, !PT ;  /* 0x000000111a157276 */ /* 0x001fe20007800010 */
[----:B-1----:R-:W-:Y:S01]  /*08b0*/  VIADD R10, R10, 0x4000 ;  /* 0x000040000a0a7836 */ /* 0x002fe20000000000 */
[----:B------:R-:W-:Y:S06]  /*08c0*/  @!P2 BRA `(.L_x_120) ;  /* 0xfffffffc0048a947 */ /* 0x000fec000383ffff */
.L_x_119:
[----:B------:R-:W-:Y:S05]  /*08d0*/  BSYNC.RECONVERGENT B1 ;  /* 0x0000000000017941 */ /* 0x000fea0003800200 */
.L_x_118:
[----:B------:R-:W-:Y:S01]  /*08e0*/  IADD3 R11, PT, PT, -R20, R19, RZ ;  /* 0x00000013140b7210 */ /* 0x000fe20007ffe1ff */
[----:B------:R-:W-:Y:S03]  /*08f0*/  BSSY.RECONVERGENT B1, `(.L_x_121) ;  /* 0x000001c000017945 */ /* 0x000fe60003800200 */
[----:B------:R-:W-:-:S13]  /*0900*/  ISETP.GT.AND P2, PT, R11, 0x400, PT ;  /* 0x000004000b00780c */ /* 0x000fda0003f44270 */
[----:B------:R-:W-:Y:S05]  /*0910*/  @!P2 BRA `(.L_x_122) ;  /* 0x000000000064a947 */ /* 0x000fea0003800000 */
[----:B------:R-:W2:Y:S04]  /*0920*/  LDG.E R17, desc[UR12][R8.64+-0x800] ;  /* 0xfff8000c08117981 */ /* 0x000ea8000c1e1900 */
[----:B------:R-:W3:Y:S04]  /*0930*/  LDG.E R22, desc[UR12][R8.64+-0x400] ;  /* 0xfffc000c08167981 */ /* 0x000ee8000c1e1900 */
[----:B------:R-:W4:Y:S04]  /*0940*/  LDG.E R23, desc[UR12][R8.64] ;  /* 0x0000000c08177981 */ /* 0x000f28000c1e1900 */
[----:B------:R-:W5:Y:S04]  /*0950*/  LDG.E R24, desc[UR12][R8.64+0x400] ;  /* 0x0004000c08187981 */ /* 0x000f68000c1e1900 */
[----:B------:R-:W5:Y:S04]  /*0960*/  LDG.E R25, desc[UR12][R8.64+0x800] ;  /* 0x0008000c08197981 */ /* 0x000f68000c1e1900 */
[----:B------:R-:W5:Y:S04]  /*0970*/  LDG.E R26, desc[UR12][R8.64+0xc00] ;  /* 0x000c000c081a7981 */ /* 0x000f68000c1e1900 */
[----:B------:R-:W5:Y:S04]  /*0980*/  LDG.E R16, desc[UR12][R8.64+0x1000] ;  /* 0x0010000c08107981 */ /* 0x000f68000c1e1900 */
[----:B------:R0:W5:Y:S01]  /*0990*/  LDG.E R11, desc[UR12][R8.64+0x1400] ;  /* 0x0014000c080b7981 */ /* 0x000162000c1e1900 */
[----:B------:R-:W-:Y:S01]  /*09a0*/  PLOP3.LUT P1, PT, PT, PT, PT, 0x8, 0x80 ;  /* 0x000000000080781c */ /* 0x000fe20003f2e170 */
[----:B------:R-:W-:Y:S01]  /*09b0*/  VIADD R20, R20, 0x800 ;  /* 0x0000080014147836 */ /* 0x000fe20000000000 */
[----:B0-----:R-:W-:-:S05]  /*09c0*/  IADD3 R8, P2, PT, R8, 0x2000, RZ ;  /* 0x0000200008087810 */ /* 0x001fca0007f5e0ff */
[----:B------:R-:W-:Y:S01]  /*09d0*/  IMAD.X R9, RZ, RZ, R9, P2 ;  /* 0x000000ffff097224 */ /* 0x000fe200010e0609 */
[----:B--2---:R-:W-:Y:S01]  /*09e0*/  STS [R10+-0x800], R17 ;  /* 0xfff800110a007388 */ /* 0x004fe20000000800 */
[----:B---3--:R-:W-:-:S03]  /*09f0*/  FMNMX3 R21, R21, R17, R22, !PT ;  /* 0x0000001115157276 */ /* 0x008fc60007800016 */
[----:B------:R-:W-:Y:S04]  /*0a00*/  STS [R10+-0x400], R22 ;  /* 0xfffc00160a007388 */ /* 0x000fe80000000800 */
[----:B----4-:R-:W-:Y:S01]  /*0a10*/  STS [R10], R23 ;  /* 0x000000170a007388 */ /* 0x010fe20000000800 */
[----:B-----5:R-:W-:-:S03]  /*0a20*/  FMNMX3 R21, R21, R23, R24, !PT ;  /* 0x0000001715157276 */ /* 0x020fc60007800018 */
[----:B------:R-:W-:Y:S04]  /*0a30*/  STS [R10+0x400], R24 ;  /* 0x000400180a007388 */ /* 0x000fe80000000800 */
[----:B------:R-:W-:Y:S01]  /*0a40*/  STS [R10+0x800], R25 ;  /* 0x000800190a007388 */ /* 0x000fe20000000800 */
[----:B------:R-:W-:-:S03]  /*0a50*/  FMNMX3 R21, R21, R25, R26, !PT ;  /* 0x0000001915157276 */ /* 0x000fc6000780001a */
[----:B------:R-:W-:Y:S04]  /*0a60*/  STS [R10+0xc00], R26 ;  /* 0x000c001a0a007388 */ /* 0x000fe80000000800 */
[----:B------:R-:W-:Y:S01]  /*0a70*/  STS [R10+0x1000], R16 ;  /* 0x001000100a007388 */ /* 0x000fe20000000800 */
[----:B------:R-:W-:-:S03]  /*0a80*/  FMNMX3 R21, R21, R16, R11, !PT ;  /* 0x0000001015157276 */ /* 0x000fc6000780000b */
[----:B------:R0:W-:Y:S02]  /*0a90*/  STS [R10+0x1400], R11 ;  /* 0x0014000b0a007388 */ /* 0x0001e40000000800 */
[----:B0-----:R-:W-:-:S07]  /*0aa0*/  IADD3 R10, PT, PT, R10, 0x2000, RZ ;  /* 0x000020000a0a7810 */ /* 0x001fce0007ffe0ff */
.L_x_122:
[----:B------:R-:W-:Y:S05]  /*0ab0*/  BSYNC.RECONVERGENT B1 ;  /* 0x0000000000017941 */ /* 0x000fea0003800200 */
.L_x_121:
[----:B------:R-:W-:-:S13]  /*0ac0*/  ISETP.LT.OR P1, PT, R20, R19, P1 ;  /* 0x000000131400720c */ /* 0x000fda0000f21670 */
[----:B------:R-:W-:Y:S05]  /*0ad0*/  @!P1 BRA `(.L_x_115) ;  /* 0x0000000000289947 */ /* 0x000fea0003800000 */
[----:B------:R-:W2:Y:S04]  /*0ae0*/  LDG.E R11, desc[UR12][R8.64+-0x800] ;  /* 0xfff8000c080b7981 */ /* 0x000ea8000c1e1900 */
[----:B------:R-:W3:Y:S04]  /*0af0*/  LDG.E R16, desc[UR12][R8.64+-0x400] ;  /* 0xfffc000c08107981 */ /* 0x000ee8000c1e1900 */
[----:B------:R-:W4:Y:S04]  /*0b00*/  LDG.E R17, desc[UR12][R8.64] ;  /* 0x0000000c08117981 */ /* 0x000f28000c1e1900 */
[----:B------:R-:W5:Y:S04]  /*0b10*/  LDG.E R20, desc[UR12][R8.64+0x400] ;  /* 0x0004000c08147981 */ /* 0x000f68000c1e1900 */
[----:B--2---:R2:W-:Y:S04]  /*0b20*/  STS [R10+-0x800], R11 ;  /* 0xfff8000b0a007388 */ /* 0x0045e80000000800 */
[----:B---3--:R2:W-:Y:S01]  /*0b30*/  STS [R10+-0x400], R16 ;  /* 0xfffc00100a007388 */ /* 0x0085e20000000800 */
[----:B------:R-:W-:-:S03]  /*0b40*/  FMNMX3 R21, R21, R11, R16, !PT ;  /* 0x0000000b15157276 */ /* 0x000fc60007800010 */
[----:B----4-:R2:W-:Y:S04]  /*0b50*/  STS [R10], R17 ;  /* 0x000000110a007388 */ /* 0x0105e80000000800 */
[----:B-----5:R2:W-:Y:S01]  /*0b60*/  STS [R10+0x400], R20 ;  /* 0x000400140a007388 */ /* 0x0205e20000000800 */
[----:B------:R-:W-:-:S07]  /*0b70*/  FMNMX3 R21, R21, R17, R20, !PT ;  /* 0x0000001115157276 */ /* 0x000fce0007800014 */
.L_x_115:
[----:B------:R-:W-:Y:S05]  /*0b80*/  BSYNC.RECONVERGENT B0 ;  /* 0x0000000000007941 */ /* 0x000fea0003800200 */
.L_x_114:
[----:B------:R-:W3:Y:S01]  /*0b90*/  SHFL.DOWN PT, R8, R21, 0x1, 0x1f ;  /* 0x08201f0015087f89 */ /* 0x000ee200000e0000 */
[C---:B------:R-:W-:Y:S01]  /*0ba0*/  ISETP.GT.AND P1, PT, R2.reuse, 0x1e, PT ;  /* 0x0000001e0200780c */ /* 0x040fe20003f24270 */
[----:B------:R-:W-:Y:S01]  /*0bb0*/  BSSY.RECONVERGENT B0, `(.L_x_123) ;  /* 0x0000016000007945 */ /* 0x000fe20003800200 */
[C---:B------:R-:W-:Y:S02]  /*0bc0*/  ISETP.GT.AND P2, PT, R2.reuse, 0x1d, PT ;  /* 0x0000001d0200780c */ /* 0x040fe40003f44270 */
[C---:B------:R-:W-:Y:S02]  /*0bd0*/  ISETP.GT.AND P3, PT, R2.reuse, 0x1b, PT ;  /* 0x0000001b0200780c */ /* 0x040fe40003f64270 */
[C---:B------:R-:W-:Y:S02]  /*0be0*/  ISETP.GT.AND P5, PT, R2.reuse, 0xf, PT ;  /* 0x0000000f0200780c */ /* 0x040fe40003fa4270 */
[----:B------:R-:W-:Y:S02]  /*0bf0*/  ISETP.GT.AND P4, PT, R2, 0x17, PT ;  /* 0x000000170200780c */ /* 0x000fe40003f84270 */
[----:B-12---:R-:W-:-:S02]  /*0c00*/  P2R R10, PR, RZ, 0x20 ;  /* 0x00000020ff0a7803 */ /* 0x006fc40000000000 */
[----:B------:R-:W-:Y:S02]  /*0c10*/  P2R R9, PR, RZ, 0x10 ;  /* 0x00000010ff097803 */ /* 0x000fe40000000000 */
[----:B---3--:R-:W-:-:S05]  /*0c20*/  @!P1 FMNMX R21, R8, R21, !PT ;  /* 0x0000001508159209 */ /* 0x008fca0007800000 */
[----:B------:R-:W1:Y:S02]  /*0c30*/  SHFL.DOWN PT, R8, R21, 0x2, 0x1f ;  /* 0x08401f0015087f89 */ /* 0x000e6400000e0000 */
[----:B-1----:R-:W-:-:S05]  /*0c40*/  @!P2 FMNMX R21, R21, R8, !PT ;  /* 0x000000081515a209 */ /* 0x002fca0007800000 */
[----:B------:R-:W1:Y:S02]  /*0c50*/  SHFL.DOWN PT, R8, R21, 0x4, 0x1f ;  /* 0x08801f0015087f89 */ /* 0x000e6400000e0000 */
[----:B-1----:R-:W-:-:S05]  /*0c60*/  @!P3 FMNMX R21, R21, R8, !PT ;  /* 0x000000081515b209 */ /* 0x002fca0007800000 */
[----:B------:R-:W1:Y:S02]  /*0c70*/  SHFL.DOWN PT, R8, R21, 0x8, 0x1f ;  /* 0x09001f0015087f89 */ /* 0x000e6400000e0000 */
[----:B-1----:R-:W-:-:S04]  /*0c80*/  FMNMX R8, R21, R8, !PT ;  /* 0x0000000815087209 */ /* 0x002fc80007800000 */
[----:B------:R-:W-:Y:S02]  /*0c90*/  FSEL R20, R21, R8, P4 ;  /* 0x0000000815147208 */ /* 0x000fe40002000000 */
[----:B------:R-:W-:-:S03]  /*0ca0*/  PLOP3.LUT P4, PT, PT, PT, PT, 0x8, 0x80 ;  /* 0x000000000080781c */ /* 0x000fc60003f8e170 */
[----:B------:R1:W2:Y:S01]  /*0cb0*/  SHFL.DOWN PT, R9, R20, 0x10, 0x1f ;  /* 0x0a001f0014097f89 */ /* 0x0002a200000e0000 */
[----:B------:R-:W-:Y:S09]  /*0cc0*/  @P5 BRA `(.L_x_124) ;  /* 0x0000000000105947 */ /* 0x000ff20003800000 */
[----:B------:R-:W-:Y:S02]  /*0cd0*/  ISETP.NE.AND P5, PT, R2, RZ, PT ;  /* 0x000000ff0200720c */ /* 0x000fe40003fa5270 */
[----:B-12---:R-:W-:-:S11]  /*0ce0*/  FMNMX R20, R8, R9, !PT ;  /* 0x0000000908147209 */ /* 0x006fd60007800000 */
[----:B------:R3:W-:Y:S01]  /*0cf0*/  @!P5 STS [R13+UR9+0x8], R20 ;  /* 0x000008140d00d988 */ /* 0x0007e20008000809 */
[----:B------:R-:W-:-:S13]  /*0d00*/  @!P5 PLOP3.LUT P4, PT, PT, PT, PT, 0x80, 0x8 ;  /* 0x000000000008d81c */ /* 0x000fda0003f8f070 */
.L_x_124:
[----:B------:R-:W-:Y:S05]  /*0d10*/  BSYNC.RECONVERGENT B0 ;  /* 0x0000000000007941 */ /* 0x000fea0003800200 */
.L_x_123:
[----:B------:R-:W-:Y:S01]  /*0d20*/  BAR.SYNC.DEFER_BLOCKING 0x0 ;  /* 0x0000000000007b1d */ /* 0x000fe20000010000 */
[----:B------:R-:W-:-:S05]  /*0d30*/  ISETP.NE.AND P5, PT, R0, RZ, PT ;  /* 0x000000ff0000720c */ /* 0x000fca0003fa5270 */
[----:B------:R-:W-:Y:S08]  /*0d40*/  BSSY.RECONVERGENT B0, `(.L_x_125) ;  /* 0x000000d000007945 */ /* 0x000ff00003800200 */
[----:B------:R-:W-:Y:S05]  /*0d50*/  @P5 BRA `(.L_x_126) ;  /* 0x00000000002c5947 */ /* 0x000fea0003800000 */
[----:B------:R-:W4:Y:S01]  /*0d60*/  S2UR UR7, SR_CgaCtaId ;  /* 0x00000000000779c3 */ /* 0x000f220000008800 */
[----:B------:R-:W-:Y:S02]  /*0d70*/  UMOV UR6, 0x400 ;  /* 0x0000040000067882 */ /* 0x000fe40000000000 */
[----:B----4-:R-:W-:-:S09]  /*0d80*/  ULEA UR6, UR7, UR6, 0x18 ;  /* 0x0000000607067291 */ /* 0x010fd2000f8ec0ff */
[----:B------:R-:W-:Y:S04]  /*0d90*/  LDS R21, [UR6+0xc] ;  /* 0x00000c06ff157984 */ /* 0x000fe80008000800 */
[----:B0-2---:R-:W0:Y:S04]  /*0da0*/  LDS.128 R8, [UR6+0x10] ;  /* 0x00001006ff087984 */ /* 0x005e280008000c00 */
[----:B------:R-:W2:Y:S01]  /*0db0*/  LDS.64 R16, [UR6+0x20] ;  /* 0x00002006ff107984 */ /* 0x000ea20008000a00 */
[----:B0-----:R-:W-:-:S04]  /*0dc0*/  FMNMX3 R8, R20, R21, R8, !PT ;  /* 0x0000001514087276 */ /* 0x001fc80007800008 */
[----:B------:R-:W-:-:S04]  /*0dd0*/  FMNMX3 R8, R8, R9, R10, !PT ;  /* 0x0000000908087276 */ /* 0x000fc8000780000a */
[----:B--2---:R-:W-:-:S04]  /*0de0*/  FMNMX3 R8, R8, R11, R16, !PT ;  /* 0x0000000b08087276 */ /* 0x004fc80007800010 */
[----:B------:R-:W-:-:S05]  /*0df0*/  FMNMX R8, R8, R17, !PT ;  /* 0x0000001108087209 */ /* 0x000fca0007800000 */
[----:B------:R4:W-:Y:S02]  /*0e00*/  STS [UR6+0x2c], R8 ;  /* 0x00002c08ff007988 */ /* 0x0009e40008000806 */
.L_x_126:
[----:B------:R-:W-:Y:S05]  /*0e10*/  BSYNC.RECONVERGENT B0 ;  /* 0x0000000000007941 */ /* 0x000fea0003800200 */
.L_x_125:
[----:B------:R-:W5:Y:S01]  /*0e20*/  LDCU UR6, c[0x0][0x3ac] ;  /* 0x00007580ff0677ac */ /* 0x000f620008000800 */
[----:B0-----:R-:W0:Y:S01]  /*0e30*/  S2R R11, SR_CgaCtaId ;  /* 0x00000000000b7919 */ /* 0x001e220000008800 */
[----:B------:R-:W-:Y:S01]  /*0e40*/  BAR.SYNC.DEFER_BLOCKING 0x0 ;  /* 0x0000000000007b1d */ /* 0x000fe20000010000 */
[----:B------:R-:W-:Y:S01]  /*0e50*/  ISETP.GE.U32.AND P6, PT, R0, R19, PT ;  /* 0x000000130000720c */ /* 0x000fe20003fc6070 */
[----:B------:R-:W-:Y:S01]  /*0e60*/  IMAD.MOV.U32 R10, RZ, RZ, RZ ;  /* 0x000000ffff0a7224 */ /* 0x000fe200078e00ff */
[----:B------:R-:W-:-:S03]  /*0e70*/  MOV R16, 0x400 ;  /* 0x0000040000107802 */ /* 0x000fc60000000f00 */
[----:B------:R-:W-:Y:S01]  /*0e80*/  BSSY.RECONVERGENT B0, `(.L_x_127) ;  /* 0x0000077000007945 */ /* 0x000fe20003800200 */
[----:B-----5:R-:W-:Y:S02]  /*0e90*/  ISETP.GE.AND.EX P6, PT, RZ, UR6, PT, P6 ;  /* 0x00000006ff007c0c */ /* 0x020fe4000bfc6360 */
[----:B0-----:R-:W-:-:S11]  /*0ea0*/  LEA R21, R11, R16, 0x18 ;  /* 0x000000100b157211 */ /* 0x001fd600078ec0ff */
[----:B------:R-:W-:Y:S05]  /*0eb0*/  @P6 BRA `(.L_x_128) ;  /* 0x0000000400cc6947 */ /* 0x000fea0003800000 */
[----:B--2---:R0:W2:Y:S01]  /*0ec0*/  LDS R9, [R21+0x2c] ;  /* 0x00002c0015097984 */ /* 0x0040a20000000800 */
[----:B------:R-:W-:Y:S01]  /*0ed0*/  ISETP.NE.U32.AND P6, PT, R15, 0x300, PT ;  /* 0x000003000f00780c */ /* 0x000fe20003fc5070 */
[----:B------:R-:W-:Y:S01]  /*0ee0*/  BSSY.RECONVERGENT B1, `(.L_x_129) ;  /* 0x0000034000017945 */ /* 0x000fe20003800200 */
[----:B------:R-:W-:Y:S01]  /*0ef0*/  IMAD.MOV.U32 R10, RZ, RZ, RZ ;  /* 0x000000ffff0a7224 */ /* 0x000fe200078e00ff */
[----:B----4-:R-:W-:Y:S02]  /*0f00*/  MOV R8, R0 ;  /* 0x0000000000087202 */ /* 0x010fe40000000f00 */
[----:B------:R-:W-:-:S13]  /*0f10*/  ISETP.NE.AND.EX P6, PT, RZ, RZ, PT, P6 ;  /* 0x000000ffff00720c */ /* 0x000fda0003fc5360 */
[----:B0-----:R-:W-:Y:S05]  /*0f20*/  @!P6 BRA `(.L_x_130) ;  /* 0x0000000000bce947 */ /* 0x001fea0003800000 */
[----:B------:R-:W2:Y:S01]  /*0f30*/  LDS R8, [R14] ;  /* 0x000000000e087984 */ /* 0x000ea20000000800 */
[----:B------:R-:W-:Y:S01]  /*0f40*/  IMAD.MOV.U32 R17, RZ, RZ, 0x3bbb989d ;  /* 0x3bbb989dff117424 */ /* 0x000fe200078e00ff */
[----:B------:R-:W-:Y:S01]  /*0f50*/  ISETP.NE.U32.AND P6, PT, R15, RZ, PT ;  /* 0x000000ff0f00720c */ /* 0x000fe20003fc5070 */
[----:B-1-3--:R-:W-:-:S03]  /*0f60*/  IMAD.MOV.U32 R20, RZ, RZ, 0x437c0000 ;  /* 0x437c0000ff147424 */ /* 0x00afc600078e00ff */
[----:B------:R-:W-:Y:S01]  /*0f70*/  ISETP.NE.AND.EX P6, PT, RZ, RZ, PT, P6 ;  /* 0x000000ffff00720c */ /* 0x000fe20003fc5360 */
        /* <DEDUP_REMOVED lines=9> */
[----:B------:R-:W-:-:S03]  /*1010*/  IMAD.MOV.U32 R8, RZ, RZ, R6 ;  /* 0x000000ffff087224 */ /* 0x000fc600078e0006 */
[----:B------:R-:W-:Y:S01]  /*1020*/  FADD R10, RZ, R23 ;  /* 0x00000017ff0a7221 */ /* 0x000fe20000000000 */
[----:B------:R0:W-:Y:S01]  /*1030*/  STS [R14], R23 ;  /* 0x000000170e007388 */ /* 0x0001e20000000800 */
[----:B------:R-:W-:Y:S05]  /*1040*/  @!P6 BRA `(.L_x_130) ;  /* 0x000000000074e947 */ /* 0x000fea0003800000 */
[----:B------:R-:W1:Y:S01]  /*1050*/  LDS R8, [R14+0x400] ;  /* 0x000400000e087984 */ /* 0x000e620000000800 */
[----:B------:R-:W-:-:S04]  /*1060*/  ISETP.NE.U32.AND P6, PT, R15, 0x100, PT ;  /* 0x000001000f00780c */ /* 0x000fc80003fc5070 */
[----:B------:R-:W-:Y:S01]  /*1070*/  ISETP.NE.AND.EX P6, PT, RZ, RZ, PT, P6 ;  /* 0x000000ffff00720c */ /* 0x000fe20003fc5360 */
[----:B-1----:R-:W-:-:S04]  /*1080*/  FADD R8, -R9, R8 ;  /* 0x0000000809087221 */ /* 0x002fc80000000100 */
[----:B0-----:R-:W-:-:S04]  /*1090*/  FFMA.SAT R23, R8, R17, 0.5 ;  /* 0x3f00000008177423 */ /* 0x001fc80000002011 */
[----:B------:R-:W-:-:S04]  /*10a0*/  FFMA.RM R23, R23, R20, 12582913 ;  /* 0x4b40000117177423 */ /* 0x000fc80000004014 */
[C---:B------:R-:W-:Y:S01]  /*10b0*/  FADD R25, R23.reuse, -12583039 ;  /* 0xcb40007f17197421 */ /* 0x040fe20000000000 */
[----:B------:R-:W-:-:S03]  /*10c0*/  IMAD.SHL.U32 R23, R23, 0x800000, RZ ;  /* 0x0080000017177824 */ /* 0x000fc600078e00ff */
[----:B------:R-:W-:-:S04]  /*10d0*/  FFMA R25, R8, 1.4426950216293334961, -R25 ;  /* 0x3fb8aa3b08197823 */ /* 0x000fc80000000819 */
[----:B------:R-:W-:-:S04]  /*10e0*/  FFMA R25, R8, 1.925963033500011079e-08, R25 ;  /* 0x32a5706008197823 */ /* 0x000fc80000000019 */
[----:B------:R-:W0:Y:S02]  /*10f0*/  MUFU.EX2 R8, R25 ;  /* 0x0000001900087308 */ /* 0x000e240000000800 */
[----:B0-----:R-:W-:Y:S01]  /*1100*/  FMUL R23, R23, R8 ;  /* 0x0000000817177220 */ /* 0x001fe20000400000 */
[----:B------:R-:W-:-:S03]  /*1110*/  MOV R8, R7 ;  /* 0x0000000700087202 */ /* 0x000fc60000000f00 */
[----:B------:R-:W-:Y:S01]  /*1120*/  FADD R10, R10, R23 ;  /* 0x000000170a0a7221 */ /* 0x000fe20000000000 */
[----:B------:R4:W-:Y:S01]  /*1130*/  STS [R14+0x400], R23 ;  /* 0x000400170e007388 */ /* 0x0009e20000000800 */
[----:B------:R-:W-:Y:S05]  /*1140*/  @!P6 BRA `(.L_x_130) ;  /* 0x000000000034e947 */ /* 0x000fea0003800000 */
[----:B------:R-:W0:Y:S02]  /*1150*/  LDS R8, [R14+0x800] ;  /* 0x000800000e087984 */ /* 0x000e240000000800 */
[----:B0-----:R-:W-:-:S04]  /*1160*/  FADD R8, -R9, R8 ;  /* 0x0000000809087221 */ /* 0x001fc80000000100 */
[----:B------:R-:W-:-:S04]  /*1170*/  FFMA.SAT R17, R8, R17, 0.5 ;  /* 0x3f00000008117423 */ /* 0x000fc80000002011 */
[----:B------:R-:W-:-:S04]  /*1180*/  FFMA.RM R17, R17, R20, 12582913 ;  /* 0x4b40000111117423 */ /* 0x000fc80000004014 */
[C---:B----4-:R-:W-:Y:S01]  /*1190*/  FADD R23, R17.reuse, -12583039 ;  /* 0xcb40007f11177421 */ /* 0x050fe20000000000 */
[----:B------:R-:W-:-:S03]  /*11a0*/  IMAD.SHL.U32 R17, R17, 0x800000, RZ ;  /* 0x0080000011117824 */ /* 0x000fc600078e00ff */
[----:B------:R-:W-:-:S04]  /*11b0*/  FFMA R23, R8, 1.4426950216293334961, -R23 ;  /* 0x3fb8aa3b08177823 */ /* 0x000fc80000000817 */
[----:B------:R-:W-:-:S04]  /*11c0*/  FFMA R23, R8, 1.925963033500011079e-08, R23 ;  /* 0x32a5706008177823 */ /* 0x000fc80000000017 */
[----:B------:R-:W0:Y:S02]  /*11d0*/  MUFU.EX2 R8, R23 ;  /* 0x0000001700087308 */ /* 0x000e240000000800 */
[----:B0-----:R-:W-:Y:S01]  /*11e0*/  FMUL R17, R17, R8 ;  /* 0x0000000811117220 */ /* 0x001fe20000400000 */
[----:B------:R-:W-:-:S03]  /*11f0*/  IMAD.MOV.U32 R8, RZ, RZ, R12 ;  /* 0x000000ffff087224 */ /* 0x000fc600078e000c */
[----:B------:R-:W-:Y:S01]  /*1200*/  FADD R10, R10, R17 ;  /* 0x000000110a0a7221 */ /* 0x000fe20000000000 */
[----:B------:R0:W-:Y:S06]  /*1210*/  STS [R14+0x800], R17 ;  /* 0x000800110e007388 */ /* 0x0001ec0000000800 */
.L_x_130:
[----:B------:R-:W-:Y:S05]  /*1220*/  BSYNC.RECONVERGENT B1 ;  /* 0x0000000000017941 */ /* 0x000fea0003800200 */
.L_x_129:
[----:B------:R-:W-:-:S04]  /*1230*/  ISETP.GE.U32.AND P6, PT, R3, 0x300, PT ;  /* 0x000003000300780c */ /* 0x000fc80003fc6070 */
[----:B------:R-:W-:-:S13]  /*1240*/  ISETP.GE.U32.AND.EX P6, PT, R5, RZ, PT, P6 ;  /* 0x000000ff0500720c */ /* 0x000fda0003fc6160 */
[----:B------:R-:W-:Y:S05]  /*1250*/  @!P6 BRA `(.L_x_128) ;  /* 0x0000000000e4e947 */ /* 0x000fea0003800000 */
[----:B------:R-:W-:-:S04]  /*1260*/  IADD3 R16, PT, PT, R16, 0x60, RZ ;  /* 0x0000006010107810 */ /* 0x000fc80007ffe0ff */
[----:B------:R-:W-:-:S07]  /*1270*/  LEA R11, R11, R16, 0x18 ;  /* 0x000000100b0b7211 */ /* 0x000fce00078ec0ff */
.L_x_131:
[C---:B--2---:R-:W-:Y:S02]  /*1280*/  IMAD R16, R8.reuse, 0x4, R11 ;  /* 0x0000000408107824 */ /* 0x044fe400078e020b */
[----:B0-----:R-:W-:Y:S02]  /*1290*/  HFMA2 R17, -RZ, RZ, 3.7421875, 0 ;  /* 0x437c0000ff117431 */ /* 0x001fe400000001ff */
[----:B-1-3--:R-:W-:Y:S02]  /*12a0*/  IMAD.MOV.U32 R20, RZ, RZ, 0x3bbb989d ;  /* 0x3bbb989dff147424 */ /* 0x00afe400078e00ff */
[----:B------:R-:W-:Y:S01]  /*12b0*/  VIADD R8, R8, 0x400 ;  /* 0x0000040008087836 */ /* 0x000fe20000000000 */
[----:B------:R-:W2:Y:S04]  /*12c0*/  LDS R22, [R16] ;  /* 0x0000000010167984 */ /* 0x000ea80000000800 */
[----:B------:R-:W0:Y:S01]  /*12d0*/  LDS R24, [R16+0x400] ;  /* 0x0004000010187984 */ /* 0x000e220000000800 */
[----:B------:R-:W-:-:S03]  /*12e0*/  ISETP.GE.U32.AND P6, PT, R8, R19, PT ;  /* 0x000000130800720c */ /* 0x000fc60003fc6070 */
[----:B------:R-:W1:Y:S01]  /*12f0*/  LDS R28, [R16+0x800] ;  /* 0x00080000101c7984 */ /* 0x000e620000000800 */
[----:B------:R-:W-:Y:S01]  /*1300*/  ISETP.GE.U32.AND.EX P6, PT, RZ, UR6, PT, P6 ;  /* 0x00000006ff007c0c */ /* 0x000fe2000bfc6160 */
[----:B--2---:R-:W-:-:S04]  /*1310*/  FADD R25, -R9, R22 ;  /* 0x0000001609197221 */ /* 0x004fc80000000100 */
[----:B------:R-:W-:Y:S01]  /*1320*/  FFMA.SAT R22, R25, R20, 0.5 ;  /* 0x3f00000019167423 */ /* 0x000fe20000002014 */
[----:B0-----:R-:W-:-:S03]  /*1330*/  FADD R27, -R9, R24 ;  /* 0x00000018091b7221 */ /* 0x001fc60000000100 */
[----:B----4-:R-:W-:Y:S01]  /*1340*/  FFMA.RM R23, R22, R17, 12582913 ;  /* 0x4b40000116177423 */ /* 0x010fe20000004011 */
[----:B------:R-:W-:-:S03]  /*1350*/  FFMA.SAT R26, R27, R20, 0.5 ;  /* 0x3f0000001b1a7423 */ /* 0x000fc60000002014 */
[C---:B------:R-:W-:Y:S01]  /*1360*/  FADD R22, R23.reuse, -12583039 ;  /* 0xcb40007f17167421 */ /* 0x040fe20000000000 */
[----:B------:R-:W-:-:S03]  /*1370*/  IMAD.SHL.U32 R23, R23, 0x800000, RZ ;  /* 0x0080000017177824 */ /* 0x000fc600078e00ff */
[----:B------:R-:W-:Y:S01]  /*1380*/  FFMA R24, R25, 1.4426950216293334961, -R22 ;  /* 0x3fb8aa3b19187823 */ /* 0x000fe20000000816 */
[----:B------:R-:W-:-:S03]  /*1390*/  FFMA.RM R22, R26, R17, 12582913 ;  /* 0x4b4000011a167423 */ /* 0x000fc60000004011 */
[----:B------:R-:W-:Y:S01]  /*13a0*/  FFMA R24, R25, 1.925963033500011079e-08, R24 ;  /* 0x32a5706019187823 */ /* 0x000fe20000000018 */
[----:B------:R-:W-:-:S04]  /*13b0*/  FADD R26, R22, -12583039 ;  /* 0xcb40007f161a7421 */ /* 0x000fc80000000000 */
[C---:B------:R-:W-:Y:S01]  /*13c0*/  FFMA R26, R27.reuse, 1.4426950216293334961, -R26 ;  /* 0x3fb8aa3b1b1a7823 */ /* 0x040fe2000000081a */
[----:B------:R-:W0:Y:S03]  /*13d0*/  MUFU.EX2 R24, R24 ;  /* 0x0000001800187308 */ /* 0x000e260000000800 */
[----:B------:R-:W-:Y:S01]  /*13e0*/  FFMA R26, R27, 1.925963033500011079e-08, R26 ;  /* 0x32a570601b1a7823 */ /* 0x000fe2000000001a */
[----:B-1----:R-:W-:Y:S01]  /*13f0*/  FADD R27, -R9, R28 ;  /* 0x0000001c091b7221 */ /* 0x002fe20000000100 */
[----:B------:R-:W-:-:S03]  /*1400*/  IMAD.SHL.U32 R28, R22, 0x800000, RZ ;  /* 0x00800000161c7824 */ /* 0x000fc600078e00ff */
[----:B------:R-:W1:Y:S01]  /*1410*/  MUFU.EX2 R25, R26 ;  /* 0x0000001a00197308 */ /* 0x000e620000000800 */
[----:B------:R-:W-:-:S04]  /*1420*/  FFMA.SAT R29, R27, R20, 0.5 ;  /* 0x3f0000001b1d7423 */ /* 0x000fc80000002014 */
[----:B------:R-:W-:Y:S01]  /*1430*/  FFMA.RM R22, R29, R17, 12582913 ;  /* 0x4b4000011d167423 */ /* 0x000fe20000004011 */
[----:B0-----:R-:W-:Y:S02]  /*1440*/  FMUL R23, R23, R24 ;  /* 0x0000001817177220 */ /* 0x001fe40000400000 */
[----:B------:R-:W0:Y:S02]  /*1450*/  LDS R24, [R16+0xc00] ;  /* 0x000c000010187984 */ /* 0x000e240000000800 */
[----:B------:R-:W-:Y:S02]  /*1460*/  FADD R10, R23, R10 ;  /* 0x0000000a170a7221 */ /* 0x000fe40000000000 */
[----:B------:R2:W-:Y:S01]  /*1470*/  STS [R16], R23 ;  /* 0x0000001710007388 */ /* 0x0005e20000000800 */
[----:B-1----:R-:W-:Y:S01]  /*1480*/  FMUL R25, R28, R25 ;  /* 0x000000191c197220 */ /* 0x002fe20000400000 */
[C---:B------:R-:W-:Y:S01]  /*1490*/  FADD R28, R22.reuse, -12583039 ;  /* 0xcb40007f161c7421 */ /* 0x040fe20000000000 */
[----:B------:R-:W-:-:S02]  /*14a0*/  SHF.L.U32 R22, R22, 0x17, RZ ;  /* 0x0000001716167819 */ /* 0x000fc400000006ff */
[----:B------:R-:W-:Y:S01]  /*14b0*/  FADD R10, R10, R25 ;  /* 0x000000190a0a7221 */ /* 0x000fe20000000000 */
[C---:B------:R-:W-:Y:S01]  /*14c0*/  FFMA R28, R27.reuse, 1.4426950216293334961, -R28 ;  /* 0x3fb8aa3b1b1c7823 */ /* 0x040fe2000000081c */
[----:B------:R2:W-:Y:S03]  /*14d0*/  STS [R16+0x400], R25 ;  /* 0x0004001910007388 */ /* 0x0005e60000000800 */
[----:B------:R-:W-:-:S06]  /*14e0*/  FFMA R27, R27, 1.925963033500011079e-08, R28 ;  /* 0x32a570601b1b7823 */ /* 0x000fcc000000001c */
[----:B------:R-:W1:Y:S01]  /*14f0*/  MUFU.EX2 R27, R27 ;  /* 0x0000001b001b7308 */ /* 0x000e620000000800 */
[----:B0-----:R-:W-:-:S04]  /*1500*/  FADD R29, -R9, R24 ;  /* 0x00000018091d7221 */ /* 0x001fc80000000100 */
[----:B------:R-:W-:-:S04]  /*1510*/  FFMA.SAT R20, R29, R20, 0.5 ;  /* 0x3f0000001d147423 */ /* 0x000fc80000002014 */
[----:B------:R-:W-:-:S04]  /*1520*/  FFMA.RM R17, R20, R17, 12582913 ;  /* 0x4b40000114117423 */ /* 0x000fc80000004011 */
[C---:B------:R-:W-:Y:S01]  /*1530*/  FADD R20, R17.reuse, -12583039 ;  /* 0xcb40007f11147421 */ /* 0x040fe20000000000 */
[----:B------:R-:W-:Y:S02]  /*1540*/  IMAD.SHL.U32 R24, R17, 0x800000, RZ ;  /* 0x0080000011187824 */ /* 0x000fe400078e00ff */
[----:B-1----:R-:W-:Y:S01]  /*1550*/  FMUL R17, R22, R27 ;  /* 0x0000001b16117220 */ /* 0x002fe20000400000 */
[----:B------:R-:W-:-:S03]  /*1560*/  FFMA R20, R29, 1.4426950216293334961, -R20 ;  /* 0x3fb8aa3b1d147823 */ /* 0x000fc60000000814 */
[----:B------:R-:W-:Y:S01]  /*1570*/  FADD R10, R10, R17 ;  /* 0x000000110a0a7221 */ /* 0x000fe20000000000 */
[----:B------:R2:W-:Y:S01]  /*1580*/  STS [R16+0x800], R17 ;  /* 0x0008001110007388 */ /* 0x0005e20000000800 */
[----:B------:R-:W-:-:S04]  /*1590*/  FFMA R20, R29, 1.925963033500011079e-08, R20 ;  /* 0x32a570601d147823 */ /* 0x000fc80000000014 */
[----:B------:R-:W0:Y:S02]  /*15a0*/  MUFU.EX2 R29, R20 ;  /* 0x00000014001d7308 */ /* 0x000e240000000800 */
[----:B0-----:R-:W-:-:S04]  /*15b0*/  FMUL R29, R24, R29 ;  /* 0x0000001d181d7220 */ /* 0x001fc80000400000 */
[----:B------:R-:W-:Y:S01]  /*15c0*/  FADD R10, R10, R29 ;  /* 0x0000001d0a0a7221 */ /* 0x000fe20000000000 */
[----:B------:R2:W-:Y:S01]  /*15d0*/  STS [R16+0xc00], R29 ;  /* 0x000c001d10007388 */ /* 0x0005e20000000800 */
[----:B------:R-:W-:Y:S05]  /*15e0*/  @!P6 BRA `(.L_x_131) ;  /* 0xfffffffc0024e947 */ /* 0x000fea000383ffff */
.L_x_128:
[----:B------:R-:W-:Y:S05]  /*15f0*/  BSYNC.RECONVERGENT B0 ;  /* 0x0000000000007941 */ /* 0x000fea0003800200 */
.L_x_127:
[----:B0-2-4-:R-:W-:Y:S01]  /*1600*/  MOV R23, R10 ;  /* 0x0000000a00177202 */ /* 0x015fe20000000f00 */
[----:B------:R-:W-:Y:S01]  /*1610*/  BSSY.RECONVERGENT B0, `(.L_x_132) ;  /* 0x000001b000007945 */ /* 0x000fe20003800200 */
[----:B------:R-:W-:-:S03]  /*1620*/  ISETP.GT.AND P6, PT, R2, 0xf, PT ;  /* 0x0000000f0200780c */ /* 0x000fc60003fc4270 */
[----:B------:R-:W0:Y:S02]  /*1630*/  SHFL.DOWN PT, R8, R23, 0x1, 0x1f ;  /* 0x08201f0017087f89 */ /* 0x000e2400000e0000 */
[----:B0-----:R-:W-:Y:S01]  /*1640*/  @!P1 FADD R23, R8, R23 ;  /* 0x0000001708179221 */ /* 0x001fe20000000000 */
[----:B------:R-:W-:-:S04]  /*1650*/  ISETP.GT.AND P1, PT, R2, 0x17, PT ;  /* 0x000000170200780c */ /* 0x000fc80003f24270 */
[----:B------:R-:W0:Y:S02]  /*1660*/  SHFL.DOWN PT, R8, R23, 0x2, 0x1f ;  /* 0x08401f0017087f89 */ /* 0x000e2400000e0000 */
[----:B0-----:R-:W-:-:S05]  /*1670*/  @!P2 FADD R23, R23, R8 ;  /* 0x000000081717a221 */ /* 0x001fca0000000000 */
[----:B------:R-:W0:Y:S02]  /*1680*/  SHFL.DOWN PT, R8, R23, 0x4, 0x1f ;  /* 0x08801f0017087f89 */ /* 0x000e2400000e0000 */
[----:B0-----:R-:W-:-:S05]  /*1690*/  @!P3 FADD R23, R23, R8 ;  /* 0x000000081717b221 */ /* 0x001fca0000000000 */
[----:B------:R-:W0:Y:S02]  /*16a0*/  SHFL.DOWN PT, R8, R23, 0x8, 0x1f ;  /* 0x09001f0017087f89 */ /* 0x000e2400000e0000 */
[----:B0-----:R-:W-:-:S05]  /*16b0*/  @!P1 FADD R23, R23, R8 ;  /* 0x0000000817179221 */ /* 0x001fca0000000000 */
[----:B------:R-:W0:Y:S02]  /*16c0*/  SHFL.DOWN PT, R8, R23, 0x10, 0x1f ;  /* 0x0a001f0017087f89 */ /* 0x000e2400000e0000 */
[----:B0-----:R-:W-:-:S05]  /*16d0*/  @!P6 FADD R23, R23, R8 ;  /* 0x000000081717e221 */ /* 0x001fca0000000000 */
[----:B------:R0:W-:Y:S01]  /*16e0*/  @P4 STS [R13+UR5+0x8], R23 ;  /* 0x000008170d004988 */ /* 0x0001e20008000805 */
[----:B------:R-:W-:Y:S06]  /*16f0*/  BAR.SYNC.DEFER_BLOCKING 0x0 ;  /* 0x0000000000007b1d */ /* 0x000fec0000010000 */
[----:B------:R-:W-:Y:S05]  /*1700*/  @P5 BRA `(.L_x_133) ;  /* 0x00000000002c5947 */ /* 0x000fea0003800000 */
[----:B------:R-:W2:Y:S04]  /*1710*/  LDS R19, [R21+0x3c] ;  /* 0x00003c0015137984 */ /* 0x000ea80000000800 */
[----:B------:R-:W4:Y:S04]  /*1720*/  LDS.128 R8, [R21+0x40] ;  /* 0x0000400015087984 */ /* 0x000f280000000c00 */
[----:B------:R-:W5:Y:S01]  /*1730*/  LDS.64 R16, [R21+0x50] ;  /* 0x0000500015107984 */ /* 0x000f620000000a00 */
[----:B--2---:R-:W-:-:S04]  /*1740*/  FADD R19, R23, R19 ;  /* 0x0000001317137221 */ /* 0x004fc80000000000 */
[----:B----4-:R-:W-:-:S04]  /*1750*/  FADD R8, R19, R8 ;  /* 0x0000000813087221 */ /* 0x010fc80000000000 */
[----:B------:R-:W-:-:S04]  /*1760*/  FADD R9, R8, R9 ;  /* 0x0000000908097221 */ /* 0x000fc80000000000 */
[----:B------:R-:W-:-:S04]  /*1770*/  FADD R10, R9, R10 ;  /* 0x0000000a090a7221 */ /* 0x000fc80000000000 */
[----:B------:R-:W-:-:S04]  /*1780*/  FADD R11, R10, R11 ;  /* 0x0000000b0a0b7221 */ /* 0x000fc80000000000 */
[----:B-----5:R-:W-:-:S04]  /*1790*/  FADD R16, R11, R16 ;  /* 0x000000100b107221 */ /* 0x020fc80000000000 */
[----:B------:R-:W-:-:S05]  /*17a0*/  FADD R16, R16, R17 ;  /* 0x0000001110107221 */ /* 0x000fca0000000000 */
[----:B------:R2:W-:Y:S02]  /*17b0*/  STS [R21+0x5c], R16 ;  /* 0x00005c1015007388 */ /* 0x0005e40000000800 */
.L_x_133:
[----:B------:R-:W-:Y:S05]  /*17c0*/  BSYNC.RECONVERGENT B0 ;  /* 0x0000000000007941 */ /* 0x000fea0003800200 */
.L_x_132:
[----:B------:R-:W-:Y:S06]  /*17d0*/  BAR.SYNC.DEFER_BLOCKING 0x0 ;  /* 0x0000000000007b1d */ /* 0x000fec0000010000 */
[----:B------:R-:W4:Y:S01]  /*17e0*/  LDCU UR11, c[0x0][0x3a8] ;  /* 0x00007500ff0b77ac */ /* 0x000f220008000800 */
[----:B------:R-:W-:Y:S04]  /*17f0*/  BSSY.RECONVERGENT B0, `(.L_x_134) ;  /* 0x000009b000007945 */ /* 0x000fe80003800200 */
[----:B------:R-:W-:Y:S05]  /*1800*/  @P0 BRA `(.L_x_135) ;  /* 0x0000000800640947 */ /* 0x000fea0003800000 */
[----:B------:R0:W0:Y:S01]  /*1810*/  LDS R19, [R21+0x5c] ;  /* 0x00005c0015137984 */ /* 0x0000220000000800 */
[----:B------:R-:W-:Y:S01]  /*1820*/  ISETP.NE.AND P0, PT, R18, RZ, PT ;  /* 0x000000ff1200720c */ /* 0x000fe20003f05270 */
[----:B------:R-:W-:Y:S01]  /*1830*/  BSSY.RECONVERGENT B1, `(.L_x_136) ;  /* 0x0000043000017945 */ /* 0x000fe20003800200 */
[----:B-1-3--:R-:W-:-:S11]  /*1840*/  IMAD.MOV.U32 R20, RZ, RZ, R0 ;  /* 0x000000ffff147224 */ /* 0x00afd600078e0000 */
[----:B------:R-:W-:Y:S05]  /*1850*/  @!P0 BRA `(.L_x_137) ;  /* 0x0000000400008947 */ /* 0x000fea0003800000 */
[----:B------:R-:W1:Y:S01]  /*1860*/  LDS R10, [R14] ;  /* 0x000000000e0a7984 */ /* 0x000e620000000800 */
[----:B0-----:R-:W0:Y:S01]  /*1870*/  MUFU.RCP R8, R19 ;  /* 0x0000001300087308 */ /* 0x001e220000001000 */
[----:B------:R-:W-:Y:S01]  /*1880*/  BSSY.RECONVERGENT B2, `(.L_x_138) ;  /* 0x000000b000027945 */ /* 0x000fe20003800200 */
[----:B0-----:R-:W-:-:S04]  /*1890*/  FFMA R9, -R19, R8, 1 ;  /* 0x3f80000013097423 */ /* 0x001fc80000000108 */
[----:B------:R-:W-:Y:S02]  /*18a0*/  FFMA R9, R8, R9, R8 ;  /* 0x0000000908097223 */ /* 0x000fe40000000008 */
[----:B-1----:R-:W0:Y:S02]  /*18b0*/  FCHK P0, R10, R19 ;  /* 0x000000130a007302 */ /* 0x002e240000000000 */
[----:B------:R-:W-:-:S04]  /*18c0*/  FFMA R8, R10, R9, RZ ;  /* 0x000000090a087223 */ /* 0x000fc800000000ff */
[----:B------:R-:W-:-:S04]  /*18d0*/  FFMA R11, -R19, R8, R10 ;  /* 0x00000008130b7223 */ /* 0x000fc8000000010a */
[----:B--2---:R-:W-:Y:S01]  /*18e0*/  FFMA R21, R9, R11, R8 ;  /* 0x0000000b09157223 */ /* 0x004fe20000000008 */
[----:B0-----:R-:W-:Y:S06]  /*18f0*/  @!P0 BRA `(.L_x_139) ;  /* 0x00000000000c8947 */ /* 0x001fec0003800000 */
[----:B------:R-:W-:-:S07]  /*1900*/  MOV R16, 0x1920 ;  /* 0x0000192000107802 */ /* 0x000fce0000000f00 */
[----:B----4-:R-:W-:Y:S05]  /*1910*/  CALL.REL.NOINC `($__internal_2_$__cuda_sm3x_div_rn_noftz_f32_slowpath) ;  /* 0x0000000800407944 */ /* 0x010fea0003c00000 */
[----:B------:R-:W-:-:S07]  /*1920*/  IMAD.MOV.U32 R21, RZ, RZ, R23 ;  /* 0x000000ffff157224 */ /* 0x000fce00078e0017 */
.L_x_139:
[----:B----4-:R-:W-:Y:S05]  /*1930*/  BSYNC.RECONVERGENT B2 ;  /* 0x0000000000027941 */ /* 0x010fea0003800200 */
.L_x_138:
[----:B------:R-:W0:Y:S01]  /*1940*/  LDC.64 R10, c[0x0][0x398] ;  /* 0x0000e600ff0a7b82 */ /* 0x000e220000000a00 */
[----:B------:R-:W-:Y:S01]  /*1950*/  MOV R16, R0 ;  /* 0x0000000000107202 */ /* 0x000fe20000000f00 */
[----:B------:R-:W-:-:S06]  /*1960*/  IMAD.MOV.U32 R17, RZ, RZ, RZ ;  /* 0x000000ffff117224 */ /* 0x000fcc00078e00ff */
[----:B------:R-:W1:Y:S01]  /*1970*/  LDC.64 R8, c[0x0][0x390] ;  /* 0x0000e400ff087b82 */ /* 0x000e620000000a00 */
[C---:B0-----:R-:W-:Y:S02]  /*1980*/  IMAD R20, R10.reuse, UR4, RZ ;  /* 0x000000040a147c24 */ /* 0x041fe4000f8e02ff */
[----:B------:R-:W-:-:S04]  /*1990*/  IMAD.WIDE.U32 R16, R10, UR8, R16 ;  /* 0x000000080a107c25 */ /* 0x000fc8000f8e0010 */
[----:B------:R-:W-:Y:S01]  /*19a0*/  IMAD R11, R11, UR8, R20 ;  /* 0x000000080b0b7c24 */ /* 0x000fe2000f8e0214 */
[----:B------:R-:W-:Y:S02]  /*19b0*/  MOV R20, R6 ;  /* 0x0000000600147202 */ /* 0x000fe40000000f00 */
[----:B-1----:R-:W-:Y:S01]  /*19c0*/  LEA R8, P0, R16, R8, 0x2 ;  /* 0x0000000810087211 */ /* 0x002fe200078010ff */
[----:B------:R-:W-:-:S05]  /*19d0*/  IMAD.IADD R10, R17, 0x1, R11 ;  /* 0x00000001110a7824 */ /* 0x000fca00078e020b */
[----:B------:R-:W-:Y:S02]  /*19e0*/  LEA.HI.X R9, R16, R9, R10, 0x2, P0 ;  /* 0x0000000910097211 */ /* 0x000fe400000f140a */
[----:B------:R-:W-:-:S03]  /*19f0*/  ISETP.NE.AND P0, PT, R18, 0x1, PT ;  /* 0x000000011200780c */ /* 0x000fc60003f05270 */
[----:B------:R1:W-:Y:S10]  /*1a00*/  STG.E desc[UR12][R8.64], R21 ;  /* 0x0000001508007986 */ /* 0x0003f4000c10190c */
[----:B------:R-:W-:Y:S05]  /*1a10*/  @!P0 BRA `(.L_x_137) ;  /* 0x0000000000908947 */ /* 0x000fea0003800000 */
[----:B------:R-:W0:Y:S01]  /*1a20*/  LDS R16, [R14+0x400] ;  /* 0x000400000e107984 */ /* 0x000e220000000800 */
[----:B------:R-:W2:Y:S01]  /*1a30*/  MUFU.RCP R10, R19 ;  /* 0x00000013000a7308 */ /* 0x000ea20000001000 */
[----:B------:R-:W-:Y:S01]  /*1a40*/  BSSY.RECONVERGENT B2, `(.L_x_140) ;  /* 0x000000d000027945 */ /* 0x000fe20003800200 */
[----:B------:R-:W-:Y:S01]  /*1a50*/  ISETP.NE.AND P2, PT, R18, 0x2, PT ;  /* 0x000000021200780c */ /* 0x000fe20003f45270 */
[----:B--2---:R-:W-:-:S04]  /*1a60*/  FFMA R11, -R19, R10, 1 ;  /* 0x3f800000130b7423 */ /* 0x004fc8000000010a */
[----:B------:R-:W-:Y:S01]  /*1a70*/  FFMA R10, R10, R11, R10 ;  /* 0x0000000b0a0a7223 */ /* 0x000fe2000000000a */
[----:B0-----:R-:W0:Y:S03]  /*1a80*/  FCHK P0, R16, R19 ;  /* 0x0000001310007302 */ /* 0x001e260000000000 */
[----:B------:R-:W-:-:S04]  /*1a90*/  FFMA R11, R10, R16, RZ ;  /* 0x000000100a0b7223 */ /* 0x000fc800000000ff */
[----:B------:R-:W-:-:S04]  /*1aa0*/  FFMA R20, -R19, R11, R16 ;  /* 0x0000000b13147223 */ /* 0x000fc80000000110 */
[----:B------:R-:W-:Y:S01]  /*1ab0*/  FFMA R11, R10, R20, R11 ;  /* 0x000000140a0b7223 */ /* 0x000fe2000000000b */
[----:B0-----:R-:W-:Y:S06]  /*1ac0*/  @!P0 BRA `(.L_x_141) ;  /* 0x0000000000108947 */ /* 0x001fec0003800000 */
[----:B------:R-:W-:Y:S01]  /*1ad0*/  IMAD.MOV.U32 R10, RZ, RZ, R16 ;  /* 0x000000ffff0a7224 */ /* 0x000fe200078e0010 */
[----:B------:R-:W-:-:S07]  /*1ae0*/  MOV R16, 0x1b00 ;  /* 0x00001b0000107802 */ /* 0x000fce0000000f00 */
[----:B-1----:R-:W-:Y:S05]  /*1af0*/  CALL.REL.NOINC `($__internal_2_$__cuda_sm3x_div_rn_noftz_f32_slowpath) ;  /* 0x0000000400c87944 */ /* 0x002fea0003c00000 */
[----:B------:R-:W-:-:S07]  /*1b00*/  IMAD.MOV.U32 R11, RZ, RZ, R23 ;  /* 0x000000ffff0b7224 */ /* 0x000fce00078e0017 */
.L_x_141:
[----:B------:R-:W-:Y:S05]  /*1b10*/  BSYNC.RECONVERGENT B2 ;  /* 0x0000000000027941 */ /* 0x000fea0003800200 */
.L_x_140:
[----:B------:R3:W-:Y:S01]  /*1b20*/  STG.E desc[UR12][R8.64+0x400], R11 ;  /* 0x0004000b08007986 */ /* 0x0007e2000c10190c */
[----:B------:R-:W-:Y:S01]  /*1b30*/  MOV R20, R7 ;  /* 0x0000000700147202 */ /* 0x000fe20000000f00 */
[----:B------:R-:W-:Y:S06]  /*1b40*/  @!P2 BRA `(.L_x_137) ;  /* 0x000000000044a947 */ /* 0x000fec0003800000 */
[----:B------:R-:W0:Y:S01]  /*1b50*/  LDS R16, [R14+0x800] ;  /* 0x000800000e107984 */ /* 0x000e220000000800 */
[----:B------:R-:W3:Y:S01]  /*1b60*/  MUFU.RCP R10, R19 ;  /* 0x00000013000a7308 */ /* 0x000ee20000001000 */
[----:B------:R-:W-:Y:S01]  /*1b70*/  BSSY.RECONVERGENT B2, `(.L_x_142) ;  /* 0x000000c000027945 */ /* 0x000fe20003800200 */
[----:B---3--:R-:W-:-:S04]  /*1b80*/  FFMA R11, -R19, R10, 1 ;  /* 0x3f800000130b7423 */ /* 0x008fc8000000010a */
[----:B------:R-:W-:Y:S02]  /*1b90*/  FFMA R10, R10, R11, R10 ;  /* 0x0000000b0a0a7223 */ /* 0x000fe4000000000a */
[----:B0-----:R-:W0:Y:S02]  /*1ba0*/  FCHK P0, R16, R19 ;  /* 0x0000001310007302 */ /* 0x001e240000000000 */
[----:B------:R-:W-:-:S04]  /*1bb0*/  FFMA R11, R10, R16, RZ ;  /* 0x000000100a0b7223 */ /* 0x000fc800000000ff */
[----:B------:R-:W-:-:S04]  /*1bc0*/  FFMA R20, -R19, R11, R16 ;  /* 0x0000000b13147223 */ /* 0x000fc80000000110 */
[----:B------:R-:W-:Y:S01]  /*1bd0*/  FFMA R11, R10, R20, R11 ;  /* 0x000000140a0b7223 */ /* 0x000fe2000000000b */
[----:B0-----:R-:W-:Y:S06]  /*1be0*/  @!P0 BRA `(.L_x_143) ;  /* 0x0000000000108947 */ /* 0x001fec0003800000 */
[----:B------:R-:W-:Y:S01]  /*1bf0*/  IMAD.MOV.U32 R10, RZ, RZ, R16 ;  /* 0x000000ffff0a7224 */ /* 0x000fe200078e0010 */
[----:B------:R-:W-:-:S07]  /*1c00*/  MOV R16, 0x1c20 ;  /* 0x00001c2000107802 */ /* 0x000fce0000000f00 */
[----:B-1----:R-:W-:Y:S05]  /*1c10*/  CALL.REL.NOINC `($__internal_2_$__cuda_sm3x_div_rn_noftz_f32_slowpath) ;  /* 0x0000000400807944 */ /* 0x002fea0003c00000 */
[----:B------:R-:W-:-:S07]  /*1c20*/  MOV R11, R23 ;  /* 0x00000017000b7202 */ /* 0x000fce0000000f00 */
.L_x_143:
[----:B------:R-:W-:Y:S05]  /*1c30*/  BSYNC.RECONVERGENT B2 ;  /* 0x0000000000027941 */ /* 0x000fea0003800200 */
.L_x_142:
[----:B------:R0:W-:Y:S01]  /*1c40*/  STG.E desc[UR12][R8.64+0x800], R11 ;  /* 0x0008000b08007986 */ /* 0x0001e2000c10190c */
[----:B------:R-:W-:-:S07]  /*1c50*/  IMAD.MOV.U32 R20, RZ, RZ, R12 ;  /* 0x000000ffff147224 */ /* 0x000fce00078e000c */
.L_x_137:
[----:B----4-:R-:W-:Y:S05]  /*1c60*/  BSYNC.RECONVERGENT B1 ;  /* 0x0000000000017941 */ /* 0x010fea0003800200 */
.L_x_136:
[----:B------:R-:W-:-:S13]  /*1c70*/  ISETP.GE.U32.AND P0, PT, R4, 0x300, PT ;  /* 0x000003000400780c */ /* 0x000fda0003f06070 */
[----:B------:R-:W-:Y:S05]  /*1c80*/  @!P0 BRA `(.L_x_135) ;  /* 0x0000000400448947 */ /* 0x000fea0003800000 */
.L_x_152:
[----:B------:R-:W4:Y:S01]  /*1c90*/  S2UR UR7, SR_CgaCtaId ;  /* 0x00000000000779c3 */ /* 0x000f220000008800 */
[----:B------:R-:W-:Y:S01]  /*1ca0*/  UMOV UR6, 0x400 ;  /* 0x0000040000067882 */ /* 0x000fe20000000000 */
[----:B01-3--:R-:W0:Y:S01]  /*1cb0*/  MUFU.RCP R8, R19 ;  /* 0x0000001300087308 */ /* 0x00be220000001000 */
[----:B------:R-:W-:Y:S01]  /*1cc0*/  UIADD3 UR6, UPT, UPT, UR6, 0x60, URZ ;  /* 0x0000006006067890 */ /* 0x000fe2000fffe0ff */
[----:B------:R-:W-:Y:S01]  /*1cd0*/  BSSY.RECONVERGENT B1, `(.L_x_144) ;  /* 0x000000e000017945 */ /* 0x000fe20003800200 */
[----:B0-----:R-:W-:-:S04]  /*1ce0*/  FFMA R9, -R19, R8, 1 ;  /* 0x3f80000013097423 */ /* 0x001fc80000000108 */
[----:B------:R-:W-:Y:S01]  /*1cf0*/  FFMA R8, R8, R9, R8 ;  /* 0x0000000908087223 */ /* 0x000fe20000000008 */
[----:B----4-:R-:W-:-:S06]  /*1d00*/  ULEA UR6, UR7, UR6, 0x18 ;  /* 0x0000000607067291 */ /* 0x010fcc000f8ec0ff */
[----:B--2---:R-:W-:-:S05]  /*1d10*/  LEA R21, R20, UR6, 0x2 ;  /* 0x0000000614157c11 */ /* 0x004fca000f8e10ff */
[----:B------:R-:W0:Y:S02]  /*1d20*/  LDS R16, [R21] ;  /* 0x0000000015107984 */ /* 0x000e240000000800 */
[----:B0-----:R-:W0:Y:S01]  /*1d30*/  FCHK P0, R16, R19 ;  /* 0x0000001310007302 */ /* 0x001e220000000000 */
[----:B------:R-:W-:-:S04]  /*1d40*/  FFMA R23, R8, R16, RZ ;  /* 0x0000001008177223 */ /* 0x000fc800000000ff */
[----:B------:R-:W-:-:S04]  /*1d50*/  FFMA R10, -R19, R23, R16 ;  /* 0x00000017130a7223 */ /* 0x000fc80000000110 */
[----:B------:R-:W-:Y:S01]  /*1d60*/  FFMA R23, R8, R10, R23 ;  /* 0x0000000a08177223 */ /* 0x000fe20000000017 */
[----:B0-----:R-:W-:Y:S06]  /*1d70*/  @!P0 BRA `(.L_x_145) ;  /* 0x00000000000c8947 */ /* 0x001fec0003800000 */
[----:B------:R-:W-:Y:S02]  /*1d80*/  MOV R10, R16 ;  /* 0x00000010000a7202 */ /* 0x000fe40000000f00 */
[----:B------:R-:W-:-:S07]  /*1d90*/  MOV R16, 0x1db0 ;  /* 0x00001db000107802 */ /* 0x000fce0000000f00 */
[----:B------:R-:W-:Y:S05]  /*1da0*/  CALL.REL.NOINC `($__internal_2_$__cuda_sm3x_div_rn_noftz_f32_slowpath) ;  /* 0x00000004001c7944 */ /* 0x000fea0003c00000 */
.L_x_145:
[----:B------:R-:W-:Y:S05]  /*1db0*/  BSYNC.RECONVERGENT B1 ;  /* 0x0000000000017941 */ /* 0x000fea0003800200 */
.L_x_144:
[----:B------:R-:W0:Y:S01]  /*1dc0*/  LDC.64 R10, c[0x0][0x398] ;  /* 0x0000e600ff0a7b82 */ /* 0x000e220000000a00 */
[----:B------:R-:W1:Y:S01]  /*1dd0*/  LDS R22, [R21+0x400] ;  /* 0x0004000015167984 */ /* 0x000e620000000800 */
[----:B------:R-:W-:Y:S02]  /*1de0*/  HFMA2 R17, -RZ, RZ, 0, 0 ;  /* 0x00000000ff117431 */ /* 0x000fe400000001ff */
[----:B------:R-:W-:Y:S01]  /*1df0*/  IMAD.MOV.U32 R16, RZ, RZ, R20 ;  /* 0x000000ffff107224 */ /* 0x000fe200078e0014 */
[----:B------:R-:W2:Y:S01]  /*1e00*/  MUFU.RCP R26, R19 ;  /* 0x00000013001a7308 */ /* 0x000ea20000001000 */
[----:B------:R-:W-:Y:S02]  /*1e10*/  BSSY.RECONVERGENT B1, `(.L_x_146) ;  /* 0x0000014000017945 */ /* 0x000fe40003800200 */
[----:B------:R-:W3:Y:S01]  /*1e20*/  LDC.64 R8, c[0x0][0x390] ;  /* 0x0000e400ff087b82 */ /* 0x000ee20000000a00 */
[C---:B0-----:R-:W-:Y:S02]  /*1e30*/  IMAD R24, R10.reuse, UR4, RZ ;  /* 0x000000040a187c24 */ /* 0x041fe4000f8e02ff */
[----:B------:R-:W-:-:S04]  /*1e40*/  IMAD.WIDE.U32 R16, R10, UR8, R16 ;  /* 0x000000080a107c25 */ /* 0x000fc8000f8e0010 */
[----:B------:R-:W-:Y:S01]  /*1e50*/  IMAD R11, R11, UR8, R24 ;  /* 0x000000080b0b7c24 */ /* 0x000fe2000f8e0218 */
[----:B---3--:R-:W-:-:S03]  /*1e60*/  LEA R8, P0, R16, R8, 0x2 ;  /* 0x0000000810087211 */ /* 0x008fc600078010ff */
[----:B------:R-:W-:Y:S02]  /*1e70*/  IMAD.IADD R10, R11, 0x1, R17 ;  /* 0x000000010b0a7824 */ /* 0x000fe400078e0211 */
[----:B--2---:R-:W-:-:S03]  /*1e80*/  FFMA R11, -R19, R26, 1 ;  /* 0x3f800000130b7423 */ /* 0x004fc6000000011a */
[----:B------:R-:W-:Y:S01]  /*1e90*/  LEA.HI.X R9, R16, R9, R10, 0x2, P0 ;  /* 0x0000000910097211 */ /* 0x000fe200000f140a */
[----:B------:R-:W-:-:S04]  /*1ea0*/  FFMA R10, R26, R11, R26 ;  /* 0x0000000b1a0a7223 */ /* 0x000fc8000000001a */
[----:B------:R0:W-:Y:S01]  /*1eb0*/  STG.E desc[UR12][R8.64], R23 ;  /* 0x0000001708007986 */ /* 0x0001e2000c10190c */
[----:B-1----:R-:W1:Y:S01]  /*1ec0*/  FCHK P0, R22, R19 ;  /* 0x0000001316007302 */ /* 0x002e620000000000 */
[----:B------:R-:W-:-:S04]  /*1ed0*/  FFMA R11, R10, R22, RZ ;  /* 0x000000160a0b7223 */ /* 0x000fc800000000ff */
[----:B------:R-:W-:-:S04]  /*1ee0*/  FFMA R16, -R19, R11, R22 ;  /* 0x0000000b13107223 */ /* 0x000fc80000000116 */
[----:B------:R-:W-:Y:S01]  /*1ef0*/  FFMA R11, R10, R16, R11 ;  /* 0x000000100a0b7223 */ /* 0x000fe2000000000b */
[----:B01----:R-:W-:Y:S06]  /*1f00*/  @!P0 BRA `(.L_x_147) ;  /* 0x0000000000108947 */ /* 0x003fec0003800000 */
[----:B------:R-:W-:Y:S02]  /*1f10*/  MOV R10, R22 ;  /* 0x00000016000a7202 */ /* 0x000fe40000000f00 */
[----:B------:R-:W-:-:S07]  /*1f20*/  MOV R16, 0x1f40 ;  /* 0x00001f4000107802 */ /* 0x000fce0000000f00 */
[----:B------:R-:W-:Y:S05]  /*1f30*/  CALL.REL.NOINC `($__internal_2_$__cuda_sm3x_div_rn_noftz_f32_slowpath) ;  /* 0x0000000000b87944 */ /* 0x000fea0003c00000 */
[----:B------:R-:W-:-:S07]  /*1f40*/  IMAD.MOV.U32 R11, RZ, RZ, R23 ;  /* 0x000000ffff0b7224 */ /* 0x000fce00078e0017 */
.L_x_147:
[----:B------:R-:W-:Y:S05]  /*1f50*/  BSYNC.RECONVERGENT B1 ;  /* 0x0000000000017941 */ /* 0x000fea0003800200 */
.L_x_146:
[----:B------:R-:W0:Y:S01]  /*1f60*/  LDS R22, [R21+0x800] ;  /* 0x0008000015167984 */ /* 0x000e220000000800 */
[----:B------:R-:W1:Y:S01]  /*1f70*/  MUFU.RCP R10, R19 ;  /* 0x00000013000a7308 */ /* 0x000e620000001000 */
[----:B------:R-:W-:Y:S02]  /*1f80*/  BSSY.RECONVERGENT B1, `(.L_x_148) ;  /* 0x000000d000017945 */ /* 0x000fe40003800200 */
[----:B------:R2:W-:Y:S01]  /*1f90*/  STG.E desc[UR12][R8.64+0x400], R11 ;  /* 0x0004000b08007986 */ /* 0x0005e2000c10190c */
[----:B-1----:R-:W-:-:S04]  /*1fa0*/  FFMA R17, -R19, R10, 1 ;  /* 0x3f80000013117423 */ /* 0x002fc8000000010a */
[----:B------:R-:W-:Y:S01]  /*1fb0*/  FFMA R10, R10, R17, R10 ;  /* 0x000000110a0a7223 */ /* 0x000fe2000000000a */
[----:B0-----:R-:W0:Y:S03]  /*1fc0*/  FCHK P0, R22, R19 ;  /* 0x0000001316007302 */ /* 0x001e260000000000 */
[----:B------:R-:W-:-:S04]  /*1fd0*/  FFMA R16, R10, R22, RZ ;  /* 0x000000160a107223 */ /* 0x000fc800000000ff */
[----:B------:R-:W-:-:S04]  /*1fe0*/  FFMA R17, -R19, R16, R22 ;  /* 0x0000001013117223 */ /* 0x000fc80000000116 */
[----:B------:R-:W-:Y:S01]  /*1ff0*/  FFMA R17, R10, R17, R16 ;  /* 0x000000110a117223 */ /* 0x000fe20000000010 */
[----:B0-2---:R-:W-:Y:S06]  /*2000*/  @!P0 BRA `(.L_x_149) ;  /* 0x0000000000108947 */ /* 0x005fec0003800000 */
[----:B------:R-:W-:Y:S02]  /*2010*/  MOV R10, R22 ;  /* 0x00000016000a7202 */ /* 0x000fe40000000f00 */
[----:B------:R-:W-:-:S07]  /*2020*/  MOV R16, 0x2040 ;  /* 0x0000204000107802 */ /* 0x000fce0000000f00 */
[----:B------:R-:W-:Y:S05]  /*2030*/  CALL.REL.NOINC `($__internal_2_$__cuda_sm3x_div_rn_noftz_f32_slowpath) ;  /* 0x0000000000787944 */ /* 0x000fea0003c00000 */
[----:B------:R-:W-:-:S07]  /*2040*/  IMAD.MOV.U32 R17, RZ, RZ, R23 ;  /* 0x000000ffff117224 */ /* 0x000fce00078e0017 */
.L_x_149:
[----:B------:R-:W-:Y:S05]  /*2050*/  BSYNC.RECONVERGENT B1 ;  /* 0x0000000000017941 */ /* 0x000fea0003800200 */
.L_x_148:
        /* <DEDUP_REMOVED lines=15> */
.L_x_151:
[----:B------:R-:W-:Y:S05]  /*2150*/  BSYNC.RECONVERGENT B1 ;  /* 0x0000000000017941 */ /* 0x000fea0003800200 */
.L_x_150:
[----:B------:R0:W-:Y:S01]  /*2160*/  STG.E desc[UR12][R8.64+0xc00], R11 ;  /* 0x000c000b08007986 */ /* 0x0001e2000c10190c */
[----:B------:R-:W-:-:S04]  /*2170*/  IADD3 R20, PT, PT, R20, 0x400, RZ ;  /* 0x0000040014147810 */ /* 0x000fc80007ffe0ff */
[----:B------:R-:W-:-:S13]  /*2180*/  ISETP.GE.AND P0, PT, R20, UR11, PT ;  /* 0x0000000b14007c0c */ /* 0x000fda000bf06270 */
[----:B0-----:R-:W-:Y:S05]  /*2190*/  @!P0 BRA `(.L_x_152) ;  /* 0xfffffff800bc8947 */ /* 0x001fea000383ffff */
.L_x_135:
[----:B----4-:R-:W-:Y:S05]  /*21a0*/  BSYNC.RECONVERGENT B0 ;  /* 0x0000000000007941 */ /* 0x010fea0003800200 */
.L_x_134:
[----:B------:R-:W4:Y:S01]  /*21b0*/  LDCU.64 UR6, c[0x0][0x3a0] ;  /* 0x00007400ff0677ac */ /* 0x000f220008000a00 */
[----:B------:R-:W-:-:S04]  /*21c0*/  UIADD3 UR8, UP0, UPT, UR10, UR8, URZ ;  /* 0x000000080a087290 */ /* 0x000fc8000ff1e0ff */
[----:B------:R-:W-:Y:S02]  /*21d0*/  UIADD3.X UR4, UPT, UPT, URZ, UR4, URZ, UP0, !UPT ;  /* 0x00000004ff047290 */ /* 0x000fe400087fe4ff */
[----:B----4-:R-:W-:-:S04]  /*21e0*/  UISETP.GE.U32.AND UP0, UPT, UR8, UR6, UPT ;  /* 0x000000060800728c */ /* 0x010fc8000bf06070 */
[----:B------:R-:W-:-:S09]  /*21f0*/  UISETP.GE.AND.EX UP0, UPT, UR4, UR7, UPT, UP0 ;  /* 0x000000070400728c */ /* 0x000fd2000bf06300 */
[----:B------:R-:W-:Y:S05]  /*2200*/  BRA.U !UP0, `(.L_x_153) ;  /* 0xffffffdd08fc7547 */ /* 0x000fea000b83ffff */
[----:B------:R-:W-:Y:S05]  /*2210*/  EXIT ;  /* 0x000000000000794d */ /* 0x000fea0003800000 */
        .weak           $__internal_2_$__cuda_sm3x_div_rn_noftz_f32_slowpath
        .type           $__internal_2_$__cuda_sm3x_div_rn_noftz_f32_slowpath,@function
        .size           $__internal_2_$__cuda_sm3x_div_rn_noftz_f32_slowpath,(.L_x_8488 - $__internal_2_$__cuda_sm3x_div_rn_noftz_f32_slowpath)
$__internal_2_$__cuda_sm3x_div_rn_noftz_f32_slowpath:
[--C-:B------:R-:W-:Y:S01]  /*2220*/  SHF.R.U32.HI R11, RZ, 0x17, R19.reuse ;  /* 0x00000017ff0b7819 */ /* 0x100fe20000011613 */
[----:B------:R-:W-:Y:S01]  /*2230*/  BSSY.RECONVERGENT B3, `(.L_x_154) ;  /* 0x0000063000037945 */ /* 0x000fe20003800200 */
[----:B------:R-:W-:Y:S01]  /*2240*/  SHF.R.U32.HI R22, RZ, 0x17, R10 ;  /* 0x00000017ff167819 */ /* 0x000fe2000001160a */
[----:B------:R-:W-:Y:S01]  /*2250*/  IMAD.MOV.U32 R23, RZ, RZ, R19 ;  /* 0x000000ffff177224 */ /* 0x000fe200078e0013 */
[----:B------:R-:W-:Y:S02]  /*2260*/  LOP3.LUT R11, R11, 0xff, RZ, 0xc0, !PT ;  /* 0x000000ff0b0b7812 */ /* 0x000fe400078ec0ff */
[----:B------:R-:W-:-:S03]  /*2270*/  LOP3.LUT R22, R22, 0xff, RZ, 0xc0, !PT ;  /* 0x000000ff16167812 */ /* 0x000fc600078ec0ff */
[----:B------:R-:W-:Y:S01]  /*2280*/  VIADD R25, R11, 0xffffffff ;  /* 0xffffffff0b197836 */ /* 0x000fe20000000000 */
[----:B------:R-:W-:-:S04]  /*2290*/  IADD3 R24, PT, PT, R22, -0x1, RZ ;  /* 0xffffffff16187810 */ /* 0x000fc80007ffe0ff */
[----:B------:R-:W-:-:S04]  /*22a0*/  ISETP.GT.U32.AND P0, PT, R25, 0xfd, PT ;  /* 0x000000fd1900780c */ /* 0x000fc80003f04070 */
        /* <DEDUP_REMOVED lines=26> */
.L_x_155:
[----:B------:R-:W-:Y:S01]  /*2450*/  LEA R24, R11, 0xc0800000, 0x17 ;  /* 0xc08000000b187811 */ /* 0x000fe200078eb8ff */
[----:B------:R-:W-:Y:S01]  /*2460*/  VIADD R22, R22, 0xffffff81 ;  /* 0xffffff8116167836 */ /* 0x000fe20000000000 */
[----:B------:R-:W-:Y:S02]  /*2470*/  BSSY.RECONVERGENT B4, `(.L_x_160) ;  /* 0x0000035000047945 */ /* 0x000fe40003800200 */
[----:B------:R-:W-:Y:S01]  /*2480*/  IADD3 R26, PT, PT, -R24, R23, RZ ;  /* 0x00000017181a7210 */ /* 0x000fe20007ffe1ff */
[C---:B------:R-:W-:Y:S01]  /*2490*/  IMAD R10, R22.reuse, -0x800000, R10 ;  /* 0xff800000160a7824 */ /* 0x040fe200078e020a */
[----:B------:R-:W-:Y:S02]  /*24a0*/  IADD3 R22, PT, PT, R22, 0x7f, -R11 ;  /* 0x0000007f16167810 */ /* 0x000fe40007ffe80b */
[----:B------:R-:W0:Y:S01]  /*24b0*/  MUFU.RCP R24, R26 ;  /* 0x0000001a00187308 */ /* 0x000e220000001000 */
[----:B------:R-:W-:Y:S01]  /*24c0*/  FADD.FTZ R23, -R26, -RZ ;  /* 0x800000ff1a177221 */ /* 0x000fe20000010100 */
[----:B------:R-:W-:-:S03]  /*24d0*/  IADD3 R22, PT, PT, R22, R17, RZ ;  /* 0x0000001116167210 */ /* 0x000fc60007ffe0ff */
        /* <DEDUP_REMOVED lines=9> */
[----:B------:R-:W-:-:S05]  /*2570*/  IMAD.IADD R11, R11, 0x1, R22 ;  /* 0x000000010b0b7824 */ /* 0x000fca00078e0216 */
        /* <DEDUP_REMOVED lines=16> */
[C---:B------:R-:W-:Y:S01]  /*2680*/  VIADD R25, R11.reuse, 0x20 ;  /* 0x000000200b197836 */ /* 0x040fe20000000000 */
[----:B------:R-:W-:Y:S02]  /*2690*/  LOP3.LUT R22, R22, 0x800000, RZ, 0xfc, !PT ;  /* 0x0080000016167812 */ /* 0x000fe400078efcff */
[----:B------:R-:W-:-:S02]  /*26a0*/  IADD3 R11, PT, PT, -R11, RZ, RZ ;  /* 0x000000ff0b0b7210 */ /* 0x000fc40007ffe1ff */
[----:B------:R-:W-:Y:S02]  /*26b0*/  SHF.L.U32 R25, R22, R25, RZ ;  /* 0x0000001916197219 */ /* 0x000fe400000006ff */
[----:B------:R-:W-:Y:S02]  /*26c0*/  FSETP.NEU.FTZ.AND P0, PT, R17, R10, PT ;  /* 0x0000000a1100720b */ /* 0x000fe40003f1d000 */
        /* <DEDUP_REMOVED lines=11> */
.L_x_162:
[----:B------:R-:W-:-:S04]  /*2780*/  LOP3.LUT R23, R23, 0x80000000, RZ, 0xc0, !PT ;  /* 0x8000000017177812 */ /* 0x000fc800078ec0ff */
[----:B------:R-:W-:Y:S01]  /*2790*/  LOP3.LUT R23, R23, 0x7f800000, RZ, 0xfc, !PT ;  /* 0x7f80000017177812 */ /* 0x000fe200078efcff */
[----:B------:R-:W-:Y:S06]  /*27a0*/  BRA `(.L_x_163) ;  /* 0x0000000000047947 */ /* 0x000fec0003800000 */
.L_x_161:
[----:B------:R-:W-:-:S07]  /*27b0*/  LEA R23, R22, R23, 0x17 ;  /* 0x0000001716177211 */ /* 0x000fce00078eb8ff */
.L_x_163:
[----:B------:R-:W-:Y:S05]  /*27c0*/  BSYNC.RECONVERGENT B4 ;  /* 0x0000000000047941 */ /* 0x000fea0003800200 */
.L_x_160:
[----:B------:R-:W-:Y:S05]  /*27d0*/  BRA `(.L_x_164) ;  /* 0x0000000000207947 */ /* 0x000fea0003800000 */
.L_x_159:
[----:B------:R-:W-:-:S04]  /*27e0*/  LOP3.LUT R23, R23, 0x80000000, R10, 0x48, !PT ;  /* 0x8000000017177812 */ /* 0x000fc800078e480a */
[----:B------:R-:W-:Y:S01]  /*27f0*/  LOP3.LUT R23, R23, 0x7f800000, RZ, 0xfc, !PT ;  /* 0x7f80000017177812 */ /* 0x000fe200078efcff */
[----:B------:R-:W-:Y:S06]  /*2800*/  BRA `(.L_x_164) ;  /* 0x0000000000147947 */ /* 0x000fec0003800000 */
.L_x_158:
[----:B------:R-:W-:Y:S01]  /*2810*/  LOP3.LUT R23, R23, 0x80000000, R10, 0x48, !PT ;  /* 0x8000000017177812 */ /* 0x000fe200078e480a */
[----:B------:R-:W-:Y:S06]  /*2820*/  BRA `(.L_x_164) ;  /* 0x00000000000c7947 */ /* 0x000fec0003800000 */
.L_x_157:
[----:B------:R-:W0:Y:S01]  /*2830*/  MUFU.RSQ R23, -QNAN ;  /* 0xffc0000000177908 */ /* 0x000e220000001400 */
[----:B------:R-:W-:Y:S05]  /*2840*/  BRA `(.L_x_164) ;  /* 0x0000000000047947 */ /* 0x000fea0003800000 */
.L_x_156:
[----:B------:R-:W-:-:S07]  /*2850*/  FADD.FTZ R23, R10, R19 ;  /* 0x000000130a177221 */ /* 0x000fce0000010000 */
.L_x_164:
[----:B------:R-:W-:Y:S05]  /*2860*/  BSYNC.RECONVERGENT B3 ;  /* 0x0000000000037941 */ /* 0x000fea0003800200 */
.L_x_154:
[----:B------:R-:W-:Y:S02]  /*2870*/  HFMA2 R11, -RZ, RZ, 0, 0 ;  /* 0x00000000ff0b7431 */ /* 0x000fe400000001ff */
[----:B------:R-:W-:-:S04]  /*2880*/  IMAD.MOV.U32 R10, RZ, RZ, R16 ;  /* 0x000000ffff0a7224 */ /* 0x000fc800078e0010 */
[----:B0-----:R-:W-:Y:S05]  /*2890*/  RET.REL.NODEC R10 `(_Z20SoftmaxBlockSMemImplI10DirectLoadIffE11DirectStoreIffEfLi1ELi256EL9Algorithm0EEvT_T0_ll) ;  /* 0xffffffd40ad87950 */ /* 0x001fea0003c3ffff */
.L_x_165:
        /* <DEDUP_REMOVED lines=14> */
.L_x_8488:


//--------------------- .text._Z20SoftmaxBlockSMemImplI10DirectLoadIffE11DirectStoreIffEfLi1ELi512EL9Algorithm0EEvT_T0_ll --------------------------
	.section	.text._Z20SoftmaxBlockSMemImplI10DirectLoadIffE11DirectStoreIffEfLi1ELi512EL9Algorithm0EEvT_T0_ll,"ax",@progbits
	.align	128
        .global         _Z20SoftmaxBlockSMemImplI10DirectLoadIffE11DirectStoreIffEfLi1ELi512EL9Algorithm0EEvT_T0_ll
        .type           _Z20SoftmaxBlockSMemImplI10DirectLoadIffE11DirectStoreIffEfLi1ELi512EL9Algorithm0EEvT_T0_ll,@function
        .size           _Z20SoftmaxBlockSMemImplI10DirectLoadIffE11DirectStoreIffEfLi1ELi512EL9Algorithm0EEvT_T0_ll,(.L_x_8489 - _Z20SoftmaxBlockSMemImplI10DirectLoadIffE11DirectStoreIffEfLi1ELi512EL9Algorithm0EEvT_T0_ll)
        .other          _Z20SoftmaxBlockSMemImplI10DirectLoadIffE11DirectStoreIffEfLi1ELi512EL9Algorithm0EEvT_T0_ll,@"STO_CUDA_ENTRY STV_DEFAULT"
_Z20SoftmaxBlockSMemImplI10DirectLoadIffE11DirectStoreIffEfLi1ELi512EL9Algorithm0EEvT_T0_ll:
.text._Z20SoftmaxBlockSMemImplI10DirectLoadIffE11DirectStoreIffEfLi1ELi512EL9Algorithm0EEvT_T0_ll:
        /* <DEDUP_REMOVED lines=21> */
[----:B------:R-:W-:Y:S01]  /*0150*/  VIADD R20, R18, 0x200 ;  /* 0x0000020012147836 */ /* 0x000fe20000000000 */
[----:B------:R-:W-:-:S02]  /*0160*/  IADD3.X R2, PT, PT, R3, -0x1, RZ, P0, !PT ;  /* 0xffffffff03027810 */ /* 0x000fc400007fe4ff */
[----:B------:R-:W-:Y:S01]  /*0170*/  LEA.HI R22, R23, 0x1, RZ, 0x17 ;  /* 0x0000000117167811 */ /* 0x000fe200078fb8ff */
[----:B------:R-:W-:Y:S01]  /*0180*/  ULEA UR5, UR7, UR4, 0x18 ;  /* 0x0000000407057291 */ /* 0x000fe2000f8ec0ff */
[C---:B------:R-:W-:Y:S02]  /*0190*/  LOP3.LUT R19, R18.reuse, 0x400, RZ, 0xfc, !PT ;  /* 0x0000040012137812 */ /* 0x040fe400078efcff */
[----:B------:R-:W-:Y:S01]  /*01a0*/  IADD3 R17, PT, PT, R18, 0x600, RZ ;  /* 0x0000060012117810 */ /* 0x000fe20007ffe0ff */
[----:B------:R-:W-:Y:S01]  /*01b0*/  UMOV UR4, URZ ;  /* 0x000000ff00047c82 */ /* 0x000fe20008000000 */
[----:B------:R-:W-:Y:S02]  /*01c0*/  LOP3.LUT R24, R24, 0x7c, RZ, 0xc0, !PT ;  /* 0x0000007c18187812 */ /* 0x000fe400078ec0ff */
[----:B------:R-:W-:Y:S02]  /*01d0*/  LEA R21, R18, UR6, 0x2 ;  /* 0x0000000612157c11 */ /* 0x000fe4000f8e10ff */
[----:B------:R-:W-:-:S02]  /*01e0*/  LOP3.LUT R3, R0, 0x600, RZ, 0xc0, !PT ;  /* 0x0000060000037812 */ /* 0x000fc400078ec0ff */
[----:B--23--:R-:W-:-:S07]  /*01f0*/  LOP3.LUT R22, R22, 0x3, RZ, 0xc0, !PT ;  /* 0x0000000316167812 */ /* 0x00cfce00078ec0ff */
.L_x_205:
[----:B---3--:R-:W0:Y:S01]  /*0200*/  LDC R25, c[0x0][0x3a8] ;  /* 0x0000ea00ff197b82 */ /* 0x008e220000000800 */
[----:B------:R-:W-:Y:S01]  /*0210*/  BSSY.RECONVERGENT B0, `(.L_x_166) ;  /* 0x0000097000007945 */ /* 0x000fe20003800200 */
[----:B------:R-:W-:Y:S01]  /*0220*/  IMAD.MOV.U32 R11, RZ, RZ, -0x800000 ;  /* 0xff800000ff0b7424 */ /* 0x000fe200078e00ff */
[----:B0-----:R-:W-:-:S13]  /*0230*/  ISETP.GE.AND P0, PT, R18, R25, PT ;  /* 0x000000191200720c */ /* 0x001fda0003f06270 */
[----:B-12-4-:R-:W-:Y:S05]  /*0240*/  @P0 BRA `(.L_x_167) ;  /* 0x00000008004c0947 */ /* 0x016fea0003800000 */
[----:B------:R-:W-:Y:S01]  /*0250*/  ISETP.NE.AND P1, PT, R22, RZ, PT ;  /* 0x000000ff1600720c */ /* 0x000fe20003f25270 */
[----:B------:R-:W-:Y:S01]  /*0260*/  BSSY.RECONVERGENT B1, `(.L_x_168) ;  /* 0x000001e000017945 */ /* 0x000fe20003800200 */
[----:B------:R-:W-:Y:S01]  /*0270*/  ISETP.GE.U32.AND P2, PT, R23, 0x600, PT ;  /* 0x000006001700780c */ /* 0x000fe20003f46070 */
[----:B------:R-:W-:Y:S01]  /*0280*/  IMAD.MOV.U32 R11, RZ, RZ, -0x800000 ;  /* 0xff800000ff0b7424 */ /* 0x000fe200078e00ff */
[----:B------:R-:W-:-:S09]  /*0290*/  MOV R10, R18 ;  /* 0x00000012000a7202 */ /* 0x000fd20000000f00 */
[----:B------:R-:W-:Y:S05]  /*02a0*/  @!P1 BRA `(.L_x_169) ;  /* 0x0000000000649947 */ /* 0x000fea0003800000 */
[----:B------:R-:W0:Y:S01]  /*02b0*/  LDC.64 R4, c[0x0][0x388] ;  /* 0x0000e200ff047b82 */ /* 0x000e220000000a00 */
[----:B------:R-:W-:Y:S02]  /*02c0*/  IMAD.MOV.U32 R8, RZ, RZ, R18 ;  /* 0x000000ffff087224 */ /* 0x000fe400078e0012 */
[----:B------:R-:W-:-:S05]  /*02d0*/  IMAD.MOV.U32 R9, RZ, RZ, RZ ;  /* 0x000000ffff097224 */ /* 0x000fca00078e00ff */
        /* <DEDUP_REMOVED lines=14> */
[----:B0-----:R-:W2:-:S12]  /*03c0*/  LDG.E R4, desc[UR12][R6.64+0x800] ;  /* 0x0008000c06047981 */ /* 0x001e98000c1e1900 */
[----:B------:R-:W3:Y:S01]  /*03d0*/  @P1 LDG.E R8, desc[UR12][R6.64+0x1000] ;  /* 0x0010000c06081981 */ /* 0x000ee2000c1e1900 */
[----:B------:R-:W-:Y:S01]  /*03e0*/  IMAD.MOV.U32 R10, RZ, RZ, R19 ;  /* 0x000000ffff0a7224 */ /* 0x000fe200078e0013 */
[----:B------:R-:W-:Y:S02]  /*03f0*/  @P1 MOV R10, R17 ;  /* 0x00000011000a1202 */ /* 0x000fe40000000f00 */
[----:B--2---:R1:W-:Y:S01]  /*0400*/  STS [R21+0x800], R4 ;  /* 0x0008000415007388 */ /* 0x0043e20000000800 */
[----:B------:R-:W-:-:S03]  /*0410*/  FMNMX R11, R11, R4, !PT ;  /* 0x000000040b0b7209 */ /* 0x000fc60007800000 */
[----:B---3--:R1:W-:Y:S01]  /*0420*/  @P1 STS [R21+0x1000], R8 ;  /* 0x0010000815001388 */ /* 0x0083e20000000800 */
[----:B------:R-:W-:-:S07]  /*0430*/  @P1 FMNMX R11, R11, R8, !PT ;  /* 0x000000080b0b1209 */ /* 0x000fce0007800000 */
.L_x_169:
[----:B------:R-:W-:Y:S05]  /*0440*/  BSYNC.RECONVERGENT B1 ;  /* 0x0000000000017941 */ /* 0x000fea0003800200 */
.L_x_168:
[----:B------:R-:W-:Y:S05]  /*0450*/  @!P2 BRA `(.L_x_167) ;  /* 0x0000000400c8a947 */ /* 0x000fea0003800000 */
[----:B01----:R-:W0:Y:S01]  /*0460*/  LDC.64 R4, c[0x0][0x388] ;  /* 0x0000e200ff047b82 */ /* 0x003e220000000a00 */
[----:B------:R-:W-:Y:S01]  /*0470*/  IMAD.MOV.U32 R8, RZ, RZ, R10 ;  /* 0x000000ffff087224 */ /* 0x000fe200078e000a */
[----:B------:R-:W-:Y:S01]  /*0480*/  UMOV UR6, 0x400 ;  /* 0x0000040000067882 */ /* 0x000fe20000000000 */
[----:B------:R-:W-:Y:S01]  /*0490*/  IMAD.MOV.U32 R9, RZ, RZ, RZ ;  /* 0x000000ffff097224 */ /* 0x000fe200078e00ff */
[----:B------:R-:W-:Y:S01]  /*04a0*/  UIADD3 UR6, UPT, UPT, UR6, 0xb0, URZ ;  /* 0x000000b006067890 */ /* 0x000fe2000fffe0ff */
[----:B------:R-:W-:Y:S03]  /*04b0*/  BSSY.RECONVERGENT B1, `(.L_x_170) ;  /* 0x0000042000017945 */ /* 0x000fe60003800200 */
[----:B------:R-:W1:Y:S08]  /*04c0*/  LDC.64 R6, c[0x0][0x380] ;  /* 0x0000e000ff067b82 */ /* 0x000e700000000a00 */
[----:B------:R-:W2:Y:S01]  /*04d0*/  S2UR UR7, SR_CgaCtaId ;  /* 0x00000000000779c3 */ /* 0x000ea20000008800 */
[----:B0-----:R-:W-:-:S02]  /*04e0*/  IMAD R12, R4, UR4, RZ ;  /* 0x00000004040c7c24 */ /* 0x001fc4000f8e02ff */
[----:B------:R-:W-:-:S04]  /*04f0*/  IMAD.WIDE.U32 R8, R4, UR8, R8 ;  /* 0x0000000804087c25 */ /* 0x000fc8000f8e0008 */
[----:B------:R-:W-:Y:S01]  /*0500*/  IMAD R5, R5, UR8, R12 ;  /* 0x0000000805057c24 */ /* 0x000fe2000f8e020c */
[----:B-1----:R-:W-:-:S04]  /*0510*/  LEA R6, P1, R8, R6, 0x2 ;  /* 0x0000000608067211 */ /* 0x002fc800078210ff */
[----:B------:R-:W-:Y:S01]  /*0520*/  IADD3 R4, PT, PT, R5, R9, RZ ;  /* 0x0000000905047210 */ /* 0x000fe20007ffe0ff */
[----:B------:R-:W-:-:S03]  /*0530*/  IMAD.IADD R5, R25, 0x1, -R10 ;  /* 0x0000000119057824 */ /* 0x000fc600078e0a0a */
[----:B------:R-:W-:Y:S01]  /*0540*/  LEA.HI.X R7, R8, R7, R4, 0x2, P1 ;  /* 0x0000000708077211 */ /* 0x000fe200008f1404 */
[----:B--2---:R-:W-:Y:S01]  /*0550*/  ULEA UR6, UR7, UR6, 0x18 ;  /* 0x0000000607067291 */ /* 0x004fe2000f8ec0ff */
[----:B------:R-:W-:Y:S02]  /*0560*/  ISETP.GT.AND P2, PT, R5, 0x1800, PT ;  /* 0x000018000500780c */ /* 0x000fe40003f44270 */
[----:B------:R-:W-:-:S03]  /*0570*/  IADD3 R4, P1, PT, R6, 0x1000, RZ ;  /* 0x0000100006047810 */ /* 0x000fc60007f3e0ff */
[----:B------:R-:W-:Y:S02]  /*0580*/  LEA R6, R10, UR6, 0x2 ;  /* 0x000000060a067c11 */ /* 0x000fe4000f8e10ff */
[----:B------:R-:W-:Y:S01]  /*0590*/  IMAD.X R5, RZ, RZ, R7, P1 ;  /* 0x000000ffff057224 */ /* 0x000fe200008e0607 */
[----:B------:R-:W-:Y:S02]  /*05a0*/  PLOP3.LUT P1, PT, PT, PT, PT, 0x80, 0x8 ;  /* 0x000000000008781c */ /* 0x000fe40003f2f070 */
[----:B------:R-:W-:-:S03]  /*05b0*/  IADD3 R6, PT, PT, R6, 0x1000, RZ ;  /* 0x0000100006067810 */ /* 0x000fc60007ffe0ff */
[----:B------:R-:W-:Y:S08]  /*05c0*/  @!P2 BRA `(.L_x_171) ;  /* 0x0000000000c0a947 */ /* 0x000ff00003800000 */
[----:B------:R-:W-:Y:S01]  /*05d0*/  PLOP3.LUT P1, PT, PT, PT, PT, 0x8, 0x80 ;  /* 0x000000000080781c */ /* 0x000fe20003f2e170 */
[----:B------:R-:W-:-:S12]  /*05e0*/  VIADD R7, R25, 0xffffe800 ;  /* 0xffffe80019077836 */ /* 0x000fd80000000000 */
.L_x_172:
        /* <DEDUP_REMOVED lines=25> */
[----:B------:R-:W-:-:S05]  /*0780*/  VIADD R10, R10, 0x2000 ;  /* 0x000020000a0a7836 */ /* 0x000fca0000000000 */
[----:B------:R-:W-:Y:S01]  /*0790*/  ISETP.GE.AND P2, PT, R10, R7, PT ;  /* 0x000000070a00720c */ /* 0x000fe20003f46270 */
[----:B------:R-:W-:Y:S01]  /*07a0*/  STS [R6+0x2800], R12 ;  /* 0x0028000c06007388 */ /* 0x000fe20000000800 */
[----:B0-----:R-:W-:-:S03]  /*07b0*/  IADD3 R4, P3, PT, R4, 0x8000, RZ ;  /* 0x0000800004047810 */ /* 0x001fc60007f7e0ff */
[----:B------:R-:W-:Y:S01]  /*07c0*/  STS [R6+0x3000], R28 ;  /* 0x0030001c06007388 */ /* 0x000fe20000000800 */
[----:B------:R-:W-:-:S03]  /*07d0*/  IADD3.X R5, PT, PT, RZ, R5, RZ, P3, !PT ;  /* 0x00000005ff057210 */ /* 0x000fc60001ffe4ff */
[----:B------:R-:W-:Y:S01]  /*07e0*/  STS [R6+0x3800], R15 ;  /* 0x0038000f06007388 */ /* 0x000fe20000000800 */
        /* <DEDUP_REMOVED lines=14> */
.L_x_171:
[----:B------:R-:W-:Y:S05]  /*08d0*/  BSYNC.RECONVERGENT B1 ;  /* 0x0000000000017941 */ /* 0x000fea0003800200 */
.L_x_170:
[----:B------:R-:W-:Y:S01]  /*08e0*/  IMAD.IADD R7, R25, 0x1, -R10 ;  /* 0x0000000119077824 */ /* 0x000fe200078e0a0a */
[----:B------:R-:W-:Y:S04]  /*08f0*/  BSSY.RECONVERGENT B1, `(.L_x_173) ;  /* 0x000001c000017945 */ /* 0x000fe80003800200 */
        /* <DEDUP_REMOVED lines=12> */
[----:B0-----:R-:W-:-:S04]  /*09c0*/  IADD3 R4, P2, PT, R4, 0x4000, RZ ;  /* 0x0000400004047810 */ /* 0x001fc80007f5e0ff */
[----:B------:R-:W-:Y:S01]  /*09d0*/  IADD3.X R5, PT, PT, RZ, R5, RZ, P2, !PT ;  /* 0x00000005ff057210 */ /* 0x000fe200017fe4ff */
        /* <DEDUP_REMOVED lines=12> */
[----:B0-----:R-:W-:-:S07]  /*0aa0*/  VIADD R6, R6, 0x4000 ;  /* 0x0000400006067836 */ /* 0x001fce0000000000 */
.L_x_174:
[----:B------:R-:W-:Y:S05]  /*0ab0*/  BSYNC.RECONVERGENT B1 ;  /* 0x0000000000017941 */ /* 0x000fea0003800200 */
.L_x_173:
        /* <DEDUP_REMOVED lines=12> */
.L_x_167:
[----:B------:R-:W-:Y:S05]  /*0b80*/  BSYNC.RECONVERGENT B0 ;  /* 0x0000000000007941 */ /* 0x000fea0003800200 */
.L_x_166:
[----:B01----:R-:W0:Y:S01]  /*0b90*/  SHFL.DOWN PT, R4, R11, 0x1, 0x1f ;  /* 0x08201f000b047f89 */ /* 0x003e2200000e0000 */
[C---:B------:R-:W-:Y:S01]  /*0ba0*/  ISETP.GT.AND P1, PT, R16.reuse, 0x1e, PT ;  /* 0x0000001e1000780c */ /* 0x040fe20003f24270 */
[----:B------:R-:W-:Y:S01]  /*0bb0*/  BSSY.RECONVERGENT B0, `(.L_x_175) ;  /* 0x0000016000007945 */ /* 0x000fe20003800200 */
[C---:B------:R-:W-:Y:S02]  /*0bc0*/  ISETP.GT.AND P2, PT, R16.reuse, 0x1d, PT ;  /* 0x0000001d1000780c */ /* 0x040fe40003f44270 */
[C---:B------:R-:W-:Y:S02]  /*0bd0*/  ISETP.GT.AND P3, PT, R16.reuse, 0x1b, PT ;  /* 0x0000001b1000780c */ /* 0x040fe40003f64270 */
[C---:B------:R-:W-:Y:S02]  /*0be0*/  ISETP.GT.AND P5, PT, R16.reuse, 0xf, PT ;  /* 0x0000000f1000780c */ /* 0x040fe40003fa4270 */
[----:B------:R-:W-:Y:S02]  /*0bf0*/  ISETP.GT.AND P4, PT, R16, 0x17, PT ;  /* 0x000000171000780c */ /* 0x000fe40003f84270 */
[----:B--2---:R-:W-:-:S02]  /*0c00*/  P2R R6, PR, RZ, 0x20 ;  /* 0x00000020ff067803 */ /* 0x004fc40000000000 */
[----:B------:R-:W-:Y:S02]  /*0c10*/  P2R R5, PR, RZ, 0x10 ;  /* 0x00000010ff057803 */ /* 0x000fe40000000000 */
[----:B0-----:R-:W-:-:S05]  /*0c20*/  @!P1 FMNMX R11, R4, R11, !PT ;  /* 0x0000000b040b9209 */ /* 0x001fca0007800000 */
[----:B------:R-:W0:Y:S02]  /*0c30*/  SHFL.DOWN PT, R4, R11, 0x2, 0x1f ;  /* 0x08401f000b047f89 */ /* 0x000e2400000e0000 */
[----:B0-----:R-:W-:-:S05]  /*0c40*/  @!P2 FMNMX R11, R11, R4, !PT ;  /* 0x000000040b0ba209 */ /* 0x001fca0007800000 */
[----:B------:R-:W0:Y:S02]  /*0c50*/  SHFL.DOWN PT, R4, R11, 0x4, 0x1f ;  /* 0x08801f000b047f89 */ /* 0x000e2400000e0000 */
[----:B0-----:R-:W-:-:S05]  /*0c60*/  @!P3 FMNMX R11, R11, R4, !PT ;  /* 0x000000040b0bb209 */ /* 0x001fca0007800000 */
[----:B------:R-:W0:Y:S02]  /*0c70*/  SHFL.DOWN PT, R4, R11, 0x8, 0x1f ;  /* 0x09001f000b047f89 */ /* 0x000e2400000e0000 */
[----:B0-----:R-:W-:-:S04]  /*0c80*/  FMNMX R4, R11, R4, !PT ;  /* 0x000000040b047209 */ /* 0x001fc80007800000 */
[----:B------:R-:W-:Y:S02]  /*0c90*/  FSEL R27, R11, R4, P4 ;  /* 0x000000040b1b7208 */ /* 0x000fe40002000000 */
[----:B------:R-:W-:-:S03]  /*0ca0*/  PLOP3.LUT P4, PT, PT, PT, PT, 0x8, 0x80 ;  /* 0x000000000080781c */ /* 0x000fc60003f8e170 */
[----:B------:R0:W1:Y:S01]  /*0cb0*/  SHFL.DOWN PT, R5, R27, 0x10, 0x1f ;  /* 0x0a001f001b057f89 */ /* 0x00006200000e0000 */
[----:B------:R-:W-:Y:S09]  /*0cc0*/  @P5 BRA `(.L_x_176) ;  /* 0x0000000000105947 */ /* 0x000ff20003800000 */
[----:B------:R-:W-:Y:S02]  /*0cd0*/  ISETP.NE.AND P5, PT, R16, RZ, PT ;  /* 0x000000ff1000720c */ /* 0x000fe40003fa5270 */
[----:B01----:R-:W-:-:S11]  /*0ce0*/  FMNMX R27, R4, R5, !PT ;  /* 0x00000005041b7209 */ /* 0x003fd60007800000 */
[----:B------:R2:W-:Y:S01]  /*0cf0*/  @!P5 STS [R24+UR9+0x10], R27 ;  /* 0x0000101b1800d988 */ /* 0x0005e20008000809 */
[----:B------:R-:W-:-:S13]  /*0d00*/  @!P5 PLOP3.LUT P4, PT, PT, PT, PT, 0x80, 0x8 ;  /* 0x000000000008d81c */ /* 0x000fda0003f8f070 */
.L_x_176:
[----:B------:R-:W-:Y:S05]  /*0d10*/  BSYNC.RECONVERGENT B0 ;  /* 0x0000000000007941 */ /* 0x000fea0003800200 */
.L_x_175:
[----:B------:R-:W-:Y:S01]  /*0d20*/  BAR.SYNC.DEFER_BLOCKING 0x0 ;  /* 0x0000000000007b1d */ /* 0x000fe20000010000 */
[----:B------:R-:W-:-:S05]  /*0d30*/  ISETP.NE.AND P5, PT, R18, RZ, PT ;  /* 0x000000ff1200720c */ /* 0x000fca0003fa5270 */
[----:B------:R-:W-:Y:S08]  /*0d40*/  BSSY.RECONVERGENT B0, `(.L_x_177) ;  /* 0x0000012000007945 */ /* 0x000ff00003800200 */
[----:B------:R-:W-:Y:S05]  /*0d50*/  @P5 BRA `(.L_x_178) ;  /* 0x0000000000405947 */ /* 0x000fea0003800000 */
[----:B------:R-:W3:Y:S01]  /*0d60*/  S2UR UR7, SR_CgaCtaId ;  /* 0x00000000000779c3 */ /* 0x000ee20000008800 */
[----:B------:R-:W-:Y:S02]  /*0d70*/  UMOV UR6, 0x400 ;  /* 0x0000040000067882 */ /* 0x000fe40000000000 */
[----:B---3--:R-:W-:-:S09]  /*0d80*/  ULEA UR6, UR7, UR6, 0x18 ;  /* 0x0000000607067291 */ /* 0x008fd2000f8ec0ff */
[----:B------:R-:W3:Y:S04]  /*0d90*/  LDS.128 R12, [UR6+0x10] ;  /* 0x00001006ff0c7984 */ /* 0x000ee80008000c00 */
[----:B-1----:R-:W1:Y:S04]  /*0da0*/  LDS.128 R4, [UR6+0x20] ;  /* 0x00002006ff047984 */ /* 0x002e680008000c00 */
[----:B------:R-:W4:Y:S01]  /*0db0*/  LDS.128 R8, [UR6+0x30] ;  /* 0x00003006ff087984 */ /* 0x000f220008000c00 */
[----:B---3--:R-:W-:-:S04]  /*0dc0*/  FMNMX3 R13, R27, R13, R14, !PT ;  /* 0x0000000d1b0d7276 */ /* 0x008fc8000780000e */
[----:B-1----:R-:W-:Y:S02]  /*0dd0*/  FMNMX3 R4, R13, R15, R4, !PT ;  /* 0x0000000f0d047276 */ /* 0x002fe40007800004 */
[----:B------:R-:W1:Y:S02]  /*0de0*/  LDS.128 R12, [UR6+0x40] ;  /* 0x00004006ff0c7984 */ /* 0x000e640008000c00 */
[----:B------:R-:W-:-:S04]  /*0df0*/  FMNMX3 R4, R4, R5, R6, !PT ;  /* 0x0000000504047276 */ /* 0x000fc80007800006 */
[----:B----4-:R-:W-:-:S04]  /*0e00*/  FMNMX3 R4, R4, R7, R8, !PT ;  /* 0x0000000704047276 */ /* 0x010fc80007800008 */
[----:B------:R-:W-:-:S04]  /*0e10*/  FMNMX3 R4, R4, R9, R10, !PT ;  /* 0x0000000904047276 */ /* 0x000fc8000780000a */
[----:B-1----:R-:W-:-:S04]  /*0e20*/  FMNMX3 R4, R4, R11, R12, !PT ;  /* 0x0000000b04047276 */ /* 0x002fc8000780000c */
[----:B------:R-:W-:-:S04]  /*0e30*/  FMNMX3 R4, R4, R13, R14, !PT ;  /* 0x0000000d04047276 */ /* 0x000fc8000780000e */
[----:B------:R-:W-:-:S05]  /*0e40*/  FMNMX R4, R4, R15, !PT ;  /* 0x0000000f04047209 */ /* 0x000fca0007800000 */
[----:B------:R3:W-:Y:S02]  /*0e50*/  STS [UR6+0x54], R4 ;  /* 0x00005404ff007988 */ /* 0x0007e40008000806 */
.L_x_178:
[----:B------:R-:W-:Y:S05]  /*0e60*/  BSYNC.RECONVERGENT B0 ;  /* 0x0000000000007941 */ /* 0x000fea0003800200 */
.L_x_177:
[----:B------:R-:W4:Y:S01]  /*0e70*/  LDCU UR6, c[0x0][0x3ac] ;  /* 0x00007580ff0677ac */ /* 0x000f220008000800 */
[----:B------:R-:W5:Y:S01]  /*0e80*/  S2R R7, SR_CgaCtaId ;  /* 0x0000000000077919 */ /* 0x000f620000008800 */
[----:B------:R-:W-:Y:S01]  /*0e90*/  BAR.SYNC.DEFER_BLOCKING 0x0 ;  /* 0x0000000000007b1d */ /* 0x000fe20000010000 */
[----:B------:R-:W-:Y:S01]  /*0ea0*/  ISETP.GE.U32.AND P6, PT, R18, R25, PT ;  /* 0x000000191200720c */ /* 0x000fe20003fc6070 */
[----:B------:R-:W-:Y:S01]  /*0eb0*/  HFMA2 R6, -RZ, RZ, 0, 0 ;  /* 0x00000000ff067431 */ /* 0x000fe200000001ff */
[----:B------:R-:W-:-:S03]  /*0ec0*/  MOV R8, 0x400 ;  /* 0x0000040000087802 */ /* 0x000fc60000000f00 */
[----:B------:R-:W-:Y:S01]  /*0ed0*/  BSSY.RECONVERGENT B0, `(.L_x_179) ;  /* 0x0000077000007945 */ /* 0x000fe20003800200 */
[----:B----4-:R-:W-:Y:S02]  /*0ee0*/  ISETP.GE.AND.EX P6, PT, RZ, UR6, PT, P6 ;  /* 0x00000006ff007c0c */ /* 0x010fe4000bfc6360 */
[----:B-----5:R-:W-:-:S11]  /*0ef0*/  LEA R26, R7, R8, 0x18 ;  /* 0x00000008071a7211 */ /* 0x020fd600078ec0ff */
[----:B------:R-:W-:Y:S05]  /*0f00*/  @P6 BRA `(.L_x_180) ;  /* 0x0000000400cc6947 */ /* 0x000fea0003800000 */
[----:B-1----:R1:W4:Y:S01]  /*0f10*/  LDS R5, [R26+0x54] ;  /* 0x000054001a057984 */ /* 0x0023220000000800 */
[----:B------:R-:W-:Y:S01]  /*0f20*/  ISETP.NE.U32.AND P6, PT, R3, 0x600, PT ;  /* 0x000006000300780c */ /* 0x000fe20003fc5070 */
[----:B------:R-:W-:Y:S01]  /*0f30*/  BSSY.RECONVERGENT B1, `(.L_x_181) ;  /* 0x0000034000017945 */ /* 0x000fe20003800200 */
[----:B------:R-:W-:Y:S02]  /*0f40*/  IMAD.MOV.U32 R6, RZ, RZ, RZ ;  /* 0x000000ffff067224 */ /* 0x000fe400078e00ff */
[----:B------:R-:W-:Y:S01]  /*0f50*/  ISETP.NE.AND.EX P6, PT, RZ, RZ, PT, P6 ;  /* 0x000000ffff00720c */ /* 0x000fe20003fc5360 */
[----:B---3--:R-:W-:-:S12]  /*0f60*/  IMAD.MOV.U32 R4, RZ, RZ, R18 ;  /* 0x000000ffff047224 */ /* 0x008fd800078e0012 */
[----:B-1----:R-:W-:Y:S05]  /*0f70*/  @!P6 BRA `(.L_x_182) ;  /* 0x0000000000bce947 */ /* 0x002fea0003800000 */
[----:B------:R-:W4:Y:S01]  /*0f80*/  LDS R4, [R21] ;  /* 0x0000000015047984 */ /* 0x000f220000000800 */
[----:B------:R-:W-:Y:S01]  /*0f90*/  MOV R9, 0x3bbb989d ;  /* 0x3bbb989d00097802 */ /* 0x000fe20000000f00 */
[----:B------:R-:W-:Y:S01]  /*0fa0*/  IMAD.MOV.U32 R10, RZ, RZ, 0x437c0000 ;  /* 0x437c0000ff0a7424 */ /* 0x000fe200078e00ff */
[----:B------:R-:W-:-:S04]  /*0fb0*/  ISETP.NE.U32.AND P6, PT, R3, RZ, PT ;  /* 0x000000ff0300720c */ /* 0x000fc80003fc5070 */
[----:B------:R-:W-:Y:S01]  /*0fc0*/  ISETP.NE.AND.EX P6, PT, RZ, RZ, PT, P6 ;  /* 0x000000ffff00720c */ /* 0x000fe20003fc5360 */
[----:B----4-:R-:W-:-:S04]  /*0fd0*/  FADD R4, -R5, R4 ;  /* 0x0000000405047221 */ /* 0x010fc80000000100 */
[----:B------:R-:W-:-:S04]  /*0fe0*/  FFMA.SAT R11, R4, R9, 0.5 ;  /* 0x3f000000040b7423 */ /* 0x000fc80000002009 */
[----:B------:R-:W-:-:S04]  /*0ff0*/  FFMA.RM R11, R11, R10, 12582913 ;  /* 0x4b4000010b0b7423 */ /* 0x000fc8000000400a */
[C---:B------:R-:W-:Y:S01]  /*1000*/  FADD R13, R11.reuse, -12583039 ;  /* 0xcb40007f0b0d7421 */ /* 0x040fe20000000000 */
[----:B------:R-:W-:-:S03]  /*1010*/  IMAD.SHL.U32 R11, R11, 0x800000, RZ ;  /* 0x008000000b0b7824 */ /* 0x000fc600078e00ff */
[----:B------:R-:W-:-:S04]  /*1020*/  FFMA R13, R4, 1.4426950216293334961, -R13 ;  /* 0x3fb8aa3b040d7823 */ /* 0x000fc8000000080d */
[----:B------:R-:W-:-:S04]  /*1030*/  FFMA R13, R4, 1.925963033500011079e-08, R13 ;  /* 0x32a57060040d7823 */ /* 0x000fc8000000000d */
[----:B------:R-:W1:Y:S02]  /*1040*/  MUFU.EX2 R4, R13 ;  /* 0x0000000d00047308 */ /* 0x000e640000000800 */
[----:B-1----:R-:W-:Y:S01]  /*1050*/  FMUL R12, R11, R4 ;  /* 0x000000040b0c7220 */ /* 0x002fe20000400000 */
[----:B------:R-:W-:-:S03]  /*1060*/  MOV R4, R20 ;  /* 0x0000001400047202 */ /* 0x000fc60000000f00 */
[----:B------:R-:W-:Y:S01]  /*1070*/  FADD R6, RZ, R12 ;  /* 0x0000000cff067221 */ /* 0x000fe20000000000 */
[----:B------:R1:W-:Y:S01]  /*1080*/  STS [R21], R12 ;  /* 0x0000000c15007388 */ /* 0x0003e20000000800 */
[----:B------:R-:W-:Y:S05]  /*1090*/  @!P6 BRA `(.L_x_182) ;  /* 0x000000000074e947 */ /* 0x000fea0003800000 */
[----:B------:R-:W3:Y:S01]  /*10a0*/  LDS R4, [R21+0x800] ;  /* 0x0008000015047984 */ /* 0x000ee20000000800 */
[----:B------:R-:W-:-:S04]  /*10b0*/  ISETP.NE.U32.AND P6, PT, R3, 0x200, PT ;  /* 0x000002000300780c */ /* 0x000fc80003fc5070 */
[----:B------:R-:W-:Y:S01]  /*10c0*/  ISETP.NE.AND.EX P6, PT, RZ, RZ, PT, P6 ;  /* 0x000000ffff00720c */ /* 0x000fe20003fc5360 */
[----:B---3--:R-:W-:-:S04]  /*10d0*/  FADD R4, -R5, R4 ;  /* 0x0000000405047221 */ /* 0x008fc80000000100 */
[----:B------:R-:W-:-:S04]  /*10e0*/  FFMA.SAT R11, R4, R9, 0.5 ;  /* 0x3f000000040b7423 */ /* 0x000fc80000002009 */
[----:B------:R-:W-:-:S04]  /*10f0*/  FFMA.RM R11, R11, R10, 12582913 ;  /* 0x4b4000010b0b7423 */ /* 0x000fc8000000400a */
[C---:B------:R-:W-:Y:S01]  /*1100*/  FADD R13, R11.reuse, -12583039 ;  /* 0xcb40007f0b0d7421 */ /* 0x040fe20000000000 */
[----:B------:R-:W-:-:S03]  /*1110*/  IMAD.SHL.U32 R11, R11, 0x800000, RZ ;  /* 0x008000000b0b7824 */ /* 0x000fc600078e00ff */
[----:B------:R-:W-:-:S04]  /*1120*/  FFMA R13, R4, 1.4426950216293334961, -R13 ;  /* 0x3fb8aa3b040d7823 */ /* 0x000fc8000000080d */
[----:B------:R-:W-:-:S04]  /*1130*/  FFMA R13, R4, 1.925963033500011079e-08, R13 ;  /* 0x32a57060040d7823 */ /* 0x000fc8000000000d */
[----:B------:R-:W3:Y:S02]  /*1140*/  MUFU.EX2 R4, R13 ;  /* 0x0000000d00047308 */ /* 0x000ee40000000800 */
[----:B---3--:R-:W-:Y:S01]  /*1150*/  FMUL R11, R11, R4 ;  /* 0x000000040b0b7220 */ /* 0x008fe20000400000 */
[----:B------:R-:W-:-:S03]  /*1160*/  IMAD.MOV.U32 R4, RZ, RZ, R19 ;  /* 0x000000ffff047224 */ /* 0x000fc600078e0013 */
[----:B------:R-:W-:Y:S01]  /*1170*/  FADD R6, R6, R11 ;  /* 0x0000000b06067221 */ /* 0x000fe20000000000 */
[----:B------:R3:W-:Y:S01]  /*1180*/  STS [R21+0x800], R11 ;  /* 0x0008000b15007388 */ /* 0x0007e20000000800 */
[----:B------:R-:W-:Y:S05]  /*1190*/  @!P6 BRA `(.L_x_182) ;  /* 0x000000000034e947 */ /* 0x000fea0003800000 */
[----:B------:R-:W4:Y:S02]  /*11a0*/  LDS R4, [R21+0x1000] ;  /* 0x0010000015047984 */ /* 0x000f240000000800 */
[----:B----4-:R-:W-:-:S04]  /*11b0*/  FADD R4, -R5, R4 ;  /* 0x0000000405047221 */ /* 0x010fc80000000100 */
[----:B------:R-:W-:-:S04]  /*11c0*/  FFMA.SAT R9, R4, R9, 0.5 ;  /* 0x3f00000004097423 */ /* 0x000fc80000002009 */
[----:B------:R-:W-:-:S04]  /*11d0*/  FFMA.RM R9, R9, R10, 12582913 ;  /* 0x4b40000109097423 */ /* 0x000fc8000000400a */
[C---:B---3--:R-:W-:Y:S01]  /*11e0*/  FADD R11, R9.reuse, -12583039 ;  /* 0xcb40007f090b7421 */ /* 0x048fe20000000000 */
[----:B------:R-:W-:-:S03]  /*11f0*/  SHF.L.U32 R9, R9, 0x17, RZ ;  /* 0x0000001709097819 */ /* 0x000fc600000006ff */
[----:B------:R-:W-:-:S04]  /*1200*/  FFMA R11, R4, 1.4426950216293334961, -R11 ;  /* 0x3fb8aa3b040b7823 */ /* 0x000fc8000000080b */
[----:B------:R-:W-:-:S04]  /*1210*/  FFMA R11, R4, 1.925963033500011079e-08, R11 ;  /* 0x32a57060040b7823 */ /* 0x000fc8000000000b */
[----:B------:R-:W3:Y:S02]  /*1220*/  MUFU.EX2 R4, R11 ;  /* 0x0000000b00047308 */ /* 0x000ee40000000800 */
[----:B---3--:R-:W-:Y:S01]  /*1230*/  FMUL R9, R9, R4 ;  /* 0x0000000409097220 */ /* 0x008fe20000400000 */
[----:B------:R-:W-:-:S03]  /*1240*/  IMAD.MOV.U32 R4, RZ, RZ, R17 ;  /* 0x000000ffff047224 */ /* 0x000fc600078e0011 */
[----:B------:R-:W-:Y:S01]  /*1250*/  FADD R6, R6, R9 ;  /* 0x0000000906067221 */ /* 0x000fe20000000000 */
[----:B------:R3:W-:Y:S06]  /*1260*/  STS [R21+0x1000], R9 ;  /* 0x0010000915007388 */ /* 0x0007ec0000000800 */
.L_x_182:
[----:B------:R-:W-:Y:S05]  /*1270*/  BSYNC.RECONVERGENT B1 ;  /* 0x0000000000017941 */ /* 0x000fea0003800200 */
.L_x_181:
[----:B------:R-:W-:-:S04]  /*1280*/  ISETP.GE.U32.AND P6, PT, R0, 0x600, PT ;  /* 0x000006000000780c */ /* 0x000fc80003fc6070 */
[----:B------:R-:W-:-:S13]  /*1290*/  ISETP.GE.U32.AND.EX P6, PT, R2, RZ, PT, P6 ;  /* 0x000000ff0200720c */ /* 0x000fda0003fc6160 */
[----:B------:R-:W-:Y:S05]  /*12a0*/  @!P6 BRA `(.L_x_180) ;  /* 0x0000000000e4e947 */ /* 0x000fea0003800000 */
[----:B------:R-:W-:-:S05]  /*12b0*/  VIADD R8, R8, 0xb0 ;  /* 0x000000b008087836 */ /* 0x000fca0000000000 */
[----:B------:R-:W-:-:S07]  /*12c0*/  LEA R7, R7, R8, 0x18 ;  /* 0x0000000807077211 */ /* 0x000fce00078ec0ff */
.L_x_183:
[C---:B---3--:R-:W-:Y:S01]  /*12d0*/  LEA R8, R4.reuse, R7, 0x2 ;  /* 0x0000000704087211 */ /* 0x048fe200078e10ff */
[----:B------:R-:W-:Y:S02]  /*12e0*/  IMAD.MOV.U32 R10, RZ, RZ, 0x3bbb989d ;  /* 0x3bbb989dff0a7424 */ /* 0x000fe400078e00ff */
[----:B---3--:R-:W-:Y:S02]  /*12f0*/  IMAD.MOV.U32 R9, RZ, RZ, 0x437c0000 ;  /* 0x437c0000ff097424 */ /* 0x008fe400078e00ff */
[----:B-1----:R-:W4:Y:S01]  /*1300*/  LDS R12, [R8] ;  /* 0x00000000080c7984 */ /* 0x002f220000000800 */
[----:B------:R-:W-:-:S03]  /*1310*/  VIADD R4, R4, 0x800 ;  /* 0x0000080004047836 */ /* 0x000fc60000000000 */
[----:B------:R-:W1:Y:S02]  /*1320*/  LDS R14, [R8+0x800] ;  /* 0x00080000080e7984 */ /* 0x000e640000000800 */
[----:B------:R-:W-:-:S04]  /*1330*/  ISETP.GE.U32.AND P6, PT, R4, R25, PT ;  /* 0x000000190400720c */ /* 0x000fc80003fc6070 */
[----:B------:R-:W-:Y:S01]  /*1340*/  ISETP.GE.U32.AND.EX P6, PT, RZ, UR6, PT, P6 ;  /* 0x00000006ff007c0c */ /* 0x000fe2000bfc6160 */
[----:B----4-:R-:W-:-:S04]  /*1350*/  FADD R13, -R5, R12 ;  /* 0x0000000c050d7221 */ /* 0x010fc80000000100 */
[----:B------:R-:W-:Y:S01]  /*1360*/  FFMA.SAT R12, R13, R10, 0.5 ;  /* 0x3f0000000d0c7423 */ /* 0x000fe2000000200a */
[----:B-1----:R-:W-:-:S03]  /*1370*/  FADD R15, -R5, R14 ;  /* 0x0000000e050f7221 */ /* 0x002fc60000000100 */
[----:B------:R-:W-:Y:S01]  /*1380*/  FFMA.RM R11, R12, R9, 12582913 ;  /* 0x4b4000010c0b7423 */ /* 0x000fe20000004009 */
[----:B------:R-:W-:-:S03]  /*1390*/  FFMA.SAT R28, R15, R10, 0.5 ;  /* 0x3f0000000f1c7423 */ /* 0x000fc6000000200a */
[C---:B------:R-:W-:Y:S01]  /*13a0*/  FADD R12, R11.reuse, -12583039 ;  /* 0xcb40007f0b0c7421 */ /* 0x040fe20000000000 */
[----:B------:R-:W-:-:S03]  /*13b0*/  SHF.L.U32 R11, R11, 0x17, RZ ;  /* 0x000000170b0b7819 */ /* 0x000fc600000006ff */
[----:B------:R-:W-:Y:S01]  /*13c0*/  FFMA R14, R13, 1.4426950216293334961, -R12 ;  /* 0x3fb8aa3b0d0e7823 */ /* 0x000fe2000000080c */
[----:B------:R-:W-:-:S03]  /*13d0*/  FFMA.RM R12, R28, R9, 12582913 ;  /* 0x4b4000011c0c7423 */ /* 0x000fc60000004009 */
[----:B------:R-:W-:Y:S01]  /*13e0*/  FFMA R14, R13, 1.925963033500011079e-08, R14 ;  /* 0x32a570600d0e7823 */ /* 0x000fe2000000000e */
[C---:B------:R-:W-:Y:S01]  /*13f0*/  FADD R28, R12.reuse, -12583039 ;  /* 0xcb40007f0c1c7421 */ /* 0x040fe20000000000 */
[----:B0-2---:R-:W-:-:S03]  /*1400*/  IMAD.SHL.U32 R27, R12, 0x800000, RZ ;  /* 0x008000000c1b7824 */ /* 0x005fc600078e00ff */
[C---:B------:R-:W-:Y:S01]  /*1410*/  FFMA R28, R15.reuse, 1.4426950216293334961, -R28 ;  /* 0x3fb8aa3b0f1c7823 */ /* 0x040fe2000000081c */
[----:B------:R-:W0:Y:S03]  /*1420*/  MUFU.EX2 R14, R14 ;  /* 0x0000000e000e7308 */ /* 0x000e260000000800 */
[----:B------:R-:W-:Y:S02]  /*1430*/  FFMA R28, R15, 1.925963033500011079e-08, R28 ;  /* 0x32a570600f1c7823 */ /* 0x000fe4000000001c */
[----:B------:R-:W1:Y:S03]  /*1440*/  LDS R15, [R8+0x1000] ;  /* 0x00100000080f7984 */ /* 0x000e660000000800 */
[----:B------:R-:W2:Y:S01]  /*1450*/  MUFU.EX2 R13, R28 ;  /* 0x0000001c000d7308 */ /* 0x000ea20000000800 */
[----:B0-----:R-:W-:-:S02]  /*1460*/  FMUL R11, R11, R14 ;  /* 0x0000000e0b0b7220 */ /* 0x001fc40000400000 */
[----:B------:R-:W0:Y:S02]  /*1470*/  LDS R14, [R8+0x1800] ;  /* 0x00180000080e7984 */ /* 0x000e240000000800 */
[----:B------:R-:W-:Y:S02]  /*1480*/  FADD R6, R11, R6 ;  /* 0x000000060b067221 */ /* 0x000fe40000000000 */
[----:B------:R3:W-:Y:S01]  /*1490*/  STS [R8], R11 ;  /* 0x0000000b08007388 */ /* 0x0007e20000000800 */
[----:B--2---:R-:W-:-:S04]  /*14a0*/  FMUL R13, R27, R13 ;  /* 0x0000000d1b0d7220 */ /* 0x004fc80000400000 */
[----:B------:R-:W-:Y:S01]  /*14b0*/  FADD R6, R6, R13 ;  /* 0x0000000d06067221 */ /* 0x000fe20000000000 */
[----:B------:R3:W-:Y:S01]  /*14c0*/  STS [R8+0x800], R13 ;  /* 0x0008000d08007388 */ /* 0x0007e20000000800 */
[----:B-1----:R-:W-:-:S04]  /*14d0*/  FADD R15, -R5, R15 ;  /* 0x0000000f050f7221 */ /* 0x002fc80000000100 */
[----:B------:R-:W-:-:S04]  /*14e0*/  FFMA.SAT R29, R15, R10, 0.5 ;  /* 0x3f0000000f1d7423 */ /* 0x000fc8000000200a */
[----:B------:R-:W-:-:S04]  /*14f0*/  FFMA.RM R12, R29, R9, 12582913 ;  /* 0x4b4000011d0c7423 */ /* 0x000fc80000004009 */
[C---:B------:R-:W-:Y:S01]  /*1500*/  FADD R27, R12.reuse, -12583039 ;  /* 0xcb40007f0c1b7421 */ /* 0x040fe20000000000 */
[----:B------:R-:W-:-:S03]  /*1510*/  IMAD.SHL.U32 R12, R12, 0x800000, RZ ;  /* 0x008000000c0c7824 */ /* 0x000fc600078e00ff */
[----:B------:R-:W-:-:S04]  /*1520*/  FFMA R27, R15, 1.4426950216293334961, -R27 ;  /* 0x3fb8aa3b0f1b7823 */ /* 0x000fc8000000081b */
[----:B------:R-:W-:Y:S01]  /*1530*/  FFMA R15, R15, 1.925963033500011079e-08, R27 ;  /* 0x32a570600f0f7823 */ /* 0x000fe2000000001b */
[----:B0-----:R-:W-:-:S04]  /*1540*/  FADD R27, -R5, R14 ;  /* 0x0000000e051b7221 */ /* 0x001fc80000000100 */
[----:B------:R-:W-:Y:S01]  /*1550*/  FFMA.SAT R10, R27, R10, 0.5 ;  /* 0x3f0000001b0a7423 */ /* 0x000fe2000000200a */
[----:B------:R-:W0:Y:S03]  /*1560*/  MUFU.EX2 R15, R15 ;  /* 0x0000000f000f7308 */ /* 0x000e260000000800 */
[----:B------:R-:W-:-:S04]  /*1570*/  FFMA.RM R9, R10, R9, 12582913 ;  /* 0x4b4000010a097423 */ /* 0x000fc80000004009 */
[C---:B------:R-:W-:Y:S01]  /*1580*/  FADD R10, R9.reuse, -12583039 ;  /* 0xcb40007f090a7421 */ /* 0x040fe20000000000 */
[----:B------:R-:W-:-:S03]  /*1590*/  SHF.L.U32 R14, R9, 0x17, RZ ;  /* 0x00000017090e7819 */ /* 0x000fc600000006ff */
[----:B------:R-:W-:-:S04]  /*15a0*/  FFMA R10, R27, 1.4426950216293334961, -R10 ;  /* 0x3fb8aa3b1b0a7823 */ /* 0x000fc8000000080a */
[----:B------:R-:W-:Y:S01]  /*15b0*/  FFMA R10, R27, 1.925963033500011079e-08, R10 ;  /* 0x32a570601b0a7823 */ /* 0x000fe2000000000a */
[----:B0-----:R-:W-:-:S03]  /*15c0*/  FMUL R9, R12, R15 ;  /* 0x0000000f0c097220 */ /* 0x001fc60000400000 */
[----:B------:R-:W0:Y:S01]  /*15d0*/  MUFU.EX2 R27, R10 ;  /* 0x0000000a001b7308 */ /* 0x000e220000000800 */
[----:B------:R-:W-:Y:S01]  /*15e0*/  FADD R6, R6, R9 ;  /* 0x0000000906067221 */ /* 0x000fe20000000000 */
[----:B------:R3:W-:Y:S01]  /*15f0*/  STS [R8+0x1000], R9 ;  /* 0x0010000908007388 */ /* 0x0007e20000000800 */
[----:B0-----:R-:W-:-:S04]  /*1600*/  FMUL R27, R14, R27 ;  /* 0x0000001b0e1b7220 */ /* 0x001fc80000400000 */
[----:B------:R-:W-:Y:S01]  /*1610*/  FADD R6, R6, R27 ;  /* 0x0000001b06067221 */ /* 0x000fe20000000000 */
[----:B------:R3:W-:Y:S01]  /*1620*/  STS [R8+0x1800], R27 ;  /* 0x0018001b08007388 */ /* 0x0007e20000000800 */
[----:B------:R-:W-:Y:S05]  /*1630*/  @!P6 BRA `(.L_x_183) ;  /* 0xfffffffc0024e947 */ /* 0x000fea000383ffff */
.L_x_180:
[----:B------:R-:W-:Y:S05]  /*1640*/  BSYNC.RECONVERGENT B0 ;  /* 0x0000000000007941 */ /* 0x000fea0003800200 */
.L_x_179:
[----:B------:R-:W-:Y:S01]  /*1650*/  MOV R25, R6 ;  /* 0x0000000600197202 */ /* 0x000fe20000000f00 */
[----:B------:R-:W-:Y:S01]  /*1660*/  BSSY.RECONVERGENT B0, `(.L_x_184) ;  /* 0x0000025000007945 */ /* 0x000fe20003800200 */
[----:B------:R-:W-:-:S03]  /*1670*/  ISETP.GT.AND P6, PT, R16, 0xf, PT ;  /* 0x0000000f1000780c */ /* 0x000fc60003fc4270 */
[----:B---3--:R-:W3:Y:S02]  /*1680*/  SHFL.DOWN PT, R4, R25, 0x1, 0x1f ;  /* 0x08201f0019047f89 */ /* 0x008ee400000e0000 */
[----:B---3--:R-:W-:Y:S01]  /*1690*/  @!P1 FADD R25, R4, R25 ;  /* 0x0000001904199221 */ /* 0x008fe20000000000 */
[----:B------:R-:W-:-:S04]  /*16a0*/  ISETP.GT.AND P1, PT, R16, 0x17, PT ;  /* 0x000000171000780c */ /* 0x000fc80003f24270 */
[----:B------:R-:W3:Y:S02]  /*16b0*/  SHFL.DOWN PT, R4, R25, 0x2, 0x1f ;  /* 0x08401f0019047f89 */ /* 0x000ee400000e0000 */
[----:B---3--:R-:W-:-:S05]  /*16c0*/  @!P2 FADD R25, R25, R4 ;  /* 0x000000041919a221 */ /* 0x008fca0000000000 */
[----:B------:R-:W3:Y:S02]  /*16d0*/  SHFL.DOWN PT, R4, R25, 0x4, 0x1f ;  /* 0x08801f0019047f89 */ /* 0x000ee400000e0000 */
[----:B---3--:R-:W-:-:S05]  /*16e0*/  @!P3 FADD R25, R25, R4 ;  /* 0x000000041919b221 */ /* 0x008fca0000000000 */
[----:B------:R-:W3:Y:S02]  /*16f0*/  SHFL.DOWN PT, R4, R25, 0x8, 0x1f ;  /* 0x09001f0019047f89 */ /* 0x000ee400000e0000 */
[----:B---3--:R-:W-:-:S05]  /*1700*/  @!P1 FADD R25, R25, R4 ;  /* 0x0000000419199221 */ /* 0x008fca0000000000 */
[----:B------:R-:W3:Y:S02]  /*1710*/  SHFL.DOWN PT, R4, R25, 0x10, 0x1f ;  /* 0x0a001f0019047f89 */ /* 0x000ee400000e0000 */
[----:B---3--:R-:W-:-:S05]  /*1720*/  @!P6 FADD R25, R25, R4 ;  /* 0x000000041919e221 */ /* 0x008fca0000000000 */
[----:B------:R3:W-:Y:S01]  /*1730*/  @P4 STS [R24+UR5+0x10], R25 ;  /* 0x0000101918004988 */ /* 0x0007e20008000805 */
[----:B------:R-:W-:Y:S06]  /*1740*/  BAR.SYNC.DEFER_BLOCKING 0x0 ;  /* 0x0000000000007b1d */ /* 0x000fec0000010000 */
[----:B------:R-:W-:Y:S05]  /*1750*/  @P5 BRA `(.L_x_185) ;  /* 0x0000000000545947 */ /* 0x000fea0003800000 */
[----:B-1----:R-:W3:Y:S04]  /*1760*/  LDS R12, [R26+0x6c] ;  /* 0x00006c001a0c7984 */ /* 0x002ee80000000800 */
[----:B----4-:R-:W1:Y:S04]  /*1770*/  LDS.128 R4, [R26+0x70] ;  /* 0x000070001a047984 */ /* 0x010e680000000c00 */
[----:B------:R-:W4:Y:S01]  /*1780*/  LDS.128 R8, [R26+0x80] ;  /* 0x000080001a087984 */ /* 0x000f220000000c00 */
[----:B---3--:R-:W-:-:S03]  /*1790*/  FADD R25, R25, R12 ;  /* 0x0000000c19197221 */ /* 0x008fc60000000000 */
[----:B------:R-:W3:Y:S01]  /*17a0*/  LDS.128 R12, [R26+0x90] ;  /* 0x000090001a0c7984 */ /* 0x000ee20000000c00 */
[----:B-1----:R-:W-:-:S04]  /*17b0*/  FADD R4, R25, R4 ;  /* 0x0000000419047221 */ /* 0x002fc80000000000 */
[----:B------:R-:W-:-:S04]  /*17c0*/  FADD R5, R4, R5 ;  /* 0x0000000504057221 */ /* 0x000fc80000000000 */
[----:B------:R-:W-:Y:S02]  /*17d0*/  FADD R6, R5, R6 ;  /* 0x0000000605067221 */ /* 0x000fe40000000000 */
[----:B------:R-:W1:Y:S02]  /*17e0*/  LDS.64 R4, [R26+0xa0] ;  /* 0x0000a0001a047984 */ /* 0x000e640000000a00 */
[----:B------:R-:W-:-:S04]  /*17f0*/  FADD R7, R6, R7 ;  /* 0x0000000706077221 */ /* 0x000fc80000000000 */
[----:B----4-:R-:W-:-:S04]  /*1800*/  FADD R8, R7, R8 ;  /* 0x0000000807087221 */ /* 0x010fc80000000000 */
[----:B------:R-:W-:-:S04]  /*1810*/  FADD R9, R8, R9 ;  /* 0x0000000908097221 */ /* 0x000fc80000000000 */
[----:B------:R-:W-:-:S04]  /*1820*/  FADD R10, R9, R10 ;  /* 0x0000000a090a7221 */ /* 0x000fc80000000000 */
[----:B------:R-:W-:-:S04]  /*1830*/  FADD R11, R10, R11 ;  /* 0x0000000b0a0b7221 */ /* 0x000fc80000000000 */
[----:B---3--:R-:W-:-:S04]  /*1840*/  FADD R12, R11, R12 ;  /* 0x0000000c0b0c7221 */ /* 0x008fc80000000000 */
[----:B------:R-:W-:-:S04]  /*1850*/  FADD R13, R12, R13 ;  /* 0x0000000d0c0d7221 */ /* 0x000fc80000000000 */
[----:B------:R-:W-:-:S04]  /*1860*/  FADD R14, R13, R14 ;  /* 0x0000000e0d0e7221 */ /* 0x000fc80000000000 */
[----:B------:R-:W-:-:S04]  /*1870*/  FADD R15, R14, R15 ;  /* 0x0000000f0e0f7221 */ /* 0x000fc80000000000 */
[----:B-1----:R-:W-:-:S04]  /*1880*/  FADD R4, R15, R4 ;  /* 0x000000040f047221 */ /* 0x002fc80000000000 */
[----:B------:R-:W-:-:S05]  /*1890*/  FADD R5, R4, R5 ;  /* 0x0000000504057221 */ /* 0x000fca0000000000 */
[----:B------:R1:W-:Y:S02]  /*18a0*/  STS [R26+0xac], R5 ;  /* 0x0000ac051a007388 */ /* 0x0003e40000000800 */
.L_x_185:
[----:B------:R-:W-:Y:S05]  /*18b0*/  BSYNC.RECONVERGENT B0 ;  /* 0x0000000000007941 */ /* 0x000fea0003800200 */
.L_x_184:
[----:B------:R-:W-:Y:S06]  /*18c0*/  BAR.SYNC.DEFER_BLOCKING 0x0 ;  /* 0x0000000000007b1d */ /* 0x000fec0000010000 */
[----:B------:R-:W0:Y:S01]  /*18d0*/  LDCU UR11, c[0x0][0x3a8] ;  /* 0x00007500ff0b77ac */ /* 0x000e220008000800 */
[----:B------:R-:W-:Y:S04]  /*18e0*/  BSSY.RECONVERGENT B0, `(.L_x_186) ;  /* 0x0000099000007945 */ /* 0x000fe80003800200 */
[----:B------:R-:W-:Y:S05]  /*18f0*/  @P0 BRA `(.L_x_187) ;  /* 0x00000008005c0947 */ /* 0x000fea0003800000 */
[----:B------:R0:W0:Y:S01]  /*1900*/  LDS R10, [R26+0xac] ;  /* 0x0000ac001a0a7984 */ /* 0x0000220000000800 */
[----:B------:R-:W-:Y:S01]  /*1910*/  ISETP.NE.AND P0, PT, R22, RZ, PT ;  /* 0x000000ff1600720c */ /* 0x000fe20003f05270 */
[----:B------:R-:W-:Y:S01]  /*1920*/  BSSY.RECONVERGENT B1, `(.L_x_188) ;  /* 0x0000041000017945 */ /* 0x000fe20003800200 */
[----:B------:R-:W-:-:S11]  /*1930*/  IMAD.MOV.U32 R11, RZ, RZ, R18 ;  /* 0x000000ffff0b7224 */ /* 0x000fd600078e0012 */
[----:B------:R-:W-:Y:S05]  /*1940*/  @!P0 BRA `(.L_x_189) ;  /* 0x0000000000f88947 */ /* 0x000fea0003800000 */
[----:B------:R-:W5:Y:S01]  /*1950*/  LDS R6, [R21] ;  /* 0x0000000015067984 */ /* 0x000f620000000800 */
[----:B01--4-:R-:W0:Y:S01]  /*1960*/  MUFU.RCP R5, R10 ;  /* 0x0000000a00057308 */ /* 0x013e220000001000 */
[----:B------:R-:W-:Y:S01]  /*1970*/  BSSY.RECONVERGENT B2, `(.L_x_190) ;  /* 0x000000b000027945 */ /* 0x000fe20003800200 */
[----:B0-----:R-:W-:-:S04]  /*1980*/  FFMA R4, -R10, R5, 1 ;  /* 0x3f8000000a047423 */ /* 0x001fc80000000105 */
[----:B------:R-:W-:Y:S02]  /*1990*/  FFMA R5, R5, R4, R5 ;  /* 0x0000000405057223 */ /* 0x000fe40000000005 */
[----:B-----5:R-:W0:Y:S02]  /*19a0*/  FCHK P0, R6, R10 ;  /* 0x0000000a06007302 */ /* 0x020e240000000000 */
[----:B------:R-:W-:-:S04]  /*19b0*/  FFMA R4, R6, R5, RZ ;  /* 0x0000000506047223 */ /* 0x000fc800000000ff */
[----:B------:R-:W-:-:S04]  /*19c0*/  FFMA R7, -R10, R4, R6 ;  /* 0x000000040a077223 */ /* 0x000fc80000000106 */
[----:B------:R-:W-:Y:S01]  /*19d0*/  FFMA R13, R5, R7, R4 ;  /* 0x00000007050d7223 */ /* 0x000fe20000000004 */
[----:B0-----:R-:W-:Y:S06]  /*19e0*/  @!P0 BRA `(.L_x_191) ;  /* 0x00000000000c8947 */ /* 0x001fec0003800000 */
[----:B------:R-:W-:-:S07]  /*19f0*/  MOV R8, 0x1a10 ;  /* 0x00001a1000087802 */ /* 0x000fce0000000f00 */
[----:B--23--:R-:W-:Y:S05]  /*1a00*/  CALL.REL.NOINC `($__internal_3_$__cuda_sm3x_div_rn_noftz_f32_slowpath) ;  /* 0x0000000800387944 */ /* 0x00cfea0003c00000 */
[----:B------:R-:W-:-:S07]  /*1a10*/  MOV R13, R9 ;  /* 0x00000009000d7202 */ /* 0x000fce0000000f00 */
.L_x_191:
[----:B------:R-:W-:Y:S05]  /*1a20*/  BSYNC.RECONVERGENT B2 ;  /* 0x0000000000027941 */ /* 0x000fea0003800200 */
.L_x_190:
[----:B------:R-:W0:Y:S01]  /*1a30*/  LDC.64 R6, c[0x0][0x398] ;  /* 0x0000e600ff067b82 */ /* 0x000e220000000a00 */
[----:B------:R-:W-:Y:S02]  /*1a40*/  HFMA2 R9, -RZ, RZ, 0, 0 ;  /* 0x00000000ff097431 */ /* 0x000fe400000001ff */
[----:B------:R-:W-:Y:S01]  /*1a50*/  IMAD.MOV.U32 R8, RZ, RZ, R18 ;  /* 0x000000ffff087224 */ /* 0x000fe200078e0012 */
[----:B------:R-:W-:-:S04]  /*1a60*/  MOV R11, R20 ;  /* 0x00000014000b7202 */ /* 0x000fc80000000f00 */
[----:B------:R-:W1:Y:S01]  /*1a70*/  LDC.64 R4, c[0x0][0x390] ;  /* 0x0000e400ff047b82 */ /* 0x000e620000000a00 */
[C---:B0-----:R-:W-:Y:S02]  /*1a80*/  IMAD R12, R6.reuse, UR4, RZ ;  /* 0x00000004060c7c24 */ /* 0x041fe4000f8e02ff */
[----:B------:R-:W-:-:S04]  /*1a90*/  IMAD.WIDE.U32 R8, R6, UR8, R8 ;  /* 0x0000000806087c25 */ /* 0x000fc8000f8e0008 */
[----:B------:R-:W-:Y:S01]  /*1aa0*/  IMAD R7, R7, UR8, R12 ;  /* 0x0000000807077c24 */ /* 0x000fe2000f8e020c */
[----:B-1----:R-:W-:-:S03]  /*1ab0*/  LEA R4, P0, R8, R4, 0x2 ;  /* 0x0000000408047211 */ /* 0x002fc600078010ff */
[----:B------:R-:W-:-:S05]  /*1ac0*/  IMAD.IADD R6, R9, 0x1, R7 ;  /* 0x0000000109067824 */ /* 0x000fca00078e0207 */
[----:B------:R-:W-:Y:S02]  /*1ad0*/  LEA.HI.X R5, R8, R5, R6, 0x2, P0 ;  /* 0x0000000508057211 */ /* 0x000fe400000f1406 */
[----:B------:R-:W-:-:S03]  /*1ae0*/  ISETP.NE.AND P0, PT, R22, 0x1, PT ;  /* 0x000000011600780c */ /* 0x000fc60003f05270 */
[----:B------:R0:W-:Y:S10]  /*1af0*/  STG.E desc[UR12][R4.64], R13 ;  /* 0x0000000d04007986 */ /* 0x0001f4000c10190c */
[----:B------:R-:W-:Y:S05]  /*1b00*/  @!P0 BRA `(.L_x_189) ;  /* 0x0000000000888947 */ /* 0x000fea0003800000 */
[----:B------:R-:W1:Y:S01]  /*1b10*/  LDS R7, [R21+0x800] ;  /* 0x0008000015077984 */ /* 0x000e620000000800 */
[----:B------:R-:W4:Y:S01]  /*1b20*/  MUFU.RCP R9, R10 ;  /* 0x0000000a00097308 */ /* 0x000f220000001000 */
[----:B------:R-:W-:Y:S01]  /*1b30*/  BSSY.RECONVERGENT B2, `(.L_x_192) ;  /* 0x000000c000027945 */ /* 0x000fe20003800200 */
[----:B------:R-:W-:Y:S01]  /*1b40*/  ISETP.NE.AND P2, PT, R22, 0x2, PT ;  /* 0x000000021600780c */ /* 0x000fe20003f45270 */
[----:B----4-:R-:W-:-:S04]  /*1b50*/  FFMA R6, -R10, R9, 1 ;  /* 0x3f8000000a067423 */ /* 0x010fc80000000109 */
[----:B------:R-:W-:Y:S01]  /*1b60*/  FFMA R6, R9, R6, R9 ;  /* 0x0000000609067223 */ /* 0x000fe20000000009 */
[----:B-1----:R-:W1:Y:S03]  /*1b70*/  FCHK P0, R7, R10 ;  /* 0x0000000a07007302 */ /* 0x002e660000000000 */
[----:B------:R-:W-:-:S04]  /*1b80*/  FFMA R9, R6, R7, RZ ;  /* 0x0000000706097223 */ /* 0x000fc800000000ff */
[----:B------:R-:W-:-:S04]  /*1b90*/  FFMA R8, -R10, R9, R7 ;  /* 0x000000090a087223 */ /* 0x000fc80000000107 */
[----:B------:R-:W-:Y:S01]  /*1ba0*/  FFMA R9, R6, R8, R9 ;  /* 0x0000000806097223 */ /* 0x000fe20000000009 */
[----:B-1----:R-:W-:Y:S06]  /*1bb0*/  @!P0 BRA `(.L_x_193) ;  /* 0x00000000000c8947 */ /* 0x002fec0003800000 */
[----:B------:R-:W-:Y:S01]  /*1bc0*/  IMAD.MOV.U32 R6, RZ, RZ, R7 ;  /* 0x000000ffff067224 */ /* 0x000fe200078e0007 */
[----:B------:R-:W-:-:S07]  /*1bd0*/  MOV R8, 0x1bf0 ;  /* 0x00001bf000087802 */ /* 0x000fce0000000f00 */
[----:B0-23--:R-:W-:Y:S05]  /*1be0*/  CALL.REL.NOINC `($__internal_3_$__cuda_sm3x_div_rn_noftz_f32_slowpath) ;  /* 0x0000000400c07944 */ /* 0x00dfea0003c00000 */
.L_x_193:
[----:B------:R-:W-:Y:S05]  /*1bf0*/  BSYNC.RECONVERGENT B2 ;  /* 0x0000000000027941 */ /* 0x000fea0003800200 */
.L_x_192:
[----:B------:R1:W-:Y:S01]  /*1c00*/  STG.E desc[UR12][R4.64+0x800], R9 ;  /* 0x0008000904007986 */ /* 0x0003e2000c10190c */
[----:B------:R-:W-:Y:S01]  /*1c10*/  MOV R11, R19 ;  /* 0x00000013000b7202 */ /* 0x000fe20000000f00 */
[----:B------:R-:W-:Y:S06]  /*1c20*/  @!P2 BRA `(.L_x_189) ;  /* 0x000000000040a947 */ /* 0x000fec0003800000 */
[----:B------:R-:W4:Y:S01]  /*1c30*/  LDS R7, [R21+0x1000] ;  /* 0x0010000015077984 */ /* 0x000f220000000800 */
[----:B-1----:R-:W1:Y:S01]  /*1c40*/  MUFU.RCP R9, R10 ;  /* 0x0000000a00097308 */ /* 0x002e620000001000 */
[----:B------:R-:W-:Y:S01]  /*1c50*/  BSSY.RECONVERGENT B2, `(.L_x_194) ;  /* 0x000000b000027945 */ /* 0x000fe20003800200 */
[----:B-1----:R-:W-:-:S04]  /*1c60*/  FFMA R6, -R10, R9, 1 ;  /* 0x3f8000000a067423 */ /* 0x002fc80000000109 */
[----:B------:R-:W-:Y:S02]  /*1c70*/  FFMA R6, R9, R6, R9 ;  /* 0x0000000609067223 */ /* 0x000fe40000000009 */
[----:B----4-:R-:W1:Y:S02]  /*1c80*/  FCHK P0, R7, R10 ;  /* 0x0000000a07007302 */ /* 0x010e640000000000 */
[----:B------:R-:W-:-:S04]  /*1c90*/  FFMA R9, R6, R7, RZ ;  /* 0x0000000706097223 */ /* 0x000fc800000000ff */
[----:B------:R-:W-:-:S04]  /*1ca0*/  FFMA R8, -R10, R9, R7 ;  /* 0x000000090a087223 */ /* 0x000fc80000000107 */
[----:B------:R-:W-:Y:S01]  /*1cb0*/  FFMA R9, R6, R8, R9 ;  /* 0x0000000806097223 */ /* 0x000fe20000000009 */
[----:B-1----:R-:W-:Y:S06]  /*1cc0*/  @!P0 BRA `(.L_x_195) ;  /* 0x00000000000c8947 */ /* 0x002fec0003800000 */
[----:B------:R-:W-:Y:S01]  /*1cd0*/  IMAD.MOV.U32 R6, RZ, RZ, R7 ;  /* 0x000000ffff067224 */ /* 0x000fe200078e0007 */
[----:B------:R-:W-:-:S07]  /*1ce0*/  MOV R8, 0x1d00 ;  /* 0x00001d0000087802 */ /* 0x000fce0000000f00 */
[----:B0-23--:R-:W-:Y:S05]  /*1cf0*/  CALL.REL.NOINC `($__internal_3_$__cuda_sm3x_div_rn_noftz_f32_slowpath) ;  /* 0x00000004007c7944 */ /* 0x00dfea0003c00000 */
.L_x_195:
[----:B------:R-:W-:Y:S05]  /*1d00*/  BSYNC.RECONVERGENT B2 ;  /* 0x0000000000027941 */ /* 0x000fea0003800200 */
.L_x_194:
[----:B------:R1:W-:Y:S01]  /*1d10*/  STG.E desc[UR12][R4.64+0x1000], R9 ;  /* 0x0010000904007986 */ /* 0x0003e2000c10190c */
[----:B------:R-:W-:-:S07]  /*1d20*/  MOV R11, R17 ;  /* 0x00000011000b7202 */ /* 0x000fce0000000f00 */
.L_x_189:
[----:B0-----:R-:W-:Y:S05]  /*1d30*/  BSYNC.RECONVERGENT B1 ;  /* 0x0000000000017941 */ /* 0x001fea0003800200 */
.L_x_188:
[----:B------:R-:W-:-:S13]  /*1d40*/  ISETP.GE.U32.AND P0, PT, R23, 0x600, PT ;  /* 0x000006001700780c */ /* 0x000fda0003f06070 */
[----:B------:R-:W-:Y:S05]  /*1d50*/  @!P0 BRA `(.L_x_187) ;  /* 0x0000000400448947 */ /* 0x000fea0003800000 */
.L_x_204:
[----:B------:R-:W0:Y:S01]  /*1d60*/  S2UR UR7, SR_CgaCtaId ;  /* 0x00000000000779c3 */ /* 0x000e220000008800 */
[----:B------:R-:W-:Y:S01]  /*1d70*/  UMOV UR6, 0x400 ;  /* 0x0000040000067882 */ /* 0x000fe20000000000 */
[----:B------:R-:W1:Y:S01]  /*1d80*/  MUFU.RCP R7, R10 ;  /* 0x0000000a00077308 */ /* 0x000e620000001000 */
[----:B------:R-:W-:Y:S01]  /*1d90*/  UIADD3 UR6, UPT, UPT, UR6, 0xb0, URZ ;  /* 0x000000b006067890 */ /* 0x000fe2000fffe0ff */
[----:B------:R-:W-:Y:S01]  /*1da0*/  BSSY.RECONVERGENT B1, `(.L_x_196) ;  /* 0x000000f000017945 */ /* 0x000fe20003800200 */
[----:B-1----:R-:W-:-:S04]  /*1db0*/  FFMA R4, -R10, R7, 1 ;  /* 0x3f8000000a047423 */ /* 0x002fc80000000107 */
[----:B------:R-:W-:Y:S01]  /*1dc0*/  FFMA R4, R7, R4, R7 ;  /* 0x0000000407047223 */ /* 0x000fe20000000007 */
[----:B0-----:R-:W-:-:S06]  /*1dd0*/  ULEA UR6, UR7, UR6, 0x18 ;  /* 0x0000000607067291 */ /* 0x001fcc000f8ec0ff */
[----:B------:R-:W-:-:S05]  /*1de0*/  LEA R12, R11, UR6, 0x2 ;  /* 0x000000060b0c7c11 */ /* 0x000fca000f8e10ff */
[----:B----4-:R-:W0:Y:S02]  /*1df0*/  LDS R5, [R12] ;  /* 0x000000000c057984 */ /* 0x010e240000000800 */
[----:B0-----:R-:W0:Y:S01]  /*1e00*/  FCHK P0, R5, R10 ;  /* 0x0000000a05007302 */ /* 0x001e220000000000 */
[----:B------:R-:W-:-:S04]  /*1e10*/  FFMA R15, R4, R5, RZ ;  /* 0x00000005040f7223 */ /* 0x000fc800000000ff */
[----:B------:R-:W-:-:S04]  /*1e20*/  FFMA R6, -R10, R15, R5 ;  /* 0x0000000f0a067223 */ /* 0x000fc80000000105 */
[----:B------:R-:W-:Y:S01]  /*1e30*/  FFMA R15, R4, R6, R15 ;  /* 0x00000006040f7223 */ /* 0x000fe2000000000f */
[----:B0-----:R-:W-:Y:S06]  /*1e40*/  @!P0 BRA `(.L_x_197) ;  /* 0x0000000000108947 */ /* 0x001fec0003800000 */
[----:B------:R-:W-:Y:S01]  /*1e50*/  IMAD.MOV.U32 R6, RZ, RZ, R5 ;  /* 0x000000ffff067224 */ /* 0x000fe200078e0005 */
[----:B------:R-:W-:-:S07]  /*1e60*/  MOV R8, 0x1e80 ;  /* 0x00001e8000087802 */ /* 0x000fce0000000f00 */
[----:B--23--:R-:W-:Y:S05]  /*1e70*/  CALL.REL.NOINC `($__internal_3_$__cuda_sm3x_div_rn_noftz_f32_slowpath) ;  /* 0x00000004001c7944 */ /* 0x00cfea0003c00000 */
[----:B------:R-:W-:-:S07]  /*1e80*/  MOV R15, R9 ;  /* 0x00000009000f7202 */ /* 0x000fce0000000f00 */
.L_x_197:
[----:B------:R-:W-:Y:S05]  /*1e90*/  BSYNC.RECONVERGENT B1 ;  /* 0x0000000000017941 */ /* 0x000fea0003800200 */
.L_x_196:
[----:B------:R-:W0:Y:S01]  /*1ea0*/  LDC.64 R6, c[0x0][0x398] ;  /* 0x0000e600ff067b82 */ /* 0x000e220000000a00 */
[----:B------:R-:W1:Y:S01]  /*1eb0*/  LDS R13, [R12+0x800] ;  /* 0x000800000c0d7984 */ /* 0x000e620000000800 */
[----:B------:R-:W-:Y:S02]  /*1ec0*/  HFMA2 R9, -RZ, RZ, 0, 0 ;  /* 0x00000000ff097431 */ /* 0x000fe400000001ff */
[----:B------:R-:W-:Y:S01]  /*1ed0*/  IMAD.MOV.U32 R8, RZ, RZ, R11 ;  /* 0x000000ffff087224 */ /* 0x000fe200078e000b */
[----:B---3--:R-:W3:Y:S01]  /*1ee0*/  MUFU.RCP R25, R10 ;  /* 0x0000000a00197308 */ /* 0x008ee20000001000 */
[----:B------:R-:W-:Y:S02]  /*1ef0*/  BSSY.RECONVERGENT B1, `(.L_x_198) ;  /* 0x0000014000017945 */ /* 0x000fe40003800200 */
[----:B------:R-:W4:Y:S01]  /*1f00*/  LDC.64 R4, c[0x0][0x390] ;  /* 0x0000e400ff047b82 */ /* 0x000f220000000a00 */
[C---:B0-----:R-:W-:Y:S02]  /*1f10*/  IMAD R14, R6.reuse, UR4, RZ ;  /* 0x00000004060e7c24 */ /* 0x041fe4000f8e02ff */
[----:B------:R-:W-:-:S04]  /*1f20*/  IMAD.WIDE.U32 R8, R6, UR8, R8 ;  /* 0x0000000806087c25 */ /* 0x000fc8000f8e0008 */
[----:B------:R-:W-:Y:S01]  /*1f30*/  IMAD R7, R7, UR8, R14 ;  /* 0x0000000807077c24 */ /* 0x000fe2000f8e020e */
[----:B----4-:R-:W-:-:S03]  /*1f40*/  LEA R4, P0, R8, R4, 0x2 ;  /* 0x0000000408047211 */ /* 0x010fc600078010ff */
[----:B------:R-:W-:-:S05]  /*1f50*/  IMAD.IADD R6, R7, 0x1, R9 ;  /* 0x0000000107067824 */ /* 0x000fca00078e0209 */
[----:B------:R-:W-:Y:S01]  /*1f60*/  LEA.HI.X R5, R8, R5, R6, 0x2, P0 ;  /* 0x0000000508057211 */ /* 0x000fe200000f1406 */
[----:B---3--:R-:W-:-:S04]  /*1f70*/  FFMA R6, -R10, R25, 1 ;  /* 0x3f8000000a067423 */ /* 0x008fc80000000119 */
[----:B------:R0:W-:Y:S01]  /*1f80*/  STG.E desc[UR12][R4.64], R15 ;  /* 0x0000000f04007986 */ /* 0x0001e2000c10190c */
[----:B-1----:R-:W1:Y:S01]  /*1f90*/  FCHK P0, R13, R10 ;  /* 0x0000000a0d007302 */ /* 0x002e620000000000 */
[----:B------:R-:W-:-:S04]  /*1fa0*/  FFMA R6, R25, R6, R25 ;  /* 0x0000000619067223 */ /* 0x000fc80000000019 */
[----:B------:R-:W-:-:S04]  /*1fb0*/  FFMA R7, R6, R13, RZ ;  /* 0x0000000d06077223 */ /* 0x000fc800000000ff */
[----:B------:R-:W-:-:S04]  /*1fc0*/  FFMA R8, -R10, R7, R13 ;  /* 0x000000070a087223 */ /* 0x000fc8000000010d */
[----:B------:R-:W-:Y:S01]  /*1fd0*/  FFMA R7, R6, R8, R7 ;  /* 0x0000000806077223 */ /* 0x000fe20000000007 */
[----:B01----:R-:W-:Y:S06]  /*1fe0*/  @!P0 BRA `(.L_x_199) ;  /* 0x0000000000108947 */ /* 0x003fec0003800000 */
[----:B------:R-:W-:Y:S02]  /*1ff0*/  MOV R6, R13 ;  /* 0x0000000d00067202 */ /* 0x000fe40000000f00 */
[----:B------:R-:W-:-:S07]  /*2000*/  MOV R8, 0x2020 ;  /* 0x0000202000087802 */ /* 0x000fce0000000f00 */
[----:B--2---:R-:W-:Y:S05]  /*2010*/  CALL.REL.NOINC `($__internal_3_$__cuda_sm3x_div_rn_noftz_f32_slowpath) ;  /* 0x0000000000b47944 */ /* 0x004fea0003c00000 */
[----:B------:R-:W-:-:S07]  /*2020*/  IMAD.MOV.U32 R7, RZ, RZ, R9 ;  /* 0x000000ffff077224 */ /* 0x000fce00078e0009 */
.L_x_199:
[----:B------:R-:W-:Y:S05]  /*2030*/  BSYNC.RECONVERGENT B1 ;  /* 0x0000000000017941 */ /* 0x000fea0003800200 */
.L_x_198:
        /* <DEDUP_REMOVED lines=10> */
[----:B0--3--:R-:W-:Y:S06]  /*20e0*/  @!P0 BRA `(.L_x_201) ;  /* 0x00000000000c8947 */ /* 0x009fec0003800000 */
[----:B------:R-:W-:Y:S02]  /*20f0*/  MOV R6, R13 ;  /* 0x0000000d00067202 */ /* 0x000fe40000000f00 */
[----:B------:R-:W-:-:S07]  /*2100*/  MOV R8, 0x2120 ;  /* 0x0000212000087802 */ /* 0x000fce0000000f00 */
[----:B--2---:R-:W-:Y:S05]  /*2110*/  CALL.REL.NOINC `($__internal_3_$__cuda_sm3x_div_rn_noftz_f32_slowpath) ;  /* 0x0000000000747944 */ /* 0x004fea0003c00000 */
.L_x_201:
[----:B------:R-:W-:Y:S05]  /*2120*/  BSYNC.RECONVERGENT B1 ;  /* 0x0000000000017941 */ /* 0x000fea0003800200 */
.L_x_200:
        /* <DEDUP_REMOVED lines=11> */
[----:B------:R-:W-:Y:S01]  /*21e0*/  IMAD.MOV.U32 R6, RZ, RZ, R13 ;  /* 0x000000ffff067224 */ /* 0x000fe200078e000d */
[----:B------:R-:W-:-:S07]  /*21f0*/  MOV R8, 0x2210 ;  /* 0x0000221000087802 */ /* 0x000fce0000000f00 */
[----:B--2---:R-:W-:Y:S05]  /*2200*/  CALL.REL.NOINC `($__internal_3_$__cuda_sm3x_div_rn_noftz_f32_slowpath) ;  /* 0x0000000000387944 */ /* 0x004fea0003c00000 */
[----:B------:R-:W-:-:S07]  /*2210*/  MOV R7, R9 ;  /* 0x0000000900077202 */ /* 0x000fce0000000f00 */
.L_x_203:
[----:B------:R-:W-:Y:S05]  /*2220*/  BSYNC.RECONVERGENT B1 ;  /* 0x0000000000017941 */ /* 0x000fea0003800200 */
.L_x_202:
[----:B------:R0:W-:Y:S01]  /*2230*/  STG.E desc[UR12][R4.64+0x1800], R7 ;  /* 0x0018000704007986 */ /* 0x0001e2000c10190c */
[----:B------:R-:W-:-:S05]  /*2240*/  VIADD R11, R11, 0x800 ;  /* 0x000008000b0b7836 */ /* 0x000fca0000000000 */
[----:B------:R-:W-:-:S13]  /*2250*/  ISETP.GE.AND P0, PT, R11, UR11, PT ;  /* 0x0000000b0b007c0c */ /* 0x000fda000bf06270 */
[----:B0-----:R-:W-:Y:S05]  /*2260*/  @!P0 BRA `(.L_x_204) ;  /* 0xfffffff800bc8947 */ /* 0x001fea000383ffff */
.L_x_187:
[----:B0-----:R-:W-:Y:S05]  /*2270*/  BSYNC.RECONVERGENT B0 ;  /* 0x0000000000007941 */ /* 0x001fea0003800200 */
.L_x_186:
[----:B------:R-:W0:Y:S01]  /*2280*/  LDCU.64 UR6, c[0x0][0x3a0] ;  /* 0x00007400ff0677ac */ /* 0x000e220008000a00 */
[----:B------:R-:W-:-:S04]  /*2290*/  UIADD3 UR8, UP0, UPT, UR10, UR8, URZ ;  /* 0x000000080a087290 */ /* 0x000fc8000ff1e0ff */
[----:B------:R-:W-:Y:S02]  /*22a0*/  UIADD3.X UR4, UPT, UPT, URZ, UR4, URZ, UP0, !UPT ;  /* 0x00000004ff047290 */ /* 0x000fe400087fe4ff */
[----:B0-----:R-:W-:-:S04]  /*22b0*/  UISETP.GE.U32.AND UP0, UPT, UR8, UR6, UPT ;  /* 0x000000060800728c */ /* 0x001fc8000bf06070 */
[----:B------:R-:W-:-:S09]  /*22c0*/  UISETP.GE.AND.EX UP0, UPT, UR4, UR7, UPT, UP0 ;  /* 0x000000070400728c */ /* 0x000fd2000bf06300 */
[----:B------:R-:W-:Y:S05]  /*22d0*/  BRA.U !UP0, `(.L_x_205) ;  /* 0xffffffdd08c87547 */ /* 0x000fea000b83ffff */
[----:B------:R-:W-:Y:S05]  /*22e0*/  EXIT ;  /* 0x000000000000794d */ /* 0x000fea0003800000 */
        .weak           $__internal_3_$__cuda_sm3x_div_rn_noftz_f32_slowpath
        .type           $__internal_3_$__cuda_sm3x_div_rn_noftz_f32_slowpath,@function
        .size           $__internal_3_$__cuda_sm3x_div_rn_noftz_f32_slowpath,(.L_x_8489 - $__internal_3_$__cuda_sm3x_div_rn_noftz_f32_slowpath)
$__internal_3_$__cuda_sm3x_div_rn_noftz_f32_slowpath:
[----:B------:R-:W-:Y:S01]  /*22f0*/  SHF.R.U32.HI R7, RZ, 0x17, R10 ;  /* 0x00000017ff077819 */ /* 0x000fe2000001160a */
[----:B------:R-:W-:Y:S01]  /*2300*/  BSSY.RECONVERGENT B3, `(.L_x_206) ;  /* 0x0000063000037945 */ /* 0x000fe20003800200 */
[----:B------:R-:W-:Y:S02]  /*2310*/  SHF.R.U32.HI R14, RZ, 0x17, R6 ;  /* 0x00000017ff0e7819 */ /* 0x000fe40000011606 */
[----:B------:R-:W-:Y:S02]  /*2320*/  LOP3.LUT R7, R7, 0xff, RZ, 0xc0, !PT ;  /* 0x000000ff07077812 */ /* 0x000fe400078ec0ff */
[----:B------:R-:W-:Y:S02]  /*2330*/  LOP3.LUT R14, R14, 0xff, RZ, 0xc0, !PT ;  /* 0x000000ff0e0e7812 */ /* 0x000fe400078ec0ff */
[----:B------:R-:W-:Y:S02]  /*2340*/  IADD3 R25, PT, PT, R7, -0x1, RZ ;  /* 0xffffffff07197810 */ /* 0x000fe40007ffe0ff */
[----:B------:R-:W-:Y:S01]  /*2350*/  MOV R13, R10 ;  /* 0x0000000a000d7202 */ /* 0x000fe20000000f00 */
[----:B------:R-:W-:Y:S01]  /*2360*/  VIADD R15, R14, 0xffffffff ;  /* 0xffffffff0e0f7836 */ /* 0x000fe20000000000 */
        /* <DEDUP_REMOVED lines=23> */
[----:B------:R-:W-:Y:S02]  /*24e0*/  @!P0 IMAD.MOV.U32 R9, RZ, RZ, -0x40 ;  /* 0xffffffc0ff098424 */ /* 0x000fe400078e00ff */
[----:B------:R-:W-:Y:S01]  /*24f0*/  @!P0 FFMA R6, R6, 1.84467440737095516160e+19, RZ ;  /* 0x5f80000006068823 */ /* 0x000fe200000000ff */
[----:B------:R-:W-:Y:S02]  /*2500*/  @!P1 FFMA R13, R10, 1.84467440737095516160e+19, RZ ;  /* 0x5f8000000a0d9823 */ /* 0x000fe400000000ff */
[----:B------:R-:W-:-:S07]  /*2510*/  @!P1 IADD3 R9, PT, PT, R9, 0x40, RZ ;  /* 0x0000004009099810 */ /* 0x000fce0007ffe0ff */
.L_x_207:
[----:B------:R-:W-:Y:S01]  /*2520*/  LEA R26, R7, 0xc0800000, 0x17 ;  /* 0xc0800000071a7811 */ /* 0x000fe200078eb8ff */
[----:B------:R-:W-:Y:S01]  /*2530*/  BSSY.RECONVERGENT B4, `(.L_x_212) ;  /* 0x0000036000047945 */ /* 0x000fe20003800200 */
[----:B------:R-:W-:-:S03]  /*2540*/  IADD3 R14, PT, PT, R14, -0x7f, RZ ;  /* 0xffffff810e0e7810 */ /* 0x000fc60007ffe0ff */
        /* <DEDUP_REMOVED lines=14> */
[----:B------:R-:W-:-:S04]  /*2630*/  LOP3.LUT R7, R7, 0xff, RZ, 0xc0, !PT ;  /* 0x000000ff07077812 */ /* 0x000fc800078ec0ff */
[----:B------:R-:W-:-:S05]  /*2640*/  IADD3 R7, PT, PT, R7, R14, RZ ;  /* 0x0000000e07077210 */ /* 0x000fca0007ffe0ff */
        /* <DEDUP_REMOVED lines=16> */
[----:B------:R-:W-:Y:S01]  /*2750*/  IADD3 R15, PT, PT, R7, 0x20, RZ ;  /* 0x00000020070f7810 */ /* 0x000fe20007ffe0ff */
[----:B------:R-:W-:Y:S01]  /*2760*/  IMAD.MOV R7, RZ, RZ, -R7 ;  /* 0x000000ffff077224 */ /* 0x000fe200078e0a07 */
[----:B------:R-:W-:-:S02]  /*2770*/  LOP3.LUT R14, R14, 0x800000, RZ, 0xfc, !PT ;  /* 0x008000000e0e7812 */ /* 0x000fc400078efcff */
        /* <DEDUP_REMOVED lines=9> */
[----:B------:R-:W-:-:S04]  /*2810*/  LOP3.LUT R6, R6, R7, RZ, 0xc0, !PT ;  /* 0x0000000706067212 */ /* 0x000fc800078ec0ff */
[----:B------:R-:W-:-:S04]  /*2820*/  IADD3 R6, PT, PT, R9, R6, RZ ;  /* 0x0000000609067210 */ /* 0x000fc80007ffe0ff */
[----:B------:R-:W-:Y:S01]  /*2830*/  LOP3.LUT R13, R6, R13, RZ, 0xfc, !PT ;  /* 0x0000000d060d7212 */ /* 0x000fe200078efcff */
[----:B------:R-:W-:Y:S06]  /*2840*/  BRA `(.L_x_215) ;  /* 0x0000000000107947 */ /* 0x000fec0003800000 */
.L_x_214:
[----:B------:R-:W-:-:S04]  /*2850*/  LOP3.LUT R13, R13, 0x80000000, RZ, 0xc0, !PT ;  /* 0x800000000d0d7812 */ /* 0x000fc800078ec0ff */
[----:B------:R-:W-:Y:S01]  /*2860*/  LOP3.LUT R13, R13, 0x7f800000, RZ, 0xfc, !PT ;  /* 0x7f8000000d0d7812 */ /* 0x000fe200078efcff */
[----:B------:R-:W-:Y:S06]  /*2870*/  BRA `(.L_x_215) ;  /* 0x0000000000047947 */ /* 0x000fec0003800000 */
.L_x_213:
[----:B------:R-:W-:-:S07]  /*2880*/  IMAD R13, R14, 0x800000, R13 ;  /* 0x008000000e0d7824 */ /* 0x000fce00078e020d */
.L_x_215:
[----:B------:R-:W-:Y:S05]  /*2890*/  BSYNC.RECONVERGENT B4 ;  /* 0x0000000000047941 */ /* 0x000fea0003800200 */
.L_x_212:
[----:B------:R-:W-:Y:S05]  /*28a0*/  BRA `(.L_x_216) ;  /* 0x0000000000207947 */ /* 0x000fea0003800000 */
.L_x_211:
[----:B------:R-:W-:-:S04]  /*28b0*/  LOP3.LUT R13, R13, 0x80000000, R6, 0x48, !PT ;  /* 0x800000000d0d7812 */ /* 0x000fc800078e4806 */
[----:B------:R-:W-:Y:S01]  /*28c0*/  LOP3.LUT R13, R13, 0x7f800000, RZ, 0xfc, !PT ;  /* 0x7f8000000d0d7812 */ /* 0x000fe200078efcff */
[----:B------:R-:W-:Y:S06]  /*28d0*/  BRA `(.L_x_216) ;  /* 0x0000000000147947 */ /* 0x000fec0003800000 */
.L_x_210:
[----:B------:R-:W-:Y:S01]  /*28e0*/  LOP3.LUT R13, R13, 0x80000000, R6, 0x48, !PT ;  /* 0x800000000d0d7812 */ /* 0x000fe200078e4806 */
[----:B------:R-:W-:Y:S06]  /*28f0*/  BRA `(.L_x_216) ;  /* 0x00000000000c7947 */ /* 0x000fec0003800000 */
.L_x_209:
[----:B------:R-:W0:Y:S01]  /*2900*/  MUFU.RSQ R13, -QNAN ;  /* 0xffc00000000d7908 */ /* 0x000e220000001400 */
[----:B------:R-:W-:Y:S05]  /*2910*/  BRA `(.L_x_216) ;  /* 0x0000000000047947 */ /* 0x000fea0003800000 */
.L_x_208:
[----:B------:R-:W-:-:S07]  /*2920*/  FADD.FTZ R13, R6, R10 ;  /* 0x0000000a060d7221 */ /* 0x000fce0000010000 */
.L_x_216:
[----:B------:R-:W-:Y:S05]  /*2930*/  BSYNC.RECONVERGENT B3 ;  /* 0x0000000000037941 */ /* 0x000fea0003800200 */
.L_x_206:
[----:B------:R-:W-:Y:S02]  /*2940*/  HFMA2 R7, -RZ, RZ, 0, 0 ;  /* 0x00000000ff077431 */ /* 0x000fe400000001ff */
[----:B------:R-:W-:Y:S01]  /*2950*/  IMAD.MOV.U32 R6, RZ, RZ, R8 ;  /* 0x000000ffff067224 */ /* 0x000fe200078e0008 */
[----:B0-----:R-:W-:-:S03]  /*2960*/  MOV R9, R13 ;  /* 0x0000000d00097202 */ /* 0x001fc60000000f00 */
[----:B------:R-:W-:Y:S05]  /*2970*/  RET.REL.NODEC R6 `(_Z20SoftmaxBlockSMemImplI10DirectLoadIffE11DirectStoreIffEfLi1ELi512EL9Algorithm0EEvT_T0_ll) ;  /* 0xffffffd406a07950 */ /* 0x000fea0003c3ffff */
.L_x_217:
        /* <DEDUP_REMOVED lines=16> */
.L_x_8489:


//--------------------- .text._Z20SoftmaxBlockSMemImplI10DirectLoadIffE11DirectStoreIffEfLi1ELi1024EL9Algorithm0EEvT_T0_ll --------------------------
	.section	.text._Z20SoftmaxBlockSMemImplI10DirectLoadIffE11DirectStoreIffEfLi1ELi1024EL9Algorithm0EEvT_T0_ll,"ax",@progbits
	.align	128
        .global         _Z20SoftmaxBlockSMemImplI10DirectLoadIffE11DirectStoreIffEfLi1ELi1024EL9Algorithm0EEvT_T0_ll
        .type           _Z20SoftmaxBlockSMemImplI10DirectLoadIffE11DirectStoreIffEfLi1ELi1024EL9Algorithm0EEvT_T0_ll,@function
        .size           _Z20SoftmaxBlockSMemImplI10DirectLoadIffE11DirectStoreIffEfLi1ELi1024EL9Algorithm0EEvT_T0_ll,(.L_x_8490 - _Z20SoftmaxBlockSMemImplI10DirectLoadIffE11DirectStoreIffEfLi1ELi1024EL9Algorithm0EEvT_T0_ll)
        .other          _Z20SoftmaxBlockSMemImplI10DirectLoadIffE11DirectStoreIffEfLi1ELi1024EL9Algorithm0EEvT_T0_ll,@"STO_CUDA_ENTRY STV_DEFAULT"
_Z20SoftmaxBlockSMemImplI10DirectLoadIffE11DirectStoreIffEfLi1ELi1024EL9Algorithm0EEvT_T0_ll:
.text._Z20SoftmaxBlockSMemImplI10DirectLoadIffE11DirectStoreIffEfLi1ELi1024EL9Algorithm0EEvT_T0_ll:
        /* <DEDUP_REMOVED lines=21> */
[----:B------:R-:W-:-:S02]  /*0150*/  LOP3.LUT R20, R18, 0x400, RZ, 0xfc, !PT ;  /* 0x0000040012147812 */ /* 0x000fc400078efcff */
[----:B------:R-:W-:Y:S01]  /*0160*/  IADD3.X R2, PT, PT, R3, -0x1, RZ, P0, !PT ;  /* 0xffffffff03027810 */ /* 0x000fe200007fe4ff */
[----:B------:R-:W-:Y:S01]  /*0170*/  ULEA UR5, UR7, UR4, 0x18 ;  /* 0x0000000407057291 */ /* 0x000fe2000f8ec0ff */
[----:B------:R-:W-:Y:S02]  /*0180*/  LEA.HI R22, R23, 0x1, RZ, 0x16 ;  /* 0x0000000117167811 */ /* 0x000fe400078fb0ff */
[C---:B------:R-:W-:Y:S01]  /*0190*/  LOP3.LUT R19, R18.reuse, 0x800, RZ, 0xfc, !PT ;  /* 0x0000080012137812 */ /* 0x040fe200078efcff */
[----:B------:R-:W-:Y:S01]  /*01a0*/  UMOV UR4, URZ ;  /* 0x000000ff00047c82 */ /* 0x000fe20008000000 */
[----:B------:R-:W-:Y:S02]  /*01b0*/  LOP3.LUT R17, R18, 0xc00, RZ, 0xfc, !PT ;  /* 0x00000c0012117812 */ /* 0x000fe400078efcff */
[----:B------:R-:W-:Y:S02]  /*01c0*/  LOP3.LUT R24, R24, 0x7c, RZ, 0xc0, !PT ;  /* 0x0000007c18187812 */ /* 0x000fe400078ec0ff */
[----:B------:R-:W-:-:S02]  /*01d0*/  LEA R21, R18, UR6, 0x2 ;  /* 0x0000000612157c11 */ /* 0x000fc4000f8e10ff */
[----:B------:R-:W-:Y:S02]  /*01e0*/  LOP3.LUT R3, R0, 0xc00, RZ, 0xc0, !PT ;  /* 0x00000c0000037812 */ /* 0x000fe400078ec0ff */
[----:B--23--:R-:W-:-:S07]  /*01f0*/  LOP3.LUT R22, R22, 0x3, RZ, 0xc0, !PT ;  /* 0x0000000316167812 */ /* 0x00cfce00078ec0ff */
.L_x_257:
        /* <DEDUP_REMOVED lines=30> */
[----:B------:R-:W-:Y:S01]  /*03e0*/  MOV R10, R19 ;  /* 0x00000013000a7202 */ /* 0x000fe20000000f00 */
[----:B------:R-:W-:Y:S02]  /*03f0*/  @P1 IMAD.MOV.U32 R10, RZ, RZ, R17 ;  /* 0x000000ffff0a1224 */ /* 0x000fe400078e0011 */
[----:B--2---:R1:W-:Y:S01]  /*0400*/  STS [R21+0x1000], R4 ;  /* 0x0010000415007388 */ /* 0x0043e20000000800 */
[----:B------:R-:W-:-:S03]  /*0410*/  FMNMX R11, R11, R4, !PT ;  /* 0x000000040b0b7209 */ /* 0x000fc60007800000 */
[----:B---3--:R1:W-:Y:S01]  /*0420*/  @P1 STS [R21+0x2000], R8 ;  /* 0x0020000815001388 */ /* 0x0083e20000000800 */
[----:B------:R-:W-:-:S07]  /*0430*/  @P1 FMNMX R11, R11, R8, !PT ;  /* 0x000000080b0b1209 */ /* 0x000fce0007800000 */
.L_x_221:
[----:B------:R-:W-:Y:S05]  /*0440*/  BSYNC.RECONVERGENT B1 ;  /* 0x0000000000017941 */ /* 0x000fea0003800200 */
.L_x_220:
[----:B------:R-:W-:Y:S05]  /*0450*/  @!P2 BRA `(.L_x_219) ;  /* 0x0000000400c8a947 */ /* 0x000fea0003800000 */
[----:B01----:R-:W0:Y:S01]  /*0460*/  LDC.64 R4, c[0x0][0x388] ;  /* 0x0000e200ff047b82 */ /* 0x003e220000000a00 */
[----:B------:R-:W-:Y:S01]  /*0470*/  MOV R9, RZ ;  /* 0x000000ff00097202 */ /* 0x000fe20000000f00 */
[----:B------:R-:W-:Y:S01]  /*0480*/  IMAD.MOV.U32 R8, RZ, RZ, R10 ;  /* 0x000000ffff087224 */ /* 0x000fe200078e000a */
[----:B------:R-:W-:Y:S01]  /*0490*/  UMOV UR6, 0x400 ;  /* 0x0000040000067882 */ /* 0x000fe20000000000 */
[----:B------:R-:W-:Y:S01]  /*04a0*/  BSSY.RECONVERGENT B1, `(.L_x_222) ;  /* 0x0000043000017945 */ /* 0x000fe20003800200 */
[----:B------:R-:W-:-:S03]  /*04b0*/  UIADD3 UR6, UPT, UPT, UR6, 0x150, URZ ;  /* 0x0000015006067890 */ /* 0x000fc6000fffe0ff */
[----:B------:R-:W1:Y:S08]  /*04c0*/  LDC.64 R6, c[0x0][0x380] ;  /* 0x0000e000ff067b82 */ /* 0x000e700000000a00 */
[----:B------:R-:W2:Y:S01]  /*04d0*/  S2UR UR7, SR_CgaCtaId ;  /* 0x00000000000779c3 */ /* 0x000ea20000008800 */
[C---:B0-----:R-:W-:Y:S02]  /*04e0*/  IMAD R12, R4.reuse, UR4, RZ ;  /* 0x00000004040c7c24 */ /* 0x041fe4000f8e02ff */
[----:B------:R-:W-:-:S04]  /*04f0*/  IMAD.WIDE.U32 R8, R4, UR8, R8 ;  /* 0x0000000804087c25 */ /* 0x000fc8000f8e0008 */
[----:B------:R-:W-:Y:S01]  /*0500*/  IMAD R5, R5, UR8, R12 ;  /* 0x0000000805057c24 */ /* 0x000fe2000f8e020c */
[----:B-1----:R-:W-:-:S03]  /*0510*/  LEA R6, P1, R8, R6, 0x2 ;  /* 0x0000000608067211 */ /* 0x002fc600078210ff */
[----:B------:R-:W-:Y:S02]  /*0520*/  IMAD.IADD R4, R5, 0x1, R9 ;  /* 0x0000000105047824 */ /* 0x000fe400078e0209 */
[----:B------:R-:W-:-:S03]  /*0530*/  IMAD.IADD R5, R25, 0x1, -R10 ;  /* 0x0000000119057824 */ /* 0x000fc600078e0a0a */
[----:B------:R-:W-:Y:S01]  /*0540*/  LEA.HI.X R7, R8, R7, R4, 0x2, P1 ;  /* 0x0000000708077211 */ /* 0x000fe200008f1404 */
[----:B--2---:R-:W-:Y:S01]  /*0550*/  ULEA UR6, UR7, UR6, 0x18 ;  /* 0x0000000607067291 */ /* 0x004fe2000f8ec0ff */
        /* <DEDUP_REMOVED lines=9> */
.L_x_224:
        /* <DEDUP_REMOVED lines=46> */
.L_x_223:
[----:B------:R-:W-:Y:S05]  /*08d0*/  BSYNC.RECONVERGENT B1 ;  /* 0x0000000000017941 */ /* 0x000fea0003800200 */
.L_x_222:
        /* <DEDUP_REMOVED lines=29> */
.L_x_226:
[----:B------:R-:W-:Y:S05]  /*0ab0*/  BSYNC.RECONVERGENT B1 ;  /* 0x0000000000017941 */ /* 0x000fea0003800200 */
.L_x_225:
        /* <DEDUP_REMOVED lines=12> */
.L_x_219:
[----:B------:R-:W-:Y:S05]  /*0b80*/  BSYNC.RECONVERGENT B0 ;  /* 0x0000000000007941 */ /* 0x000fea0003800200 */
.L_x_218:
        /* <DEDUP_REMOVED lines=24> */
.L_x_228:
[----:B------:R-:W-:Y:S05]  /*0d10*/  BSYNC.RECONVERGENT B0 ;  /* 0x0000000000007941 */ /* 0x000fea0003800200 */
.L_x_227:
[----:B------:R-:W-:Y:S01]  /*0d20*/  BAR.SYNC.DEFER_BLOCKING 0x0 ;  /* 0x0000000000007b1d */ /* 0x000fe20000010000 */
[----:B------:R-:W-:-:S05]  /*0d30*/  ISETP.NE.AND P5, PT, R18, RZ, PT ;  /* 0x000000ff1200720c */ /* 0x000fca0003fa5270 */
[----:B------:R-:W-:Y:S08]  /*0d40*/  BSSY.RECONVERGENT B0, `(.L_x_229) ;  /* 0x000001e000007945 */ /* 0x000ff00003800200 */
[----:B------:R-:W-:Y:S05]  /*0d50*/  @P5 BRA `(.L_x_230) ;  /* 0x0000000000705947 */ /* 0x000fea0003800000 */
[----:B------:R-:W3:Y:S01]  /*0d60*/  S2UR UR7, SR_CgaCtaId ;  /* 0x00000000000779c3 */ /* 0x000ee20000008800 */
[----:B------:R-:W-:Y:S02]  /*0d70*/  UMOV UR6, 0x400 ;  /* 0x0000040000067882 */ /* 0x000fe40000000000 */
[----:B---3--:R-:W-:-:S09]  /*0d80*/  ULEA UR6, UR7, UR6, 0x18 ;  /* 0x0000000607067291 */ /* 0x008fd2000f8ec0ff */
[----:B-1----:R-:W1:Y:S04]  /*0d90*/  LDS.128 R4, [UR6+0x20] ;  /* 0x00002006ff047984 */ /* 0x002e680008000c00 */
[----:B------:R-:W3:Y:S04]  /*0da0*/  LDS.128 R8, [UR6+0x30] ;  /* 0x00003006ff087984 */ /* 0x000ee80008000c00 */
[----:B------:R-:W4:Y:S01]  /*0db0*/  LDS.128 R12, [UR6+0x40] ;  /* 0x00004006ff0c7984 */ /* 0x000f220008000c00 */
[----:B-1----:R-:W-:-:S04]  /*0dc0*/  FMNMX3 R5, R27, R5, R6, !PT ;  /* 0x000000051b057276 */ /* 0x002fc80007800006 */
[----:B---3--:R-:W-:Y:S02]  /*0dd0*/  FMNMX3 R8, R5, R7, R8, !PT ;  /* 0x0000000705087276 */ /* 0x008fe40007800008 */
[----:B------:R-:W1:Y:S02]  /*0de0*/  LDS.128 R4, [UR6+0x50] ;  /* 0x00005006ff047984 */ /* 0x000e640008000c00 */
[----:B------:R-:W-:-:S04]  /*0df0*/  FMNMX3 R8, R8, R9, R10, !PT ;  /* 0x0000000908087276 */ /* 0x000fc8000780000a */
[----:B----4-:R-:W-:Y:S02]  /*0e00*/  FMNMX3 R12, R8, R11, R12, !PT ;  /* 0x0000000b080c7276 */ /* 0x010fe4000780000c */
[----:B------:R-:W3:Y:S02]  /*0e10*/  LDS.128 R8, [UR6+0x60] ;  /* 0x00006006ff087984 */ /* 0x000ee40008000c00 */
[----:B------:R-:W-:-:S04]  /*0e20*/  FMNMX3 R12, R12, R13, R14, !PT ;  /* 0x0000000d0c0c7276 */ /* 0x000fc8000780000e */
[----:B-1----:R-:W-:Y:S02]  /*0e30*/  FMNMX3 R4, R12, R15, R4, !PT ;  /* 0x0000000f0c047276 */ /* 0x002fe40007800004 */
[----:B------:R-:W1:Y:S02]  /*0e40*/  LDS.128 R12, [UR6+0x70] ;  /* 0x00007006ff0c7984 */ /* 0x000e640008000c00 */
[----:B------:R-:W-:-:S04]  /*0e50*/  FMNMX3 R4, R4, R5, R6, !PT ;  /* 0x0000000504047276 */ /* 0x000fc80007800006 */
[----:B---3--:R-:W-:Y:S02]  /*0e60*/  FMNMX3 R8, R4, R7, R8, !PT ;  /* 0x0000000704087276 */ /* 0x008fe40007800008 */
[----:B------:R-:W3:Y:S02]  /*0e70*/  LDS.128 R4, [UR6+0x80] ;  /* 0x00008006ff047984 */ /* 0x000ee40008000c00 */
[----:B------:R-:W-:-:S04]  /*0e80*/  FMNMX3 R8, R8, R9, R10, !PT ;  /* 0x0000000908087276 */ /* 0x000fc8000780000a */
[----:B-1----:R-:W-:Y:S02]  /*0e90*/  FMNMX3 R12, R8, R11, R12, !PT ;  /* 0x0000000b080c7276 */ /* 0x002fe4000780000c */
[----:B------:R-:W1:Y:S02]  /*0ea0*/  LDS.128 R8, [UR6+0x90] ;  /* 0x00009006ff087984 */ /* 0x000e640008000c00 */
[----:B------:R-:W-:-:S04]  /*0eb0*/  FMNMX3 R12, R12, R13, R14, !PT ;  /* 0x0000000d0c0c7276 */ /* 0x000fc8000780000e */
[----:B---3--:R-:W-:-:S04]  /*0ec0*/  FMNMX3 R4, R12, R15, R4, !PT ;  /* 0x0000000f0c047276 */ /* 0x008fc80007800004 */
[----:B------:R-:W-:-:S04]  /*0ed0*/  FMNMX3 R4, R4, R5, R6, !PT ;  /* 0x0000000504047276 */ /* 0x000fc80007800006 */
[----:B-1----:R-:W-:-:S04]  /*0ee0*/  FMNMX3 R4, R4, R7, R8, !PT ;  /* 0x0000000704047276 */ /* 0x002fc80007800008 */
[----:B------:R-:W-:-:S04]  /*0ef0*/  FMNMX3 R4, R4, R9, R10, !PT ;  /* 0x0000000904047276 */ /* 0x000fc8000780000a */
[----:B------:R-:W-:-:S05]  /*0f00*/  FMNMX R4, R4, R11, !PT ;  /* 0x0000000b04047209 */ /* 0x000fca0007800000 */
[----:B------:R3:W-:Y:S02]  /*0f10*/  STS [UR6+0xa4], R4 ;  /* 0x0000a404ff007988 */ /* 0x0007e40008000806 */
.L_x_230:
[----:B------:R-:W-:Y:S05]  /*0f20*/  BSYNC.RECONVERGENT B0 ;  /* 0x0000000000007941 */ /* 0x000fea0003800200 */
.L_x_229:
[----:B------:R-:W4:Y:S01]  /*0f30*/  LDCU UR6, c[0x0][0x3ac] ;  /* 0x00007580ff0677ac */ /* 0x000f220008000800 */
[----:B------:R-:W5:Y:S01]  /*0f40*/  S2R R7, SR_CgaCtaId ;  /* 0x0000000000077919 */ /* 0x000f620000008800 */
[----:B------:R-:W-:Y:S01]  /*0f50*/  BAR.SYNC.DEFER_BLOCKING 0x0 ;  /* 0x0000000000007b1d */ /* 0x000fe20000010000 */
[----:B------:R-:W-:Y:S01]  /*0f60*/  ISETP.GE.U32.AND P6, PT, R18, R25, PT ;  /* 0x000000191200720c */ /* 0x000fe20003fc6070 */
[----:B------:R-:W-:Y:S01]  /*0f70*/  IMAD.MOV.U32 R6, RZ, RZ, RZ ;  /* 0x000000ffff067224 */ /* 0x000fe200078e00ff */
        /* <DEDUP_REMOVED lines=8> */
[----:B------:R-:W-:Y:S01]  /*1000*/  IMAD.MOV.U32 R6, RZ, RZ, RZ ;  /* 0x000000ffff067224 */ /* 0x000fe200078e00ff */
[----:B---3--:R-:W-:Y:S02]  /*1010*/  MOV R4, R18 ;  /* 0x0000001200047202 */ /* 0x008fe40000000f00 */
[----:B------:R-:W-:-:S13]  /*1020*/  ISETP.NE.AND.EX P6, PT, RZ, RZ, PT, P6 ;  /* 0x000000ffff00720c */ /* 0x000fda0003fc5360 */
[----:B-1----:R-:W-:Y:S05]  /*1030*/  @!P6 BRA `(.L_x_234) ;  /* 0x0000000000bce947 */ /* 0x002fea0003800000 */
[----:B------:R-:W4:Y:S01]  /*1040*/  LDS R4, [R21] ;  /* 0x0000000015047984 */ /* 0x000f220000000800 */
[----:B------:R-:W-:Y:S02]  /*1050*/  HFMA2 R10, -RZ, RZ, 3.7421875, 0 ;  /* 0x437c0000ff0a7431 */ /* 0x000fe400000001ff */
        /* <DEDUP_REMOVED lines=28> */
[----:B------:R-:W-:-:S03]  /*1220*/  MOV R4, R19 ;  /* 0x0000001300047202 */ /* 0x000fc60000000f00 */
        /* <DEDUP_REMOVED lines=8> */
[----:B------:R-:W-:-:S03]  /*12b0*/  IMAD.SHL.U32 R9, R9, 0x800000, RZ ;  /* 0x0080000009097824 */ /* 0x000fc600078e00ff */
[----:B------:R-:W-:-:S04]  /*12c0*/  FFMA R11, R4, 1.4426950216293334961, -R11 ;  /* 0x3fb8aa3b040b7823 */ /* 0x000fc8000000080b */
[----:B------:R-:W-:-:S04]  /*12d0*/  FFMA R11, R4, 1.925963033500011079e-08, R11 ;  /* 0x32a57060040b7823 */ /* 0x000fc8000000000b */
[----:B------:R-:W3:Y:S02]  /*12e0*/  MUFU.EX2 R4, R11 ;  /* 0x0000000b00047308 */ /* 0x000ee40000000800 */
[----:B---3--:R-:W-:Y:S01]  /*12f0*/  FMUL R9, R9, R4 ;  /* 0x0000000409097220 */ /* 0x008fe20000400000 */
[----:B------:R-:W-:-:S03]  /*1300*/  MOV R4, R17 ;  /* 0x0000001100047202 */ /* 0x000fc60000000f00 */
[----:B------:R-:W-:Y:S01]  /*1310*/  FADD R6, R6, R9 ;  /* 0x0000000906067221 */ /* 0x000fe20000000000 */
[----:B------:R3:W-:Y:S06]  /*1320*/  STS [R21+0x2000], R9 ;  /* 0x0020000915007388 */ /* 0x0007ec0000000800 */
.L_x_234:
[----:B------:R-:W-:Y:S05]  /*1330*/  BSYNC.RECONVERGENT B1 ;  /* 0x0000000000017941 */ /* 0x000fea0003800200 */
.L_x_233:
[----:B------:R-:W-:-:S04]  /*1340*/  ISETP.GE.U32.AND P6, PT, R0, 0xc00, PT ;  /* 0x00000c000000780c */ /* 0x000fc80003fc6070 */
[----:B------:R-:W-:-:S13]  /*1350*/  ISETP.GE.U32.AND.EX P6, PT, R2, RZ, PT, P6 ;  /* 0x000000ff0200720c */ /* 0x000fda0003fc6160 */
[----:B------:R-:W-:Y:S05]  /*1360*/  @!P6 BRA `(.L_x_232) ;  /* 0x0000000000e4e947 */ /* 0x000fea0003800000 */
[----:B------:R-:W-:-:S05]  /*1370*/  VIADD R8, R8, 0x150 ;  /* 0x0000015008087836 */ /* 0x000fca0000000000 */
[----:B------:R-:W-:-:S07]  /*1380*/  LEA R7, R7, R8, 0x18 ;  /* 0x0000000807077211 */ /* 0x000fce00078ec0ff */
.L_x_235:
[C---:B---3--:R-:W-:Y:S01]  /*1390*/  LEA R8, R4.reuse, R7, 0x2 ;  /* 0x0000000704087211 */ /* 0x048fe200078e10ff */
[----:B---3--:R-:W-:Y:S02]  /*13a0*/  HFMA2 R9, -RZ, RZ, 3.7421875, 0 ;  /* 0x437c0000ff097431 */ /* 0x008fe400000001ff */
[----:B------:R-:W-:Y:S02]  /*13b0*/  IMAD.MOV.U32 R10, RZ, RZ, 0x3bbb989d ;  /* 0x3bbb989dff0a7424 */ /* 0x000fe400078e00ff */
[----:B------:R-:W-:Y:S01]  /*13c0*/  VIADD R4, R4, 0x1000 ;  /* 0x0000100004047836 */ /* 0x000fe20000000000 */
[----:B-1----:R-:W4:Y:S04]  /*13d0*/  LDS R12, [R8] ;  /* 0x00000000080c7984 */ /* 0x002f280000000800 */
[----:B------:R-:W1:Y:S01]  /*13e0*/  LDS R14, [R8+0x1000] ;  /* 0x00100000080e7984 */ /* 0x000e620000000800 */
        /* <DEDUP_REMOVED lines=8> */
[----:B------:R-:W-:-:S03]  /*1470*/  IMAD.SHL.U32 R11, R11, 0x800000, RZ ;  /* 0x008000000b0b7824 */ /* 0x000fc600078e00ff */
[----:B------:R-:W-:Y:S01]  /*1480*/  FFMA R14, R13, 1.4426950216293334961, -R12 ;  /* 0x3fb8aa3b0d0e7823 */ /* 0x000fe2000000080c */
[----:B------:R-:W-:-:S03]  /*1490*/  FFMA.RM R12, R28, R9, 12582913 ;  /* 0x4b4000011c0c7423 */ /* 0x000fc60000004009 */
[----:B------:R-:W-:Y:S01]  /*14a0*/  FFMA R14, R13, 1.925963033500011079e-08, R14 ;  /* 0x32a570600d0e7823 */ /* 0x000fe2000000000e */
[C---:B------:R-:W-:Y:S01]  /*14b0*/  FADD R28, R12.reuse, -12583039 ;  /* 0xcb40007f0c1c7421 */ /* 0x040fe20000000000 */
[----:B0-2---:R-:W-:-:S03]  /*14c0*/  SHF.L.U32 R27, R12, 0x17, RZ ;  /* 0x000000170c1b7819 */ /* 0x005fc600000006ff */
        /* <DEDUP_REMOVED lines=35> */
.L_x_232:
[----:B------:R-:W-:Y:S05]  /*1700*/  BSYNC.RECONVERGENT B0 ;  /* 0x0000000000007941 */ /* 0x000fea0003800200 */
.L_x_231:
        /* <DEDUP_REMOVED lines=17> */
[----:B------:R-:W3:Y:S04]  /*1820*/  LDS R4, [R26+0xcc] ;  /* 0x0000cc001a047984 */ /* 0x000ee80000000800 */
[----:B------:R-:W5:Y:S04]  /*1830*/  LDS.128 R8, [R26+0xd0] ;  /* 0x0000d0001a087984 */ /* 0x000f680000000c00 */
[----:B-1----:R-:W1:Y:S01]  /*1840*/  LDS.128 R12, [R26+0xe0] ;  /* 0x0000e0001a0c7984 */ /* 0x002e620000000c00 */
[----:B---3--:R-:W-:-:S03]  /*1850*/  FADD R25, R25, R4 ;  /* 0x0000000419197221 */ /* 0x008fc60000000000 */
[----:B----4-:R-:W3:Y:S01]  /*1860*/  LDS.128 R4, [R26+0xf0] ;  /* 0x0000f0001a047984 */ /* 0x010ee20000000c00 */
[----:B-----5:R-:W-:-:S04]  /*1870*/  FADD R8, R25, R8 ;  /* 0x0000000819087221 */ /* 0x020fc80000000000 */
[----:B------:R-:W-:-:S04]  /*1880*/  FADD R9, R8, R9 ;  /* 0x0000000908097221 */ /* 0x000fc80000000000 */
[----:B------:R-:W-:-:S04]  /*1890*/  FADD R10, R9, R10 ;  /* 0x0000000a090a7221 */ /* 0x000fc80000000000 */
[----:B------:R-:W-:Y:S02]  /*18a0*/  FADD R25, R10, R11 ;  /* 0x0000000b0a197221 */ /* 0x000fe40000000000 */
[----:B------:R-:W4:Y:S02]  /*18b0*/  LDS.128 R8, [R26+0x100] ;  /* 0x000100001a087984 */ /* 0x000f240000000c00 */
[----:B-1----:R-:W-:-:S04]  /*18c0*/  FADD R12, R25, R12 ;  /* 0x0000000c190c7221 */ /* 0x002fc80000000000 */
[----:B------:R-:W-:-:S04]  /*18d0*/  FADD R13, R12, R13 ;  /* 0x0000000d0c0d7221 */ /* 0x000fc80000000000 */
[----:B------:R-:W-:-:S04]  /*18e0*/  FADD R14, R13, R14 ;  /* 0x0000000e0d0e7221 */ /* 0x000fc80000000000 */
[----:B------:R-:W-:Y:S02]  /*18f0*/  FADD R25, R14, R15 ;  /* 0x0000000f0e197221 */ /* 0x000fe40000000000 */
[----:B------:R-:W1:Y:S02]  /*1900*/  LDS.128 R12, [R26+0x110] ;  /* 0x000110001a0c7984 */ /* 0x000e640000000c00 */
[----:B---3--:R-:W-:-:S04]  /*1910*/  FADD R4, R25, R4 ;  /* 0x0000000419047221 */ /* 0x008fc80000000000 */
[----:B------:R-:W-:-:S04]  /*1920*/  FADD R5, R4, R5 ;  /* 0x0000000504057221 */ /* 0x000fc80000000000 */
[----:B------:R-:W-:-:S04]  /*1930*/  FADD R6, R5, R6 ;  /* 0x0000000605067221 */ /* 0x000fc80000000000 */
[----:B------:R-:W-:Y:S02]  /*1940*/  FADD R25, R6, R7 ;  /* 0x0000000706197221 */ /* 0x000fe40000000000 */
[----:B------:R-:W3:Y:S02]  /*1950*/  LDS.128 R4, [R26+0x120] ;  /* 0x000120001a047984 */ /* 0x000ee40000000c00 */
[----:B----4-:R-:W-:-:S04]  /*1960*/  FADD R8, R25, R8 ;  /* 0x0000000819087221 */ /* 0x010fc80000000000 */
[----:B------:R-:W-:-:S04]  /*1970*/  FADD R9, R8, R9 ;  /* 0x0000000908097221 */ /* 0x000fc80000000000 */
[----:B------:R-:W-:-:S04]  /*1980*/  FADD R10, R9, R10 ;  /* 0x0000000a090a7221 */ /* 0x000fc80000000000 */
[----:B------:R-:W-:Y:S02]  /*1990*/  FADD R25, R10, R11 ;  /* 0x0000000b0a197221 */ /* 0x000fe40000000000 */
[----:B------:R-:W4:Y:S02]  /*19a0*/  LDS.128 R8, [R26+0x130] ;  /* 0x000130001a087984 */ /* 0x000f240000000c00 */
[----:B-1----:R-:W-:-:S04]  /*19b0*/  FADD R12, R25, R12 ;  /* 0x0000000c190c7221 */ /* 0x002fc80000000000 */
[----:B------:R-:W-:-:S04]  /*19c0*/  FADD R13, R12, R13 ;  /* 0x0000000d0c0d7221 */ /* 0x000fc80000000000 */
[----:B------:R-:W-:Y:S02]  /*19d0*/  FADD R14, R13, R14 ;  /* 0x0000000e0d0e7221 */ /* 0x000fe40000000000 */
[----:B------:R-:W1:Y:S02]  /*19e0*/  LDS.64 R12, [R26+0x140] ;  /* 0x000140001a0c7984 */ /* 0x000e640000000a00 */
[----:B------:R-:W-:-:S04]  /*19f0*/  FADD R15, R14, R15 ;  /* 0x0000000f0e0f7221 */ /* 0x000fc80000000000 */
[----:B---3--:R-:W-:-:S04]  /*1a00*/  FADD R4, R15, R4 ;  /* 0x000000040f047221 */ /* 0x008fc80000000000 */
[----:B------:R-:W-:-:S04]  /*1a10*/  FADD R5, R4, R5 ;  /* 0x0000000504057221 */ /* 0x000fc80000000000 */
[----:B------:R-:W-:-:S04]  /*1a20*/  FADD R6, R5, R6 ;  /* 0x0000000605067221 */ /* 0x000fc80000000000 */
[----:B------:R-:W-:-:S04]  /*1a30*/  FADD R7, R6, R7 ;  /* 0x0000000706077221 */ /* 0x000fc80000000000 */
[----:B----4-:R-:W-:-:S04]  /*1a40*/  FADD R8, R7, R8 ;  /* 0x0000000807087221 */ /* 0x010fc80000000000 */
[----:B------:R-:W-:-:S04]  /*1a50*/  FADD R9, R8, R9 ;  /* 0x0000000908097221 */ /* 0x000fc80000000000 */
[----:B------:R-:W-:-:S04]  /*1a60*/  FADD R10, R9, R10 ;  /* 0x0000000a090a7221 */ /* 0x000fc80000000000 */
[----:B------:R-:W-:-:S04]  /*1a70*/  FADD R11, R10, R11 ;  /* 0x0000000b0a0b7221 */ /* 0x000fc80000000000 */
[----:B-1----:R-:W-:-:S04]  /*1a80*/  FADD R12, R11, R12 ;  /* 0x0000000c0b0c7221 */ /* 0x002fc80000000000 */
[----:B------:R-:W-:-:S05]  /*1a90*/  FADD R13, R12, R13 ;  /* 0x0000000d0c0d7221 */ /* 0x000fca0000000000 */
[----:B------:R1:W-:Y:S02]  /*1aa0*/  STS [R26+0x14c], R13 ;  /* 0x00014c0d1a007388 */ /* 0x0003e40000000800 */
.L_x_237:
[----:B------:R-:W-:Y:S05]  /*1ab0*/  BSYNC.RECONVERGENT B0 ;  /* 0x0000000000007941 */ /* 0x000fea0003800200 */
.L_x_236:
[----:B------:R-:W-:Y:S06]  /*1ac0*/  BAR.SYNC.DEFER_BLOCKING 0x0 ;  /* 0x0000000000007b1d */ /* 0x000fec0000010000 */
[----:B------:R-:W0:Y:S01]  /*1ad0*/  LDCU UR11, c[0x0][0x3a8] ;  /* 0x00007500ff0b77ac */ /* 0x000e220008000800 */
[----:B------:R-:W-:Y:S04]  /*1ae0*/  BSSY.RECONVERGENT B0, `(.L_x_238) ;  /* 0x0000099000007945 */ /* 0x000fe80003800200 */
[----:B------:R-:W-:Y:S05]  /*1af0*/  @P0 BRA `(.L_x_239) ;  /* 0x00000008005c0947 */ /* 0x000fea0003800000 */
[----:B-1----:R-:W1:Y:S01]  /*1b00*/  LDS R26, [R26+0x14c] ;  /* 0x00014c001a1a7984 */ /* 0x002e620000000800 */
[----:B------:R-:W-:Y:S01]  /*1b10*/  ISETP.NE.AND P0, PT, R22, RZ, PT ;  /* 0x000000ff1600720c */ /* 0x000fe20003f05270 */
[----:B------:R-:W-:Y:S01]  /*1b20*/  BSSY.RECONVERGENT B1, `(.L_x_240) ;  /* 0x0000041000017945 */ /* 0x000fe20003800200 */
[----:B------:R-:W-:-:S11]  /*1b30*/  IMAD.MOV.U32 R10, RZ, RZ, R18 ;  /* 0x000000ffff0a7224 */ /* 0x000fd600078e0012 */
[----:B------:R-:W-:Y:S05]  /*1b40*/  @!P0 BRA `(.L_x_241) ;  /* 0x0000000000f88947 */ /* 0x000fea0003800000 */
[----:B------:R-:W5:Y:S01]  /*1b50*/  LDS R6, [R21] ;  /* 0x0000000015067984 */ /* 0x000f620000000800 */
[----:B-1--4-:R-:W1:Y:S01]  /*1b60*/  MUFU.RCP R5, R26 ;  /* 0x0000001a00057308 */ /* 0x012e620000001000 */
[----:B------:R-:W-:Y:S01]  /*1b70*/  BSSY.RECONVERGENT B2, `(.L_x_242) ;  /* 0x000000b000027945 */ /* 0x000fe20003800200 */
[----:B-1----:R-:W-:-:S04]  /*1b80*/  FFMA R4, -R26, R5, 1 ;  /* 0x3f8000001a047423 */ /* 0x002fc80000000105 */
[----:B------:R-:W-:Y:S02]  /*1b90*/  FFMA R5, R5, R4, R5 ;  /* 0x0000000405057223 */ /* 0x000fe40000000005 */
[----:B-----5:R-:W1:Y:S02]  /*1ba0*/  FCHK P0, R6, R26 ;  /* 0x0000001a06007302 */ /* 0x020e640000000000 */
[----:B------:R-:W-:-:S04]  /*1bb0*/  FFMA R4, R6, R5, RZ ;  /* 0x0000000506047223 */ /* 0x000fc800000000ff */
[----:B------:R-:W-:-:S04]  /*1bc0*/  FFMA R7, -R26, R4, R6 ;  /* 0x000000041a077223 */ /* 0x000fc80000000106 */
[----:B------:R-:W-:Y:S01]  /*1bd0*/  FFMA R11, R5, R7, R4 ;  /* 0x00000007050b7223 */ /* 0x000fe20000000004 */
[----:B-1----:R-:W-:Y:S06]  /*1be0*/  @!P0 BRA `(.L_x_243) ;  /* 0x00000000000c8947 */ /* 0x002fec0003800000 */
[----:B------:R-:W-:-:S07]  /*1bf0*/  MOV R8, 0x1c10 ;  /* 0x00001c1000087802 */ /* 0x000fce0000000f00 */
[----:B0-23--:R-:W-:Y:S05]  /*1c00*/  CALL.REL.NOINC `($__internal_4_$__cuda_sm3x_div_rn_noftz_f32_slowpath) ;  /* 0x0000000800387944 */ /* 0x00dfea0003c00000 */
[----:B------:R-:W-:-:S07]  /*1c10*/  MOV R11, R9 ;  /* 0x00000009000b7202 */ /* 0x000fce0000000f00 */
.L_x_243:
[----:B0-----:R-:W-:Y:S05]  /*1c20*/  BSYNC.RECONVERGENT B2 ;  /* 0x0000000000027941 */ /* 0x001fea0003800200 */
.L_x_242:
[----:B------:R-:W0:Y:S01]  /*1c30*/  LDC.64 R6, c[0x0][0x398] ;  /* 0x0000e600ff067b82 */ /* 0x000e220000000a00 */
[----:B------:R-:W-:Y:S02]  /*1c40*/  HFMA2 R9, -RZ, RZ, 0, 0 ;  /* 0x00000000ff097431 */ /* 0x000fe400000001ff */
[----:B------:R-:W-:-:S05]  /*1c50*/  IMAD.MOV.U32 R8, RZ, RZ, R18 ;  /* 0x000000ffff087224 */ /* 0x000fca00078e0012 */
        /* <DEDUP_REMOVED lines=24> */
[----:B0-23--:R-:W-:Y:S05]  /*1de0*/  CALL.REL.NOINC `($__internal_4_$__cuda_sm3x_div_rn_noftz_f32_slowpath) ;  /* 0x0000000400c07944 */ /* 0x00dfea0003c00000 */
.L_x_245:
[----:B------:R-:W-:Y:S05]  /*1df0*/  BSYNC.RECONVERGENT B2 ;  /* 0x0000000000027941 */ /* 0x000fea0003800200 */
.L_x_244:
        /* <DEDUP_REMOVED lines=15> */
[----:B0-23--:R-:W-:Y:S05]  /*1ef0*/  CALL.REL.NOINC `($__internal_4_$__cuda_sm3x_div_rn_noftz_f32_slowpath) ;  /* 0x00000004007c7944 */ /* 0x00dfea0003c00000 */
.L_x_247:
[----:B------:R-:W-:Y:S05]  /*1f00*/  BSYNC.RECONVERGENT B2 ;  /* 0x0000000000027941 */ /* 0x000fea0003800200 */
.L_x_246:
[----:B------:R1:W-:Y:S01]  /*1f10*/  STG.E desc[UR12][R4.64+0x2000], R9 ;  /* 0x0020000904007986 */ /* 0x0003e2000c10190c */
[----:B------:R-:W-:-:S07]  /*1f20*/  MOV R10, R17 ;  /* 0x00000011000a7202 */ /* 0x000fce0000000f00 */
.L_x_241:
[----:B0-----:R-:W-:Y:S05]  /*1f30*/  BSYNC.RECONVERGENT B1 ;  /* 0x0000000000017941 */ /* 0x001fea0003800200 */
.L_x_240:
[----:B------:R-:W-:-:S13]  /*1f40*/  ISETP.GE.U32.AND P0, PT, R23, 0xc00, PT ;  /* 0x00000c001700780c */ /* 0x000fda0003f06070 */
[----:B------:R-:W-:Y:S05]  /*1f50*/  @!P0 BRA `(.L_x_239) ;  /* 0x0000000400448947 */ /* 0x000fea0003800000 */
.L_x_256:
[----:B------:R-:W0:Y:S01]  /*1f60*/  S2UR UR7, SR_CgaCtaId ;  /* 0x00000000000779c3 */ /* 0x000e220000008800 */
[----:B------:R-:W-:Y:S01]  /*1f70*/  UMOV UR6, 0x400 ;  /* 0x0000040000067882 */ /* 0x000fe20000000000 */
[----:B-1----:R-:W1:Y:S01]  /*1f80*/  MUFU.RCP R7, R26 ;  /* 0x0000001a00077308 */ /* 0x002e620000001000 */
        /* <DEDUP_REMOVED lines=14> */
[----:B--23--:R-:W-:Y:S05]  /*2070*/  CALL.REL.NOINC `($__internal_4_$__cuda_sm3x_div_rn_noftz_f32_slowpath) ;  /* 0x00000004001c7944 */ /* 0x00cfea0003c00000 */
[----:B------:R-:W-:-:S07]  /*2080*/  MOV R15, R9 ;  /* 0x00000009000f7202 */ /* 0x000fce0000000f00 */
.L_x_249:
[----:B------:R-:W-:Y:S05]  /*2090*/  BSYNC.RECONVERGENT B1 ;  /* 0x0000000000017941 */ /* 0x000fea0003800200 */
.L_x_248:
        /* <DEDUP_REMOVED lines=23> */
[----:B--2---:R-:W-:Y:S05]  /*2210*/  CALL.REL.NOINC `($__internal_4_$__cuda_sm3x_div_rn_noftz_f32_slowpath) ;  /* 0x0000000000b47944 */ /* 0x004fea0003c00000 */
[----:B------:R-:W-:-:S07]  /*2220*/  IMAD.MOV.U32 R7, RZ, RZ, R9 ;  /* 0x000000ffff077224 */ /* 0x000fce00078e0009 */
.L_x_251:
[----:B------:R-:W-:Y:S05]  /*2230*/  BSYNC.RECONVERGENT B1 ;  /* 0x0000000000017941 */ /* 0x000fea0003800200 */
.L_x_250:
        /* <DEDUP_REMOVED lines=13> */
[----:B--2---:R-:W-:Y:S05]  /*2310*/  CALL.REL.NOINC `($__internal_4_$__cuda_sm3x_div_rn_noftz_f32_slowpath) ;  /* 0x0000000000747944 */ /* 0x004fea0003c00000 */
.L_x_253:
[----:B------:R-:W-:Y:S05]  /*2320*/  BSYNC.RECONVERGENT B1 ;  /* 0x0000000000017941 */ /* 0x000fea0003800200 */
.L_x_252:
        /* <DEDUP_REMOVED lines=13> */
[----:B--2---:R-:W-:Y:S05]  /*2400*/  CALL.REL.NOINC `($__internal_4_$__cuda_sm3x_div_rn_noftz_f32_slowpath) ;  /* 0x0000000000387944 */ /* 0x004fea0003c00000 */
[----:B------:R-:W-:-:S07]  /*2410*/  MOV R7, R9 ;  /* 0x0000000900077202 */ /* 0x000fce0000000f00 */
.L_x_255:
[----:B------:R-:W-:Y:S05]  /*2420*/  BSYNC.RECONVERGENT B1 ;  /* 0x0000000000017941 */ /* 0x000fea0003800200 */
.L_x_254:
[----:B------:R0:W-:Y:S01]  /*2430*/  STG.E desc[UR12][R4.64+0x3000], R7 ;  /* 0x0030000704007986 */ /* 0x0001e2000c10190c */
[----:B------:R-:W-:-:S05]  /*2440*/  VIADD R10, R10, 0x1000 ;  /* 0x000010000a0a7836 */ /* 0x000fca0000000000 */
[----:B------:R-:W-:-:S13]  /*2450*/  ISETP.GE.AND P0, PT, R10, UR11, PT ;  /* 0x0000000b0a007c0c */ /* 0x000fda000bf06270 */
[----:B0-----:R-:W-:Y:S05]  /*2460*/  @!P0 BRA `(.L_x_256) ;  /* 0xfffffff800bc8947 */ /* 0x001fea000383ffff */
.L_x_239:
[----:B0-----:R-:W-:Y:S05]  /*2470*/  BSYNC.RECONVERGENT B0 ;  /* 0x0000000000007941 */ /* 0x001fea0003800200 */
.L_x_238:
[----:B------:R-:W0:Y:S01]  /*2480*/  LDCU.64 UR6, c[0x0][0x3a0] ;  /* 0x00007400ff0677ac */ /* 0x000e220008000a00 */
[----:B------:R-:W-:-:S04]  /*2490*/  UIADD3 UR8, UP0, UPT, UR10, UR8, URZ ;  /* 0x000000080a087290 */ /* 0x000fc8000ff1e0ff */
[----:B------:R-:W-:Y:S02]  /*24a0*/  UIADD3.X UR4, UPT, UPT, URZ, UR4, URZ, UP0, !UPT ;  /* 0x00000004ff047290 */ /* 0x000fe400087fe4ff */
[----:B0-----:R-:W-:-:S04]  /*24b0*/  UISETP.GE.U32.AND UP0, UPT, UR8, UR6, UPT ;  /* 0x000000060800728c */ /* 0x001fc8000bf06070 */
[----:B------:R-:W-:-:S09]  /*24c0*/  UISETP.GE.AND.EX UP0, UPT, UR4, UR7, UPT, UP0 ;  /* 0x000000070400728c */ /* 0x000fd2000bf06300 */
[----:B------:R-:W-:Y:S05]  /*24d0*/  BRA.U !UP0, `(.L_x_257) ;  /* 0xffffffdd08487547 */ /* 0x000fea000b83ffff */
[----:B------:R-:W-:Y:S05]  /*24e0*/  EXIT ;  /* 0x000000000000794d */ /* 0x000fea0003800000 */
        .weak           $__internal_4_$__cuda_sm3x_div_rn_noftz_f32_slowpath
        .type           $__internal_4_$__cuda_sm3x_div_rn_noftz_f32_slowpath,@function
        .size           $__internal_4_$__cuda_sm3x_div_rn_noftz_f32_slowpath,(.L_x_8490 - $__internal_4_$__cuda_sm3x_div_rn_noftz_f32_slowpath)
$__internal_4_$__cuda_sm3x_div_rn_noftz_f32_slowpath:
        /* <DEDUP_REMOVED lines=35> */
.L_x_259:
        /* <DEDUP_REMOVED lines=51> */
.L_x_266:
[----:B------:R-:W-:-:S04]  /*2a50*/  LOP3.LUT R13, R13, 0x80000000, RZ, 0xc0, !PT ;  /* 0x800000000d0d7812 */ /* 0x000fc800078ec0ff */
[----:B------:R-:W-:Y:S01]  /*2a60*/  LOP3.LUT R13, R13, 0x7f800000, RZ, 0xfc, !PT ;  /* 0x7f8000000d0d7812 */ /* 0x000fe200078efcff */
[----:B------:R-:W-:Y:S06]  /*2a70*/  BRA `(.L_x_267) ;  /* 0x0000000000047947 */ /* 0x000fec0003800000 */
.L_x_265:
[----:B------:R-:W-:-:S07]  /*2a80*/  IMAD R13, R12, 0x800000, R13 ;  /* 0x008000000c0d7824 */ /* 0x000fce00078e020d */
.L_x_267:
[----:B------:R-:W-:Y:S05]  /*2a90*/  BSYNC.RECONVERGENT B4 ;  /* 0x0000000000047941 */ /* 0x000fea0003800200 */
.L_x_264:
[----:B------:R-:W-:Y:S05]  /*2aa0*/  BRA `(.L_x_268) ;  /* 0x0000000000207947 */ /* 0x000fea0003800000 */
.L_x_263:
[----:B------:R-:W-:-:S04]  /*2ab0*/  LOP3.LUT R13, R13, 0x80000000, R6, 0x48, !PT ;  /* 0x800000000d0d7812 */ /* 0x000fc800078e4806 */
[----:B------:R-:W-:Y:S01]  /*2ac0*/  LOP3.LUT R13, R13, 0x7f800000, RZ, 0xfc, !PT ;  /* 0x7f8000000d0d7812 */ /* 0x000fe200078efcff */
[----:B------:R-:W-:Y:S06]  /*2ad0*/  BRA `(.L_x_268) ;  /* 0x0000000000147947 */ /* 0x000fec0003800000 */
.L_x_262:
[----:B------:R-:W-:Y:S01]  /*2ae0*/  LOP3.LUT R13, R13, 0x80000000, R6, 0x48, !PT ;  /* 0x800000000d0d7812 */ /* 0x000fe200078e4806 */
[----:B------:R-:W-:Y:S06]  /*2af0*/  BRA `(.L_x_268) ;  /* 0x00000000000c7947 */ /* 0x000fec0003800000 */
.L_x_261:
[----:B------:R-:W0:Y:S01]  /*2b00*/  MUFU.RSQ R13, -QNAN ;  /* 0xffc00000000d7908 */ /* 0x000e220000001400 */
[----:B------:R-:W-:Y:S05]  /*2b10*/  BRA `(.L_x_268) ;  /* 0x0000000000047947 */ /* 0x000fea0003800000 */
.L_x_260:
[----:B------:R-:W-:-:S07]  /*2b20*/  FADD.FTZ R13, R6, R26 ;  /* 0x0000001a060d7221 */ /* 0x000fce0000010000 */
.L_x_268:
[----:B------:R-:W-:Y:S05]  /*2b30*/  BSYNC.RECONVERGENT B3 ;  /* 0x0000000000037941 */ /* 0x000fea0003800200 */
.L_x_258:
[----:B------:R-:W-:Y:S02]  /*2b40*/  HFMA2 R7, -RZ, RZ, 0, 0 ;  /* 0x00000000ff077431 */ /* 0x000fe400000001ff */
[----:B------:R-:W-:Y:S01]  /*2b50*/  IMAD.MOV.U32 R6, RZ, RZ, R8 ;  /* 0x000000ffff067224 */ /* 0x000fe200078e0008 */
[----:B0-----:R-:W-:-:S03]  /*2b60*/  MOV R9, R13 ;  /* 0x0000000d00097202 */ /* 0x001fc60000000f00 */
[----:B------:R-:W-:Y:S05]  /*2b70*/  RET.REL.NODEC R6 `(_Z20SoftmaxBlockSMemImplI10DirectLoadIffE11DirectStoreIffEfLi1ELi1024EL9Algorithm0EEvT_T0_ll) ;  /* 0xffffffd406207950 */ /* 0x000fea0003c3ffff */
.L_x_269:
        /* <DEDUP_REMOVED lines=16> */
.L_x_8490:


//--------------------- .text._Z20SoftmaxBlockSMemImplI10DirectLoadIffE11DirectStoreIffEfLi1ELi128EL9Algorithm0EEvT_T0_ll --------------------------
	.section	.text._Z20SoftmaxBlockSMemImplI10DirectLoadIffE11DirectStoreIffEfLi1ELi128EL9Algorithm0EEvT_T0_ll,"ax",@progbits
	.align	128
        .global         _Z20SoftmaxBlockSMemImplI10DirectLoadIffE11DirectStoreIffEfLi1ELi128EL9Algorithm0EEvT_T0_ll
        .type           _Z20SoftmaxBlockSMemImplI10DirectLoadIffE11DirectStoreIffEfLi1ELi128EL9Algorithm0EEvT_T0_ll,@function
        .size           _Z20SoftmaxBlockSMemImplI10DirectLoadIffE11DirectStoreIffEfLi1ELi128EL9Algorithm0EEvT_T0_ll,(.L_x_8491 - _Z20SoftmaxBlockSMemImplI10DirectLoadIffE11DirectStoreIffEfLi1ELi128EL9Algorithm0EEvT_T0_ll)
        .other          _Z20SoftmaxBlockSMemImplI10DirectLoadIffE11DirectStoreIffEfLi1ELi128EL9Algorithm0EEvT_T0_ll,@"STO_CUDA_ENTRY STV_DEFAULT"
_Z20SoftmaxBlockSMemImplI10DirectLoadIffE11DirectStoreIffEfLi1ELi128EL9Algorithm0EEvT_T0_ll:
.text._Z20SoftmaxBlockSMemImplI10DirectLoadIffE11DirectStoreIffEfLi1ELi128EL9Algorithm0EEvT_T0_ll:
        /* <DEDUP_REMOVED lines=32> */
.L_x_305:
[----:B0-----:R-:W0:Y:S01]  /*0200*/  LDC R19, c[0x0][0x3a8] ;  /* 0x0000ea00ff137b82 */ /* 0x001e220000000800 */
[----:B------:R-:W-:Y:S01]  /*0210*/  BSSY.RECONVERGENT B0, `(.L_x_270) ;  /* 0x0000097000007945 */ /* 0x000fe20003800200 */
[----:B----4-:R-:W-:Y:S01]  /*0220*/  IMAD.MOV.U32 R21, RZ, RZ, -0x800000 ;  /* 0xff800000ff157424 */ /* 0x010fe200078e00ff */
[----:B0-----:R-:W-:-:S13]  /*0230*/  ISETP.GE.AND P0, PT, R0, R19, PT ;  /* 0x000000130000720c */ /* 0x001fda0003f06270 */
[----:B-123--:R-:W-:Y:S05]  /*0240*/  @P0 BRA `(.L_x_271) ;  /* 0x00000008004c0947 */ /* 0x00efea0003800000 */
        /* <DEDUP_REMOVED lines=31> */
.L_x_273:
[----:B------:R-:W-:Y:S05]  /*0440*/  BSYNC.RECONVERGENT B1 ;  /* 0x0000000000017941 */ /* 0x000fea0003800200 */
.L_x_272:
[----:B------:R-:W-:Y:S05]  /*0450*/  @!P2 BRA `(.L_x_271) ;  /* 0x0000000400c8a947 */ /* 0x000fea0003800000 */
[----:B01----:R-:W0:Y:S01]  /*0460*/  LDC.64 R10, c[0x0][0x388] ;  /* 0x0000e200ff0a7b82 */ /* 0x003e220000000a00 */
[----:B------:R-:W-:Y:S01]  /*0470*/  MOV R17, RZ ;  /* 0x000000ff00117202 */ /* 0x000fe20000000f00 */
[----:B------:R-:W-:Y:S01]  /*0480*/  IMAD.MOV.U32 R16, RZ, RZ, R20 ;  /* 0x000000ffff107224 */ /* 0x000fe200078e0014 */
[----:B------:R-:W-:Y:S01]  /*0490*/  UMOV UR6, 0x400 ;  /* 0x0000040000067882 */ /* 0x000fe20000000000 */
[----:B------:R-:W-:Y:S01]  /*04a0*/  BSSY.RECONVERGENT B1, `(.L_x_274) ;  /* 0x0000043000017945 */ /* 0x000fe20003800200 */
[----:B------:R-:W-:-:S03]  /*04b0*/  UIADD3 UR6, UPT, UPT, UR6, 0x40, URZ ;  /* 0x0000004006067890 */ /* 0x000fc6000fffe0ff */
[----:B------:R-:W1:Y:S08]  /*04c0*/  S2UR UR7, SR_CgaCtaId ;  /* 0x00000000000779c3 */ /* 0x000e700000008800 */
[----:B------:R-:W2:Y:S01]  /*04d0*/  LDC.64 R8, c[0x0][0x380] ;  /* 0x0000e000ff087b82 */ /* 0x000ea20000000a00 */
[C---:B0-----:R-:W-:Y:S02]  /*04e0*/  IMAD R22, R10.reuse, UR4, RZ ;  /* 0x000000040a167c24 */ /* 0x041fe4000f8e02ff */
[----:B------:R-:W-:-:S04]  /*04f0*/  IMAD.WIDE.U32 R16, R10, UR8, R16 ;  /* 0x000000080a107c25 */ /* 0x000fc8000f8e0010 */
[----:B------:R-:W-:Y:S01]  /*0500*/  IMAD R11, R11, UR8, R22 ;  /* 0x000000080b0b7c24 */ /* 0x000fe2000f8e0216 */
[----:B-1----:R-:W-:-:S03]  /*0510*/  ULEA UR6, UR7, UR6, 0x18 ;  /* 0x0000000607067291 */ /* 0x002fc6000f8ec0ff */
[----:B------:R-:W-:Y:S02]  /*0520*/  IMAD.IADD R10, R11, 0x1, R17 ;  /* 0x000000010b0a7824 */ /* 0x000fe400078e0211 */
[----:B------:R-:W-:Y:S01]  /*0530*/  IMAD.IADD R11, R19, 0x1, -R20 ;  /* 0x00000001130b7824 */ /* 0x000fe200078e0a14 */
[----:B--2---:R-:W-:-:S04]  /*0540*/  LEA R8, P1, R16, R8, 0x2 ;  /* 0x0000000810087211 */ /* 0x004fc800078210ff */
[----:B------:R-:W-:Y:S02]  /*0550*/  ISETP.GT.AND P2, PT, R11, 0x600, PT ;  /* 0x000006000b00780c */ /* 0x000fe40003f44270 */
[----:B------:R-:W-:Y:S02]  /*0560*/  LEA.HI.X R9, R16, R9, R10, 0x2, P1 ;  /* 0x0000000910097211 */ /* 0x000fe400008f140a */
[----:B------:R-:W-:Y:S02]  /*0570*/  IADD3 R8, P1, PT, R8, 0x400, RZ ;  /* 0x0000040008087810 */ /* 0x000fe40007f3e0ff */
[----:B------:R-:W-:Y:S02]  /*0580*/  LEA R10, R20, UR6, 0x2 ;  /* 0x00000006140a7c11 */ /* 0x000fe4000f8e10ff */
[----:B------:R-:W-:Y:S02]  /*0590*/  IADD3.X R9, PT, PT, RZ, R9, RZ, P1, !PT ;  /* 0x00000009ff097210 */ /* 0x000fe40000ffe4ff */
[----:B------:R-:W-:Y:S01]  /*05a0*/  PLOP3.LUT P1, PT, PT, PT, PT, 0x80, 0x8 ;  /* 0x000000000008781c */ /* 0x000fe20003f2f070 */
[----:B------:R-:W-:-:S02]  /*05b0*/  VIADD R10, R10, 0x400 ;  /* 0x000004000a0a7836 */ /* 0x000fc40000000000 */
[----:B------:R-:W-:Y:S10]  /*05c0*/  @!P2 BRA `(.L_x_275) ;  /* 0x0000000000c0a947 */ /* 0x000ff40003800000 */
[----:B------:R-:W-:Y:S01]  /*05d0*/  PLOP3.LUT P1, PT, PT, PT, PT, 0x8, 0x80 ;  /* 0x000000000080781c */ /* 0x000fe20003f2e170 */
[----:B------:R-:W-:-:S12]  /*05e0*/  VIADD R11, R19, 0xfffffa00 ;  /* 0xfffffa00130b7836 */ /* 0x000fd80000000000 */
.L_x_276:
        /* <DEDUP_REMOVED lines=46> */
.L_x_275:
[----:B------:R-:W-:Y:S05]  /*08d0*/  BSYNC.RECONVERGENT B1 ;  /* 0x0000000000017941 */ /* 0x000fea0003800200 */
.L_x_274:
        /* <DEDUP_REMOVED lines=29> */
.L_x_278:
[----:B------:R-:W-:Y:S05]  /*0ab0*/  BSYNC.RECONVERGENT B1 ;  /* 0x0000000000017941 */ /* 0x000fea0003800200 */
.L_x_277:
        /* <DEDUP_REMOVED lines=12> */
.L_x_271:
[----:B------:R-:W-:Y:S05]  /*0b80*/  BSYNC.RECONVERGENT B0 ;  /* 0x0000000000007941 */ /* 0x000fea0003800200 */
.L_x_270:
[----:B------:R-:W3:Y:S01]  /*0b90*/  SHFL.DOWN PT, R8, R21, 0x1, 0x1f ;  /* 0x08201f0015087f89 */ /* 0x000ee200000e0000 */
[C---:B------:R-:W-:Y:S01]  /*0ba0*/  ISETP.GT.AND P1, PT, R2.reuse, 0x1e, PT ;  /* 0x0000001e0200780c */ /* 0x040fe20003f24270 */
[----:B------:R-:W-:Y:S01]  /*0bb0*/  BSSY.RECONVERGENT B0, `(.L_x_279) ;  /* 0x0000019000007945 */ /* 0x000fe20003800200 */
[C---:B------:R-:W-:Y:S01]  /*0bc0*/  ISETP.GT.AND P2, PT, R2.reuse, 0x1d, PT ;  /* 0x0000001d0200780c */ /* 0x040fe20003f44270 */
[----:B012---:R-:W0:Y:S01]  /*0bd0*/  S2R R11, SR_CgaCtaId ;  /* 0x00000000000b7919 */ /* 0x007e220000008800 */
[C---:B------:R-:W-:Y:S02]  /*0be0*/  ISETP.GT.AND P3, PT, R2.reuse, 0x1b, PT ;  /* 0x0000001b0200780c */ /* 0x040fe40003f64270 */
[C---:B------:R-:W-:Y:S02]  /*0bf0*/  ISETP.GT.AND P5, PT, R2.reuse, 0xf, PT ;  /* 0x0000000f0200780c */ /* 0x040fe40003fa4270 */
[----:B------:R-:W-:Y:S02]  /*0c00*/  ISETP.GT.AND P4, PT, R2, 0x17, PT ;  /* 0x000000170200780c */ /* 0x000fe40003f84270 */
[----:B------:R-:W-:-:S02]  /*0c10*/  MOV R20, 0x400 ;  /* 0x0000040000147802 */ /* 0x000fc40000000f00 */
[----:B------:R-:W-:Y:S02]  /*0c20*/  P2R R9, PR, RZ, 0x10 ;  /* 0x00000010ff097803 */ /* 0x000fe40000000000 */
[----:B------:R-:W-:Y:S02]  /*0c30*/  P2R R9, PR, RZ, 0x20 ;  /* 0x00000020ff097803 */ /* 0x000fe40000000000 */
[----:B---3--:R-:W-:-:S05]  /*0c40*/  @!P1 FMNMX R21, R8, R21, !PT ;  /* 0x0000001508159209 */ /* 0x008fca0007800000 */
[----:B------:R-:W1:Y:S01]  /*0c50*/  SHFL.DOWN PT, R8, R21, 0x2, 0x1f ;  /* 0x08401f0015087f89 */ /* 0x000e6200000e0000 */
[----:B0-----:R-:W-:Y:S02]  /*0c60*/  LEA R16, R11, R20, 0x18 ;  /* 0x000000140b107211 */ /* 0x001fe400078ec0ff */
[----:B-1----:R-:W-:-:S05]  /*0c70*/  @!P2 FMNMX R21, R21, R8, !PT ;  /* 0x000000081515a209 */ /* 0x002fca0007800000 */
        /* <DEDUP_REMOVED lines=12> */
.L_x_280:
[----:B------:R-:W-:Y:S05]  /*0d40*/  BSYNC.RECONVERGENT B0 ;  /* 0x0000000000007941 */ /* 0x000fea0003800200 */
.L_x_279:
[----:B------:R-:W-:Y:S01]  /*0d50*/  BAR.SYNC.DEFER_BLOCKING 0x0 ;  /* 0x0000000000007b1d */ /* 0x000fe20000010000 */
[C---:B------:R-:W-:Y:S02]  /*0d60*/  ISETP.NE.AND P5, PT, R0.reuse, RZ, PT ;  /* 0x000000ff0000720c */ /* 0x040fe40003fa5270 */
[----:B------:R-:W-:-:S03]  /*0d70*/  ISETP.GE.U32.AND P6, PT, R0, R19, PT ;  /* 0x000000130000720c */ /* 0x000fc60003fc6070 */
[----:B------:R-:W3:Y:S01]  /*0d80*/  LDCU UR6, c[0x0][0x3ac] ;  /* 0x00007580ff0677ac */ /* 0x000ee20008000800 */
[----:B------:R-:W-:Y:S07]  /*0d90*/  BSSY.RECONVERGENT B0, `(.L_x_281) ;  /* 0x000007d000007945 */ /* 0x000fee0003800200 */
[----:B-1----:R-:W1:Y:S01]  /*0da0*/  @!P5 LDS.64 R8, [R16+0x8] ;  /* 0x000008001008d984 */ /* 0x002e620000000a00 */
[----:B---3--:R-:W-:-:S03]  /*0db0*/  ISETP.GE.AND.EX P6, PT, RZ, UR6, PT, P6 ;  /* 0x00000006ff007c0c */ /* 0x008fc6000bfc6360 */
[----:B------:R-:W3:Y:S01]  /*0dc0*/  @!P5 LDS R17, [R16+0x10] ;  /* 0x000010001011d984 */ /* 0x000ee20000000800 */
[----:B-1----:R-:W-:Y:S01]  /*0dd0*/  @!P5 FMNMX3 R8, R10, R8, R9, !PT ;  /* 0x000000080a08d276 */ /* 0x002fe20007800009 */
[----:B0-2---:R-:W-:-:S03]  /*0de0*/  IMAD.MOV.U32 R10, RZ, RZ, RZ ;  /* 0x000000ffff0a7224 */ /* 0x005fc600078e00ff */
[----:B---3--:R-:W-:-:S05]  /*0df0*/  @!P5 FMNMX R17, R8, R17, !PT ;  /* 0x000000110811d209 */ /* 0x008fca0007800000 */
[----:B------:R0:W-:Y:S01]  /*0e00*/  @!P5 STS [R16+0x18], R17 ;  /* 0x000018111000d388 */ /* 0x0001e20000000800 */
[----:B------:R-:W-:Y:S06]  /*0e10*/  BAR.SYNC.DEFER_BLOCKING 0x0 ;  /* 0x0000000000007b1d */ /* 0x000fec0000010000 */
[----:B------:R-:W-:Y:S05]  /*0e20*/  @P6 BRA `(.L_x_282) ;  /* 0x0000000400cc6947 */ /* 0x000fea0003800000 */
[----:B------:R1:W2:Y:S01]  /*0e30*/  LDS R9, [R16+0x18] ;  /* 0x0000180010097984 */ /* 0x0002a20000000800 */
[----:B------:R-:W-:Y:S01]  /*0e40*/  ISETP.NE.U32.AND P6, PT, R15, 0x180, PT ;  /* 0x000001800f00780c */ /* 0x000fe20003fc5070 */
[----:B------:R-:W-:Y:S01]  /*0e50*/  BSSY.RECONVERGENT B1, `(.L_x_283) ;  /* 0x0000034000017945 */ /* 0x000fe20003800200 */
[----:B------:R-:W-:Y:S01]  /*0e60*/  IMAD.MOV.U32 R10, RZ, RZ, RZ ;  /* 0x000000ffff0a7224 */ /* 0x000fe200078e00ff */
[----:B------:R-:W-:Y:S02]  /*0e70*/  MOV R8, R0 ;  /* 0x0000000000087202 */ /* 0x000fe40000000f00 */
[----:B------:R-:W-:-:S13]  /*0e80*/  ISETP.NE.AND.EX P6, PT, RZ, RZ, PT, P6 ;  /* 0x000000ffff00720c */ /* 0x000fda0003fc5360 */
[----:B-1----:R-:W-:Y:S05]  /*0e90*/  @!P6 BRA `(.L_x_284) ;  /* 0x0000000000bce947 */ /* 0x002fea0003800000 */
[----:B------:R-:W2:Y:S01]  /*0ea0*/  LDS R8, [R14] ;  /* 0x000000000e087984 */ /* 0x000ea20000000800 */
[----:B0-----:R-:W-:Y:S01]  /*0eb0*/  IMAD.MOV.U32 R17, RZ, RZ, 0x3bbb989d ;  /* 0x3bbb989dff117424 */ /* 0x001fe200078e00ff */
[----:B------:R-:W-:Y:S01]  /*0ec0*/  ISETP.NE.U32.AND P6, PT, R15, RZ, PT ;  /* 0x000000ff0f00720c */ /* 0x000fe20003fc5070 */
[----:B------:R-:W-:-:S03]  /*0ed0*/  IMAD.MOV.U32 R21, RZ, RZ, 0x437c0000 ;  /* 0x437c0000ff157424 */ /* 0x000fc600078e00ff */
[----:B------:R-:W-:Y:S01]  /*0ee0*/  ISETP.NE.AND.EX P6, PT, RZ, RZ, PT, P6 ;  /* 0x000000ffff00720c */ /* 0x000fe20003fc5360 */
[----:B--2---:R-:W-:-:S04]  /*0ef0*/  FADD R8, -R9, R8 ;  /* 0x0000000809087221 */ /* 0x004fc80000000100 */
[----:B------:R-:W-:-:S04]  /*0f00*/  FFMA.SAT R10, R8, R17, 0.5 ;  /* 0x3f000000080a7423 */ /* 0x000fc80000002011 */
[----:B------:R-:W-:-:S04]  /*0f10*/  FFMA.RM R10, R10, R21, 12582913 ;  /* 0x4b4000010a0a7423 */ /* 0x000fc80000004015 */
[C---:B------:R-:W-:Y:S01]  /*0f20*/  FADD R23, R10.reuse, -12583039 ;  /* 0xcb40007f0a177421 */ /* 0x040fe20000000000 */
[----:B------:R-:W-:-:S03]  /*0f30*/  SHF.L.U32 R10, R10, 0x17, RZ ;  /* 0x000000170a0a7819 */ /* 0x000fc600000006ff */
[----:B------:R-:W-:-:S04]  /*0f40*/  FFMA R23, R8, 1.4426950216293334961, -R23 ;  /* 0x3fb8aa3b08177823 */ /* 0x000fc80000000817 */
[----:B------:R-:W-:Y:S01]  /*0f50*/  FFMA R23, R8, 1.925963033500011079e-08, R23 ;  /* 0x32a5706008177823 */ /* 0x000fe20000000017 */
[----:B------:R-:W-:-:S05]  /*0f60*/  IMAD.MOV.U32 R8, RZ, RZ, R6 ;  /* 0x000000ffff087224 */ /* 0x000fca00078e0006 */
[----:B------:R-:W0:Y:S02]  /*0f70*/  MUFU.EX2 R23, R23 ;  /* 0x0000001700177308 */ /* 0x000e240000000800 */
[----:B0-----:R-:W-:-:S04]  /*0f80*/  FMUL R25, R10, R23 ;  /* 0x000000170a197220 */ /* 0x001fc80000400000 */
[----:B------:R-:W-:Y:S01]  /*0f90*/  FADD R10, RZ, R25 ;  /* 0x00000019ff0a7221 */ /* 0x000fe20000000000 */
[----:B------:R1:W-:Y:S01]  /*0fa0*/  STS [R14], R25 ;  /* 0x000000190e007388 */ /* 0x0003e20000000800 */
[----:B------:R-:W-:Y:S05]  /*0fb0*/  @!P6 BRA `(.L_x_284) ;  /* 0x000000000074e947 */ /* 0x000fea0003800000 */
[----:B------:R-:W0:Y:S01]  /*0fc0*/  LDS R8, [R14+0x200] ;  /* 0x000200000e087984 */ /* 0x000e220000000800 */
[----:B------:R-:W-:-:S04]  /*0fd0*/  ISETP.NE.U32.AND P6, PT, R15, 0x80, PT ;  /* 0x000000800f00780c */ /* 0x000fc80003fc5070 */
[----:B------:R-:W-:Y:S01]  /*0fe0*/  ISETP.NE.AND.EX P6, PT, RZ, RZ, PT, P6 ;  /* 0x000000ffff00720c */ /* 0x000fe20003fc5360 */
[----:B0-----:R-:W-:-:S04]  /*0ff0*/  FADD R8, -R9, R8 ;  /* 0x0000000809087221 */ /* 0x001fc80000000100 */
[----:B------:R-:W-:-:S04]  /*1000*/  FFMA.SAT R22, R8, R17, 0.5 ;  /* 0x3f00000008167423 */ /* 0x000fc80000002011 */
[----:B------:R-:W-:-:S04]  /*1010*/  FFMA.RM R22, R22, R21, 12582913 ;  /* 0x4b40000116167423 */ /* 0x000fc80000004015 */
[C---:B------:R-:W-:Y:S01]  /*1020*/  FADD R23, R22.reuse, -12583039 ;  /* 0xcb40007f16177421 */ /* 0x040fe20000000000 */
[----:B------:R-:W-:-:S03]  /*1030*/  IMAD.SHL.U32 R22, R22, 0x800000, RZ ;  /* 0x0080000016167824 */ /* 0x000fc600078e00ff */
[----:B------:R-:W-:-:S04]  /*1040*/  FFMA R23, R8, 1.4426950216293334961, -R23 ;  /* 0x3fb8aa3b08177823 */ /* 0x000fc80000000817 */
[----:B------:R-:W-:Y:S01]  /*1050*/  FFMA R23, R8, 1.925963033500011079e-08, R23 ;  /* 0x32a5706008177823 */ /* 0x000fe20000000017 */
[----:B------:R-:W-:-:S05]  /*1060*/  MOV R8, R7 ;  /* 0x0000000700087202 */ /* 0x000fca0000000f00 */
[----:B------:R-:W1:Y:S02]  /*1070*/  MUFU.EX2 R23, R23 ;  /* 0x0000001700177308 */ /* 0x000e640000000800 */
[----:B-1----:R-:W-:-:S04]  /*1080*/  FMUL R25, R22, R23 ;  /* 0x0000001716197220 */ /* 0x002fc80000400000 */
[----:B------:R-:W-:Y:S01]  /*1090*/  FADD R10, R10, R25 ;  /* 0x000000190a0a7221 */ /* 0x000fe20000000000 */
[----:B------:R3:W-:Y:S01]  /*10a0*/  STS [R14+0x200], R25 ;  /* 0x000200190e007388 */ /* 0x0007e20000000800 */
[----:B------:R-:W-:Y:S05]  /*10b0*/  @!P6 BRA `(.L_x_284) ;  /* 0x000000000034e947 */ /* 0x000fea0003800000 */
[----:B------:R-:W0:Y:S02]  /*10c0*/  LDS R8, [R14+0x400] ;  /* 0x000400000e087984 */ /* 0x000e240000000800 */
[----:B0-----:R-:W-:-:S04]  /*10d0*/  FADD R8, -R9, R8 ;  /* 0x0000000809087221 */ /* 0x001fc80000000100 */
[----:B------:R-:W-:-:S04]  /*10e0*/  FFMA.SAT R22, R8, R17, 0.5 ;  /* 0x3f00000008167423 */ /* 0x000fc80000002011 */
[----:B------:R-:W-:-:S04]  /*10f0*/  FFMA.RM R22, R22, R21, 12582913 ;  /* 0x4b40000116167423 */ /* 0x000fc80000004015 */
[C---:B------:R-:W-:Y:S01]  /*1100*/  FADD R17, R22.reuse, -12583039 ;  /* 0xcb40007f16117421 */ /* 0x040fe20000000000 */
[----:B------:R-:W-:-:S03]  /*1110*/  IMAD.SHL.U32 R22, R22, 0x800000, RZ ;  /* 0x0080000016167824 */ /* 0x000fc600078e00ff */
[----:B------:R-:W-:-:S04]  /*1120*/  FFMA R17, R8, 1.4426950216293334961, -R17 ;  /* 0x3fb8aa3b08117823 */ /* 0x000fc80000000811 */
[----:B------:R-:W-:Y:S01]  /*1130*/  FFMA R17, R8, 1.925963033500011079e-08, R17 ;  /* 0x32a5706008117823 */ /* 0x000fe20000000011 */
[----:B------:R-:W-:-:S05]  /*1140*/  IMAD.MOV.U32 R8, RZ, RZ, R12 ;  /* 0x000000ffff087224 */ /* 0x000fca00078e000c */
[----:B------:R-:W0:Y:S02]  /*1150*/  MUFU.EX2 R17, R17 ;  /* 0x0000001100117308 */ /* 0x000e240000000800 */
[----:B0-----:R-:W-:-:S04]  /*1160*/  FMUL R21, R22, R17 ;  /* 0x0000001116157220 */ /* 0x001fc80000400000 */
[----:B------:R-:W-:Y:S01]  /*1170*/  FADD R10, R10, R21 ;  /* 0x000000150a0a7221 */ /* 0x000fe20000000000 */
[----:B------:R4:W-:Y:S06]  /*1180*/  STS [R14+0x400], R21 ;  /* 0x000400150e007388 */ /* 0x0009ec0000000800 */
.L_x_284:
[----:B------:R-:W-:Y:S05]  /*1190*/  BSYNC.RECONVERGENT B1 ;  /* 0x0000000000017941 */ /* 0x000fea0003800200 */
.L_x_283:
[----:B------:R-:W-:-:S04]  /*11a0*/  ISETP.GE.U32.AND P6, PT, R3, 0x180, PT ;  /* 0x000001800300780c */ /* 0x000fc80003fc6070 */
[----:B------:R-:W-:-:S13]  /*11b0*/  ISETP.GE.U32.AND.EX P6, PT, R5, RZ, PT, P6 ;  /* 0x000000ff0500720c */ /* 0x000fda0003fc6160 */
[----:B------:R-:W-:Y:S05]  /*11c0*/  @!P6 BRA `(.L_x_282) ;  /* 0x0000000000e4e947 */ /* 0x000fea0003800000 */
[----:B------:R-:W-:-:S04]  /*11d0*/  IADD3 R20, PT, PT, R20, 0x40, RZ ;  /* 0x0000004014147810 */ /* 0x000fc80007ffe0ff */
[----:B------:R-:W-:-:S07]  /*11e0*/  LEA R11, R11, R20, 0x18 ;  /* 0x000000140b0b7211 */ /* 0x000fce00078ec0ff */
.L_x_285:
[C---:B0-----:R-:W-:Y:S02]  /*11f0*/  IMAD R17, R8.reuse, 0x4, R11 ;  /* 0x0000000408117824 */ /* 0x041fe400078e020b */
[----:B------:R-:W-:Y:S02]  /*1200*/  HFMA2 R20, -RZ, RZ, 3.7421875, 0 ;  /* 0x437c0000ff147431 */ /* 0x000fe400000001ff */
[----:B----4-:R-:W-:Y:S02]  /*1210*/  IMAD.MOV.U32 R21, RZ, RZ, 0x3bbb989d ;  /* 0x3bbb989dff157424 */ /* 0x010fe400078e00ff */
[----:B------:R-:W-:Y:S01]  /*1220*/  VIADD R8, R8, 0x200 ;  /* 0x0000020008087836 */ /* 0x000fe20000000000 */
[----:B------:R-:W2:Y:S04]  /*1230*/  LDS R24, [R17] ;  /* 0x0000000011187984 */ /* 0x000ea80000000800 */
[----:B------:R-:W0:Y:S01]  /*1240*/  LDS R26, [R17+0x200] ;  /* 0x00020000111a7984 */ /* 0x000e220000000800 */
[----:B------:R-:W-:-:S04]  /*1250*/  ISETP.GE.U32.AND P6, PT, R8, R19, PT ;  /* 0x000000130800720c */ /* 0x000fc80003fc6070 */
[----:B------:R-:W-:Y:S01]  /*1260*/  ISETP.GE.U32.AND.EX P6, PT, RZ, UR6, PT, P6 ;  /* 0x00000006ff007c0c */ /* 0x000fe2000bfc6160 */
[----:B--2---:R-:W-:-:S04]  /*1270*/  FADD R24, -R9, R24 ;  /* 0x0000001809187221 */ /* 0x004fc80000000100 */
[----:B------:R-:W-:Y:S01]  /*1280*/  FFMA.SAT R23, R24, R21, 0.5 ;  /* 0x3f00000018177423 */ /* 0x000fe20000002015 */
[----:B0-----:R-:W-:-:S03]  /*1290*/  FADD R26, -R9, R26 ;  /* 0x0000001a091a7221 */ /* 0x001fc60000000100 */
[----:B------:R-:W-:Y:S01]  /*12a0*/  FFMA.RM R22, R23, R20, 12582913 ;  /* 0x4b40000117167423 */ /* 0x000fe20000004014 */
[----:B------:R-:W-:-:S03]  /*12b0*/  FFMA.SAT R27, R26, R21, 0.5 ;  /* 0x3f0000001a1b7423 */ /* 0x000fc60000002015 */
[C---:B------:R-:W-:Y:S01]  /*12c0*/  FADD R23, R22.reuse, -12583039 ;  /* 0xcb40007f16177421 */ /* 0x040fe20000000000 */
[----:B------:R-:W-:-:S03]  /*12d0*/  IMAD.SHL.U32 R22, R22, 0x800000, RZ ;  /* 0x0080000016167824 */ /* 0x000fc600078e00ff */
[----:B-1-3--:R-:W-:Y:S01]  /*12e0*/  FFMA R25, R24, 1.4426950216293334961, -R23 ;  /* 0x3fb8aa3b18197823 */ /* 0x00afe20000000817 */
[----:B------:R-:W-:-:S03]  /*12f0*/  FFMA.RM R23, R27, R20, 12582913 ;  /* 0x4b4000011b177423 */ /* 0x000fc60000004014 */
[----:B------:R-:W-:Y:S01]  /*1300*/  FFMA R25, R24, 1.925963033500011079e-08, R25 ;  /* 0x32a5706018197823 */ /* 0x000fe20000000019 */
[C---:B------:R-:W-:Y:S01]  /*1310*/  FADD R27, R23.reuse, -12583039 ;  /* 0xcb40007f171b7421 */ /* 0x040fe20000000000 */
[----:B------:R-:W-:-:S03]  /*1320*/  IMAD.SHL.U32 R29, R23, 0x800000, RZ ;  /* 0x00800000171d7824 */ /* 0x000fc600078e00ff */
[C---:B------:R-:W-:Y:S01]  /*1330*/  FFMA R27, R26.reuse, 1.4426950216293334961, -R27 ;  /* 0x3fb8aa3b1a1b7823 */ /* 0x040fe2000000081b */
[----:B------:R-:W0:Y:S03]  /*1340*/  MUFU.EX2 R25, R25 ;  /* 0x0000001900197308 */ /* 0x000e260000000800 */
[----:B------:R-:W-:Y:S02]  /*1350*/  FFMA R27, R26, 1.925963033500011079e-08, R27 ;  /* 0x32a570601a1b7823 */ /* 0x000fe4000000001b */
[----:B------:R-:W1:Y:S03]  /*1360*/  LDS R26, [R17+0x400] ;  /* 0x00040000111a7984 */ /* 0x000e660000000800 */
[----:B------:R-:W2:Y:S01]  /*1370*/  MUFU.EX2 R24, R27 ;  /* 0x0000001b00187308 */ /* 0x000ea20000000800 */
[----:B0-----:R-:W-:-:S05]  /*1380*/  FMUL R22, R22, R25 ;  /* 0x0000001916167220 */ /* 0x001fca0000400000 */
[----:B------:R-:W-:Y:S01]  /*1390*/  STS [R17], R22 ;  /* 0x0000001611007388 */ /* 0x000fe20000000800 */
[----:B--2---:R-:W-:-:S05]  /*13a0*/  FMUL R24, R29, R24 ;  /* 0x000000181d187220 */ /* 0x004fca0000400000 */
[----:B------:R-:W-:Y:S01]  /*13b0*/  STS [R17+0x200], R24 ;  /* 0x0002001811007388 */ /* 0x000fe20000000800 */
[----:B-1----:R-:W-:-:S04]  /*13c0*/  FADD R26, -R9, R26 ;  /* 0x0000001a091a7221 */ /* 0x002fc80000000100 */
[----:B------:R-:W-:-:S04]  /*13d0*/  FFMA.SAT R28, R26, R21, 0.5 ;  /* 0x3f0000001a1c7423 */ /* 0x000fc80000002015 */
[----:B------:R-:W-:Y:S02]  /*13e0*/  FFMA.RM R23, R28, R20, 12582913 ;  /* 0x4b4000011c177423 */ /* 0x000fe40000004014 */
[----:B------:R-:W0:Y:S02]  /*13f0*/  LDS R28, [R17+0x600] ;  /* 0x00060000111c7984 */ /* 0x000e240000000800 */
[C---:B------:R-:W-:Y:S01]  /*1400*/  FADD R29, R23.reuse, -12583039 ;  /* 0xcb40007f171d7421 */ /* 0x040fe20000000000 */
[----:B------:R-:W-:-:S03]  /*1410*/  SHF.L.U32 R23, R23, 0x17, RZ ;  /* 0x0000001717177819 */ /* 0x000fc600000006ff */
[----:B------:R-:W-:-:S04]  /*1420*/  FFMA R29, R26, 1.4426950216293334961, -R29 ;  /* 0x3fb8aa3b1a1d7823 */ /* 0x000fc8000000081d */
[----:B------:R-:W-:-:S06]  /*1430*/  FFMA R26, R26, 1.925963033500011079e-08, R29 ;  /* 0x32a570601a1a7823 */ /* 0x000fcc000000001d */
[----:B------:R-:W1:Y:S01]  /*1440*/  MUFU.EX2 R26, R26 ;  /* 0x0000001a001a7308 */ /* 0x000e620000000800 */
[----:B0-----:R-:W-:-:S04]  /*1450*/  FADD R28, -R9, R28 ;  /* 0x0000001c091c7221 */ /* 0x001fc80000000100 */
[----:B------:R-:W-:-:S04]  /*1460*/  FFMA.SAT R21, R28, R21, 0.5 ;  /* 0x3f0000001c157423 */ /* 0x000fc80000002015 */
[----:B------:R-:W-:-:S04]  /*1470*/  FFMA.RM R20, R21, R20, 12582913 ;  /* 0x4b40000115147423 */ /* 0x000fc80000004014 */
[----:B------:R-:W-:-:S04]  /*1480*/  FADD R21, R20, -12583039 ;  /* 0xcb40007f14157421 */ /* 0x000fc80000000000 */
[----:B------:R-:W-:-:S04]  /*1490*/  FFMA R21, R28, 1.4426950216293334961, -R21 ;  /* 0x3fb8aa3b1c157823 */ /* 0x000fc80000000815 */
[----:B------:R-:W-:Y:S01]  /*14a0*/  FFMA R28, R28, 1.925963033500011079e-08, R21 ;  /* 0x32a570601c1c7823 */ /* 0x000fe20000000015 */
[----:B------:R-:W-:Y:S02]  /*14b0*/  IMAD.SHL.U32 R21, R20, 0x800000, RZ ;  /* 0x0080000014157824 */ /* 0x000fe400078e00ff */
[----:B-1----:R-:W-:-:S03]  /*14c0*/  FMUL R20, R23, R26 ;  /* 0x0000001a17147220 */ /* 0x002fc60000400000 */
[----:B------:R-:W0:Y:S02]  /*14d0*/  MUFU.EX2 R28, R28 ;  /* 0x0000001c001c7308 */ /* 0x000e240000000800 */
[----:B------:R1:W-:Y:S01]  /*14e0*/  STS [R17+0x400], R20 ;  /* 0x0004001411007388 */ /* 0x0003e20000000800 */
[----:B0-----:R-:W-:Y:S01]  /*14f0*/  FMUL R23, R21, R28 ;  /* 0x0000001c15177220 */ /* 0x001fe20000400000 */
[----:B------:R-:W-:-:S04]  /*1500*/  FADD R21, R22, R10 ;  /* 0x0000000a16157221 */ /* 0x000fc80000000000 */
[----:B------:R1:W-:Y:S01]  /*1510*/  STS [R17+0x600], R23 ;  /* 0x0006001711007388 */ /* 0x0003e20000000800 */
[----:B------:R-:W-:-:S04]  /*1520*/  FADD R21, R21, R24 ;  /* 0x0000001815157221 */ /* 0x000fc80000000000 */
[----:B------:R-:W-:-:S04]  /*1530*/  FADD R21, R21, R20 ;  /* 0x0000001415157221 */ /* 0x000fc80000000000 */
[----:B------:R-:W-:Y:S01]  /*1540*/  FADD R10, R21, R23 ;  /* 0x00000017150a7221 */ /* 0x000fe20000000000 */
[----:B-1----:R-:W-:Y:S06]  /*1550*/  @!P6 BRA `(.L_x_285) ;  /* 0xfffffffc0024e947 */ /* 0x002fec000383ffff */
.L_x_282:
[----:B------:R-:W-:Y:S05]  /*1560*/  BSYNC.RECONVERGENT B0 ;  /* 0x0000000000007941 */ /* 0x000fea0003800200 */
.L_x_281:
[----:B0-----:R-:W-:Y:S01]  /*1570*/  MOV R17, R10 ;  /* 0x0000000a00117202 */ /* 0x001fe20000000f00 */
[----:B------:R-:W0:Y:S01]  /*1580*/  LDCU UR11, c[0x0][0x3a8] ;  /* 0x00007500ff0b77ac */ /* 0x000e220008000800 */
[----:B------:R-:W-:Y:S01]  /*1590*/  ISETP.GT.AND P6, PT, R2, 0xf, PT ;  /* 0x0000000f0200780c */ /* 0x000fe20003fc4270 */
[----:B------:R-:W-:Y:S02]  /*15a0*/  BSSY.RECONVERGENT B0, `(.L_x_286) ;  /* 0x00000ac000007945 */ /* 0x000fe40003800200 */
[----:B------:R-:W5:Y:S02]  /*15b0*/  SHFL.DOWN PT, R8, R17, 0x1, 0x1f ;  /* 0x08201f0011087f89 */ /* 0x000f6400000e0000 */
[----:B-----5:R-:W-:Y:S01]  /*15c0*/  @!P1 FADD R17, R8, R17 ;  /* 0x0000001108119221 */ /* 0x020fe20000000000 */
[----:B------:R-:W-:-:S04]  /*15d0*/  ISETP.GT.AND P1, PT, R2, 0x17, PT ;  /* 0x000000170200780c */ /* 0x000fc80003f24270 */
[----:B------:R-:W5:Y:S02]  /*15e0*/  SHFL.DOWN PT, R8, R17, 0x2, 0x1f ;  /* 0x08401f0011087f89 */ /* 0x000f6400000e0000 */
[----:B-----5:R-:W-:-:S05]  /*15f0*/  @!P2 FADD R17, R17, R8 ;  /* 0x000000081111a221 */ /* 0x020fca0000000000 */
[----:B------:R-:W5:Y:S02]  /*1600*/  SHFL.DOWN PT, R8, R17, 0x4, 0x1f ;  /* 0x08801f0011087f89 */ /* 0x000f6400000e0000 */
[----:B-----5:R-:W-:-:S05]  /*1610*/  @!P3 FADD R17, R17, R8 ;  /* 0x000000081111b221 */ /* 0x020fca0000000000 */
[----:B------:R-:W5:Y:S02]  /*1620*/  SHFL.DOWN PT, R8, R17, 0x8, 0x1f ;  /* 0x09001f0011087f89 */ /* 0x000f6400000e0000 */
[----:B-----5:R-:W-:-:S05]  /*1630*/  @!P1 FADD R17, R17, R8 ;  /* 0x0000000811119221 */ /* 0x020fca0000000000 */
[----:B------:R-:W5:Y:S02]  /*1640*/  SHFL.DOWN PT, R8, R17, 0x10, 0x1f ;  /* 0x0a001f0011087f89 */ /* 0x000f6400000e0000 */
[----:B-----5:R-:W-:-:S05]  /*1650*/  @!P6 FADD R17, R17, R8 ;  /* 0x000000081111e221 */ /* 0x020fca0000000000 */
[----:B------:R-:W-:Y:S01]  /*1660*/  @P4 STS [R13+UR5+0x4], R17 ;  /* 0x000004110d004988 */ /* 0x000fe20008000805 */
[----:B------:R-:W-:Y:S06]  /*1670*/  BAR.SYNC.DEFER_BLOCKING 0x0 ;  /* 0x0000000000007b1d */ /* 0x000fec0000010000 */
[----:B--2---:R-:W2:Y:S02]  /*1680*/  @!P5 LDS.128 R8, [R16+0x20] ;  /* 0x000020001008d984 */ /* 0x004ea40000000c00 */
[----:B--2---:R-:W-:-:S04]  /*1690*/  @!P5 FADD R9, R17, R9 ;  /* 0x000000091109d221 */ /* 0x004fc80000000000 */
[----:B------:R-:W-:-:S04]  /*16a0*/  @!P5 FADD R10, R9, R10 ;  /* 0x0000000a090ad221 */ /* 0x000fc80000000000 */
[----:B------:R-:W-:-:S05]  /*16b0*/  @!P5 FADD R11, R10, R11 ;  /* 0x0000000b0a0bd221 */ /* 0x000fca0000000000 */
[----:B------:R2:W-:Y:S01]  /*16c0*/  @!P5 STS [R16+0x34], R11 ;  /* 0x0000340b1000d388 */ /* 0x0005e20000000800 */
[----:B------:R-:W-:Y:S06]  /*16d0*/  BAR.SYNC.DEFER_BLOCKING 0x0 ;  /* 0x0000000000007b1d */ /* 0x000fec0000010000 */
[----:B0-----:R-:W-:Y:S05]  /*16e0*/  @P0 BRA `(.L_x_287) ;  /* 0x00000008005c0947 */ /* 0x001fea0003800000 */
[----:B------:R0:W0:Y:S01]  /*16f0*/  LDS R19, [R16+0x34] ;  /* 0x0000340010137984 */ /* 0x0000220000000800 */
[----:B------:R-:W-:Y:S01]  /*1700*/  ISETP.NE.AND P0, PT, R18, RZ, PT ;  /* 0x000000ff1200720c */ /* 0x000fe20003f05270 */
[----:B------:R-:W-:Y:S01]  /*1710*/  BSSY.RECONVERGENT B1, `(.L_x_288) ;  /* 0x0000041000017945 */ /* 0x000fe20003800200 */
[----:B------:R-:W-:-:S11]  /*1720*/  IMAD.MOV.U32 R20, RZ, RZ, R0 ;  /* 0x000000ffff147224 */ /* 0x000fd600078e0000 */
[----:B------:R-:W-:Y:S05]  /*1730*/  @!P0 BRA `(.L_x_289) ;  /* 0x0000000000f88947 */ /* 0x000fea0003800000 */
[----:B0-2---:R-:W0:Y:S01]  /*1740*/  LDS R16, [R14] ;  /* 0x000000000e107984 */ /* 0x005e220000000800 */
[----:B------:R-:W2:Y:S01]  /*1750*/  MUFU.RCP R8, R19 ;  /* 0x0000001300087308 */ /* 0x000ea20000001000 */
[----:B------:R-:W-:Y:S01]  /*1760*/  BSSY.RECONVERGENT B2, `(.L_x_290) ;  /* 0x000000b000027945 */ /* 0x000fe20003800200 */
[----:B--2---:R-:W-:-:S04]  /*1770*/  FFMA R9, -R19, R8, 1 ;  /* 0x3f80000013097423 */ /* 0x004fc80000000108 */
[----:B------:R-:W-:Y:S02]  /*1780*/  FFMA R9, R8, R9, R8 ;  /* 0x0000000908097223 */ /* 0x000fe40000000008 */
[----:B0-----:R-:W0:Y:S02]  /*1790*/  FCHK P0, R16, R19 ;  /* 0x0000001310007302 */ /* 0x001e240000000000 */
[----:B------:R-:W-:-:S04]  /*17a0*/  FFMA R8, R16, R9, RZ ;  /* 0x0000000910087223 */ /* 0x000fc800000000ff */
[----:B------:R-:W-:-:S04]  /*17b0*/  FFMA R10, -R19, R8, R16 ;  /* 0x00000008130a7223 */ /* 0x000fc80000000110 */
[----:B----4-:R-:W-:Y:S01]  /*17c0*/  FFMA R21, R9, R10, R8 ;  /* 0x0000000a09157223 */ /* 0x010fe20000000008 */
[----:B0-----:R-:W-:Y:S06]  /*17d0*/  @!P0 BRA `(.L_x_291) ;  /* 0x00000000000c8947 */ /* 0x001fec0003800000 */
[----:B------:R-:W-:-:S07]  /*17e0*/  MOV R22, 0x1800 ;  /* 0x0000180000167802 */ /* 0x000fce0000000f00 */
[----:B-1-3--:R-:W-:Y:S05]  /*17f0*/  CALL.REL.NOINC `($__internal_5_$__cuda_sm3x_div_rn_noftz_f32_slowpath) ;  /* 0x0000000800387944 */ /* 0x00afea0003c00000 */
[----:B------:R-:W-:-:S07]  /*1800*/  IMAD.MOV.U32 R21, RZ, RZ, R25 ;  /* 0x000000ffff157224 */ /* 0x000fce00078e0019 */
.L_x_291:
[----:B------:R-:W-:Y:S05]  /*1810*/  BSYNC.RECONVERGENT B2 ;  /* 0x0000000000027941 */ /* 0x000fea0003800200 */
.L_x_290:
[----:B------:R-:W0:Y:S01]  /*1820*/  LDC.64 R10, c[0x0][0x398] ;  /* 0x0000e600ff0a7b82 */ /* 0x000e220000000a00 */
[----:B------:R-:W-:Y:S01]  /*1830*/  MOV R16, R0 ;  /* 0x0000000000107202 */ /* 0x000fe20000000f00 */
[----:B------:R-:W-:-:S06]  /*1840*/  IMAD.MOV.U32 R17, RZ, RZ, RZ ;  /* 0x000000ffff117224 */ /* 0x000fcc00078e00ff */
[----:B------:R-:W2:Y:S01]  /*1850*/  LDC.64 R8, c[0x0][0x390] ;  /* 0x0000e400ff087b82 */ /* 0x000ea20000000a00 */
[C---:B0-----:R-:W-:Y:S02]  /*1860*/  IMAD R20, R10.reuse, UR4, RZ ;  /* 0x000000040a147c24 */ /* 0x041fe4000f8e02ff */
[----:B------:R-:W-:-:S04]  /*1870*/  IMAD.WIDE.U32 R16, R10, UR8, R16 ;  /* 0x000000080a107c25 */ /* 0x000fc8000f8e0010 */
[----:B------:R-:W-:Y:S01]  /*1880*/  IMAD R11, R11, UR8, R20 ;  /* 0x000000080b0b7c24 */ /* 0x000fe2000f8e0214 */
[----:B------:R-:W-:Y:S02]  /*1890*/  MOV R20, R6 ;  /* 0x0000000600147202 */ /* 0x000fe40000000f00 */
[----:B--2---:R-:W-:Y:S01]  /*18a0*/  LEA R8, P0, R16, R8, 0x2 ;  /* 0x0000000810087211 */ /* 0x004fe200078010ff */
[----:B------:R-:W-:-:S05]  /*18b0*/  IMAD.IADD R10, R17, 0x1, R11 ;  /* 0x00000001110a7824 */ /* 0x000fca00078e020b */
[----:B------:R-:W-:Y:S02]  /*18c0*/  LEA.HI.X R9, R16, R9, R10, 0x2, P0 ;  /* 0x0000000910097211 */ /* 0x000fe400000f140a */
[----:B------:R-:W-:-:S03]  /*18d0*/  ISETP.NE.AND P0, PT, R18, 0x1, PT ;  /* 0x000000011200780c */ /* 0x000fc60003f05270 */
[----:B------:R0:W-:Y:S10]  /*18e0*/  STG.E desc[UR12][R8.64], R21 ;  /* 0x0000001508007986 */ /* 0x0001f4000c10190c */
[----:B------:R-:W-:Y:S05]  /*18f0*/  @!P0 BRA `(.L_x_289) ;  /* 0x0000000000888947 */ /* 0x000fea0003800000 */
[----:B------:R-:W2:Y:S01]  /*1900*/  LDS R16, [R14+0x200] ;  /* 0x000200000e107984 */ /* 0x000ea20000000800 */
[----:B------:R-:W4:Y:S01]  /*1910*/  MUFU.RCP R10, R19 ;  /* 0x00000013000a7308 */ /* 0x000f220000001000 */
[----:B------:R-:W-:Y:S01]  /*1920*/  BSSY.RECONVERGENT B2, `(.L_x_292) ;  /* 0x000000c000027945 */ /* 0x000fe20003800200 */
[----:B------:R-:W-:Y:S01]  /*1930*/  ISETP.NE.AND P2, PT, R18, 0x2, PT ;  /* 0x000000021200780c */ /* 0x000fe20003f45270 */
[----:B----4-:R-:W-:-:S04]  /*1940*/  FFMA R11, -R19, R10, 1 ;  /* 0x3f800000130b7423 */ /* 0x010fc8000000010a */
[----:B------:R-:W-:Y:S01]  /*1950*/  FFMA R10, R10, R11, R10 ;  /* 0x0000000b0a0a7223 */ /* 0x000fe2000000000a */
[----:B--2---:R-:W2:Y:S03]  /*1960*/  FCHK P0, R16, R19 ;  /* 0x0000001310007302 */ /* 0x004ea60000000000 */
[----:B------:R-:W-:-:S04]  /*1970*/  FFMA R11, R10, R16, RZ ;  /* 0x000000100a0b7223 */ /* 0x000fc800000000ff */
[----:B------:R-:W-:-:S04]  /*1980*/  FFMA R20, -R19, R11, R16 ;  /* 0x0000000b13147223 */ /* 0x000fc80000000110 */
[----:B------:R-:W-:Y:S01]  /*1990*/  FFMA R11, R10, R20, R11 ;  /* 0x000000140a0b7223 */ /* 0x000fe2000000000b */
[----:B--2---:R-:W-:Y:S06]  /*19a0*/  @!P0 BRA `(.L_x_293) ;  /* 0x00000000000c8947 */ /* 0x004fec0003800000 */
[----:B------:R-:W-:-:S07]  /*19b0*/  MOV R22, 0x19d0 ;  /* 0x000019d000167802 */ /* 0x000fce0000000f00 */
[----:B01-3--:R-:W-:Y:S05]  /*19c0*/  CALL.REL.NOINC `($__internal_5_$__cuda_sm3x_div_rn_noftz_f32_slowpath) ;  /* 0x0000000400c47944 */ /* 0x00bfea0003c00000 */
[----:B------:R-:W-:-:S07]  /*19d0*/  IMAD.MOV.U32 R11, RZ, RZ, R25 ;  /* 0x000000ffff0b7224 */ /* 0x000fce00078e0019 */
.L_x_293:
[----:B------:R-:W-:Y:S05]  /*19e0*/  BSYNC.RECONVERGENT B2 ;  /* 0x0000000000027941 */ /* 0x000fea0003800200 */
.L_x_292:
[----:B------:R2:W-:Y:S01]  /*19f0*/  STG.E desc[UR12][R8.64+0x200], R11 ;  /* 0x0002000b08007986 */ /* 0x0005e2000c10190c */
[----:B------:R-:W-:Y:S01]  /*1a00*/  IMAD.MOV.U32 R20, RZ, RZ, R7 ;  /* 0x000000ffff147224 */ /* 0x000fe200078e0007 */
[----:B------:R-:W-:Y:S06]  /*1a10*/  @!P2 BRA `(.L_x_289) ;  /* 0x000000000040a947 */ /* 0x000fec0003800000 */
[----:B------:R-:W4:Y:S01]  /*1a20*/  LDS R16, [R14+0x400] ;  /* 0x000400000e107984 */ /* 0x000f220000000800 */
[----:B------:R-:W2:Y:S01]  /*1a30*/  MUFU.RCP R10, R19 ;  /* 0x00000013000a7308 */ /* 0x000ea20000001000 */
[----:B------:R-:W-:Y:S01]  /*1a40*/  BSSY.RECONVERGENT B2, `(.L_x_294) ;  /* 0x000000b000027945 */ /* 0x000fe20003800200 */
[----:B--2---:R-:W-:-:S04]  /*1a50*/  FFMA R11, -R19, R10, 1 ;  /* 0x3f800000130b7423 */ /* 0x004fc8000000010a */
[----:B------:R-:W-:Y:S02]  /*1a60*/  FFMA R10, R10, R11, R10 ;  /* 0x0000000b0a0a7223 */ /* 0x000fe4000000000a */
[----:B----4-:R-:W2:Y:S02]  /*1a70*/  FCHK P0, R16, R19 ;  /* 0x0000001310007302 */ /* 0x010ea40000000000 */
[----:B------:R-:W-:-:S04]  /*1a80*/  FFMA R11, R10, R16, RZ ;  /* 0x000000100a0b7223 */ /* 0x000fc800000000ff */
[----:B------:R-:W-:-:S04]  /*1a90*/  FFMA R20, -R19, R11, R16 ;  /* 0x0000000b13147223 */ /* 0x000fc80000000110 */
[----:B------:R-:W-:Y:S01]  /*1aa0*/  FFMA R11, R10, R20, R11 ;  /* 0x000000140a0b7223 */ /* 0x000fe2000000000b */
[----:B--2---:R-:W-:Y:S06]  /*1ab0*/  @!P0 BRA `(.L_x_295) ;  /* 0x00000000000c8947 */ /* 0x004fec0003800000 */
[----:B------:R-:W-:-:S07]  /*1ac0*/  MOV R22, 0x1ae0 ;  /* 0x00001ae000167802 */ /* 0x000fce0000000f00 */
[----:B01-3--:R-:W-:Y:S05]  /*1ad0*/  CALL.REL.NOINC `($__internal_5_$__cuda_sm3x_div_rn_noftz_f32_slowpath) ;  /* 0x0000000400807944 */ /* 0x00bfea0003c00000 */
[----:B------:R-:W-:-:S07]  /*1ae0*/  MOV R11, R25 ;  /* 0x00000019000b7202 */ /* 0x000fce0000000f00 */
.L_x_295:
[----:B------:R-:W-:Y:S05]  /*1af0*/  BSYNC.RECONVERGENT B2 ;  /* 0x0000000000027941 */ /* 0x000fea0003800200 */
.L_x_294:
[----:B------:R2:W-:Y:S01]  /*1b00*/  STG.E desc[UR12][R8.64+0x400], R11 ;  /* 0x0004000b08007986 */ /* 0x0005e2000c10190c */
[----:B------:R-:W-:-:S07]  /*1b10*/  IMAD.MOV.U32 R20, RZ, RZ, R12 ;  /* 0x000000ffff147224 */ /* 0x000fce00078e000c */
.L_x_289:
[----:B------:R-:W-:Y:S05]  /*1b20*/  BSYNC.RECONVERGENT B1 ;  /* 0x0000000000017941 */ /* 0x000fea0003800200 */
.L_x_288:
[----:B------:R-:W-:-:S13]  /*1b30*/  ISETP.GE.U32.AND P0, PT, R4, 0x180, PT ;  /* 0x000001800400780c */ /* 0x000fda0003f06070 */
[----:B------:R-:W-:Y:S05]  /*1b40*/  @!P0 BRA `(.L_x_287) ;  /* 0x0000000400448947 */ /* 0x000fea0003800000 */
.L_x_304:
[----:B------:R-:W5:Y:S01]  /*1b50*/  S2UR UR7, SR_CgaCtaId ;  /* 0x00000000000779c3 */ /* 0x000f620000008800 */
[----:B------:R-:W-:Y:S01]  /*1b60*/  UMOV UR6, 0x400 ;  /* 0x0000040000067882 */ /* 0x000fe20000000000 */
[----:B0-2---:R-:W0:Y:S01]  /*1b70*/  MUFU.RCP R8, R19 ;  /* 0x0000001300087308 */ /* 0x005e220000001000 */
[----:B------:R-:W-:Y:S01]  /*1b80*/  UIADD3 UR6, UPT, UPT, UR6, 0x40, URZ ;  /* 0x0000004006067890 */ /* 0x000fe2000fffe0ff */
[----:B------:R-:W-:Y:S01]  /*1b90*/  BSSY.RECONVERGENT B1, `(.L_x_296) ;  /* 0x000000e000017945 */ /* 0x000fe20003800200 */
[----:B0-----:R-:W-:-:S04]  /*1ba0*/  FFMA R9, -R19, R8, 1 ;  /* 0x3f80000013097423 */ /* 0x001fc80000000108 */
[----:B------:R-:W-:Y:S01]  /*1bb0*/  FFMA R8, R8, R9, R8 ;  /* 0x0000000908087223 */ /* 0x000fe20000000008 */
[----:B-----5:R-:W-:-:S06]  /*1bc0*/  ULEA UR6, UR7, UR6, 0x18 ;  /* 0x0000000607067291 */ /* 0x020fcc000f8ec0ff */
[----:B----4-:R-:W-:-:S05]  /*1bd0*/  LEA R21, R20, UR6, 0x2 ;  /* 0x0000000614157c11 */ /* 0x010fca000f8e10ff */
[----:B------:R-:W0:Y:S02]  /*1be0*/  LDS R16, [R21] ;  /* 0x0000000015107984 */ /* 0x000e240000000800 */
[----:B0-----:R-:W0:Y:S01]  /*1bf0*/  FCHK P0, R16, R19 ;  /* 0x0000001310007302 */ /* 0x001e220000000000 */
[----:B------:R-:W-:-:S04]  /*1c00*/  FFMA R23, R8, R16, RZ ;  /* 0x0000001008177223 */ /* 0x000fc800000000ff */
[----:B------:R-:W-:-:S04]  /*1c10*/  FFMA R10, -R19, R23, R16 ;  /* 0x00000017130a7223 */ /* 0x000fc80000000110 */
[----:B------:R-:W-:Y:S01]  /*1c20*/  FFMA R23, R8, R10, R23 ;  /* 0x0000000a08177223 */ /* 0x000fe20000000017 */
[----:B0-----:R-:W-:Y:S06]  /*1c30*/  @!P0 BRA `(.L_x_297) ;  /* 0x00000000000c8947 */ /* 0x001fec0003800000 */
[----:B------:R-:W-:-:S07]  /*1c40*/  MOV R22, 0x1c60 ;  /* 0x00001c6000167802 */ /* 0x000fce0000000f00 */
[----:B-1-3--:R-:W-:Y:S05]  /*1c50*/  CALL.REL.NOINC `($__internal_5_$__cuda_sm3x_div_rn_noftz_f32_slowpath) ;  /* 0x0000000400207944 */ /* 0x00afea0003c00000 */
[----:B------:R-:W-:-:S07]  /*1c60*/  IMAD.MOV.U32 R23, RZ, RZ, R25 ;  /* 0x000000ffff177224 */ /* 0x000fce00078e0019 */
.L_x_297:
[----:B------:R-:W-:Y:S05]  /*1c70*/  BSYNC.RECONVERGENT B1 ;  /* 0x0000000000017941 */ /* 0x000fea0003800200 */
.L_x_296:
[----:B------:R-:W0:Y:S01]  /*1c80*/  LDC.64 R16, c[0x0][0x398] ;  /* 0x0000e600ff107b82 */ /* 0x000e220000000a00 */
[----:B------:R-:W2:Y:S01]  /*1c90*/  LDS R22, [R21+0x200] ;  /* 0x0002000015167984 */ /* 0x000ea20000000800 */
[----:B------:R-:W-:Y:S01]  /*1ca0*/  MOV R8, R20 ;  /* 0x0000001400087202 */ /* 0x000fe20000000f00 */
[----:B------:R-:W-:Y:S01]  /*1cb0*/  IMAD.MOV.U32 R9, RZ, RZ, RZ ;  /* 0x000000ffff097224 */ /* 0x000fe200078e00ff */
[----:B------:R-:W-:Y:S04]  /*1cc0*/  BSSY.RECONVERGENT B1, `(.L_x_298) ;  /* 0x0000015000017945 */ /* 0x000fe80003800200 */
[----:B------:R-:W4:Y:S01]  /*1cd0*/  LDC.64 R10, c[0x0][0x390] ;  /* 0x0000e400ff0a7b82 */ /* 0x000f220000000a00 */
[C---:B0-----:R-:W-:Y:S02]  /*1ce0*/  IMAD R24, R16.reuse, UR4, RZ ;  /* 0x0000000410187c24 */ /* 0x041fe4000f8e02ff */
[----:B------:R-:W-:-:S02]  /*1cf0*/  IMAD.WIDE.U32 R8, R16, UR8, R8 ;  /* 0x0000000810087c25 */ /* 0x000fc4000f8e0008 */
[----:B------:R-:W0:Y:S02]  /*1d00*/  MUFU.RCP R16, R19 ;  /* 0x0000001300107308 */ /* 0x000e240000001000 */
[----:B------:R-:W-:Y:S01]  /*1d10*/  IMAD R17, R17, UR8, R24 ;  /* 0x0000000811117c24 */ /* 0x000fe2000f8e0218 */
[----:B----4-:R-:W-:-:S03]  /*1d20*/  LEA R10, P0, R8, R10, 0x2 ;  /* 0x0000000a080a7211 */ /* 0x010fc600078010ff */
[----:B------:R-:W-:-:S05]  /*1d30*/  IMAD.IADD R9, R17, 0x1, R9 ;  /* 0x0000000111097824 */ /* 0x000fca00078e0209 */
[----:B------:R-:W-:-:S05]  /*1d40*/  LEA.HI.X R11, R8, R11, R9, 0x2, P0 ;  /* 0x0000000b080b7211 */ /* 0x000fca00000f1409 */
[----:B------:R4:W-:Y:S01]  /*1d50*/  STG.E desc[UR12][R10.64], R23 ;  /* 0x000000170a007986 */ /* 0x0009e2000c10190c */
[----:B--2---:R-:W2:Y:S01]  /*1d60*/  FCHK P0, R22, R19 ;  /* 0x0000001316007302 */ /* 0x004ea20000000000 */
[----:B0-----:R-:W-:-:S04]  /*1d70*/  FFMA R9, -R19, R16, 1 ;  /* 0x3f80000013097423 */ /* 0x001fc80000000110 */
[----:B------:R-:W-:-:S04]  /*1d80*/  FFMA R8, R16, R9, R16 ;  /* 0x0000000910087223 */ /* 0x000fc80000000010 */
[----:B------:R-:W-:-:S04]  /*1d90*/  FFMA R9, R8, R22, RZ ;  /* 0x0000001608097223 */ /* 0x000fc800000000ff */
[----:B------:R-:W-:-:S04]  /*1da0*/  FFMA R16, -R19, R9, R22 ;  /* 0x0000000913107223 */ /* 0x000fc80000000116 */
[----:B------:R-:W-:Y:S01]  /*1db0*/  FFMA R9, R8, R16, R9 ;  /* 0x0000001008097223 */ /* 0x000fe20000000009 */
[----:B--2-4-:R-:W-:Y:S06]  /*1dc0*/  @!P0 BRA `(.L_x_299) ;  /* 0x0000000000108947 */ /* 0x014fec0003800000 */
[----:B------:R-:W-:Y:S02]  /*1dd0*/  MOV R16, R22 ;  /* 0x0000001600107202 */ /* 0x000fe40000000f00 */
[----:B------:R-:W-:-:S07]  /*1de0*/  MOV R22, 0x1e00 ;  /* 0x00001e0000167802 */ /* 0x000fce0000000f00 */
[----:B-1-3--:R-:W-:Y:S05]  /*1df0*/  CALL.REL.NOINC `($__internal_5_$__cuda_sm3x_div_rn_noftz_f32_slowpath) ;  /* 0x0000000000b87944 */ /* 0x00afea0003c00000 */
[----:B------:R-:W-:-:S07]  /*1e00*/  IMAD.MOV.U32 R9, RZ, RZ, R25 ;  /* 0x000000ffff097224 */ /* 0x000fce00078e0019 */
.L_x_299:
[----:B------:R-:W-:Y:S05]  /*1e10*/  BSYNC.RECONVERGENT B1 ;  /* 0x0000000000017941 */ /* 0x000fea0003800200 */
.L_x_298:
[----:B------:R-:W0:Y:S01]  /*1e20*/  LDS R22, [R21+0x400] ;  /* 0x0004000015167984 */ /* 0x000e220000000800 */
[----:B------:R-:W2:Y:S01]  /*1e30*/  MUFU.RCP R8, R19 ;  /* 0x0000001300087308 */ /* 0x000ea20000001000 */
[----:B------:R-:W-:Y:S02]  /*1e40*/  BSSY.RECONVERGENT B1, `(.L_x_300) ;  /* 0x000000d000017945 */ /* 0x000fe40003800200 */
[----:B------:R4:W-:Y:S01]  /*1e50*/  STG.E desc[UR12][R10.64+0x200], R9 ;  /* 0x000200090a007986 */ /* 0x0009e2000c10190c */
[----:B--2---:R-:W-:-:S04]  /*1e60*/  FFMA R17, -R19, R8, 1 ;  /* 0x3f80000013117423 */ /* 0x004fc80000000108 */
[----:B------:R-:W-:Y:S01]  /*1e70*/  FFMA R8, R8, R17, R8 ;  /* 0x0000001108087223 */ /* 0x000fe20000000008 */
[----:B0-----:R-:W0:Y:S03]  /*1e80*/  FCHK P0, R22, R19 ;  /* 0x0000001316007302 */ /* 0x001e260000000000 */
[----:B------:R-:W-:-:S04]  /*1e90*/  FFMA R16, R8, R22, RZ ;  /* 0x0000001608107223 */ /* 0x000fc800000000ff */
[----:B------:R-:W-:-:S04]  /*1ea0*/  FFMA R17, -R19, R16, R22 ;  /* 0x0000001013117223 */ /* 0x000fc80000000116 */
[----:B------:R-:W-:Y:S01]  /*1eb0*/  FFMA R17, R8, R17, R16 ;  /* 0x0000001108117223 */ /* 0x000fe20000000010 */
[----:B0---4-:R-:W-:Y:S06]  /*1ec0*/  @!P0 BRA `(.L_x_301) ;  /* 0x0000000000108947 */ /* 0x011fec0003800000 */
[----:B------:R-:W-:Y:S02]  /*1ed0*/  MOV R16, R22 ;  /* 0x0000001600107202 */ /* 0x000fe40000000f00 */
[----:B------:R-:W-:-:S07]  /*1ee0*/  MOV R22, 0x1f00 ;  /* 0x00001f0000167802 */ /* 0x000fce0000000f00 */
[----:B-1-3--:R-:W-:Y:S05]  /*1ef0*/  CALL.REL.NOINC `($__internal_5_$__cuda_sm3x_div_rn_noftz_f32_slowpath) ;  /* 0x0000000000787944 */ /* 0x00afea0003c00000 */
[----:B------:R-:W-:-:S07]  /*1f00*/  IMAD.MOV.U32 R17, RZ, RZ, R25 ;  /* 0x000000ffff117224 */ /* 0x000fce00078e0019 */
.L_x_301:
[----:B------:R-:W-:Y:S05]  /*1f10*/  BSYNC.RECONVERGENT B1 ;  /* 0x0000000000017941 */ /* 0x000fea0003800200 */
.L_x_300:
        /* <DEDUP_REMOVED lines=15> */
.L_x_303:
[----:B------:R-:W-:Y:S05]  /*2010*/  BSYNC.RECONVERGENT B1 ;  /* 0x0000000000017941 */ /* 0x000fea0003800200 */
.L_x_302:
[----:B------:R0:W-:Y:S01]  /*2020*/  STG.E desc[UR12][R10.64+0x600], R9 ;  /* 0x000600090a007986 */ /* 0x0001e2000c10190c */
[----:B------:R-:W-:-:S04]  /*2030*/  IADD3 R20, PT, PT, R20, 0x200, RZ ;  /* 0x0000020014147810 */ /* 0x000fc80007ffe0ff */
[----:B------:R-:W-:-:S13]  /*2040*/  ISETP.GE.AND P0, PT, R20, UR11, PT ;  /* 0x0000000b14007c0c */ /* 0x000fda000bf06270 */
[----:B0-----:R-:W-:Y:S05]  /*2050*/  @!P0 BRA `(.L_x_304) ;  /* 0xfffffff800bc8947 */ /* 0x001fea000383ffff */
.L_x_287:
[----:B------:R-:W-:Y:S05]  /*2060*/  BSYNC.RECONVERGENT B0 ;  /* 0x0000000000007941 */ /* 0x000fea0003800200 */
.L_x_286:
[----:B------:R-:W5:Y:S01]  /*2070*/  LDCU.64 UR6, c[0x0][0x3a0] ;  /* 0x00007400ff0677ac */ /* 0x000f620008000a00 */
[----:B------:R-:W-:-:S04]  /*2080*/  UIADD3 UR8, UP0, UPT, UR10, UR8, URZ ;  /* 0x000000080a087290 */ /* 0x000fc8000ff1e0ff */
[----:B------:R-:W-:Y:S02]  /*2090*/  UIADD3.X UR4, UPT, UPT, URZ, UR4, URZ, UP0, !UPT ;  /* 0x00000004ff047290 */ /* 0x000fe400087fe4ff */
[----:B-----5:R-:W-:-:S04]  /*20a0*/  UISETP.GE.U32.AND UP0, UPT, UR8, UR6, UPT ;  /* 0x000000060800728c */ /* 0x020fc8000bf06070 */
[----:B------:R-:W-:-:S09]  /*20b0*/  UISETP.GE.AND.EX UP0, UPT, UR4, UR7, UPT, UP0 ;  /* 0x000000070400728c */ /* 0x000fd2000bf06300 */
[----:B------:R-:W-:Y:S05]  /*20c0*/  BRA.U !UP0, `(.L_x_305) ;  /* 0xffffffe1084c7547 */ /* 0x000fea000b83ffff */
[----:B------:R-:W-:Y:S05]  /*20d0*/  EXIT ;  /* 0x000000000000794d */ /* 0x000fea0003800000 */
        .weak           $__internal_5_$__cuda_sm3x_div_rn_noftz_f32_slowpath
        .type           $__internal_5_$__cuda_sm3x_div_rn_noftz_f32_slowpath,@function
        .size           $__internal_5_$__cuda_sm3x_div_rn_noftz_f32_slowpath,(.L_x_8491 - $__internal_5_$__cuda_sm3x_div_rn_noftz_f32_slowpath)
$__internal_5_$__cuda_sm3x_div_rn_noftz_f32_slowpath:
        /* <DEDUP_REMOVED lines=35> */
.L_x_307:
        /* <DEDUP_REMOVED lines=51> */
.L_x_314:
[----:B------:R-:W-:-:S04]  /*2640*/  LOP3.LUT R25, R25, 0x80000000, RZ, 0xc0, !PT ;  /* 0x8000000019197812 */ /* 0x000fc800078ec0ff */
[----:B------:R-:W-:Y:S01]  /*2650*/  LOP3.LUT R25, R25, 0x7f800000, RZ, 0xfc, !PT ;  /* 0x7f80000019197812 */ /* 0x000fe200078efcff */
[----:B------:R-:W-:Y:S06]  /*2660*/  BRA `(.L_x_315) ;  /* 0x0000000000047947 */ /* 0x000fec0003800000 */
.L_x_313:
[----:B------:R-:W-:-:S07]  /*2670*/  LEA R25, R24, R25, 0x17 ;  /* 0x0000001918197211 */ /* 0x000fce00078eb8ff */
.L_x_315:
[----:B------:R-:W-:Y:S05]  /*2680*/  BSYNC.RECONVERGENT B4 ;  /* 0x0000000000047941 */ /* 0x000fea0003800200 */
.L_x_312:
[----:B------:R-:W-:Y:S05]  /*2690*/  BRA `(.L_x_316) ;  /* 0x0000000000207947 */ /* 0x000fea0003800000 */
.L_x_311:
[----:B------:R-:W-:-:S04]  /*26a0*/  LOP3.LUT R25, R25, 0x80000000, R16, 0x48, !PT ;  /* 0x8000000019197812 */ /* 0x000fc800078e4810 */
[----:B------:R-:W-:Y:S01]  /*26b0*/  LOP3.LUT R25, R25, 0x7f800000, RZ, 0xfc, !PT ;  /* 0x7f80000019197812 */ /* 0x000fe200078efcff */
[----:B------:R-:W-:Y:S06]  /*26c0*/  BRA `(.L_x_316) ;  /* 0x0000000000147947 */ /* 0x000fec0003800000 */
.L_x_310:
[----:B------:R-:W-:Y:S01]  /*26d0*/  LOP3.LUT R25, R25, 0x80000000, R16, 0x48, !PT ;  /* 0x8000000019197812 */ /* 0x000fe200078e4810 */
[----:B------:R-:W-:Y:S06]  /*26e0*/  BRA `(.L_x_316) ;  /* 0x00000000000c7947 */ /* 0x000fec0003800000 */
.L_x_309:
[----:B------:R-:W0:Y:S01]  /*26f0*/  MUFU.RSQ R25, -QNAN ;  /* 0xffc0000000197908 */ /* 0x000e220000001400 */
[----:B------:R-:W-:Y:S05]  /*2700*/  BRA `(.L_x_316) ;  /* 0x0000000000047947 */ /* 0x000fea0003800000 */
.L_x_308:
[----:B------:R-:W-:-:S07]  /*2710*/  FADD.FTZ R25, R16, R19 ;  /* 0x0000001310197221 */ /* 0x000fce0000010000 */
.L_x_316:
[----:B------:R-:W-:Y:S05]  /*2720*/  BSYNC.RECONVERGENT B3 ;  /* 0x0000000000037941 */ /* 0x000fea0003800200 */
.L_x_306:
[----:B------:R-:W-:Y:S02]  /*2730*/  HFMA2 R17, -RZ, RZ, 0, 0 ;  /* 0x00000000ff117431 */ /* 0x000fe400000001ff */
[----:B------:R-:W-:-:S04]  /*2740*/  IMAD.MOV.U32 R16, RZ, RZ, R22 ;  /* 0x000000ffff107224 */ /* 0x000fc800078e0016 */
[----:B0-----:R-:W-:Y:S05]  /*2750*/  RET.REL.NODEC R16 `(_Z20SoftmaxBlockSMemImplI10DirectLoadIffE11DirectStoreIffEfLi1ELi128EL9Algorithm0EEvT_T0_ll) ;  /* 0xffffffd810287950 */ /* 0x001fea0003c3ffff */
.L_x_317:
        /* <DEDUP_REMOVED lines=10> */
.L_x_8491:


//--------------------- .text._Z20SoftmaxBlockSMemImplI10DirectLoadIffE11DirectStoreIffEfLi2ELi256EL9Algorithm0EEvT_T0_ll --------------------------
	.section	.text._Z20SoftmaxBlockSMemImplI10DirectLoadIffE11DirectStoreIffEfLi2ELi256EL9Algorithm0EEvT_T0_ll,"ax",@progbits
	.align	128
        .global         _Z20SoftmaxBlockSMemImplI10DirectLoadIffE11DirectStoreIffEfLi2ELi256EL9Algorithm0EEvT_T0_ll
        .type           _Z20SoftmaxBlockSMemImplI10DirectLoadIffE11DirectStoreIffEfLi2ELi256EL9Algorithm0EEvT_T0_ll,@function
        .size           _Z20SoftmaxBlockSMemImplI10DirectLoadIffE11DirectStoreIffEfLi2ELi256EL9Algorithm0EEvT_T0_ll,(.L_x_8492 - _Z20SoftmaxBlockSMemImplI10DirectLoadIffE11DirectStoreIffEfLi2ELi256EL9Algorithm0EEvT_T0_ll)
        .other          _Z20SoftmaxBlockSMemImplI10DirectLoadIffE11DirectStoreIffEfLi2ELi256EL9Algorithm0EEvT_T0_ll,@"STO_CUDA_ENTRY STV_DEFAULT"
_Z20SoftmaxBlockSMemImplI10DirectLoadIffE11DirectStoreIffEfLi2ELi256EL9Algorithm0EEvT_T0_ll:
.text._Z20SoftmaxBlockSMemImplI10DirectLoadIffE11DirectStoreIffEfLi2ELi256EL9Algorithm0EEvT_T0_ll:
        /* <DEDUP_REMOVED lines=8> */
[----:B------:R-:W-:Y:S02]  /*0080*/  HFMA2 R12, -RZ, RZ, 0, 5.9604644775390625e-08 ;  /* 0x00000001ff0c7431 */ /* 0x000fe400000001ff */
[----:B------:R-:W-:Y:S01]  /*0090*/  IMAD.MOV.U32 R8, RZ, RZ, 0x228 ;  /* 0x00000228ff087424 */ /* 0x000fe200078e00ff */
[----:B------:R2:W3:Y:S01]  /*00a0*/  LDC.64 R2, c[0x4][R0] ;  /* 0x0100000000027b82 */ /* 0x0004e20000000a00 */
[----:B------:R-:W4:Y:S01]  /*00b0*/  LDCU.64 UR6, c[0x4][0x5d0] ;  /* 0x0100ba00ff0677ac */ /* 0x000f220008000a00 */
[----:B------:R-:W-:Y:S01]  /*00c0*/  IMAD.MOV.U32 R13, RZ, RZ, RZ ;  /* 0x000000ffff0d7224 */ /* 0x000fe200078e00ff */
[----:B------:R-:W5:Y:S01]  /*00d0*/  LDCU.64 UR8, c[0x4][0x478] ;  /* 0x01008f00ff0877ac */ /* 0x000f620008000a00 */
[----:B-1----:R-:W-:Y:S02]  /*00e0*/  IMAD.U32 R4, RZ, RZ, UR4 ;  /* 0x00000004ff047e24 */ /* 0x002fe4000f8e00ff */
[----:B------:R-:W-:-:S02]  /*00f0*/  IMAD.U32 R5, RZ, RZ, UR5 ;  /* 0x00000005ff057e24 */ /* 0x000fc4000f8e00ff */
[----:B----4-:R-:W-:Y:S01]  /*0100*/  IMAD.U32 R6, RZ, RZ, UR6 ;  /* 0x00000006ff067e24 */ /* 0x010fe2000f8e00ff */
[----:B------:R-:W-:Y:S01]  /*0110*/  MOV R7, UR7 ;  /* 0x0000000700077c02 */ /* 0x000fe20008000f00 */
[----:B-----5:R-:W-:Y:S02]  /*0120*/  IMAD.U32 R10, RZ, RZ, UR8 ;  /* 0x00000008ff0a7e24 */ /* 0x020fe4000f8e00ff */
[----:B--2---:R-:W-:-:S07]  /*0130*/  IMAD.U32 R11, RZ, RZ, UR9 ;  /* 0x00000009ff0b7e24 */ /* 0x004fce000f8e00ff */
[----:B------:R-:W-:-:S07]  /*0140*/  LEPC R20, `(.L_x_318) ;  /* 0x000000001014794e */ /* 0x000fce0000000000 */
[----:B0--3--:R-:W-:Y:S05]  /*0150*/  CALL.ABS.NOINC R2 ;  /* 0x0000000002007343 */ /* 0x009fea0003c00000 */
.L_x_318:
[----:B------:R-:W1:Y:S08]  /*0160*/  S2UR UR4, SR_CTAID.X ;  /* 0x00000000000479c3 */ /* 0x000e700000002500 */
[----:B------:R-:W1:Y:S02]  /*0170*/  LDC.64 R2, c[0x0][0x3a0] ;  /* 0x0000e800ff027b82 */ /* 0x000e640000000a00 */
[----:B-1----:R-:W-:-:S04]  /*0180*/  ISETP.LE.U32.AND P0, PT, R2, UR4, PT ;  /* 0x0000000402007c0c */ /* 0x002fc8000bf03070 */
[----:B------:R-:W-:-:S13]  /*0190*/  ISETP.GE.AND.EX P0, PT, RZ, R3, PT, P0 ;  /* 0x00000003ff00720c */ /* 0x000fda0003f06300 */
[----:B------:R-:W-:Y:S05]  /*01a0*/  @P0 EXIT ;  /* 0x000000000000094d */ /* 0x000fea0003800000 */
[----:B------:R-:W1:Y:S01]  /*01b0*/  S2R R8, SR_CgaCtaId ;  /* 0x0000000000087919 */ /* 0x000e620000008800 */
[----:B------:R-:W2:Y:S01]  /*01c0*/  LDC.64 R10, c[0x0][0x3a8] ;  /* 0x0000ea00ff0a7b82 */ /* 0x000ea20000000a00 */
[----:B------:R-:W-:Y:S01]  /*01d0*/  MOV R3, 0x400 ;  /* 0x0000040000037802 */ /* 0x000fe20000000f00 */
[----:B------:R-:W-:Y:S01]  /*01e0*/  IMAD.U32 R21, RZ, RZ, UR4 ;  /* 0x00000004ff157e24 */ /* 0x000fe2000f8e00ff */
[----:B------:R-:W3:Y:S01]  /*01f0*/  S2R R2, SR_TID.X ;  /* 0x0000000000027919 */ /* 0x000ee20000002100 */
[----:B------:R-:W-:Y:S02]  /*0200*/  MOV R23, RZ ;  /* 0x000000ff00177202 */ /* 0x000fe40000000f00 */
[----:B------:R-:W-:Y:S01]  /*0210*/  VIADD R5, R3, 0x30 ;  /* 0x0000003003057836 */ /* 0x000fe20000000000 */
[----:B------:R-:W4:Y:S01]  /*0220*/  S2R R26, SR_LANEID ;  /* 0x00000000001a7919 */ /* 0x000f220000000000 */
[----:B------:R-:W0:Y:S08]  /*0230*/  LDC R4, c[0x0][0x370] ;  /* 0x0000dc00ff047b82 */ /* 0x000e300000000800 */
[----:B------:R-:W0:Y:S01]  /*0240*/  LDC.64 R6, c[0x0][0x358] ;  /* 0x0000d600ff067b82 */ /* 0x000e220000000a00 */
[----:B--2---:R-:W-:-:S02]  /*0250*/  LEA.HI R19, P0, R11, R10, RZ, 0x1 ;  /* 0x0000000a0b137211 */ /* 0x004fc400078108ff */
[C---:B-1----:R-:W-:Y:S01]  /*0260*/  LEA R17, R8.reuse, R3, 0x18 ;  /* 0x0000000308117211 */ /* 0x042fe200078ec0ff */
[----:B------:R-:W-:Y:S01]  /*0270*/  VIADD R3, R3, 0x60 ;  /* 0x0000006003037836 */ /* 0x000fe20000000000 */
[----:B------:R-:W-:Y:S02]  /*0280*/  LEA R5, R8, R5, 0x18 ;  /* 0x0000000508057211 */ /* 0x000fe400078ec0ff */
[----:B---3--:R-:W-:Y:S01]  /*0290*/  SHF.R.U32.HI R0, RZ, 0x3, R2 ;  /* 0x00000003ff007819 */ /* 0x008fe20000011602 */
[----:B------:R-:W-:Y:S01]  /*02a0*/  VIADD R22, R2, 0x200 ;  /* 0x0000020002167836 */ /* 0x000fe20000000000 */
[----:B------:R-:W-:Y:S02]  /*02b0*/  LEA R3, R8, R3, 0x18 ;  /* 0x0000000308037211 */ /* 0x000fe400078ec0ff */
[----:B------:R-:W-:Y:S02]  /*02c0*/  IADD3.X R8, PT, PT, RZ, R11, RZ, P0, !PT ;  /* 0x0000000bff087210 */ /* 0x000fe400007fe4ff */
[----:B------:R-:W-:Y:S01]  /*02d0*/  LOP3.LUT R24, RZ, R2, RZ, 0x33, !PT ;  /* 0x00000002ff187212 */ /* 0x000fe200078e33ff */
[----:B------:R-:W-:Y:S01]  /*02e0*/  IMAD R25, R2, 0x4, R3 ;  /* 0x0000000402197824 */ /* 0x000fe200078e0203 */
[----:B------:R-:W-:-:S02]  /*02f0*/  LOP3.LUT R0, R0, 0x7c, RZ, 0xc0, !PT ;  /* 0x0000007c00007812 */ /* 0x000fc400078ec0ff */
[----:B------:R-:W-:Y:S02]  /*0300*/  SHF.R.U64 R19, R19, 0x1, R8 ;  /* 0x0000000113137819 */ /* 0x000fe40000001208 */
[----:B------:R-:W-:Y:S01]  /*0310*/  IADD3 R16, P0, PT, R24, R10, RZ ;  /* 0x0000000a18107210 */ /* 0x000fe20007f1e0ff */
[C---:B------:R-:W-:Y:S02]  /*0320*/  IMAD.IADD R17, R0.reuse, 0x1, R17 ;  /* 0x0000000100117824 */ /* 0x040fe400078e0211 */
[----:B------:R-:W-:Y:S01]  /*0330*/  IMAD.IADD R18, R0, 0x1, R5 ;  /* 0x0000000100127824 */ /* 0x000fe200078e0205 */
[----:B------:R-:W-:Y:S01]  /*0340*/  IADD3.X R20, PT, PT, R11, -0x1, RZ, P0, !PT ;  /* 0xffffffff0b147810 */ /* 0x000fe200007fe4ff */
[----:B------:R-:W-:Y:S01]  /*0350*/  IMAD.IADD R24, R24, 0x1, R19 ;  /* 0x0000000118187824 */ /* 0x000fe200078e0213 */
[----:B0---4-:R-:W-:-:S07]  /*0360*/  LOP3.LUT R27, R16, 0x300, RZ, 0xc0, !PT ;  /* 0x00000300101b7812 */ /* 0x011fce00078ec0ff */
.L_x_368:
[----:B------:R-:W-:Y:S01]  /*0370*/  ISETP.GE.AND P0, PT, R2, R19, PT ;  /* 0x000000130200720c */ /* 0x000fe20003f06270 */
[----:B------:R-:W-:Y:S01]  /*0380*/  BSSY.RECONVERGENT B0, `(.L_x_319) ;  /* 0x0000096000007945 */ /* 0x000fe20003800200 */
[----:B------:R-:W-:-:S11]  /*0390*/  MOV R5, 0xff800000 ;  /* 0xff80000000057802 */ /* 0x000fd60000000f00 */
[----:B-1234-:R-:W-:Y:S05]  /*03a0*/  @P0 BRA `(.L_x_320) ;  /* 0x00000008004c0947 */ /* 0x01efea0003800000 */
[----:B------:R-:W-:Y:S01]  /*03b0*/  LEA.HI R0, R24, 0x1, RZ, 0x18 ;  /* 0x0000000118007811 */ /* 0x000fe200078fc0ff */
[----:B------:R-:W-:Y:S01]  /*03c0*/  BSSY.RECONVERGENT B1, `(.L_x_321) ;  /* 0x0000041000017945 */ /* 0x000fe20003800200 */
[----:B------:R-:W-:Y:S02]  /*03d0*/  IMAD.MOV.U32 R5, RZ, RZ, -0x800000 ;  /* 0xff800000ff057424 */ /* 0x000fe400078e00ff */
[----:B------:R-:W-:Y:S01]  /*03e0*/  LOP3.LUT R14, R0, 0x3, RZ, 0xc0, !PT ;  /* 0x00000003000e7812 */ /* 0x000fe200078ec0ff */
[----:B------:R-:W-:-:S03]  /*03f0*/  IMAD.MOV.U32 R0, RZ, RZ, R2 ;  /* 0x000000ffff007224 */ /* 0x000fc600078e0002 */
[----:B------:R-:W-:-:S13]  /*0400*/  ISETP.NE.AND P1, PT, R14, RZ, PT ;  /* 0x000000ff0e00720c */ /* 0x000fda0003f25270 */
[----:B------:R-:W-:Y:S05]  /*0410*/  @!P1 BRA `(.L_x_322) ;  /* 0x0000000000ec9947 */ /* 0x000fea0003800000 */
[----:B------:R-:W0:Y:S01]  /*0420*/  LDC.64 R12, c[0x0][0x388] ;  /* 0x0000e200ff0c7b82 */ /* 0x000e220000000a00 */
[----:B------:R-:W-:Y:S02]  /*0430*/  HFMA2 R11, -RZ, RZ, 0, 0 ;  /* 0x00000000ff0b7431 */ /* 0x000fe400000001ff */
[----:B------:R-:W-:Y:S01]  /*0440*/  IMAD.SHL.U32 R10, R2, 0x2, RZ ;  /* 0x00000002020a7824 */ /* 0x000fe200078e00ff */
[----:B------:R-:W-:Y:S02]  /*0450*/  R2UR UR4, R6 ;  /* 0x00000000060472ca */ /* 0x000fe400000e0000 */
[----:B------:R-:W-:Y:S02]  /*0460*/  R2UR UR5, R7 ;  /* 0x00000000070572ca */ /* 0x000fe400000e0000 */
[----:B------:R-:W1:Y:S01]  /*0470*/  LDC.64 R8, c[0x0][0x380] ;  /* 0x0000e000ff087b82 */ /* 0x000e620000000a00 */
[-C--:B0-----:R-:W-:Y:S02]  /*0480*/  IMAD R0, R23, R12.reuse, RZ ;  /* 0x0000000c17007224 */ /* 0x081fe400078e02ff */
[----:B------:R-:W-:-:S04]  /*0490*/  IMAD.WIDE.U32 R10, R21, R12, R10 ;  /* 0x0000000c150a7225 */ /* 0x000fc800078e000a */
[----:B------:R-:W-:-:S04]  /*04a0*/  IMAD R3, R21, R13, R0 ;  /* 0x0000000d15037224 */ /* 0x000fc800078e0200 */
[----:B------:R-:W-:-:S05]  /*04b0*/  IMAD.IADD R15, R11, 0x1, R3 ;  /* 0x000000010b0f7824 */ /* 0x000fca00078e0203 */
[----:B------:R-:W-:-:S05]  /*04c0*/  LEA.HI R0, P1, R15, R10, RZ, 0x1 ;  /* 0x0000000a0f007211 */ /* 0x000fca00078308ff */
[----:B------:R-:W-:Y:S02]  /*04d0*/  IMAD.SHL.U32 R13, R0, 0x4, RZ ;  /* 0x00000004000d7824 */ /* 0x000fe400078e00ff */
[----:B------:R-:W-:-:S03]  /*04e0*/  IMAD.X R3, RZ, RZ, R15, P1 ;  /* 0x000000ffff037224 */ /* 0x000fc600008e060f */
[----:B------:R-:W-:Y:S02]  /*04f0*/  LOP3.LUT R13, R13, 0xfffffff8, RZ, 0xc0, !PT ;  /* 0xfffffff80d0d7812 */ /* 0x000fe400078ec0ff */
[----:B------:R-:W-:Y:S02]  /*0500*/  SHF.L.U64.HI R0, R0, 0x2, R3 ;  /* 0x0000000200007819 */ /* 0x000fe40000010203 */
[----:B-1----:R-:W-:-:S04]  /*0510*/  IADD3 R12, P1, PT, R13, R8, RZ ;  /* 0x000000080d0c7210 */ /* 0x002fc80007f3e0ff */
[----:B------:R-:W-:-:S06]  /*0520*/  IADD3.X R13, PT, PT, R0, R9, RZ, P1, !PT ;  /* 0x00000009000d7210 */ /* 0x000fcc0000ffe4ff */
[----:B------:R-:W2:Y:S01]  /*0530*/  LDG.E.64 R12, desc[UR4][R12.64] ;  /* 0x000000040c0c7981 */ /* 0x000ea2000c1e1b00 */
[----:B------:R-:W-:Y:S01]  /*0540*/  IMAD R28, R19, 0x4, R25 ;  /* 0x00000004131c7824 */ /* 0x000fe200078e0219 */
[----:B------:R-:W-:Y:S01]  /*0550*/  ISETP.NE.AND P1, PT, R14, 0x1, PT ;  /* 0x000000010e00780c */ /* 0x000fe20003f25270 */
[----:B------:R-:W-:Y:S01]  /*0560*/  VIADD R0, R2, 0x100 ;  /* 0x0000010002007836 */ /* 0x000fe20000000000 */
[----:B--2---:R0:W-:Y:S01]  /*0570*/  STS [R25], R12 ;  /* 0x0000000c19007388 */ /* 0x0041e20000000800 */
[----:B------:R-:W-:-:S03]  /*0580*/  FMNMX3 R5, R12, -INF , R13, !PT ;  /* 0xff8000000c057876 */ /* 0x000fc6000780000d */
[----:B------:R0:W-:Y:S07]  /*0590*/  STS [R28], R13 ;  /* 0x0000000d1c007388 */ /* 0x0001ee0000000800 */
[----:B------:R-:W-:Y:S05]  /*05a0*/  @!P1 BRA `(.L_x_322) ;  /* 0x0000000000889947 */ /* 0x000fea0003800000 */
[----:B------:R-:W-:Y:S02]  /*05b0*/  IADD3 R0, P1, PT, R10, 0x200, RZ ;  /* 0x000002000a007810 */ /* 0x000fe40007f3e0ff */
[----:B------:R-:W-:Y:S02]  /*05c0*/  R2UR UR4, R6 ;  /* 0x00000000060472ca */ /* 0x000fe400000e0000 */
[----:B------:R-:W-:Y:S01]  /*05d0*/  R2UR UR5, R7 ;  /* 0x00000000070572ca */ /* 0x000fe200000e0000 */
[----:B------:R-:W-:-:S05]  /*05e0*/  IMAD.X R3, RZ, RZ, R15, P1 ;  /* 0x000000ffff037224 */ /* 0x000fca00008e060f */
[----:B------:R-:W-:-:S04]  /*05f0*/  LEA.HI R0, P1, R3, R0, RZ, 0x1 ;  /* 0x0000000003007211 */ /* 0x000fc800078308ff */
[----:B0-----:R-:W-:Y:S01]  /*0600*/  SHF.L.U32 R13, R0, 0x2, RZ ;  /* 0x00000002000d7819 */ /* 0x001fe200000006ff */
[----:B------:R-:W-:-:S03]  /*0610*/  IMAD.X R3, RZ, RZ, R3, P1 ;  /* 0x000000ffff037224 */ /* 0x000fc600008e0603 */
[----:B------:R-:W-:Y:S02]  /*0620*/  LOP3.LUT R13, R13, 0xfffffff8, RZ, 0xc0, !PT ;  /* 0xfffffff80d0d7812 */ /* 0x000fe400078ec0ff */
[----:B------:R-:W-:Y:S02]  /*0630*/  SHF.L.U64.HI R0, R0, 0x2, R3 ;  /* 0x0000000200007819 */ /* 0x000fe40000010203 */
[----:B------:R-:W-:-:S05]  /*0640*/  IADD3 R12, P1, PT, R13, R8, RZ ;  /* 0x000000080d0c7210 */ /* 0x000fca0007f3e0ff */
[----:B------:R-:W-:-:S06]  /*0650*/  IMAD.X R13, R0, 0x1, R9, P1 ;  /* 0x00000001000d7824 */ /* 0x000fcc00008e0609 */
[----:B------:R-:W2:Y:S01]  /*0660*/  LDG.E.64 R12, desc[UR4][R12.64] ;  /* 0x000000040c0c7981 */ /* 0x000ea2000c1e1b00 */
[----:B------:R-:W-:Y:S01]  /*0670*/  ISETP.NE.AND P1, PT, R14, 0x2, PT ;  /* 0x000000020e00780c */ /* 0x000fe20003f25270 */
[----:B------:R-:W-:Y:S02]  /*0680*/  IMAD.MOV.U32 R0, RZ, RZ, R22 ;  /* 0x000000ffff007224 */ /* 0x000fe400078e0016 */
[----:B--2---:R1:W-:Y:S01]  /*0690*/  STS [R25+0x400], R12 ;  /* 0x0004000c19007388 */ /* 0x0043e20000000800 */
[----:B------:R-:W-:-:S03]  /*06a0*/  FMNMX3 R5, R5, R12, R13, !PT ;  /* 0x0000000c05057276 */ /* 0x000fc6000780000d */
[----:B------:R1:W-:Y:S06]  /*06b0*/  STS [R28+0x400], R13 ;  /* 0x0004000d1c007388 */ /* 0x0003ec0000000800 */
[----:B------:R-:W-:Y:S05]  /*06c0*/  @!P1 BRA `(.L_x_322) ;  /* 0x0000000000409947 */ /* 0x000fea0003800000 */
[----:B------:R-:W-:Y:S02]  /*06d0*/  IADD3 R0, P1, PT, R10, 0x400, RZ ;  /* 0x000004000a007810 */ /* 0x000fe40007f3e0ff */
[----:B------:R-:W-:Y:S02]  /*06e0*/  R2UR UR4, R6 ;  /* 0x00000000060472ca */ /* 0x000fe400000e0000 */
[----:B------:R-:W-:Y:S02]  /*06f0*/  IADD3.X R11, PT, PT, RZ, R15, RZ, P1, !PT ;  /* 0x0000000fff0b7210 */ /* 0x000fe40000ffe4ff */
[----:B------:R-:W-:Y:S02]  /*0700*/  R2UR UR5, R7 ;  /* 0x00000000070572ca */ /* 0x000fe400000e0000 */
[----:B------:R-:W-:-:S05]  /*0710*/  LEA.HI R0, P1, R11, R0, RZ, 0x1 ;  /* 0x000000000b007211 */ /* 0x000fca00078308ff */
[----:B------:R-:W-:Y:S02]  /*0720*/  IMAD.SHL.U32 R3, R0, 0x4, RZ ;  /* 0x0000000400037824 */ /* 0x000fe400078e00ff */
[----:B------:R-:W-:-:S03]  /*0730*/  IMAD.X R11, RZ, RZ, R11, P1 ;  /* 0x000000ffff0b7224 */ /* 0x000fc600008e060b */
[----:B------:R-:W-:Y:S02]  /*0740*/  LOP3.LUT R3, R3, 0xfffffff8, RZ, 0xc0, !PT ;  /* 0xfffffff803037812 */ /* 0x000fe400078ec0ff */
[----:B------:R-:W-:Y:S02]  /*0750*/  SHF.L.U64.HI R0, R0, 0x2, R11 ;  /* 0x0000000200007819 */ /* 0x000fe4000001020b */
[----:B------:R-:W-:-:S05]  /*0760*/  IADD3 R8, P1, PT, R3, R8, RZ ;  /* 0x0000000803087210 */ /* 0x000fca0007f3e0ff */
[----:B------:R-:W-:-:S06]  /*0770*/  IMAD.X R9, R0, 0x1, R9, P1 ;  /* 0x0000000100097824 */ /* 0x000fcc00008e0609 */
[----:B------:R-:W2:Y:S01]  /*0780*/  LDG.E.64 R8, desc[UR4][R8.64] ;  /* 0x0000000408087981 */ /* 0x000ea2000c1e1b00 */
[----:B------:R-:W-:-:S03]  /*0790*/  IADD3 R0, PT, PT, R2, 0x300, RZ ;  /* 0x0000030002007810 */ /* 0x000fc60007ffe0ff */
[----:B--2---:R2:W-:Y:S01]  /*07a0*/  STS [R25+0x800], R8 ;  /* 0x0008000819007388 */ /* 0x0045e20000000800 */
[----:B------:R-:W-:-:S03]  /*07b0*/  FMNMX3 R5, R5, R8, R9, !PT ;  /* 0x0000000805057276 */ /* 0x000fc60007800009 */
[----:B------:R2:W-:Y:S04]  /*07c0*/  STS [R28+0x800], R9 ;  /* 0x000800091c007388 */ /* 0x0005e80000000800 */
.L_x_322:
[----:B------:R-:W-:Y:S05]  /*07d0*/  BSYNC.RECONVERGENT B1 ;  /* 0x0000000000017941 */ /* 0x000fea0003800200 */
.L_x_321:
[----:B------:R-:W-:-:S13]  /*07e0*/  ISETP.GE.U32.AND P1, PT, R24, 0x300, PT ;  /* 0x000003001800780c */ /* 0x000fda0003f26070 */
[----:B------:R-:W-:Y:S05]  /*07f0*/  @!P1 BRA `(.L_x_320) ;  /* 0x0000000400389947 */ /* 0x000fea0003800000 */
[----:B--2---:R-:W2:Y:S01]  /*0800*/  S2R R8, SR_CgaCtaId ;  /* 0x0000000000087919 */ /* 0x004ea20000008800 */
[----:B------:R-:W-:-:S05]  /*0810*/  MOV R3, 0x400 ;  /* 0x0000040000037802 */ /* 0x000fca0000000f00 */
[----:B------:R-:W-:-:S05]  /*0820*/  VIADD R3, R3, 0x60 ;  /* 0x0000006003037836 */ /* 0x000fca0000000000 */
[----:B--2---:R-:W-:-:S07]  /*0830*/  LEA R3, R8, R3, 0x18 ;  /* 0x0000000308037211 */ /* 0x004fce00078ec0ff */
.L_x_323:
[----:B------:R-:W2:Y:S01]  /*0840*/  LDCU.128 UR4, c[0x0][0x380] ;  /* 0x00007000ff0477ac */ /* 0x000ea20008000c00 */
[----:B01----:R-:W-:Y:S01]  /*0850*/  IMAD.SHL.U32 R12, R0, 0x2, RZ ;  /* 0x00000002000c7824 */ /* 0x003fe200078e00ff */
[----:B------:R-:W-:Y:S01]  /*0860*/  R2UR UR8, R6 ;  /* 0x00000000060872ca */ /* 0x000fe200000e0000 */
[----:B------:R-:W-:Y:S01]  /*0870*/  IMAD.MOV.U32 R13, RZ, RZ, RZ ;  /* 0x000000ffff0d7224 */ /* 0x000fe200078e00ff */
[C---:B------:R-:W-:Y:S01]  /*0880*/  R2UR UR9, R7.reuse ;  /* 0x00000000070972ca */ /* 0x040fe200000e0000 */
[C---:B------:R-:W-:Y:S01]  /*0890*/  VIADD R10, R12.reuse, 0x400 ;  /* 0x000004000c0a7836 */ /* 0x040fe20000000000 */
[----:B------:R-:W-:Y:S01]  /*08a0*/  IADD3 R8, PT, PT, R12, 0x600, RZ ;  /* 0x000006000c087810 */ /* 0x000fe20007ffe0ff */
[----:B------:R-:W-:Y:S01]  /*08b0*/  IMAD.MOV.U32 R11, RZ, RZ, RZ ;  /* 0x000000ffff0b7224 */ /* 0x000fe200078e00ff */
[----:B------:R-:W-:Y:S01]  /*08c0*/  R2UR UR10, R6 ;  /* 0x00000000060a72ca */ /* 0x000fe200000e0000 */
[----:B------:R-:W-:Y:S01]  /*08d0*/  IMAD.MOV.U32 R9, RZ, RZ, RZ ;  /* 0x000000ffff097224 */ /* 0x000fe200078e00ff */
[----:B------:R-:W-:-:S02]  /*08e0*/  R2UR UR11, R7 ;  /* 0x00000000070b72ca */ /* 0x000fc400000e0000 */
[----:B------:R-:W-:Y:S02]  /*08f0*/  R2UR UR12, R6 ;  /* 0x00000000060c72ca */ /* 0x000fe400000e0000 */
[----:B------:R-:W-:Y:S01]  /*0900*/  R2UR UR13, R7 ;  /* 0x00000000070d72ca */ /* 0x000fe200000e0000 */
[----:B--2---:R-:W-:Y:S02]  /*0910*/  IMAD R14, R23, UR6, RZ ;  /* 0x00000006170e7c24 */ /* 0x004fe4000f8e02ff */
[----:B------:R-:W-:-:S04]  /*0920*/  IMAD.WIDE.U32 R12, R21, UR6, R12 ;  /* 0x00000006150c7c25 */ /* 0x000fc8000f8e000c */
[----:B------:R-:W-:Y:S01]  /*0930*/  IMAD R15, R21, UR7, R14 ;  /* 0x00000007150f7c24 */ /* 0x000fe2000f8e020e */
[----:B------:R-:W-:Y:S01]  /*0940*/  R2UR UR7, R7 ;  /* 0x00000000070772ca */ /* 0x000fe200000e0000 */
[----:B------:R-:W-:-:S03]  /*0950*/  IMAD.WIDE.U32 R10, R21, UR6, R10 ;  /* 0x00000006150a7c25 */ /* 0x000fc6000f8e000a */
[----:B------:R-:W-:Y:S01]  /*0960*/  IADD3 R29, PT, PT, R15, R13, RZ ;  /* 0x0000000d0f1d7210 */ /* 0x000fe20007ffe0ff */
[----:B------:R-:W-:Y:S01]  /*0970*/  IMAD.WIDE.U32 R8, R21, UR6, R8 ;  /* 0x0000000615087c25 */ /* 0x000fe2000f8e0008 */
[----:B------:R-:W-:Y:S02]  /*0980*/  R2UR UR6, R6 ;  /* 0x00000000060672ca */ /* 0x000fe400000e0000 */
[----:B------:R-:W-:Y:S01]  /*0990*/  LEA.HI R28, P1, R29, R12, RZ, 0x1 ;  /* 0x0000000c1d1c7211 */ /* 0x000fe200078308ff */
[C---:B------:R-:W-:Y:S02]  /*09a0*/  IMAD.IADD R13, R15.reuse, 0x1, R11 ;  /* 0x000000010f0d7824 */ /* 0x040fe400078e020b */
[----:B------:R-:W-:Y:S01]  /*09b0*/  IMAD.IADD R15, R15, 0x1, R9 ;  /* 0x000000010f0f7824 */ /* 0x000fe200078e0209 */
[----:B------:R-:W-:Y:S02]  /*09c0*/  IADD3 R9, P2, PT, R12, 0x200, RZ ;  /* 0x000002000c097810 */ /* 0x000fe40007f5e0ff */
[----:B------:R-:W-:-:S02]  /*09d0*/  LEA.HI R10, P3, R13, R10, RZ, 0x1 ;  /* 0x0000000a0d0a7211 */ /* 0x000fc400078708ff */
[----:B------:R-:W-:Y:S01]  /*09e0*/  LEA.HI R8, P4, R15, R8, RZ, 0x1 ;  /* 0x000000080f087211 */ /* 0x000fe200078908ff */
[----:B------:R-:W-:Y:S01]  /*09f0*/  IMAD.X R12, RZ, RZ, R29, P2 ;  /* 0x000000ffff0c7224 */ /* 0x000fe200010e061d */
[----:B------:R-:W-:Y:S01]  /*0a00*/  IADD3.X R29, PT, PT, RZ, R29, RZ, P1, !PT ;  /* 0x0000001dff1d7210 */ /* 0x000fe20000ffe4ff */
[----:B------:R-:W-:Y:S01]  /*0a10*/  IMAD.X R13, RZ, RZ, R13, P3 ;  /* 0x000000ffff0d7224 */ /* 0x000fe200018e060d */
[----:B------:R-:W-:Y:S01]  /*0a20*/  IADD3.X R15, PT, PT, RZ, R15, RZ, P4, !PT ;  /* 0x0000000fff0f7210 */ /* 0x000fe200027fe4ff */
[----:B------:R-:W-:Y:S01]  /*0a30*/  IMAD.SHL.U32 R14, R8, 0x4, RZ ;  /* 0x00000004080e7824 */ /* 0x000fe200078e00ff */
[----:B------:R-:W-:Y:S02]  /*0a40*/  LEA.HI R9, P1, R12, R9, RZ, 0x1 ;  /* 0x000000090c097211 */ /* 0x000fe400078308ff */
[C---:B------:R-:W-:Y:S01]  /*0a50*/  SHF.L.U64.HI R29, R28.reuse, 0x2, R29 ;  /* 0x000000021c1d7819 */ /* 0x040fe2000001021d */
[----:B------:R-:W-:Y:S01]  /*0a60*/  IMAD.SHL.U32 R28, R28, 0x4, RZ ;  /* 0x000000041c1c7824 */ /* 0x000fe200078e00ff */
[----:B------:R-:W-:Y:S01]  /*0a70*/  SHF.L.U64.HI R15, R8, 0x2, R15 ;  /* 0x00000002080f7819 */ /* 0x000fe2000001020f */
[----:B------:R-:W-:Y:S01]  /*0a80*/  IMAD.X R12, RZ, RZ, R12, P1 ;  /* 0x000000ffff0c7224 */ /* 0x000fe200008e060c */
[----:B------:R-:W-:-:S02]  /*0a90*/  SHF.L.U64.HI R13, R10, 0x2, R13 ;  /* 0x000000020a0d7819 */ /* 0x000fc4000001020d */
[----:B------:R-:W-:Y:S02]  /*0aa0*/  LOP3.LUT R8, R28, 0xfffffff8, RZ, 0xc0, !PT ;  /* 0xfffffff81c087812 */ /* 0x000fe400078ec0ff */
[C---:B------:R-:W-:Y:S01]  /*0ab0*/  SHF.L.U64.HI R11, R9.reuse, 0x2, R12 ;  /* 0x00000002090b7819 */ /* 0x040fe2000001020c */
[----:B------:R-:W-:Y:S01]  /*0ac0*/  IMAD.SHL.U32 R9, R9, 0x4, RZ ;  /* 0x0000000409097824 */ /* 0x000fe200078e00ff */
[----:B------:R-:W-:Y:S01]  /*0ad0*/  IADD3 R8, P1, PT, R8, UR4, RZ ;  /* 0x0000000408087c10 */ /* 0x000fe2000ff3e0ff */
[----:B------:R-:W-:Y:S01]  /*0ae0*/  IMAD.SHL.U32 R12, R10, 0x4, RZ ;  /* 0x000000040a0c7824 */ /* 0x000fe200078e00ff */
[----:B------:R-:W-:Y:S02]  /*0af0*/  LOP3.LUT R14, R14, 0xfffffff8, RZ, 0xc0, !PT ;  /* 0xfffffff80e0e7812 */ /* 0x000fe400078ec0ff */
[----:B------:R-:W-:Y:S02]  /*0b00*/  LOP3.LUT R10, R9, 0xfffffff8, RZ, 0xc0, !PT ;  /* 0xfffffff8090a7812 */ /* 0x000fe400078ec0ff */
[----:B------:R-:W-:-:S02]  /*0b10*/  LOP3.LUT R12, R12, 0xfffffff8, RZ, 0xc0, !PT ;  /* 0xfffffff80c0c7812 */ /* 0x000fc400078ec0ff */
[----:B------:R-:W-:Y:S02]  /*0b20*/  IADD3 R10, P2, PT, R10, UR4, RZ ;  /* 0x000000040a0a7c10 */ /* 0x000fe4000ff5e0ff */
[----:B------:R-:W-:Y:S02]  /*0b30*/  IADD3 R12, P3, PT, R12, UR4, RZ ;  /* 0x000000040c0c7c10 */ /* 0x000fe4000ff7e0ff */
[----:B------:R-:W-:Y:S02]  /*0b40*/  IADD3.X R9, PT, PT, R29, UR5, RZ, P1, !PT ;  /* 0x000000051d097c10 */ /* 0x000fe40008ffe4ff */
[----:B------:R-:W-:Y:S02]  /*0b50*/  IADD3 R14, P4, PT, R14, UR4, RZ ;  /* 0x000000040e0e7c10 */ /* 0x000fe4000ff9e0ff */
[----:B------:R-:W-:Y:S02]  /*0b60*/  IADD3.X R11, PT, PT, R11, UR5, RZ, P2, !PT ;  /* 0x000000050b0b7c10 */ /* 0x000fe400097fe4ff */
[----:B------:R-:W-:Y:S01]  /*0b70*/  IADD3.X R13, PT, PT, R13, UR5, RZ, P3, !PT ;  /* 0x000000050d0d7c10 */ /* 0x000fe20009ffe4ff */
[----:B------:R-:W2:Y:S01]  /*0b80*/  LDG.E.64 R8, desc[UR6][R8.64] ;  /* 0x0000000608087981 */ /* 0x000ea2000c1e1b00 */
[----:B------:R-:W-:-:S03]  /*0b90*/  IADD3.X R15, PT, PT, R15, UR5, RZ, P4, !PT ;  /* 0x000000050f0f7c10 */ /* 0x000fc6000a7fe4ff */
[----:B------:R-:W3:Y:S04]  /*0ba0*/  LDG.E.64 R10, desc[UR8][R10.64] ;  /* 0x000000080a0a7981 */ /* 0x000ee8000c1e1b00 */
[----:B------:R-:W4:Y:S04]  /*0bb0*/  LDG.E.64 R12, desc[UR10][R12.64] ;  /* 0x0000000a0c0c7981 */ /* 0x000f28000c1e1b00 */
[----:B------:R-:W5:Y:S01]  /*0bc0*/  LDG.E.64 R14, desc[UR12][R14.64] ;  /* 0x0000000c0e0e7981 */ /* 0x000f62000c1e1b00 */
[----:B------:R-:W-:-:S05]  /*0bd0*/  LEA R29, R0, R3, 0x2 ;  /* 0x00000003001d7211 */ /* 0x000fca00078e10ff */
[----:B------:R-:W-:Y:S02]  /*0be0*/  IMAD R28, R19, 0x4, R29 ;  /* 0x00000004131c7824 */ /* 0x000fe400078e021d */
[----:B------:R-:W-:-:S05]  /*0bf0*/  VIADD R0, R0, 0x400 ;  /* 0x0000040000007836 */ /* 0x000fca0000000000 */
[----:B------:R-:W-:Y:S01]  /*0c00*/  ISETP.GE.AND P1, PT, R0, R19, PT ;  /* 0x000000130000720c */ /* 0x000fe20003f26270 */
[----:B--2---:R0:W-:Y:S04]  /*0c10*/  STS [R29], R8 ;  /* 0x000000081d007388 */ /* 0x0041e80000000800 */
[----:B------:R0:W-:Y:S04]  /*0c20*/  STS [R28], R9 ;  /* 0x000000091c007388 */ /* 0x0001e80000000800 */
[----:B---3--:R0:W-:Y:S04]  /*0c30*/  STS [R29+0x400], R10 ;  /* 0x0004000a1d007388 */ /* 0x0081e80000000800 */
[----:B------:R0:W-:Y:S04]  /*0c40*/  STS [R28+0x400], R11 ;  /* 0x0004000b1c007388 */ /* 0x0001e80000000800 */
[----:B----4-:R0:W-:Y:S04]  /*0c50*/  STS [R29+0x800], R12 ;  /* 0x0008000c1d007388 */ /* 0x0101e80000000800 */
[----:B------:R0:W-:Y:S04]  /*0c60*/  STS [R28+0x800], R13 ;  /* 0x0008000d1c007388 */ /* 0x0001e80000000800 */
[----:B-----5:R0:W-:Y:S04]  /*0c70*/  STS [R29+0xc00], R14 ;  /* 0x000c000e1d007388 */ /* 0x0201e80000000800 */
[----:B------:R0:W-:Y:S01]  /*0c80*/  STS [R28+0xc00], R15 ;  /* 0x000c000f1c007388 */ /* 0x0001e20000000800 */
[----:B------:R-:W-:-:S04]  /*0c90*/  FMNMX3 R5, R5, R8, R9, !PT ;  /* 0x0000000805057276 */ /* 0x000fc80007800009 */
[----:B------:R-:W-:-:S04]  /*0ca0*/  FMNMX3 R5, R5, R10, R11, !PT ;  /* 0x0000000a05057276 */ /* 0x000fc8000780000b */
[----:B------:R-:W-:-:S04]  /*0cb0*/  FMNMX3 R5, R5, R12, R13, !PT ;  /* 0x0000000c05057276 */ /* 0x000fc8000780000d */
[----:B------:R-:W-:Y:S01]  /*0cc0*/  FMNMX3 R5, R5, R14, R15, !PT ;  /* 0x0000000e05057276 */ /* 0x000fe2000780000f */
[----:B0-----:R-:W-:Y:S06]  /*0cd0*/  @!P1 BRA `(.L_x_323) ;  /* 0xfffffff800d89947 */ /* 0x001fec000383ffff */
.L_x_320:
[----:B------:R-:W-:Y:S05]  /*0ce0*/  BSYNC.RECONVERGENT B0 ;  /* 0x0000000000007941 */ /* 0x000fea0003800200 */
.L_x_319:
[C---:B------:R-:W-:Y:S01]  /*0cf0*/  ISETP.GT.AND P5, PT, R26.reuse, 0xf, PT ;  /* 0x0000000f1a00780c */ /* 0x040fe20003fa4270 */
[----:B------:R-:W-:Y:S01]  /*0d00*/  UMOV UR4, 0xffffffff ;  /* 0xffffffff00047882 */ /* 0x000fe20000000000 */
[C---:B------:R-:W-:Y:S02]  /*0d10*/  ISETP.GT.AND P4, PT, R26.reuse, 0x17, PT ;  /* 0x000000171a00780c */ /* 0x040fe40003f84270 */
[----:B------:R-:W-:Y:S02]  /*0d20*/  P2R R0, PR, RZ, 0x20 ;  /* 0x00000020ff007803 */ /* 0x000fe40000000000 */
[C---:B------:R-:W-:Y:S02]  /*0d30*/  ISETP.GT.AND P1, PT, R26.reuse, 0x1b, PT ;  /* 0x0000001b1a00780c */ /* 0x040fe40003f24270 */
[----:B------:R-:W-:Y:S02]  /*0d40*/  ISETP.GT.AND P2, PT, R26, 0x1d, PT ;  /* 0x0000001d1a00780c */ /* 0x000fe40003f44270 */
[----:B------:R-:W-:-:S02]  /*0d50*/  P2R R0, PR, RZ, 0x10 ;  /* 0x00000010ff007803 */ /* 0x000fc40000000000 */
[----:B------:R-:W-:Y:S01]  /*0d60*/  ISETP.GT.AND P3, PT, R26, 0x1e, PT ;  /* 0x0000001e1a00780c */ /* 0x000fe20003f64270 */
[----:B------:R-:W-:-:S12]  /*0d70*/  BRA.DIV UR4, `(.L_x_324) ;  /* 0x0000002204747947 */ /* 0x000fd8000b800000 */
[----:B------:R-:W3:Y:S02]  /*0d80*/  SHFL.DOWN PT, R14, R5, 0x1, 0x1f ;  /* 0x08201f00050e7f89 */ /* 0x000ee400000e0000 */
[----:B---3--:R-:W-:-:S05]  /*0d90*/  @!P3 FMNMX R5, R14, R5, !PT ;  /* 0x000000050e05b209 */ /* 0x008fca0007800000 */
[----:B------:R-:W3:Y:S02]  /*0da0*/  SHFL.DOWN PT, R14, R5, 0x2, 0x1f ;  /* 0x08401f00050e7f89 */ /* 0x000ee400000e0000 */
[----:B---3--:R-:W-:-:S05]  /*0db0*/  @!P2 FMNMX R5, R5, R14, !PT ;  /* 0x0000000e0505a209 */ /* 0x008fca0007800000 */
[----:B------:R-:W3:Y:S02]  /*0dc0*/  SHFL.DOWN PT, R14, R5, 0x4, 0x1f ;  /* 0x08801f00050e7f89 */ /* 0x000ee400000e0000 */
[----:B---3--:R-:W-:-:S05]  /*0dd0*/  @!P1 FMNMX R5, R5, R14, !PT ;  /* 0x0000000e05059209 */ /* 0x008fca0007800000 */
[----:B------:R-:W3:Y:S02]  /*0de0*/  SHFL.DOWN PT, R14, R5, 0x8, 0x1f ;  /* 0x09001f00050e7f89 */ /* 0x000ee400000e0000 */
[----:B---3--:R-:W-:-:S04]  /*0df0*/  FMNMX R3, R5, R14, !PT ;  /* 0x0000000e05037209 */ /* 0x008fc80007800000 */
[----:B------:R-:W-:-:S05]  /*0e00*/  FSEL R0, R5, R3, P4 ;  /* 0x0000000305007208 */ /* 0x000fca0002000000 */
[----:B------:R3:W4:Y:S02]  /*0e10*/  SHFL.DOWN PT, R14, R0, 0x10, 0x1f ;  /* 0x0a001f00000e7f89 */ /* 0x00072400000e0000 */
.L_x_374:
[----:B------:R-:W0:Y:S01]  /*0e20*/  S2R R5, SR_CgaCtaId ;  /* 0x0000000000057919 */ /* 0x000e220000008800 */
[----:B------:R-:W-:Y:S01]  /*0e30*/  PLOP3.LUT P4, PT, PT, PT, PT, 0x8, 0x80 ;  /* 0x000000000080781c */ /* 0x000fe20003f8e170 */
[----:B------:R-:W-:-:S12]  /*0e40*/  @P5 BRA `(.L_x_325) ;  /* 0x0000000000105947 */ /* 0x000fd80003800000 */
[----:B------:R-:W-:Y:S02]  /*0e50*/  ISETP.NE.AND P5, PT, R26, RZ, PT ;  /* 0x000000ff1a00720c */ /* 0x000fe40003fa5270 */
[----:B---34-:R-:W-:-:S11]  /*0e60*/  FMNMX R0, R3, R14, !PT ;  /* 0x0000000e03007209 */ /* 0x018fd60007800000 */
[----:B------:R3:W-:Y:S01]  /*0e70*/  @!P5 STS [R17+0x8], R0 ;  /* 0x000008001100d388 */ /* 0x0007e20000000800 */
[----:B------:R-:W-:-:S13]  /*0e80*/  @!P5 PLOP3.LUT P4, PT, PT, PT, PT, 0x80, 0x8 ;  /* 0x000000000008d81c */ /* 0x000fda0003f8f070 */
.L_x_325:
[----:B------:R-:W-:Y:S01]  /*0e90*/  ISETP.NE.AND P5, PT, R2, RZ, PT ;  /* 0x000000ff0200720c */ /* 0x000fe20003fa5270 */
[----:B------:R-:W-:Y:S05]  /*0ea0*/  WARPSYNC.ALL ;  /* 0x0000000000007948 */ /* 0x000fea0003800000 */
[----:B------:R-:W-:Y:S06]  /*0eb0*/  BAR.SYNC.DEFER_BLOCKING 0x0 ;  /* 0x0000000000007b1d */ /* 0x000fec0000010000 */
[----:B------:R-:W-:Y:S04]  /*0ec0*/  BSSY.RECONVERGENT B0, `(.L_x_326) ;  /* 0x000000d000007945 */ /* 0x000fe80003800200 */
[----:B------:R-:W-:Y:S05]  /*0ed0*/  @P5 BRA `(.L_x_327) ;  /* 0x00000000002c5947 */ /* 0x000fea0003800000 */
[----:B------:R-:W5:Y:S01]  /*0ee0*/  S2UR UR5, SR_CgaCtaId ;  /* 0x00000000000579c3 */ /* 0x000f620000008800 */
[----:B------:R-:W-:Y:S02]  /*0ef0*/  UMOV UR4, 0x400 ;  /* 0x0000040000047882 */ /* 0x000fe40000000000 */
[----:B-----5:R-:W-:-:S09]  /*0f00*/  ULEA UR4, UR5, UR4, 0x18 ;  /* 0x0000000405047291 */ /* 0x020fd2000f8ec0ff */
[----:B------:R-:W-:Y:S04]  /*0f10*/  LDS R3, [UR4+0xc] ;  /* 0x00000c04ff037984 */ /* 0x000fe80008000800 */
[----:B--2---:R-:W2:Y:S04]  /*0f20*/  LDS.128 R8, [UR4+0x10] ;  /* 0x00001004ff087984 */ /* 0x004ea80008000c00 */
[----:B01----:R-:W0:Y:S01]  /*0f30*/  LDS.64 R12, [UR4+0x20] ;  /* 0x00002004ff0c7984 */ /* 0x003e220008000a00 */
[----:B--2---:R-:W-:-:S04]  /*0f40*/  FMNMX3 R3, R0, R3, R8, !PT ;  /* 0x0000000300037276 */ /* 0x004fc80007800008 */
[----:B------:R-:W-:-:S04]  /*0f50*/  FMNMX3 R3, R3, R9, R10, !PT ;  /* 0x0000000903037276 */ /* 0x000fc8000780000a */
[----:B0-----:R-:W-:-:S04]  /*0f60*/  FMNMX3 R12, R3, R11, R12, !PT ;  /* 0x0000000b030c7276 */ /* 0x001fc8000780000c */
[----:B------:R-:W-:-:S05]  /*0f70*/  FMNMX R12, R12, R13, !PT ;  /* 0x0000000d0c0c7209 */ /* 0x000fca0007800000 */
[----:B------:R0:W-:Y:S02]  /*0f80*/  STS [UR4+0x2c], R12 ;  /* 0x00002c0cff007988 */ /* 0x0001e40008000804 */
.L_x_327:
[----:B------:R-:W-:Y:S05]  /*0f90*/  BSYNC.RECONVERGENT B0 ;  /* 0x0000000000007941 */ /* 0x000fea0003800200 */
.L_x_326:
[----:B------:R-:W5:Y:S01]  /*0fa0*/  LDCU.64 UR4, c[0x0][0x3a8] ;  /* 0x00007500ff0477ac */ /* 0x000f620008000a00 */
[----:B---3--:R-:W-:Y:S01]  /*0fb0*/  MOV R0, 0x400 ;  /* 0x0000040000007802 */ /* 0x008fe20000000f00 */
[----:B------:R-:W-:Y:S01]  /*0fc0*/  BSSY.RECONVERGENT B0, `(.L_x_328) ;  /* 0x000007b000007945 */ /* 0x000fe20003800200 */
[----:B--2---:R-:W-:Y:S02]  /*0fd0*/  IMAD.MOV.U32 R8, RZ, RZ, RZ ;  /* 0x000000ffff087224 */ /* 0x004fe400078e00ff */
[----:B0-----:R-:W-:Y:S01]  /*0fe0*/  LEA R3, R5, R0, 0x18 ;  /* 0x0000000005037211 */ /* 0x001fe200078ec0ff */
[----:B------:R-:W-:Y:S01]  /*0ff0*/  BAR.SYNC.DEFER_BLOCKING 0x0 ;  /* 0x0000000000007b1d */ /* 0x000fe20000010000 */
[----:B-----5:R-:W-:-:S04]  /*1000*/  ISETP.GE.U32.AND P6, PT, R2, UR4, PT ;  /* 0x0000000402007c0c */ /* 0x020fc8000bfc6070 */
[----:B------:R-:W-:-:S13]  /*1010*/  ISETP.GE.AND.EX P6, PT, RZ, UR5, PT, P6 ;  /* 0x00000005ff007c0c */ /* 0x000fda000bfc6360 */
[----:B------:R-:W-:Y:S05]  /*1020*/  @P6 BRA `(.L_x_329) ;  /* 0x0000000400d06947 */ /* 0x000fea0003800000 */
[----:B------:R0:W2:Y:S01]  /*1030*/  LDS R0, [R3+0x2c] ;  /* 0x00002c0003007984 */ /* 0x0000a20000000800 */
[----:B------:R-:W-:Y:S01]  /*1040*/  ISETP.NE.U32.AND P6, PT, R27, 0x300, PT ;  /* 0x000003001b00780c */ /* 0x000fe20003fc5070 */
[----:B------:R-:W-:Y:S01]  /*1050*/  BSSY.RECONVERGENT B1, `(.L_x_330) ;  /* 0x0000034000017945 */ /* 0x000fe20003800200 */
[----:B------:R-:W-:Y:S02]  /*1060*/  HFMA2 R8, -RZ, RZ, 0, 0 ;  /* 0x00000000ff087431 */ /* 0x000fe400000001ff */
[----:B------:R-:W-:Y:S01]  /*1070*/  IMAD.MOV.U32 R9, RZ, RZ, R2 ;  /* 0x000000ffff097224 */ /* 0x000fe200078e0002 */
[----:B------:R-:W-:-:S13]  /*1080*/  ISETP.NE.AND.EX P6, PT, RZ, RZ, PT, P6 ;  /* 0x000000ffff00720c */ /* 0x000fda0003fc5360 */
[----:B0-----:R-:W-:Y:S05]  /*1090*/  @!P6 BRA `(.L_x_331) ;  /* 0x0000000000bce947 */ /* 0x001fea0003800000 */
[----:B------:R-:W2:Y:S01]  /*10a0*/  LDS R9, [R25] ;  /* 0x0000000019097984 */ /* 0x000ea20000000800 */
[----:B----4-:R-:W-:Y:S01]  /*10b0*/  IMAD.MOV.U32 R14, RZ, RZ, 0x3bbb989d ;  /* 0x3bbb989dff0e7424 */ /* 0x010fe200078e00ff */
        /* <DEDUP_REMOVED lines=10> */
[----:B------:R-:W1:Y:S02]  /*1160*/  MUFU.EX2 R9, R10 ;  /* 0x0000000a00097308 */ /* 0x000e640000000800 */
[----:B-1----:R-:W-:Y:S01]  /*1170*/  FMUL R12, R8, R9 ;  /* 0x00000009080c7220 */ /* 0x002fe20000400000 */
[----:B------:R-:W-:-:S03]  /*1180*/  VIADD R9, R2, 0x100 ;  /* 0x0000010002097836 */ /* 0x000fc60000000000 */
[----:B------:R-:W-:Y:S01]  /*1190*/  FADD R8, RZ, R12 ;  /* 0x0000000cff087221 */ /* 0x000fe20000000000 */
[----:B------:R0:W-:Y:S01]  /*11a0*/  STS [R25], R12 ;  /* 0x0000000c19007388 */ /* 0x0001e20000000800 */
[----:B------:R-:W-:Y:S05]  /*11b0*/  @!P6 BRA `(.L_x_331) ;  /* 0x000000000074e947 */ /* 0x000fea0003800000 */
[----:B------:R-:W1:Y:S01]  /*11c0*/  LDS R9, [R25+0x400] ;  /* 0x0004000019097984 */ /* 0x000e620000000800 */
[----:B------:R-:W-:-:S04]  /*11d0*/  ISETP.NE.U32.AND P6, PT, R27, 0x100, PT ;  /* 0x000001001b00780c */ /* 0x000fc80003fc5070 */
[----:B------:R-:W-:Y:S01]  /*11e0*/  ISETP.NE.AND.EX P6, PT, RZ, RZ, PT, P6 ;  /* 0x000000ffff00720c */ /* 0x000fe20003fc5360 */
[----:B-1----:R-:W-:-:S04]  /*11f0*/  FADD R9, -R0, R9 ;  /* 0x0000000900097221 */ /* 0x002fc80000000100 */
[----:B------:R-:W-:-:S04]  /*1200*/  FFMA.SAT R10, R9, R14, 0.5 ;  /* 0x3f000000090a7423 */ /* 0x000fc8000000200e */
[----:B------:R-:W-:-:S04]  /*1210*/  FFMA.RM R10, R10, R11, 12582913 ;  /* 0x4b4000010a0a7423 */ /* 0x000fc8000000400b */
[C---:B0-----:R-:W-:Y:S01]  /*1220*/  FADD R12, R10.reuse, -12583039 ;  /* 0xcb40007f0a0c7421 */ /* 0x041fe20000000000 */
[----:B------:R-:W-:-:S03]  /*1230*/  IMAD.SHL.U32 R10, R10, 0x800000, RZ ;  /* 0x008000000a0a7824 */ /* 0x000fc600078e00ff */
[----:B------:R-:W-:-:S04]  /*1240*/  FFMA R12, R9, 1.4426950216293334961, -R12 ;  /* 0x3fb8aa3b090c7823 */ /* 0x000fc8000000080c */
[----:B------:R-:W-:-:S04]  /*1250*/  FFMA R12, R9, 1.925963033500011079e-08, R12 ;  /* 0x32a57060090c7823 */ /* 0x000fc8000000000c */
[----:B------:R-:W0:Y:S02]  /*1260*/  MUFU.EX2 R9, R12 ;  /* 0x0000000c00097308 */ /* 0x000e240000000800 */
[----:B0-----:R-:W-:Y:S01]  /*1270*/  FMUL R10, R10, R9 ;  /* 0x000000090a0a7220 */ /* 0x001fe20000400000 */
[----:B------:R-:W-:-:S03]  /*1280*/  IMAD.MOV.U32 R9, RZ, RZ, R22 ;  /* 0x000000ffff097224 */ /* 0x000fc600078e0016 */
[----:B------:R-:W-:Y:S01]  /*1290*/  FADD R8, R8, R10 ;  /* 0x0000000a08087221 */ /* 0x000fe20000000000 */
[----:B------:R3:W-:Y:S01]  /*12a0*/  STS [R25+0x400], R10 ;  /* 0x0004000a19007388 */ /* 0x0007e20000000800 */
[----:B------:R-:W-:Y:S05]  /*12b0*/  @!P6 BRA `(.L_x_331) ;  /* 0x000000000034e947 */ /* 0x000fea0003800000 */
[----:B------:R-:W0:Y:S02]  /*12c0*/  LDS R9, [R25+0x800] ;  /* 0x0008000019097984 */ /* 0x000e240000000800 */
[----:B0-----:R-:W-:-:S04]  /*12d0*/  FADD R9, -R0, R9 ;  /* 0x0000000900097221 */ /* 0x001fc80000000100 */
[----:B---3--:R-:W-:-:S04]  /*12e0*/  FFMA.SAT R10, R9, R14, 0.5 ;  /* 0x3f000000090a7423 */ /* 0x008fc8000000200e */
[----:B------:R-:W-:-:S04]  /*12f0*/  FFMA.RM R10, R10, R11, 12582913 ;  /* 0x4b4000010a0a7423 */ /* 0x000fc8000000400b */
[C---:B------:R-:W-:Y:S01]  /*1300*/  FADD R12, R10.reuse, -12583039 ;  /* 0xcb40007f0a0c7421 */ /* 0x040fe20000000000 */
[----:B------:R-:W-:-:S03]  /*1310*/  SHF.L.U32 R10, R10, 0x17, RZ ;  /* 0x000000170a0a7819 */ /* 0x000fc600000006ff */
[----:B------:R-:W-:-:S04]  /*1320*/  FFMA R12, R9, 1.4426950216293334961, -R12 ;  /* 0x3fb8aa3b090c7823 */ /* 0x000fc8000000080c */
[----:B------:R-:W-:-:S04]  /*1330*/  FFMA R12, R9, 1.925963033500011079e-08, R12 ;  /* 0x32a57060090c7823 */ /* 0x000fc8000000000c */
[----:B------:R-:W0:Y:S02]  /*1340*/  MUFU.EX2 R9, R12 ;  /* 0x0000000c00097308 */ /* 0x000e240000000800 */
[----:B0-----:R-:W-:Y:S01]  /*1350*/  FMUL R10, R10, R9 ;  /* 0x000000090a0a7220 */ /* 0x001fe20000400000 */
[----:B------:R-:W-:-:S03]  /*1360*/  VIADD R9, R2, 0x300 ;  /* 0x0000030002097836 */ /* 0x000fc60000000000 */
[----:B------:R-:W-:Y:S01]  /*1370*/  FADD R8, R8, R10 ;  /* 0x0000000a08087221 */ /* 0x000fe20000000000 */
[----:B------:R0:W-:Y:S06]  /*1380*/  STS [R25+0x800], R10 ;  /* 0x0008000a19007388 */ /* 0x0001ec0000000800 */
.L_x_331:
[----:B------:R-:W-:Y:S05]  /*1390*/  BSYNC.RECONVERGENT B1 ;  /* 0x0000000000017941 */ /* 0x000fea0003800200 */
.L_x_330:
[----:B------:R-:W-:-:S04]  /*13a0*/  ISETP.GE.U32.AND P6, PT, R16, 0x300, PT ;  /* 0x000003001000780c */ /* 0x000fc80003fc6070 */
[----:B------:R-:W-:-:S13]  /*13b0*/  ISETP.GE.U32.AND.EX P6, PT, R20, RZ, PT, P6 ;  /* 0x000000ff1400720c */ /* 0x000fda0003fc6160 */
[----:B------:R-:W-:Y:S05]  /*13c0*/  @!P6 BRA `(.L_x_329) ;  /* 0x0000000000e8e947 */ /* 0x000fea0003800000 */
[----:B0--3--:R-:W-:-:S05]  /*13d0*/  MOV R10, 0x400 ;  /* 0x00000400000a7802 */ /* 0x009fca0000000f00 */
[----:B------:R-:W-:-:S05]  /*13e0*/  VIADD R10, R10, 0x60 ;  /* 0x000000600a0a7836 */ /* 0x000fca0000000000 */
[----:B------:R-:W-:-:S07]  /*13f0*/  LEA R10, R5, R10, 0x18 ;  /* 0x0000000a050a7211 */ /* 0x000fce00078ec0ff */
.L_x_332:
[C---:B0-----:R-:W-:Y:S01]  /*1400*/  IMAD R5, R9.reuse, 0x4, R10 ;  /* 0x0000000409057824 */ /* 0x041fe200078e020a */
[----:B------:R-:W-:Y:S01]  /*1410*/  MOV R32, 0x3bbb989d ;  /* 0x3bbb989d00207802 */ /* 0x000fe20000000f00 */
[----:B------:R-:W-:Y:S02]  /*1420*/  IMAD.MOV.U32 R33, RZ, RZ, 0x437c0000 ;  /* 0x437c0000ff217424 */ /* 0x000fe400078e00ff */
[----:B------:R-:W-:Y:S01]  /*1430*/  VIADD R9, R9, 0x400 ;  /* 0x0000040009097836 */ /* 0x000fe20000000000 */
[----:B------:R-:W2:Y:S04]  /*1440*/  LDS R11, [R5] ;  /* 0x00000000050b7984 */ /* 0x000ea80000000800 */
[----:B-1----:R-:W0:Y:S01]  /*1450*/  LDS R13, [R5+0x400] ;  /* 0x00040000050d7984 */ /* 0x002e220000000800 */
[----:B------:R-:W-:-:S03]  /*1460*/  ISETP.GE.U32.AND P6, PT, R9, UR4, PT ;  /* 0x0000000409007c0c */ /* 0x000fc6000bfc6070 */
[----:B------:R-:W1:Y:S01]  /*1470*/  LDS R29, [R5+0x800] ;  /* 0x00080000051d7984 */ /* 0x000e620000000800 */
[----:B------:R-:W-:-:S03]  /*1480*/  ISETP.GE.U32.AND.EX P6, PT, RZ, UR5, PT, P6 ;  /* 0x00000005ff007c0c */ /* 0x000fc6000bfc6160 */
[----:B------:R-:W3:Y:S01]  /*1490*/  LDS R31, [R5+0xc00] ;  /* 0x000c0000051f7984 */ /* 0x000ee20000000800 */
[C---:B--2---:R-:W-:Y:S01]  /*14a0*/  FADD R11, -R0.reuse, R11 ;  /* 0x0000000b000b7221 */ /* 0x044fe20000000100 */
[----:B0-----:R-:W-:-:S03]  /*14b0*/  FADD R13, -R0, R13 ;  /* 0x0000000d000d7221 */ /* 0x001fc60000000100 */
[-C--:B------:R-:W-:Y:S01]  /*14c0*/  FFMA.SAT R12, R11, R32.reuse, 0.5 ;  /* 0x3f0000000b0c7423 */ /* 0x080fe20000002020 */
[----:B----4-:R-:W-:-:S03]  /*14d0*/  FFMA.SAT R14, R13, R32, 0.5 ;  /* 0x3f0000000d0e7423 */ /* 0x010fc60000002020 */
[-C--:B------:R-:W-:Y:S01]  /*14e0*/  FFMA.RM R12, R12, R33.reuse, 12582913 ;  /* 0x4b4000010c0c7423 */ /* 0x080fe20000004021 */
[----:B-1----:R-:W-:Y:S01]  /*14f0*/  FADD R29, -R0, R29 ;  /* 0x0000001d001d7221 */ /* 0x002fe20000000100 */
[----:B------:R-:W-:Y:S02]  /*1500*/  FFMA.RM R15, R14, R33, 12582913 ;  /* 0x4b4000010e0f7423 */ /* 0x000fe40000004021 */
[----:B------:R-:W-:Y:S01]  /*1510*/  FADD R14, R12, -12583039 ;  /* 0xcb40007f0c0e7421 */ /* 0x000fe20000000000 */
[----:B---3--:R-:W-:Y:S01]  /*1520*/  FADD R31, -R0, R31 ;  /* 0x0000001f001f7221 */ /* 0x008fe20000000100 */
[----:B------:R-:W-:Y:S02]  /*1530*/  IMAD.SHL.U32 R12, R12, 0x800000, RZ ;  /* 0x008000000c0c7824 */ /* 0x000fe400078e00ff */
[----:B------:R-:W-:Y:S01]  /*1540*/  FADD R28, R15, -12583039 ;  /* 0xcb40007f0f1c7421 */ /* 0x000fe20000000000 */
[----:B------:R-:W-:Y:S01]  /*1550*/  FFMA R14, R11, 1.4426950216293334961, -R14 ;  /* 0x3fb8aa3b0b0e7823 */ /* 0x000fe2000000080e */
[----:B------:R-:W-:-:S02]  /*1560*/  IMAD.SHL.U32 R15, R15, 0x800000, RZ ;  /* 0x008000000f0f7824 */ /* 0x000fc400078e00ff */
[----:B------:R-:W-:Y:S01]  /*1570*/  FFMA R28, R13, 1.4426950216293334961, -R28 ;  /* 0x3fb8aa3b0d1c7823 */ /* 0x000fe2000000081c */
[----:B------:R-:W-:Y:S01]  /*1580*/  FFMA R14, R11, 1.925963033500011079e-08, R14 ;  /* 0x32a570600b0e7823 */ /* 0x000fe2000000000e */
[-C--:B------:R-:W-:Y:S01]  /*1590*/  FFMA.SAT R11, R29, R32.reuse, 0.5 ;  /* 0x3f0000001d0b7423 */ /* 0x080fe20000002020 */
[----:B------:R-:W-:Y:S01]  /*15a0*/  FFMA.SAT R32, R31, R32, 0.5 ;  /* 0x3f0000001f207423 */ /* 0x000fe20000002020 */
[----:B------:R-:W-:Y:S02]  /*15b0*/  FFMA R28, R13, 1.925963033500011079e-08, R28 ;  /* 0x32a570600d1c7823 */ /* 0x000fe4000000001c */
[-C--:B------:R-:W-:Y:S01]  /*15c0*/  FFMA.RM R13, R11, R33.reuse, 12582913 ;  /* 0x4b4000010b0d7423 */ /* 0x080fe20000004021 */
[----:B------:R-:W-:Y:S01]  /*15d0*/  FFMA.RM R32, R32, R33, 12582913 ;  /* 0x4b40000120207423 */ /* 0x000fe20000004021 */
[----:B------:R-:W0:Y:S02]  /*15e0*/  MUFU.EX2 R11, R14 ;  /* 0x0000000e000b7308 */ /* 0x000e240000000800 */
[C---:B------:R-:W-:Y:S01]  /*15f0*/  FADD R30, R13.reuse, -12583039 ;  /* 0xcb40007f0d1e7421 */ /* 0x040fe20000000000 */
[C---:B------:R-:W-:Y:S01]  /*1600*/  FADD R34, R32.reuse, -12583039 ;  /* 0xcb40007f20227421 */ /* 0x040fe20000000000 */
[----:B------:R-:W-:Y:S01]  /*1610*/  SHF.L.U32 R13, R13, 0x17, RZ ;  /* 0x000000170d0d7819 */ /* 0x000fe200000006ff */
[----:B------:R-:W-:-:S02]  /*1620*/  IMAD.SHL.U32 R32, R32, 0x800000, RZ ;  /* 0x0080000020207824 */ /* 0x000fc400078e00ff */
[----:B------:R-:W-:Y:S01]  /*1630*/  FFMA R30, R29, 1.4426950216293334961, -R30 ;  /* 0x3fb8aa3b1d1e7823 */ /* 0x000fe2000000081e */
[----:B------:R-:W-:Y:S01]  /*1640*/  FFMA R34, R31, 1.4426950216293334961, -R34 ;  /* 0x3fb8aa3b1f227823 */ /* 0x000fe20000000822 */
[----:B------:R-:W1:Y:S02]  /*1650*/  MUFU.EX2 R28, R28 ;  /* 0x0000001c001c7308 */ /* 0x000e640000000800 */
[----:B------:R-:W-:Y:S01]  /*1660*/  FFMA R30, R29, 1.925963033500011079e-08, R30 ;  /* 0x32a570601d1e7823 */ /* 0x000fe2000000001e */
[----:B------:R-:W-:-:S05]  /*1670*/  FFMA R34, R31, 1.925963033500011079e-08, R34 ;  /* 0x32a570601f227823 */ /* 0x000fca0000000022 */
[----:B------:R-:W2:Y:S01]  /*1680*/  MUFU.EX2 R30, R30 ;  /* 0x0000001e001e7308 */ /* 0x000ea20000000800 */
[----:B0-----:R-:W-:-:S04]  /*1690*/  FMUL R11, R12, R11 ;  /* 0x0000000b0c0b7220 */ /* 0x001fc80000400000 */
[----:B------:R-:W-:Y:S01]  /*16a0*/  FADD R8, R11, R8 ;  /* 0x000000080b087221 */ /* 0x000fe20000000000 */
[----:B------:R0:W-:Y:S02]  /*16b0*/  STS [R5], R11 ;  /* 0x0000000b05007388 */ /* 0x0001e40000000800 */
[----:B------:R-:W3:Y:S01]  /*16c0*/  MUFU.EX2 R29, R34 ;  /* 0x00000022001d7308 */ /* 0x000ee20000000800 */
[----:B-1----:R-:W-:-:S04]  /*16d0*/  FMUL R15, R15, R28 ;  /* 0x0000001c0f0f7220 */ /* 0x002fc80000400000 */
[----:B------:R-:W-:Y:S01]  /*16e0*/  FADD R8, R8, R15 ;  /* 0x0000000f08087221 */ /* 0x000fe20000000000 */
[----:B------:R0:W-:Y:S01]  /*16f0*/  STS [R5+0x400], R15 ;  /* 0x0004000f05007388 */ /* 0x0001e20000000800 */
[----:B--2---:R-:W-:-:S04]  /*1700*/  FMUL R13, R13, R30 ;  /* 0x0000001e0d0d7220 */ /* 0x004fc80000400000 */
[----:B------:R-:W-:Y:S01]  /*1710*/  FADD R8, R8, R13 ;  /* 0x0000000d08087221 */ /* 0x000fe20000000000 */
[----:B------:R0:W-:Y:S01]  /*1720*/  STS [R5+0x800], R13 ;  /* 0x0008000d05007388 */ /* 0x0001e20000000800 */
[----:B---3--:R-:W-:-:S04]  /*1730*/  FMUL R29, R32, R29 ;  /* 0x0000001d201d7220 */ /* 0x008fc80000400000 */
[----:B------:R-:W-:Y:S01]  /*1740*/  FADD R8, R8, R29 ;  /* 0x0000001d08087221 */ /* 0x000fe20000000000 */
[----:B------:R0:W-:Y:S01]  /*1750*/  STS [R5+0xc00], R29 ;  /* 0x000c001d05007388 */ /* 0x0001e20000000800 */
[----:B------:R-:W-:Y:S05]  /*1760*/  @!P6 BRA `(.L_x_332) ;  /* 0xfffffffc0024e947 */ /* 0x000fea000383ffff */
.L_x_329:
[----:B------:R-:W-:Y:S05]  /*1770*/  BSYNC.RECONVERGENT B0 ;  /* 0x0000000000007941 */ /* 0x000fea0003800200 */
.L_x_328:
[----:B0-----:R-:W-:Y:S01]  /*1780*/  IMAD.MOV.U32 R5, RZ, RZ, R8 ;  /* 0x000000ffff057224 */ /* 0x001fe200078e0008 */
[----:B------:R-:W-:Y:S01]  /*1790*/  ISETP.GT.AND P6, PT, R26, 0xf, PT ;  /* 0x0000000f1a00780c */ /* 0x000fe20003fc4270 */
[----:B------:R-:W-:Y:S03]  /*17a0*/  BSSY.RECONVERGENT B0, `(.L_x_333) ;  /* 0x000001a000007945 */ /* 0x000fe60003800200 */
[----:B--2---:R-:W0:Y:S02]  /*17b0*/  SHFL.DOWN PT, R0, R5, 0x1, 0x1f ;  /* 0x08201f0005007f89 */ /* 0x004e2400000e0000 */
        /* <DEDUP_REMOVED lines=10> */
[----:B------:R0:W-:Y:S01]  /*1860*/  @P4 STS [R18+0x8], R5 ;  /* 0x0000080512004388 */ /* 0x0001e20000000800 */
[----:B------:R-:W-:Y:S06]  /*1870*/  BAR.SYNC.DEFER_BLOCKING 0x0 ;  /* 0x0000000000007b1d */ /* 0x000fec0000010000 */
[----:B------:R-:W-:Y:S05]  /*1880*/  @P5 BRA `(.L_x_334) ;  /* 0x00000000002c5947 */ /* 0x000fea0003800000 */
[----:B------:R-:W0:Y:S04]  /*1890*/  LDS R0, [R3+0x3c] ;  /* 0x00003c0003007984 */ /* 0x000e280000000800 */
[----:B---3--:R-:W2:Y:S04]  /*18a0*/  LDS.128 R8, [R3+0x40] ;  /* 0x0000400003087984 */ /* 0x008ea80000000c00 */
[----:B-1----:R-:W1:Y:S01]  /*18b0*/  LDS.64 R12, [R3+0x50] ;  /* 0x00005000030c7984 */ /* 0x002e620000000a00 */
[----:B0-----:R-:W-:-:S04]  /*18c0*/  FADD R5, R5, R0 ;  /* 0x0000000005057221 */ /* 0x001fc80000000000 */
[----:B--2---:R-:W-:-:S04]  /*18d0*/  FADD R8, R5, R8 ;  /* 0x0000000805087221 */ /* 0x004fc80000000000 */
[----:B------:R-:W-:-:S04]  /*18e0*/  FADD R9, R8, R9 ;  /* 0x0000000908097221 */ /* 0x000fc80000000000 */
[----:B------:R-:W-:-:S04]  /*18f0*/  FADD R10, R9, R10 ;  /* 0x0000000a090a7221 */ /* 0x000fc80000000000 */
[----:B------:R-:W-:-:S04]  /*1900*/  FADD R11, R10, R11 ;  /* 0x0000000b0a0b7221 */ /* 0x000fc80000000000 */
[----:B-1----:R-:W-:-:S04]  /*1910*/  FADD R12, R11, R12 ;  /* 0x0000000c0b0c7221 */ /* 0x002fc80000000000 */
[----:B------:R-:W-:-:S05]  /*1920*/  FADD R12, R12, R13 ;  /* 0x0000000d0c0c7221 */ /* 0x000fca0000000000 */
[----:B------:R2:W-:Y:S02]  /*1930*/  STS [R3+0x5c], R12 ;  /* 0x00005c0c03007388 */ /* 0x0005e40000000800 */
.L_x_334:
[----:B------:R-:W-:Y:S05]  /*1940*/  BSYNC.RECONVERGENT B0 ;  /* 0x0000000000007941 */ /* 0x000fea0003800200 */
.L_x_333:
[----:B------:R-:W-:Y:S06]  /*1950*/  BAR.SYNC.DEFER_BLOCKING 0x0 ;  /* 0x0000000000007b1d */ /* 0x000fec0000010000 */
[----:B------:R-:W0:Y:S01]  /*1960*/  LDCU.64 UR8, c[0x0][0x390] ;  /* 0x00007200ff0877ac */ /* 0x000e220008000a00 */
[----:B------:R-:W-:Y:S01]  /*1970*/  BSSY.RECONVERGENT B0, `(.L_x_335) ;  /* 0x0000156000007945 */ /* 0x000fe20003800200 */
[----:B------:R-:W0:Y:S03]  /*1980*/  LDCU.128 UR12, c[0x0][0x390] ;  /* 0x00007200ff0c77ac */ /* 0x000e260008000c00 */
[----:B------:R-:W-:Y:S05]  /*1990*/  @P0 BRA `(.L_x_336) ;  /* 0x00000014004c0947 */ /* 0x000fea0003800000 */
[----:B--2---:R-:W2:Y:S01]  /*19a0*/  LDS R3, [R3+0x5c] ;  /* 0x00005c0003037984 */ /* 0x004ea20000000800 */
[----:B0-----:R-:W-:Y:S01]  /*19b0*/  LEA.HI R5, R24, 0x1, RZ, 0x18 ;  /* 0x0000000118057811 */ /* 0x001fe200078fc0ff */
[----:B------:R-:W-:Y:S01]  /*19c0*/  BSSY.RECONVERGENT B3, `(.L_x_337) ;  /* 0x0000091000037945 */ /* 0x000fe20003800200 */
[----:B------:R-:W-:Y:S02]  /*19d0*/  MOV R30, R2 ;  /* 0x00000002001e7202 */ /* 0x000fe40000000f00 */
[----:B------:R-:W-:-:S04]  /*19e0*/  LOP3.LUT R5, R5, 0x3, RZ, 0xc0, !PT ;  /* 0x0000000305057812 */ /* 0x000fc800078ec0ff */
[----:B------:R-:W-:-:S13]  /*19f0*/  ISETP.NE.AND P0, PT, R5, RZ, PT ;  /* 0x000000ff0500720c */ /* 0x000fda0003f05270 */
[----:B------:R-:W-:Y:S05]  /*1a00*/  @!P0 BRA `(.L_x_338) ;  /* 0x0000000800308947 */ /* 0x000fea0003800000 */
[----:B------:R-:W0:Y:S01]  /*1a10*/  LDS R0, [R25] ;  /* 0x0000000019007984 */ /* 0x000e220000000800 */
[----:B--2---:R-:W2:Y:S01]  /*1a20*/  MUFU.RCP R8, R3 ;  /* 0x0000000300087308 */ /* 0x004ea20000001000 */
[----:B------:R-:W-:Y:S01]  /*1a30*/  BSSY.RECONVERGENT B4, `(.L_x_339) ;  /* 0x000000b000047945 */ /* 0x000fe20003800200 */
[----:B--2---:R-:W-:-:S04]  /*1a40*/  FFMA R9, -R3, R8, 1 ;  /* 0x3f80000003097423 */ /* 0x004fc80000000108 */
[----:B------:R-:W-:Y:S02]  /*1a50*/  FFMA R9, R8, R9, R8 ;  /* 0x0000000908097223 */ /* 0x000fe40000000008 */
[----:B0-----:R-:W0:Y:S02]  /*1a60*/  FCHK P0, R0, R3 ;  /* 0x0000000300007302 */ /* 0x001e240000000000 */
[----:B-1----:R-:W-:-:S04]  /*1a70*/  FFMA R12, R0, R9, RZ ;  /* 0x00000009000c7223 */ /* 0x002fc800000000ff */
[----:B------:R-:W-:-:S04]  /*1a80*/  FFMA R8, -R3, R12, R0 ;  /* 0x0000000c03087223 */ /* 0x000fc80000000100 */
[----:B------:R-:W-:Y:S01]  /*1a90*/  FFMA R12, R9, R8, R12 ;  /* 0x00000008090c7223 */ /* 0x000fe2000000000c */
[----:B0-----:R-:W-:Y:S06]  /*1aa0*/  @!P0 BRA `(.L_x_340) ;  /* 0x00000000000c8947 */ /* 0x001fec0003800000 */
[----:B---3--:R-:W-:-:S07]  /*1ab0*/  MOV R10, 0x1ad0 ;  /* 0x00001ad0000a7802 */ /* 0x008fce0000000f00 */
[----:B----4-:R-:W-:Y:S05]  /*1ac0*/  CALL.REL.NOINC `($__internal_6_$__cuda_sm3x_div_rn_noftz_f32_slowpath) ;  /* 0x0000001400a47944 */ /* 0x010fea0003c00000 */
[----:B------:R-:W-:-:S07]  /*1ad0*/  IMAD.MOV.U32 R12, RZ, RZ, R0 ;  /* 0x000000ffff0c7224 */ /* 0x000fce00078e0000 */
.L_x_340:
[----:B------:R-:W-:Y:S05]  /*1ae0*/  BSYNC.RECONVERGENT B4 ;  /* 0x0000000000047941 */ /* 0x000fea0003800200 */
.L_x_339:
[----:B----4-:R-:W-:Y:S01]  /*1af0*/  IMAD R14, R19, 0x4, R25 ;  /* 0x00000004130e7824 */ /* 0x010fe200078e0219 */
[----:B------:R-:W0:Y:S01]  /*1b00*/  MUFU.RCP R0, R3 ;  /* 0x0000000300007308 */ /* 0x000e220000001000 */
[----:B------:R-:W-:Y:S03]  /*1b10*/  BSSY.RECONVERGENT B4, `(.L_x_341) ;  /* 0x000000d000047945 */ /* 0x000fe60003800200 */
[----:B------:R-:W1:Y:S01]  /*1b20*/  LDS R8, [R14] ;  /* 0x000000000e087984 */ /* 0x000e620000000800 */
[----:B0-----:R-:W-:-:S04]  /*1b30*/  FFMA R9, -R3, R0, 1 ;  /* 0x3f80000003097423 */ /* 0x001fc80000000100 */
[----:B------:R-:W-:Y:S01]  /*1b40*/  FFMA R0, R0, R9, R0 ;  /* 0x0000000900007223 */ /* 0x000fe20000000000 */
[----:B-1----:R-:W0:Y:S03]  /*1b50*/  FCHK P0, R8, R3 ;  /* 0x0000000308007302 */ /* 0x002e260000000000 */
[----:B------:R-:W-:-:S04]  /*1b60*/  FFMA R13, R0, R8, RZ ;  /* 0x00000008000d7223 */ /* 0x000fc800000000ff */
[----:B---3--:R-:W-:-:S04]  /*1b70*/  FFMA R10, -R3, R13, R8 ;  /* 0x0000000d030a7223 */ /* 0x008fc80000000108 */
[----:B------:R-:W-:Y:S01]  /*1b80*/  FFMA R13, R0, R10, R13 ;  /* 0x0000000a000d7223 */ /* 0x000fe2000000000d */
[----:B0-----:R-:W-:Y:S06]  /*1b90*/  @!P0 BRA `(.L_x_342) ;  /* 0x0000000000108947 */ /* 0x001fec0003800000 */
[----:B------:R-:W-:Y:S01]  /*1ba0*/  IMAD.MOV.U32 R0, RZ, RZ, R8 ;  /* 0x000000ffff007224 */ /* 0x000fe200078e0008 */
[----:B------:R-:W-:-:S07]  /*1bb0*/  MOV R10, 0x1bd0 ;  /* 0x00001bd0000a7802 */ /* 0x000fce0000000f00 */
[----:B------:R-:W-:Y:S05]  /*1bc0*/  CALL.REL.NOINC `($__internal_6_$__cuda_sm3x_div_rn_noftz_f32_slowpath) ;  /* 0x0000001400647944 */ /* 0x000fea0003c00000 */
[----:B------:R-:W-:-:S07]  /*1bd0*/  MOV R13, R0 ;  /* 0x00000000000d7202 */ /* 0x000fce0000000f00 */
.L_x_342:
[----:B------:R-:W-:Y:S05]  /*1be0*/  BSYNC.RECONVERGENT B4 ;  /* 0x0000000000047941 */ /* 0x000fea0003800200 */
.L_x_341:
[----:B------:R-:W0:Y:S01]  /*1bf0*/  LDCU.128 UR4, c[0x0][0x390] ;  /* 0x00007200ff0477ac */ /* 0x000e220008000c00 */
[C---:B------:R-:W-:Y:S02]  /*1c00*/  IMAD.SHL.U32 R8, R2.reuse, 0x2, RZ ;  /* 0x0000000202087824 */ /* 0x040fe400078e00ff */
[----:B------:R-:W-:Y:S02]  /*1c10*/  IMAD.MOV.U32 R9, RZ, RZ, RZ ;  /* 0x000000ffff097224 */ /* 0x000fe400078e00ff */
[----:B------:R-:W-:Y:S02]  /*1c20*/  VIADD R30, R2, 0x100 ;  /* 0x00000100021e7836 */ /* 0x000fe40000000000 */
[----:B0-----:R-:W-:Y:S02]  /*1c30*/  IMAD R0, R23, UR6, RZ ;  /* 0x0000000617007c24 */ /* 0x001fe4000f8e02ff */
[----:B------:R-:W-:Y:S01]  /*1c40*/  IMAD.WIDE.U32 R8, R21, UR6, R8 ;  /* 0x0000000615087c25 */ /* 0x000fe2000f8e0008 */
[----:B------:R-:W-:-:S03]  /*1c50*/  R2UR UR6, R6 ;  /* 0x00000000060672ca */ /* 0x000fc600000e0000 */
[----:B------:R-:W-:Y:S01]  /*1c60*/  IMAD R15, R21, UR7, R0 ;  /* 0x00000007150f7c24 */ /* 0x000fe2000f8e0200 */
[----:B------:R-:W-:-:S03]  /*1c70*/  R2UR UR7, R7 ;  /* 0x00000000070772ca */ /* 0x000fc600000e0000 */
[----:B------:R-:W-:-:S05]  /*1c80*/  IMAD.IADD R15, R9, 0x1, R15 ;  /* 0x00000001090f7824 */ /* 0x000fca00078e020f */
[----:B------:R-:W-:-:S04]  /*1c90*/  LEA.HI R0, P0, R15, R8, RZ, 0x1 ;  /* 0x000000080f007211 */ /* 0x000fc800078108ff */
[----:B------:R-:W-:Y:S01]  /*1ca0*/  SHF.L.U32 R10, R0, 0x2, RZ ;  /* 0x00000002000a7819 */ /* 0x000fe200000006ff */
[----:B------:R-:W-:-:S03]  /*1cb0*/  IMAD.X R11, RZ, RZ, R15, P0 ;  /* 0x000000ffff0b7224 */ /* 0x000fc600000e060f */
[----:B------:R-:W-:Y:S02]  /*1cc0*/  LOP3.LUT R10, R10, 0xfffffff8, RZ, 0xc0, !PT ;  /* 0xfffffff80a0a7812 */ /* 0x000fe400078ec0ff */
[----:B------:R-:W-:Y:S02]  /*1cd0*/  SHF.L.U64.HI R0, R0, 0x2, R11 ;  /* 0x0000000200007819 */ /* 0x000fe4000001020b */
[----:B------:R-:W-:-:S04]  /*1ce0*/  IADD3 R10, P0, PT, R10, UR4, RZ ;  /* 0x000000040a0a7c10 */ /* 0x000fc8000ff1e0ff */
[----:B------:R-:W-:Y:S02]  /*1cf0*/  IADD3.X R11, PT, PT, R0, UR5, RZ, P0, !PT ;  /* 0x00000005000b7c10 */ /* 0x000fe400087fe4ff */
[----:B------:R-:W-:-:S03]  /*1d00*/  ISETP.NE.AND P0, PT, R5, 0x1, PT ;  /* 0x000000010500780c */ /* 0x000fc60003f05270 */
[----:B------:R0:W-:Y:S10]  /*1d10*/  STG.E.64 desc[UR6][R10.64], R12 ;  /* 0x0000000c0a007986 */ /* 0x0001f4000c101b06 */
[----:B------:R-:W-:Y:S05]  /*1d20*/  @!P0 BRA `(.L_x_338) ;  /* 0x0000000400688947 */ /* 0x000fea0003800000 */
[----:B0-----:R-:W0:Y:S01]  /*1d30*/  LDS R10, [R25+0x400] ;  /* 0x00040000190a7984 */ /* 0x001e220000000800 */
[----:B------:R-:W1:Y:S01]  /*1d40*/  MUFU.RCP R0, R3 ;  /* 0x0000000300007308 */ /* 0x000e620000001000 */
[----:B------:R-:W-:Y:S01]  /*1d50*/  BSSY.RECONVERGENT B4, `(.L_x_343) ;  /* 0x000000c000047945 */ /* 0x000fe20003800200 */
[----:B-1----:R-:W-:-:S04]  /*1d60*/  FFMA R11, -R3, R0, 1 ;  /* 0x3f800000030b7423 */ /* 0x002fc80000000100 */
        /* <DEDUP_REMOVED lines=8> */
[----:B------:R-:W-:Y:S05]  /*1df0*/  CALL.REL.NOINC `($__internal_6_$__cuda_sm3x_div_rn_noftz_f32_slowpath) ;  /* 0x0000001000d87944 */ /* 0x000fea0003c00000 */
[----:B------:R-:W-:-:S07]  /*1e00*/  MOV R12, R0 ;  /* 0x00000000000c7202 */ /* 0x000fce0000000f00 */
.L_x_344:
[----:B------:R-:W-:Y:S05]  /*1e10*/  BSYNC.RECONVERGENT B4 ;  /* 0x0000000000047941 */ /* 0x000fea0003800200 */
.L_x_343:
[----:B------:R-:W0:Y:S01]  /*1e20*/  LDS R10, [R14+0x400] ;  /* 0x000400000e0a7984 */ /* 0x000e220000000800 */
        /* <DEDUP_REMOVED lines=12> */
[----:B------:R-:W-:-:S07]  /*1ef0*/  IMAD.MOV.U32 R13, RZ, RZ, R0 ;  /* 0x000000ffff0d7224 */ /* 0x000fce00078e0000 */
.L_x_346:
[----:B------:R-:W-:Y:S05]  /*1f00*/  BSYNC.RECONVERGENT B4 ;  /* 0x0000000000047941 */ /* 0x000fea0003800200 */
.L_x_345:
[----:B------:R-:W-:Y:S01]  /*1f10*/  IADD3 R0, P0, PT, R8, 0x200, RZ ;  /* 0x0000020008007810 */ /* 0x000fe20007f1e0ff */
[----:B------:R-:W0:Y:S01]  /*1f20*/  LDCU.64 UR4, c[0x0][0x390] ;  /* 0x00007200ff0477ac */ /* 0x000e220008000a00 */
[----:B------:R-:W-:Y:S01]  /*1f30*/  R2UR UR6, R6 ;  /* 0x00000000060672ca */ /* 0x000fe200000e0000 */
[----:B------:R-:W-:Y:S01]  /*1f40*/  IMAD.MOV.U32 R30, RZ, RZ, R22 ;  /* 0x000000ffff1e7224 */ /* 0x000fe200078e0016 */
[----:B------:R-:W-:Y:S01]  /*1f50*/  R2UR UR7, R7 ;  /* 0x00000000070772ca */ /* 0x000fe200000e0000 */
[----:B------:R-:W-:-:S05]  /*1f60*/  IMAD.X R11, RZ, RZ, R15, P0 ;  /* 0x000000ffff0b7224 */ /* 0x000fca00000e060f */
[----:B------:R-:W-:-:S04]  /*1f70*/  LEA.HI R0, P0, R11, R0, RZ, 0x1 ;  /* 0x000000000b007211 */ /* 0x000fc800078108ff */
[----:B------:R-:W-:Y:S01]  /*1f80*/  SHF.L.U32 R10, R0, 0x2, RZ ;  /* 0x00000002000a7819 */ /* 0x000fe200000006ff */
[----:B------:R-:W-:-:S03]  /*1f90*/  IMAD.X R11, RZ, RZ, R11, P0 ;  /* 0x000000ffff0b7224 */ /* 0x000fc600000e060b */
[----:B------:R-:W-:Y:S02]  /*1fa0*/  LOP3.LUT R10, R10, 0xfffffff8, RZ, 0xc0, !PT ;  /* 0xfffffff80a0a7812 */ /* 0x000fe400078ec0ff */
[----:B------:R-:W-:Y:S02]  /*1fb0*/  SHF.L.U64.HI R0, R0, 0x2, R11 ;  /* 0x0000000200007819 */ /* 0x000fe4000001020b */
[----:B0-----:R-:W-:-:S04]  /*1fc0*/  IADD3 R10, P0, PT, R10, UR4, RZ ;  /* 0x000000040a0a7c10 */ /* 0x001fc8000ff1e0ff */
        /* <DEDUP_REMOVED lines=14> */
[----:B------:R-:W-:Y:S02]  /*20b0*/  MOV R0, R10 ;  /* 0x0000000a00007202 */ /* 0x000fe40000000f00 */
[----:B------:R-:W-:-:S07]  /*20c0*/  MOV R10, 0x20e0 ;  /* 0x000020e0000a7802 */ /* 0x000fce0000000f00 */
[----:B------:R-:W-:Y:S05]  /*20d0*/  CALL.REL.NOINC `($__internal_6_$__cuda_sm3x_div_rn_noftz_f32_slowpath) ;  /* 0x0000001000207944 */ /* 0x000fea0003c00000 */
[----:B------:R-:W-:-:S07]  /*20e0*/  IMAD.MOV.U32 R12, RZ, RZ, R0 ;  /* 0x000000ffff0c7224 */ /* 0x000fce00078e0000 */
.L_x_348:
[----:B------:R-:W-:Y:S05]  /*20f0*/  BSYNC.RECONVERGENT B4 ;  /* 0x0000000000047941 */ /* 0x000fea0003800200 */
.L_x_347:
        /* <DEDUP_REMOVED lines=14> */
.L_x_350:
[----:B------:R-:W-:Y:S05]  /*21e0*/  BSYNC.RECONVERGENT B4 ;  /* 0x0000000000047941 */ /* 0x000fea0003800200 */
.L_x_349:
[----:B------:R-:W-:Y:S01]  /*21f0*/  IADD3 R0, P0, PT, R8, 0x400, RZ ;  /* 0x0000040008007810 */ /* 0x000fe20007f1e0ff */
[----:B------:R-:W0:Y:S01]  /*2200*/  LDCU.64 UR4, c[0x0][0x390] ;  /* 0x00007200ff0477ac */ /* 0x000e220008000a00 */
[----:B------:R-:W-:Y:S01]  /*2210*/  R2UR UR6, R6 ;  /* 0x00000000060672ca */ /* 0x000fe200000e0000 */
[----:B------:R-:W-:Y:S01]  /*2220*/  VIADD R30, R2, 0x300 ;  /* 0x00000300021e7836 */ /* 0x000fe20000000000 */
[----:B------:R-:W-:Y:S01]  /*2230*/  R2UR UR7, R7 ;  /* 0x00000000070772ca */ /* 0x000fe200000e0000 */
[----:B------:R-:W-:-:S05]  /*2240*/  IMAD.X R5, RZ, RZ, R15, P0 ;  /* 0x000000ffff057224 */ /* 0x000fca00000e060f */
[----:B------:R-:W-:-:S04]  /*2250*/  LEA.HI R0, P0, R5, R0, RZ, 0x1 ;  /* 0x0000000005007211 */ /* 0x000fc800078108ff */
[----:B------:R-:W-:Y:S01]  /*2260*/  IADD3.X R5, PT, PT, RZ, R5, RZ, P0, !PT ;  /* 0x00000005ff057210 */ /* 0x000fe200007fe4ff */
[----:B------:R-:W-:-:S03]  /*2270*/  IMAD.SHL.U32 R8, R0, 0x4, RZ ;  /* 0x0000000400087824 */ /* 0x000fc600078e00ff */
[----:B------:R-:W-:Y:S02]  /*2280*/  SHF.L.U64.HI R0, R0, 0x2, R5 ;  /* 0x0000000200007819 */ /* 0x000fe40000010205 */
[----:B------:R-:W-:-:S04]  /*2290*/  LOP3.LUT R8, R8, 0xfffffff8, RZ, 0xc0, !PT ;  /* 0xfffffff808087812 */ /* 0x000fc800078ec0ff */
[----:B0-----:R-:W-:-:S04]  /*22a0*/  IADD3 R8, P0, PT, R8, UR4, RZ ;  /* 0x0000000408087c10 */ /* 0x001fc8000ff1e0ff */
[----:B------:R-:W-:-:S05]  /*22b0*/  IADD3.X R9, PT, PT, R0, UR5, RZ, P0, !PT ;  /* 0x0000000500097c10 */ /* 0x000fca00087fe4ff */
[----:B------:R0:W-:Y:S04]  /*22c0*/  STG.E.64 desc[UR6][R8.64], R12 ;  /* 0x0000000c08007986 */ /* 0x0001e8000c101b06 */
.L_x_338:
[----:B------:R-:W-:Y:S05]  /*22d0*/  BSYNC.RECONVERGENT B3 ;  /* 0x0000000000037941 */ /* 0x000fea0003800200 */
.L_x_337:
[----:B------:R-:W-:-:S13]  /*22e0*/  ISETP.GE.U32.AND P0, PT, R24, 0x300, PT ;  /* 0x000003001800780c */ /* 0x000fda0003f06070 */
[----:B------:R-:W-:Y:S05]  /*22f0*/  @!P0 BRA `(.L_x_336) ;  /* 0x0000000800f48947 */ /* 0x000fea0003800000 */
.L_x_367:
[----:B------:R-:W5:Y:S01]  /*2300*/  S2UR UR5, SR_CgaCtaId ;  /* 0x00000000000579c3 */ /* 0x000f620000008800 */
[----:B------:R-:W-:Y:S01]  /*2310*/  UMOV UR4, 0x400 ;  /* 0x0000040000047882 */ /* 0x000fe20000000000 */
[----:B--2---:R-:W2:Y:S01]  /*2320*/  MUFU.RCP R0, R3 ;  /* 0x0000000300007308 */ /* 0x004ea20000001000 */
[----:B------:R-:W-:Y:S01]  /*2330*/  UIADD3 UR4, UPT, UPT, UR4, 0x60, URZ ;  /* 0x0000006004047890 */ /* 0x000fe2000fffe0ff */
[----:B------:R-:W-:Y:S01]  /*2340*/  BSSY.RECONVERGENT B3, `(.L_x_351) ;  /* 0x000000f000037945 */ /* 0x000fe20003800200 */
[----:B--2---:R-:W-:-:S04]  /*2350*/  FFMA R5, -R3, R0, 1 ;  /* 0x3f80000003057423 */ /* 0x004fc80000000100 */
[----:B------:R-:W-:Y:S01]  /*2360*/  FFMA R0, R0, R5, R0 ;  /* 0x0000000500007223 */ /* 0x000fe20000000000 */
[----:B-----5:R-:W-:-:S06]  /*2370*/  ULEA UR4, UR5, UR4, 0x18 ;  /* 0x0000000405047291 */ /* 0x020fcc000f8ec0ff */
[----:B------:R-:W-:-:S05]  /*2380*/  LEA R32, R30, UR4, 0x2 ;  /* 0x000000041e207c11 */ /* 0x000fca000f8e10ff */
[----:B0-----:R-:W0:Y:S02]  /*2390*/  LDS R8, [R32] ;  /* 0x0000000020087984 */ /* 0x001e240000000800 */
[----:B0-----:R-:W0:Y:S01]  /*23a0*/  FCHK P0, R8, R3 ;  /* 0x0000000308007302 */ /* 0x001e220000000000 */
[----:B----4-:R-:W-:-:S04]  /*23b0*/  FFMA R14, R0, R8, RZ ;  /* 0x00000008000e7223 */ /* 0x010fc800000000ff */
[----:B------:R-:W-:-:S04]  /*23c0*/  FFMA R5, -R3, R14, R8 ;  /* 0x0000000e03057223 */ /* 0x000fc80000000108 */
[----:B------:R-:W-:Y:S01]  /*23d0*/  FFMA R14, R0, R5, R14 ;  /* 0x00000005000e7223 */ /* 0x000fe2000000000e */
[----:B0-----:R-:W-:Y:S06]  /*23e0*/  @!P0 BRA `(.L_x_352) ;  /* 0x0000000000108947 */ /* 0x001fec0003800000 */
[----:B------:R-:W-:Y:S01]  /*23f0*/  IMAD.MOV.U32 R0, RZ, RZ, R8 ;  /* 0x000000ffff007224 */ /* 0x000fe200078e0008 */
[----:B---3--:R-:W-:-:S07]  /*2400*/  MOV R10, 0x2420 ;  /* 0x00002420000a7802 */ /* 0x008fce0000000f00 */
[----:B-1----:R-:W-:Y:S05]  /*2410*/  CALL.REL.NOINC `($__internal_6_$__cuda_sm3x_div_rn_noftz_f32_slowpath) ;  /* 0x0000000c00507944 */ /* 0x002fea0003c00000 */
[----:B------:R-:W-:-:S07]  /*2420*/  MOV R14, R0 ;  /* 0x00000000000e7202 */ /* 0x000fce0000000f00 */
.L_x_352:
[----:B------:R-:W-:Y:S05]  /*2430*/  BSYNC.RECONVERGENT B3 ;  /* 0x0000000000037941 */ /* 0x000fea0003800200 */
.L_x_351:
[----:B------:R-:W-:Y:S01]  /*2440*/  IMAD R5, R19, 0x4, R32 ;  /* 0x0000000413057824 */ /* 0x000fe200078e0220 */
[----:B------:R-:W0:Y:S01]  /*2450*/  MUFU.RCP R0, R3 ;  /* 0x0000000300007308 */ /* 0x000e220000001000 */
[----:B------:R-:W-:Y:S03]  /*2460*/  BSSY.RECONVERGENT B3, `(.L_x_353) ;  /* 0x000000d000037945 */ /* 0x000fe60003800200 */
[----:B---3--:R-:W2:Y:S01]  /*2470*/  LDS R10, [R5] ;  /* 0x00000000050a7984 */ /* 0x008ea20000000800 */
[----:B0-----:R-:W-:-:S04]  /*2480*/  FFMA R9, -R3, R0, 1 ;  /* 0x3f80000003097423 */ /* 0x001fc80000000100 */
[----:B------:R-:W-:Y:S01]  /*2490*/  FFMA R0, R0, R9, R0 ;  /* 0x0000000900007223 */ /* 0x000fe20000000000 */
[----:B--2---:R-:W0:Y:S03]  /*24a0*/  FCHK P0, R10, R3 ;  /* 0x000000030a007302 */ /* 0x004e260000000000 */
[----:B------:R-:W-:-:S04]  /*24b0*/  FFMA R15, R0, R10, RZ ;  /* 0x0000000a000f7223 */ /* 0x000fc800000000ff */
[----:B------:R-:W-:-:S04]  /*24c0*/  FFMA R8, -R3, R15, R10 ;  /* 0x0000000f03087223 */ /* 0x000fc8000000010a */
[----:B------:R-:W-:Y:S01]  /*24d0*/  FFMA R15, R0, R8, R15 ;  /* 0x00000008000f7223 */ /* 0x000fe2000000000f */
[----:B0-----:R-:W-:Y:S06]  /*24e0*/  @!P0 BRA `(.L_x_354) ;  /* 0x0000000000108947 */ /* 0x001fec0003800000 */
[----:B------:R-:W-:Y:S01]  /*24f0*/  IMAD.MOV.U32 R0, RZ, RZ, R10 ;  /* 0x000000ffff007224 */ /* 0x000fe200078e000a */
[----:B------:R-:W-:-:S07]  /*2500*/  MOV R10, 0x2520 ;  /* 0x00002520000a7802 */ /* 0x000fce0000000f00 */
[----:B-1----:R-:W-:Y:S05]  /*2510*/  CALL.REL.NOINC `($__internal_6_$__cuda_sm3x_div_rn_noftz_f32_slowpath) ;  /* 0x0000000c00107944 */ /* 0x002fea0003c00000 */
[----:B------:R-:W-:-:S07]  /*2520*/  MOV R15, R0 ;  /* 0x00000000000f7202 */ /* 0x000fce0000000f00 */
.L_x_354:
[----:B------:R-:W-:Y:S05]  /*2530*/  BSYNC.RECONVERGENT B3 ;  /* 0x0000000000037941 */ /* 0x000fea0003800200 */
.L_x_353:
[----:B------:R-:W0:Y:S01]  /*2540*/  LDS R34, [R32+0x400] ;  /* 0x0004000020227984 */ /* 0x000e220000000800 */
[----:B------:R-:W-:Y:S01]  /*2550*/  IMAD.SHL.U32 R8, R30, 0x2, RZ ;  /* 0x000000021e087824 */ /* 0x000fe200078e00ff */
[----:B-1----:R-:W1:Y:S01]  /*2560*/  MUFU.RCP R28, R3 ;  /* 0x00000003001c7308 */ /* 0x002e620000001000 */
[----:B------:R-:W-:Y:S01]  /*2570*/  IMAD R0, R23, UR14, RZ ;  /* 0x0000000e17007c24 */ /* 0x000fe2000f8e02ff */
[----:B------:R-:W-:Y:S01]  /*2580*/  R2UR UR4, R6 ;  /* 0x00000000060472ca */ /* 0x000fe200000e0000 */
[----:B------:R-:W-:Y:S01]  /*2590*/  IMAD.MOV.U32 R9, RZ, RZ, RZ ;  /* 0x000000ffff097224 */ /* 0x000fe200078e00ff */
[----:B------:R-:W-:Y:S01]  /*25a0*/  R2UR UR5, R7 ;  /* 0x00000000070572ca */ /* 0x000fe200000e0000 */
[C---:B------:R-:W-:Y:S01]  /*25b0*/  IMAD R31, R21.reuse, UR15, R0 ;  /* 0x0000000f151f7c24 */ /* 0x040fe2000f8e0200 */
[----:B------:R-:W-:Y:S01]  /*25c0*/  BSSY.RECONVERGENT B3, `(.L_x_355) ;  /* 0x0000016000037945 */ /* 0x000fe20003800200 */
[----:B------:R-:W-:-:S05]  /*25d0*/  IMAD.WIDE.U32 R12, R21, UR14, R8 ;  /* 0x0000000e150c7c25 */ /* 0x000fca000f8e0008 */
[----:B------:R-:W-:-:S04]  /*25e0*/  IADD3 R31, PT, PT, R31, R13, RZ ;  /* 0x0000000d1f1f7210 */ /* 0x000fc80007ffe0ff */
[----:B------:R-:W-:Y:S01]  /*25f0*/  LEA.HI R0, P0, R31, R12, RZ, 0x1 ;  /* 0x0000000c1f007211 */ /* 0x000fe200078108ff */
[----:B-1----:R-:W-:-:S04]  /*2600*/  FFMA R29, -R3, R28, 1 ;  /* 0x3f800000031d7423 */ /* 0x002fc8000000011c */
[----:B------:R-:W-:Y:S02]  /*2610*/  IMAD.SHL.U32 R10, R0, 0x4, RZ ;  /* 0x00000004000a7824 */ /* 0x000fe400078e00ff */
[----:B------:R-:W-:-:S03]  /*2620*/  IMAD.X R11, RZ, RZ, R31, P0 ;  /* 0x000000ffff0b7224 */ /* 0x000fc600000e061f */
[----:B------:R-:W-:Y:S02]  /*2630*/  LOP3.LUT R10, R10, 0xfffffff8, RZ, 0xc0, !PT ;  /* 0xfffffff80a0a7812 */ /* 0x000fe400078ec0ff */
[----:B------:R-:W-:Y:S02]  /*2640*/  SHF.L.U64.HI R0, R0, 0x2, R11 ;  /* 0x0000000200007819 */ /* 0x000fe4000001020b */
[----:B------:R-:W-:-:S04]  /*2650*/  IADD3 R10, P0, PT, R10, UR12, RZ ;  /* 0x0000000c0a0a7c10 */ /* 0x000fc8000ff1e0ff */
[----:B------:R-:W-:Y:S01]  /*2660*/  IADD3.X R11, PT, PT, R0, UR13, RZ, P0, !PT ;  /* 0x0000000d000b7c10 */ /* 0x000fe200087fe4ff */
[----:B------:R-:W-:-:S04]  /*2670*/  FFMA R0, R28, R29, R28 ;  /* 0x0000001d1c007223 */ /* 0x000fc8000000001c */
[----:B0-----:R-:W-:Y:S01]  /*2680*/  FFMA R28, R0, R34, RZ ;  /* 0x00000022001c7223 */ /* 0x001fe200000000ff */
[----:B------:R0:W-:Y:S02]  /*2690*/  STG.E.64 desc[UR4][R10.64], R14 ;  /* 0x0000000e0a007986 */ /* 0x0001e4000c101b04 */
[----:B------:R-:W1:Y:S01]  /*26a0*/  FCHK P0, R34, R3 ;  /* 0x0000000322007302 */ /* 0x000e620000000000 */
[----:B------:R-:W-:-:S04]  /*26b0*/  FFMA R29, -R3, R28, R34 ;  /* 0x0000001c031d7223 */ /* 0x000fc80000000122 */
[----:B------:R-:W-:Y:S01]  /*26c0*/  FFMA R28, R0, R29, R28 ;  /* 0x0000001d001c7223 */ /* 0x000fe2000000001c */
[----:B01----:R-:W-:Y:S06]  /*26d0*/  @!P0 BRA `(.L_x_356) ;  /* 0x0000000000108947 */ /* 0x003fec0003800000 */
[----:B------:R-:W-:Y:S02]  /*26e0*/  MOV R0, R34 ;  /* 0x0000002200007202 */ /* 0x000fe40000000f00 */
[----:B------:R-:W-:-:S07]  /*26f0*/  MOV R10, 0x2710 ;  /* 0x00002710000a7802 */ /* 0x000fce0000000f00 */
[----:B------:R-:W-:Y:S05]  /*2700*/  CALL.REL.NOINC `($__internal_6_$__cuda_sm3x_div_rn_noftz_f32_slowpath) ;  /* 0x0000000800947944 */ /* 0x000fea0003c00000 */
[----:B------:R-:W-:-:S07]  /*2710*/  IMAD.MOV.U32 R28, RZ, RZ, R0 ;  /* 0x000000ffff1c7224 */ /* 0x000fce00078e0000 */
.L_x_356:
[----:B------:R-:W-:Y:S05]  /*2720*/  BSYNC.RECONVERGENT B3 ;  /* 0x0000000000037941 */ /* 0x000fea0003800200 */
.L_x_355:
        /* <DEDUP_REMOVED lines=14> */
.L_x_358:
[----:B------:R-:W-:Y:S05]  /*2810*/  BSYNC.RECONVERGENT B3 ;  /* 0x0000000000037941 */ /* 0x000fea0003800200 */
.L_x_357:
[----:B------:R-:W0:Y:S01]  /*2820*/  LDS R14, [R32+0x800] ;  /* 0x00080000200e7984 */ /* 0x000e220000000800 */
[----:B------:R-:W-:Y:S01]  /*2830*/  IADD3 R0, P0, PT, R12, 0x200, RZ ;  /* 0x000002000c007810 */ /* 0x000fe20007f1e0ff */
[----:B------:R-:W-:Y:S01]  /*2840*/  BSSY.RECONVERGENT B3, `(.L_x_359) ;  /* 0x0000018000037945 */ /* 0x000fe20003800200 */
[----:B------:R-:W1:Y:S01]  /*2850*/  MUFU.RCP R12, R3 ;  /* 0x00000003000c7308 */ /* 0x000e620000001000 */
[----:B------:R-:W-:Y:S02]  /*2860*/  R2UR UR4, R6 ;  /* 0x00000000060472ca */ /* 0x000fe400000e0000 */
[----:B------:R-:W-:Y:S01]  /*2870*/  IMAD.X R11, RZ, RZ, R31, P0 ;  /* 0x000000ffff0b7224 */ /* 0x000fe200000e061f */
[----:B------:R-:W-:-:S04]  /*2880*/  R2UR UR5, R7 ;  /* 0x00000000070572ca */ /* 0x000fc800000e0000 */
[----:B------:R-:W-:-:S04]  /*2890*/  LEA.HI R0, P0, R11, R0, RZ, 0x1 ;  /* 0x000000000b007211 */ /* 0x000fc800078108ff */
[----:B------:R-:W-:Y:S01]  /*28a0*/  IADD3.X R11, PT, PT, RZ, R11, RZ, P0, !PT ;  /* 0x0000000bff0b7210 */ /* 0x000fe200007fe4ff */
[----:B------:R-:W-:-:S03]  /*28b0*/  IMAD.SHL.U32 R10, R0, 0x4, RZ ;  /* 0x00000004000a7824 */ /* 0x000fc600078e00ff */
[----:B------:R-:W-:Y:S01]  /*28c0*/  SHF.L.U64.HI R0, R0, 0x2, R11 ;  /* 0x0000000200007819 */ /* 0x000fe2000001020b */
[----:B-1----:R-:W-:Y:S01]  /*28d0*/  FFMA R13, -R3, R12, 1 ;  /* 0x3f800000030d7423 */ /* 0x002fe2000000010c */
[----:B------:R-:W-:-:S04]  /*28e0*/  LOP3.LUT R10, R10, 0xfffffff8, RZ, 0xc0, !PT ;  /* 0xfffffff80a0a7812 */ /* 0x000fc800078ec0ff */
[----:B------:R-:W-:-:S04]  /*28f0*/  IADD3 R10, P0, PT, R10, UR8, RZ ;  /* 0x000000080a0a7c10 */ /* 0x000fc8000ff1e0ff */
[----:B------:R-:W-:Y:S01]  /*2900*/  IADD3.X R11, PT, PT, R0, UR9, RZ, P0, !PT ;  /* 0x00000009000b7c10 */ /* 0x000fe200087fe4ff */
[----:B------:R-:W-:-:S04]  /*2910*/  FFMA R0, R12, R13, R12 ;  /* 0x0000000d0c007223 */ /* 0x000fc8000000000c */
[----:B------:R1:W-:Y:S03]  /*2920*/  STG.E.64 desc[UR4][R10.64], R28 ;  /* 0x0000001c0a007986 */ /* 0x0003e6000c101b04 */
[----:B0-----:R-:W0:Y:S01]  /*2930*/  FCHK P0, R14, R3 ;  /* 0x000000030e007302 */ /* 0x001e220000000000 */
[----:B------:R-:W-:-:S04]  /*2940*/  FFMA R12, R0, R14, RZ ;  /* 0x0000000e000c7223 */ /* 0x000fc800000000ff */
[----:B------:R-:W-:-:S04]  /*2950*/  FFMA R13, -R3, R12, R14 ;  /* 0x0000000c030d7223 */ /* 0x000fc8000000010e */
[----:B------:R-:W-:Y:S01]  /*2960*/  FFMA R12, R0, R13, R12 ;  /* 0x0000000d000c7223 */ /* 0x000fe2000000000c */
[----:B01----:R-:W-:Y:S06]  /*2970*/  @!P0 BRA `(.L_x_360) ;  /* 0x0000000000108947 */ /* 0x003fec0003800000 */
[----:B------:R-:W-:Y:S01]  /*2980*/  IMAD.MOV.U32 R0, RZ, RZ, R14 ;  /* 0x000000ffff007224 */ /* 0x000fe200078e000e */
[----:B------:R-:W-:-:S07]  /*2990*/  MOV R10, 0x29b0 ;  /* 0x000029b0000a7802 */ /* 0x000fce0000000f00 */
[----:B------:R-:W-:Y:S05]  /*29a0*/  CALL.REL.NOINC `($__internal_6_$__cuda_sm3x_div_rn_noftz_f32_slowpath) ;  /* 0x0000000400ec7944 */ /* 0x000fea0003c00000 */
[----:B------:R-:W-:-:S07]  /*29b0*/  IMAD.MOV.U32 R12, RZ, RZ, R0 ;  /* 0x000000ffff0c7224 */ /* 0x000fce00078e0000 */
.L_x_360:
[----:B------:R-:W-:Y:S05]  /*29c0*/  BSYNC.RECONVERGENT B3 ;  /* 0x0000000000037941 */ /* 0x000fea0003800200 */
.L_x_359:
        /* <DEDUP_REMOVED lines=14> */
.L_x_362:
[----:B------:R-:W-:Y:S05]  /*2ab0*/  BSYNC.RECONVERGENT B3 ;  /* 0x0000000000037941 */ /* 0x000fea0003800200 */
.L_x_361:
[----:B------:R-:W-:Y:S01]  /*2ac0*/  HFMA2 R11, -RZ, RZ, 0, 0 ;  /* 0x00000000ff0b7431 */ /* 0x000fe200000001ff */
[----:B------:R-:W0:Y:S01]  /*2ad0*/  LDS R32, [R32+0xc00] ;  /* 0x000c000020207984 */ /* 0x000e220000000800 */
[----:B------:R-:W-:Y:S01]  /*2ae0*/  VIADD R10, R8, 0x400 ;  /* 0x00000400080a7836 */ /* 0x000fe20000000000 */
[----:B------:R-:W1:Y:S01]  /*2af0*/  MUFU.RCP R14, R3 ;  /* 0x00000003000e7308 */ /* 0x000e620000001000 */
[----:B------:R-:W-:Y:S01]  /*2b00*/  IMAD R0, R23, UR14, RZ ;  /* 0x0000000e17007c24 */ /* 0x000fe2000f8e02ff */
[----:B------:R-:W-:Y:S01]  /*2b10*/  R2UR UR4, R6 ;  /* 0x00000000060472ca */ /* 0x000fe200000e0000 */
[----:B------:R-:W-:Y:S01]  /*2b20*/  BSSY.RECONVERGENT B3, `(.L_x_363) ;  /* 0x0000018000037945 */ /* 0x000fe20003800200 */
[----:B------:R-:W-:Y:S01]  /*2b30*/  R2UR UR5, R7 ;  /* 0x00000000070572ca */ /* 0x000fe200000e0000 */
[C---:B------:R-:W-:Y:S02]  /*2b40*/  IMAD R15, R21.reuse, UR15, R0 ;  /* 0x0000000f150f7c24 */ /* 0x040fe4000f8e0200 */
[----:B------:R-:W-:-:S04]  /*2b50*/  IMAD.WIDE.U32 R10, R21, UR14, R10 ;  /* 0x0000000e150a7c25 */ /* 0x000fc8000f8e000a */
[----:B------:R-:W-:-:S05]  /*2b60*/  IMAD.IADD R11, R15, 0x1, R11 ;  /* 0x000000010f0b7824 */ /* 0x000fca00078e020b */
[----:B------:R-:W-:Y:S01]  /*2b70*/  LEA.HI R0, P0, R11, R10, RZ, 0x1 ;  /* 0x0000000a0b007211 */ /* 0x000fe200078108ff */
[----:B-1----:R-:W-:-:S03]  /*2b80*/  FFMA R15, -R3, R14, 1 ;  /* 0x3f800000030f7423 */ /* 0x002fc6000000010e */
[----:B------:R-:W-:Y:S01]  /*2b90*/  IADD3.X R11, PT, PT, RZ, R11, RZ, P0, !PT ;  /* 0x0000000bff0b7210 */ /* 0x000fe200007fe4ff */
[----:B------:R-:W-:-:S03]  /*2ba0*/  IMAD.SHL.U32 R10, R0, 0x4, RZ ;  /* 0x00000004000a7824 */ /* 0x000fc600078e00ff */
[----:B------:R-:W-:Y:S02]  /*2bb0*/  SHF.L.U64.HI R0, R0, 0x2, R11 ;  /* 0x0000000200007819 */ /* 0x000fe4000001020b */
[----:B------:R-:W-:-:S04]  /*2bc0*/  LOP3.LUT R10, R10, 0xfffffff8, RZ, 0xc0, !PT ;  /* 0xfffffff80a0a7812 */ /* 0x000fc800078ec0ff */
        /* <DEDUP_REMOVED lines=9> */
[----:B------:R-:W-:Y:S01]  /*2c60*/  IMAD.MOV.U32 R0, RZ, RZ, R32 ;  /* 0x000000ffff007224 */ /* 0x000fe200078e0020 */
[----:B------:R-:W-:-:S07]  /*2c70*/  MOV R10, 0x2c90 ;  /* 0x00002c90000a7802 */ /* 0x000fce0000000f00 */
[----:B------:R-:W-:Y:S05]  /*2c80*/  CALL.REL.NOINC `($__internal_6_$__cuda_sm3x_div_rn_noftz_f32_slowpath) ;  /* 0x0000000400347944 */ /* 0x000fea0003c00000 */
[----:B------:R-:W-:-:S07]  /*2c90*/  IMAD.MOV.U32 R14, RZ, RZ, R0 ;  /* 0x000000ffff0e7224 */ /* 0x000fce00078e0000 */
.L_x_364:
[----:B------:R-:W-:Y:S05]  /*2ca0*/  BSYNC.RECONVERGENT B3 ;  /* 0x0000000000037941 */ /* 0x000fea0003800200 */
.L_x_363:
        /* <DEDUP_REMOVED lines=14> */
.L_x_366:
[----:B------:R-:W-:Y:S05]  /*2d90*/  BSYNC.RECONVERGENT B3 ;  /* 0x0000000000037941 */ /* 0x000fea0003800200 */
.L_x_365:
[----:B------:R-:W-:Y:S02]  /*2da0*/  HFMA2 R9, -RZ, RZ, 0, 0 ;  /* 0x00000000ff097431 */ /* 0x000fe400000001ff */
[----:B------:R-:W-:Y:S01]  /*2db0*/  VIADD R8, R8, 0x600 ;  /* 0x0000060008087836 */ /* 0x000fe20000000000 */
[----:B------:R-:W-:Y:S01]  /*2dc0*/  R2UR UR4, R6 ;  /* 0x00000000060472ca */ /* 0x000fe200000e0000 */
[----:B------:R-:W-:Y:S01]  /*2dd0*/  IMAD R0, R23, UR14, RZ ;  /* 0x0000000e17007c24 */ /* 0x000fe2000f8e02ff */
[----:B------:R-:W-:Y:S01]  /*2de0*/  R2UR UR5, R7 ;  /* 0x00000000070572ca */ /* 0x000fe200000e0000 */
[----:B------:R-:W-:Y:S02]  /*2df0*/  VIADD R30, R30, 0x400 ;  /* 0x000004001e1e7836 */ /* 0x000fe40000000000 */
[C---:B------:R-:W-:Y:S02]  /*2e00*/  IMAD R5, R21.reuse, UR15, R0 ;  /* 0x0000000f15057c24 */ /* 0x040fe4000f8e0200 */
[----:B------:R-:W-:-:S04]  /*2e10*/  IMAD.WIDE.U32 R8, R21, UR14, R8 ;  /* 0x0000000e15087c25 */ /* 0x000fc8000f8e0008 */
[----:B------:R-:W-:-:S05]  /*2e20*/  IMAD.IADD R5, R5, 0x1, R9 ;  /* 0x0000000105057824 */ /* 0x000fca00078e0209 */
[----:B------:R-:W-:-:S04]  /*2e30*/  LEA.HI R0, P0, R5, R8, RZ, 0x1 ;  /* 0x0000000805007211 */ /* 0x000fc800078108ff */
[----:B------:R-:W-:Y:S01]  /*2e40*/  IADD3.X R5, PT, PT, RZ, R5, RZ, P0, !PT ;  /* 0x00000005ff057210 */ /* 0x000fe200007fe4ff */
[----:B------:R-:W-:-:S03]  /*2e50*/  IMAD.SHL.U32 R8, R0, 0x4, RZ ;  /* 0x0000000400087824 */ /* 0x000fc600078e00ff */
[----:B------:R-:W-:Y:S02]  /*2e60*/  SHF.L.U64.HI R0, R0, 0x2, R5 ;  /* 0x0000000200007819 */ /* 0x000fe40000010205 */
[----:B------:R-:W-:-:S04]  /*2e70*/  LOP3.LUT R8, R8, 0xfffffff8, RZ, 0xc0, !PT ;  /* 0xfffffff808087812 */ /* 0x000fc800078ec0ff */
[----:B------:R-:W-:-:S04]  /*2e80*/  IADD3 R8, P0, PT, R8, UR12, RZ ;  /* 0x0000000c08087c10 */ /* 0x000fc8000ff1e0ff */
[----:B------:R-:W-:Y:S02]  /*2e90*/  IADD3.X R9, PT, PT, R0, UR13, RZ, P0, !PT ;  /* 0x0000000d00097c10 */ /* 0x000fe400087fe4ff */
[----:B------:R-:W-:-:S03]  /*2ea0*/  ISETP.GE.AND P0, PT, R30, R19, PT ;  /* 0x000000131e00720c */ /* 0x000fc60003f06270 */
[----:B------:R0:W-:Y:S10]  /*2eb0*/  STG.E.64 desc[UR4][R8.64], R14 ;  /* 0x0000000e08007986 */ /* 0x0001f4000c101b04 */
[----:B------:R-:W-:Y:S05]  /*2ec0*/  @!P0 BRA `(.L_x_367) ;  /* 0xfffffff4000c8947 */ /* 0x000fea000383ffff */
.L_x_336:
[----:B0-----:R-:W-:Y:S05]  /*2ed0*/  BSYNC.RECONVERGENT B0 ;  /* 0x0000000000007941 */ /* 0x001fea0003800200 */
.L_x_335:
[----:B------:R-:W0:Y:S01]  /*2ee0*/  LDCU.64 UR4, c[0x0][0x3a0] ;  /* 0x00007400ff0477ac */ /* 0x000e220008000a00 */
[----:B------:R-:W-:-:S05]  /*2ef0*/  IADD3 R21, P0, PT, R4, R21, RZ ;  /* 0x0000001504157210 */ /* 0x000fca0007f1e0ff */
[----:B------:R-:W-:Y:S01]  /*2f00*/  IMAD.X R23, RZ, RZ, R23, P0 ;  /* 0x000000ffff177224 */ /* 0x000fe200000e0617 */
[----:B0-----:R-:W-:-:S04]  /*2f10*/  ISETP.GE.U32.AND P0, PT, R21, UR4, PT ;  /* 0x0000000415007c0c */ /* 0x001fc8000bf06070 */
[----:B------:R-:W-:-:S13]  /*2f20*/  ISETP.GE.AND.EX P0, PT, R23, UR5, PT, P0 ;  /* 0x0000000517007c0c */ /* 0x000fda000bf06300 */
[----:B------:R-:W-:Y:S05]  /*2f30*/  @!P0 BRA `(.L_x_368) ;  /* 0xffffffd4000c8947 */ /* 0x000fea000383ffff */
[----:B------:R-:W-:Y:S05]  /*2f40*/  EXIT ;  /* 0x000000000000794d */ /* 0x000fea0003800000 */
.L_x_324:
[----:B01----:R-:W-:Y:S01]  /*2f50*/  MOV R13, R5 ;  /* 0x00000005000d7202 */ /* 0x003fe20000000f00 */
[----:B------:R-:W-:Y:S01]  /*2f60*/  IMAD.MOV.U32 R12, RZ, RZ, 0x1 ;  /* 0x00000001ff0c7424 */ /* 0x000fe200078e00ff */
[----:B------:R-:W-:Y:S01]  /*2f70*/  MOV R15, 0xffffffff ;  /* 0xffffffff000f7802 */ /* 0x000fe20000000f00 */
[----:B------:R-:W-:-:S07]  /*2f80*/  IMAD.MOV.U32 R11, RZ, RZ, 0x1f ;  /* 0x0000001fff0b7424 */ /* 0x000fce00078e00ff */
[----:B--2---:R-:W-:Y:S05]  /*2f90*/  WARPSYNC.COLLECTIVE R15, `(.L_x_369) ;  /* 0x000000000f087348 */ /* 0x004fea0003c00000 */
[----:B------:R0:W1:Y:S02]  /*2fa0*/  SHFL.DOWN P6, R14, R13, R12, R11 ;  /* 0x0800000c0d0e7389 */ /* 0x00006400000c000b */
[----:B012---:R-:W-:Y:S05]  /*2fb0*/  ENDCOLLECTIVE ;  /* 0x000000000000791b */ /* 0x007fea0003800000 */
.L_x_369:
[----:B------:R-:W-:Y:S01]  /*2fc0*/  IMAD.MOV.U32 R12, RZ, RZ, 0x2 ;  /* 0x00000002ff0c7424 */ /* 0x000fe200078e00ff */
[----:B------:R-:W-:-:S05]  /*2fd0*/  @!P3 FMNMX R5, R14, R5, !PT ;  /* 0x000000050e05b209 */ /* 0x000fca0007800000 */
[----:B------:R-:W-:-:S07]  /*2fe0*/  IMAD.MOV.U32 R13, RZ, RZ, R5 ;  /* 0x000000ffff0d7224 */ /* 0x000fce00078e0005 */
[----:B------:R-:W-:Y:S05]  /*2ff0*/  WARPSYNC.COLLECTIVE R15, `(.L_x_370) ;  /* 0x000000000f087348 */ /* 0x000fea0003c00000 */
[----:B------:R0:W1:Y:S02]  /*3000*/  SHFL.DOWN P6, R14, R13, R12, R11 ;  /* 0x0800000c0d0e7389 */ /* 0x00006400000c000b */
[----:B01----:R-:W-:Y:S05]  /*3010*/  ENDCOLLECTIVE ;  /* 0x000000000000791b */ /* 0x003fea0003800000 */
.L_x_370:
[----:B------:R-:W-:Y:S01]  /*3020*/  IMAD.MOV.U32 R12, RZ, RZ, 0x4 ;  /* 0x00000004ff0c7424 */ /* 0x000fe200078e00ff */
[----:B------:R-:W-:-:S04]  /*3030*/  @!P2 FMNMX R5, R5, R14, !PT ;  /* 0x0000000e0505a209 */ /* 0x000fc80007800000 */
[----:B------:R-:W-:-:S07]  /*3040*/  MOV R13, R5 ;  /* 0x00000005000d7202 */ /* 0x000fce0000000f00 */
[----:B------:R-:W-:Y:S05]  /*3050*/  WARPSYNC.COLLECTIVE R15, `(.L_x_371) ;  /* 0x000000000f087348 */ /* 0x000fea0003c00000 */
[----:B------:R0:W1:Y:S02]  /*3060*/  SHFL.DOWN P6, R14, R13, R12, R11 ;  /* 0x0800000c0d0e7389 */ /* 0x00006400000c000b */
[----:B01----:R-:W-:Y:S05]  /*3070*/  ENDCOLLECTIVE ;  /* 0x000000000000791b */ /* 0x003fea0003800000 */
.L_x_371:
[----:B------:R-:W-:Y:S01]  /*3080*/  HFMA2 R12, -RZ, RZ, 0, 4.76837158203125e-07 ;  /* 0x00000008ff0c7431 */ /* 0x000fe200000001ff */
[----:B------:R-:W-:-:S05]  /*3090*/  @!P1 FMNMX R5, R5, R14, !PT ;  /* 0x0000000e05059209 */ /* 0x000fca0007800000 */
[----:B------:R-:W-:-:S07]  /*30a0*/  IMAD.MOV.U32 R13, RZ, RZ, R5 ;  /* 0x000000ffff0d7224 */ /* 0x000fce00078e0005 */
[----:B------:R-:W-:Y:S05]  /*30b0*/  WARPSYNC.COLLECTIVE R15, `(.L_x_372) ;  /* 0x000000000f087348 */ /* 0x000fea0003c00000 */
[----:B------:R0:W1:Y:S02]  /*30c0*/  SHFL.DOWN P6, R14, R13, R12, R11 ;  /* 0x0800000c0d0e7389 */ /* 0x00006400000c000b */
[----:B01----:R-:W-:Y:S05]  /*30d0*/  ENDCOLLECTIVE ;  /* 0x000000000000791b */ /* 0x003fea0003800000 */
.L_x_372:
[----:B------:R-:W-:Y:S01]  /*30e0*/  IMAD.MOV.U32 R12, RZ, RZ, 0x10 ;  /* 0x00000010ff0c7424 */ /* 0x000fe200078e00ff */
[----:B------:R-:W-:-:S04]  /*30f0*/  FMNMX R3, R5, R14, !PT ;  /* 0x0000000e05037209 */ /* 0x000fc80007800000 */
[----:B------:R-:W-:-:S05]  /*3100*/  FSEL R0, R5, R3, P4 ;  /* 0x0000000305007208 */ /* 0x000fca0002000000 */
[----:B------:R-:W-:-:S07]  /*3110*/  IMAD.MOV.U32 R13, RZ, RZ, R0 ;  /* 0x000000ffff0d7224 */ /* 0x000fce00078e0000 */
[----:B------:R-:W-:Y:S05]  /*3120*/  WARPSYNC.COLLECTIVE R15, `(.L_x_373) ;  /* 0x000000000f087348 */ /* 0x000fea0003c00000 */
[----:B------:R0:W1:Y:S02]  /*3130*/  SHFL.DOWN P6, R14, R13, R12, R11 ;  /* 0x0800000c0d0e7389 */ /* 0x00006400000c000b */
[----:B01----:R-:W-:Y:S05]  /*3140*/  ENDCOLLECTIVE ;  /* 0x000000000000791b */ /* 0x003fea0003800000 */
.L_x_373:
[----:B------:R-:W-:Y:S05]  /*3150*/  BRA `(.L_x_374) ;  /* 0xffffffdc00307947 */ /* 0x000fea000383ffff */
        .weak           $__internal_6_$__cuda_sm3x_div_rn_noftz_f32_slowpath
        .type           $__internal_6_$__cuda_sm3x_div_rn_noftz_f32_slowpath,@function
        .size           $__internal_6_$__cuda_sm3x_div_rn_noftz_f32_slowpath,(.L_x_8492 - $__internal_6_$__cuda_sm3x_div_rn_noftz_f32_slowpath)
$__internal_6_$__cuda_sm3x_div_rn_noftz_f32_slowpath:
[--C-:B------:R-:W-:Y:S01]  /*3160*/  SHF.R.U32.HI R11, RZ, 0x17, R3.reuse ;  /* 0x00000017ff0b7819 */ /* 0x100fe20000011603 */
[----:B------:R-:W-:Y:S01]  /*3170*/  BSSY.RECONVERGENT B1, `(.L_x_375) ;  /* 0x0000063000017945 */ /* 0x000fe20003800200 */
[----:B------:R-:W-:Y:S01]  /*3180*/  SHF.R.U32.HI R29, RZ, 0x17, R0 ;  /* 0x00000017ff1d7819 */ /* 0x000fe20000011600 */
[----:B------:R-:W-:Y:S01]  /*3190*/  IMAD.MOV.U32 R33, RZ, RZ, R3 ;  /* 0x000000ffff217224 */ /* 0x000fe200078e0003 */
[----:B------:R-:W-:Y:S02]  /*31a0*/  LOP3.LUT R11, R11, 0xff, RZ, 0xc0, !PT ;  /* 0x000000ff0b0b7812 */ /* 0x000fe400078ec0ff */
[----:B------:R-:W-:Y:S02]  /*31b0*/  LOP3.LUT R36, R29, 0xff, RZ, 0xc0, !PT ;  /* 0x000000ff1d247812 */ /* 0x000fe400078ec0ff */
[----:B------:R-:W-:-:S03]  /*31c0*/  IADD3 R35, PT, PT, R11, -0x1, RZ ;  /* 0xffffffff0b237810 */ /* 0x000fc60007ffe0ff */
[----:B------:R-:W-:Y:S01]  /*31d0*/  VIADD R34, R36, 0xffffffff ;  /* 0xffffffff24227836 */ /* 0x000fe20000000000 */
        /* <DEDUP_REMOVED lines=22> */
[----:B------:R-:W-:Y:S02]  /*3340*/  @P0 IMAD.MOV.U32 R29, RZ, RZ, RZ ;  /* 0x000000ffff1d0224 */ /* 0x000fe400078e00ff */
[----:B------:R-:W-:Y:S01]  /*3350*/  @!P0 FFMA R0, R0, 1.84467440737095516160e+19, RZ ;  /* 0x5f80000000008823 */ /* 0x000fe200000000ff */
[----:B------:R-:W-:Y:S02]  /*3360*/  @!P0 IMAD.MOV.U32 R29, RZ, RZ, -0x40 ;  /* 0xffffffc0ff1d8424 */ /* 0x000fe400078e00ff */
[----:B------:R-:W-:-:S03]  /*3370*/  @!P1 FFMA R33, R3, 1.84467440737095516160e+19, RZ ;  /* 0x5f80000003219823 */ /* 0x000fc600000000ff */
[----:B------:R-:W-:-:S07]  /*3380*/  @!P1 IADD3 R29, PT, PT, R29, 0x40, RZ ;  /* 0x000000401d1d9810 */ /* 0x000fce0007ffe0ff */
.L_x_376:
[----:B------:R-:W-:Y:S01]  /*3390*/  LEA R34, R11, 0xc0800000, 0x17 ;  /* 0xc08000000b227811 */ /* 0x000fe200078eb8ff */
[----:B------:R-:W-:Y:S01]  /*33a0*/  VIADD R36, R36, 0xffffff81 ;  /* 0xffffff8124247836 */ /* 0x000fe20000000000 */
[----:B------:R-:W-:Y:S03]  /*33b0*/  BSSY.RECONVERGENT B2, `(.L_x_381) ;  /* 0x0000035000027945 */ /* 0x000fe60003800200 */
[----:B------:R-:W-:Y:S02]  /*33c0*/  IMAD.IADD R37, R33, 0x1, -R34 ;  /* 0x0000000121257824 */ /* 0x000fe400078e0a22 */
[C---:B------:R-:W-:Y:S01]  /*33d0*/  IMAD R0, R36.reuse, -0x800000, R0 ;  /* 0xff80000024007824 */ /* 0x040fe200078e0200 */
[----:B------:R-:W-:Y:S01]  /*33e0*/  IADD3 R36, PT, PT, R36, 0x7f, -R11 ;  /* 0x0000007f24247810 */ /* 0x000fe20007ffe80b */
[----:B------:R-:W0:Y:S01]  /*33f0*/  MUFU.RCP R33, R37 ;  /* 0x0000002500217308 */ /* 0x000e220000001000 */
[----:B------:R-:W-:-:S02]  /*3400*/  FADD.FTZ R35, -R37, -RZ ;  /* 0x800000ff25237221 */ /* 0x000fc40000010100 */
[----:B------:R-:W-:Y:S02]  /*3410*/  IADD3 R36, PT, PT, R36, R29, RZ ;  /* 0x0000001d24247210 */ /* 0x000fe40007ffe0ff */
        /* <DEDUP_REMOVED lines=20> */
[-CC-:B------:R-:W-:Y:S01]  /*3560*/  FFMA.RZ R11, R33, R35.reuse, R34.reuse ;  /* 0x00000023210b7223 */ /* 0x180fe2000000c022 */
[C---:B------:R-:W-:Y:S02]  /*3570*/  IADD3 R36, PT, PT, R37.reuse, 0x20, RZ ;  /* 0x0000002025247810 */ /* 0x040fe40007ffe0ff */
[----:B------:R-:W-:Y:S02]  /*3580*/  ISETP.NE.AND P2, PT, R37, RZ, PT ;  /* 0x000000ff2500720c */ /* 0x000fe40003f45270 */
[----:B------:R-:W-:Y:S01]  /*3590*/  LOP3.LUT R29, R11, 0x7fffff, RZ, 0xc0, !PT ;  /* 0x007fffff0b1d7812 */ /* 0x000fe200078ec0ff */
[CCC-:B------:R-:W-:Y:S01]  /*35a0*/  FFMA.RP R11, R33.reuse, R35.reuse, R34.reuse ;  /* 0x00000023210b7223 */ /* 0x1c0fe20000008022 */
[----:B------:R-:W-:Y:S01]  /*35b0*/  FFMA.RM R34, R33, R35, R34 ;  /* 0x0000002321227223 */ /* 0x000fe20000004022 */
[----:B------:R-:W-:Y:S01]  /*35c0*/  IMAD.MOV R33, RZ, RZ, -R37 ;  /* 0x000000ffff217224 */ /* 0x000fe200078e0a25 */
[----:B------:R-:W-:Y:S02]  /*35d0*/  LOP3.LUT R29, R29, 0x800000, RZ, 0xfc, !PT ;  /* 0x008000001d1d7812 */ /* 0x000fe400078efcff */
[----:B------:R-:W-:-:S02]  /*35e0*/  ISETP.NE.AND P1, PT, R37, RZ, PT ;  /* 0x000000ff2500720c */ /* 0x000fc40003f25270 */
        /* <DEDUP_REMOVED lines=13> */
.L_x_383:
[----:B------:R-:W-:-:S04]  /*36c0*/  LOP3.LUT R0, R0, 0x80000000, RZ, 0xc0, !PT ;  /* 0x8000000000007812 */ /* 0x000fc800078ec0ff */
[----:B------:R-:W-:Y:S01]  /*36d0*/  LOP3.LUT R0, R0, 0x7f800000, RZ, 0xfc, !PT ;  /* 0x7f80000000007812 */ /* 0x000fe200078efcff */
[----:B------:R-:W-:Y:S06]  /*36e0*/  BRA `(.L_x_384) ;  /* 0x0000000000047947 */ /* 0x000fec0003800000 */
.L_x_382:
[----:B------:R-:W-:-:S07]  /*36f0*/  LEA R0, R36, R0, 0x17 ;  /* 0x0000000024007211 */ /* 0x000fce00078eb8ff */
.L_x_384:
[----:B------:R-:W-:Y:S05]  /*3700*/  BSYNC.RECONVERGENT B2 ;  /* 0x0000000000027941 */ /* 0x000fea0003800200 */
.L_x_381:
[----:B------:R-:W-:Y:S05]  /*3710*/  BRA `(.L_x_385) ;  /* 0x0000000000207947 */ /* 0x000fea0003800000 */
.L_x_380:
[----:B------:R-:W-:-:S04]  /*3720*/  LOP3.LUT R0, R33, 0x80000000, R0, 0x48, !PT ;  /* 0x8000000021007812 */ /* 0x000fc800078e4800 */
[----:B------:R-:W-:Y:S01]  /*3730*/  LOP3.LUT R0, R0, 0x7f800000, RZ, 0xfc, !PT ;  /* 0x7f80000000007812 */ /* 0x000fe200078efcff */
[----:B------:R-:W-:Y:S06]  /*3740*/  BRA `(.L_x_385) ;  /* 0x0000000000147947 */ /* 0x000fec0003800000 */
.L_x_379:
[----:B------:R-:W-:Y:S01]  /*3750*/  LOP3.LUT R0, R33, 0x80000000, R0, 0x48, !PT ;  /* 0x8000000021007812 */ /* 0x000fe200078e4800 */
[----:B------:R-:W-:Y:S06]  /*3760*/  BRA `(.L_x_385) ;  /* 0x00000000000c7947 */ /* 0x000fec0003800000 */
.L_x_378:
[----:B------:R-:W0:Y:S01]  /*3770*/  MUFU.RSQ R0, -QNAN ;  /* 0xffc0000000007908 */ /* 0x000e220000001400 */
[----:B------:R-:W-:Y:S05]  /*3780*/  BRA `(.L_x_385) ;  /* 0x0000000000047947 */ /* 0x000fea0003800000 */
.L_x_377:
[----:B------:R-:W-:-:S07]  /*3790*/  FADD.FTZ R0, R0, R3 ;  /* 0x0000000300007221 */ /* 0x000fce0000010000 */
.L_x_385:
[----:B------:R-:W-:Y:S05]  /*37a0*/  BSYNC.RECONVERGENT B1 ;  /* 0x0000000000017941 */ /* 0x000fea0003800200 */
.L_x_375:
[----:B------:R-:W-:-:S04]  /*37b0*/  IMAD.MOV.U32 R11, RZ, RZ, 0x0 ;  /* 0x00000000ff0b7424 */ /* 0x000fc800078e00ff */
[----:B0-----:R-:W-:Y:S05]  /*37c0*/  RET.REL.NODEC R10 `(_Z20SoftmaxBlockSMemImplI10DirectLoadIffE11DirectStoreIffEfLi2ELi256EL9Algorithm0EEvT_T0_ll) ;  /* 0xffffffc80a0c7950 */ /* 0x001fea0003c3ffff */
.L_x_386:
        /* <DEDUP_REMOVED lines=11> */
.L_x_8492:


//--------------------- .text._Z20SoftmaxBlockSMemImplI10DirectLoadIffE11DirectStoreIffEfLi2ELi512EL9Algorithm0EEvT_T0_ll --------------------------
	.section	.text._Z20SoftmaxBlockSMemImplI10DirectLoadIffE11DirectStoreIffEfLi2ELi512EL9Algorithm0EEvT_T0_ll,"ax",@progbits
	.align	128
        .global         _Z20SoftmaxBlockSMemImplI10DirectLoadIffE11DirectStoreIffEfLi2ELi512EL9Algorithm0EEvT_T0_ll
        .type           _Z20SoftmaxBlockSMemImplI10DirectLoadIffE11DirectStoreIffEfLi2ELi512EL9Algorithm0EEvT_T0_ll,@function
        .size           _Z20SoftmaxBlockSMemImplI10DirectLoadIffE11DirectStoreIffEfLi2ELi512EL9Algorithm0EEvT_T0_ll,(.L_x_8493 - _Z20SoftmaxBlockSMemImplI10DirectLoadIffE11DirectStoreIffEfLi2ELi512EL9Algorithm0EEvT_T0_ll)
        .other          _Z20SoftmaxBlockSMemImplI10DirectLoadIffE11DirectStoreIffEfLi2ELi512EL9Algorithm0EEvT_T0_ll,@"STO_CUDA_ENTRY STV_DEFAULT"
_Z20SoftmaxBlockSMemImplI10DirectLoadIffE11DirectStoreIffEfLi2ELi512EL9Algorithm0EEvT_T0_ll:
.text._Z20SoftmaxBlockSMemImplI10DirectLoadIffE11DirectStoreIffEfLi2ELi512EL9Algorithm0EEvT_T0_ll:
        /* <DEDUP_REMOVED lines=17> */
[----:B------:R-:W-:Y:S01]  /*0110*/  IMAD.U32 R7, RZ, RZ, UR7 ;  /* 0x00000007ff077e24 */ /* 0x000fe2000f8e00ff */
[----:B-----5:R-:W-:Y:S01]  /*0120*/  MOV R10, UR8 ;  /* 0x00000008000a7c02 */ /* 0x020fe20008000f00 */
[----:B--2---:R-:W-:-:S07]  /*0130*/  IMAD.U32 R11, RZ, RZ, UR9 ;  /* 0x00000009ff0b7e24 */ /* 0x004fce000f8e00ff */
[----:B------:R-:W-:-:S07]  /*0140*/  LEPC R20, `(.L_x_387) ;  /* 0x000000001014794e */ /* 0x000fce0000000000 */
[----:B0--3--:R-:W-:Y:S05]  /*0150*/  CALL.ABS.NOINC R2 ;  /* 0x0000000002007343 */ /* 0x009fea0003c00000 */
.L_x_387:
        /* <DEDUP_REMOVED lines=8> */
[----:B------:R-:W-:Y:S01]  /*01e0*/  IMAD.MOV.U32 R24, RZ, RZ, RZ ;  /* 0x000000ffff187224 */ /* 0x000fe200078e00ff */
[----:B------:R-:W3:Y:S02]  /*01f0*/  S2R R4, SR_TID.X ;  /* 0x0000000000047919 */ /* 0x000ee40000002100 */
[----:B------:R-:W-:Y:S01]  /*0200*/  IADD3 R6, PT, PT, R5, 0x58, RZ ;  /* 0x0000005805067810 */ /* 0x000fe20007ffe0ff */
[----:B------:R-:W4:Y:S02]  /*0210*/  S2R R3, SR_LANEID ;  /* 0x0000000000037919 */ /* 0x000f240000000000 */
[----:B------:R-:W0:Y:S08]  /*0220*/  LDC R2, c[0x0][0x370] ;  /* 0x0000dc00ff027b82 */ /* 0x000e300000000800 */
[----:B------:R-:W0:Y:S01]  /*0230*/  LDC.64 R32, c[0x0][0x358] ;  /* 0x0000d600ff207b82 */ /* 0x000e220000000a00 */
[----:B--2---:R-:W-:-:S02]  /*0240*/  LEA.HI R7, P0, R11, R10, RZ, 0x1 ;  /* 0x0000000a0b077211 */ /* 0x004fc400078108ff */
[C---:B-1----:R-:W-:Y:S01]  /*0250*/  LEA R30, R8.reuse, R5, 0x18 ;  /* 0x00000005081e7211 */ /* 0x042fe200078ec0ff */
[----:B------:R-:W-:Y:S01]  /*0260*/  VIADD R5, R5, 0xb0 ;  /* 0x000000b005057836 */ /* 0x000fe20000000000 */
[C---:B------:R-:W-:Y:S02]  /*0270*/  LEA R6, R8.reuse, R6, 0x18 ;  /* 0x0000000608067211 */ /* 0x040fe400078ec0ff */
[----:B---3--:R-:W-:Y:S02]  /*0280*/  SHF.R.U32.HI R0, RZ, 0x3, R4 ;  /* 0x00000003ff007819 */ /* 0x008fe40000011604 */
[----:B------:R-:W-:Y:S01]  /*0290*/  LEA R27, R8, R5, 0x18 ;  /* 0x00000005081b7211 */ /* 0x000fe200078ec0ff */
[----:B------:R-:W-:Y:S01]  /*02a0*/  IMAD.X R8, RZ, RZ, R11, P0 ;  /* 0x000000ffff087224 */ /* 0x000fe200000e060b */
[----:B------:R-:W-:Y:S02]  /*02b0*/  LOP3.LUT R26, RZ, R4, RZ, 0x33, !PT ;  /* 0x00000004ff1a7212 */ /* 0x000fe400078e33ff */
[----:B------:R-:W-:-:S02]  /*02c0*/  LOP3.LUT R29, R0, 0x7c, RZ, 0xc0, !PT ;  /* 0x0000007c001d7812 */ /* 0x000fc400078ec0ff */
[----:B------:R-:W-:Y:S01]  /*02d0*/  SHF.R.U64 R5, R7, 0x1, R8 ;  /* 0x0000000107057819 */ /* 0x000fe20000001208 */
[----:B------:R-:W-:Y:S01]  /*02e0*/  IMAD.U32 R7, RZ, RZ, UR4 ;  /* 0x00000004ff077e24 */ /* 0x000fe2000f8e00ff */
[C---:B------:R-:W-:Y:S01]  /*02f0*/  IADD3 R0, P0, PT, R26.reuse, R10, RZ ;  /* 0x0000000a1a007210 */ /* 0x040fe20007f1e0ff */
[C---:B------:R-:W-:Y:S01]  /*0300*/  IMAD.IADD R30, R29.reuse, 0x1, R30 ;  /* 0x000000011d1e7824 */ /* 0x040fe200078e021e */
[----:B------:R-:W-:Y:S01]  /*0310*/  IADD3 R29, PT, PT, R29, R6, RZ ;  /* 0x000000061d1d7210 */ /* 0x000fe20007ffe0ff */
[----:B------:R-:W-:Y:S01]  /*0320*/  IMAD.IADD R26, R26, 0x1, R5 ;  /* 0x000000011a1a7824 */ /* 0x000fe200078e0205 */
[----:B------:R-:W-:Y:S02]  /*0330*/  IADD3.X R6, PT, PT, R11, -0x1, RZ, P0, !PT ;  /* 0xffffffff0b067810 */ /* 0x000fe400007fe4ff */
[C---:B------:R-:W-:Y:S02]  /*0340*/  LOP3.LUT R25, R4.reuse, 0x400, RZ, 0xfc, !PT ;  /* 0x0000040004197812 */ /* 0x040fe400078efcff */
[----:B------:R-:W-:-:S02]  /*0350*/  LEA R27, R4, R27, 0x2 ;  /* 0x0000001b041b7211 */ /* 0x000fc400078e10ff */
[----:B0---4-:R-:W-:-:S07]  /*0360*/  LOP3.LUT R28, R0, 0x600, RZ, 0xc0, !PT ;  /* 0x00000600001c7812 */ /* 0x011fce00078ec0ff */
.L_x_437:
[----:B------:R-:W-:Y:S01]  /*0370*/  ISETP.GE.AND P0, PT, R4, R5, PT ;  /* 0x000000050400720c */ /* 0x000fe20003f06270 */
[----:B------:R-:W-:Y:S01]  /*0380*/  BSSY.RECONVERGENT B0, `(.L_x_388) ;  /* 0x0000095000007945 */ /* 0x000fe20003800200 */
[----:B------:R-:W-:-:S11]  /*0390*/  IMAD.MOV.U32 R17, RZ, RZ, -0x800000 ;  /* 0xff800000ff117424 */ /* 0x000fd600078e00ff */
[----:B-1234-:R-:W-:Y:S05]  /*03a0*/  @P0 BRA `(.L_x_389) ;  /* 0x0000000800480947 */ /* 0x01efea0003800000 */
[----:B------:R-:W0:Y:S01]  /*03b0*/  LDCU.64 UR4, c[0x0][0x388] ;  /* 0x00007100ff0477ac */ /* 0x000e220008000a00 */
[----:B------:R-:W-:Y:S01]  /*03c0*/  LEA.HI R19, R26, 0x1, RZ, 0x17 ;  /* 0x000000011a137811 */ /* 0x000fe200078fb8ff */
[----:B------:R-:W-:Y:S01]  /*03d0*/  BSSY.RECONVERGENT B1, `(.L_x_390) ;  /* 0x0000041000017945 */ /* 0x000fe20003800200 */
[----:B------:R-:W-:Y:S02]  /*03e0*/  IMAD.MOV.U32 R17, RZ, RZ, -0x800000 ;  /* 0xff800000ff117424 */ /* 0x000fe400078e00ff */
[----:B------:R-:W-:Y:S01]  /*03f0*/  LOP3.LUT R19, R19, 0x3, RZ, 0xc0, !PT ;  /* 0x0000000313137812 */ /* 0x000fe200078ec0ff */
[----:B------:R-:W-:-:S03]  /*0400*/  IMAD.MOV.U32 R16, RZ, RZ, R4 ;  /* 0x000000ffff107224 */ /* 0x000fc600078e0004 */
[----:B------:R-:W-:Y:S01]  /*0410*/  ISETP.NE.AND P1, PT, R19, RZ, PT ;  /* 0x000000ff1300720c */ /* 0x000fe20003f25270 */
[----:B0-----:R-:W-:Y:S02]  /*0420*/  IMAD R10, R24, UR4, RZ ;  /* 0x00000004180a7c24 */ /* 0x001fe4000f8e02ff */
[----:B------:R-:W-:-:S04]  /*0430*/  IMAD.WIDE.U32 R8, R7, UR4, RZ ;  /* 0x0000000407087c25 */ /* 0x000fc8000f8e00ff */
[----:B------:R-:W-:-:S05]  /*0440*/  IMAD R15, R7, UR5, R10 ;  /* 0x00000005070f7c24 */ /* 0x000fca000f8e020a */
[----:B------:R-:W-:Y:S01]  /*0450*/  IADD3 R15, PT, PT, R9, R15, RZ ;  /* 0x0000000f090f7210 */ /* 0x000fe20007ffe0ff */
[----:B------:R-:W-:Y:S06]  /*0460*/  @!P1 BRA `(.L_x_391) ;  /* 0x0000000000dc9947 */ /* 0x000fec0003800000 */
[----:B------:R-:W-:Y:S01]  /*0470*/  IMAD.SHL.U32 R21, R4, 0x2, RZ ;  /* 0x0000000204157824 */ /* 0x000fe200078e00ff */
[----:B------:R-:W0:Y:S01]  /*0480*/  LDC.64 R10, c[0x0][0x380] ;  /* 0x0000e000ff0a7b82 */ /* 0x000e220000000a00 */
[----:B------:R-:W-:Y:S02]  /*0490*/  R2UR UR4, R32 ;  /* 0x00000000200472ca */ /* 0x000fe400000e0000 */
[----:B------:R-:W-:Y:S02]  /*04a0*/  R2UR UR5, R33 ;  /* 0x00000000210572ca */ /* 0x000fe400000e0000 */
[----:B------:R-:W-:-:S05]  /*04b0*/  IADD3 R21, P1, PT, R21, R8, RZ ;  /* 0x0000000815157210 */ /* 0x000fca0007f3e0ff */
[----:B------:R-:W-:-:S05]  /*04c0*/  IMAD.X R18, RZ, RZ, R15, P1 ;  /* 0x000000ffff127224 */ /* 0x000fca00008e060f */
[----:B------:R-:W-:-:S04]  /*04d0*/  LEA.HI R14, P1, R18, R21, RZ, 0x1 ;  /* 0x00000015120e7211 */ /* 0x000fc800078308ff */
[----:B------:R-:W-:Y:S01]  /*04e0*/  IADD3.X R17, PT, PT, RZ, R18, RZ, P1, !PT ;  /* 0x00000012ff117210 */ /* 0x000fe20000ffe4ff */
[----:B------:R-:W-:-:S03]  /*04f0*/  IMAD.SHL.U32 R13, R14, 0x4, RZ ;  /* 0x000000040e0d7824 */ /* 0x000fc600078e00ff */
[----:B------:R-:W-:Y:S02]  /*0500*/  SHF.L.U64.HI R14, R14, 0x2, R17 ;  /* 0x000000020e0e7819 */ /* 0x000fe40000010211 */
[----:B------:R-:W-:-:S04]  /*0510*/  LOP3.LUT R13, R13, 0xfffffff8, RZ, 0xc0, !PT ;  /* 0xfffffff80d0d7812 */ /* 0x000fc800078ec0ff */
[----:B0-----:R-:W-:-:S05]  /*0520*/  IADD3 R12, P1, PT, R13, R10, RZ ;  /* 0x0000000a0d0c7210 */ /* 0x001fca0007f3e0ff */
[----:B------:R-:W-:-:S06]  /*0530*/  IMAD.X R13, R14, 0x1, R11, P1 ;  /* 0x000000010e0d7824 */ /* 0x000fcc00008e060b */
        /* <DEDUP_REMOVED lines=10> */
[----:B------:R-:W-:Y:S02]  /*05e0*/  IADD3.X R23, PT, PT, RZ, R18, RZ, P1, !PT ;  /* 0x00000012ff177210 */ /* 0x000fe40000ffe4ff */
[----:B------:R-:W-:Y:S02]  /*05f0*/  R2UR UR5, R33 ;  /* 0x00000000210572ca */ /* 0x000fe400000e0000 */
[----:B------:R-:W-:-:S05]  /*0600*/  LEA.HI R16, P1, R23, R16, RZ, 0x1 ;  /* 0x0000001017107211 */ /* 0x000fca00078308ff */
[----:B0-----:R-:W-:Y:S02]  /*0610*/  IMAD.SHL.U32 R13, R16, 0x4, RZ ;  /* 0x00000004100d7824 */ /* 0x001fe400078e00ff */
[----:B------:R-:W-:-:S03]  /*0620*/  IMAD.X R23, RZ, RZ, R23, P1 ;  /* 0x000000ffff177224 */ /* 0x000fc600008e0617 */
[----:B------:R-:W-:Y:S02]  /*0630*/  LOP3.LUT R13, R13, 0xfffffff8, RZ, 0xc0, !PT ;  /* 0xfffffff80d0d7812 */ /* 0x000fe400078ec0ff */
[----:B------:R-:W-:Y:S02]  /*0640*/  SHF.L.U64.HI R16, R16, 0x2, R23 ;  /* 0x0000000210107819 */ /* 0x000fe40000010217 */
[----:B------:R-:W-:-:S05]  /*0650*/  IADD3 R12, P1, PT, R13, R10, RZ ;  /* 0x0000000a0d0c7210 */ /* 0x000fca0007f3e0ff */
[----:B------:R-:W-:-:S06]  /*0660*/  IMAD.X R13, R16, 0x1, R11, P1 ;  /* 0x00000001100d7824 */ /* 0x000fcc00008e060b */
[----:B------:R-:W2:Y:S01]  /*0670*/  LDG.E.64 R12, desc[UR4][R12.64] ;  /* 0x000000040c0c7981 */ /* 0x000ea2000c1e1b00 */
[----:B------:R-:W-:Y:S02]  /*0680*/  ISETP.NE.AND P1, PT, R19, 0x2, PT ;  /* 0x000000021300780c */ /* 0x000fe40003f25270 */
[----:B------:R-:W-:Y:S01]  /*0690*/  MOV R16, R25 ;  /* 0x0000001900107202 */ /* 0x000fe20000000f00 */
[----:B--2---:R1:W-:Y:S01]  /*06a0*/  STS [R27+0x800], R12 ;  /* 0x0008000c1b007388 */ /* 0x0043e20000000800 */
[----:B------:R-:W-:-:S03]  /*06b0*/  FMNMX3 R17, R17, R12, R13, !PT ;  /* 0x0000000c11117276 */ /* 0x000fc6000780000d */
[----:B------:R1:W-:Y:S06]  /*06c0*/  STS [R14+0x800], R13 ;  /* 0x0008000d0e007388 */ /* 0x0003ec0000000800 */
[----:B------:R-:W-:Y:S05]  /*06d0*/  @!P1 BRA `(.L_x_391) ;  /* 0x0000000000409947 */ /* 0x000fea0003800000 */
[----:B-1----:R-:W-:Y:S02]  /*06e0*/  IADD3 R12, P1, PT, R21, 0x800, RZ ;  /* 0x00000800150c7810 */ /* 0x002fe40007f3e0ff */
        /* <DEDUP_REMOVED lines=8> */
[----:B------:R-:W-:-:S04]  /*0770*/  IADD3 R10, P1, PT, R13, R10, RZ ;  /* 0x0000000a0d0a7210 */ /* 0x000fc80007f3e0ff */
[----:B------:R-:W-:-:S06]  /*0780*/  IADD3.X R11, PT, PT, R12, R11, RZ, P1, !PT ;  /* 0x0000000b0c0b7210 */ /* 0x000fcc0000ffe4ff */
[----:B------:R-:W2:Y:S01]  /*0790*/  LDG.E.64 R10, desc[UR4][R10.64] ;  /* 0x000000040a0a7981 */ /* 0x000ea2000c1e1b00 */
[----:B------:R-:W-:-:S03]  /*07a0*/  VIADD R16, R4, 0x600 ;  /* 0x0000060004107836 */ /* 0x000fc60000000000 */
[----:B--2---:R2:W-:Y:S01]  /*07b0*/  STS [R27+0x1000], R10 ;  /* 0x0010000a1b007388 */ /* 0x0045e20000000800 */
[----:B------:R-:W-:-:S03]  /*07c0*/  FMNMX3 R17, R17, R10, R11, !PT ;  /* 0x0000000a11117276 */ /* 0x000fc6000780000b */
[----:B------:R2:W-:Y:S04]  /*07d0*/  STS [R14+0x1000], R11 ;  /* 0x0010000b0e007388 */ /* 0x0005e80000000800 */
.L_x_391:
[----:B------:R-:W-:Y:S05]  /*07e0*/  BSYNC.RECONVERGENT B1 ;  /* 0x0000000000017941 */ /* 0x000fea0003800200 */
.L_x_390:
[----:B------:R-:W-:-:S13]  /*07f0*/  ISETP.GE.U32.AND P1, PT, R26, 0x600, PT ;  /* 0x000006001a00780c */ /* 0x000fda0003f26070 */
[----:B------:R-:W-:Y:S05]  /*0800*/  @!P1 BRA `(.L_x_389) ;  /* 0x0000000400309947 */ /* 0x000fea0003800000 */
[----:B------:R-:W3:Y:S01]  /*0810*/  S2UR UR5, SR_CgaCtaId ;  /* 0x00000000000579c3 */ /* 0x000ee20000008800 */
[----:B------:R-:W-:Y:S01]  /*0820*/  UMOV UR4, 0x400 ;  /* 0x0000040000047882 */ /* 0x000fe20000000000 */
[----:B012---:R-:W-:Y:S01]  /*0830*/  IMAD.MOV.U32 R14, RZ, RZ, R8 ;  /* 0x000000ffff0e7224 */ /* 0x007fe200078e0008 */
[----:B------:R-:W-:-:S03]  /*0840*/  UIADD3 UR4, UPT, UPT, UR4, 0xb0, URZ ;  /* 0x000000b004047890 */ /* 0x000fc6000fffe0ff */
[----:B------:R-:W-:-:S03]  /*0850*/  IMAD.WIDE.U32 R8, R16, 0x2, R14 ;  /* 0x0000000210087825 */ /* 0x000fc600078e000e */
[----:B------:R-:W-:-:S05]  /*0860*/  IADD3 R18, P1, PT, R8, 0x800, RZ ;  /* 0x0000080008127810 */ /* 0x000fca0007f3e0ff */
[----:B------:R-:W-:Y:S01]  /*0870*/  IMAD.X R19, RZ, RZ, R9, P1 ;  /* 0x000000ffff137224 */ /* 0x000fe200008e0609 */
[----:B---3--:R-:W-:-:S06]  /*0880*/  ULEA UR4, UR5, UR4, 0x18 ;  /* 0x0000000405047291 */ /* 0x008fcc000f8ec0ff */
[----:B------:R-:W-:-:S04]  /*0890*/  LEA R21, R16, UR4, 0x2 ;  /* 0x0000000410157c11 */ /* 0x000fc8000f8e10ff */
[----:B------:R-:W-:-:S07]  /*08a0*/  IADD3 R21, PT, PT, R21, 0x1000, RZ ;  /* 0x0000100015157810 */ /* 0x000fce0007ffe0ff */
.L_x_392:
[C---:B------:R-:W-:Y:S01]  /*08b0*/  IADD3 R10, P1, PT, R18.reuse, -0x800, RZ ;  /* 0xfffff800120a7810 */ /* 0x040fe20007f3e0ff */
[----:B------:R-:W0:Y:S01]  /*08c0*/  LDCU.64 UR4, c[0x0][0x380] ;  /* 0x00007000ff0477ac */ /* 0x000e220008000a00 */
[C---:B------:R-:W-:Y:S02]  /*08d0*/  IADD3 R14, P2, PT, R18.reuse, -0x400, RZ ;  /* 0xfffffc00120e7810 */ /* 0x040fe40007f5e0ff */
[----:B------:R-:W-:Y:S02]  /*08e0*/  IADD3 R8, P4, PT, R18, 0x400, RZ ;  /* 0x0000040012087810 */ /* 0x000fe40007f9e0ff */
[C---:B------:R-:W-:Y:S02]  /*08f0*/  IADD3.X R11, PT, PT, R19.reuse, -0x1, RZ, P1, !PT ;  /* 0xffffffff130b7810 */ /* 0x040fe40000ffe4ff */
[C---:B------:R-:W-:Y:S01]  /*0900*/  IADD3.X R15, PT, PT, R19.reuse, -0x1, RZ, P2, !PT ;  /* 0xffffffff130f7810 */ /* 0x040fe200017fe4ff */
[----:B------:R-:W-:Y:S01]  /*0910*/  IMAD.X R13, RZ, RZ, R19, P4 ;  /* 0x000000ffff0d7224 */ /* 0x000fe200020e0613 */
[----:B------:R-:W-:-:S02]  /*0920*/  LEA.HI R12, P3, R19, R18, RZ, 0x1 ;  /* 0x00000012130c7211 */ /* 0x000fc400078708ff */
[----:B------:R-:W-:Y:S02]  /*0930*/  LEA.HI R10, P1, R11, R10, RZ, 0x1 ;  /* 0x0000000a0b0a7211 */ /* 0x000fe400078308ff */
[----:B------:R-:W-:Y:S01]  /*0940*/  LEA.HI R14, P2, R15, R14, RZ, 0x1 ;  /* 0x0000000e0f0e7211 */ /* 0x000fe200078508ff */
[----:B------:R-:W-:Y:S01]  /*0950*/  IMAD.X R9, RZ, RZ, R19, P3 ;  /* 0x000000ffff097224 */ /* 0x000fe200018e0613 */
[----:B------:R-:W-:Y:S01]  /*0960*/  LEA.HI R8, P3, R13, R8, RZ, 0x1 ;  /* 0x000000080d087211 */ /* 0x000fe200078708ff */
[----:B------:R-:W-:Y:S01]  /*0970*/  IMAD.X R11, RZ, RZ, R11, P1 ;  /* 0x000000ffff0b7224 */ /* 0x000fe200008e060b */
[----:B------:R-:W-:Y:S01]  /*0980*/  R2UR UR6, R32 ;  /* 0x00000000200672ca */ /* 0x000fe200000e0000 */
[----:B------:R-:W-:Y:S01]  /*0990*/  IMAD.X R15, RZ, RZ, R15, P2 ;  /* 0x000000ffff0f7224 */ /* 0x000fe200010e060f */
[----:B------:R-:W-:Y:S01]  /*09a0*/  SHF.L.U64.HI R9, R12, 0x2, R9 ;  /* 0x000000020c097819 */ /* 0x000fe20000010209 */
[----:B------:R-:W-:Y:S01]  /*09b0*/  IMAD.X R13, RZ, RZ, R13, P3 ;  /* 0x000000ffff0d7224 */ /* 0x000fe200018e060d */
[C---:B------:R-:W-:Y:S01]  /*09c0*/  SHF.L.U64.HI R11, R10.reuse, 0x2, R11 ;  /* 0x000000020a0b7819 */ /* 0x040fe2000001020b */
[----:B------:R-:W-:Y:S01]  /*09d0*/  IMAD.SHL.U32 R10, R10, 0x4, RZ ;  /* 0x000000040a0a7824 */ /* 0x000fe200078e00ff */
[----:B------:R-:W-:-:S02]  /*09e0*/  SHF.L.U64.HI R15, R14, 0x2, R15 ;  /* 0x000000020e0f7819 */ /* 0x000fc4000001020f */
[----:B------:R-:W-:Y:S02]  /*09f0*/  SHF.L.U32 R14, R14, 0x2, RZ ;  /* 0x000000020e0e7819 */ /* 0x000fe400000006ff */
[----:B------:R-:W-:Y:S02]  /*0a00*/  SHF.L.U32 R12, R12, 0x2, RZ ;  /* 0x000000020c0c7819 */ /* 0x000fe400000006ff */
[C---:B------:R-:W-:Y:S01]  /*0a10*/  SHF.L.U64.HI R20, R8.reuse, 0x2, R13 ;  /* 0x0000000208147819 */ /* 0x040fe2000001020d */
[----:B------:R-:W-:Y:S01]  /*0a20*/  IMAD.SHL.U32 R8, R8, 0x4, RZ ;  /* 0x0000000408087824 */ /* 0x000fe200078e00ff */
[----:B------:R-:W-:Y:S02]  /*0a30*/  LOP3.LUT R10, R10, 0xfffffff8, RZ, 0xc0, !PT ;  /* 0xfffffff80a0a7812 */ /* 0x000fe400078ec0ff */
[----:B------:R-:W-:Y:S02]  /*0a40*/  R2UR UR7, R33 ;  /* 0x00000000210772ca */ /* 0x000fe400000e0000 */
[----:B------:R-:W-:-:S02]  /*0a50*/  LOP3.LUT R14, R14, 0xfffffff8, RZ, 0xc0, !PT ;  /* 0xfffffff80e0e7812 */ /* 0x000fc400078ec0ff */
[----:B------:R-:W-:Y:S02]  /*0a60*/  R2UR UR8, R32 ;  /* 0x00000000200872ca */ /* 0x000fe400000e0000 */
[C---:B------:R-:W-:Y:S02]  /*0a70*/  R2UR UR9, R33.reuse ;  /* 0x00000000210972ca */ /* 0x040fe400000e0000 */
[----:B------:R-:W-:Y:S02]  /*0a80*/  LOP3.LUT R12, R12, 0xfffffff8, RZ, 0xc0, !PT ;  /* 0xfffffff80c0c7812 */ /* 0x000fe400078ec0ff */
[----:B0-----:R-:W-:Y:S02]  /*0a90*/  IADD3 R10, P1, PT, R10, UR4, RZ ;  /* 0x000000040a0a7c10 */ /* 0x001fe4000ff3e0ff */
[----:B------:R-:W-:Y:S02]  /*0aa0*/  R2UR UR10, R32 ;  /* 0x00000000200a72ca */ /* 0x000fe400000e0000 */
[----:B------:R-:W-:-:S02]  /*0ab0*/  R2UR UR11, R33 ;  /* 0x00000000210b72ca */ /* 0x000fc400000e0000 */
[----:B------:R-:W-:Y:S02]  /*0ac0*/  LOP3.LUT R8, R8, 0xfffffff8, RZ, 0xc0, !PT ;  /* 0xfffffff808087812 */ /* 0x000fe400078ec0ff */
[----:B------:R-:W-:Y:S02]  /*0ad0*/  IADD3 R14, P2, PT, R14, UR4, RZ ;  /* 0x000000040e0e7c10 */ /* 0x000fe4000ff5e0ff */
[----:B------:R-:W-:Y:S02]  /*0ae0*/  R2UR UR12, R32 ;  /* 0x00000000200c72ca */ /* 0x000fe400000e0000 */
[----:B------:R-:W-:Y:S02]  /*0af0*/  R2UR UR13, R33 ;  /* 0x00000000210d72ca */ /* 0x000fe400000e0000 */
[----:B------:R-:W-:Y:S02]  /*0b00*/  IADD3 R12, P3, PT, R12, UR4, RZ ;  /* 0x000000040c0c7c10 */ /* 0x000fe4000ff7e0ff */
[----:B------:R-:W-:-:S02]  /*0b10*/  IADD3.X R11, PT, PT, R11, UR5, RZ, P1, !PT ;  /* 0x000000050b0b7c10 */ /* 0x000fc40008ffe4ff */
        /* <DEDUP_REMOVED lines=8> */
[----:B------:R-:W-:Y:S02]  /*0ba0*/  IMAD R20, R5, 0x4, R21 ;  /* 0x0000000405147824 */ /* 0x000fe400078e0215 */
[----:B------:R-:W-:-:S05]  /*0bb0*/  VIADD R16, R16, 0x800 ;  /* 0x0000080010107836 */ /* 0x000fca0000000000 */
[----:B------:R-:W-:Y:S02]  /*0bc0*/  ISETP.GE.AND P1, PT, R16, R5, PT ;  /* 0x000000051000720c */ /* 0x000fe40003f26270 */
[----:B------:R-:W-:-:S04]  /*0bd0*/  IADD3 R18, P2, PT, R18, 0x1000, RZ ;  /* 0x0000100012127810 */ /* 0x000fc80007f5e0ff */
[----:B------:R-:W-:Y:S01]  /*0be0*/  IADD3.X R19, PT, PT, RZ, R19, RZ, P2, !PT ;  /* 0x00000013ff137210 */ /* 0x000fe200017fe4ff */
[----:B--2---:R-:W-:Y:S04]  /*0bf0*/  STS [R21+-0x1000], R10 ;  /* 0xfff0000a15007388 */ /* 0x004fe80000000800 */
[----:B------:R-:W-:Y:S04]  /*0c00*/  STS [R20+-0x1000], R11 ;  /* 0xfff0000b14007388 */ /* 0x000fe80000000800 */
[----:B---3--:R-:W-:Y:S04]  /*0c10*/  STS [R21+-0x800], R14 ;  /* 0xfff8000e15007388 */ /* 0x008fe80000000800 */
[----:B------:R-:W-:Y:S04]  /*0c20*/  STS [R20+-0x800], R15 ;  /* 0xfff8000f14007388 */ /* 0x000fe80000000800 */
[----:B----4-:R-:W-:Y:S04]  /*0c30*/  STS [R21], R12 ;  /* 0x0000000c15007388 */ /* 0x010fe80000000800 */
[----:B------:R-:W-:Y:S04]  /*0c40*/  STS [R20], R13 ;  /* 0x0000000d14007388 */ /* 0x000fe80000000800 */
[----:B-----5:R0:W-:Y:S04]  /*0c50*/  STS [R21+0x800], R8 ;  /* 0x0008000815007388 */ /* 0x0201e80000000800 */
[----:B------:R3:W-:Y:S01]  /*0c60*/  STS [R20+0x800], R9 ;  /* 0x0008000914007388 */ /* 0x0007e20000000800 */
[----:B------:R-:W-:-:S04]  /*0c70*/  FMNMX3 R17, R17, R10, R11, !PT ;  /* 0x0000000a11117276 */ /* 0x000fc8000780000b */
[----:B------:R-:W-:-:S04]  /*0c80*/  FMNMX3 R17, R17, R14, R15, !PT ;  /* 0x0000000e11117276 */ /* 0x000fc8000780000f */
[----:B------:R-:W-:Y:S01]  /*0c90*/  FMNMX3 R17, R17, R12, R13, !PT ;  /* 0x0000000c11117276 */ /* 0x000fe2000780000d */
[----:B0-----:R-:W-:-:S03]  /*0ca0*/  VIADD R21, R21, 0x2000 ;  /* 0x0000200015157836 */ /* 0x001fc60000000000 */
[----:B------:R-:W-:Y:S01]  /*0cb0*/  FMNMX3 R17, R17, R8, R9, !PT ;  /* 0x0000000811117276 */ /* 0x000fe20007800009 */
[----:B---3--:R-:W-:Y:S06]  /*0cc0*/  @!P1 BRA `(.L_x_392) ;  /* 0xfffffff800f89947 */ /* 0x008fec000383ffff */
.L_x_389:
[----:B------:R-:W-:Y:S05]  /*0cd0*/  BSYNC.RECONVERGENT B0 ;  /* 0x0000000000007941 */ /* 0x000fea0003800200 */
.L_x_388:
        /* <DEDUP_REMOVED lines=9> */
[----:B012---:R-:W0:Y:S02]  /*0d70*/  SHFL.DOWN PT, R14, R17, 0x1, 0x1f ;  /* 0x08201f00110e7f89 */ /* 0x007e2400000e0000 */
[----:B0-----:R-:W-:-:S05]  /*0d80*/  @!P3 FMNMX R17, R14, R17, !PT ;  /* 0x000000110e11b209 */ /* 0x001fca0007800000 */
[----:B------:R-:W0:Y:S02]  /*0d90*/  SHFL.DOWN PT, R14, R17, 0x2, 0x1f ;  /* 0x08401f00110e7f89 */ /* 0x000e2400000e0000 */
[----:B0-----:R-:W-:-:S05]  /*0da0*/  @!P2 FMNMX R17, R17, R14, !PT ;  /* 0x0000000e1111a209 */ /* 0x001fca0007800000 */
[----:B------:R-:W0:Y:S02]  /*0db0*/  SHFL.DOWN PT, R14, R17, 0x4, 0x1f ;  /* 0x08801f00110e7f89 */ /* 0x000e2400000e0000 */
[----:B0-----:R-:W-:-:S05]  /*0dc0*/  @!P1 FMNMX R17, R17, R14, !PT ;  /* 0x0000000e11119209 */ /* 0x001fca0007800000 */
[----:B------:R-:W0:Y:S02]  /*0dd0*/  SHFL.DOWN PT, R14, R17, 0x8, 0x1f ;  /* 0x09001f00110e7f89 */ /* 0x000e2400000e0000 */
[----:B0-----:R-:W-:-:S04]  /*0de0*/  FMNMX R9, R17, R14, !PT ;  /* 0x0000000e11097209 */ /* 0x001fc80007800000 */
[----:B------:R-:W-:-:S05]  /*0df0*/  FSEL R8, R17, R9, P4 ;  /* 0x0000000911087208 */ /* 0x000fca0002000000 */
[----:B------:R0:W1:Y:S02]  /*0e00*/  SHFL.DOWN PT, R14, R8, 0x10, 0x1f ;  /* 0x0a001f00080e7f89 */ /* 0x00006400000e0000 */
.L_x_443:
[----:B------:R-:W-:Y:S01]  /*0e10*/  IMAD.MOV.U32 R31, RZ, RZ, R8 ;  /* 0x000000ffff1f7224 */ /* 0x000fe200078e0008 */
[----:B------:R-:W-:Y:S01]  /*0e20*/  PLOP3.LUT P4, PT, PT, PT, PT, 0x8, 0x80 ;  /* 0x000000000080781c */ /* 0x000fe20003f8e170 */
[----:B------:R-:W-:-:S12]  /*0e30*/  @P5 BRA `(.L_x_394) ;  /* 0x0000000000105947 */ /* 0x000fd80003800000 */
[----:B------:R-:W-:Y:S02]  /*0e40*/  ISETP.NE.AND P5, PT, R3, RZ, PT ;  /* 0x000000ff0300720c */ /* 0x000fe40003fa5270 */
[----:B-1----:R-:W-:-:S11]  /*0e50*/  FMNMX R31, R9, R14, !PT ;  /* 0x0000000e091f7209 */ /* 0x002fd60007800000 */
[----:B------:R2:W-:Y:S01]  /*0e60*/  @!P5 STS [R30+0x10], R31 ;  /* 0x0000101f1e00d388 */ /* 0x0005e20000000800 */
[----:B------:R-:W-:-:S13]  /*0e70*/  @!P5 PLOP3.LUT P4, PT, PT, PT, PT, 0x80, 0x8 ;  /* 0x000000000008d81c */ /* 0x000fda0003f8f070 */
.L_x_394:
[----:B------:R-:W-:Y:S01]  /*0e80*/  ISETP.NE.AND P5, PT, R4, RZ, PT ;  /* 0x000000ff0400720c */ /* 0x000fe20003fa5270 */
[----:B------:R-:W-:Y:S05]  /*0e90*/  WARPSYNC.ALL ;  /* 0x0000000000007948 */ /* 0x000fea0003800000 */
[----:B------:R-:W-:Y:S06]  /*0ea0*/  BAR.SYNC.DEFER_BLOCKING 0x0 ;  /* 0x0000000000007b1d */ /* 0x000fec0000010000 */
[----:B------:R-:W-:Y:S04]  /*0eb0*/  BSSY.RECONVERGENT B0, `(.L_x_395) ;  /* 0x0000012000007945 */ /* 0x000fe80003800200 */
[----:B------:R-:W-:Y:S05]  /*0ec0*/  @P5 BRA `(.L_x_396) ;  /* 0x0000000000405947 */ /* 0x000fea0003800000 */
[----:B------:R-:W3:Y:S01]  /*0ed0*/  S2UR UR5, SR_CgaCtaId ;  /* 0x00000000000579c3 */ /* 0x000ee20000008800 */
[----:B------:R-:W-:Y:S02]  /*0ee0*/  UMOV UR4, 0x400 ;  /* 0x0000040000047882 */ /* 0x000fe40000000000 */
[----:B---3--:R-:W-:-:S09]  /*0ef0*/  ULEA UR4, UR5, UR4, 0x18 ;  /* 0x0000000405047291 */ /* 0x008fd2000f8ec0ff */
[----:B0-----:R-:W0:Y:S04]  /*0f00*/  LDS.128 R8, [UR4+0x10] ;  /* 0x00001004ff087984 */ /* 0x001e280008000c00 */
[----:B-1----:R-:W1:Y:S04]  /*0f10*/  LDS.128 R12, [UR4+0x20] ;  /* 0x00002004ff0c7984 */ /* 0x002e680008000c00 */
[----:B------:R-:W3:Y:S04]  /*0f20*/  LDS.128 R16, [UR4+0x30] ;  /* 0x00003004ff107984 */ /* 0x000ee80008000c00 */
[----:B------:R-:W4:Y:S01]  /*0f30*/  LDS.128 R20, [UR4+0x40] ;  /* 0x00004004ff147984 */ /* 0x000f220008000c00 */
[----:B0-----:R-:W-:-:S04]  /*0f40*/  FMNMX3 R9, R31, R9, R10, !PT ;  /* 0x000000091f097276 */ /* 0x001fc8000780000a */
[----:B-1----:R-:W-:-:S04]  /*0f50*/  FMNMX3 R9, R9, R11, R12, !PT ;  /* 0x0000000b09097276 */ /* 0x002fc8000780000c */
[----:B------:R-:W-:-:S04]  /*0f60*/  FMNMX3 R9, R9, R13, R14, !PT ;  /* 0x0000000d09097276 */ /* 0x000fc8000780000e */
[----:B---3--:R-:W-:-:S04]  /*0f70*/  FMNMX3 R9, R9, R15, R16, !PT ;  /* 0x0000000f09097276 */ /* 0x008fc80007800010 */
[----:B------:R-:W-:-:S04]  /*0f80*/  FMNMX3 R9, R9, R17, R18, !PT ;  /* 0x0000001109097276 */ /* 0x000fc80007800012 */
[----:B----4-:R-:W-:-:S04]  /*0f90*/  FMNMX3 R9, R9, R19, R20, !PT ;  /* 0x0000001309097276 */ /* 0x010fc80007800014 */
[----:B------:R-:W-:-:S04]  /*0fa0*/  FMNMX3 R22, R9, R21, R22, !PT ;  /* 0x0000001509167276 */ /* 0x000fc80007800016 */
[----:B------:R-:W-:-:S05]  /*0fb0*/  FMNMX R22, R22, R23, !PT ;  /* 0x0000001716167209 */ /* 0x000fca0007800000 */
[----:B------:R3:W-:Y:S02]  /*0fc0*/  STS [UR4+0x54], R22 ;  /* 0x00005416ff007988 */ /* 0x0007e40008000804 */
.L_x_396:
[----:B------:R-:W-:Y:S05]  /*0fd0*/  BSYNC.RECONVERGENT B0 ;  /* 0x0000000000007941 */ /* 0x000fea0003800200 */
.L_x_395:
[----:B------:R-:W4:Y:S01]  /*0fe0*/  LDCU.64 UR4, c[0x0][0x3a8] ;  /* 0x00007500ff0477ac */ /* 0x000f220008000a00 */
[----:B------:R-:W5:Y:S01]  /*0ff0*/  S2R R9, SR_CgaCtaId ;  /* 0x0000000000097919 */ /* 0x000f620000008800 */
[----:B------:R-:W-:Y:S01]  /*1000*/  MOV R20, 0x400 ;  /* 0x0000040000147802 */ /* 0x000fe20000000f00 */
[----:B------:R-:W-:Y:S01]  /*1010*/  BSSY.RECONVERGENT B0, `(.L_x_397) ;  /* 0x000007b000007945 */ /* 0x000fe20003800200 */
[----:B------:R-:W-:Y:S01]  /*1020*/  IMAD.MOV.U32 R10, RZ, RZ, RZ ;  /* 0x000000ffff0a7224 */ /* 0x000fe200078e00ff */
[----:B------:R-:W-:Y:S01]  /*1030*/  BAR.SYNC.DEFER_BLOCKING 0x0 ;  /* 0x0000000000007b1d */ /* 0x000fe20000010000 */
[----:B----4-:R-:W-:-:S04]  /*1040*/  ISETP.GE.U32.AND P6, PT, R4, UR4, PT ;  /* 0x0000000404007c0c */ /* 0x010fc8000bfc6070 */
[----:B------:R-:W-:Y:S02]  /*1050*/  ISETP.GE.AND.EX P6, PT, RZ, UR5, PT, P6 ;  /* 0x00000005ff007c0c */ /* 0x000fe4000bfc6360 */
[----:B-----5:R-:W-:-:S11]  /*1060*/  LEA R20, R9, R20, 0x18 ;  /* 0x0000001409147211 */ /* 0x020fd600078ec0ff */
[----:B------:R-:W-:Y:S05]  /*1070*/  @P6 BRA `(.L_x_398) ;  /* 0x0000000400d06947 */ /* 0x000fea0003800000 */
[----:B0-----:R0:W4:Y:S01]  /*1080*/  LDS R8, [R20+0x54] ;  /* 0x0000540014087984 */ /* 0x0011220000000800 */
[----:B------:R-:W-:Y:S01]  /*1090*/  ISETP.NE.U32.AND P6, PT, R28, 0x600, PT ;  /* 0x000006001c00780c */ /* 0x000fe20003fc5070 */
[----:B------:R-:W-:Y:S01]  /*10a0*/  BSSY.RECONVERGENT B1, `(.L_x_399) ;  /* 0x0000034000017945 */ /* 0x000fe20003800200 */
[----:B------:R-:W-:Y:S02]  /*10b0*/  HFMA2 R10, -RZ, RZ, 0, 0 ;  /* 0x00000000ff0a7431 */ /* 0x000fe400000001ff */
[----:B------:R-:W-:Y:S01]  /*10c0*/  IMAD.MOV.U32 R11, RZ, RZ, R4 ;  /* 0x000000ffff0b7224 */ /* 0x000fe200078e0004 */
[----:B------:R-:W-:-:S13]  /*10d0*/  ISETP.NE.AND.EX P6, PT, RZ, RZ, PT, P6 ;  /* 0x000000ffff00720c */ /* 0x000fda0003fc5360 */
[----:B0-----:R-:W-:Y:S05]  /*10e0*/  @!P6 BRA `(.L_x_400) ;  /* 0x0000000000bce947 */ /* 0x001fea0003800000 */
[----:B------:R-:W4:Y:S01]  /*10f0*/  LDS R11, [R27] ;  /* 0x000000001b0b7984 */ /* 0x000f220000000800 */
[----:B------:R-:W-:Y:S01]  /*1100*/  IMAD.MOV.U32 R16, RZ, RZ, 0x3bbb989d ;  /* 0x3bbb989dff107424 */ /* 0x000fe200078e00ff */
[----:B------:R-:W-:Y:S01]  /*1110*/  ISETP.NE.U32.AND P6, PT, R28, RZ, PT ;  /* 0x000000ff1c00720c */ /* 0x000fe20003fc5070 */
[----:B------:R-:W-:-:S03]  /*1120*/  IMAD.MOV.U32 R13, RZ, RZ, 0x437c0000 ;  /* 0x437c0000ff0d7424 */ /* 0x000fc600078e00ff */
[----:B------:R-:W-:Y:S01]  /*1130*/  ISETP.NE.AND.EX P6, PT, RZ, RZ, PT, P6 ;  /* 0x000000ffff00720c */ /* 0x000fe20003fc5360 */
[----:B----4-:R-:W-:-:S04]  /*1140*/  FADD R11, -R8, R11 ;  /* 0x0000000b080b7221 */ /* 0x010fc80000000100 */
        /* <DEDUP_REMOVED lines=28> */
[----:B------:R-:W1:Y:S02]  /*1310*/  LDS R11, [R27+0x1000] ;  /* 0x001000001b0b7984 */ /* 0x000e640000000800 */
[----:B-1----:R-:W-:-:S04]  /*1320*/  FADD R11, -R8, R11 ;  /* 0x0000000b080b7221 */ /* 0x002fc80000000100 */
[----:B0-----:R-:W-:-:S04]  /*1330*/  FFMA.SAT R12, R11, R16, 0.5 ;  /* 0x3f0000000b0c7423 */ /* 0x001fc80000002010 */
        /* <DEDUP_REMOVED lines=10> */
.L_x_400:
[----:B------:R-:W-:Y:S05]  /*13e0*/  BSYNC.RECONVERGENT B1 ;  /* 0x0000000000017941 */ /* 0x000fea0003800200 */
.L_x_399:
[----:B------:R-:W-:-:S04]  /*13f0*/  ISETP.GE.U32.AND P6, PT, R0, 0x600, PT ;  /* 0x000006000000780c */ /* 0x000fc80003fc6070 */
[----:B------:R-:W-:-:S13]  /*1400*/  ISETP.GE.U32.AND.EX P6, PT, R6, RZ, PT, P6 ;  /* 0x000000ff0600720c */ /* 0x000fda0003fc6160 */
[----:B------:R-:W-:Y:S05]  /*1410*/  @!P6 BRA `(.L_x_398) ;  /* 0x0000000000e8e947 */ /* 0x000fea0003800000 */
[----:B0-----:R-:W-:-:S05]  /*1420*/  MOV R12, 0x400 ;  /* 0x00000400000c7802 */ /* 0x001fca0000000f00 */
[----:B------:R-:W-:-:S05]  /*1430*/  VIADD R12, R12, 0xb0 ;  /* 0x000000b00c0c7836 */ /* 0x000fca0000000000 */
[----:B------:R-:W-:-:S07]  /*1440*/  LEA R12, R9, R12, 0x18 ;  /* 0x0000000c090c7211 */ /* 0x000fce00078ec0ff */
.L_x_401:
[C---:B-1----:R-:W-:Y:S01]  /*1450*/  IMAD R9, R11.reuse, 0x4, R12 ;  /* 0x000000040b097824 */ /* 0x042fe200078e020c */
[----:B---3--:R-:W-:Y:S01]  /*1460*/  MOV R22, 0x3bbb989d ;  /* 0x3bbb989d00167802 */ /* 0x008fe20000000f00 */
[----:B--2---:R-:W-:Y:S02]  /*1470*/  IMAD.MOV.U32 R31, RZ, RZ, 0x437c0000 ;  /* 0x437c0000ff1f7424 */ /* 0x004fe400078e00ff */
[----:B------:R-:W-:Y:S01]  /*1480*/  VIADD R11, R11, 0x800 ;  /* 0x000008000b0b7836 */ /* 0x000fe20000000000 */
[----:B------:R-:W4:Y:S04]  /*1490*/  LDS R13, [R9] ;  /* 0x00000000090d7984 */ /* 0x000f280000000800 */
[----:B------:R-:W0:Y:S01]  /*14a0*/  LDS R17, [R9+0x800] ;  /* 0x0008000009117984 */ /* 0x000e220000000800 */
[----:B------:R-:W-:-:S03]  /*14b0*/  ISETP.GE.U32.AND P6, PT, R11, UR4, PT ;  /* 0x000000040b007c0c */ /* 0x000fc6000bfc6070 */
[----:B------:R-:W2:Y:S01]  /*14c0*/  LDS R19, [R9+0x1000] ;  /* 0x0010000009137984 */ /* 0x000ea20000000800 */
[----:B------:R-:W-:-:S03]  /*14d0*/  ISETP.GE.U32.AND.EX P6, PT, RZ, UR5, PT, P6 ;  /* 0x00000005ff007c0c */ /* 0x000fc6000bfc6160 */
[----:B------:R-:W3:Y:S01]  /*14e0*/  LDS R21, [R9+0x1800] ;  /* 0x0018000009157984 */ /* 0x000ee20000000800 */
[----:B----4-:R-:W-:-:S04]  /*14f0*/  FADD R15, -R8, R13 ;  /* 0x0000000d080f7221 */ /* 0x010fc80000000100 */
[----:B------:R-:W-:Y:S01]  /*1500*/  FFMA.SAT R13, R15, R22, 0.5 ;  /* 0x3f0000000f0d7423 */ /* 0x000fe20000002016 */
[----:B0-----:R-:W-:-:S03]  /*1510*/  FADD R17, -R8, R17 ;  /* 0x0000001108117221 */ /* 0x001fc60000000100 */
[-C--:B------:R-:W-:Y:S01]  /*1520*/  FFMA.RM R13, R13, R31.reuse, 12582913 ;  /* 0x4b4000010d0d7423 */ /* 0x080fe2000000401f */
[----:B-1----:R-:W-:Y:S01]  /*1530*/  FFMA.SAT R14, R17, R22, 0.5 ;  /* 0x3f000000110e7423 */ /* 0x002fe20000002016 */
[----:B--2---:R-:W-:Y:S02]  /*1540*/  FADD R19, -R8, R19 ;  /* 0x0000001308137221 */ /* 0x004fe40000000100 */
[----:B------:R-:W-:Y:S01]  /*1550*/  FADD R16, R13, -12583039 ;  /* 0xcb40007f0d107421 */ /* 0x000fe20000000000 */
[----:B------:R-:W-:Y:S01]  /*1560*/  FFMA.RM R14, R14, R31, 12582913 ;  /* 0x4b4000010e0e7423 */ /* 0x000fe2000000401f */
[----:B---3--:R-:W-:Y:S02]  /*1570*/  FADD R23, -R8, R21 ;  /* 0x0000001508177221 */ /* 0x008fe40000000100 */
[----:B------:R-:W-:Y:S01]  /*1580*/  FFMA R16, R15, 1.4426950216293334961, -R16 ;  /* 0x3fb8aa3b0f107823 */ /* 0x000fe20000000810 */
[C---:B------:R-:W-:Y:S01]  /*1590*/  FADD R18, R14.reuse, -12583039 ;  /* 0xcb40007f0e127421 */ /* 0x040fe20000000000 */
[----:B------:R-:W-:-:S02]  /*15a0*/  IMAD.SHL.U32 R14, R14, 0x800000, RZ ;  /* 0x008000000e0e7824 */ /* 0x000fc400078e00ff */
[----:B------:R-:W-:Y:S01]  /*15b0*/  FFMA R15, R15, 1.925963033500011079e-08, R16 ;  /* 0x32a570600f0f7823 */ /* 0x000fe20000000010 */
[----:B------:R-:W-:Y:S01]  /*15c0*/  FFMA R18, R17, 1.4426950216293334961, -R18 ;  /* 0x3fb8aa3b11127823 */ /* 0x000fe20000000812 */
[----:B------:R-:W-:-:S03]  /*15d0*/  FFMA.SAT R16, R19, R22, 0.5 ;  /* 0x3f00000013107423 */ /* 0x000fc60000002016 */
[----:B------:R-:W-:Y:S01]  /*15e0*/  FFMA R18, R17, 1.925963033500011079e-08, R18 ;  /* 0x32a5706011127823 */ /* 0x000fe20000000012 */
[-C--:B------:R-:W-:Y:S01]  /*15f0*/  FFMA.RM R21, R16, R31.reuse, 12582913 ;  /* 0x4b40000110157423 */ /* 0x080fe2000000401f */
[----:B------:R-:W-:Y:S01]  /*1600*/  FFMA.SAT R17, R23, R22, 0.5 ;  /* 0x3f00000017117423 */ /* 0x000fe20000002016 */
[----:B------:R-:W0:Y:S02]  /*1610*/  MUFU.EX2 R15, R15 ;  /* 0x0000000f000f7308 */ /* 0x000e240000000800 */
[----:B------:R-:W-:Y:S01]  /*1620*/  FADD R16, R21, -12583039 ;  /* 0xcb40007f15107421 */ /* 0x000fe20000000000 */
[----:B------:R-:W-:Y:S01]  /*1630*/  FFMA.RM R31, R17, R31, 12582913 ;  /* 0x4b400001111f7423 */ /* 0x000fe2000000401f */
[----:B------:R-:W-:Y:S02]  /*1640*/  SHF.L.U32 R21, R21, 0x17, RZ ;  /* 0x0000001715157819 */ /* 0x000fe400000006ff */
[----:B------:R-:W-:Y:S01]  /*1650*/  FFMA R16, R19, 1.4426950216293334961, -R16 ;  /* 0x3fb8aa3b13107823 */ /* 0x000fe20000000810 */
[C---:B------:R-:W-:Y:S01]  /*1660*/  FADD R22, R31.reuse, -12583039 ;  /* 0xcb40007f1f167421 */ /* 0x040fe20000000000 */
[----:B------:R-:W1:Y:S01]  /*1670*/  MUFU.EX2 R17, R18 ;  /* 0x0000001200117308 */ /* 0x000e620000000800 */
[----:B------:R-:W-:-:S02]  /*1680*/  IMAD.SHL.U32 R31, R31, 0x800000, RZ ;  /* 0x008000001f1f7824 */ /* 0x000fc400078e00ff */
[----:B------:R-:W-:Y:S01]  /*1690*/  FFMA R19, R19, 1.925963033500011079e-08, R16 ;  /* 0x32a5706013137823 */ /* 0x000fe20000000010 */
[----:B------:R-:W-:-:S04]  /*16a0*/  FFMA R16, R23, 1.4426950216293334961, -R22 ;  /* 0x3fb8aa3b17107823 */ /* 0x000fc80000000816 */
[----:B------:R-:W-:Y:S01]  /*16b0*/  FFMA R23, R23, 1.925963033500011079e-08, R16 ;  /* 0x32a5706017177823 */ /* 0x000fe20000000010 */
[----:B------:R-:W2:Y:S01]  /*16c0*/  MUFU.EX2 R22, R19 ;  /* 0x0000001300167308 */ /* 0x000ea20000000800 */
[----:B------:R-:W-:-:S04]  /*16d0*/  IMAD.SHL.U32 R16, R13, 0x800000, RZ ;  /* 0x008000000d107824 */ /* 0x000fc800078e00ff */
[----:B0-----:R-:W-:-:S03]  /*16e0*/  FMUL R15, R16, R15 ;  /* 0x0000000f100f7220 */ /* 0x001fc60000400000 */
[----:B------:R-:W0:Y:S01]  /*16f0*/  MUFU.EX2 R34, R23 ;  /* 0x0000001700227308 */ /* 0x000e220000000800 */
[----:B-1----:R-:W-:Y:S01]  /*1700*/  FMUL R14, R14, R17 ;  /* 0x000000110e0e7220 */ /* 0x002fe20000400000 */
[----:B------:R1:W-:Y:S01]  /*1710*/  STS [R9], R15 ;  /* 0x0000000f09007388 */ /* 0x0003e20000000800 */
[----:B------:R-:W-:-:S03]  /*1720*/  FADD R10, R15, R10 ;  /* 0x0000000a0f0a7221 */ /* 0x000fc60000000000 */
[----:B------:R1:W-:Y:S01]  /*1730*/  STS [R9+0x800], R14 ;  /* 0x0008000e09007388 */ /* 0x0003e20000000800 */
[----:B------:R-:W-:Y:S01]  /*1740*/  FADD R10, R10, R14 ;  /* 0x0000000e0a0a7221 */ /* 0x000fe20000000000 */
[----:B--2---:R-:W-:-:S04]  /*1750*/  FMUL R21, R21, R22 ;  /* 0x0000001615157220 */ /* 0x004fc80000400000 */
[----:B------:R-:W-:Y:S01]  /*1760*/  FADD R10, R10, R21 ;  /* 0x000000150a0a7221 */ /* 0x000fe20000000000 */
[----:B------:R1:W-:Y:S01]  /*1770*/  STS [R9+0x1000], R21 ;  /* 0x0010001509007388 */ /* 0x0003e20000000800 */
[----:B0-----:R-:W-:-:S04]  /*1780*/  FMUL R31, R31, R34 ;  /* 0x000000221f1f7220 */ /* 0x001fc80000400000 */
[----:B------:R-:W-:Y:S01]  /*1790*/  FADD R10, R10, R31 ;  /* 0x0000001f0a0a7221 */ /* 0x000fe20000000000 */
[----:B------:R1:W-:Y:S01]  /*17a0*/  STS [R9+0x1800], R31 ;  /* 0x0018001f09007388 */ /* 0x0003e20000000800 */
[----:B------:R-:W-:Y:S05]  /*17b0*/  @!P6 BRA `(.L_x_401) ;  /* 0xfffffffc0024e947 */ /* 0x000fea000383ffff */
.L_x_398:
[----:B------:R-:W-:Y:S05]  /*17c0*/  BSYNC.RECONVERGENT B0 ;  /* 0x0000000000007941 */ /* 0x000fea0003800200 */
.L_x_397:
[----:B------:R-:W-:Y:S01]  /*17d0*/  IMAD.MOV.U32 R23, RZ, RZ, R10 ;  /* 0x000000ffff177224 */ /* 0x000fe200078e000a */
[C---:B------:R-:W-:Y:S01]  /*17e0*/  ISETP.GT.AND P6, PT, R3.reuse, 0xf, PT ;  /* 0x0000000f0300780c */ /* 0x040fe20003fc4270 */
[----:B------:R-:W-:Y:S03]  /*17f0*/  BSSY.RECONVERGENT B0, `(.L_x_402) ;  /* 0x0000024000007945 */ /* 0x000fe60003800200 */
[----:B0---4-:R-:W0:Y:S02]  /*1800*/  SHFL.DOWN PT, R8, R23, 0x1, 0x1f ;  /* 0x08201f0017087f89 */ /* 0x011e2400000e0000 */
        /* <DEDUP_REMOVED lines=13> */
[----:B-1----:R-:W1:Y:S04]  /*18e0*/  LDS R21, [R20+0x6c] ;  /* 0x00006c0014157984 */ /* 0x002e680000000800 */
[----:B------:R-:W4:Y:S04]  /*18f0*/  LDS.128 R8, [R20+0x70] ;  /* 0x0000700014087984 */ /* 0x000f280000000c00 */
[----:B------:R-:W5:Y:S04]  /*1900*/  LDS.128 R12, [R20+0x80] ;  /* 0x00008000140c7984 */ /* 0x000f680000000c00 */
[----:B------:R-:W2:Y:S01]  /*1910*/  LDS.128 R16, [R20+0x90] ;  /* 0x0000900014107984 */ /* 0x000ea20000000c00 */
[----:B-1----:R-:W-:-:S04]  /*1920*/  FADD R21, R23, R21 ;  /* 0x0000001517157221 */ /* 0x002fc80000000000 */
[----:B----4-:R-:W-:-:S04]  /*1930*/  FADD R8, R21, R8 ;  /* 0x0000000815087221 */ /* 0x010fc80000000000 */
[----:B------:R-:W-:-:S04]  /*1940*/  FADD R9, R8, R9 ;  /* 0x0000000908097221 */ /* 0x000fc80000000000 */
[----:B------:R-:W-:Y:S02]  /*1950*/  FADD R10, R9, R10 ;  /* 0x0000000a090a7221 */ /* 0x000fe40000000000 */
[----:B------:R-:W1:Y:S02]  /*1960*/  LDS.64 R8, [R20+0xa0] ;  /* 0x0000a00014087984 */ /* 0x000e640000000a00 */
[----:B------:R-:W-:-:S04]  /*1970*/  FADD R11, R10, R11 ;  /* 0x0000000b0a0b7221 */ /* 0x000fc80000000000 */
[----:B-----5:R-:W-:-:S04]  /*1980*/  FADD R12, R11, R12 ;  /* 0x0000000c0b0c7221 */ /* 0x020fc80000000000 */
[----:B------:R-:W-:-:S04]  /*1990*/  FADD R13, R12, R13 ;  /* 0x0000000d0c0d7221 */ /* 0x000fc80000000000 */
[----:B------:R-:W-:-:S04]  /*19a0*/  FADD R14, R13, R14 ;  /* 0x0000000e0d0e7221 */ /* 0x000fc80000000000 */
[----:B------:R-:W-:-:S04]  /*19b0*/  FADD R15, R14, R15 ;  /* 0x0000000f0e0f7221 */ /* 0x000fc80000000000 */
[----:B--2---:R-:W-:-:S04]  /*19c0*/  FADD R16, R15, R16 ;  /* 0x000000100f107221 */ /* 0x004fc80000000000 */
[----:B------:R-:W-:-:S04]  /*19d0*/  FADD R17, R16, R17 ;  /* 0x0000001110117221 */ /* 0x000fc80000000000 */
[----:B------:R-:W-:-:S04]  /*19e0*/  FADD R18, R17, R18 ;  /* 0x0000001211127221 */ /* 0x000fc80000000000 */
[----:B------:R-:W-:-:S04]  /*19f0*/  FADD R19, R18, R19 ;  /* 0x0000001312137221 */ /* 0x000fc80000000000 */
[----:B-1----:R-:W-:-:S04]  /*1a00*/  FADD R8, R19, R8 ;  /* 0x0000000813087221 */ /* 0x002fc80000000000 */
[----:B------:R-:W-:-:S05]  /*1a10*/  FADD R9, R8, R9 ;  /* 0x0000000908097221 */ /* 0x000fca0000000000 */
[----:B------:R4:W-:Y:S02]  /*1a20*/  STS [R20+0xac], R9 ;  /* 0x0000ac0914007388 */ /* 0x0009e40000000800 */
.L_x_403:
[----:B------:R-:W-:Y:S05]  /*1a30*/  BSYNC.RECONVERGENT B0 ;  /* 0x0000000000007941 */ /* 0x000fea0003800200 */
.L_x_402:
[----:B------:R-:W-:Y:S06]  /*1a40*/  BAR.SYNC.DEFER_BLOCKING 0x0 ;  /* 0x0000000000007b1d */ /* 0x000fec0000010000 */
[----:B------:R-:W0:Y:S01]  /*1a50*/  LDCU.64 UR12, c[0x0][0x390] ;  /* 0x00007200ff0c77ac */ /* 0x000e220008000a00 */
[----:B------:R-:W-:Y:S01]  /*1a60*/  BSSY.RECONVERGENT B0, `(.L_x_404) ;  /* 0x0000157000007945 */ /* 0x000fe20003800200 */
[----:B------:R-:W0:Y:S03]  /*1a70*/  LDCU.128 UR8, c[0x0][0x390] ;  /* 0x00007200ff0877ac */ /* 0x000e260008000c00 */
[----:B------:R-:W-:Y:S05]  /*1a80*/  @P0 BRA `(.L_x_405) ;  /* 0x0000001400500947 */ /* 0x000fea0003800000 */
[----:B------:R0:W0:Y:S01]  /*1a90*/  LDS R17, [R20+0xac] ;  /* 0x0000ac0014117984 */ /* 0x0000220000000800 */
[----:B------:R-:W-:Y:S01]  /*1aa0*/  LEA.HI R18, R26, 0x1, RZ, 0x17 ;  /* 0x000000011a127811 */ /* 0x000fe200078fb8ff */
[----:B------:R-:W-:Y:S01]  /*1ab0*/  BSSY.RECONVERGENT B3, `(.L_x_406) ;  /* 0x0000094000037945 */ /* 0x000fe20003800200 */
[----:B------:R-:W-:Y:S02]  /*1ac0*/  MOV R16, R4 ;  /* 0x0000000400107202 */ /* 0x000fe40000000f00 */
[----:B------:R-:W-:-:S04]  /*1ad0*/  LOP3.LUT R18, R18, 0x3, RZ, 0xc0, !PT ;  /* 0x0000000312127812 */ /* 0x000fc800078ec0ff */
[----:B------:R-:W-:-:S13]  /*1ae0*/  ISETP.NE.AND P0, PT, R18, RZ, PT ;  /* 0x000000ff1200720c */ /* 0x000fda0003f05270 */
[----:B------:R-:W-:Y:S05]  /*1af0*/  @!P0 BRA `(.L_x_407) ;  /* 0x00000008003c8947 */ /* 0x000fea0003800000 */
[----:B------:R-:W5:Y:S01]  /*1b00*/  LDS R8, [R27] ;  /* 0x000000001b087984 */ /* 0x000f620000000800 */
[----:B0-----:R-:W1:Y:S01]  /*1b10*/  MUFU.RCP R10, R17 ;  /* 0x00000011000a7308 */ /* 0x001e620000001000 */
[----:B------:R-:W-:Y:S01]  /*1b20*/  BSSY.RECONVERGENT B4, `(.L_x_408) ;  /* 0x000000c000047945 */ /* 0x000fe20003800200 */
[----:B-1--4-:R-:W-:-:S04]  /*1b30*/  FFMA R9, -R17, R10, 1 ;  /* 0x3f80000011097423 */ /* 0x012fc8000000010a */
[----:B------:R-:W-:Y:S02]  /*1b40*/  FFMA R9, R10, R9, R10 ;  /* 0x000000090a097223 */ /* 0x000fe4000000000a */
[----:B-----5:R-:W0:Y:S02]  /*1b50*/  FCHK P0, R8, R17 ;  /* 0x0000001108007302 */ /* 0x020e240000000000 */
[----:B------:R-:W-:-:S04]  /*1b60*/  FFMA R12, R8, R9, RZ ;  /* 0x00000009080c7223 */ /* 0x000fc800000000ff */
[----:B------:R-:W-:-:S04]  /*1b70*/  FFMA R10, -R17, R12, R8 ;  /* 0x0000000c110a7223 */ /* 0x000fc80000000108 */
[----:B------:R-:W-:Y:S01]  /*1b80*/  FFMA R12, R9, R10, R12 ;  /* 0x0000000a090c7223 */ /* 0x000fe2000000000c */
[----:B0-----:R-:W-:Y:S06]  /*1b90*/  @!P0 BRA `(.L_x_409) ;  /* 0x0000000000108947 */ /* 0x001fec0003800000 */
[----:B------:R-:W-:Y:S01]  /*1ba0*/  IMAD.MOV.U32 R9, RZ, RZ, R17 ;  /* 0x000000ffff097224 */ /* 0x000fe200078e0011 */
[----:B------:R-:W-:-:S07]  /*1bb0*/  MOV R20, 0x1bd0 ;  /* 0x00001bd000147802 */ /* 0x000fce0000000f00 */
[----:B--23--:R-:W-:Y:S05]  /*1bc0*/  CALL.REL.NOINC `($__internal_7_$__cuda_sm3x_div_rn_noftz_f32_slowpath) ;  /* 0x0000001400a47944 */ /* 0x00cfea0003c00000 */
[----:B------:R-:W-:-:S07]  /*1bd0*/  IMAD.MOV.U32 R12, RZ, RZ, R13 ;  /* 0x000000ffff0c7224 */ /* 0x000fce00078e000d */
.L_x_409:
[----:B------:R-:W-:Y:S05]  /*1be0*/  BSYNC.RECONVERGENT B4 ;  /* 0x0000000000047941 */ /* 0x000fea0003800200 */
.L_x_408:
[----:B------:R-:W-:Y:S01]  /*1bf0*/  IMAD R14, R5, 0x4, R27 ;  /* 0x00000004050e7824 */ /* 0x000fe200078e021b */
[----:B------:R-:W0:Y:S01]  /*1c00*/  MUFU.RCP R8, R17 ;  /* 0x0000001100087308 */ /* 0x000e220000001000 */
[----:B------:R-:W-:Y:S03]  /*1c10*/  BSSY.RECONVERGENT B4, `(.L_x_410) ;  /* 0x000000d000047945 */ /* 0x000fe60003800200 */
[----:B------:R-:W1:Y:S01]  /*1c20*/  LDS R10, [R14] ;  /* 0x000000000e0a7984 */ /* 0x000e620000000800 */
[----:B0-----:R-:W-:-:S04]  /*1c30*/  FFMA R9, -R17, R8, 1 ;  /* 0x3f80000011097423 */ /* 0x001fc80000000108 */
[----:B------:R-:W-:Y:S01]  /*1c40*/  FFMA R8, R8, R9, R8 ;  /* 0x0000000908087223 */ /* 0x000fe20000000008 */
[----:B-1----:R-:W0:Y:S03]  /*1c50*/  FCHK P0, R10, R17 ;  /* 0x000000110a007302 */ /* 0x002e260000000000 */
[----:B------:R-:W-:-:S04]  /*1c60*/  FFMA R13, R8, R10, RZ ;  /* 0x0000000a080d7223 */ /* 0x000fc800000000ff */
[----:B------:R-:W-:-:S04]  /*1c70*/  FFMA R16, -R17, R13, R10 ;  /* 0x0000000d11107223 */ /* 0x000fc8000000010a */
[----:B------:R-:W-:Y:S01]  /*1c80*/  FFMA R13, R8, R16, R13 ;  /* 0x00000010080d7223 */ /* 0x000fe2000000000d */
[----:B0-----:R-:W-:Y:S06]  /*1c90*/  @!P0 BRA `(.L_x_411) ;  /* 0x0000000000108947 */ /* 0x001fec0003800000 */
[----:B------:R-:W-:Y:S01]  /*1ca0*/  MOV R8, R10 ;  /* 0x0000000a00087202 */ /* 0x000fe20000000f00 */
[----:B------:R-:W-:Y:S01]  /*1cb0*/  IMAD.MOV.U32 R9, RZ, RZ, R17 ;  /* 0x000000ffff097224 */ /* 0x000fe200078e0011 */
[----:B------:R-:W-:-:S07]  /*1cc0*/  MOV R20, 0x1ce0 ;  /* 0x00001ce000147802 */ /* 0x000fce0000000f00 */
[----:B--23--:R-:W-:Y:S05]  /*1cd0*/  CALL.REL.NOINC `($__internal_7_$__cuda_sm3x_div_rn_noftz_f32_slowpath) ;  /* 0x0000001400607944 */ /* 0x00cfea0003c00000 */
.L_x_411:
[----:B------:R-:W-:Y:S05]  /*1ce0*/  BSYNC.RECONVERGENT B4 ;  /* 0x0000000000047941 */ /* 0x000fea0003800200 */
.L_x_410:
[----:B------:R-:W0:Y:S01]  /*1cf0*/  LDCU.128 UR4, c[0x0][0x390] ;  /* 0x00007200ff0477ac */ /* 0x000e220008000c00 */
[----:B------:R-:W-:Y:S02]  /*1d00*/  IMAD.SHL.U32 R10, R4, 0x2, RZ ;  /* 0x00000002040a7824 */ /* 0x000fe400078e00ff */
[----:B------:R-:W-:Y:S02]  /*1d10*/  IMAD.MOV.U32 R11, RZ, RZ, RZ ;  /* 0x000000ffff0b7224 */ /* 0x000fe400078e00ff */
[----:B0-----:R-:W-:Y:S02]  /*1d20*/  IMAD R8, R24, UR6, RZ ;  /* 0x0000000618087c24 */ /* 0x001fe4000f8e02ff */
[----:B------:R-:W-:Y:S01]  /*1d30*/  IMAD.WIDE.U32 R10, R7, UR6, R10 ;  /* 0x00000006070a7c25 */ /* 0x000fe2000f8e000a */
[----:B------:R-:W-:-:S03]  /*1d40*/  R2UR UR6, R32 ;  /* 0x00000000200672ca */ /* 0x000fc600000e0000 */
[----:B------:R-:W-:Y:S01]  /*1d50*/  IMAD R15, R7, UR7, R8 ;  /* 0x00000007070f7c24 */ /* 0x000fe2000f8e0208 */
[----:B------:R-:W-:-:S04]  /*1d60*/  R2UR UR7, R33 ;  /* 0x00000000210772ca */ /* 0x000fc800000e0000 */
[----:B------:R-:W-:-:S04]  /*1d70*/  IADD3 R15, PT, PT, R11, R15, RZ ;  /* 0x0000000f0b0f7210 */ /* 0x000fc80007ffe0ff */
[----:B------:R-:W-:-:S05]  /*1d80*/  LEA.HI R9, P0, R15, R10, RZ, 0x1 ;  /* 0x0000000a0f097211 */ /* 0x000fca00078108ff */
[----:B------:R-:W-:Y:S02]  /*1d90*/  IMAD.SHL.U32 R8, R9, 0x4, RZ ;  /* 0x0000000409087824 */ /* 0x000fe400078e00ff */
[----:B------:R-:W-:-:S03]  /*1da0*/  IMAD.X R16, RZ, RZ, R15, P0 ;  /* 0x000000ffff107224 */ /* 0x000fc600000e060f */
[----:B------:R-:W-:Y:S02]  /*1db0*/  LOP3.LUT R8, R8, 0xfffffff8, RZ, 0xc0, !PT ;  /* 0xfffffff808087812 */ /* 0x000fe400078ec0ff */
[----:B------:R-:W-:Y:S01]  /*1dc0*/  SHF.L.U64.HI R9, R9, 0x2, R16 ;  /* 0x0000000209097819 */ /* 0x000fe20000010210 */
[----:B------:R-:W-:Y:S01]  /*1dd0*/  VIADD R16, R4, 0x200 ;  /* 0x0000020004107836 */ /* 0x000fe20000000000 */
[----:B------:R-:W-:-:S04]  /*1de0*/  IADD3 R8, P0, PT, R8, UR4, RZ ;  /* 0x0000000408087c10 */ /* 0x000fc8000ff1e0ff */
[----:B------:R-:W-:Y:S02]  /*1df0*/  IADD3.X R9, PT, PT, R9, UR5, RZ, P0, !PT ;  /* 0x0000000509097c10 */ /* 0x000fe400087fe4ff */
[----:B------:R-:W-:-:S03]  /*1e00*/  ISETP.NE.AND P0, PT, R18, 0x1, PT ;  /* 0x000000011200780c */ /* 0x000fc60003f05270 */
[----:B------:R0:W-:Y:S10]  /*1e10*/  STG.E.64 desc[UR6][R8.64], R12 ;  /* 0x0000000c08007986 */ /* 0x0001f4000c101b06 */
[----:B------:R-:W-:Y:S05]  /*1e20*/  @!P0 BRA `(.L_x_407) ;  /* 0x0000000400708947 */ /* 0x000fea0003800000 */
[----:B------:R-:W1:Y:S01]  /*1e30*/  LDS R16, [R27+0x800] ;  /* 0x000800001b107984 */ /* 0x000e620000000800 */
[----:B0-----:R-:W0:Y:S01]  /*1e40*/  MUFU.RCP R8, R17 ;  /* 0x0000001100087308 */ /* 0x001e220000001000 */
[----:B------:R-:W-:Y:S01]  /*1e50*/  BSSY.RECONVERGENT B4, `(.L_x_412) ;  /* 0x000000d000047945 */ /* 0x000fe20003800200 */
[----:B0-----:R-:W-:-:S04]  /*1e60*/  FFMA R9, -R17, R8, 1 ;  /* 0x3f80000011097423 */ /* 0x001fc80000000108 */
[----:B------:R-:W-:Y:S02]  /*1e70*/  FFMA R8, R8, R9, R8 ;  /* 0x0000000908087223 */ /* 0x000fe40000000008 */
[----:B-1----:R-:W0:Y:S02]  /*1e80*/  FCHK P0, R16, R17 ;  /* 0x0000001110007302 */ /* 0x002e240000000000 */
        /* <DEDUP_REMOVED lines=8> */
[----:B------:R-:W-:-:S07]  /*1f10*/  IMAD.MOV.U32 R12, RZ, RZ, R13 ;  /* 0x000000ffff0c7224 */ /* 0x000fce00078e000d */
.L_x_413:
[----:B------:R-:W-:Y:S05]  /*1f20*/  BSYNC.RECONVERGENT B4 ;  /* 0x0000000000047941 */ /* 0x000fea0003800200 */
.L_x_412:
        /* <DEDUP_REMOVED lines=11> */
[----:B------:R-:W-:Y:S02]  /*1fe0*/  MOV R9, R17 ;  /* 0x0000001100097202 */ /* 0x000fe40000000f00 */
[----:B------:R-:W-:-:S07]  /*1ff0*/  MOV R20, 0x2010 ;  /* 0x0000201000147802 */ /* 0x000fce0000000f00 */
[----:B--23--:R-:W-:Y:S05]  /*2000*/  CALL.REL.NOINC `($__internal_7_$__cuda_sm3x_div_rn_noftz_f32_slowpath) ;  /* 0x0000001000947944 */ /* 0x00cfea0003c00000 */
.L_x_415:
[----:B------:R-:W-:Y:S05]  /*2010*/  BSYNC.RECONVERGENT B4 ;  /* 0x0000000000047941 */ /* 0x000fea0003800200 */
.L_x_414:
[----:B------:R-:W-:Y:S01]  /*2020*/  IADD3 R9, P0, PT, R10, 0x400, RZ ;  /* 0x000004000a097810 */ /* 0x000fe20007f1e0ff */
[----:B------:R-:W0:Y:S01]  /*2030*/  LDCU.64 UR4, c[0x0][0x390] ;  /* 0x00007200ff0477ac */ /* 0x000e220008000a00 */
        /* <DEDUP_REMOVED lines=8> */
[----:B0-----:R-:W-:Y:S02]  /*20c0*/  IADD3 R8, P0, PT, R8, UR4, RZ ;  /* 0x0000000408087c10 */ /* 0x001fe4000ff1e0ff */
[----:B------:R-:W-:Y:S02]  /*20d0*/  MOV R16, R25 ;  /* 0x0000001900107202 */ /* 0x000fe40000000f00 */
        /* <DEDUP_REMOVED lines=14> */
[----:B------:R-:W-:Y:S01]  /*21c0*/  IMAD.MOV.U32 R8, RZ, RZ, R16 ;  /* 0x000000ffff087224 */ /* 0x000fe200078e0010 */
[----:B------:R-:W-:Y:S01]  /*21d0*/  MOV R20, 0x2200 ;  /* 0x0000220000147802 */ /* 0x000fe20000000f00 */
[----:B------:R-:W-:-:S07]  /*21e0*/  IMAD.MOV.U32 R9, RZ, RZ, R17 ;  /* 0x000000ffff097224 */ /* 0x000fce00078e0011 */
[----:B--23--:R-:W-:Y:S05]  /*21f0*/  CALL.REL.NOINC `($__internal_7_$__cuda_sm3x_div_rn_noftz_f32_slowpath) ;  /* 0x0000001000187944 */ /* 0x00cfea0003c00000 */
[----:B------:R-:W-:-:S07]  /*2200*/  IMAD.MOV.U32 R12, RZ, RZ, R13 ;  /* 0x000000ffff0c7224 */ /* 0x000fce00078e000d */
.L_x_417:
[----:B------:R-:W-:Y:S05]  /*2210*/  BSYNC.RECONVERGENT B4 ;  /* 0x0000000000047941 */ /* 0x000fea0003800200 */
.L_x_416:
        /* <DEDUP_REMOVED lines=14> */
.L_x_419:
[----:B------:R-:W-:Y:S05]  /*2300*/  BSYNC.RECONVERGENT B4 ;  /* 0x0000000000047941 */ /* 0x000fea0003800200 */
.L_x_418:
        /* <DEDUP_REMOVED lines=14> */
.L_x_407:
[----:B0-----:R-:W-:Y:S05]  /*23f0*/  BSYNC.RECONVERGENT B3 ;  /* 0x0000000000037941 */ /* 0x001fea0003800200 */
.L_x_406:
[----:B------:R-:W-:-:S13]  /*2400*/  ISETP.GE.U32.AND P0, PT, R26, 0x600, PT ;  /* 0x000006001a00780c */ /* 0x000fda0003f06070 */
[----:B------:R-:W-:Y:S05]  /*2410*/  @!P0 BRA `(.L_x_405) ;  /* 0x0000000800ec8947 */ /* 0x000fea0003800000 */
.L_x_436:
[----:B0-----:R-:W0:Y:S01]  /*2420*/  S2UR UR5, SR_CgaCtaId ;  /* 0x00000000000579c3 */ /* 0x001e220000008800 */
[----:B------:R-:W-:Y:S01]  /*2430*/  UMOV UR4, 0x400 ;  /* 0x0000040000047882 */ /* 0x000fe20000000000 */
[----:B------:R-:W1:Y:S01]  /*2440*/  MUFU.RCP R8, R17 ;  /* 0x0000001100087308 */ /* 0x000e620000001000 */
[----:B------:R-:W-:Y:S01]  /*2450*/  UIADD3 UR4, UPT, UPT, UR4, 0xb0, URZ ;  /* 0x000000b004047890 */ /* 0x000fe2000fffe0ff */
[----:B------:R-:W-:Y:S01]  /*2460*/  BSSY.RECONVERGENT B3, `(.L_x_420) ;  /* 0x0000010000037945 */ /* 0x000fe20003800200 */
[----:B-1--4-:R-:W-:-:S04]  /*2470*/  FFMA R9, -R17, R8, 1 ;  /* 0x3f80000011097423 */ /* 0x012fc80000000108 */
[----:B------:R-:W-:Y:S01]  /*2480*/  FFMA R8, R8, R9, R8 ;  /* 0x0000000908087223 */ /* 0x000fe20000000008 */
[----:B0-----:R-:W-:-:S06]  /*2490*/  ULEA UR4, UR5, UR4, 0x18 ;  /* 0x0000000405047291 */ /* 0x001fcc000f8ec0ff */
[----:B---3--:R-:W-:-:S05]  /*24a0*/  LEA R22, R16, UR4, 0x2 ;  /* 0x0000000410167c11 */ /* 0x008fca000f8e10ff */
[----:B------:R-:W0:Y:S02]  /*24b0*/  LDS R10, [R22] ;  /* 0x00000000160a7984 */ /* 0x000e240000000800 */
[----:B0-----:R-:W0:Y:S01]  /*24c0*/  FCHK P0, R10, R17 ;  /* 0x000000110a007302 */ /* 0x001e220000000000 */
[----:B------:R-:W-:-:S04]  /*24d0*/  FFMA R12, R8, R10, RZ ;  /* 0x0000000a080c7223 */ /* 0x000fc800000000ff */
[----:B------:R-:W-:-:S04]  /*24e0*/  FFMA R9, -R17, R12, R10 ;  /* 0x0000000c11097223 */ /* 0x000fc8000000010a */
[----:B------:R-:W-:Y:S01]  /*24f0*/  FFMA R12, R8, R9, R12 ;  /* 0x00000009080c7223 */ /* 0x000fe2000000000c */
[----:B0-----:R-:W-:Y:S06]  /*2500*/  @!P0 BRA `(.L_x_421) ;  /* 0x0000000000148947 */ /* 0x001fec0003800000 */
[----:B------:R-:W-:Y:S01]  /*2510*/  IMAD.MOV.U32 R8, RZ, RZ, R10 ;  /* 0x000000ffff087224 */ /* 0x000fe200078e000a */
[----:B------:R-:W-:Y:S01]  /*2520*/  MOV R20, 0x2550 ;  /* 0x0000255000147802 */ /* 0x000fe20000000f00 */
[----:B------:R-:W-:-:S07]  /*2530*/  IMAD.MOV.U32 R9, RZ, RZ, R17 ;  /* 0x000000ffff097224 */ /* 0x000fce00078e0011 */
[----:B--2---:R-:W-:Y:S05]  /*2540*/  CALL.REL.NOINC `($__internal_7_$__cuda_sm3x_div_rn_noftz_f32_slowpath) ;  /* 0x0000000c00447944 */ /* 0x004fea0003c00000 */
[----:B------:R-:W-:-:S07]  /*2550*/  MOV R12, R13 ;  /* 0x0000000d000c7202 */ /* 0x000fce0000000f00 */
.L_x_421:
[----:B------:R-:W-:Y:S05]  /*2560*/  BSYNC.RECONVERGENT B3 ;  /* 0x0000000000037941 */ /* 0x000fea0003800200 */
.L_x_420:
        /* <DEDUP_REMOVED lines=15> */
.L_x_423:
[----:B------:R-:W-:Y:S05]  /*2660*/  BSYNC.RECONVERGENT B3 ;  /* 0x0000000000037941 */ /* 0x000fea0003800200 */
.L_x_422:
[----:B------:R-:W-:Y:S01]  /*2670*/  SHF.L.U32 R10, R16, 0x1, RZ ;  /* 0x00000001100a7819 */ /* 0x000fe200000006ff */
[----:B------:R-:W0:Y:S01]  /*2680*/  LDS R34, [R22+0x800] ;  /* 0x0008000016227984 */ /* 0x000e220000000800 */
[----:B------:R-:W-:Y:S01]  /*2690*/  IMAD R8, R24, UR10, RZ ;  /* 0x0000000a18087c24 */ /* 0x000fe2000f8e02ff */
[----:B------:R-:W1:Y:S01]  /*26a0*/  MUFU.RCP R14, R17 ;  /* 0x00000011000e7308 */ /* 0x000e620000001000 */
[----:B------:R-:W-:Y:S01]  /*26b0*/  IMAD.MOV.U32 R11, RZ, RZ, RZ ;  /* 0x000000ffff0b7224 */ /* 0x000fe200078e00ff */
[----:B------:R-:W-:Y:S01]  /*26c0*/  R2UR UR4, R32 ;  /* 0x00000000200472ca */ /* 0x000fe200000e0000 */
[----:B------:R-:W-:Y:S01]  /*26d0*/  IMAD R19, R7, UR11, R8 ;  /* 0x0000000b07137c24 */ /* 0x000fe2000f8e0208 */
[----:B------:R-:W-:Y:S01]  /*26e0*/  R2UR UR5, R33 ;  /* 0x00000000210572ca */ /* 0x000fe200000e0000 */
[----:B------:R-:W-:Y:S01]  /*26f0*/  IMAD.WIDE.U32 R10, R7, UR10, R10 ;  /* 0x0000000a070a7c25 */ /* 0x000fe2000f8e000a */
[----:B------:R-:W-:Y:S03]  /*2700*/  BSSY.RECONVERGENT B3, `(.L_x_424) ;  /* 0x0000016000037945 */ /* 0x000fe60003800200 */
[----:B------:R-:W-:-:S05]  /*2710*/  IMAD.IADD R19, R19, 0x1, R11 ;  /* 0x0000000113137824 */ /* 0x000fca00078e020b */
        /* <DEDUP_REMOVED lines=9> */
[----:B------:R1:W-:Y:S01]  /*27b0*/  STG.E.64 desc[UR4][R20.64], R12 ;  /* 0x0000000c14007986 */ /* 0x0003e2000c101b04 */
[----:B0-----:R-:W-:Y:S02]  /*27c0*/  FFMA R14, R8, R34, RZ ;  /* 0x00000022080e7223 */ /* 0x001fe400000000ff */
[----:B------:R-:W0:Y:S02]  /*27d0*/  FCHK P0, R34, R17 ;  /* 0x0000001122007302 */ /* 0x000e240000000000 */
[----:B------:R-:W-:-:S04]  /*27e0*/  FFMA R9, -R17, R14, R34 ;  /* 0x0000000e11097223 */ /* 0x000fc80000000122 */
[----:B------:R-:W-:Y:S01]  /*27f0*/  FFMA R14, R8, R9, R14 ;  /* 0x00000009080e7223 */ /* 0x000fe2000000000e */
[----:B01----:R-:W-:Y:S06]  /*2800*/  @!P0 BRA `(.L_x_425) ;  /* 0x0000000000148947 */ /* 0x003fec0003800000 */
[----:B------:R-:W-:Y:S01]  /*2810*/  IMAD.MOV.U32 R8, RZ, RZ, R34 ;  /* 0x000000ffff087224 */ /* 0x000fe200078e0022 */
[----:B------:R-:W-:Y:S01]  /*2820*/  MOV R20, 0x2850 ;  /* 0x0000285000147802 */ /* 0x000fe20000000f00 */
[----:B------:R-:W-:-:S07]  /*2830*/  IMAD.MOV.U32 R9, RZ, RZ, R17 ;  /* 0x000000ffff097224 */ /* 0x000fce00078e0011 */
[----:B--2---:R-:W-:Y:S05]  /*2840*/  CALL.REL.NOINC `($__internal_7_$__cuda_sm3x_div_rn_noftz_f32_slowpath) ;  /* 0x0000000800847944 */ /* 0x004fea0003c00000 */
[----:B------:R-:W-:-:S07]  /*2850*/  IMAD.MOV.U32 R14, RZ, RZ, R13 ;  /* 0x000000ffff0e7224 */ /* 0x000fce00078e000d */
.L_x_425:
[----:B------:R-:W-:Y:S05]  /*2860*/  BSYNC.RECONVERGENT B3 ;  /* 0x0000000000037941 */ /* 0x000fea0003800200 */
.L_x_424:
        /* <DEDUP_REMOVED lines=13> */
[----:B--2---:R-:W-:Y:S05]  /*2940*/  CALL.REL.NOINC `($__internal_7_$__cuda_sm3x_div_rn_noftz_f32_slowpath) ;  /* 0x0000000800447944 */ /* 0x004fea0003c00000 */
[----:B------:R-:W-:-:S07]  /*2950*/  IMAD.MOV.U32 R15, RZ, RZ, R13 ;  /* 0x000000ffff0f7224 */ /* 0x000fce00078e000d */
.L_x_427:
[----:B------:R-:W-:Y:S05]  /*2960*/  BSYNC.RECONVERGENT B3 ;  /* 0x0000000000037941 */ /* 0x000fea0003800200 */
.L_x_426:
[----:B------:R-:W0:Y:S01]  /*2970*/  LDS R34, [R22+0x1000] ;  /* 0x0010000016227984 */ /* 0x000e220000000800 */
[----:B------:R-:W-:Y:S01]  /*2980*/  IADD3 R8, P0, PT, R10, 0x400, RZ ;  /* 0x000004000a087810 */ /* 0x000fe20007f1e0ff */
[----:B------:R-:W1:Y:S01]  /*2990*/  MUFU.RCP R12, R17 ;  /* 0x00000011000c7308 */ /* 0x000e620000001000 */
[----:B------:R-:W-:Y:S01]  /*29a0*/  R2UR UR4, R32 ;  /* 0x00000000200472ca */ /* 0x000fe200000e0000 */
[----:B------:R-:W-:Y:S01]  /*29b0*/  BSSY.RECONVERGENT B3, `(.L_x_428) ;  /* 0x0000017000037945 */ /* 0x000fe20003800200 */
[----:B------:R-:W-:Y:S01]  /*29c0*/  R2UR UR5, R33 ;  /* 0x00000000210572ca */ /* 0x000fe200000e0000 */
[----:B------:R-:W-:-:S05]  /*29d0*/  IMAD.X R9, RZ, RZ, R19, P0 ;  /* 0x000000ffff097224 */ /* 0x000fca00000e0613 */
[----:B------:R-:W-:-:S04]  /*29e0*/  LEA.HI R8, P0, R9, R8, RZ, 0x1 ;  /* 0x0000000809087211 */ /* 0x000fc800078108ff */
[----:B------:R-:W-:Y:S01]  /*29f0*/  SHF.L.U32 R20, R8, 0x2, RZ ;  /* 0x0000000208147819 */ /* 0x000fe200000006ff */
[----:B------:R-:W-:-:S03]  /*2a00*/  IMAD.X R9, RZ, RZ, R9, P0 ;  /* 0x000000ffff097224 */ /* 0x000fc600000e0609 */
[----:B------:R-:W-:Y:S02]  /*2a10*/  LOP3.LUT R20, R20, 0xfffffff8, RZ, 0xc0, !PT ;  /* 0xfffffff814147812 */ /* 0x000fe400078ec0ff */
[----:B------:R-:W-:Y:S01]  /*2a20*/  SHF.L.U64.HI R8, R8, 0x2, R9 ;  /* 0x0000000208087819 */ /* 0x000fe20000010209 */
[----:B-1----:R-:W-:Y:S01]  /*2a30*/  FFMA R9, -R17, R12, 1 ;  /* 0x3f80000011097423 */ /* 0x002fe2000000010c */
        /* <DEDUP_REMOVED lines=10> */
[----:B------:R-:W-:Y:S01]  /*2ae0*/  MOV R20, 0x2b10 ;  /* 0x00002b1000147802 */ /* 0x000fe20000000f00 */
[----:B------:R-:W-:-:S07]  /*2af0*/  IMAD.MOV.U32 R9, RZ, RZ, R17 ;  /* 0x000000ffff097224 */ /* 0x000fce00078e0011 */
[----:B--2---:R-:W-:Y:S05]  /*2b00*/  CALL.REL.NOINC `($__internal_7_$__cuda_sm3x_div_rn_noftz_f32_slowpath) ;  /* 0x0000000400d47944 */ /* 0x004fea0003c00000 */
[----:B------:R-:W-:-:S07]  /*2b10*/  MOV R12, R13 ;  /* 0x0000000d000c7202 */ /* 0x000fce0000000f00 */
.L_x_429:
[----:B------:R-:W-:Y:S05]  /*2b20*/  BSYNC.RECONVERGENT B3 ;  /* 0x0000000000037941 */ /* 0x000fea0003800200 */
.L_x_428:
        /* <DEDUP_REMOVED lines=14> */
.L_x_431:
[----:B------:R-:W-:Y:S05]  /*2c10*/  BSYNC.RECONVERGENT B3 ;  /* 0x0000000000037941 */ /* 0x000fea0003800200 */
.L_x_430:
        /* <DEDUP_REMOVED lines=27> */
.L_x_433:
[----:B------:R-:W-:Y:S05]  /*2dd0*/  BSYNC.RECONVERGENT B3 ;  /* 0x0000000000037941 */ /* 0x000fea0003800200 */
.L_x_432:
        /* <DEDUP_REMOVED lines=14> */
[----:B------:R-:W-:-:S07]  /*2ec0*/  IMAD.MOV.U32 R15, RZ, RZ, R13 ;  /* 0x000000ffff0f7224 */ /* 0x000fce00078e000d */
.L_x_435:
[----:B------:R-:W-:Y:S05]  /*2ed0*/  BSYNC.RECONVERGENT B3 ;  /* 0x0000000000037941 */ /* 0x000fea0003800200 */
.L_x_434:
[----:B------:R-:W-:Y:S01]  /*2ee0*/  IADD3 R9, P0, PT, R10, 0xc00, RZ ;  /* 0x00000c000a097810 */ /* 0x000fe20007f1e0ff */
[----:B------:R-:W-:Y:S01]  /*2ef0*/  VIADD R16, R16, 0x800 ;  /* 0x0000080010107836 */ /* 0x000fe20000000000 */
        /* <DEDUP_REMOVED lines=13> */
.L_x_405:
[----:B0-----:R-:W-:Y:S05]  /*2fd0*/  BSYNC.RECONVERGENT B0 ;  /* 0x0000000000007941 */ /* 0x001fea0003800200 */
.L_x_404:
[----:B------:R-:W0:Y:S01]  /*2fe0*/  LDCU.64 UR4, c[0x0][0x3a0] ;  /* 0x00007400ff0477ac */ /* 0x000e220008000a00 */
[----:B------:R-:W-:-:S04]  /*2ff0*/  IADD3 R7, P0, PT, R2, R7, RZ ;  /* 0x0000000702077210 */ /* 0x000fc80007f1e0ff */
[----:B------:R-:W-:Y:S02]  /*3000*/  IADD3.X R24, PT, PT, RZ, R24, RZ, P0, !PT ;  /* 0x00000018ff187210 */ /* 0x000fe400007fe4ff */
[----:B0-----:R-:W-:-:S04]  /*3010*/  ISETP.GE.U32.AND P0, PT, R7, UR4, PT ;  /* 0x0000000407007c0c */ /* 0x001fc8000bf06070 */
[----:B------:R-:W-:-:S13]  /*3020*/  ISETP.GE.AND.EX P0, PT, R24, UR5, PT, P0 ;  /* 0x0000000518007c0c */ /* 0x000fda000bf06300 */
[----:B------:R-:W-:Y:S05]  /*3030*/  @!P0 BRA `(.L_x_437) ;  /* 0xffffffd000cc8947 */ /* 0x000fea000383ffff */
[----:B------:R-:W-:Y:S05]  /*3040*/  EXIT ;  /* 0x000000000000794d */ /* 0x000fea0003800000 */
.L_x_393:
[----:B01----:R-:W-:Y:S01]  /*3050*/  IMAD.MOV.U32 R13, RZ, RZ, R17 ;  /* 0x000000ffff0d7224 */ /* 0x003fe200078e0011 */
[----:B------:R-:W-:Y:S01]  /*3060*/  MOV R15, 0xffffffff ;  /* 0xffffffff000f7802 */ /* 0x000fe20000000f00 */
[----:B------:R-:W-:Y:S02]  /*3070*/  IMAD.MOV.U32 R12, RZ, RZ, 0x1 ;  /* 0x00000001ff0c7424 */ /* 0x000fe400078e00ff */
[----:B--2---:R-:W-:-:S07]  /*3080*/  IMAD.MOV.U32 R11, RZ, RZ, 0x1f ;  /* 0x0000001fff0b7424 */ /* 0x004fce00078e00ff */
[----:B------:R-:W-:Y:S05]  /*3090*/  WARPSYNC.COLLECTIVE R15, `(.L_x_438) ;  /* 0x000000000f087348 */ /* 0x000fea0003c00000 */
[----:B------:R0:W1:Y:S02]  /*30a0*/  SHFL.DOWN P6, R14, R13, R12, R11 ;  /* 0x0800000c0d0e7389 */ /* 0x00006400000c000b */
[----:B01----:R-:W-:Y:S05]  /*30b0*/  ENDCOLLECTIVE ;  /* 0x000000000000791b */ /* 0x003fea0003800000 */
.L_x_438:
[----:B------:R-:W-:Y:S01]  /*30c0*/  IMAD.MOV.U32 R12, RZ, RZ, 0x2 ;  /* 0x00000002ff0c7424 */ /* 0x000fe200078e00ff */
[----:B------:R-:W-:-:S05]  /*30d0*/  @!P3 FMNMX R17, R14, R17, !PT ;  /* 0x000000110e11b209 */ /* 0x000fca0007800000 */
[----:B------:R-:W-:-:S07]  /*30e0*/  IMAD.MOV.U32 R13, RZ, RZ, R17 ;  /* 0x000000ffff0d7224 */ /* 0x000fce00078e0011 */
[----:B------:R-:W-:Y:S05]  /*30f0*/  WARPSYNC.COLLECTIVE R15, `(.L_x_439) ;  /* 0x000000000f087348 */ /* 0x000fea0003c00000 */
[----:B------:R0:W1:Y:S02]  /*3100*/  SHFL.DOWN P6, R14, R13, R12, R11 ;  /* 0x0800000c0d0e7389 */ /* 0x00006400000c000b */
[----:B01----:R-:W-:Y:S05]  /*3110*/  ENDCOLLECTIVE ;  /* 0x000000000000791b */ /* 0x003fea0003800000 */
.L_x_439:
[----:B------:R-:W-:Y:S01]  /*3120*/  HFMA2 R12, -RZ, RZ, 0, 2.384185791015625e-07 ;  /* 0x00000004ff0c7431 */ /* 0x000fe200000001ff */
[----:B------:R-:W-:-:S05]  /*3130*/  @!P2 FMNMX R17, R17, R14, !PT ;  /* 0x0000000e1111a209 */ /* 0x000fca0007800000 */
[----:B------:R-:W-:-:S07]  /*3140*/  IMAD.MOV.U32 R13, RZ, RZ, R17 ;  /* 0x000000ffff0d7224 */ /* 0x000fce00078e0011 */
[----:B------:R-:W-:Y:S05]  /*3150*/  WARPSYNC.COLLECTIVE R15, `(.L_x_440) ;  /* 0x000000000f087348 */ /* 0x000fea0003c00000 */
[----:B------:R0:W1:Y:S02]  /*3160*/  SHFL.DOWN P6, R14, R13, R12, R11 ;  /* 0x0800000c0d0e7389 */ /* 0x00006400000c000b */
[----:B01----:R-:W-:Y:S05]  /*3170*/  ENDCOLLECTIVE ;  /* 0x000000000000791b */ /* 0x003fea0003800000 */
.L_x_440:
[----:B------:R-:W-:Y:S01]  /*3180*/  IMAD.MOV.U32 R12, RZ, RZ, 0x8 ;  /* 0x00000008ff0c7424 */ /* 0x000fe200078e00ff */
[----:B------:R-:W-:-:S05]  /*3190*/  @!P1 FMNMX R17, R17, R14, !PT ;  /* 0x0000000e11119209 */ /* 0x000fca0007800000 */
[----:B------:R-:W-:-:S07]  /*31a0*/  IMAD.MOV.U32 R13, RZ, RZ, R17 ;  /* 0x000000ffff0d7224 */ /* 0x000fce00078e0011 */
[----:B------:R-:W-:Y:S05]  /*31b0*/  WARPSYNC.COLLECTIVE R15, `(.L_x_441) ;  /* 0x000000000f087348 */ /* 0x000fea0003c00000 */
[----:B------:R0:W1:Y:S02]  /*31c0*/  SHFL.DOWN P6, R14, R13, R12, R11 ;  /* 0x0800000c0d0e7389 */ /* 0x00006400000c000b */
[----:B01----:R-:W-:Y:S05]  /*31d0*/  ENDCOLLECTIVE ;  /* 0x000000000000791b */ /* 0x003fea0003800000 */
.L_x_441:
[----:B------:R-:W-:Y:S02]  /*31e0*/  MOV R12, 0x10 ;  /* 0x00000010000c7802 */ /* 0x000fe40000000f00 */
[----:B------:R-:W-:-:S04]  /*31f0*/  FMNMX R9, R17, R14, !PT ;  /* 0x0000000e11097209 */ /* 0x000fc80007800000 */
[----:B------:R-:W-:-:S05]  /*3200*/  FSEL R8, R17, R9, P4 ;  /* 0x0000000911087208 */ /* 0x000fca0002000000 */
[----:B------:R-:W-:-:S07]  /*3210*/  IMAD.MOV.U32 R13, RZ, RZ, R8 ;  /* 0x000000ffff0d7224 */ /* 0x000fce00078e0008 */
[----:B------:R-:W-:Y:S05]  /*3220*/  WARPSYNC.COLLECTIVE R15, `(.L_x_442) ;  /* 0x000000000f087348 */ /* 0x000fea0003c00000 */
[----:B------:R0:W1:Y:S02]  /*3230*/  SHFL.DOWN P6, R14, R13, R12, R11 ;  /* 0x0800000c0d0e7389 */ /* 0x00006400000c000b */
[----:B01----:R-:W-:Y:S05]  /*3240*/  ENDCOLLECTIVE ;  /* 0x000000000000791b */ /* 0x003fea0003800000 */
.L_x_442:
[----:B------:R-:W-:Y:S05]  /*3250*/  BRA `(.L_x_443) ;  /* 0xffffffd800ec7947 */ /* 0x000fea000383ffff */
        .weak           $__internal_7_$__cuda_sm3x_div_rn_noftz_f32_slowpath
        .type           $__internal_7_$__cuda_sm3x_div_rn_noftz_f32_slowpath,@function
        .size           $__internal_7_$__cuda_sm3x_div_rn_noftz_f32_slowpath,(.L_x_8493 - $__internal_7_$__cuda_sm3x_div_rn_noftz_f32_slowpath)
$__internal_7_$__cuda_sm3x_div_rn_noftz_f32_slowpath:
        /* <DEDUP_REMOVED lines=32> */
[----:B------:R-:W-:Y:S01]  /*3460*/  @!P1 FFMA R9, R9, 1.84467440737095516160e+19, RZ ;  /* 0x5f80000009099823 */ /* 0x000fe200000000ff */
[----:B------:R-:W-:-:S07]  /*3470*/  @!P1 VIADD R21, R21, 0x40 ;  /* 0x0000004015159836 */ /* 0x000fce0000000000 */
.L_x_445:
        /* <DEDUP_REMOVED lines=30> */
[C---:B------:R-:W-:Y:S02]  /*3660*/  IADD3 R34, PT, PT, R13.reuse, 0x20, RZ ;  /* 0x000000200d227810 */ /* 0x040fe40007ffe0ff */
[----:B------:R-:W-:Y:S02]  /*3670*/  ISETP.NE.AND P2, PT, R13, RZ, PT ;  /* 0x000000ff0d00720c */ /* 0x000fe40003f45270 */
[----:B------:R-:W-:Y:S01]  /*3680*/  LOP3.LUT R31, R21, 0x7fffff, RZ, 0xc0, !PT ;  /* 0x007fffff151f7812 */ /* 0x000fe200078ec0ff */
[CCC-:B------:R-:W-:Y:S01]  /*3690*/  FFMA.RP R21, R36.reuse, R8.reuse, R23.reuse ;  /* 0x0000000824157223 */ /* 0x1c0fe20000008017 */
[----:B------:R-:W-:Y:S01]  /*36a0*/  FFMA.RM R8, R36, R8, R23 ;  /* 0x0000000824087223 */ /* 0x000fe20000004017 */
[----:B------:R-:W-:Y:S01]  /*36b0*/  ISETP.NE.AND P1, PT, R13, RZ, PT ;  /* 0x000000ff0d00720c */ /* 0x000fe20003f25270 */
        /* <DEDUP_REMOVED lines=15> */
.L_x_452:
[----:B------:R-:W-:-:S04]  /*37b0*/  LOP3.LUT R9, R9, 0x80000000, RZ, 0xc0, !PT ;  /* 0x8000000009097812 */ /* 0x000fc800078ec0ff */
[----:B------:R-:W-:Y:S01]  /*37c0*/  LOP3.LUT R9, R9, 0x7f800000, RZ, 0xfc, !PT ;  /* 0x7f80000009097812 */ /* 0x000fe200078efcff */
[----:B------:R-:W-:Y:S06]  /*37d0*/  BRA `(.L_x_453) ;  /* 0x0000000000047947 */ /* 0x000fec0003800000 */
.L_x_451:
[----:B------:R-:W-:-:S07]  /*37e0*/  IMAD R9, R34, 0x800000, R9 ;  /* 0x0080000022097824 */ /* 0x000fce00078e0209 */
.L_x_453:
[----:B------:R-:W-:Y:S05]  /*37f0*/  BSYNC.RECONVERGENT B2 ;  /* 0x0000000000027941 */ /* 0x000fea0003800200 */
.L_x_450:
[----:B------:R-:W-:Y:S05]  /*3800*/  BRA `(.L_x_454) ;  /* 0x0000000000207947 */ /* 0x000fea0003800000 */
.L_x_449:
[----:B------:R-:W-:-:S04]  /*3810*/  LOP3.LUT R9, R9, 0x80000000, R8, 0x48, !PT ;  /* 0x8000000009097812 */ /* 0x000fc800078e4808 */
[----:B------:R-:W-:Y:S01]  /*3820*/  LOP3.LUT R9, R9, 0x7f800000, RZ, 0xfc, !PT ;  /* 0x7f80000009097812 */ /* 0x000fe200078efcff */
[----:B------:R-:W-:Y:S06]  /*3830*/  BRA `(.L_x_454) ;  /* 0x0000000000147947 */ /* 0x000fec0003800000 */
.L_x_448:
[----:B------:R-:W-:Y:S01]  /*3840*/  LOP3.LUT R9, R9, 0x80000000, R8, 0x48, !PT ;  /* 0x8000000009097812 */ /* 0x000fe200078e4808 */
[----:B------:R-:W-:Y:S06]  /*3850*/  BRA `(.L_x_454) ;  /* 0x00000000000c7947 */ /* 0x000fec0003800000 */
.L_x_447:
[----:B------:R-:W0:Y:S01]  /*3860*/  MUFU.RSQ R9, -QNAN ;  /* 0xffc0000000097908 */ /* 0x000e220000001400 */
[----:B------:R-:W-:Y:S05]  /*3870*/  BRA `(.L_x_454) ;  /* 0x0000000000047947 */ /* 0x000fea0003800000 */
.L_x_446:
[----:B------:R-:W-:-:S07]  /*3880*/  FADD.FTZ R9, R8, R9 ;  /* 0x0000000908097221 */ /* 0x000fce0000010000 */
.L_x_454:
[----:B------:R-:W-:Y:S05]  /*3890*/  BSYNC.RECONVERGENT B1 ;  /* 0x0000000000017941 */ /* 0x000fea0003800200 */
.L_x_444:
[----:B0-----:R-:W-:Y:S01]  /*38a0*/  MOV R13, R9 ;  /* 0x00000009000d7202 */ /* 0x001fe20000000f00 */
[----:B------:R-:W-:Y:S02]  /*38b0*/  IMAD.MOV.U32 R8, RZ, RZ, R20 ;  /* 0x000000ffff087224 */ /* 0x000fe400078e0014 */
[----:B------:R-:W-:-:S04]  /*38c0*/  IMAD.MOV.U32 R9, RZ, RZ, 0x0 ;  /* 0x00000000ff097424 */ /* 0x000fc800078e00ff */
[----:B------:R-:W-:Y:S05]  /*38d0*/  RET.REL.NODEC R8 `(_Z20SoftmaxBlockSMemImplI10DirectLoadIffE11DirectStoreIffEfLi2ELi512EL9Algorithm0EEvT_T0_ll) ;  /* 0xffffffc408c87950 */ /* 0x000fea0003c3ffff */
.L_x_455:
        /* <DEDUP_REMOVED lines=10> */
.L_x_8493:


//--------------------- .text._Z20SoftmaxBlockSMemImplI10DirectLoadIffE11DirectStoreIffEfLi2ELi1024EL9Algorithm0EEvT_T0_ll --------------------------
	.section	.text._Z20SoftmaxBlockSMemImplI10DirectLoadIffE11DirectStoreIffEfLi2ELi1024EL9Algorithm0EEvT_T0_ll,"ax",@progbits
	.align	128
        .global         _Z20SoftmaxBlockSMemImplI10DirectLoadIffE11DirectStoreIffEfLi2ELi1024EL9Algorithm0EEvT_T0_ll
        .type           _Z20SoftmaxBlockSMemImplI10DirectLoadIffE11DirectStoreIffEfLi2ELi1024EL9Algorithm0EEvT_T0_ll,@function
        .size           _Z20SoftmaxBlockSMemImplI10DirectLoadIffE11DirectStoreIffEfLi2ELi1024EL9Algorithm0EEvT_T0_ll,(.L_x_8494 - _Z20SoftmaxBlockSMemImplI10DirectLoadIffE11DirectStoreIffEfLi2ELi1024EL9Algorithm0EEvT_T0_ll)
        .other          _Z20SoftmaxBlockSMemImplI10DirectLoadIffE11DirectStoreIffEfLi2ELi1024EL9Algorithm0EEvT_T0_ll,@"STO_CUDA_ENTRY STV_DEFAULT"
_Z20SoftmaxBlockSMemImplI10DirectLoadIffE11DirectStoreIffEfLi2ELi1024EL9Algorithm0EEvT_T0_ll:
.text._Z20SoftmaxBlockSMemImplI10DirectLoadIffE11DirectStoreIffEfLi2ELi1024EL9Algorithm0EEvT_T0_ll:
        /* <DEDUP_REMOVED lines=22> */
.L_x_456:
[----:B------:R-:W1:Y:S08]  /*0160*/  S2UR UR4, SR_CTAID.X ;  /* 0x00000000000479c3 */ /* 0x000e700000002500 */
[----:B------:R-:W1:Y:S02]  /*0170*/  LDC.64 R2, c[0x0][0x3a0] ;  /* 0x0000e800ff027b82 */ /* 0x000e640000000a00 */
[----:B-1----:R-:W-:-:S04]  /*0180*/  ISETP.LE.U32.AND P0, PT, R2, UR4, PT ;  /* 0x0000000402007c0c */ /* 0x002fc8000bf03070 */
[----:B------:R-:W-:-:S13]  /*0190*/  ISETP.GE.AND.EX P0, PT, RZ, R3, PT, P0 ;  /* 0x00000003ff00720c */ /* 0x000fda0003f06300 */
[----:B------:R-:W-:Y:S05]  /*01a0*/  @P0 EXIT ;  /* 0x000000000000094d */ /* 0x000fea0003800000 */
[----:B------:R-:W1:Y:S01]  /*01b0*/  S2R R7, SR_TID.X ;  /* 0x0000000000077919 */ /* 0x000e620000002100 */
[----:B------:R-:W2:Y:S01]  /*01c0*/  LDC.64 R10, c[0x0][0x3a8] ;  /* 0x0000ea00ff0a7b82 */ /* 0x000ea20000000a00 */
[----:B------:R-:W-:Y:S01]  /*01d0*/  MOV R2, 0x400 ;  /* 0x0000040000027802 */ /* 0x000fe20000000f00 */
[----:B------:R-:W3:Y:S03]  /*01e0*/  S2R R5, SR_CgaCtaId ;  /* 0x0000000000057919 */ /* 0x000ee60000008800 */
[C---:B------:R-:W-:Y:S01]  /*01f0*/  IADD3 R3, PT, PT, R2.reuse, 0xa8, RZ ;  /* 0x000000a802037810 */ /* 0x040fe20007ffe0ff */
[----:B------:R-:W-:Y:S01]  /*0200*/  VIADD R4, R2, 0x150 ;  /* 0x0000015002047836 */ /* 0x000fe20000000000 */
[----:B------:R-:W4:Y:S01]  /*0210*/  S2R R28, SR_LANEID ;  /* 0x00000000001c7919 */ /* 0x000f220000000000 */
[----:B------:R-:W0:Y:S08]  /*0220*/  LDC R29, c[0x0][0x370] ;  /* 0x0000dc00ff1d7b82 */ /* 0x000e300000000800 */
[----:B------:R-:W0:Y:S01]  /*0230*/  LDC.64 R36, c[0x0][0x358] ;  /* 0x0000d600ff247b82 */ /* 0x000e220000000a00 */
[----:B--2---:R-:W-:-:S02]  /*0240*/  LEA.HI R8, P0, R11, R10, RZ, 0x1 ;  /* 0x0000000a0b087211 */ /* 0x004fc400078108ff */
[----:B-1----:R-:W-:Y:S02]  /*0250*/  SHF.R.U32.HI R0, RZ, 0x3, R7 ;  /* 0x00000003ff007819 */ /* 0x002fe40000011607 */
[----:B------:R-:W-:Y:S02]  /*0260*/  LOP3.LUT R9, RZ, R7, RZ, 0x33, !PT ;  /* 0x00000007ff097212 */ /* 0x000fe400078e33ff */
[C---:B---3--:R-:W-:Y:S02]  /*0270*/  LEA R34, R5.reuse, R2, 0x18 ;  /* 0x0000000205227211 */ /* 0x048fe400078ec0ff */
[----:B------:R-:W-:Y:S02]  /*0280*/  LOP3.LUT R33, R0, 0x7c, RZ, 0xc0, !PT ;  /* 0x0000007c00217812 */ /* 0x000fe400078ec0ff */
[C---:B------:R-:W-:Y:S01]  /*0290*/  LEA R2, R5.reuse, R3, 0x18 ;  /* 0x0000000305027211 */ /* 0x040fe200078ec0ff */
[----:B------:R-:W-:Y:S01]  /*02a0*/  IMAD.X R3, RZ, RZ, R11, P0 ;  /* 0x000000ffff037224 */ /* 0x000fe200000e060b */
[----:B------:R-:W-:Y:S01]  /*02b0*/  LEA R6, R5, R4, 0x18 ;  /* 0x0000000405067211 */ /* 0x000fe200078ec0ff */
[----:B------:R-:W-:Y:S01]  /*02c0*/  IMAD.IADD R34, R33, 0x1, R34 ;  /* 0x0000000121227824 */ /* 0x000fe200078e0222 */
[----:B------:R-:W-:Y:S01]  /*02d0*/  IADD3 R0, P0, PT, R9, R10, RZ ;  /* 0x0000000a09007210 */ /* 0x000fe20007f1e0ff */
[----:B------:R-:W-:Y:S01]  /*02e0*/  IMAD.IADD R33, R33, 0x1, R2 ;  /* 0x0000000121217824 */ /* 0x000fe200078e0202 */
[----:B------:R-:W-:Y:S01]  /*02f0*/  SHF.R.U64 R2, R8, 0x1, R3 ;  /* 0x0000000108027819 */ /* 0x000fe20000001203 */
[----:B------:R-:W-:Y:S01]  /*0300*/  IMAD R31, R7, 0x4, R6 ;  /* 0x00000004071f7824 */ /* 0x000fe200078e0206 */
[----:B------:R-:W-:Y:S01]  /*0310*/  IADD3.X R3, PT, PT, R11, -0x1, RZ, P0, !PT ;  /* 0xffffffff0b037810 */ /* 0x000fe200007fe4ff */
[----:B------:R-:W-:Y:S01]  /*0320*/  IMAD.MOV.U32 R5, RZ, RZ, RZ ;  /* 0x000000ffff057224 */ /* 0x000fe200078e00ff */
[----:B------:R-:W-:Y:S01]  /*0330*/  MOV R4, UR4 ;  /* 0x0000000400047c02 */ /* 0x000fe20008000f00 */
[----:B------:R-:W-:Y:S01]  /*0340*/  IMAD.IADD R32, R9, 0x1, R2 ;  /* 0x0000000109207824 */ /* 0x000fe200078e0202 */
[----:B------:R-:W-:-:S02]  /*0350*/  LOP3.LUT R30, R7, 0x800, RZ, 0xfc, !PT ;  /* 0x00000800071e7812 */ /* 0x000fc400078efcff */
[----:B0---4-:R-:W-:-:S07]  /*0360*/  LOP3.LUT R6, R0, 0xc00, RZ, 0xc0, !PT ;  /* 0x00000c0000067812 */ /* 0x011fce00078ec0ff */
.L_x_506:
[----:B------:R-:W-:Y:S01]  /*0370*/  ISETP.GE.AND P0, PT, R7, R2, PT ;  /* 0x000000020700720c */ /* 0x000fe20003f06270 */
[----:B------:R-:W-:Y:S01]  /*0380*/  BSSY.RECONVERGENT B0, `(.L_x_457) ;  /* 0x0000095000007945 */ /* 0x000fe20003800200 */
[----:B------:R-:W-:-:S11]  /*0390*/  IMAD.MOV.U32 R17, RZ, RZ, -0x800000 ;  /* 0xff800000ff117424 */ /* 0x000fd600078e00ff */
[----:B-1234-:R-:W-:Y:S05]  /*03a0*/  @P0 BRA `(.L_x_458) ;  /* 0x0000000800480947 */ /* 0x01efea0003800000 */
[----:B------:R-:W0:Y:S01]  /*03b0*/  LDCU.64 UR4, c[0x0][0x388] ;  /* 0x00007100ff0477ac */ /* 0x000e220008000a00 */
[----:B------:R-:W-:Y:S01]  /*03c0*/  LEA.HI R18, R32, 0x1, RZ, 0x16 ;  /* 0x0000000120127811 */ /* 0x000fe200078fb0ff */
[----:B------:R-:W-:Y:S01]  /*03d0*/  BSSY.RECONVERGENT B1, `(.L_x_459) ;  /* 0x0000041000017945 */ /* 0x000fe20003800200 */
[----:B------:R-:W-:Y:S01]  /*03e0*/  MOV R17, 0xff800000 ;  /* 0xff80000000117802 */ /* 0x000fe20000000f00 */
[----:B------:R-:W-:Y:S01]  /*03f0*/  IMAD.MOV.U32 R19, RZ, RZ, R7 ;  /* 0x000000ffff137224 */ /* 0x000fe200078e0007 */
[----:B------:R-:W-:-:S04]  /*0400*/  LOP3.LUT R18, R18, 0x3, RZ, 0xc0, !PT ;  /* 0x0000000312127812 */ /* 0x000fc800078ec0ff */
[----:B------:R-:W-:Y:S01]  /*0410*/  ISETP.NE.AND P1, PT, R18, RZ, PT ;  /* 0x000000ff1200720c */ /* 0x000fe20003f25270 */
[----:B0-----:R-:W-:Y:S02]  /*0420*/  IMAD R11, R5, UR4, RZ ;  /* 0x00000004050b7c24 */ /* 0x001fe4000f8e02ff */
[----:B------:R-:W-:-:S04]  /*0430*/  IMAD.WIDE.U32 R8, R4, UR4, RZ ;  /* 0x0000000404087c25 */ /* 0x000fc8000f8e00ff */
[----:B------:R-:W-:-:S04]  /*0440*/  IMAD R11, R4, UR5, R11 ;  /* 0x00000005040b7c24 */ /* 0x000fc8000f8e020b */
[----:B------:R-:W-:Y:S02]  /*0450*/  IMAD.IADD R15, R9, 0x1, R11 ;  /* 0x00000001090f7824 */ /* 0x000fe400078e020b */
[----:B------:R-:W-:Y:S05]  /*0460*/  @!P1 BRA `(.L_x_460) ;  /* 0x0000000000dc9947 */ /* 0x000fea0003800000 */
[----:B------:R-:W-:Y:S01]  /*0470*/  IMAD.SHL.U32 R21, R7, 0x2, RZ ;  /* 0x0000000207157824 */ /* 0x000fe200078e00ff */
[----:B------:R-:W0:Y:S01]  /*0480*/  LDC.64 R10, c[0x0][0x380] ;  /* 0x0000e000ff0a7b82 */ /* 0x000e220000000a00 */
[----:B------:R-:W-:Y:S02]  /*0490*/  R2UR UR4, R36 ;  /* 0x00000000240472ca */ /* 0x000fe400000e0000 */
[----:B------:R-:W-:Y:S02]  /*04a0*/  R2UR UR5, R37 ;  /* 0x00000000250572ca */ /* 0x000fe400000e0000 */
[----:B------:R-:W-:-:S04]  /*04b0*/  IADD3 R21, P1, PT, R21, R8, RZ ;  /* 0x0000000815157210 */ /* 0x000fc80007f3e0ff */
[----:B------:R-:W-:-:S04]  /*04c0*/  IADD3.X R16, PT, PT, RZ, R15, RZ, P1, !PT ;  /* 0x0000000fff107210 */ /* 0x000fc80000ffe4ff */
[----:B------:R-:W-:-:S05]  /*04d0*/  LEA.HI R14, P1, R16, R21, RZ, 0x1 ;  /* 0x00000015100e7211 */ /* 0x000fca00078308ff */
[----:B------:R-:W-:Y:S02]  /*04e0*/  IMAD.SHL.U32 R13, R14, 0x4, RZ ;  /* 0x000000040e0d7824 */ /* 0x000fe400078e00ff */
[----:B------:R-:W-:-:S03]  /*04f0*/  IMAD.X R17, RZ, RZ, R16, P1 ;  /* 0x000000ffff117224 */ /* 0x000fc600008e0610 */
[----:B------:R-:W-:Y:S02]  /*0500*/  LOP3.LUT R13, R13, 0xfffffff8, RZ, 0xc0, !PT ;  /* 0xfffffff80d0d7812 */ /* 0x000fe400078ec0ff */
[----:B------:R-:W-:Y:S02]  /*0510*/  SHF.L.U64.HI R14, R14, 0x2, R17 ;  /* 0x000000020e0e7819 */ /* 0x000fe40000010211 */
[----:B0-----:R-:W-:-:S05]  /*0520*/  IADD3 R12, P1, PT, R13, R10, RZ ;  /* 0x0000000a0d0c7210 */ /* 0x001fca0007f3e0ff */
[----:B------:R-:W-:-:S06]  /*0530*/  IMAD.X R13, R14, 0x1, R11, P1 ;  /* 0x000000010e0d7824 */ /* 0x000fcc00008e060b */
[----:B------:R-:W2:Y:S01]  /*0540*/  LDG.E.64 R12, desc[UR4][R12.64] ;  /* 0x000000040c0c7981 */ /* 0x000ea2000c1e1b00 */
[----:B------:R-:W-:Y:S02]  /*0550*/  LEA R14, R2, R31, 0x2 ;  /* 0x0000001f020e7211 */ /* 0x000fe400078e10ff */
[----:B------:R-:W-:Y:S02]  /*0560*/  ISETP.NE.AND P1, PT, R18, 0x1, PT ;  /* 0x000000011200780c */ /* 0x000fe40003f25270 */
[----:B------:R-:W-:Y:S01]  /*0570*/  LOP3.LUT R19, R7, 0x400, RZ, 0xfc, !PT ;  /* 0x0000040007137812 */ /* 0x000fe200078efcff */
[----:B--2---:R0:W-:Y:S01]  /*0580*/  STS [R31], R12 ;  /* 0x0000000c1f007388 */ /* 0x0041e20000000800 */
[----:B------:R-:W-:-:S03]  /*0590*/  FMNMX3 R17, R12, -INF , R13, !PT ;  /* 0xff8000000c117876 */ /* 0x000fc6000780000d */
[----:B------:R0:W-:Y:S06]  /*05a0*/  STS [R14], R13 ;  /* 0x0000000d0e007388 */ /* 0x0001ec0000000800 */
[----:B------:R-:W-:Y:S05]  /*05b0*/  @!P1 BRA `(.L_x_460) ;  /* 0x0000000000889947 */ /* 0x000fea0003800000 */
[----:B------:R-:W-:Y:S02]  /*05c0*/  IADD3 R20, P1, PT, R21, 0x800, RZ ;  /* 0x0000080015147810 */ /* 0x000fe40007f3e0ff */
[----:B------:R-:W-:Y:S02]  /*05d0*/  R2UR UR4, R36 ;  /* 0x00000000240472ca */ /* 0x000fe400000e0000 */
[----:B------:R-:W-:Y:S01]  /*05e0*/  R2UR UR5, R37 ;  /* 0x00000000250572ca */ /* 0x000fe200000e0000 */
[----:B------:R-:W-:-:S05]  /*05f0*/  IMAD.X R19, RZ, RZ, R16, P1 ;  /* 0x000000ffff137224 */ /* 0x000fca00008e0610 */
[----:B------:R-:W-:-:S05]  /*0600*/  LEA.HI R20, P1, R19, R20, RZ, 0x1 ;  /* 0x0000001413147211 */ /* 0x000fca00078308ff */
[----:B0-----:R-:W-:Y:S02]  /*0610*/  IMAD.SHL.U32 R13, R20, 0x4, RZ ;  /* 0x00000004140d7824 */ /* 0x001fe400078e00ff */
[----:B------:R-:W-:-:S03]  /*0620*/  IMAD.X R19, RZ, RZ, R19, P1 ;  /* 0x000000ffff137224 */ /* 0x000fc600008e0613 */
[----:B------:R-:W-:Y:S02]  /*0630*/  LOP3.LUT R13, R13, 0xfffffff8, RZ, 0xc0, !PT ;  /* 0xfffffff80d0d7812 */ /* 0x000fe400078ec0ff */
[----:B------:R-:W-:Y:S02]  /*0640*/  SHF.L.U64.HI R20, R20, 0x2, R19 ;  /* 0x0000000214147819 */ /* 0x000fe40000010213 */
[----:B------:R-:W-:-:S04]  /*0650*/  IADD3 R12, P1, PT, R13, R10, RZ ;  /* 0x0000000a0d0c7210 */ /* 0x000fc80007f3e0ff */
[----:B------:R-:W-:-:S06]  /*0660*/  IADD3.X R13, PT, PT, R20, R11, RZ, P1, !PT ;  /* 0x0000000b140d7210 */ /* 0x000fcc0000ffe4ff */
[----:B------:R-:W2:Y:S01]  /*0670*/  LDG.E.64 R12, desc[UR4][R12.64] ;  /* 0x000000040c0c7981 */ /* 0x000ea2000c1e1b00 */
[----:B------:R-:W-:Y:S01]  /*0680*/  ISETP.NE.AND P1, PT, R18, 0x2, PT ;  /* 0x000000021200780c */ /* 0x000fe20003f25270 */
[----:B------:R-:W-:Y:S02]  /*0690*/  IMAD.MOV.U32 R19, RZ, RZ, R30 ;  /* 0x000000ffff137224 */ /* 0x000fe400078e001e */
        /* <DEDUP_REMOVED lines=15> */
[----:B------:R-:W2:Y:S01]  /*0790*/  LDG.E.64 R10, desc[UR4][R10.64] ;  /* 0x000000040a0a7981 */ /* 0x000ea2000c1e1b00 */
[----:B------:R-:W-:-:S03]  /*07a0*/  LOP3.LUT R19, R7, 0xc00, RZ, 0xfc, !PT ;  /* 0x00000c0007137812 */ /* 0x000fc600078efcff */
[----:B--2---:R2:W-:Y:S01]  /*07b0*/  STS [R31+0x2000], R10 ;  /* 0x0020000a1f007388 */ /* 0x0045e20000000800 */
[----:B------:R-:W-:-:S03]  /*07c0*/  FMNMX3 R17, R17, R10, R11, !PT ;  /* 0x0000000a11117276 */ /* 0x000fc6000780000b */
[----:B------:R2:W-:Y:S04]  /*07d0*/  STS [R14+0x2000], R11 ;  /* 0x0020000b0e007388 */ /* 0x0005e80000000800 */
.L_x_460:
[----:B------:R-:W-:Y:S05]  /*07e0*/  BSYNC.RECONVERGENT B1 ;  /* 0x0000000000017941 */ /* 0x000fea0003800200 */
.L_x_459:
        /* <DEDUP_REMOVED lines=12> */
.L_x_461:
        /* <DEDUP_REMOVED lines=66> */
.L_x_458:
[----:B------:R-:W-:Y:S05]  /*0cd0*/  BSYNC.RECONVERGENT B0 ;  /* 0x0000000000007941 */ /* 0x000fea0003800200 */
.L_x_457:
        /* <DEDUP_REMOVED lines=19> */
.L_x_512:
[----:B------:R-:W-:Y:S01]  /*0e10*/  IMAD.MOV.U32 R25, RZ, RZ, R8 ;  /* 0x000000ffff197224 */ /* 0x000fe200078e0008 */
[----:B------:R-:W-:Y:S01]  /*0e20*/  PLOP3.LUT P4, PT, PT, PT, PT, 0x8, 0x80 ;  /* 0x000000000080781c */ /* 0x000fe20003f8e170 */
[----:B------:R-:W-:-:S12]  /*0e30*/  @P5 BRA `(.L_x_463) ;  /* 0x0000000000105947 */ /* 0x000fd80003800000 */
[----:B------:R-:W-:Y:S02]  /*0e40*/  ISETP.NE.AND P5, PT, R28, RZ, PT ;  /* 0x000000ff1c00720c */ /* 0x000fe40003fa5270 */
[----:B-1----:R-:W-:-:S11]  /*0e50*/  FMNMX R25, R9, R14, !PT ;  /* 0x0000000e09197209 */ /* 0x002fd60007800000 */
[----:B------:R2:W-:Y:S01]  /*0e60*/  @!P5 STS [R34+0x20], R25 ;  /* 0x000020192200d388 */ /* 0x0005e20000000800 */
[----:B------:R-:W-:-:S13]  /*0e70*/  @!P5 PLOP3.LUT P4, PT, PT, PT, PT, 0x80, 0x8 ;  /* 0x000000000008d81c */ /* 0x000fda0003f8f070 */
.L_x_463:
        /* <DEDUP_REMOVED lines=8> */
[----:B-1----:R-:W1:Y:S04]  /*0f00*/  LDS.128 R12, [UR4+0x20] ;  /* 0x00002004ff0c7984 */ /* 0x002e680008000c00 */
[----:B------:R-:W3:Y:S04]  /*0f10*/  LDS.128 R16, [UR4+0x30] ;  /* 0x00003004ff107984 */ /* 0x000ee80008000c00 */
[----:B------:R-:W4:Y:S04]  /*0f20*/  LDS.128 R20, [UR4+0x40] ;  /* 0x00004004ff147984 */ /* 0x000f280008000c00 */
[----:B0-----:R-:W0:Y:S01]  /*0f30*/  LDS.128 R8, [UR4+0x50] ;  /* 0x00005004ff087984 */ /* 0x001e220008000c00 */
[----:B-1----:R-:W-:-:S03]  /*0f40*/  FMNMX3 R13, R25, R13, R14, !PT ;  /* 0x0000000d190d7276 */ /* 0x002fc6000780000e */
[----:B--2---:R-:W-:Y:S01]  /*0f50*/  LDS.128 R24, [UR4+0x90] ;  /* 0x00009004ff187984 */ /* 0x004fe20008000c00 */
[----:B---3--:R-:W-:-:S03]  /*0f60*/  FMNMX3 R16, R13, R15, R16, !PT ;  /* 0x0000000f0d107276 */ /* 0x008fc60007800010 */
[----:B------:R-:W1:Y:S01]  /*0f70*/  LDS.128 R12, [UR4+0x60] ;  /* 0x00006004ff0c7984 */ /* 0x000e620008000c00 */
[----:B------:R-:W-:-:S04]  /*0f80*/  FMNMX3 R16, R16, R17, R18, !PT ;  /* 0x0000001110107276 */ /* 0x000fc80007800012 */
[----:B----4-:R-:W-:Y:S02]  /*0f90*/  FMNMX3 R20, R16, R19, R20, !PT ;  /* 0x0000001310147276 */ /* 0x010fe40007800014 */
[----:B------:R-:W2:Y:S02]  /*0fa0*/  LDS.128 R16, [UR4+0x70] ;  /* 0x00007004ff107984 */ /* 0x000ea40008000c00 */
[----:B------:R-:W-:-:S04]  /*0fb0*/  FMNMX3 R20, R20, R21, R22, !PT ;  /* 0x0000001514147276 */ /* 0x000fc80007800016 */
[----:B0-----:R-:W-:Y:S02]  /*0fc0*/  FMNMX3 R8, R20, R23, R8, !PT ;  /* 0x0000001714087276 */ /* 0x001fe40007800008 */
[----:B------:R-:W0:Y:S02]  /*0fd0*/  LDS.128 R20, [UR4+0x80] ;  /* 0x00008004ff147984 */ /* 0x000e240008000c00 */
[----:B------:R-:W-:-:S04]  /*0fe0*/  FMNMX3 R8, R8, R9, R10, !PT ;  /* 0x0000000908087276 */ /* 0x000fc8000780000a */
[----:B-1----:R-:W-:-:S04]  /*0ff0*/  FMNMX3 R8, R8, R11, R12, !PT ;  /* 0x0000000b08087276 */ /* 0x002fc8000780000c */
[----:B------:R-:W-:-:S04]  /*1000*/  FMNMX3 R8, R8, R13, R14, !PT ;  /* 0x0000000d08087276 */ /* 0x000fc8000780000e */
[----:B--2---:R-:W-:-:S04]  /*1010*/  FMNMX3 R8, R8, R15, R16, !PT ;  /* 0x0000000f08087276 */ /* 0x004fc80007800010 */
[----:B------:R-:W-:-:S04]  /*1020*/  FMNMX3 R8, R8, R17, R18, !PT ;  /* 0x0000001108087276 */ /* 0x000fc80007800012 */
[----:B0-----:R-:W-:-:S04]  /*1030*/  FMNMX3 R8, R8, R19, R20, !PT ;  /* 0x0000001308087276 */ /* 0x001fc80007800014 */
[----:B------:R-:W-:-:S04]  /*1040*/  FMNMX3 R8, R8, R21, R22, !PT ;  /* 0x0000001508087276 */ /* 0x000fc80007800016 */
[----:B------:R-:W-:-:S04]  /*1050*/  FMNMX3 R8, R8, R23, R24, !PT ;  /* 0x0000001708087276 */ /* 0x000fc80007800018 */
[----:B------:R-:W-:-:S04]  /*1060*/  FMNMX3 R8, R8, R25, R26, !PT ;  /* 0x0000001908087276 */ /* 0x000fc8000780001a */
[----:B------:R-:W-:-:S05]  /*1070*/  FMNMX R8, R8, R27, !PT ;  /* 0x0000001b08087209 */ /* 0x000fca0007800000 */
[----:B------:R3:W-:Y:S02]  /*1080*/  STS [UR4+0xa4], R8 ;  /* 0x0000a408ff007988 */ /* 0x0007e40008000804 */
.L_x_465:
[----:B------:R-:W-:Y:S05]  /*1090*/  BSYNC.RECONVERGENT B0 ;  /* 0x0000000000007941 */ /* 0x000fea0003800200 */
.L_x_464:
        /* <DEDUP_REMOVED lines=10> */
[----:B0--3--:R0:W3:Y:S01]  /*1140*/  LDS R8, [R24+0xa4] ;  /* 0x0000a40018087984 */ /* 0x0090e20000000800 */
[----:B------:R-:W-:Y:S01]  /*1150*/  ISETP.NE.U32.AND P6, PT, R6, 0xc00, PT ;  /* 0x00000c000600780c */ /* 0x000fe20003fc5070 */
[----:B------:R-:W-:Y:S01]  /*1160*/  BSSY.RECONVERGENT B1, `(.L_x_468) ;  /* 0x0000034000017945 */ /* 0x000fe20003800200 */
[----:B------:R-:W-:Y:S02]  /*1170*/  HFMA2 R10, -RZ, RZ, 0, 0 ;  /* 0x00000000ff0a7431 */ /* 0x000fe400000001ff */
[----:B------:R-:W-:Y:S01]  /*1180*/  IMAD.MOV.U32 R11, RZ, RZ, R7 ;  /* 0x000000ffff0b7224 */ /* 0x000fe200078e0007 */
[----:B------:R-:W-:-:S13]  /*1190*/  ISETP.NE.AND.EX P6, PT, RZ, RZ, PT, P6 ;  /* 0x000000ffff00720c */ /* 0x000fda0003fc5360 */
[----:B0-----:R-:W-:Y:S05]  /*11a0*/  @!P6 BRA `(.L_x_469) ;  /* 0x0000000000bce947 */ /* 0x001fea0003800000 */
[----:B------:R-:W3:Y:S01]  /*11b0*/  LDS R11, [R31] ;  /* 0x000000001f0b7984 */ /* 0x000ee20000000800 */
[----:B------:R-:W-:Y:S01]  /*11c0*/  IMAD.MOV.U32 R16, RZ, RZ, 0x3bbb989d ;  /* 0x3bbb989dff107424 */ /* 0x000fe200078e00ff */
[----:B------:R-:W-:Y:S01]  /*11d0*/  ISETP.NE.U32.AND P6, PT, R6, RZ, PT ;  /* 0x000000ff0600720c */ /* 0x000fe20003fc5070 */
[----:B------:R-:W-:-:S03]  /*11e0*/  IMAD.MOV.U32 R13, RZ, RZ, 0x437c0000 ;  /* 0x437c0000ff0d7424 */ /* 0x000fc600078e00ff */
[----:B------:R-:W-:Y:S01]  /*11f0*/  ISETP.NE.AND.EX P6, PT, RZ, RZ, PT, P6 ;  /* 0x000000ffff00720c */ /* 0x000fe20003fc5360 */
[----:B---3--:R-:W-:-:S04]  /*1200*/  FADD R11, -R8, R11 ;  /* 0x0000000b080b7221 */ /* 0x008fc80000000100 */
        /* <DEDUP_REMOVED lines=8> */
[----:B------:R-:W-:-:S03]  /*1290*/  LOP3.LUT R11, R7, 0x400, RZ, 0xfc, !PT ;  /* 0x00000400070b7812 */ /* 0x000fc600078efcff */
        /* <DEDUP_REMOVED lines=21> */
[----:B----4-:R-:W-:-:S04]  /*13f0*/  FFMA.SAT R12, R11, R16, 0.5 ;  /* 0x3f0000000b0c7423 */ /* 0x010fc80000002010 */
[----:B------:R-:W-:-:S04]  /*1400*/  FFMA.RM R12, R12, R13, 12582913 ;  /* 0x4b4000010c0c7423 */ /* 0x000fc8000000400d */
[C---:B------:R-:W-:Y:S01]  /*1410*/  FADD R14, R12.reuse, -12583039 ;  /* 0xcb40007f0c0e7421 */ /* 0x040fe20000000000 */
[----:B------:R-:W-:-:S03]  /*1420*/  IMAD.SHL.U32 R12, R12, 0x800000, RZ ;  /* 0x008000000c0c7824 */ /* 0x000fc600078e00ff */
[----:B------:R-:W-:-:S04]  /*1430*/  FFMA R14, R11, 1.4426950216293334961, -R14 ;  /* 0x3fb8aa3b0b0e7823 */ /* 0x000fc8000000080e */
[----:B------:R-:W-:-:S04]  /*1440*/  FFMA R14, R11, 1.925963033500011079e-08, R14 ;  /* 0x32a570600b0e7823 */ /* 0x000fc8000000000e */
[----:B------:R-:W0:Y:S02]  /*1450*/  MUFU.EX2 R11, R14 ;  /* 0x0000000e000b7308 */ /* 0x000e240000000800 */
[----:B0-----:R-:W-:Y:S01]  /*1460*/  FMUL R12, R12, R11 ;  /* 0x0000000b0c0c7220 */ /* 0x001fe20000400000 */
[----:B------:R-:W-:-:S03]  /*1470*/  LOP3.LUT R11, R7, 0xc00, RZ, 0xfc, !PT ;  /* 0x00000c00070b7812 */ /* 0x000fc600078efcff */
[----:B------:R-:W-:Y:S01]  /*1480*/  FADD R10, R10, R12 ;  /* 0x0000000c0a0a7221 */ /* 0x000fe20000000000 */
[----:B------:R0:W-:Y:S06]  /*1490*/  STS [R31+0x2000], R12 ;  /* 0x0020000c1f007388 */ /* 0x0001ec0000000800 */
.L_x_469:
[----:B------:R-:W-:Y:S05]  /*14a0*/  BSYNC.RECONVERGENT B1 ;  /* 0x0000000000017941 */ /* 0x000fea0003800200 */
.L_x_468:
[----:B------:R-:W-:-:S04]  /*14b0*/  ISETP.GE.U32.AND P6, PT, R0, 0xc00, PT ;  /* 0x00000c000000780c */ /* 0x000fc80003fc6070 */
[----:B------:R-:W-:-:S13]  /*14c0*/  ISETP.GE.U32.AND.EX P6, PT, R3, RZ, PT, P6 ;  /* 0x000000ff0300720c */ /* 0x000fda0003fc6160 */
[----:B------:R-:W-:Y:S05]  /*14d0*/  @!P6 BRA `(.L_x_467) ;  /* 0x0000000000e8e947 */ /* 0x000fea0003800000 */
[----:B0---4-:R-:W-:-:S04]  /*14e0*/  MOV R12, 0x400 ;  /* 0x00000400000c7802 */ /* 0x011fc80000000f00 */
[----:B------:R-:W-:-:S04]  /*14f0*/  IADD3 R12, PT, PT, R12, 0x150, RZ ;  /* 0x000001500c0c7810 */ /* 0x000fc80007ffe0ff */
[----:B------:R-:W-:-:S07]  /*1500*/  LEA R12, R9, R12, 0x18 ;  /* 0x0000000c090c7211 */ /* 0x000fce00078ec0ff */
.L_x_470:
[C---:B0-----:R-:W-:Y:S01]  /*1510*/  IMAD R9, R11.reuse, 0x4, R12 ;  /* 0x000000040b097824 */ /* 0x041fe200078e020c */
[----:B------:R-:W-:Y:S01]  /*1520*/  IADD3 R11, PT, PT, R11, 0x1000, RZ ;  /* 0x000010000b0b7810 */ /* 0x000fe20007ffe0ff */
[----:B------:R-:W-:Y:S02]  /*1530*/  IMAD.MOV.U32 R22, RZ, RZ, 0x3bbb989d ;  /* 0x3bbb989dff167424 */ /* 0x000fe400078e00ff */
[----:B------:R-:W-:Y:S01]  /*1540*/  IMAD.MOV.U32 R23, RZ, RZ, 0x437c0000 ;  /* 0x437c0000ff177424 */ /* 0x000fe200078e00ff */
[----:B------:R-:W3:Y:S01]  /*1550*/  LDS R13, [R9] ;  /* 0x00000000090d7984 */ /* 0x000ee20000000800 */
[----:B------:R-:W-:-:S03]  /*1560*/  ISETP.GE.U32.AND P6, PT, R11, UR4, PT ;  /* 0x000000040b007c0c */ /* 0x000fc6000bfc6070 */
[----:B------:R-:W0:Y:S01]  /*1570*/  LDS R17, [R9+0x1000] ;  /* 0x0010000009117984 */ /* 0x000e220000000800 */
[----:B------:R-:W-:-:S03]  /*1580*/  ISETP.GE.U32.AND.EX P6, PT, RZ, UR5, PT, P6 ;  /* 0x00000005ff007c0c */ /* 0x000fc6000bfc6160 */
[----:B------:R-:W4:Y:S04]  /*1590*/  LDS R19, [R9+0x2000] ;  /* 0x0020000009137984 */ /* 0x000f280000000800 */
[----:B------:R-:W5:Y:S01]  /*15a0*/  LDS R21, [R9+0x3000] ;  /* 0x0030000009157984 */ /* 0x000f620000000800 */
[C---:B---3--:R-:W-:Y:S01]  /*15b0*/  FADD R15, -R8.reuse, R13 ;  /* 0x0000000d080f7221 */ /* 0x048fe20000000100 */
[----:B0-----:R-:W-:-:S03]  /*15c0*/  FADD R17, -R8, R17 ;  /* 0x0000001108117221 */ /* 0x001fc60000000100 */
[-C--:B------:R-:W-:Y:S01]  /*15d0*/  FFMA.SAT R13, R15, R22.reuse, 0.5 ;  /* 0x3f0000000f0d7423 */ /* 0x080fe20000002016 */
[----:B-1----:R-:W-:-:S03]  /*15e0*/  FFMA.SAT R14, R17, R22, 0.5 ;  /* 0x3f000000110e7423 */ /* 0x002fc60000002016 */
[-C--:B------:R-:W-:Y:S01]  /*15f0*/  FFMA.RM R13, R13, R23.reuse, 12582913 ;  /* 0x4b4000010d0d7423 */ /* 0x080fe20000004017 */
[----:B----4-:R-:W-:Y:S01]  /*1600*/  FADD R19, -R8, R19 ;  /* 0x0000001308137221 */ /* 0x010fe20000000100 */
[----:B------:R-:W-:Y:S02]  /*1610*/  FFMA.RM R14, R14, R23, 12582913 ;  /* 0x4b4000010e0e7423 */ /* 0x000fe40000004017 */
[----:B------:R-:W-:Y:S01]  /*1620*/  FADD R16, R13, -12583039 ;  /* 0xcb40007f0d107421 */ /* 0x000fe20000000000 */
[----:B-----5:R-:W-:Y:S01]  /*1630*/  FADD R21, -R8, R21 ;  /* 0x0000001508157221 */ /* 0x020fe20000000100 */
[C---:B------:R-:W-:Y:S02]  /*1640*/  FADD R18, R14.reuse, -12583039 ;  /* 0xcb40007f0e127421 */ /* 0x040fe40000000000 */
[----:B------:R-:W-:Y:S01]  /*1650*/  FFMA R16, R15, 1.4426950216293334961, -R16 ;  /* 0x3fb8aa3b0f107823 */ /* 0x000fe20000000810 */
[----:B------:R-:W-:Y:S02]  /*1660*/  IMAD.SHL.U32 R14, R14, 0x800000, RZ ;  /* 0x008000000e0e7824 */ /* 0x000fe400078e00ff */
[----:B------:R-:W-:Y:S01]  /*1670*/  FFMA R18, R17, 1.4426950216293334961, -R18 ;  /* 0x3fb8aa3b11127823 */ /* 0x000fe20000000812 */
[----:B------:R-:W-:Y:S01]  /*1680*/  FFMA R15, R15, 1.925963033500011079e-08, R16 ;  /* 0x32a570600f0f7823 */ /* 0x000fe20000000010 */
[----:B------:R-:W-:-:S02]  /*1690*/  FFMA.SAT R16, R19, R22, 0.5 ;  /* 0x3f00000013107423 */ /* 0x000fc40000002016 */
[----:B------:R-:W-:Y:S01]  /*16a0*/  FFMA R18, R17, 1.925963033500011079e-08, R18 ;  /* 0x32a5706011127823 */ /* 0x000fe20000000012 */
[----:B------:R-:W-:Y:S01]  /*16b0*/  FFMA.SAT R17, R21, R22, 0.5 ;  /* 0x3f00000015117423 */ /* 0x000fe20000002016 */
[-C--:B------:R-:W-:Y:S01]  /*16c0*/  FFMA.RM R20, R16, R23.reuse, 12582913 ;  /* 0x4b40000110147423 */ /* 0x080fe20000004017 */
[----:B------:R-:W0:Y:S02]  /*16d0*/  MUFU.EX2 R15, R15 ;  /* 0x0000000f000f7308 */ /* 0x000e240000000800 */
[----:B------:R-:W-:Y:S01]  /*16e0*/  FFMA.RM R22, R17, R23, 12582913 ;  /* 0x4b40000111167423 */ /* 0x000fe20000004017 */
[C---:B------:R-:W-:Y:S01]  /*16f0*/  FADD R16, R20.reuse, -12583039 ;  /* 0xcb40007f14107421 */ /* 0x040fe20000000000 */
[----:B------:R-:W-:Y:S02]  /*1700*/  IMAD.SHL.U32 R20, R20, 0x800000, RZ ;  /* 0x0080000014147824 */ /* 0x000fe400078e00ff */
[C---:B------:R-:W-:Y:S01]  /*1710*/  FADD R26, R22.reuse, -12583039 ;  /* 0xcb40007f161a7421 */ /* 0x040fe20000000000 */
[----:B------:R-:W-:Y:S01]  /*1720*/  FFMA R16, R19, 1.4426950216293334961, -R16 ;  /* 0x3fb8aa3b13107823 */ /* 0x000fe20000000810 */
[----:B------:R-:W1:Y:S01]  /*1730*/  MUFU.EX2 R17, R18 ;  /* 0x0000001200117308 */ /* 0x000e620000000800 */
[----:B------:R-:W-:-:S02]  /*1740*/  IMAD.SHL.U32 R22, R22, 0x800000, RZ ;  /* 0x0080000016167824 */ /* 0x000fc400078e00ff */
[----:B------:R-:W-:Y:S01]  /*1750*/  FFMA R26, R21, 1.4426950216293334961, -R26 ;  /* 0x3fb8aa3b151a7823 */ /* 0x000fe2000000081a */
[----:B------:R-:W-:Y:S01]  /*1760*/  FFMA R19, R19, 1.925963033500011079e-08, R16 ;  /* 0x32a5706013137823 */ /* 0x000fe20000000010 */
[----:B------:R-:W-:Y:S02]  /*1770*/  SHF.L.U32 R16, R13, 0x17, RZ ;  /* 0x000000170d107819 */ /* 0x000fe400000006ff */
[----:B------:R-:W-:-:S03]  /*1780*/  FFMA R26, R21, 1.925963033500011079e-08, R26 ;  /* 0x32a57060151a7823 */ /* 0x000fc6000000001a */
[----:B------:R-:W3:Y:S01]  /*1790*/  MUFU.EX2 R19, R19 ;  /* 0x0000001300137308 */ /* 0x000ee20000000800 */
[----:B0-----:R-:W-:-:S04]  /*17a0*/  FMUL R15, R16, R15 ;  /* 0x0000000f100f7220 */ /* 0x001fc80000400000 */
[----:B------:R-:W-:Y:S01]  /*17b0*/  FADD R10, R15, R10 ;  /* 0x0000000a0f0a7221 */ /* 0x000fe20000000000 */
[----:B------:R0:W-:Y:S02]  /*17c0*/  STS [R9], R15 ;  /* 0x0000000f09007388 */ /* 0x0001e40000000800 */
[----:B------:R-:W4:Y:S01]  /*17d0*/  MUFU.EX2 R21, R26 ;  /* 0x0000001a00157308 */ /* 0x000f220000000800 */
[----:B-1----:R-:W-:-:S04]  /*17e0*/  FMUL R14, R14, R17 ;  /* 0x000000110e0e7220 */ /* 0x002fc80000400000 */
[----:B------:R-:W-:Y:S01]  /*17f0*/  FADD R10, R10, R14 ;  /* 0x0000000e0a0a7221 */ /* 0x000fe20000000000 */
[----:B------:R0:W-:Y:S01]  /*1800*/  STS [R9+0x1000], R14 ;  /* 0x0010000e09007388 */ /* 0x0001e20000000800 */
[----:B---3--:R-:W-:-:S04]  /*1810*/  FMUL R20, R20, R19 ;  /* 0x0000001314147220 */ /* 0x008fc80000400000 */
[----:B------:R-:W-:Y:S01]  /*1820*/  FADD R10, R10, R20 ;  /* 0x000000140a0a7221 */ /* 0x000fe20000000000 */
[----:B------:R0:W-:Y:S01]  /*1830*/  STS [R9+0x2000], R20 ;  /* 0x0020001409007388 */ /* 0x0001e20000000800 */
[----:B----4-:R-:W-:-:S04]  /*1840*/  FMUL R21, R22, R21 ;  /* 0x0000001516157220 */ /* 0x010fc80000400000 */
[----:B------:R-:W-:Y:S01]  /*1850*/  FADD R10, R10, R21 ;  /* 0x000000150a0a7221 */ /* 0x000fe20000000000 */
[----:B------:R0:W-:Y:S01]  /*1860*/  STS [R9+0x3000], R21 ;  /* 0x0030001509007388 */ /* 0x0001e20000000800 */
[----:B------:R-:W-:Y:S05]  /*1870*/  @!P6 BRA `(.L_x_470) ;  /* 0xfffffffc0024e947 */ /* 0x000fea000383ffff */
.L_x_467:
[----:B------:R-:W-:Y:S05]  /*1880*/  BSYNC.RECONVERGENT B0 ;  /* 0x0000000000007941 */ /* 0x000fea0003800200 */
.L_x_466:
[----:B------:R-:W-:Y:S01]  /*1890*/  IMAD.MOV.U32 R17, RZ, RZ, R10 ;  /* 0x000000ffff117224 */ /* 0x000fe200078e000a */
[----:B------:R-:W-:Y:S01]  /*18a0*/  ISETP.GT.AND P6, PT, R28, 0xf, PT ;  /* 0x0000000f1c00780c */ /* 0x000fe20003fc4270 */
[----:B------:R-:W-:Y:S03]  /*18b0*/  BSSY.RECONVERGENT B0, `(.L_x_471) ;  /* 0x0000038000007945 */ /* 0x000fe60003800200 */
[----:B0--3--:R-:W0:Y:S02]  /*18c0*/  SHFL.DOWN PT, R8, R17, 0x1, 0x1f ;  /* 0x08201f0011087f89 */ /* 0x009e2400000e0000 */
        /* <DEDUP_REMOVED lines=14> */
[----:B-1--4-:R-:W1:Y:S04]  /*19b0*/  LDS.128 R12, [R24+0xd0] ;  /* 0x0000d000180c7984 */ /* 0x012e680000000c00 */
[----:B------:R-:W3:Y:S04]  /*19c0*/  LDS.128 R20, [R24+0xe0] ;  /* 0x0000e00018147984 */ /* 0x000ee80000000c00 */
[----:B------:R-:W4:Y:S01]  /*19d0*/  LDS.128 R8, [R24+0xf0] ;  /* 0x0000f00018087984 */ /* 0x000f220000000c00 */
[----:B0-----:R-:W-:-:S04]  /*19e0*/  FADD R17, R17, R16 ;  /* 0x0000001011117221 */ /* 0x001fc80000000000 */
[----:B-1----:R-:W-:Y:S02]  /*19f0*/  FADD R12, R17, R12 ;  /* 0x0000000c110c7221 */ /* 0x002fe40000000000 */
[----:B------:R-:W0:Y:S02]  /*1a00*/  LDS.128 R16, [R24+0x100] ;  /* 0x0001000018107984 */ /* 0x000e240000000c00 */
[----:B------:R-:W-:-:S04]  /*1a10*/  FADD R13, R12, R13 ;  /* 0x0000000d0c0d7221 */ /* 0x000fc80000000000 */
[----:B------:R-:W-:-:S04]  /*1a20*/  FADD R14, R13, R14 ;  /* 0x0000000e0d0e7221 */ /* 0x000fc80000000000 */
[----:B------:R-:W-:-:S04]  /*1a30*/  FADD R15, R14, R15 ;  /* 0x0000000f0e0f7221 */ /* 0x000fc80000000000 */
[----:B---3--:R-:W-:Y:S02]  /*1a40*/  FADD R20, R15, R20 ;  /* 0x000000140f147221 */ /* 0x008fe40000000000 */
[----:B------:R-:W1:Y:S02]  /*1a50*/  LDS.128 R12, [R24+0x110] ;  /* 0x00011000180c7984 */ /* 0x000e640000000c00 */
[----:B------:R-:W-:-:S04]  /*1a60*/  FADD R21, R20, R21 ;  /* 0x0000001514157221 */ /* 0x000fc80000000000 */
[----:B------:R-:W-:-:S04]  /*1a70*/  FADD R22, R21, R22 ;  /* 0x0000001615167221 */ /* 0x000fc80000000000 */
[----:B------:R-:W-:-:S04]  /*1a80*/  FADD R23, R22, R23 ;  /* 0x0000001716177221 */ /* 0x000fc80000000000 */
[----:B----4-:R-:W-:Y:S02]  /*1a90*/  FADD R8, R23, R8 ;  /* 0x0000000817087221 */ /* 0x010fe40000000000 */
[----:B------:R-:W3:Y:S02]  /*1aa0*/  LDS.128 R20, [R24+0x120] ;  /* 0x0001200018147984 */ /* 0x000ee40000000c00 */
[----:B------:R-:W-:-:S04]  /*1ab0*/  FADD R9, R8, R9 ;  /* 0x0000000908097221 */ /* 0x000fc80000000000 */
[----:B------:R-:W-:-:S04]  /*1ac0*/  FADD R10, R9, R10 ;  /* 0x0000000a090a7221 */ /* 0x000fc80000000000 */
[----:B------:R-:W-:-:S04]  /*1ad0*/  FADD R11, R10, R11 ;  /* 0x0000000b0a0b7221 */ /* 0x000fc80000000000 */
[----:B0-----:R-:W-:Y:S02]  /*1ae0*/  FADD R16, R11, R16 ;  /* 0x000000100b107221 */ /* 0x001fe40000000000 */
[----:B------:R-:W0:Y:S02]  /*1af0*/  LDS.128 R8, [R24+0x130] ;  /* 0x0001300018087984 */ /* 0x000e240000000c00 */
[----:B------:R-:W-:-:S04]  /*1b00*/  FADD R17, R16, R17 ;  /* 0x0000001110117221 */ /* 0x000fc80000000000 */
[----:B------:R-:W-:-:S04]  /*1b10*/  FADD R18, R17, R18 ;  /* 0x0000001211127221 */ /* 0x000fc80000000000 */
[----:B------:R-:W-:-:S04]  /*1b20*/  FADD R19, R18, R19 ;  /* 0x0000001312137221 */ /* 0x000fc80000000000 */
        /* <DEDUP_REMOVED lines=9> */
[----:B0-----:R-:W-:-:S04]  /*1bc0*/  FADD R8, R23, R8 ;  /* 0x0000000817087221 */ /* 0x001fc80000000000 */
[----:B------:R-:W-:-:S04]  /*1bd0*/  FADD R9, R8, R9 ;  /* 0x0000000908097221 */ /* 0x000fc80000000000 */
[----:B------:R-:W-:-:S04]  /*1be0*/  FADD R10, R9, R10 ;  /* 0x0000000a090a7221 */ /* 0x000fc80000000000 */
[----:B------:R-:W-:-:S04]  /*1bf0*/  FADD R11, R10, R11 ;  /* 0x0000000b0a0b7221 */ /* 0x000fc80000000000 */
[----:B-1----:R-:W-:-:S04]  /*1c00*/  FADD R12, R11, R12 ;  /* 0x0000000c0b0c7221 */ /* 0x002fc80000000000 */
[----:B------:R-:W-:-:S05]  /*1c10*/  FADD R13, R12, R13 ;  /* 0x0000000d0c0d7221 */ /* 0x000fca0000000000 */
[----:B------:R3:W-:Y:S02]  /*1c20*/  STS [R24+0x14c], R13 ;  /* 0x00014c0d18007388 */ /* 0x0007e40000000800 */
.L_x_472:
[----:B------:R-:W-:Y:S05]  /*1c30*/  BSYNC.RECONVERGENT B0 ;  /* 0x0000000000007941 */ /* 0x000fea0003800200 */
.L_x_471:
[----:B------:R-:W-:Y:S06]  /*1c40*/  BAR.SYNC.DEFER_BLOCKING 0x0 ;  /* 0x0000000000007b1d */ /* 0x000fec0000010000 */
[----:B------:R-:W0:Y:S01]  /*1c50*/  LDCU.64 UR12, c[0x0][0x390] ;  /* 0x00007200ff0c77ac */ /* 0x000e220008000a00 */
[----:B------:R-:W-:Y:S01]  /*1c60*/  BSSY.RECONVERGENT B0, `(.L_x_473) ;  /* 0x0000157000007945 */ /* 0x000fe20003800200 */
[----:B------:R-:W0:Y:S03]  /*1c70*/  LDCU.128 UR8, c[0x0][0x390] ;  /* 0x00007200ff0877ac */ /* 0x000e260008000c00 */
[----:B------:R-:W-:Y:S05]  /*1c80*/  @P0 BRA `(.L_x_474) ;  /* 0x0000001400500947 */ /* 0x000fea0003800000 */
[----:B0-----:R0:W0:Y:S01]  /*1c90*/  LDS R17, [R24+0x14c] ;  /* 0x00014c0018117984 */ /* 0x0010220000000800 */
[----:B------:R-:W-:Y:S01]  /*1ca0*/  LEA.HI R16, R32, 0x1, RZ, 0x16 ;  /* 0x0000000120107811 */ /* 0x000fe200078fb0ff */
[----:B------:R-:W-:Y:S01]  /*1cb0*/  BSSY.RECONVERGENT B3, `(.L_x_475) ;  /* 0x0000094000037945 */ /* 0x000fe20003800200 */
[----:B------:R-:W-:Y:S02]  /*1cc0*/  IMAD.MOV.U32 R19, RZ, RZ, R7 ;  /* 0x000000ffff137224 */ /* 0x000fe400078e0007 */
[----:B------:R-:W-:-:S04]  /*1cd0*/  LOP3.LUT R16, R16, 0x3, RZ, 0xc0, !PT ;  /* 0x0000000310107812 */ /* 0x000fc800078ec0ff */
[----:B------:R-:W-:-:S13]  /*1ce0*/  ISETP.NE.AND P0, PT, R16, RZ, PT ;  /* 0x000000ff1000720c */ /* 0x000fda0003f05270 */
[----:B------:R-:W-:Y:S05]  /*1cf0*/  @!P0 BRA `(.L_x_476) ;  /* 0x00000008003c8947 */ /* 0x000fea0003800000 */
[----:B------:R-:W5:Y:S01]  /*1d00*/  LDS R8, [R31] ;  /* 0x000000001f087984 */ /* 0x000f620000000800 */
[----:B0-----:R-:W0:Y:S01]  /*1d10*/  MUFU.RCP R10, R17 ;  /* 0x00000011000a7308 */ /* 0x001e220000001000 */
[----:B------:R-:W-:Y:S01]  /*1d20*/  BSSY.RECONVERGENT B4, `(.L_x_477) ;  /* 0x000000c000047945 */ /* 0x000fe20003800200 */
[----:B0-----:R-:W-:-:S04]  /*1d30*/  FFMA R9, -R17, R10, 1 ;  /* 0x3f80000011097423 */ /* 0x001fc8000000010a */
[----:B------:R-:W-:Y:S02]  /*1d40*/  FFMA R9, R10, R9, R10 ;  /* 0x000000090a097223 */ /* 0x000fe4000000000a */
[----:B-----5:R-:W0:Y:S02]  /*1d50*/  FCHK P0, R8, R17 ;  /* 0x0000001108007302 */ /* 0x020e240000000000 */
[----:B----4-:R-:W-:-:S04]  /*1d60*/  FFMA R12, R8, R9, RZ ;  /* 0x00000009080c7223 */ /* 0x010fc800000000ff */
[----:B------:R-:W-:-:S04]  /*1d70*/  FFMA R10, -R17, R12, R8 ;  /* 0x0000000c110a7223 */ /* 0x000fc80000000108 */
[----:B------:R-:W-:Y:S01]  /*1d80*/  FFMA R12, R9, R10, R12 ;  /* 0x0000000a090c7223 */ /* 0x000fe2000000000c */
[----:B0-----:R-:W-:Y:S06]  /*1d90*/  @!P0 BRA `(.L_x_478) ;  /* 0x0000000000108947 */ /* 0x001fec0003800000 */
[----:B------:R-:W-:Y:S01]  /*1da0*/  IMAD.MOV.U32 R9, RZ, RZ, R17 ;  /* 0x000000ffff097224 */ /* 0x000fe200078e0011 */
[----:B------:R-:W-:-:S07]  /*1db0*/  MOV R18, 0x1dd0 ;  /* 0x00001dd000127802 */ /* 0x000fce0000000f00 */
[----:B-123--:R-:W-:Y:S05]  /*1dc0*/  CALL.REL.NOINC `($__internal_8_$__cuda_sm3x_div_rn_noftz_f32_slowpath) ;  /* 0x0000001400a47944 */ /* 0x00efea0003c00000 */
[----:B------:R-:W-:-:S07]  /*1dd0*/  MOV R12, R13 ;  /* 0x0000000d000c7202 */ /* 0x000fce0000000f00 */
.L_x_478:
[----:B------:R-:W-:Y:S05]  /*1de0*/  BSYNC.RECONVERGENT B4 ;  /* 0x0000000000047941 */ /* 0x000fea0003800200 */
.L_x_477:
[----:B-1----:R-:W-:Y:S01]  /*1df0*/  IMAD R14, R2, 0x4, R31 ;  /* 0x00000004020e7824 */ /* 0x002fe200078e021f */
[----:B------:R-:W0:Y:S01]  /*1e00*/  MUFU.RCP R8, R17 ;  /* 0x0000001100087308 */ /* 0x000e220000001000 */
[----:B------:R-:W-:Y:S03]  /*1e10*/  BSSY.RECONVERGENT B4, `(.L_x_479) ;  /* 0x000000d000047945 */ /* 0x000fe60003800200 */
[----:B------:R-:W1:Y:S01]  /*1e20*/  LDS R10, [R14] ;  /* 0x000000000e0a7984 */ /* 0x000e620000000800 */
[----:B0-----:R-:W-:-:S04]  /*1e30*/  FFMA R9, -R17, R8, 1 ;  /* 0x3f80000011097423 */ /* 0x001fc80000000108 */
[----:B------:R-:W-:Y:S01]  /*1e40*/  FFMA R8, R8, R9, R8 ;  /* 0x0000000908087223 */ /* 0x000fe20000000008 */
[----:B-1----:R-:W0:Y:S03]  /*1e50*/  FCHK P0, R10, R17 ;  /* 0x000000110a007302 */ /* 0x002e260000000000 */
[----:B---3--:R-:W-:-:S04]  /*1e60*/  FFMA R13, R8, R10, RZ ;  /* 0x0000000a080d7223 */ /* 0x008fc800000000ff */
[----:B------:R-:W-:-:S04]  /*1e70*/  FFMA R18, -R17, R13, R10 ;  /* 0x0000000d11127223 */ /* 0x000fc8000000010a */
[----:B------:R-:W-:Y:S01]  /*1e80*/  FFMA R13, R8, R18, R13 ;  /* 0x00000012080d7223 */ /* 0x000fe2000000000d */
[----:B0-----:R-:W-:Y:S06]  /*1e90*/  @!P0 BRA `(.L_x_480) ;  /* 0x0000000000108947 */ /* 0x001fec0003800000 */
[----:B------:R-:W-:Y:S01]  /*1ea0*/  IMAD.MOV.U32 R8, RZ, RZ, R10 ;  /* 0x000000ffff087224 */ /* 0x000fe200078e000a */
[----:B------:R-:W-:Y:S01]  /*1eb0*/  MOV R18, 0x1ee0 ;  /* 0x00001ee000127802 */ /* 0x000fe20000000f00 */
[----:B------:R-:W-:-:S07]  /*1ec0*/  IMAD.MOV.U32 R9, RZ, RZ, R17 ;  /* 0x000000ffff097224 */ /* 0x000fce00078e0011 */
[----:B--2---:R-:W-:Y:S05]  /*1ed0*/  CALL.REL.NOINC `($__internal_8_$__cuda_sm3x_div_rn_noftz_f32_slowpath) ;  /* 0x0000001400607944 */ /* 0x004fea0003c00000 */
.L_x_480:
[----:B------:R-:W-:Y:S05]  /*1ee0*/  BSYNC.RECONVERGENT B4 ;  /* 0x0000000000047941 */ /* 0x000fea0003800200 */
.L_x_479:
[----:B------:R-:W0:Y:S01]  /*1ef0*/  LDCU.128 UR4, c[0x0][0x390] ;  /* 0x00007200ff0477ac */ /* 0x000e220008000c00 */
[C---:B------:R-:W-:Y:S01]  /*1f00*/  SHF.L.U32 R10, R7.reuse, 0x1, RZ ;  /* 0x00000001070a7819 */ /* 0x040fe200000006ff */
[----:B------:R-:W-:Y:S01]  /*1f10*/  IMAD.MOV.U32 R11, RZ, RZ, RZ ;  /* 0x000000ffff0b7224 */ /* 0x000fe200078e00ff */
[----:B------:R-:W-:Y:S01]  /*1f20*/  LOP3.LUT R19, R7, 0x400, RZ, 0xfc, !PT ;  /* 0x0000040007137812 */ /* 0x000fe200078efcff */
[----:B0-----:R-:W-:Y:S02]  /*1f30*/  IMAD R9, R5, UR6, RZ ;  /* 0x0000000605097c24 */ /* 0x001fe4000f8e02ff */
[----:B------:R-:W-:Y:S01]  /*1f40*/  IMAD.WIDE.U32 R10, R4, UR6, R10 ;  /* 0x00000006040a7c25 */ /* 0x000fe2000f8e000a */
[----:B------:R-:W-:-:S03]  /*1f50*/  R2UR UR6, R36 ;  /* 0x00000000240672ca */ /* 0x000fc600000e0000 */
[----:B------:R-:W-:Y:S01]  /*1f60*/  IMAD R9, R4, UR7, R9 ;  /* 0x0000000704097c24 */ /* 0x000fe2000f8e0209 */
[----:B------:R-:W-:-:S03]  /*1f70*/  R2UR UR7, R37 ;  /* 0x00000000250772ca */ /* 0x000fc600000e0000 */
        /* <DEDUP_REMOVED lines=24> */
[----:B--2---:R-:W-:Y:S05]  /*2100*/  CALL.REL.NOINC `($__internal_8_$__cuda_sm3x_div_rn_noftz_f32_slowpath) ;  /* 0x0000001000d47944 */ /* 0x004fea0003c00000 */
[----:B------:R-:W-:-:S07]  /*2110*/  IMAD.MOV.U32 R12, RZ, RZ, R13 ;  /* 0x000000ffff0c7224 */ /* 0x000fce00078e000d */
.L_x_482:
[----:B------:R-:W-:Y:S05]  /*2120*/  BSYNC.RECONVERGENT B4 ;  /* 0x0000000000047941 */ /* 0x000fea0003800200 */
.L_x_481:
        /* <DEDUP_REMOVED lines=13> */
[----:B--2---:R-:W-:Y:S05]  /*2200*/  CALL.REL.NOINC `($__internal_8_$__cuda_sm3x_div_rn_noftz_f32_slowpath) ;  /* 0x0000001000947944 */ /* 0x004fea0003c00000 */
.L_x_484:
[----:B------:R-:W-:Y:S05]  /*2210*/  BSYNC.RECONVERGENT B4 ;  /* 0x0000000000047941 */ /* 0x000fea0003800200 */
.L_x_483:
[----:B------:R-:W-:Y:S01]  /*2220*/  IADD3 R9, P0, PT, R10, 0x800, RZ ;  /* 0x000008000a097810 */ /* 0x000fe20007f1e0ff */
[----:B------:R-:W0:Y:S01]  /*2230*/  LDCU.64 UR4, c[0x0][0x390] ;  /* 0x00007200ff0477ac */ /* 0x000e220008000a00 */
[----:B------:R-:W-:Y:S01]  /*2240*/  R2UR UR6, R36 ;  /* 0x00000000240672ca */ /* 0x000fe200000e0000 */
[----:B------:R-:W-:Y:S01]  /*2250*/  IMAD.MOV.U32 R19, RZ, RZ, R30 ;  /* 0x000000ffff137224 */ /* 0x000fe200078e001e */
        /* <DEDUP_REMOVED lines=26> */
[----:B------:R-:W-:-:S07]  /*2400*/  MOV R12, R13 ;  /* 0x0000000d000c7202 */ /* 0x000fce0000000f00 */
.L_x_486:
[----:B------:R-:W-:Y:S05]  /*2410*/  BSYNC.RECONVERGENT B4 ;  /* 0x0000000000047941 */ /* 0x000fea0003800200 */
.L_x_485:
        /* <DEDUP_REMOVED lines=14> */
.L_x_488:
[----:B------:R-:W-:Y:S05]  /*2500*/  BSYNC.RECONVERGENT B4 ;  /* 0x0000000000047941 */ /* 0x000fea0003800200 */
.L_x_487:
[----:B------:R-:W-:Y:S01]  /*2510*/  IADD3 R9, P0, PT, R10, 0x1000, RZ ;  /* 0x000010000a097810 */ /* 0x000fe20007f1e0ff */
[----:B------:R-:W0:Y:S01]  /*2520*/  LDCU.64 UR4, c[0x0][0x390] ;  /* 0x00007200ff0477ac */ /* 0x000e220008000a00 */
[----:B------:R-:W-:Y:S02]  /*2530*/  R2UR UR6, R36 ;  /* 0x00000000240672ca */ /* 0x000fe400000e0000 */
[----:B------:R-:W-:Y:S01]  /*2540*/  R2UR UR7, R37 ;  /* 0x00000000250772ca */ /* 0x000fe200000e0000 */
[----:B------:R-:W-:Y:S01]  /*2550*/  IMAD.X R10, RZ, RZ, R15, P0 ;  /* 0x000000ffff0a7224 */ /* 0x000fe200000e060f */
[----:B------:R-:W-:-:S04]  /*2560*/  LOP3.LUT R19, R7, 0xc00, RZ, 0xfc, !PT ;  /* 0x00000c0007137812 */ /* 0x000fc800078efcff */
[----:B------:R-:W-:-:S04]  /*2570*/  LEA.HI R9, P0, R10, R9, RZ, 0x1 ;  /* 0x000000090a097211 */ /* 0x000fc800078108ff */
[----:B------:R-:W-:Y:S01]  /*2580*/  SHF.L.U32 R8, R9, 0x2, RZ ;  /* 0x0000000209087819 */ /* 0x000fe200000006ff */
[----:B------:R-:W-:-:S03]  /*2590*/  IMAD.X R10, RZ, RZ, R10, P0 ;  /* 0x000000ffff0a7224 */ /* 0x000fc600000e060a */
[----:B------:R-:W-:Y:S02]  /*25a0*/  LOP3.LUT R8, R8, 0xfffffff8, RZ, 0xc0, !PT ;  /* 0xfffffff808087812 */ /* 0x000fe400078ec0ff */
[----:B------:R-:W-:Y:S02]  /*25b0*/  SHF.L.U64.HI R9, R9, 0x2, R10 ;  /* 0x0000000209097819 */ /* 0x000fe4000001020a */
[----:B0-----:R-:W-:-:S04]  /*25c0*/  IADD3 R8, P0, PT, R8, UR4, RZ ;  /* 0x0000000408087c10 */ /* 0x001fc8000ff1e0ff */
[----:B------:R-:W-:-:S05]  /*25d0*/  IADD3.X R9, PT, PT, R9, UR5, RZ, P0, !PT ;  /* 0x0000000509097c10 */ /* 0x000fca00087fe4ff */
[----:B------:R0:W-:Y:S04]  /*25e0*/  STG.E.64 desc[UR6][R8.64], R12 ;  /* 0x0000000c08007986 */ /* 0x0001e8000c101b06 */
.L_x_476:
[----:B------:R-:W-:Y:S05]  /*25f0*/  BSYNC.RECONVERGENT B3 ;  /* 0x0000000000037941 */ /* 0x000fea0003800200 */
.L_x_475:
[----:B------:R-:W-:-:S13]  /*2600*/  ISETP.GE.U32.AND P0, PT, R32, 0xc00, PT ;  /* 0x00000c002000780c */ /* 0x000fda0003f06070 */
[----:B------:R-:W-:Y:S05]  /*2610*/  @!P0 BRA `(.L_x_474) ;  /* 0x0000000800ec8947 */ /* 0x000fea0003800000 */
.L_x_505:
[----:B------:R-:W5:Y:S01]  /*2620*/  S2UR UR5, SR_CgaCtaId ;  /* 0x00000000000579c3 */ /* 0x000f620000008800 */
[----:B------:R-:W-:Y:S01]  /*2630*/  UMOV UR4, 0x400 ;  /* 0x0000040000047882 */ /* 0x000fe20000000000 */
[----:B0-----:R-:W0:Y:S01]  /*2640*/  MUFU.RCP R8, R17 ;  /* 0x0000001100087308 */ /* 0x001e220000001000 */
[----:B------:R-:W-:Y:S01]  /*2650*/  UIADD3 UR4, UPT, UPT, UR4, 0x150, URZ ;  /* 0x0000015004047890 */ /* 0x000fe2000fffe0ff */
[----:B------:R-:W-:Y:S01]  /*2660*/  BSSY.RECONVERGENT B3, `(.L_x_489) ;  /* 0x0000010000037945 */ /* 0x000fe20003800200 */
[----:B0-----:R-:W-:-:S04]  /*2670*/  FFMA R9, -R17, R8, 1 ;  /* 0x3f80000011097423 */ /* 0x001fc80000000108 */
[----:B------:R-:W-:Y:S01]  /*2680*/  FFMA R8, R8, R9, R8 ;  /* 0x0000000908087223 */ /* 0x000fe20000000008 */
[----:B-----5:R-:W-:-:S06]  /*2690*/  ULEA UR4, UR5, UR4, 0x18 ;  /* 0x0000000405047291 */ /* 0x020fcc000f8ec0ff */
[----:B--2---:R-:W-:-:S05]  /*26a0*/  LEA R25, R19, UR4, 0x2 ;  /* 0x0000000413197c11 */ /* 0x004fca000f8e10ff */
[----:B------:R-:W0:Y:S02]  /*26b0*/  LDS R10, [R25] ;  /* 0x00000000190a7984 */ /* 0x000e240000000800 */
[----:B0-----:R-:W0:Y:S01]  /*26c0*/  FCHK P0, R10, R17 ;  /* 0x000000110a007302 */ /* 0x001e220000000000 */
[----:B----4-:R-:W-:-:S04]  /*26d0*/  FFMA R12, R8, R10, RZ ;  /* 0x0000000a080c7223 */ /* 0x010fc800000000ff */
[----:B------:R-:W-:-:S04]  /*26e0*/  FFMA R9, -R17, R12, R10 ;  /* 0x0000000c11097223 */ /* 0x000fc8000000010a */
[----:B------:R-:W-:Y:S01]  /*26f0*/  FFMA R12, R8, R9, R12 ;  /* 0x00000009080c7223 */ /* 0x000fe2000000000c */
[----:B0-----:R-:W-:Y:S06]  /*2700*/  @!P0 BRA `(.L_x_490) ;  /* 0x0000000000148947 */ /* 0x001fec0003800000 */
[----:B------:R-:W-:Y:S01]  /*2710*/  IMAD.MOV.U32 R8, RZ, RZ, R10 ;  /* 0x000000ffff087224 */ /* 0x000fe200078e000a */
[----:B------:R-:W-:Y:S01]  /*2720*/  MOV R18, 0x2750 ;  /* 0x0000275000127802 */ /* 0x000fe20000000f00 */
[----:B------:R-:W-:-:S07]  /*2730*/  IMAD.MOV.U32 R9, RZ, RZ, R17 ;  /* 0x000000ffff097224 */ /* 0x000fce00078e0011 */
[----:B-1-3--:R-:W-:Y:S05]  /*2740*/  CALL.REL.NOINC `($__internal_8_$__cuda_sm3x_div_rn_noftz_f32_slowpath) ;  /* 0x0000000c00447944 */ /* 0x00afea0003c00000 */
[----:B------:R-:W-:-:S07]  /*2750*/  MOV R12, R13 ;  /* 0x0000000d000c7202 */ /* 0x000fce0000000f00 */
.L_x_490:
[----:B------:R-:W-:Y:S05]  /*2760*/  BSYNC.RECONVERGENT B3 ;  /* 0x0000000000037941 */ /* 0x000fea0003800200 */
.L_x_489:
[----:B------:R-:W-:Y:S01]  /*2770*/  IMAD R16, R2, 0x4, R25 ;  /* 0x0000000402107824 */ /* 0x000fe200078e0219 */
[----:B------:R-:W0:Y:S01]  /*2780*/  MUFU.RCP R8, R17 ;  /* 0x0000001100087308 */ /* 0x000e220000001000 */
[----:B------:R-:W-:Y:S03]  /*2790*/  BSSY.RECONVERGENT B3, `(.L_x_491) ;  /* 0x000000d000037945 */ /* 0x000fe60003800200 */
[----:B-1----:R-:W1:Y:S01]  /*27a0*/  LDS R14, [R16] ;  /* 0x00000000100e7984 */ /* 0x002e620000000800 */
        /* <DEDUP_REMOVED lines=10> */
[----:B------:R-:W-:Y:S05]  /*2850*/  CALL.REL.NOINC `($__internal_8_$__cuda_sm3x_div_rn_noftz_f32_slowpath) ;  /* 0x0000000c00007944 */ /* 0x000fea0003c00000 */
.L_x_492:
[----:B------:R-:W-:Y:S05]  /*2860*/  BSYNC.RECONVERGENT B3 ;  /* 0x0000000000037941 */ /* 0x000fea0003800200 */
.L_x_491:
[----:B------:R-:W-:Y:S01]  /*2870*/  SHF.L.U32 R10, R19, 0x1, RZ ;  /* 0x00000001130a7819 */ /* 0x000fe200000006ff */
[----:B------:R-:W0:Y:S01]  /*2880*/  LDS R18, [R25+0x1000] ;  /* 0x0010000019127984 */ /* 0x000e220000000800 */
[----:B------:R-:W-:Y:S01]  /*2890*/  IMAD R9, R5, UR10, RZ ;  /* 0x0000000a05097c24 */ /* 0x000fe2000f8e02ff */
[----:B------:R-:W1:Y:S01]  /*28a0*/  MUFU.RCP R14, R17 ;  /* 0x00000011000e7308 */ /* 0x000e620000001000 */
[----:B------:R-:W-:Y:S01]  /*28b0*/  IMAD.MOV.U32 R11, RZ, RZ, RZ ;  /* 0x000000ffff0b7224 */ /* 0x000fe200078e00ff */
[----:B------:R-:W-:Y:S01]  /*28c0*/  R2UR UR4, R36 ;  /* 0x00000000240472ca */ /* 0x000fe200000e0000 */
[C---:B------:R-:W-:Y:S01]  /*28d0*/  IMAD R9, R4.reuse, UR11, R9 ;  /* 0x0000000b04097c24 */ /* 0x040fe2000f8e0209 */
        /* <DEDUP_REMOVED lines=22> */
[----:B------:R-:W-:Y:S05]  /*2a40*/  CALL.REL.NOINC `($__internal_8_$__cuda_sm3x_div_rn_noftz_f32_slowpath) ;  /* 0x0000000800847944 */ /* 0x000fea0003c00000 */
[----:B------:R-:W-:-:S07]  /*2a50*/  IMAD.MOV.U32 R14, RZ, RZ, R13 ;  /* 0x000000ffff0e7224 */ /* 0x000fce00078e000d */
.L_x_494:
[----:B------:R-:W-:Y:S05]  /*2a60*/  BSYNC.RECONVERGENT B3 ;  /* 0x0000000000037941 */ /* 0x000fea0003800200 */
.L_x_493:
        /* <DEDUP_REMOVED lines=13> */
[----:B------:R-:W-:Y:S05]  /*2b40*/  CALL.REL.NOINC `($__internal_8_$__cuda_sm3x_div_rn_noftz_f32_slowpath) ;  /* 0x0000000800447944 */ /* 0x000fea0003c00000 */
[----:B------:R-:W-:-:S07]  /*2b50*/  IMAD.MOV.U32 R15, RZ, RZ, R13 ;  /* 0x000000ffff0f7224 */ /* 0x000fce00078e000d */
.L_x_496:
[----:B------:R-:W-:Y:S05]  /*2b60*/  BSYNC.RECONVERGENT B3 ;  /* 0x0000000000037941 */ /* 0x000fea0003800200 */
.L_x_495:
        /* <DEDUP_REMOVED lines=25> */
[----:B------:R-:W-:Y:S05]  /*2d00*/  CALL.REL.NOINC `($__internal_8_$__cuda_sm3x_div_rn_noftz_f32_slowpath) ;  /* 0x0000000400d47944 */ /* 0x000fea0003c00000 */
[----:B------:R-:W-:-:S07]  /*2d10*/  MOV R12, R13 ;  /* 0x0000000d000c7202 */ /* 0x000fce0000000f00 */
.L_x_498:
[----:B------:R-:W-:Y:S05]  /*2d20*/  BSYNC.RECONVERGENT B3 ;  /* 0x0000000000037941 */ /* 0x000fea0003800200 */
.L_x_497:
        /* <DEDUP_REMOVED lines=13> */
[----:B------:R-:W-:Y:S05]  /*2e00*/  CALL.REL.NOINC `($__internal_8_$__cuda_sm3x_div_rn_noftz_f32_slowpath) ;  /* 0x0000000400947944 */ /* 0x000fea0003c00000 */
.L_x_500:
[----:B------:R-:W-:Y:S05]  /*2e10*/  BSYNC.RECONVERGENT B3 ;  /* 0x0000000000037941 */ /* 0x000fea0003800200 */
.L_x_499:
        /* <DEDUP_REMOVED lines=27> */
.L_x_502:
[----:B------:R-:W-:Y:S05]  /*2fd0*/  BSYNC.RECONVERGENT B3 ;  /* 0x0000000000037941 */ /* 0x000fea0003800200 */
.L_x_501:
        /* <DEDUP_REMOVED lines=14> */
[----:B------:R-:W-:-:S07]  /*30c0*/  IMAD.MOV.U32 R15, RZ, RZ, R13 ;  /* 0x000000ffff0f7224 */ /* 0x000fce00078e000d */
.L_x_504:
[----:B------:R-:W-:Y:S05]  /*30d0*/  BSYNC.RECONVERGENT B3 ;  /* 0x0000000000037941 */ /* 0x000fea0003800200 */
.L_x_503:
        /* <DEDUP_REMOVED lines=15> */
.L_x_474:
[----:B0-----:R-:W-:Y:S05]  /*31d0*/  BSYNC.RECONVERGENT B0 ;  /* 0x0000000000007941 */ /* 0x001fea0003800200 */
.L_x_473:
[----:B------:R-:W0:Y:S01]  /*31e0*/  LDCU.64 UR4, c[0x0][0x3a0] ;  /* 0x00007400ff0477ac */ /* 0x000e220008000a00 */
[----:B------:R-:W-:-:S04]  /*31f0*/  IADD3 R4, P0, PT, R29, R4, RZ ;  /* 0x000000041d047210 */ /* 0x000fc80007f1e0ff */
[----:B------:R-:W-:Y:S02]  /*3200*/  IADD3.X R5, PT, PT, RZ, R5, RZ, P0, !PT ;  /* 0x00000005ff057210 */ /* 0x000fe400007fe4ff */
[----:B0-----:R-:W-:-:S04]  /*3210*/  ISETP.GE.U32.AND P0, PT, R4, UR4, PT ;  /* 0x0000000404007c0c */ /* 0x001fc8000bf06070 */
[----:B------:R-:W-:-:S13]  /*3220*/  ISETP.GE.AND.EX P0, PT, R5, UR5, PT, P0 ;  /* 0x0000000505007c0c */ /* 0x000fda000bf06300 */
[----:B------:R-:W-:Y:S05]  /*3230*/  @!P0 BRA `(.L_x_506) ;  /* 0xffffffd0004c8947 */ /* 0x000fea000383ffff */
[----:B------:R-:W-:Y:S05]  /*3240*/  EXIT ;  /* 0x000000000000794d */ /* 0x000fea0003800000 */
.L_x_462:
[----:B01----:R-:W-:Y:S01]  /*3250*/  IMAD.MOV.U32 R13, RZ, RZ, R17 ;  /* 0x000000ffff0d7224 */ /* 0x003fe200078e0011 */
[----:B------:R-:W-:Y:S01]  /*3260*/  MOV R15, 0xffffffff ;  /* 0xffffffff000f7802 */ /* 0x000fe20000000f00 */
[----:B------:R-:W-:Y:S02]  /*3270*/  IMAD.MOV.U32 R12, RZ, RZ, 0x1 ;  /* 0x00000001ff0c7424 */ /* 0x000fe400078e00ff */
[----:B--2---:R-:W-:-:S07]  /*3280*/  IMAD.MOV.U32 R11, RZ, RZ, 0x1f ;  /* 0x0000001fff0b7424 */ /* 0x004fce00078e00ff */
[----:B------:R-:W-:Y:S05]  /*3290*/  WARPSYNC.COLLECTIVE R15, `(.L_x_507) ;  /* 0x000000000f087348 */ /* 0x000fea0003c00000 */
[----:B------:R0:W1:Y:S02]  /*32a0*/  SHFL.DOWN P6, R14, R13, R12, R11 ;  /* 0x0800000c0d0e7389 */ /* 0x00006400000c000b */
[----:B01----:R-:W-:Y:S05]  /*32b0*/  ENDCOLLECTIVE ;  /* 0x000000000000791b */ /* 0x003fea0003800000 */
.L_x_507:
[----:B------:R-:W-:Y:S01]  /*32c0*/  IMAD.MOV.U32 R12, RZ, RZ, 0x2 ;  /* 0x00000002ff0c7424 */ /* 0x000fe200078e00ff */
[----:B------:R-:W-:-:S05]  /*32d0*/  @!P3 FMNMX R17, R14, R17, !PT ;  /* 0x000000110e11b209 */ /* 0x000fca0007800000 */
[----:B------:R-:W-:-:S07]  /*32e0*/  IMAD.MOV.U32 R13, RZ, RZ, R17 ;  /* 0x000000ffff0d7224 */ /* 0x000fce00078e0011 */
[----:B------:R-:W-:Y:S05]  /*32f0*/  WARPSYNC.COLLECTIVE R15, `(.L_x_508) ;  /* 0x000000000f087348 */ /* 0x000fea0003c00000 */
[----:B------:R0:W1:Y:S02]  /*3300*/  SHFL.DOWN P6, R14, R13, R12, R11 ;  /* 0x0800000c0d0e7389 */ /* 0x00006400000c000b */
[----:B01----:R-:W-:Y:S05]  /*3310*/  ENDCOLLECTIVE ;  /* 0x000000000000791b */ /* 0x003fea0003800000 */
.L_x_508:
[----:B------:R-:W-:Y:S01]  /*3320*/  HFMA2 R12, -RZ, RZ, 0, 2.384185791015625e-07 ;  /* 0x00000004ff0c7431 */ /* 0x000fe200000001ff */
[----:B------:R-:W-:-:S05]  /*3330*/  @!P2 FMNMX R17, R17, R14, !PT ;  /* 0x0000000e1111a209 */ /* 0x000fca0007800000 */
[----:B------:R-:W-:-:S07]  /*3340*/  IMAD.MOV.U32 R13, RZ, RZ, R17 ;  /* 0x000000ffff0d7224 */ /* 0x000fce00078e0011 */
[----:B------:R-:W-:Y:S05]  /*3350*/  WARPSYNC.COLLECTIVE R15, `(.L_x_509) ;  /* 0x000000000f087348 */ /* 0x000fea0003c00000 */
[----:B------:R0:W1:Y:S02]  /*3360*/  SHFL.DOWN P6, R14, R13, R12, R11 ;  /* 0x0800000c0d0e7389 */ /* 0x00006400000c000b */
[----:B01----:R-:W-:Y:S05]  /*3370*/  ENDCOLLECTIVE ;  /* 0x000000000000791b */ /* 0x003fea0003800000 */
.L_x_509:
[----:B------:R-:W-:Y:S01]  /*3380*/  IMAD.MOV.U32 R12, RZ, RZ, 0x8 ;  /* 0x00000008ff0c7424 */ /* 0x000fe200078e00ff */
[----:B------:R-:W-:-:S05]  /*3390*/  @!P1 FMNMX R17, R17, R14, !PT ;  /* 0x0000000e11119209 */ /* 0x000fca0007800000 */
[----:B------:R-:W-:-:S07]  /*33a0*/  IMAD.MOV.U32 R13, RZ, RZ, R17 ;  /* 0x000000ffff0d7224 */ /* 0x000fce00078e0011 */
[----:B------:R-:W-:Y:S05]  /*33b0*/  WARPSYNC.COLLECTIVE R15, `(.L_x_510) ;  /* 0x000000000f087348 */ /* 0x000fea0003c00000 */
[----:B------:R0:W1:Y:S02]  /*33c0*/  SHFL.DOWN P6, R14, R13, R12, R11 ;  /* 0x0800000c0d0e7389 */ /* 0x00006400000c000b */
[----:B01----:R-:W-:Y:S05]  /*33d0*/  ENDCOLLECTIVE ;  /* 0x000000000000791b */ /* 0x003fea0003800000 */
.L_x_510:
[----:B------:R-:W-:Y:S02]  /*33e0*/  MOV R12, 0x10 ;  /* 0x00000010000c7802 */ /* 0x000fe40000000f00 */
[----:B------:R-:W-:-:S04]  /*33f0*/  FMNMX R9, R17, R14, !PT ;  /* 0x0000000e11097209 */ /* 0x000fc80007800000 */
[----:B------:R-:W-:-:S05]  /*3400*/  FSEL R8, R17, R9, P4 ;  /* 0x0000000911087208 */ /* 0x000fca0002000000 */
[----:B------:R-:W-:-:S07]  /*3410*/  IMAD.MOV.U32 R13, RZ, RZ, R8 ;  /* 0x000000ffff0d7224 */ /* 0x000fce00078e0008 */
[----:B------:R-:W-:Y:S05]  /*3420*/  WARPSYNC.COLLECTIVE R15, `(.L_x_511) ;  /* 0x000000000f087348 */ /* 0x000fea0003c00000 */
[----:B------:R0:W1:Y:S02]  /*3430*/  SHFL.DOWN P6, R14, R13, R12, R11 ;  /* 0x0800000c0d0e7389 */ /* 0x00006400000c000b */
[----:B01----:R-:W-:Y:S05]  /*3440*/  ENDCOLLECTIVE ;  /* 0x000000000000791b */ /* 0x003fea0003800000 */
.L_x_511:
[----:B------:R-:W-:Y:S05]  /*3450*/  BRA `(.L_x_512) ;  /* 0xffffffd8006c7947 */ /* 0x000fea000383ffff */
        .weak           $__internal_8_$__cuda_sm3x_div_rn_noftz_f32_slowpath
        .type           $__internal_8_$__cuda_sm3x_div_rn_noftz_f32_slowpath,@function
        .size           $__internal_8_$__cuda_sm3x_div_rn_noftz_f32_slowpath,(.L_x_8494 - $__internal_8_$__cuda_sm3x_div_rn_noftz_f32_slowpath)
$__internal_8_$__cuda_sm3x_div_rn_noftz_f32_slowpath:
        /* <DEDUP_REMOVED lines=34> */
.L_x_514:
[----:B------:R-:W-:Y:S01]  /*3680*/  LEA R24, R13, 0xc0800000, 0x17 ;  /* 0xc08000000d187811 */ /* 0x000fe200078eb8ff */
[----:B------:R-:W-:Y:S01]  /*3690*/  BSSY.RECONVERGENT B2, `(.L_x_519) ;  /* 0x0000036000027945 */ /* 0x000fe20003800200 */
[----:B------:R-:W-:-:S03]  /*36a0*/  IADD3 R22, PT, PT, R22, -0x7f, RZ ;  /* 0xffffff8116167810 */ /* 0x000fc60007ffe0ff */
[----:B------:R-:W-:Y:S02]  /*36b0*/  IMAD.IADD R26, R9, 0x1, -R24 ;  /* 0x00000001091a7824 */ /* 0x000fe400078e0a18 */
[----:B------:R-:W-:Y:S02]  /*36c0*/  IMAD R8, R22, -0x800000, R8 ;  /* 0xff80000016087824 */ /* 0x000fe400078e0208 */
[----:B------:R-:W0:Y:S01]  /*36d0*/  MUFU.RCP R24, R26 ;  /* 0x0000001a00187308 */ /* 0x000e220000001000 */
[----:B------:R-:W-:-:S04]  /*36e0*/  FADD.FTZ R9, -R26, -RZ ;  /* 0x800000ff1a097221 */ /* 0x000fc80000010100 */
[----:B0-----:R-:W-:-:S04]  /*36f0*/  FFMA R23, R24, R9, 1 ;  /* 0x3f80000018177423 */ /* 0x001fc80000000009 */
[----:B------:R-:W-:-:S04]  /*3700*/  FFMA R24, R24, R23, R24 ;  /* 0x0000001718187223 */ /* 0x000fc80000000018 */
[----:B------:R-:W-:-:S04]  /*3710*/  FFMA R23, R8, R24, RZ ;  /* 0x0000001808177223 */ /* 0x000fc800000000ff */
[----:B------:R-:W-:-:S04]  /*3720*/  FFMA R27, R9, R23, R8 ;  /* 0x00000017091b7223 */ /* 0x000fc80000000008 */
[----:B------:R-:W-:Y:S01]  /*3730*/  FFMA R23, R24, R27, R23 ;  /* 0x0000001b18177223 */ /* 0x000fe20000000017 */
[----:B------:R-:W-:-:S03]  /*3740*/  IADD3 R27, PT, PT, R22, 0x7f, -R13 ;  /* 0x0000007f161b7810 */ /* 0x000fc60007ffe80d */
[----:B------:R-:W-:Y:S02]  /*3750*/  FFMA R8, R9, R23, R8 ;  /* 0x0000001709087223 */ /* 0x000fe40000000008 */
[----:B------:R-:W-:Y:S02]  /*3760*/  IMAD.IADD R20, R27, 0x1, R20 ;  /* 0x000000011b147824 */ /* 0x000fe400078e0214 */
        /* <DEDUP_REMOVED lines=16> */
[C---:B------:R-:W-:Y:S02]  /*3870*/  ISETP.NE.AND P2, PT, R13.reuse, RZ, PT ;  /* 0x000000ff0d00720c */ /* 0x040fe40003f45270 */
[----:B------:R-:W-:Y:S01]  /*3880*/  LOP3.LUT R22, R20, 0x7fffff, RZ, 0xc0, !PT ;  /* 0x007fffff14167812 */ /* 0x000fe200078ec0ff */
[CCC-:B------:R-:W-:Y:S01]  /*3890*/  FFMA.RP R20, R24.reuse, R8.reuse, R23.reuse ;  /* 0x0000000818147223 */ /* 0x1c0fe20000008017 */
[----:B------:R-:W-:Y:S01]  /*38a0*/  ISETP.NE.AND P1, PT, R13, RZ, PT ;  /* 0x000000ff0d00720c */ /* 0x000fe20003f25270 */
[----:B------:R-:W-:Y:S01]  /*38b0*/  FFMA.RM R23, R24, R8, R23 ;  /* 0x0000000818177223 */ /* 0x000fe20000004017 */
[----:B------:R-:W-:Y:S01]  /*38c0*/  LOP3.LUT R22, R22, 0x800000, RZ, 0xfc, !PT ;  /* 0x0080000016167812 */ /* 0x000fe200078efcff */
[----:B------:R-:W-:-:S03]  /*38d0*/  IMAD.MOV R13, RZ, RZ, -R13 ;  /* 0x000000ffff0d7224 */ /* 0x000fc600078e0a0d */
        /* <DEDUP_REMOVED lines=13> */
.L_x_521:
[----:B------:R-:W-:-:S04]  /*39b0*/  LOP3.LUT R9, R9, 0x80000000, RZ, 0xc0, !PT ;  /* 0x8000000009097812 */ /* 0x000fc800078ec0ff */
[----:B------:R-:W-:Y:S01]  /*39c0*/  LOP3.LUT R9, R9, 0x7f800000, RZ, 0xfc, !PT ;  /* 0x7f80000009097812 */ /* 0x000fe200078efcff */
[----:B------:R-:W-:Y:S06]  /*39d0*/  BRA `(.L_x_522) ;  /* 0x0000000000047947 */ /* 0x000fec0003800000 */
.L_x_520:
[----:B------:R-:W-:-:S07]  /*39e0*/  IMAD R9, R20, 0x800000, R9 ;  /* 0x0080000014097824 */ /* 0x000fce00078e0209 */
.L_x_522:
[----:B------:R-:W-:Y:S05]  /*39f0*/  BSYNC.RECONVERGENT B2 ;  /* 0x0000000000027941 */ /* 0x000fea0003800200 */
.L_x_519:
[----:B------:R-:W-:Y:S05]  /*3a00*/  BRA `(.L_x_523) ;  /* 0x0000000000207947 */ /* 0x000fea0003800000 */
.L_x_518:
[----:B------:R-:W-:-:S04]  /*3a10*/  LOP3.LUT R9, R9, 0x80000000, R8, 0x48, !PT ;  /* 0x8000000009097812 */ /* 0x000fc800078e4808 */
[----:B------:R-:W-:Y:S01]  /*3a20*/  LOP3.LUT R9, R9, 0x7f800000, RZ, 0xfc, !PT ;  /* 0x7f80000009097812 */ /* 0x000fe200078efcff */
[----:B------:R-:W-:Y:S06]  /*3a30*/  BRA `(.L_x_523) ;  /* 0x0000000000147947 */ /* 0x000fec0003800000 */
.L_x_517:
[----:B------:R-:W-:Y:S01]  /*3a40*/  LOP3.LUT R9, R9, 0x80000000, R8, 0x48, !PT ;  /* 0x8000000009097812 */ /* 0x000fe200078e4808 */
[----:B------:R-:W-:Y:S06]  /*3a50*/  BRA `(.L_x_523) ;  /* 0x00000000000c7947 */ /* 0x000fec0003800000 */
.L_x_516:
[----:B------:R-:W0:Y:S01]  /*3a60*/  MUFU.RSQ R9, -QNAN ;  /* 0xffc0000000097908 */ /* 0x000e220000001400 */
[----:B------:R-:W-:Y:S05]  /*3a70*/  BRA `(.L_x_523) ;  /* 0x0000000000047947 */ /* 0x000fea0003800000 */
.L_x_515:
[----:B------:R-:W-:-:S07]  /*3a80*/  FADD.FTZ R9, R8, R9 ;  /* 0x0000000908097221 */ /* 0x000fce0000010000 */
.L_x_523:
[----:B------:R-:W-:Y:S05]  /*3a90*/  BSYNC.RECONVERGENT B1 ;  /* 0x0000000000017941 */ /* 0x000fea0003800200 */
.L_x_513:
[----:B0-----:R-:W-:Y:S01]  /*3aa0*/  MOV R13, R9 ;  /* 0x00000009000d7202 */ /* 0x001fe20000000f00 */
[----:B------:R-:W-:Y:S02]  /*3ab0*/  IMAD.MOV.U32 R8, RZ, RZ, R18 ;  /* 0x000000ffff087224 */ /* 0x000fe400078e0012 */
[----:B------:R-:W-:-:S04]  /*3ac0*/  IMAD.MOV.U32 R9, RZ, RZ, 0x0 ;  /* 0x00000000ff097424 */ /* 0x000fc800078e00ff */
[----:B------:R-:W-:Y:S05]  /*3ad0*/  RET.REL.NODEC R8 `(_Z20SoftmaxBlockSMemImplI10DirectLoadIffE11DirectStoreIffEfLi2ELi1024EL9Algorithm0EEvT_T0_ll) ;  /* 0xffffffc408487950 */ /* 0x000fea0003c3ffff */
.L_x_524:
        /* <DEDUP_REMOVED lines=10> */
.L_x_8494:


//--------------------- .text._Z20SoftmaxBlockSMemImplI10DirectLoadIffE11DirectStoreIffEfLi2ELi128EL9Algorithm0EEvT_T0_ll --------------------------
	.section	.text._Z20SoftmaxBlockSMemImplI10DirectLoadIffE11DirectStoreIffEfLi2ELi128EL9Algorithm0EEvT_T0_ll,"ax",@progbits
	.align	128
        .global         _Z20SoftmaxBlockSMemImplI10DirectLoadIffE11DirectStoreIffEfLi2ELi128EL9Algorithm0EEvT_T0_ll
        .type           _Z20SoftmaxBlockSMemImplI10DirectLoadIffE11DirectStoreIffEfLi2ELi128EL9Algorithm0EEvT_T0_ll,@function
        .size           _Z20SoftmaxBlockSMemImplI10DirectLoadIffE11DirectStoreIffEfLi2ELi128EL9Algorithm0EEvT_T0_ll,(.L_x_8495 - _Z20SoftmaxBlockSMemImplI10DirectLoadIffE11DirectStoreIffEfLi2ELi128EL9Algorithm0EEvT_T0_ll)
        .other          _Z20SoftmaxBlockSMemImplI10DirectLoadIffE11DirectStoreIffEfLi2ELi128EL9Algorithm0EEvT_T0_ll,@"STO_CUDA_ENTRY STV_DEFAULT"
_Z20SoftmaxBlockSMemImplI10DirectLoadIffE11DirectStoreIffEfLi2ELi128EL9Algorithm0EEvT_T0_ll:
.text._Z20SoftmaxBlockSMemImplI10DirectLoadIffE11DirectStoreIffEfLi2ELi128EL9Algorithm0EEvT_T0_ll:
        /* <DEDUP_REMOVED lines=22> */
.L_x_525:
        /* <DEDUP_REMOVED lines=33> */
.L_x_571:
[----:B------:R-:W-:Y:S01]  /*0370*/  ISETP.GE.AND P0, PT, R27, R20, PT ;  /* 0x000000141b00720c */ /* 0x000fe20003f06270 */
[----:B------:R-:W-:Y:S01]  /*0380*/  BSSY.RECONVERGENT B0, `(.L_x_526) ;  /* 0x0000096000007945 */ /* 0x000fe20003800200 */
[----:B------:R-:W-:-:S11]  /*0390*/  MOV R5, 0xff800000 ;  /* 0xff80000000057802 */ /* 0x000fd60000000f00 */
[----:B01234-:R-:W-:Y:S05]  /*03a0*/  @P0 BRA `(.L_x_527) ;  /* 0x00000008004c0947 */ /* 0x01ffea0003800000 */
        /* <DEDUP_REMOVED lines=66> */
.L_x_529:
[----:B------:R-:W-:Y:S05]  /*07d0*/  BSYNC.RECONVERGENT B1 ;  /* 0x0000000000017941 */ /* 0x000fea0003800200 */
.L_x_528:
[----:B------:R-:W-:-:S13]  /*07e0*/  ISETP.GE.U32.AND P1, PT, R2, 0x180, PT ;  /* 0x000001800200780c */ /* 0x000fda0003f26070 */
[----:B------:R-:W-:Y:S05]  /*07f0*/  @!P1 BRA `(.L_x_527) ;  /* 0x0000000400389947 */ /* 0x000fea0003800000 */
[----:B--2---:R-:W2:Y:S01]  /*0800*/  S2R R9, SR_CgaCtaId ;  /* 0x0000000000097919 */ /* 0x004ea20000008800 */
[----:B------:R-:W-:-:S05]  /*0810*/  MOV R0, 0x400 ;  /* 0x0000040000007802 */ /* 0x000fca0000000f00 */
[----:B------:R-:W-:-:S05]  /*0820*/  VIADD R0, R0, 0x40 ;  /* 0x0000004000007836 */ /* 0x000fca0000000000 */
[----:B--2---:R-:W-:-:S07]  /*0830*/  LEA R0, R9, R0, 0x18 ;  /* 0x0000000009007211 */ /* 0x004fce00078ec0ff */
.L_x_530:
        /* <DEDUP_REMOVED lines=8> */
[----:B------:R-:W-:Y:S02]  /*08c0*/  R2UR UR10, R6 ;  /* 0x00000000060a72ca */ /* 0x000fe400000e0000 */
[----:B------:R-:W-:-:S02]  /*08d0*/  R2UR UR11, R7 ;  /* 0x00000000070b72ca */ /* 0x000fc400000e0000 */
[----:B------:R-:W-:Y:S02]  /*08e0*/  R2UR UR12, R6 ;  /* 0x00000000060c72ca */ /* 0x000fe400000e0000 */
[----:B------:R-:W-:Y:S01]  /*08f0*/  R2UR UR13, R7 ;  /* 0x00000000070d72ca */ /* 0x000fe200000e0000 */
[----:B--2---:R-:W-:Y:S02]  /*0900*/  IMAD R9, R19, UR6, RZ ;  /* 0x0000000613097c24 */ /* 0x004fe4000f8e02ff */
[----:B------:R-:W-:-:S04]  /*0910*/  IMAD.WIDE.U32 R12, R16, UR6, R12 ;  /* 0x00000006100c7c25 */ /* 0x000fc8000f8e000c */
[C---:B------:R-:W-:Y:S01]  /*0920*/  IMAD R15, R16.reuse, UR7, R9 ;  /* 0x00000007100f7c24 */ /* 0x040fe2000f8e0209 */
[----:B------:R-:W-:Y:S01]  /*0930*/  R2UR UR7, R7 ;  /* 0x00000000070772ca */ /* 0x000fe200000e0000 */
[----:B------:R-:W-:Y:S02]  /*0940*/  IMAD.MOV.U32 R9, RZ, RZ, RZ ;  /* 0x000000ffff097224 */ /* 0x000fe400078e00ff */
[----:B------:R-:W-:Y:S01]  /*0950*/  IMAD.WIDE.U32 R10, R16, UR6, R10 ;  /* 0x00000006100a7c25 */ /* 0x000fe2000f8e000a */
[----:B------:R-:W-:-:S03]  /*0960*/  IADD3 R29, PT, PT, R15, R13, RZ ;  /* 0x0000000d0f1d7210 */ /* 0x000fc60007ffe0ff */
[----:B------:R-:W-:Y:S01]  /*0970*/  IMAD.WIDE.U32 R8, R16, UR6, R8 ;  /* 0x0000000610087c25 */ /* 0x000fe2000f8e0008 */
[----:B------:R-:W-:Y:S02]  /*0980*/  LEA.HI R28, P1, R29, R12, RZ, 0x1 ;  /* 0x0000000c1d1c7211 */ /* 0x000fe400078308ff */
[----:B------:R-:W-:Y:S01]  /*0990*/  R2UR UR6, R6 ;  /* 0x00000000060672ca */ /* 0x000fe200000e0000 */
[C---:B------:R-:W-:Y:S02]  /*09a0*/  IMAD.IADD R13, R15.reuse, 0x1, R11 ;  /* 0x000000010f0d7824 */ /* 0x040fe400078e020b */
[----:B------:R-:W-:Y:S01]  /*09b0*/  IMAD.IADD R15, R15, 0x1, R9 ;  /* 0x000000010f0f7824 */ /* 0x000fe200078e0209 */
[----:B------:R-:W-:Y:S02]  /*09c0*/  IADD3 R9, P2, PT, R12, 0x100, RZ ;  /* 0x000001000c097810 */ /* 0x000fe40007f5e0ff */
[----:B------:R-:W-:Y:S02]  /*09d0*/  LEA.HI R10, P3, R13, R10, RZ, 0x1 ;  /* 0x0000000a0d0a7211 */ /* 0x000fe400078708ff */
[----:B------:R-:W-:Y:S01]  /*09e0*/  LEA.HI R8, P4, R15, R8, RZ, 0x1 ;  /* 0x000000080f087211 */ /* 0x000fe200078908ff */
[----:B------:R-:W-:Y:S01]  /*09f0*/  IMAD.X R12, RZ, RZ, R29, P2 ;  /* 0x000000ffff0c7224 */ /* 0x000fe200010e061d */
[----:B------:R-:W-:Y:S01]  /*0a00*/  IADD3.X R29, PT, PT, RZ, R29, RZ, P1, !PT ;  /* 0x0000001dff1d7210 */ /* 0x000fe20000ffe4ff */
[----:B------:R-:W-:Y:S01]  /*0a10*/  IMAD.X R13, RZ, RZ, R13, P3 ;  /* 0x000000ffff0d7224 */ /* 0x000fe200018e060d */
[----:B------:R-:W-:Y:S01]  /*0a20*/  IADD3.X R15, PT, PT, RZ, R15, RZ, P4, !PT ;  /* 0x0000000fff0f7210 */ /* 0x000fe200027fe4ff */
[----:B------:R-:W-:Y:S01]  /*0a30*/  IMAD.SHL.U32 R14, R8, 0x4, RZ ;  /* 0x00000004080e7824 */ /* 0x000fe200078e00ff */
[----:B------:R-:W-:-:S02]  /*0a40*/  LEA.HI R9, P1, R12, R9, RZ, 0x1 ;  /* 0x000000090c097211 */ /* 0x000fc400078308ff */
[C---:B------:R-:W-:Y:S01]  /*0a50*/  SHF.L.U64.HI R29, R28.reuse, 0x2, R29 ;  /* 0x000000021c1d7819 */ /* 0x040fe2000001021d */
[----:B------:R-:W-:Y:S01]  /*0a60*/  IMAD.SHL.U32 R28, R28, 0x4, RZ ;  /* 0x000000041c1c7824 */ /* 0x000fe200078e00ff */
[----:B------:R-:W-:Y:S01]  /*0a70*/  SHF.L.U64.HI R15, R8, 0x2, R15 ;  /* 0x00000002080f7819 */ /* 0x000fe2000001020f */
[----:B------:R-:W-:Y:S01]  /*0a80*/  IMAD.X R12, RZ, RZ, R12, P1 ;  /* 0x000000ffff0c7224 */ /* 0x000fe200008e060c */
[----:B------:R-:W-:Y:S02]  /*0a90*/  SHF.L.U64.HI R13, R10, 0x2, R13 ;  /* 0x000000020a0d7819 */ /* 0x000fe4000001020d */
[----:B------:R-:W-:Y:S02]  /*0aa0*/  LOP3.LUT R8, R28, 0xfffffff8, RZ, 0xc0, !PT ;  /* 0xfffffff81c087812 */ /* 0x000fe400078ec0ff */
[C---:B------:R-:W-:Y:S01]  /*0ab0*/  SHF.L.U64.HI R11, R9.reuse, 0x2, R12 ;  /* 0x00000002090b7819 */ /* 0x040fe2000001020c */
[----:B------:R-:W-:Y:S01]  /*0ac0*/  IMAD.SHL.U32 R9, R9, 0x4, RZ ;  /* 0x0000000409097824 */ /* 0x000fe200078e00ff */
[----:B------:R-:W-:Y:S01]  /*0ad0*/  IADD3 R8, P1, PT, R8, UR4, RZ ;  /* 0x0000000408087c10 */ /* 0x000fe2000ff3e0ff */
[----:B------:R-:W-:Y:S01]  /*0ae0*/  IMAD.SHL.U32 R12, R10, 0x4, RZ ;  /* 0x000000040a0c7824 */ /* 0x000fe200078e00ff */
[----:B------:R-:W-:-:S02]  /*0af0*/  LOP3.LUT R14, R14, 0xfffffff8, RZ, 0xc0, !PT ;  /* 0xfffffff80e0e7812 */ /* 0x000fc400078ec0ff */
[----:B------:R-:W-:Y:S02]  /*0b00*/  LOP3.LUT R10, R9, 0xfffffff8, RZ, 0xc0, !PT ;  /* 0xfffffff8090a7812 */ /* 0x000fe400078ec0ff */
[----:B------:R-:W-:Y:S02]  /*0b10*/  LOP3.LUT R12, R12, 0xfffffff8, RZ, 0xc0, !PT ;  /* 0xfffffff80c0c7812 */ /* 0x000fe400078ec0ff */
[----:B------:R-:W-:Y:S02]  /*0b20*/  IADD3 R10, P2, PT, R10, UR4, RZ ;  /* 0x000000040a0a7c10 */ /* 0x000fe4000ff5e0ff */
[----:B------:R-:W-:Y:S02]  /*0b30*/  IADD3 R12, P3, PT, R12, UR4, RZ ;  /* 0x000000040c0c7c10 */ /* 0x000fe4000ff7e0ff */
[----:B------:R-:W-:Y:S02]  /*0b40*/  IADD3.X R9, PT, PT, R29, UR5, RZ, P1, !PT ;  /* 0x000000051d097c10 */ /* 0x000fe40008ffe4ff */
[----:B------:R-:W-:-:S02]  /*0b50*/  IADD3 R14, P4, PT, R14, UR4, RZ ;  /* 0x000000040e0e7c10 */ /* 0x000fc4000ff9e0ff */
        /* <DEDUP_REMOVED lines=24> */
.L_x_527:
[----:B------:R-:W-:Y:S05]  /*0ce0*/  BSYNC.RECONVERGENT B0 ;  /* 0x0000000000007941 */ /* 0x000fea0003800200 */
.L_x_526:
        /* <DEDUP_REMOVED lines=19> */
.L_x_577:
[----:B------:R-:W-:Y:S01]  /*0e20*/  IMAD.MOV.U32 R5, RZ, RZ, R0 ;  /* 0x000000ffff057224 */ /* 0x000fe200078e0000 */
[----:B------:R-:W-:Y:S01]  /*0e30*/  PLOP3.LUT P4, PT, PT, PT, PT, 0x8, 0x80 ;  /* 0x000000000080781c */ /* 0x000fe20003f8e170 */
[----:B------:R-:W-:-:S12]  /*0e40*/  @P5 BRA `(.L_x_532) ;  /* 0x0000000000105947 */ /* 0x000fd80003800000 */
[----:B------:R-:W-:Y:S02]  /*0e50*/  ISETP.NE.AND P5, PT, R26, RZ, PT ;  /* 0x000000ff1a00720c */ /* 0x000fe40003fa5270 */
[----:B----4-:R-:W-:-:S11]  /*0e60*/  FMNMX R5, R3, R14, !PT ;  /* 0x0000000e03057209 */ /* 0x010fd60007800000 */
[----:B------:R4:W-:Y:S01]  /*0e70*/  @!P5 STS [R22+0x4], R5 ;  /* 0x000004051600d388 */ /* 0x0009e20000000800 */
[----:B------:R-:W-:-:S13]  /*0e80*/  @!P5 PLOP3.LUT P4, PT, PT, PT, PT, 0x80, 0x8 ;  /* 0x000000000008d81c */ /* 0x000fda0003f8f070 */
.L_x_532:
[----:B------:R-:W-:Y:S05]  /*0e90*/  WARPSYNC.ALL ;  /* 0x0000000000007948 */ /* 0x000fea0003800000 */
[C---:B------:R-:W-:Y:S01]  /*0ea0*/  ISETP.NE.AND P5, PT, R27.reuse, RZ, PT ;  /* 0x000000ff1b00720c */ /* 0x040fe20003fa5270 */
[----:B---3--:R-:W3:Y:S01]  /*0eb0*/  S2R R0, SR_CgaCtaId ;  /* 0x0000000000007919 */ /* 0x008ee20000008800 */
[----:B------:R-:W-:Y:S01]  /*0ec0*/  MOV R3, 0x400 ;  /* 0x0000040000037802 */ /* 0x000fe20000000f00 */
[----:B------:R-:W5:Y:S01]  /*0ed0*/  LDCU.64 UR4, c[0x0][0x3a8] ;  /* 0x00007500ff0477ac */ /* 0x000f620008000a00 */
[----:B------:R-:W-:Y:S01]  /*0ee0*/  BSSY.RECONVERGENT B0, `(.L_x_533) ;  /* 0x0000081000007945 */ /* 0x000fe20003800200 */
[----:B------:R-:W-:Y:S01]  /*0ef0*/  BAR.SYNC.DEFER_BLOCKING 0x0 ;  /* 0x0000000000007b1d */ /* 0x000fe20000010000 */
[----:B-----5:R-:W-:-:S04]  /*0f00*/  ISETP.GE.U32.AND P6, PT, R27, UR4, PT ;  /* 0x000000041b007c0c */ /* 0x020fc8000bfc6070 */
[----:B------:R-:W-:Y:S02]  /*0f10*/  ISETP.GE.AND.EX P6, PT, RZ, UR5, PT, P6 ;  /* 0x00000005ff007c0c */ /* 0x000fe4000bfc6360 */
[----:B---3--:R-:W-:-:S05]  /*0f20*/  LEA R3, R0, R3, 0x18 ;  /* 0x0000000300037211 */ /* 0x008fca00078ec0ff */
[----:B--2---:R-:W2:Y:S04]  /*0f30*/  @!P5 LDS.64 R8, [R3+0x8] ;  /* 0x000008000308d984 */ /* 0x004ea80000000a00 */
[----:B------:R-:W3:Y:S01]  /*0f40*/  @!P5 LDS R11, [R3+0x10] ;  /* 0x00001000030bd984 */ /* 0x000ee20000000800 */
[----:B--2---:R-:W-:-:S04]  /*0f50*/  @!P5 FMNMX3 R8, R5, R8, R9, !PT ;  /* 0x000000080508d276 */ /* 0x004fc80007800009 */
[----:B---3--:R-:W-:Y:S01]  /*0f60*/  @!P5 FMNMX R10, R8, R11, !PT ;  /* 0x0000000b080ad209 */ /* 0x008fe20007800000 */
[----:B------:R-:W-:-:S04]  /*0f70*/  HFMA2 R8, -RZ, RZ, 0, 0 ;  /* 0x00000000ff087431 */ /* 0x000fc800000001ff */
[----:B------:R2:W-:Y:S01]  /*0f80*/  @!P5 STS [R3+0x18], R10 ;  /* 0x0000180a0300d388 */ /* 0x0005e20000000800 */
[----:B------:R-:W-:Y:S06]  /*0f90*/  BAR.SYNC.DEFER_BLOCKING 0x0 ;  /* 0x0000000000007b1d */ /* 0x000fec0000010000 */
[----:B------:R-:W-:Y:S05]  /*0fa0*/  @P6 BRA `(.L_x_534) ;  /* 0x0000000400d06947 */ /* 0x000fea0003800000 */
[----:B----4-:R3:W4:Y:S01]  /*0fb0*/  LDS R5, [R3+0x18] ;  /* 0x0000180003057984 */ /* 0x0107220000000800 */
[----:B------:R-:W-:Y:S01]  /*0fc0*/  ISETP.NE.U32.AND P6, PT, R24, 0x180, PT ;  /* 0x000001801800780c */ /* 0x000fe20003fc5070 */
[----:B------:R-:W-:Y:S01]  /*0fd0*/  BSSY.RECONVERGENT B1, `(.L_x_535) ;  /* 0x0000034000017945 */ /* 0x000fe20003800200 */
[----:B------:R-:W-:Y:S02]  /*0fe0*/  IMAD.MOV.U32 R8, RZ, RZ, RZ ;  /* 0x000000ffff087224 */ /* 0x000fe400078e00ff */
[----:B------:R-:W-:Y:S01]  /*0ff0*/  ISETP.NE.AND.EX P6, PT, RZ, RZ, PT, P6 ;  /* 0x000000ffff00720c */ /* 0x000fe20003fc5360 */
[----:B------:R-:W-:-:S12]  /*1000*/  IMAD.MOV.U32 R9, RZ, RZ, R27 ;  /* 0x000000ffff097224 */ /* 0x000fd800078e001b */
[----:B---3--:R-:W-:Y:S05]  /*1010*/  @!P6 BRA `(.L_x_536) ;  /* 0x0000000000bce947 */ /* 0x008fea0003800000 */
[----:B------:R-:W4:Y:S01]  /*1020*/  LDS R8, [R17] ;  /* 0x0000000011087984 */ /* 0x000f220000000800 */
[----:B01----:R-:W-:Y:S01]  /*1030*/  IMAD.MOV.U32 R13, RZ, RZ, 0x3bbb989d ;  /* 0x3bbb989dff0d7424 */ /* 0x003fe200078e00ff */
[----:B------:R-:W-:Y:S02]  /*1040*/  MOV R12, 0x437c0000 ;  /* 0x437c0000000c7802 */ /* 0x000fe40000000f00 */
        /* <DEDUP_REMOVED lines=9> */
[----:B------:R-:W2:Y:S02]  /*10e0*/  MUFU.EX2 R8, R11 ;  /* 0x0000000b00087308 */ /* 0x000ea40000000800 */
[----:B--2---:R-:W-:Y:S01]  /*10f0*/  FMUL R10, R9, R8 ;  /* 0x00000008090a7220 */ /* 0x004fe20000400000 */
[----:B------:R-:W-:-:S03]  /*1100*/  VIADD R9, R27, 0x80 ;  /* 0x000000801b097836 */ /* 0x000fc60000000000 */
[----:B------:R-:W-:Y:S01]  /*1110*/  FADD R8, RZ, R10 ;  /* 0x0000000aff087221 */ /* 0x000fe20000000000 */
[----:B------:R3:W-:Y:S01]  /*1120*/  STS [R17], R10 ;  /* 0x0000000a11007388 */ /* 0x0007e20000000800 */
[----:B------:R-:W-:Y:S05]  /*1130*/  @!P6 BRA `(.L_x_536) ;  /* 0x000000000074e947 */ /* 0x000fea0003800000 */
[----:B---3--:R-:W0:Y:S01]  /*1140*/  LDS R10, [R17+0x200] ;  /* 0x00020000110a7984 */ /* 0x008e220000000800 */
        /* <DEDUP_REMOVED lines=15> */
[----:B0-----:R-:W0:Y:S02]  /*1240*/  LDS R10, [R17+0x400] ;  /* 0x00040000110a7984 */ /* 0x001e240000000800 */
        /* <DEDUP_REMOVED lines=9> */
[----:B------:R-:W-:-:S03]  /*12e0*/  VIADD R9, R27, 0x180 ;  /* 0x000001801b097836 */ /* 0x000fc60000000000 */
[----:B------:R-:W-:Y:S01]  /*12f0*/  FADD R8, R8, R10 ;  /* 0x0000000a08087221 */ /* 0x000fe20000000000 */
[----:B------:R0:W-:Y:S06]  /*1300*/  STS [R17+0x400], R10 ;  /* 0x0004000a11007388 */ /* 0x0001ec0000000800 */
.L_x_536:
[----:B------:R-:W-:Y:S05]  /*1310*/  BSYNC.RECONVERGENT B1 ;  /* 0x0000000000017941 */ /* 0x000fea0003800200 */
.L_x_535:
[----:B------:R-:W-:-:S04]  /*1320*/  ISETP.GE.U32.AND P6, PT, R23, 0x180, PT ;  /* 0x000001801700780c */ /* 0x000fc80003fc6070 */
[----:B------:R-:W-:-:S13]  /*1330*/  ISETP.GE.U32.AND.EX P6, PT, R18, RZ, PT, P6 ;  /* 0x000000ff1200720c */ /* 0x000fda0003fc6160 */
[----:B------:R-:W-:Y:S05]  /*1340*/  @!P6 BRA `(.L_x_534) ;  /* 0x0000000000e8e947 */ /* 0x000fea0003800000 */
[----:B------:R-:W-:-:S05]  /*1350*/  MOV R11, 0x400 ;  /* 0x00000400000b7802 */ /* 0x000fca0000000f00 */
[----:B------:R-:W-:-:S05]  /*1360*/  VIADD R11, R11, 0x40 ;  /* 0x000000400b0b7836 */ /* 0x000fca0000000000 */
[----:B------:R-:W-:-:S07]  /*1370*/  LEA R0, R0, R11, 0x18 ;  /* 0x0000000b00007211 */ /* 0x000fce00078ec0ff */
.L_x_537:
[C---:B0-23--:R-:W-:Y:S01]  /*1380*/  LEA R10, R9.reuse, R0, 0x2 ;  /* 0x00000000090a7211 */ /* 0x04dfe200078e10ff */
[----:B------:R-:W-:Y:S02]  /*1390*/  IMAD.MOV.U32 R31, RZ, RZ, 0x3bbb989d ;  /* 0x3bbb989dff1f7424 */ /* 0x000fe400078e00ff */
[----:B------:R-:W-:Y:S02]  /*13a0*/  IMAD.MOV.U32 R33, RZ, RZ, 0x437c0000 ;  /* 0x437c0000ff217424 */ /* 0x000fe400078e00ff */
[----:B-1----:R-:W4:Y:S01]  /*13b0*/  LDS R12, [R10] ;  /* 0x000000000a0c7984 */ /* 0x002f220000000800 */
[----:B------:R-:W-:-:S03]  /*13c0*/  VIADD R9, R9, 0x200 ;  /* 0x0000020009097836 */ /* 0x000fc60000000000 */
[----:B------:R-:W0:Y:S02]  /*13d0*/  LDS R14, [R10+0x200] ;  /* 0x000200000a0e7984 */ /* 0x000e240000000800 */
[----:B------:R-:W-:Y:S02]  /*13e0*/  ISETP.GE.U32.AND P6, PT, R9, UR4, PT ;  /* 0x0000000409007c0c */ /* 0x000fe4000bfc6070 */
[----:B------:R-:W1:Y:S02]  /*13f0*/  LDS R28, [R10+0x400] ;  /* 0x000400000a1c7984 */ /* 0x000e640000000800 */
[----:B------:R-:W-:Y:S02]  /*1400*/  ISETP.GE.U32.AND.EX P6, PT, RZ, UR5, PT, P6 ;  /* 0x00000005ff007c0c */ /* 0x000fe4000bfc6160 */
[----:B------:R-:W2:Y:S01]  /*1410*/  LDS R30, [R10+0x600] ;  /* 0x000600000a1e7984 */ /* 0x000ea20000000800 */
[C---:B----4-:R-:W-:Y:S01]  /*1420*/  FADD R12, -R5.reuse, R12 ;  /* 0x0000000c050c7221 */ /* 0x050fe20000000100 */
[----:B0-----:R-:W-:-:S03]  /*1430*/  FADD R14, -R5, R14 ;  /* 0x0000000e050e7221 */ /* 0x001fc60000000100 */
[-C--:B------:R-:W-:Y:S01]  /*1440*/  FFMA.SAT R11, R12, R31.reuse, 0.5 ;  /* 0x3f0000000c0b7423 */ /* 0x080fe2000000201f */
[----:B------:R-:W-:-:S03]  /*1450*/  FFMA.SAT R13, R14, R31, 0.5 ;  /* 0x3f0000000e0d7423 */ /* 0x000fc6000000201f */
[-C--:B------:R-:W-:Y:S01]  /*1460*/  FFMA.RM R11, R11, R33.reuse, 12582913 ;  /* 0x4b4000010b0b7423 */ /* 0x080fe20000004021 */
[----:B-1----:R-:W-:Y:S01]  /*1470*/  FADD R28, -R5, R28 ;  /* 0x0000001c051c7221 */ /* 0x002fe20000000100 */
[----:B------:R-:W-:Y:S02]  /*1480*/  FFMA.RM R15, R13, R33, 12582913 ;  /* 0x4b4000010d0f7423 */ /* 0x000fe40000004021 */
[----:B------:R-:W-:Y:S01]  /*1490*/  FADD R13, R11, -12583039 ;  /* 0xcb40007f0b0d7421 */ /* 0x000fe20000000000 */
[----:B--2---:R-:W-:Y:S01]  /*14a0*/  FADD R32, -R5, R30 ;  /* 0x0000001e05207221 */ /* 0x004fe20000000100 */
[----:B------:R-:W-:Y:S02]  /*14b0*/  IMAD.SHL.U32 R11, R11, 0x800000, RZ ;  /* 0x008000000b0b7824 */ /* 0x000fe400078e00ff */
[C---:B------:R-:W-:Y:S01]  /*14c0*/  FADD R29, R15.reuse, -12583039 ;  /* 0xcb40007f0f1d7421 */ /* 0x040fe20000000000 */
[----:B------:R-:W-:Y:S01]  /*14d0*/  FFMA R13, R12, 1.4426950216293334961, -R13 ;  /* 0x3fb8aa3b0c0d7823 */ /* 0x000fe2000000080d */
[----:B------:R-:W-:-:S02]  /*14e0*/  SHF.L.U32 R15, R15, 0x17, RZ ;  /* 0x000000170f0f7819 */ /* 0x000fc400000006ff */
[----:B------:R-:W-:Y:S01]  /*14f0*/  FFMA R29, R14, 1.4426950216293334961, -R29 ;  /* 0x3fb8aa3b0e1d7823 */ /* 0x000fe2000000081d */
[----:B------:R-:W-:Y:S01]  /*1500*/  FFMA R13, R12, 1.925963033500011079e-08, R13 ;  /* 0x32a570600c0d7823 */ /* 0x000fe2000000000d */
[-C--:B------:R-:W-:Y:S02]  /*1510*/  FFMA.SAT R12, R28, R31.reuse, 0.5 ;  /* 0x3f0000001c0c7423 */ /* 0x080fe4000000201f */
[----:B------:R-:W-:Y:S01]  /*1520*/  FFMA R29, R14, 1.925963033500011079e-08, R29 ;  /* 0x32a570600e1d7823 */ /* 0x000fe2000000001d */
[----:B------:R-:W-:Y:S01]  /*1530*/  FFMA.SAT R14, R32, R31, 0.5 ;  /* 0x3f000000200e7423 */ /* 0x000fe2000000201f */
[-C--:B------:R-:W-:Y:S02]  /*1540*/  FFMA.RM R30, R12, R33.reuse, 12582913 ;  /* 0x4b4000010c1e7423 */ /* 0x080fe40000004021 */
[----:B------:R-:W0:Y:S01]  /*1550*/  MUFU.EX2 R12, R13 ;  /* 0x0000000d000c7308 */ /* 0x000e220000000800 */
[----:B------:R-:W-:Y:S01]  /*1560*/  FFMA.RM R33, R14, R33, 12582913 ;  /* 0x4b4000010e217423 */ /* 0x000fe20000004021 */
[C---:B------:R-:W-:Y:S01]  /*1570*/  FADD R31, R30.reuse, -12583039 ;  /* 0xcb40007f1e1f7421 */ /* 0x040fe20000000000 */
[----:B------:R-:W-:-:S02]  /*1580*/  IMAD.SHL.U32 R30, R30, 0x800000, RZ ;  /* 0x008000001e1e7824 */ /* 0x000fc400078e00ff */
[C---:B------:R-:W-:Y:S01]  /*1590*/  FADD R35, R33.reuse, -12583039 ;  /* 0xcb40007f21237421 */ /* 0x040fe20000000000 */
[----:B------:R-:W-:Y:S01]  /*15a0*/  FFMA R31, R28, 1.4426950216293334961, -R31 ;  /* 0x3fb8aa3b1c1f7823 */ /* 0x000fe2000000081f */
[----:B------:R-:W-:Y:S01]  /*15b0*/  IMAD.SHL.U32 R33, R33, 0x800000, RZ ;  /* 0x0080000021217824 */ /* 0x000fe200078e00ff */
[----:B------:R-:W1:Y:S01]  /*15c0*/  MUFU.EX2 R14, R29 ;  /* 0x0000001d000e7308 */ /* 0x000e620000000800 */
[----:B------:R-:W-:Y:S01]  /*15d0*/  FFMA R35, R32, 1.4426950216293334961, -R35 ;  /* 0x3fb8aa3b20237823 */ /* 0x000fe20000000823 */
[----:B------:R-:W-:-:S03]  /*15e0*/  FFMA R31, R28, 1.925963033500011079e-08, R31 ;  /* 0x32a570601c1f7823 */ /* 0x000fc6000000001f */
[----:B------:R-:W-:-:S03]  /*15f0*/  FFMA R35, R32, 1.925963033500011079e-08, R35 ;  /* 0x32a5706020237823 */ /* 0x000fc60000000023 */
        /* <DEDUP_REMOVED lines=15> */
.L_x_534:
[----:B------:R-:W-:Y:S05]  /*16f0*/  BSYNC.RECONVERGENT B0 ;  /* 0x0000000000007941 */ /* 0x000fea0003800200 */
.L_x_533:
[----:B----4-:R-:W-:Y:S01]  /*1700*/  MOV R5, R8 ;  /* 0x0000000800057202 */ /* 0x010fe20000000f00 */
[----:B------:R-:W4:Y:S01]  /*1710*/  LDCU.64 UR8, c[0x0][0x390] ;  /* 0x00007200ff0877ac */ /* 0x000f220008000a00 */
[----:B------:R-:W-:Y:S01]  /*1720*/  ISETP.GT.AND P6, PT, R26, 0xf, PT ;  /* 0x0000000f1a00780c */ /* 0x000fe20003fc4270 */
[----:B------:R-:W-:Y:S02]  /*1730*/  BSSY.RECONVERGENT B0, `(.L_x_538) ;  /* 0x0000169000007945 */ /* 0x000fe40003800200 */
[----:B------:R-:W5:Y:S01]  /*1740*/  SHFL.DOWN PT, R0, R5, 0x1, 0x1f ;  /* 0x08201f0005007f89 */ /* 0x000f6200000e0000 */
[----:B------:R-:W0:Y:S01]  /*1750*/  LDCU.128 UR12, c[0x0][0x390] ;  /* 0x00007200ff0c77ac */ /* 0x000e220008000c00 */
        /* <DEDUP_REMOVED lines=10> */
[----:B------:R-:W-:Y:S01]  /*1800*/  @P4 STS [R21+0x4], R5 ;  /* 0x0000040515004388 */ /* 0x000fe20000000800 */
[----:B------:R-:W-:Y:S06]  /*1810*/  BAR.SYNC.DEFER_BLOCKING 0x0 ;  /* 0x0000000000007b1d */ /* 0x000fec0000010000 */
[----:B0-23--:R-:W0:Y:S02]  /*1820*/  @!P5 LDS.128 R8, [R3+0x20] ;  /* 0x000020000308d984 */ /* 0x00de240000000c00 */
[----:B0-----:R-:W-:-:S04]  /*1830*/  @!P5 FADD R9, R5, R9 ;  /* 0x000000090509d221 */ /* 0x001fc80000000000 */
[----:B------:R-:W-:-:S04]  /*1840*/  @!P5 FADD R10, R9, R10 ;  /* 0x0000000a090ad221 */ /* 0x000fc80000000000 */
[----:B------:R-:W-:-:S05]  /*1850*/  @!P5 FADD R10, R10, R11 ;  /* 0x0000000b0a0ad221 */ /* 0x000fca0000000000 */
[----:B------:R0:W-:Y:S01]  /*1860*/  @!P5 STS [R3+0x34], R10 ;  /* 0x0000340a0300d388 */ /* 0x0001e20000000800 */
[----:B------:R-:W-:Y:S06]  /*1870*/  BAR.SYNC.DEFER_BLOCKING 0x0 ;  /* 0x0000000000007b1d */ /* 0x000fec0000010000 */
[----:B----4-:R-:W-:Y:S05]  /*1880*/  @P0 BRA `(.L_x_539) ;  /* 0x00000014004c0947 */ /* 0x010fea0003800000 */
[----:B0-----:R-:W0:Y:S01]  /*1890*/  LDS R3, [R3+0x34] ;  /* 0x0000340003037984 */ /* 0x001e220000000800 */
[----:B------:R-:W-:Y:S01]  /*18a0*/  LEA.HI R14, R2, 0x1, RZ, 0x19 ;  /* 0x00000001020e7811 */ /* 0x000fe200078fc8ff */
[----:B------:R-:W-:Y:S01]  /*18b0*/  BSSY.RECONVERGENT B3, `(.L_x_540) ;  /* 0x0000091000037945 */ /* 0x000fe20003800200 */
[----:B------:R-:W-:Y:S02]  /*18c0*/  IMAD.MOV.U32 R5, RZ, RZ, R27 ;  /* 0x000000ffff057224 */ /* 0x000fe400078e001b */
[----:B------:R-:W-:-:S04]  /*18d0*/  LOP3.LUT R14, R14, 0x3, RZ, 0xc0, !PT ;  /* 0x000000030e0e7812 */ /* 0x000fc800078ec0ff */
[----:B------:R-:W-:-:S13]  /*18e0*/  ISETP.NE.AND P0, PT, R14, RZ, PT ;  /* 0x000000ff0e00720c */ /* 0x000fda0003f05270 */
[----:B------:R-:W-:Y:S05]  /*18f0*/  @!P0 BRA `(.L_x_541) ;  /* 0x0000000800308947 */ /* 0x000fea0003800000 */
[----:B------:R-:W2:Y:S01]  /*1900*/  LDS R0, [R17] ;  /* 0x0000000011007984 */ /* 0x000ea20000000800 */
[----:B0-----:R-:W0:Y:S01]  /*1910*/  MUFU.RCP R8, R3 ;  /* 0x0000000300087308 */ /* 0x001e220000001000 */
[----:B------:R-:W-:Y:S01]  /*1920*/  BSSY.RECONVERGENT B4, `(.L_x_542) ;  /* 0x000000b000047945 */ /* 0x000fe20003800200 */
[----:B0-----:R-:W-:-:S04]  /*1930*/  FFMA R5, -R3, R8, 1 ;  /* 0x3f80000003057423 */ /* 0x001fc80000000108 */
[----:B------:R-:W-:Y:S02]  /*1940*/  FFMA R5, R8, R5, R8 ;  /* 0x0000000508057223 */ /* 0x000fe40000000008 */
[----:B--2---:R-:W0:Y:S02]  /*1950*/  FCHK P0, R0, R3 ;  /* 0x0000000300007302 */ /* 0x004e240000000000 */
[----:B-1----:R-:W-:-:S04]  /*1960*/  FFMA R12, R0, R5, RZ ;  /* 0x00000005000c7223 */ /* 0x002fc800000000ff */
[----:B------:R-:W-:-:S04]  /*1970*/  FFMA R8, -R3, R12, R0 ;  /* 0x0000000c03087223 */ /* 0x000fc80000000100 */
[----:B------:R-:W-:Y:S01]  /*1980*/  FFMA R12, R5, R8, R12 ;  /* 0x00000008050c7223 */ /* 0x000fe2000000000c */
[----:B0-----:R-:W-:Y:S06]  /*1990*/  @!P0 BRA `(.L_x_543) ;  /* 0x00000000000c8947 */ /* 0x001fec0003800000 */
[----:B------:R-:W-:-:S07]  /*19a0*/  MOV R10, 0x19c0 ;  /* 0x000019c0000a7802 */ /* 0x000fce0000000f00 */
[----:B------:R-:W-:Y:S05]  /*19b0*/  CALL.REL.NOINC `($__internal_9_$__cuda_sm3x_div_rn_noftz_f32_slowpath) ;  /* 0x0000001400a47944 */ /* 0x000fea0003c00000 */
[----:B------:R-:W-:-:S07]  /*19c0*/  IMAD.MOV.U32 R12, RZ, RZ, R0 ;  /* 0x000000ffff0c7224 */ /* 0x000fce00078e0000 */
.L_x_543:
[----:B------:R-:W-:Y:S05]  /*19d0*/  BSYNC.RECONVERGENT B4 ;  /* 0x0000000000047941 */ /* 0x000fea0003800200 */
.L_x_542:
        /* <DEDUP_REMOVED lines=11> */
[----:B------:R-:W-:Y:S02]  /*1a90*/  MOV R0, R8 ;  /* 0x0000000800007202 */ /* 0x000fe40000000f00 */
[----:B------:R-:W-:-:S07]  /*1aa0*/  MOV R10, 0x1ac0 ;  /* 0x00001ac0000a7802 */ /* 0x000fce0000000f00 */
[----:B------:R-:W-:Y:S05]  /*1ab0*/  CALL.REL.NOINC `($__internal_9_$__cuda_sm3x_div_rn_noftz_f32_slowpath) ;  /* 0x0000001400647944 */ /* 0x000fea0003c00000 */
[----:B------:R-:W-:-:S07]  /*1ac0*/  IMAD.MOV.U32 R13, RZ, RZ, R0 ;  /* 0x000000ffff0d7224 */ /* 0x000fce00078e0000 */
.L_x_545:
[----:B------:R-:W-:Y:S05]  /*1ad0*/  BSYNC.RECONVERGENT B4 ;  /* 0x0000000000047941 */ /* 0x000fea0003800200 */
.L_x_544:
        /* <DEDUP_REMOVED lines=20> */
[----:B--2---:R-:W0:Y:S01]  /*1c20*/  LDS R10, [R17+0x200] ;  /* 0x00020000110a7984 */ /* 0x004e220000000800 */
        /* <DEDUP_REMOVED lines=13> */
.L_x_547:
[----:B------:R-:W-:Y:S05]  /*1d00*/  BSYNC.RECONVERGENT B4 ;  /* 0x0000000000047941 */ /* 0x000fea0003800200 */
.L_x_546:
        /* <DEDUP_REMOVED lines=12> */
[----:B------:R-:W-:Y:S05]  /*1dd0*/  CALL.REL.NOINC `($__internal_9_$__cuda_sm3x_div_rn_noftz_f32_slowpath) ;  /* 0x00000010009c7944 */ /* 0x000fea0003c00000 */
[----:B------:R-:W-:-:S07]  /*1de0*/  IMAD.MOV.U32 R13, RZ, RZ, R0 ;  /* 0x000000ffff0d7224 */ /* 0x000fce00078e0000 */
.L_x_549:
[----:B------:R-:W-:Y:S05]  /*1df0*/  BSYNC.RECONVERGENT B4 ;  /* 0x0000000000047941 */ /* 0x000fea0003800200 */
.L_x_548:
[----:B------:R-:W-:Y:S01]  /*1e00*/  IADD3 R0, P0, PT, R8, 0x100, RZ ;  /* 0x0000010008007810 */ /* 0x000fe20007f1e0ff */
[----:B------:R-:W0:Y:S01]  /*1e10*/  LDCU.64 UR4, c[0x0][0x390] ;  /* 0x00007200ff0477ac */ /* 0x000e220008000a00 */
[----:B------:R-:W-:Y:S02]  /*1e20*/  R2UR UR6, R6 ;  /* 0x00000000060672ca */ /* 0x000fe400000e0000 */
[----:B------:R-:W-:Y:S02]  /*1e30*/  IADD3.X R5, PT, PT, RZ, R29, RZ, P0, !PT ;  /* 0x0000001dff057210 */ /* 0x000fe400007fe4ff */
[----:B------:R-:W-:Y:S02]  /*1e40*/  R2UR UR7, R7 ;  /* 0x00000000070772ca */ /* 0x000fe400000e0000 */
[----:B------:R-:W-:-:S05]  /*1e50*/  LEA.HI R0, P0, R5, R0, RZ, 0x1 ;  /* 0x0000000005007211 */ /* 0x000fca00078108ff */
[----:B------:R-:W-:Y:S02]  /*1e60*/  IMAD.SHL.U32 R10, R0, 0x4, RZ ;  /* 0x00000004000a7824 */ /* 0x000fe400078e00ff */
[----:B------:R-:W-:-:S03]  /*1e70*/  IMAD.X R5, RZ, RZ, R5, P0 ;  /* 0x000000ffff057224 */ /* 0x000fc600000e0605 */
[----:B------:R-:W-:Y:S02]  /*1e80*/  LOP3.LUT R10, R10, 0xfffffff8, RZ, 0xc0, !PT ;  /* 0xfffffff80a0a7812 */ /* 0x000fe400078ec0ff */
[----:B------:R-:W-:Y:S01]  /*1e90*/  SHF.L.U64.HI R0, R0, 0x2, R5 ;  /* 0x0000000200007819 */ /* 0x000fe20000010205 */
[----:B------:R-:W-:Y:S01]  /*1ea0*/  IMAD.MOV.U32 R5, RZ, RZ, R4 ;  /* 0x000000ffff057224 */ /* 0x000fe200078e0004 */
[----:B0-----:R-:W-:-:S04]  /*1eb0*/  IADD3 R10, P0, PT, R10, UR4, RZ ;  /* 0x000000040a0a7c10 */ /* 0x001fc8000ff1e0ff */
[----:B------:R-:W-:Y:S02]  /*1ec0*/  IADD3.X R11, PT, PT, R0, UR5, RZ, P0, !PT ;  /* 0x00000005000b7c10 */ /* 0x000fe400087fe4ff */
[----:B------:R-:W-:-:S03]  /*1ed0*/  ISETP.NE.AND P0, PT, R14, 0x2, PT ;  /* 0x000000020e00780c */ /* 0x000fc60003f05270 */
[----:B------:R3:W-:Y:S10]  /*1ee0*/  STG.E.64 desc[UR6][R10.64], R12 ;  /* 0x0000000c0a007986 */ /* 0x0007f4000c101b06 */
[----:B------:R-:W-:Y:S05]  /*1ef0*/  @!P0 BRA `(.L_x_541) ;  /* 0x0000000000b08947 */ /* 0x000fea0003800000 */
[----:B---3--:R-:W0:Y:S01]  /*1f00*/  LDS R10, [R17+0x400] ;  /* 0x00040000110a7984 */ /* 0x008e220000000800 */
        /* <DEDUP_REMOVED lines=13> */
.L_x_551:
[----:B------:R-:W-:Y:S05]  /*1fe0*/  BSYNC.RECONVERGENT B4 ;  /* 0x0000000000047941 */ /* 0x000fea0003800200 */
.L_x_550:
        /* <DEDUP_REMOVED lines=13> */
[----:B------:R-:W-:-:S07]  /*20c0*/  MOV R13, R0 ;  /* 0x00000000000d7202 */ /* 0x000fce0000000f00 */
.L_x_553:
[----:B------:R-:W-:Y:S05]  /*20d0*/  BSYNC.RECONVERGENT B4 ;  /* 0x0000000000047941 */ /* 0x000fea0003800200 */
.L_x_552:
[----:B------:R-:W-:Y:S01]  /*20e0*/  IADD3 R0, P0, PT, R8, 0x200, RZ ;  /* 0x0000020008007810 */ /* 0x000fe20007f1e0ff */
[----:B------:R-:W0:Y:S01]  /*20f0*/  LDCU.64 UR4, c[0x0][0x390] ;  /* 0x00007200ff0477ac */ /* 0x000e220008000a00 */
[----:B------:R-:W-:Y:S02]  /*2100*/  R2UR UR6, R6 ;  /* 0x00000000060672ca */ /* 0x000fe400000e0000 */
[----:B------:R-:W-:Y:S01]  /*2110*/  R2UR UR7, R7 ;  /* 0x00000000070772ca */ /* 0x000fe200000e0000 */
[----:B------:R-:W-:-:S05]  /*2120*/  IMAD.X R5, RZ, RZ, R29, P0 ;  /* 0x000000ffff057224 */ /* 0x000fca00000e061d */
[----:B------:R-:W-:-:S04]  /*2130*/  LEA.HI R0, P0, R5, R0, RZ, 0x1 ;  /* 0x0000000005007211 */ /* 0x000fc800078108ff */
[----:B------:R-:W-:Y:S01]  /*2140*/  IADD3.X R5, PT, PT, RZ, R5, RZ, P0, !PT ;  /* 0x00000005ff057210 */ /* 0x000fe200007fe4ff */
[----:B------:R-:W-:-:S03]  /*2150*/  IMAD.SHL.U32 R8, R0, 0x4, RZ ;  /* 0x0000000400087824 */ /* 0x000fc600078e00ff */
[----:B------:R-:W-:Y:S01]  /*2160*/  SHF.L.U64.HI R0, R0, 0x2, R5 ;  /* 0x0000000200007819 */ /* 0x000fe20000010205 */
[----:B------:R-:W-:Y:S01]  /*2170*/  VIADD R5, R27, 0x180 ;  /* 0x000001801b057836 */ /* 0x000fe20000000000 */
[----:B------:R-:W-:-:S04]  /*2180*/  LOP3.LUT R8, R8, 0xfffffff8, RZ, 0xc0, !PT ;  /* 0xfffffff808087812 */ /* 0x000fc800078ec0ff */
[----:B0-----:R-:W-:-:S04]  /*2190*/  IADD3 R8, P0, PT, R8, UR4, RZ ;  /* 0x0000000408087c10 */ /* 0x001fc8000ff1e0ff */
[----:B------:R-:W-:-:S05]  /*21a0*/  IADD3.X R9, PT, PT, R0, UR5, RZ, P0, !PT ;  /* 0x0000000500097c10 */ /* 0x000fca00087fe4ff */
[----:B------:R4:W-:Y:S04]  /*21b0*/  STG.E.64 desc[UR6][R8.64], R12 ;  /* 0x0000000c08007986 */ /* 0x0009e8000c101b06 */
.L_x_541:
[----:B------:R-:W-:Y:S05]  /*21c0*/  BSYNC.RECONVERGENT B3 ;  /* 0x0000000000037941 */ /* 0x000fea0003800200 */
.L_x_540:
[----:B------:R-:W-:-:S13]  /*21d0*/  ISETP.GE.U32.AND P0, PT, R2, 0x180, PT ;  /* 0x000001800200780c */ /* 0x000fda0003f06070 */
[----:B------:R-:W-:Y:S05]  /*21e0*/  @!P0 BRA `(.L_x_539) ;  /* 0x0000000800f48947 */ /* 0x000fea0003800000 */
.L_x_570:
[----:B------:R-:W5:Y:S01]  /*21f0*/  S2UR UR5, SR_CgaCtaId ;  /* 0x00000000000579c3 */ /* 0x000f620000008800 */
[----:B------:R-:W-:Y:S01]  /*2200*/  UMOV UR4, 0x400 ;  /* 0x0000040000047882 */ /* 0x000fe20000000000 */
[----:B0-----:R-:W4:Y:S01]  /*2210*/  MUFU.RCP R0, R3 ;  /* 0x0000000300007308 */ /* 0x001f220000001000 */
[----:B------:R-:W-:Y:S01]  /*2220*/  UIADD3 UR4, UPT, UPT, UR4, 0x40, URZ ;  /* 0x0000004004047890 */ /* 0x000fe2000fffe0ff */
[----:B------:R-:W-:Y:S01]  /*2230*/  BSSY.RECONVERGENT B3, `(.L_x_554) ;  /* 0x000000f000037945 */ /* 0x000fe20003800200 */
[----:B----4-:R-:W-:-:S04]  /*2240*/  FFMA R9, -R3, R0, 1 ;  /* 0x3f80000003097423 */ /* 0x010fc80000000100 */
[----:B------:R-:W-:Y:S01]  /*2250*/  FFMA R0, R0, R9, R0 ;  /* 0x0000000900007223 */ /* 0x000fe20000000000 */
[----:B-----5:R-:W-:-:S06]  /*2260*/  ULEA UR4, UR5, UR4, 0x18 ;  /* 0x0000000405047291 */ /* 0x020fcc000f8ec0ff */
[----:B------:R-:W-:-:S05]  /*2270*/  LEA R31, R5, UR4, 0x2 ;  /* 0x00000004051f7c11 */ /* 0x000fca000f8e10ff */
[----:B------:R-:W0:Y:S02]  /*2280*/  LDS R8, [R31] ;  /* 0x000000001f087984 */ /* 0x000e240000000800 */
[----:B0-----:R-:W0:Y:S01]  /*2290*/  FCHK P0, R8, R3 ;  /* 0x0000000308007302 */ /* 0x001e220000000000 */
[----:B------:R-:W-:-:S04]  /*22a0*/  FFMA R14, R0, R8, RZ ;  /* 0x00000008000e7223 */ /* 0x000fc800000000ff */
[----:B------:R-:W-:-:S04]  /*22b0*/  FFMA R9, -R3, R14, R8 ;  /* 0x0000000e03097223 */ /* 0x000fc80000000108 */
[----:B------:R-:W-:Y:S01]  /*22c0*/  FFMA R14, R0, R9, R14 ;  /* 0x00000009000e7223 */ /* 0x000fe2000000000e */
[----:B0-----:R-:W-:Y:S06]  /*22d0*/  @!P0 BRA `(.L_x_555) ;  /* 0x0000000000108947 */ /* 0x001fec0003800000 */
[----:B------:R-:W-:Y:S01]  /*22e0*/  IMAD.MOV.U32 R0, RZ, RZ, R8 ;  /* 0x000000ffff007224 */ /* 0x000fe200078e0008 */
[----:B--23--:R-:W-:-:S07]  /*22f0*/  MOV R10, 0x2310 ;  /* 0x00002310000a7802 */ /* 0x00cfce0000000f00 */
[----:B-1----:R-:W-:Y:S05]  /*2300*/  CALL.REL.NOINC `($__internal_9_$__cuda_sm3x_div_rn_noftz_f32_slowpath) ;  /* 0x0000000c00507944 */ /* 0x002fea0003c00000 */
[----:B------:R-:W-:-:S07]  /*2310*/  MOV R14, R0 ;  /* 0x00000000000e7202 */ /* 0x000fce0000000f00 */
.L_x_555:
[----:B------:R-:W-:Y:S05]  /*2320*/  BSYNC.RECONVERGENT B3 ;  /* 0x0000000000037941 */ /* 0x000fea0003800200 */
.L_x_554:
[----:B------:R-:W-:Y:S01]  /*2330*/  IMAD R30, R20, 0x4, R31 ;  /* 0x00000004141e7824 */ /* 0x000fe200078e021f */
[----:B------:R-:W0:Y:S01]  /*2340*/  MUFU.RCP R0, R3 ;  /* 0x0000000300007308 */ /* 0x000e220000001000 */
[----:B------:R-:W-:Y:S03]  /*2350*/  BSSY.RECONVERGENT B3, `(.L_x_556) ;  /* 0x000000d000037945 */ /* 0x000fe60003800200 */
[----:B--23--:R-:W2:Y:S01]  /*2360*/  LDS R10, [R30] ;  /* 0x000000001e0a7984 */ /* 0x00cea20000000800 */
        /* <DEDUP_REMOVED lines=9> */
[----:B-1----:R-:W-:Y:S05]  /*2400*/  CALL.REL.NOINC `($__internal_9_$__cuda_sm3x_div_rn_noftz_f32_slowpath) ;  /* 0x0000000c00107944 */ /* 0x002fea0003c00000 */
[----:B------:R-:W-:-:S07]  /*2410*/  MOV R15, R0 ;  /* 0x00000000000f7202 */ /* 0x000fce0000000f00 */
.L_x_557:
[----:B------:R-:W-:Y:S05]  /*2420*/  BSYNC.RECONVERGENT B3 ;  /* 0x0000000000037941 */ /* 0x000fea0003800200 */
.L_x_556:
[----:B------:R-:W-:Y:S01]  /*2430*/  IMAD R9, R19, UR14, RZ ;  /* 0x0000000e13097c24 */ /* 0x000fe2000f8e02ff */
[----:B------:R-:W0:Y:S01]  /*2440*/  LDS R32, [R31+0x200] ;  /* 0x000200001f207984 */ /* 0x000e220000000800 */
[----:B------:R-:W-:Y:S01]  /*2450*/  IMAD.SHL.U32 R8, R5, 0x2, RZ ;  /* 0x0000000205087824 */ /* 0x000fe200078e00ff */
[----:B-1----:R-:W1:Y:S01]  /*2460*/  MUFU.RCP R28, R3 ;  /* 0x00000003001c7308 */ /* 0x002e620000001000 */
[----:B------:R-:W-:Y:S01]  /*2470*/  IMAD R33, R16, UR15, R9 ;  /* 0x0000000f10217c24 */ /* 0x000fe2000f8e0209 */
[----:B------:R-:W-:Y:S01]  /*2480*/  R2UR UR4, R6 ;  /* 0x00000000060472ca */ /* 0x000fe200000e0000 */
[----:B------:R-:W-:Y:S01]  /*2490*/  IMAD.MOV.U32 R9, RZ, RZ, RZ ;  /* 0x000000ffff097224 */ /* 0x000fe200078e00ff */
[----:B------:R-:W-:Y:S01]  /*24a0*/  R2UR UR5, R7 ;  /* 0x00000000070572ca */ /* 0x000fe200000e0000 */
        /* <DEDUP_REMOVED lines=20> */
[----:B------:R-:W-:Y:S05]  /*25f0*/  CALL.REL.NOINC `($__internal_9_$__cuda_sm3x_div_rn_noftz_f32_slowpath) ;  /* 0x0000000800947944 */ /* 0x000fea0003c00000 */
[----:B------:R-:W-:-:S07]  /*2600*/  IMAD.MOV.U32 R28, RZ, RZ, R0 ;  /* 0x000000ffff1c7224 */ /* 0x000fce00078e0000 */
.L_x_559:
[----:B------:R-:W-:Y:S05]  /*2610*/  BSYNC.RECONVERGENT B3 ;  /* 0x0000000000037941 */ /* 0x000fea0003800200 */
.L_x_558:
        /* <DEDUP_REMOVED lines=14> */
.L_x_561:
[----:B------:R-:W-:Y:S05]  /*2700*/  BSYNC.RECONVERGENT B3 ;  /* 0x0000000000037941 */ /* 0x000fea0003800200 */
.L_x_560:
        /* <DEDUP_REMOVED lines=24> */
[----:B------:R-:W-:Y:S05]  /*2890*/  CALL.REL.NOINC `($__internal_9_$__cuda_sm3x_div_rn_noftz_f32_slowpath) ;  /* 0x0000000400ec7944 */ /* 0x000fea0003c00000 */
[----:B------:R-:W-:-:S07]  /*28a0*/  IMAD.MOV.U32 R12, RZ, RZ, R0 ;  /* 0x000000ffff0c7224 */ /* 0x000fce00078e0000 */
.L_x_563:
[----:B------:R-:W-:Y:S05]  /*28b0*/  BSYNC.RECONVERGENT B3 ;  /* 0x0000000000037941 */ /* 0x000fea0003800200 */
.L_x_562:
        /* <DEDUP_REMOVED lines=14> */
.L_x_565:
[----:B------:R-:W-:Y:S05]  /*29a0*/  BSYNC.RECONVERGENT B3 ;  /* 0x0000000000037941 */ /* 0x000fea0003800200 */
.L_x_564:
[----:B------:R-:W-:Y:S01]  /*29b0*/  IMAD R11, R19, UR14, RZ ;  /* 0x0000000e130b7c24 */ /* 0x000fe2000f8e02ff */
[----:B------:R-:W0:Y:S01]  /*29c0*/  LDS R28, [R31+0x600] ;  /* 0x000600001f1c7984 */ /* 0x000e220000000800 */
[----:B------:R-:W-:Y:S01]  /*29d0*/  VIADD R10, R8, 0x200 ;  /* 0x00000200080a7836 */ /* 0x000fe20000000000 */
[----:B------:R-:W1:Y:S01]  /*29e0*/  MUFU.RCP R14, R3 ;  /* 0x00000003000e7308 */ /* 0x000e620000001000 */
[----:B------:R-:W-:Y:S02]  /*29f0*/  IMAD R15, R16, UR15, R11 ;  /* 0x0000000f100f7c24 */ /* 0x000fe4000f8e020b */
[----:B------:R-:W-:Y:S01]  /*2a00*/  HFMA2 R11, -RZ, RZ, 0, 0 ;  /* 0x00000000ff0b7431 */ /* 0x000fe200000001ff */
[----:B------:R-:W-:Y:S01]  /*2a10*/  R2UR UR4, R6 ;  /* 0x00000000060472ca */ /* 0x000fe200000e0000 */
[----:B------:R-:W-:Y:S01]  /*2a20*/  BSSY.RECONVERGENT B3, `(.L_x_566) ;  /* 0x0000017000037945 */ /* 0x000fe20003800200 */
[----:B------:R-:W-:Y:S01]  /*2a30*/  R2UR UR5, R7 ;  /* 0x00000000070572ca */ /* 0x000fe200000e0000 */
[----:B------:R-:W-:-:S04]  /*2a40*/  IMAD.WIDE.U32 R10, R16, UR14, R10 ;  /* 0x0000000e100a7c25 */ /* 0x000fc8000f8e000a */
[----:B------:R-:W-:Y:S02]  /*2a50*/  IMAD.IADD R11, R15, 0x1, R11 ;  /* 0x000000010f0b7824 */ /* 0x000fe400078e020b */
[----:B-1----:R-:W-:-:S03]  /*2a60*/  FFMA R15, -R3, R14, 1 ;  /* 0x3f800000030f7423 */ /* 0x002fc6000000010e */
[----:B------:R-:W-:-:S04]  /*2a70*/  LEA.HI R0, P0, R11, R10, RZ, 0x1 ;  /* 0x0000000a0b007211 */ /* 0x000fc800078108ff */
        /* <DEDUP_REMOVED lines=15> */
[----:B------:R-:W-:Y:S05]  /*2b70*/  CALL.REL.NOINC `($__internal_9_$__cuda_sm3x_div_rn_noftz_f32_slowpath) ;  /* 0x0000000400347944 */ /* 0x000fea0003c00000 */
[----:B------:R-:W-:-:S07]  /*2b80*/  IMAD.MOV.U32 R14, RZ, RZ, R0 ;  /* 0x000000ffff0e7224 */ /* 0x000fce00078e0000 */
.L_x_567:
[----:B------:R-:W-:Y:S05]  /*2b90*/  BSYNC.RECONVERGENT B3 ;  /* 0x0000000000037941 */ /* 0x000fea0003800200 */
.L_x_566:
        /* <DEDUP_REMOVED lines=14> */
.L_x_569:
[----:B------:R-:W-:Y:S05]  /*2c80*/  BSYNC.RECONVERGENT B3 ;  /* 0x0000000000037941 */ /* 0x000fea0003800200 */
.L_x_568:
[----:B------:R-:W-:Y:S01]  /*2c90*/  IMAD R9, R19, UR14, RZ ;  /* 0x0000000e13097c24 */ /* 0x000fe2000f8e02ff */
[----:B------:R-:W-:Y:S01]  /*2ca0*/  R2UR UR4, R6 ;  /* 0x00000000060472ca */ /* 0x000fe200000e0000 */
[----:B------:R-:W-:Y:S01]  /*2cb0*/  VIADD R8, R8, 0x300 ;  /* 0x0000030008087836 */ /* 0x000fe20000000000 */
[----:B------:R-:W-:Y:S01]  /*2cc0*/  R2UR UR5, R7 ;  /* 0x00000000070572ca */ /* 0x000fe200000e0000 */
[C---:B------:R-:W-:Y:S02]  /*2cd0*/  IMAD R11, R16.reuse, UR15, R9 ;  /* 0x0000000f100b7c24 */ /* 0x040fe4000f8e0209 */
[----:B------:R-:W-:Y:S02]  /*2ce0*/  HFMA2 R9, -RZ, RZ, 0, 0 ;  /* 0x00000000ff097431 */ /* 0x000fe400000001ff */
[----:B------:R-:W-:Y:S02]  /*2cf0*/  VIADD R5, R5, 0x200 ;  /* 0x0000020005057836 */ /* 0x000fe40000000000 */
        /* <DEDUP_REMOVED lines=12> */
.L_x_539:
[----:B------:R-:W-:Y:S05]  /*2dc0*/  BSYNC.RECONVERGENT B0 ;  /* 0x0000000000007941 */ /* 0x000fea0003800200 */
.L_x_538:
[----:B------:R-:W5:Y:S01]  /*2dd0*/  LDCU.64 UR4, c[0x0][0x3a0] ;  /* 0x00007400ff0477ac */ /* 0x000f620008000a00 */
[----:B------:R-:W-:-:S05]  /*2de0*/  IADD3 R16, P0, PT, R25, R16, RZ ;  /* 0x0000001019107210 */ /* 0x000fca0007f1e0ff */
[----:B------:R-:W-:Y:S01]  /*2df0*/  IMAD.X R19, RZ, RZ, R19, P0 ;  /* 0x000000ffff137224 */ /* 0x000fe200000e0613 */
[----:B-----5:R-:W-:-:S04]  /*2e00*/  ISETP.GE.U32.AND P0, PT, R16, UR4, PT ;  /* 0x0000000410007c0c */ /* 0x020fc8000bf06070 */
[----:B------:R-:W-:-:S13]  /*2e10*/  ISETP.GE.AND.EX P0, PT, R19, UR5, PT, P0 ;  /* 0x0000000513007c0c */ /* 0x000fda000bf06300 */
[----:B------:R-:W-:Y:S05]  /*2e20*/  @!P0 BRA `(.L_x_571) ;  /* 0xffffffd400508947 */ /* 0x000fea000383ffff */
[----:B------:R-:W-:Y:S05]  /*2e30*/  EXIT ;  /* 0x000000000000794d */ /* 0x000fea0003800000 */
.L_x_531:
[----:B01----:R-:W-:Y:S01]  /*2e40*/  MOV R13, R5 ;  /* 0x00000005000d7202 */ /* 0x003fe20000000f00 */
[----:B------:R-:W-:Y:S01]  /*2e50*/  IMAD.MOV.U32 R12, RZ, RZ, 0x1 ;  /* 0x00000001ff0c7424 */ /* 0x000fe200078e00ff */
[----:B------:R-:W-:Y:S01]  /*2e60*/  MOV R15, 0xffffffff ;  /* 0xffffffff000f7802 */ /* 0x000fe20000000f00 */
[----:B------:R-:W-:-:S07]  /*2e70*/  IMAD.MOV.U32 R11, RZ, RZ, 0x1f ;  /* 0x0000001fff0b7424 */ /* 0x000fce00078e00ff */
[----:B--2---:R-:W-:Y:S05]  /*2e80*/  WARPSYNC.COLLECTIVE R15, `(.L_x_572) ;  /* 0x000000000f087348 */ /* 0x004fea0003c00000 */
[----:B------:R0:W1:Y:S02]  /*2e90*/  SHFL.DOWN P6, R14, R13, R12, R11 ;  /* 0x0800000c0d0e7389 */ /* 0x00006400000c000b */
[----:B012---:R-:W-:Y:S05]  /*2ea0*/  ENDCOLLECTIVE ;  /* 0x000000000000791b */ /* 0x007fea0003800000 */
.L_x_572:
[----:B------:R-:W-:Y:S01]  /*2eb0*/  IMAD.MOV.U32 R12, RZ, RZ, 0x2 ;  /* 0x00000002ff0c7424 */ /* 0x000fe200078e00ff */
[----:B------:R-:W-:-:S05]  /*2ec0*/  @!P3 FMNMX R5, R14, R5, !PT ;  /* 0x000000050e05b209 */ /* 0x000fca0007800000 */
[----:B------:R-:W-:-:S07]  /*2ed0*/  IMAD.MOV.U32 R13, RZ, RZ, R5 ;  /* 0x000000ffff0d7224 */ /* 0x000fce00078e0005 */
[----:B------:R-:W-:Y:S05]  /*2ee0*/  WARPSYNC.COLLECTIVE R15, `(.L_x_573) ;  /* 0x000000000f087348 */ /* 0x000fea0003c00000 */
[----:B------:R0:W1:Y:S02]  /*2ef0*/  SHFL.DOWN P6, R14, R13, R12, R11 ;  /* 0x0800000c0d0e7389 */ /* 0x00006400000c000b */
[----:B01----:R-:W-:Y:S05]  /*2f00*/  ENDCOLLECTIVE ;  /* 0x000000000000791b */ /* 0x003fea0003800000 */
.L_x_573:
[----:B------:R-:W-:Y:S01]  /*2f10*/  IMAD.MOV.U32 R12, RZ, RZ, 0x4 ;  /* 0x00000004ff0c7424 */ /* 0x000fe200078e00ff */
[----:B------:R-:W-:-:S04]  /*2f20*/  @!P2 FMNMX R5, R5, R14, !PT ;  /* 0x0000000e0505a209 */ /* 0x000fc80007800000 */
[----:B------:R-:W-:-:S07]  /*2f30*/  MOV R13, R5 ;  /* 0x00000005000d7202 */ /* 0x000fce0000000f00 */
[----:B------:R-:W-:Y:S05]  /*2f40*/  WARPSYNC.COLLECTIVE R15, `(.L_x_574) ;  /* 0x000000000f087348 */ /* 0x000fea0003c00000 */
[----:B------:R0:W1:Y:S02]  /*2f50*/  SHFL.DOWN P6, R14, R13, R12, R11 ;  /* 0x0800000c0d0e7389 */ /* 0x00006400000c000b */
[----:B01----:R-:W-:Y:S05]  /*2f60*/  ENDCOLLECTIVE ;  /* 0x000000000000791b */ /* 0x003fea0003800000 */
.L_x_574:
[----:B------:R-:W-:Y:S01]  /*2f70*/  HFMA2 R12, -RZ, RZ, 0, 4.76837158203125e-07 ;  /* 0x00000008ff0c7431 */ /* 0x000fe200000001ff */
[----:B------:R-:W-:-:S05]  /*2f80*/  @!P1 FMNMX R5, R5, R14, !PT ;  /* 0x0000000e05059209 */ /* 0x000fca0007800000 */
[----:B------:R-:W-:-:S07]  /*2f90*/  IMAD.MOV.U32 R13, RZ, RZ, R5 ;  /* 0x000000ffff0d7224 */ /* 0x000fce00078e0005 */
[----:B------:R-:W-:Y:S05]  /*2fa0*/  WARPSYNC.COLLECTIVE R15, `(.L_x_575) ;  /* 0x000000000f087348 */ /* 0x000fea0003c00000 */
[----:B------:R0:W1:Y:S02]  /*2fb0*/  SHFL.DOWN P6, R14, R13, R12, R11 ;  /* 0x0800000c0d0e7389 */ /* 0x00006400000c000b */
[----:B01----:R-:W-:Y:S05]  /*2fc0*/  ENDCOLLECTIVE ;  /* 0x000000000000791b */ /* 0x003fea0003800000 */
.L_x_575:
[----:B------:R-:W-:Y:S01]  /*2fd0*/  IMAD.MOV.U32 R12, RZ, RZ, 0x10 ;  /* 0x00000010ff0c7424 */ /* 0x000fe200078e00ff */
[----:B------:R-:W-:-:S04]  /*2fe0*/  FMNMX R3, R5, R14, !PT ;  /* 0x0000000e05037209 */ /* 0x000fc80007800000 */
[----:B------:R-:W-:-:S05]  /*2ff0*/  FSEL R0, R5, R3, P4 ;  /* 0x0000000305007208 */ /* 0x000fca0002000000 */
[----:B------:R-:W-:-:S07]  /*3000*/  IMAD.MOV.U32 R13, RZ, RZ, R0 ;  /* 0x000000ffff0d7224 */ /* 0x000fce00078e0000 */
[----:B------:R-:W-:Y:S05]  /*3010*/  WARPSYNC.COLLECTIVE R15, `(.L_x_576) ;  /* 0x000000000f087348 */ /* 0x000fea0003c00000 */
[----:B------:R0:W1:Y:S02]  /*3020*/  SHFL.DOWN P6, R14, R13, R12, R11 ;  /* 0x0800000c0d0e7389 */ /* 0x00006400000c000b */
[----:B01----:R-:W-:Y:S05]  /*3030*/  ENDCOLLECTIVE ;  /* 0x000000000000791b */ /* 0x003fea0003800000 */
.L_x_576:
[----:B------:R-:W-:Y:S05]  /*3040*/  BRA `(.L_x_577) ;  /* 0xffffffdc00747947 */ /* 0x000fea000383ffff */
        .weak           $__internal_9_$__cuda_sm3x_div_rn_noftz_f32_slowpath
        .type           $__internal_9_$__cuda_sm3x_div_rn_noftz_f32_slowpath,@function
        .size           $__internal_9_$__cuda_sm3x_div_rn_noftz_f32_slowpath,(.L_x_8495 - $__internal_9_$__cuda_sm3x_div_rn_noftz_f32_slowpath)
$__internal_9_$__cuda_sm3x_div_rn_noftz_f32_slowpath:
        /* <DEDUP_REMOVED lines=35> */
.L_x_579:
[----:B------:R-:W-:Y:S01]  /*3280*/  LEA R34, R11, 0xc0800000, 0x17 ;  /* 0xc08000000b227811 */ /* 0x000fe200078eb8ff */
[----:B------:R-:W-:Y:S01]  /*3290*/  VIADD R36, R36, 0xffffff81 ;  /* 0xffffff8124247836 */ /* 0x000fe20000000000 */
[----:B------:R-:W-:Y:S03]  /*32a0*/  BSSY.RECONVERGENT B2, `(.L_x_584) ;  /* 0x0000035000027945 */ /* 0x000fe60003800200 */
        /* <DEDUP_REMOVED lines=10> */
[----:B------:R-:W-:Y:S01]  /*3350*/  FFMA R37, R37, R34, R0 ;  /* 0x0000002225257223 */ /* 0x000fe20000000000 */
[----:B------:R-:W-:-:S03]  /*3360*/  IADD3 R39, PT, PT, R39, R32, RZ ;  /* 0x0000002027277210 */ /* 0x000fc60007ffe0ff */
        /* <DEDUP_REMOVED lines=15> */
[C---:B------:R-:W-:Y:S02]  /*3460*/  ISETP.NE.AND P2, PT, R36.reuse, RZ, PT ;  /* 0x000000ff2400720c */ /* 0x040fe40003f45270 */
[C---:B------:R-:W-:Y:S02]  /*3470*/  ISETP.NE.AND P1, PT, R36.reuse, RZ, PT ;  /* 0x000000ff2400720c */ /* 0x040fe40003f25270 */
        /* <DEDUP_REMOVED lines=19> */
.L_x_586:
[----:B------:R-:W-:-:S04]  /*35b0*/  LOP3.LUT R0, R0, 0x80000000, RZ, 0xc0, !PT ;  /* 0x8000000000007812 */ /* 0x000fc800078ec0ff */
[----:B------:R-:W-:Y:S01]  /*35c0*/  LOP3.LUT R0, R0, 0x7f800000, RZ, 0xfc, !PT ;  /* 0x7f80000000007812 */ /* 0x000fe200078efcff */
[----:B------:R-:W-:Y:S06]  /*35d0*/  BRA `(.L_x_587) ;  /* 0x0000000000047947 */ /* 0x000fec0003800000 */
.L_x_585:
[----:B------:R-:W-:-:S07]  /*35e0*/  LEA R0, R39, R0, 0x17 ;  /* 0x0000000027007211 */ /* 0x000fce00078eb8ff */
.L_x_587:
[----:B------:R-:W-:Y:S05]  /*35f0*/  BSYNC.RECONVERGENT B2 ;  /* 0x0000000000027941 */ /* 0x000fea0003800200 */
.L_x_584:
[----:B------:R-:W-:Y:S05]  /*3600*/  BRA `(.L_x_588) ;  /* 0x0000000000207947 */ /* 0x000fea0003800000 */
.L_x_583:
[----:B------:R-:W-:-:S04]  /*3610*/  LOP3.LUT R0, R35, 0x80000000, R0, 0x48, !PT ;  /* 0x8000000023007812 */ /* 0x000fc800078e4800 */
[----:B------:R-:W-:Y:S01]  /*3620*/  LOP3.LUT R0, R0, 0x7f800000, RZ, 0xfc, !PT ;  /* 0x7f80000000007812 */ /* 0x000fe200078efcff */
[----:B------:R-:W-:Y:S06]  /*3630*/  BRA `(.L_x_588) ;  /* 0x0000000000147947 */ /* 0x000fec0003800000 */
.L_x_582:
[----:B------:R-:W-:Y:S01]  /*3640*/  LOP3.LUT R0, R35, 0x80000000, R0, 0x48, !PT ;  /* 0x8000000023007812 */ /* 0x000fe200078e4800 */
[----:B------:R-:W-:Y:S06]  /*3650*/  BRA `(.L_x_588) ;  /* 0x00000000000c7947 */ /* 0x000fec0003800000 */
.L_x_581:
[----:B------:R-:W0:Y:S01]  /*3660*/  MUFU.RSQ R0, -QNAN ;  /* 0xffc0000000007908 */ /* 0x000e220000001400 */
[----:B------:R-:W-:Y:S05]  /*3670*/  BRA `(.L_x_588) ;  /* 0x0000000000047947 */ /* 0x000fea0003800000 */
.L_x_580:
[----:B------:R-:W-:-:S07]  /*3680*/  FADD.FTZ R0, R0, R3 ;  /* 0x0000000300007221 */ /* 0x000fce0000010000 */
.L_x_588:
[----:B------:R-:W-:Y:S05]  /*3690*/  BSYNC.RECONVERGENT B1 ;  /* 0x0000000000017941 */ /* 0x000fea0003800200 */
.L_x_578:
[----:B------:R-:W-:-:S04]  /*36a0*/  IMAD.MOV.U32 R11, RZ, RZ, 0x0 ;  /* 0x00000000ff0b7424 */ /* 0x000fc800078e00ff */
[----:B0-----:R-:W-:Y:S05]  /*36b0*/  RET.REL.NODEC R10 `(_Z20SoftmaxBlockSMemImplI10DirectLoadIffE11DirectStoreIffEfLi2ELi128EL9Algorithm0EEvT_T0_ll) ;  /* 0xffffffc80a507950 */ /* 0x001fea0003c3ffff */
.L_x_589:
        /* <DEDUP_REMOVED lines=12> */
.L_x_8495:


//--------------------- .text._Z15SoftmaxWarpImplI10DirectLoadIffE11DirectStoreIffEfLi1ELi32ELi32ELi1ELb1EL9Algorithm0EEvT_T0_ll --------------------------
	.section	.text._Z15SoftmaxWarpImplI10DirectLoadIffE11DirectStoreIffEfLi1ELi32ELi32ELi1ELb1EL9Algorithm0EEvT_T0_ll,"ax",@progbits
	.align	128
        .global         _Z15SoftmaxWarpImplI10DirectLoadIffE11DirectStoreIffEfLi1ELi32ELi32ELi1ELb1EL9Algorithm0EEvT_T0_ll
        .type           _Z15SoftmaxWarpImplI10DirectLoadIffE11DirectStoreIffEfLi1ELi32ELi32ELi1ELb1EL9Algorithm0EEvT_T0_ll,@function
        .size           _Z15SoftmaxWarpImplI10DirectLoadIffE11DirectStoreIffEfLi1ELi32ELi32ELi1ELb1EL9Algorithm0EEvT_T0_ll,(.L_x_8496 - _Z15SoftmaxWarpImplI10DirectLoadIffE11DirectStoreIffEfLi1ELi32ELi32ELi1ELb1EL9Algorithm0EEvT_T0_ll)
        .other          _Z15SoftmaxWarpImplI10DirectLoadIffE11DirectStoreIffEfLi1ELi32ELi32ELi1ELb1EL9Algorithm0EEvT_T0_ll,@"STO_CUDA_ENTRY STV_DEFAULT"
_Z15SoftmaxWarpImplI10DirectLoadIffE11DirectStoreIffEfLi1ELi32ELi32ELi1ELb1EL9Algorithm0EEvT_T0_ll:
.text._Z15SoftmaxWarpImplI10DirectLoadIffE11DirectStoreIffEfLi1ELi32ELi32ELi1ELb1EL9Algorithm0EEvT_T0_ll:
[----:B------:R-:W0:Y:S01]  /*0000*/  LDC R1, c[0x0][0x37c] ;  /* 0x0000df00ff017b82 */ /* 0x000e220000000800 */
[----:B------:R-:W1:Y:S01]  /*0010*/  LDCU.64 UR4, c[0x0][0x3a8] ;  /* 0x00007500ff0477ac */ /* 0x000e620008000a00 */
[----:B------:R-:W2:Y:S01]  /*0020*/  LDCU.64 UR44, c[0x0][0x3a8] ;  /* 0x00007500ff2c77ac */ /* 0x000ea20008000a00 */
[----:B------:R-:W3:Y:S01]  /*0030*/  LDCU.64 UR46, c[0x0][0x3a0] ;  /* 0x00007400ff2e77ac */ /* 0x000ee20008000a00 */
[----:B------:R-:W4:Y:S01]  /*0040*/  LDCU.128 UR40, c[0x0][0x380] ;  /* 0x00007000ff2877ac */ /* 0x000f220008000c00 */
[----:B------:R-:W0:Y:S01]  /*0050*/  LDCU.128 UR36, c[0x0][0x390] ;  /* 0x00007200ff2477ac */ /* 0x000e220008000c00 */
[----:B-1----:R-:W-:-:S04]  /*0060*/  UISETP.GE.U32.AND UP0, UPT, UR4, 0x401, UPT ;  /* 0x000004010400788c */ /* 0x002fc8000bf06070 */
[----:B------:R-:W-:-:S09]  /*0070*/  UISETP.GE.AND.EX UP0, UPT, UR5, URZ, UPT, UP0 ;  /* 0x000000ff0500728c */ /* 0x000fd2000bf06300 */
[----:B--234-:R-:W-:Y:S05]  /*0080*/  BRA.U !UP0, `(.L_x_590) ;  /* 0x0000000108407547 */ /* 0x01cfea000b800000 */
[----:B------:R-:W-:Y:S01]  /*0090*/  MOV R0, 0x5e0 ;  /* 0x000005e000007802 */ /* 0x000fe20000000f00 */
[----:B------:R-:W1:Y:S01]  /*00a0*/  LDCU.64 UR4, c[0x4][0x5c8] ;  /* 0x0100b900ff0477ac */ /* 0x000e620008000a00 */
[----:B------:R-:W-:Y:S01]  /*00b0*/  HFMA2 R8, -RZ, RZ, 0, 1.5079975128173828125e-05 ;  /* 0x000000fdff087431 */ /* 0x000fe200000001ff */
[----:B------:R-:W-:Y:S01]  /*00c0*/  MOV R12, 0x1 ;  /* 0x00000001000c7802 */ /* 0x000fe20000000f00 */
[----:B------:R2:W3:Y:S01]  /*00d0*/  LDC.64 R2, c[0x4][R0] ;  /* 0x0100000000027b82 */ /* 0x0004e20000000a00 */
[----:B------:R-:W4:Y:S01]  /*00e0*/  LDCU.64 UR6, c[0x4][0x5d0] ;  /* 0x0100ba00ff0677ac */ /* 0x000f220008000a00 */
[----:B------:R-:W-:Y:S01]  /*00f0*/  HFMA2 R13, -RZ, RZ, 0, 0 ;  /* 0x00000000ff0d7431 */ /* 0x000fe200000001ff */
[----:B------:R-:W5:Y:S01]  /*0100*/  LDCU.64 UR8, c[0x4][0x458] ;  /* 0x01008b00ff0877ac */ /* 0x000f620008000a00 */
[----:B-1----:R-:W-:Y:S02]  /*0110*/  MOV R4, UR4 ;  /* 0x0000000400047c02 */ /* 0x002fe40008000f00 */
[----:B------:R-:W-:-:S02]  /*0120*/  MOV R5, UR5 ;  /* 0x0000000500057c02 */ /* 0x000fc40008000f00 */
[----:B----4-:R-:W-:Y:S02]  /*0130*/  MOV R6, UR6 ;  /* 0x0000000600067c02 */ /* 0x010fe40008000f00 */
[----:B------:R-:W-:Y:S02]  /*0140*/  MOV R7, UR7 ;  /* 0x0000000700077c02 */ /* 0x000fe40008000f00 */
[----:B-----5:R-:W-:Y:S02]  /*0150*/  MOV R10, UR8 ;  /* 0x00000008000a7c02 */ /* 0x020fe40008000f00 */
[----:B--2---:R-:W-:-:S07]  /*0160*/  MOV R11, UR9 ;  /* 0x00000009000b7c02 */ /* 0x004fce0008000f00 */
[----:B------:R-:W-:-:S07]  /*0170*/  LEPC R20, `(.L_x_590) ;  /* 0x000000001014794e */ /* 0x000fce0000000000 */
[----:B0--3--:R-:W-:Y:S05]  /*0180*/  CALL.ABS.NOINC R2 ;  /* 0x0000000002007343 */ /* 0x009fea0003c00000 */
.L_x_590:
[----:B------:R-:W1:Y:S01]  /*0190*/  S2R R0, SR_TID.Y ;  /* 0x0000000000007919 */ /* 0x000e620000002200 */
[----:B------:R-:W1:Y:S01]  /*01a0*/  S2UR UR4, SR_CTAID.X ;  /* 0x00000000000479c3 */ /* 0x000e620000002500 */
[----:B------:R-:W2:Y:S07]  /*01b0*/  LDCU.64 UR6, c[0x0][0x3a0] ;  /* 0x00007400ff0677ac */ /* 0x000eae0008000a00 */
[----:B------:R-:W1:Y:S02]  /*01c0*/  LDC R45, c[0x0][0x364] ;  /* 0x0000d900ff2d7b82 */ /* 0x000e640000000800 */
[----:B-1----:R-:W-:-:S05]  /*01d0*/  IMAD R45, R45, UR4, R0 ;  /* 0x000000042d2d7c24 */ /* 0x002fca000f8e0200 */
[----:B--2---:R-:W-:Y:S02]  /*01e0*/  ISETP.GE.U32.AND P0, PT, R45, UR6, PT ;  /* 0x000000062d007c0c */ /* 0x004fe4000bf06070 */
[----:B------:R-:W-:-:S04]  /*01f0*/  SHF.R.S32.HI R46, RZ, 0x1f, R45 ;  /* 0x0000001fff2e7819 */ /* 0x000fc8000001142d */
[----:B------:R-:W-:-:S13]  /*0200*/  ISETP.GE.AND.EX P0, PT, R46, UR7, PT, P0 ;  /* 0x000000072e007c0c */ /* 0x000fda000bf06300 */
[----:B0-----:R-:W-:Y:S05]  /*0210*/  @P0 EXIT ;  /* 0x000000000000094d */ /* 0x001fea0003800000 */
[----:B------:R-:W0:Y:S01]  /*0220*/  S2R R44, SR_TID.X ;  /* 0x00000000002c7919 */ /* 0x000e220000002100 */
[----:B------:R-:W1:Y:S01]  /*0230*/  LDC.64 R42, c[0x0][0x358] ;  /* 0x0000d600ff2a7b82 */ /* 0x000e620000000a00 */
[----:B------:R-:W-:Y:S01]  /*0240*/  BSSY B0, `(.L_x_591) ;  /* 0x00004db000007945 */ /* 0x000fe20003800000 */
[C---:B0-----:R-:W-:Y:S02]  /*0250*/  IADD3 R47, PT, PT, R44.reuse, 0x20, RZ ;  /* 0x000000202c2f7810 */ /* 0x041fe40007ffe0ff */
[C---:B------:R-:W-:Y:S02]  /*0260*/  IADD3 R49, PT, PT, R44.reuse, 0xc0, RZ ;  /* 0x000000c02c317810 */ /* 0x040fe40007ffe0ff */
[C---:B------:R-:W-:Y:S02]  /*0270*/  IADD3 R51, PT, PT, R44.reuse, 0xe0, RZ ;  /* 0x000000e02c337810 */ /* 0x040fe40007ffe0ff */
[C---:B------:R-:W-:Y:S02]  /*0280*/  IADD3 R53, PT, PT, R44.reuse, 0x100, RZ ;  /* 0x000001002c357810 */ /* 0x040fe40007ffe0ff */
[----:B------:R-:W-:-:S02]  /*0290*/  IADD3 R55, PT, PT, R44, 0x120, RZ ;  /* 0x000001202c377810 */ /* 0x000fc40007ffe0ff */
[C---:B------:R-:W-:Y:S02]  /*02a0*/  IADD3 R57, PT, PT, R44.reuse, 0x140, RZ ;  /* 0x000001402c397810 */ /* 0x040fe40007ffe0ff */
[C---:B------:R-:W-:Y:S02]  /*02b0*/  IADD3 R59, PT, PT, R44.reuse, 0x160, RZ ;  /* 0x000001602c3b7810 */ /* 0x040fe40007ffe0ff */
        /* <DEDUP_REMOVED lines=16> */
[----:B-1----:R-:W-:-:S07]  /*03c0*/  IADD3 R10, PT, PT, R44, 0x1c0, RZ ;  /* 0x000001c02c0a7810 */ /* 0x002fce0007ffe0ff */
.L_x_657:
[----:B------:R-:W-:Y:S01]  /*03d0*/  ISETP.GE.U32.AND P0, PT, R44, UR44, PT ;  /* 0x0000002c2c007c0c */ /* 0x000fe2000bf06070 */
[----:B--2---:R-:W-:Y:S01]  /*03e0*/  HFMA2 R3, -RZ, RZ, 0, 0 ;  /* 0x00000000ff037431 */ /* 0x004fe200000001ff */
[----:B------:R-:W-:Y:S01]  /*03f0*/  ISETP.GE.U32.AND P6, PT, R47, UR44, PT ;  /* 0x0000002c2f007c0c */ /* 0x000fe2000bfc6070 */
[----:B------:R-:W-:Y:S01]  /*0400*/  IMAD R0, R46, UR42, RZ ;  /* 0x0000002a2e007c24 */ /* 0x000fe2000f8e02ff */
[----:B------:R-:W-:Y:S02]  /*0410*/  ISETP.GE.AND.EX P0, PT, RZ, UR45, PT, P0 ;  /* 0x0000002dff007c0c */ /* 0x000fe4000bf06300 */
[----:B------:R-:W-:Y:S02]  /*0420*/  ISETP.GE.AND.EX P6, PT, RZ, UR45, PT, P6 ;  /* 0x0000002dff007c0c */ /* 0x000fe4000bfc6360 */
[----:B------:R-:W-:Y:S02]  /*0430*/  MOV R2, R44 ;  /* 0x0000002c00027202 */ /* 0x000fe40000000f00 */
[----:B------:R-:W-:-:S03]  /*0440*/  MOV R28, 0xff800000 ;  /* 0xff800000001c7802 */ /* 0x000fc60000000f00 */
[----:B------:R-:W-:-:S04]  /*0450*/  IMAD.WIDE.U32 R4, R45, UR42, R2 ;  /* 0x0000002a2d047c25 */ /* 0x000fc8000f8e0002 */
[----:B------:R-:W-:Y:S01]  /*0460*/  IMAD R3, R45, UR43, R0 ;  /* 0x0000002b2d037c24 */ /* 0x000fe2000f8e0200 */
[----:B------:R-:W-:Y:S02]  /*0470*/  @!P0 R2UR UR4, R42 ;  /* 0x000000002a0482ca */ /* 0x000fe400000e0000 */
[----:B------:R-:W-:Y:S02]  /*0480*/  @!P0 R2UR UR5, R43 ;  /* 0x000000002b0582ca */ /* 0x000fe400000e0000 */
[----:B------:R-:W-:Y:S02]  /*0490*/  IADD3 R3, PT, PT, R5, R3, RZ ;  /* 0x0000000305037210 */ /* 0x000fe40007ffe0ff */
[----:B------:R-:W-:Y:S02]  /*04a0*/  LEA R2, P1, R4, UR40, 0x2 ;  /* 0x0000002804027c11 */ /* 0x000fe4000f8210ff */
[----:B------:R-:W-:Y:S02]  /*04b0*/  @!P6 R2UR UR6, R42 ;  /* 0x000000002a06e2ca */ /* 0x000fe400000e0000 */
[----:B------:R-:W-:-:S02]  /*04c0*/  @!P6 R2UR UR7, R43 ;  /* 0x000000002b07e2ca */ /* 0x000fc400000e0000 */
[----:B------:R-:W-:Y:S02]  /*04d0*/  LEA.HI.X R3, R4, UR41, R3, 0x2, P1 ;  /* 0x0000002904037c11 */ /* 0x000fe400088f1403 */
[----:B------:R-:W-:-:S06]  /*04e0*/  MOV R4, 0xff800000 ;  /* 0xff80000000047802 */ /* 0x000fcc0000000f00 */
[----:B------:R-:W2:Y:S04]  /*04f0*/  @!P0 LDG.E R4, desc[UR4][R2.64] ;  /* 0x0000000402048981 */ /* 0x000ea8000c1e1900 */
[----:B------:R-:W3:Y:S01]  /*0500*/  @!P6 LDG.E R28, desc[UR6][R2.64+0x80] ;  /* 0x00008006021ce981 */ /* 0x000ee2000c1e1900 */
[----:B------:R-:W-:Y:S02]  /*0510*/  ISETP.GE.U32.AND P1, PT, R6, UR44, PT ;  /* 0x0000002c06007c0c */ /* 0x000fe4000bf26070 */
[----:B------:R-:W-:Y:S02]  /*0520*/  ISETP.GE.U32.AND P2, PT, R7, UR44, PT ;  /* 0x0000002c07007c0c */ /* 0x000fe4000bf46070 */
[----:B------:R-:W-:Y:S02]  /*0530*/  ISETP.GE.AND.EX P1, PT, RZ, UR45, PT, P1 ;  /* 0x0000002dff007c0c */ /* 0x000fe4000bf26310 */
[----:B------:R-:W-:-:S02]  /*0540*/  ISETP.GE.U32.AND P3, PT, R8, UR44, PT ;  /* 0x0000002c08007c0c */ /* 0x000fc4000bf66070 */
[----:B------:R-:W-:Y:S02]  /*0550*/  ISETP.GE.AND.EX P2, PT, RZ, UR45, PT, P2 ;  /* 0x0000002dff007c0c */ /* 0x000fe4000bf46320 */
[----:B------:R-:W-:Y:S02]  /*0560*/  ISETP.GE.U32.AND P5, PT, R9, UR44, PT ;  /* 0x0000002c09007c0c */ /* 0x000fe4000bfa6070 */
[----:B------:R-:W-:Y:S02]  /*0570*/  ISETP.GE.AND.EX P3, PT, RZ, UR45, PT, P3 ;  /* 0x0000002dff007c0c */ /* 0x000fe4000bf66330 */
[----:B------:R-:W-:Y:S02]  /*0580*/  MOV R13, 0xff800000 ;  /* 0xff800000000d7802 */ /* 0x000fe40000000f00 */
[----:B------:R-:W-:Y:S02]  /*0590*/  ISETP.GE.U32.AND P4, PT, R49, UR44, PT ;  /* 0x0000002c31007c0c */ /* 0x000fe4000bf86070 */
[----:B------:R-:W-:-:S02]  /*05a0*/  ISETP.GE.AND.EX P5, PT, RZ, UR45, PT, P5 ;  /* 0x0000002dff007c0c */ /* 0x000fc4000bfa6350 */
[C---:B------:R-:W-:Y:S02]  /*05b0*/  @!P1 R2UR UR4, R42.reuse ;  /* 0x000000002a0492ca */ /* 0x040fe400000e0000 */
[C---:B------:R-:W-:Y:S02]  /*05c0*/  @!P1 R2UR UR5, R43.reuse ;  /* 0x000000002b0592ca */ /* 0x040fe400000e0000 */
[----:B------:R-:W-:Y:S02]  /*05d0*/  ISETP.GE.AND.EX P4, PT, RZ, UR45, PT, P4 ;  /* 0x0000002dff007c0c */ /* 0x000fe4000bf86340 */
[----:B------:R-:W-:Y:S02]  /*05e0*/  @!P2 R2UR UR6, R42 ;  /* 0x000000002a06a2ca */ /* 0x000fe400000e0000 */
[----:B------:R-:W-:Y:S02]  /*05f0*/  @!P2 R2UR UR7, R43 ;  /* 0x000000002b07a2ca */ /* 0x000fe400000e0000 */
[----:B------:R-:W-:-:S02]  /*0600*/  MOV R6, 0xff800000 ;  /* 0xff80000000067802 */ /* 0x000fc40000000f00 */
[C---:B------:R-:W-:Y:S02]  /*0610*/  @!P3 R2UR UR8, R42.reuse ;  /* 0x000000002a08b2ca */ /* 0x040fe400000e0000 */
[C---:B------:R-:W-:Y:S02]  /*0620*/  @!P3 R2UR UR9, R43.reuse ;  /* 0x000000002b09b2ca */ /* 0x040fe400000e0000 */
[----:B------:R-:W-:Y:S01]  /*0630*/  MOV R30, 0xff800000 ;  /* 0xff800000001e7802 */ /* 0x000fe20000000f00 */
[----:B------:R-:W4:Y:S01]  /*0640*/  @!P1 LDG.E R6, desc[UR4][R2.64+0x100] ;  /* 0x0001000402069981 */ /* 0x000f22000c1e1900 */
[C---:B------:R-:W-:Y:S02]  /*0650*/  @!P5 R2UR UR10, R42.reuse ;  /* 0x000000002a0ad2ca */ /* 0x040fe400000e0000 */
[----:B------:R-:W-:Y:S02]  /*0660*/  @!P5 R2UR UR11, R43 ;  /* 0x000000002b0bd2ca */ /* 0x000fe400000e0000 */
[----:B------:R-:W-:Y:S01]  /*0670*/  MOV R32, 0xff800000 ;  /* 0xff80000000207802 */ /* 0x000fe20000000f00 */
[----:B------:R-:W5:Y:S01]  /*0680*/  @!P2 LDG.E R30, desc[UR6][R2.64+0x180] ;  /* 0x00018006021ea981 */ /* 0x000f62000c1e1900 */
[----:B------:R-:W-:-:S02]  /*0690*/  @!P4 R2UR UR4, R42 ;  /* 0x000000002a04c2ca */ /* 0x000fc400000e0000 */
[----:B------:R-:W-:Y:S02]  /*06a0*/  @!P4 R2UR UR5, R43 ;  /* 0x000000002b05c2ca */ /* 0x000fe400000e0000 */
[----:B------:R-:W-:Y:S01]  /*06b0*/  MOV R34, 0xff800000 ;  /* 0xff80000000227802 */ /* 0x000fe20000000f00 */
[----:B------:R-:W5:Y:S01]  /*06c0*/  @!P3 LDG.E R32, desc[UR8][R2.64+0x200] ;  /* 0x000200080220b981 */ /* 0x000f62000c1e1900 */
[----:B------:R-:W-:Y:S02]  /*06d0*/  MOV R36, 0xff800000 ;  /* 0xff80000000247802 */ /* 0x000fe40000000f00 */
[----:B------:R-:W-:Y:S02]  /*06e0*/  MOV R38, 0xff800000 ;  /* 0xff80000000267802 */ /* 0x000fe40000000f00 */
[----:B------:R-:W5:Y:S05]  /*06f0*/  @!P5 LDG.E R34, desc[UR10][R2.64+0x280] ;  /* 0x0002800a0222d981 */ /* 0x000f6a000c1e1900 */
[----:B------:R-:W5:Y:S01]  /*0700*/  @!P4 LDG.E R36, desc[UR4][R2.64+0x300] ;  /* 0x000300040224c981 */ /* 0x000f62000c1e1900 */
[----:B--2---:R-:W-:-:S04]  /*0710*/  @!P0 FMNMX R13, R4, -INF , !PT ;  /* 0xff800000040d8809 */ /* 0x004fc80007800000 */
[----:B---3--:R-:W-:Y:S02]  /*0720*/  @!P6 FMNMX R13, R13, R28, !PT ;  /* 0x0000001c0d0de209 */ /* 0x008fe40007800000 */
[----:B------:R-:W-:-:S04]  /*0730*/  ISETP.GE.U32.AND P6, PT, R51, UR44, PT ;  /* 0x0000002c33007c0c */ /* 0x000fc8000bfc6070 */
[----:B------:R-:W-:-:S13]  /*0740*/  ISETP.GE.AND.EX P6, PT, RZ, UR45, PT, P6 ;  /* 0x0000002dff007c0c */ /* 0x000fda000bfc6360 */
[----:B------:R-:W-:Y:S02]  /*0750*/  @!P6 R2UR UR6, R42 ;  /* 0x000000002a06e2ca */ /* 0x000fe400000e0000 */
[----:B------:R-:W-:-:S13]  /*0760*/  @!P6 R2UR UR7, R43 ;  /* 0x000000002b07e2ca */ /* 0x000fda00000e0000 */
[----:B------:R-:W2:Y:S01]  /*0770*/  @!P6 LDG.E R38, desc[UR6][R2.64+0x380] ;  /* 0x000380060226e981 */ /* 0x000ea2000c1e1900 */
[----:B----4-:R-:W-:Y:S02]  /*0780*/  @!P1 FMNMX R13, R13, R6, !PT ;  /* 0x000000060d0d9209 */ /* 0x010fe40007800000 */
[----:B------:R-:W-:Y:S02]  /*0790*/  ISETP.GE.U32.AND P1, PT, R53, UR44, PT ;  /* 0x0000002c35007c0c */ /* 0x000fe4000bf26070 */
[----:B-----5:R-:W-:Y:S02]  /*07a0*/  @!P2 FMNMX R13, R13, R30, !PT ;  /* 0x0000001e0d0da209 */ /* 0x020fe40007800000 */
[----:B------:R-:W-:Y:S02]  /*07b0*/  ISETP.GE.U32.AND P2, PT, R55, UR44, PT ;  /* 0x0000002c37007c0c */ /* 0x000fe4000bf46070 */
[----:B------:R-:W-:Y:S02]  /*07c0*/  ISETP.GE.AND.EX P1, PT, RZ, UR45, PT, P1 ;  /* 0x0000002dff007c0c */ /* 0x000fe4000bf26310 */
[----:B------:R-:W-:-:S02]  /*07d0*/  @!P3 FMNMX R13, R13, R32, !PT ;  /* 0x000000200d0db209 */ /* 0x000fc40007800000 */
[----:B------:R-:W-:Y:S02]  /*07e0*/  ISETP.GE.U32.AND P3, PT, R57, UR44, PT ;  /* 0x0000002c39007c0c */ /* 0x000fe4000bf66070 */
[----:B------:R-:W-:Y:S02]  /*07f0*/  ISETP.GE.AND.EX P2, PT, RZ, UR45, PT, P2 ;  /* 0x0000002dff007c0c */ /* 0x000fe4000bf46320 */
[----:B------:R-:W-:Y:S02]  /*0800*/  @!P5 FMNMX R13, R13, R34, !PT ;  /* 0x000000220d0dd209 */ /* 0x000fe40007800000 */
[----:B------:R-:W-:Y:S02]  /*0810*/  ISETP.GE.U32.AND P5, PT, R59, UR44, PT ;  /* 0x0000002c3b007c0c */ /* 0x000fe4000bfa6070 */
[----:B------:R-:W-:Y:S02]  /*0820*/  ISETP.GE.AND.EX P3, PT, RZ, UR45, PT, P3 ;  /* 0x0000002dff007c0c */ /* 0x000fe4000bf66330 */
[----:B------:R-:W-:-:S02]  /*0830*/  @!P4 FMNMX R13, R13, R36, !PT ;  /* 0x000000240d0dc209 */ /* 0x000fc40007800000 */
[----:B------:R-:W-:Y:S02]  /*0840*/  ISETP.GE.U32.AND P4, PT, R61, UR44, PT ;  /* 0x0000002c3d007c0c */ /* 0x000fe4000bf86070 */
[----:B------:R-:W-:Y:S02]  /*0850*/  ISETP.GE.AND.EX P5, PT, RZ, UR45, PT, P5 ;  /* 0x0000002dff007c0c */ /* 0x000fe4000bfa6350 */
[C---:B------:R-:W-:Y:S02]  /*0860*/  @!P1 R2UR UR4, R42.reuse ;  /* 0x000000002a0492ca */ /* 0x040fe400000e0000 */
[----:B------:R-:W-:Y:S02]  /*0870*/  @!P1 R2UR UR5, R43 ;  /* 0x000000002b0592ca */ /* 0x000fe400000e0000 */
[----:B------:R-:W-:Y:S02]  /*0880*/  ISETP.GE.AND.EX P4, PT, RZ, UR45, PT, P4 ;  /* 0x0000002dff007c0c */ /* 0x000fe4000bf86340 */
[----:B------:R-:W-:-:S02]  /*0890*/  @!P2 R2UR UR6, R42 ;  /* 0x000000002a06a2ca */ /* 0x000fc400000e0000 */
[C---:B------:R-:W-:Y:S02]  /*08a0*/  @!P2 R2UR UR7, R43.reuse ;  /* 0x000000002b07a2ca */ /* 0x040fe400000e0000 */
[----:B------:R-:W-:Y:S02]  /*08b0*/  MOV R80, 0xff800000 ;  /* 0xff80000000507802 */ /* 0x000fe40000000f00 */
[C---:B------:R-:W-:Y:S02]  /*08c0*/  @!P3 R2UR UR8, R42.reuse ;  /* 0x000000002a08b2ca */ /* 0x040fe400000e0000 */
[----:B------:R-:W-:Y:S02]  /*08d0*/  @!P3 R2UR UR9, R43 ;  /* 0x000000002b09b2ca */ /* 0x000fe400000e0000 */
[----:B------:R-:W-:Y:S01]  /*08e0*/  MOV R40, 0xff800000 ;  /* 0xff80000000287802 */ /* 0x000fe20000000f00 */
[----:B------:R-:W3:Y:S01]  /*08f0*/  @!P1 LDG.E R80, desc[UR4][R2.64+0x400] ;  /* 0x0004000402509981 */ /* 0x000ee2000c1e1900 */
[----:B------:R-:W-:-:S02]  /*0900*/  @!P5 R2UR UR10, R42 ;  /* 0x000000002a0ad2ca */ /* 0x000fc400000e0000 */
[C---:B------:R-:W-:Y:S02]  /*0910*/  @!P5 R2UR UR11, R43.reuse ;  /* 0x000000002b0bd2ca */ /* 0x040fe400000e0000 */
[----:B------:R-:W-:Y:S01]  /*0920*/  MOV R76, 0xff800000 ;  /* 0xff800000004c7802 */ /* 0x000fe20000000f00 */
[----:B------:R-:W4:Y:S01]  /*0930*/  @!P2 LDG.E R40, desc[UR6][R2.64+0x480] ;  /* 0x000480060228a981 */ /* 0x000f22000c1e1900 */
[----:B------:R-:W-:Y:S02]  /*0940*/  @!P4 R2UR UR4, R42 ;  /* 0x000000002a04c2ca */ /* 0x000fe400000e0000 */
[----:B------:R-:W-:Y:S02]  /*0950*/  @!P4 R2UR UR5, R43 ;  /* 0x000000002b05c2ca */ /* 0x000fe400000e0000 */
[----:B------:R-:W-:Y:S01]  /*0960*/  MOV R48, 0xff800000 ;  /* 0xff80000000307802 */ /* 0x000fe20000000f00 */
[----:B------:R-:W5:Y:S01]  /*0970*/  @!P3 LDG.E R76, desc[UR8][R2.64+0x500] ;  /* 0x00050008024cb981 */ /* 0x000f62000c1e1900 */
[----:B------:R-:W-:-:S02]  /*0980*/  MOV R58, 0xff800000 ;  /* 0xff800000003a7802 */ /* 0x000fc40000000f00 */
[----:B------:R-:W-:Y:S02]  /*0990*/  MOV R50, 0xff800000 ;  /* 0xff80000000327802 */ /* 0x000fe40000000f00 */
[----:B------:R-:W5:Y:S05]  /*09a0*/  @!P5 LDG.E R48, desc[UR10][R2.64+0x580] ;  /* 0x0005800a0230d981 */ /* 0x000f6a000c1e1900 */
[----:B------:R-:W5:Y:S01]  /*09b0*/  @!P4 LDG.E R58, desc[UR4][R2.64+0x600] ;  /* 0x00060004023ac981 */ /* 0x000f62000c1e1900 */
[----:B--2---:R-:W-:Y:S02]  /*09c0*/  @!P6 FMNMX R13, R13, R38, !PT ;  /* 0x000000260d0de209 */ /* 0x004fe40007800000 */
[----:B------:R-:W-:-:S04]  /*09d0*/  ISETP.GE.U32.AND P6, PT, R63, UR44, PT ;  /* 0x0000002c3f007c0c */ /* 0x000fc8000bfc6070 */
[----:B------:R-:W-:-:S13]  /*09e0*/  ISETP.GE.AND.EX P6, PT, RZ, UR45, PT, P6 ;  /* 0x0000002dff007c0c */ /* 0x000fda000bfc6360 */
[----:B------:R-:W-:Y:S02]  /*09f0*/  @!P6 R2UR UR6, R42 ;  /* 0x000000002a06e2ca */ /* 0x000fe400000e0000 */
[----:B------:R-:W-:-:S13]  /*0a00*/  @!P6 R2UR UR7, R43 ;  /* 0x000000002b07e2ca */ /* 0x000fda00000e0000 */
[----:B------:R-:W2:Y:S01]  /*0a10*/  @!P6 LDG.E R50, desc[UR6][R2.64+0x680] ;  /* 0x000680060232e981 */ /* 0x000ea2000c1e1900 */
[C---:B------:R-:W-:Y:S02]  /*0a20*/  IADD3 R0, PT, PT, R44.reuse, 0x1e0, RZ ;  /* 0x000001e02c007810 */ /* 0x040fe40007ffe0ff */
[----:B------:R-:W-:Y:S02]  /*0a30*/  IADD3 R5, PT, PT, R44, 0x200, RZ ;  /* 0x000002002c057810 */ /* 0x000fe40007ffe0ff */
[----:B---3--:R-:W-:Y:S02]  /*0a40*/  @!P1 FMNMX R13, R13, R80, !PT ;  /* 0x000000500d0d9209 */ /* 0x008fe40007800000 */
[----:B------:R-:W-:Y:S02]  /*0a50*/  ISETP.GE.U32.AND P1, PT, R10, UR44, PT ;  /* 0x0000002c0a007c0c */ /* 0x000fe4000bf26070 */
[----:B----4-:R-:W-:Y:S02]  /*0a60*/  @!P2 FMNMX R13, R13, R40, !PT ;  /* 0x000000280d0da209 */ /* 0x010fe40007800000 */
[----:B------:R-:W-:-:S02]  /*0a70*/  ISETP.GE.U32.AND P2, PT, R0, UR44, PT ;  /* 0x0000002c00007c0c */ /* 0x000fc4000bf46070 */
[----:B------:R-:W-:Y:S02]  /*0a80*/  ISETP.GE.AND.EX P1, PT, RZ, UR45, PT, P1 ;  /* 0x0000002dff007c0c */ /* 0x000fe4000bf26310 */
[----:B-----5:R-:W-:Y:S02]  /*0a90*/  @!P3 FMNMX R13, R13, R76, !PT ;  /* 0x0000004c0d0db209 */ /* 0x020fe40007800000 */
[----:B------:R-:W-:Y:S02]  /*0aa0*/  ISETP.GE.U32.AND P3, PT, R5, UR44, PT ;  /* 0x0000002c05007c0c */ /* 0x000fe4000bf66070 */
[----:B------:R-:W-:Y:S02]  /*0ab0*/  IADD3 R0, PT, PT, R44, 0x220, RZ ;  /* 0x000002202c007810 */ /* 0x000fe40007ffe0ff */
[----:B------:R-:W-:Y:S02]  /*0ac0*/  ISETP.GE.AND.EX P2, PT, RZ, UR45, PT, P2 ;  /* 0x0000002dff007c0c */ /* 0x000fe4000bf46320 */
[----:B------:R-:W-:-:S02]  /*0ad0*/  @!P5 FMNMX R13, R13, R48, !PT ;  /* 0x000000300d0dd209 */ /* 0x000fc40007800000 */
[----:B------:R-:W-:Y:S02]  /*0ae0*/  IADD3 R5, PT, PT, R44, 0x240, RZ ;  /* 0x000002402c057810 */ /* 0x000fe40007ffe0ff */
[----:B------:R-:W-:Y:S02]  /*0af0*/  ISETP.GE.U32.AND P5, PT, R0, UR44, PT ;  /* 0x0000002c00007c0c */ /* 0x000fe4000bfa6070 */
[----:B------:R-:W-:Y:S02]  /*0b00*/  ISETP.GE.AND.EX P3, PT, RZ, UR45, PT, P3 ;  /* 0x0000002dff007c0c */ /* 0x000fe4000bf66330 */
[----:B------:R-:W-:Y:S02]  /*0b10*/  @!P4 FMNMX R13, R13, R58, !PT ;  /* 0x0000003a0d0dc209 */ /* 0x000fe40007800000 */
[----:B------:R-:W-:Y:S02]  /*0b20*/  ISETP.GE.U32.AND P4, PT, R5, UR44, PT ;  /* 0x0000002c05007c0c */ /* 0x000fe4000bf86070 */
[----:B------:R-:W-:-:S02]  /*0b30*/  IADD3 R0, PT, PT, R44, 0x260, RZ ;  /* 0x000002602c007810 */ /* 0x000fc40007ffe0ff */
[----:B------:R-:W-:Y:S02]  /*0b40*/  ISETP.GE.AND.EX P5, PT, RZ, UR45, PT, P5 ;  /* 0x0000002dff007c0c */ /* 0x000fe4000bfa6350 */
[C---:B------:R-:W-:Y:S02]  /*0b50*/  @!P1 R2UR UR4, R42.reuse ;  /* 0x000000002a0492ca */ /* 0x040fe400000e0000 */
[C---:B------:R-:W-:Y:S02]  /*0b60*/  @!P1 R2UR UR5, R43.reuse ;  /* 0x000000002b0592ca */ /* 0x040fe400000e0000 */
[----:B------:R-:W-:Y:S02]  /*0b70*/  ISETP.GE.AND.EX P4, PT, RZ, UR45, PT, P4 ;  /* 0x0000002dff007c0c */ /* 0x000fe4000bf86340 */
[----:B------:R-:W-:Y:S02]  /*0b80*/  @!P2 R2UR UR6, R42 ;  /* 0x000000002a06a2ca */ /* 0x000fe400000e0000 */
[----:B------:R-:W-:-:S02]  /*0b90*/  @!P2 R2UR UR7, R43 ;  /* 0x000000002b07a2ca */ /* 0x000fc400000e0000 */
[----:B------:R-:W-:Y:S02]  /*0ba0*/  MOV R60, 0xff800000 ;  /* 0xff800000003c7802 */ /* 0x000fe40000000f00 */
[C---:B------:R-:W-:Y:S02]  /*0bb0*/  @!P3 R2UR UR8, R42.reuse ;  /* 0x000000002a08b2ca */ /* 0x040fe400000e0000 */
[C---:B------:R-:W-:Y:S02]  /*0bc0*/  @!P3 R2UR UR9, R43.reuse ;  /* 0x000000002b09b2ca */ /* 0x040fe400000e0000 */
[----:B------:R-:W-:Y:S01]  /*0bd0*/  MOV R52, 0xff800000 ;  /* 0xff80000000347802 */ /* 0x000fe20000000f00 */
[----:B------:R-:W3:Y:S01]  /*0be0*/  @!P1 LDG.E R60, desc[UR4][R2.64+0x700] ;  /* 0x00070004023c9981 */ /* 0x000ee2000c1e1900 */
[----:B------:R-:W-:Y:S02]  /*0bf0*/  @!P5 R2UR UR10, R42 ;  /* 0x000000002a0ad2ca */ /* 0x000fe400000e0000 */
[----:B------:R-:W-:-:S02]  /*0c00*/  @!P5 R2UR UR11, R43 ;  /* 0x000000002b0bd2ca */ /* 0x000fc400000e0000 */
[----:B------:R-:W-:Y:S01]  /*0c10*/  MOV R62, 0xff800000 ;  /* 0xff800000003e7802 */ /* 0x000fe20000000f00 */
[----:B------:R-:W4:Y:S01]  /*0c20*/  @!P2 LDG.E R52, desc[UR6][R2.64+0x780] ;  /* 0x000780060234a981 */ /* 0x000f22000c1e1900 */
[----:B------:R-:W-:Y:S02]  /*0c30*/  @!P4 R2UR UR4, R42 ;  /* 0x000000002a04c2ca */ /* 0x000fe400000e0000 */
[----:B------:R-:W-:Y:S02]  /*0c40*/  @!P4 R2UR UR5, R43 ;  /* 0x000000002b05c2ca */ /* 0x000fe400000e0000 */
[----:B------:R-:W-:Y:S01]  /*0c50*/  MOV R54, 0xff800000 ;  /* 0xff80000000367802 */ /* 0x000fe20000000f00 */
[----:B------:R-:W5:Y:S01]  /*0c60*/  @!P3 LDG.E R62, desc[UR8][R2.64+0x800] ;  /* 0x00080008023eb981 */ /* 0x000f62000c1e1900 */
[----:B------:R-:W-:Y:S02]  /*0c70*/  MOV R56, 0xff800000 ;  /* 0xff80000000387802 */ /* 0x000fe40000000f00 */
[----:B------:R-:W-:-:S02]  /*0c80*/  MOV R74, 0xff800000 ;  /* 0xff800000004a7802 */ /* 0x000fc40000000f00 */
        /* <DEDUP_REMOVED lines=10> */
[----:B------:R-:W-:Y:S02]  /*0d30*/  MOV R78, 0xff800000 ;  /* 0xff800000004e7802 */ /* 0x000fe40000000f00 */
[----:B------:R-:W-:Y:S02]  /*0d40*/  MOV R82, 0xff800000 ;  /* 0xff80000000527802 */ /* 0x000fe40000000f00 */
[----:B---3--:R-:W-:Y:S02]  /*0d50*/  @!P1 FMNMX R13, R13, R60, !PT ;  /* 0x0000003c0d0d9209 */ /* 0x008fe40007800000 */
[----:B------:R-:W-:-:S02]  /*0d60*/  ISETP.GE.U32.AND P1, PT, R0, UR44, PT ;  /* 0x0000002c00007c0c */ /* 0x000fc4000bf26070 */
[----:B----4-:R-:W-:Y:S02]  /*0d70*/  @!P2 FMNMX R13, R13, R52, !PT ;  /* 0x000000340d0da209 */ /* 0x010fe40007800000 */
[----:B------:R-:W-:Y:S02]  /*0d80*/  ISETP.GE.U32.AND P2, PT, R44, UR44, PT ;  /* 0x0000002c2c007c0c */ /* 0x000fe4000bf46070 */
[----:B------:R-:W-:Y:S02]  /*0d90*/  ISETP.GE.AND.EX P1, PT, RZ, UR45, PT, P1 ;  /* 0x0000002dff007c0c */ /* 0x000fe4000bf26310 */
[----:B-----5:R-:W-:Y:S02]  /*0da0*/  @!P3 FMNMX R13, R13, R62, !PT ;  /* 0x0000003e0d0db209 */ /* 0x020fe40007800000 */
[----:B------:R-:W-:Y:S02]  /*0db0*/  ISETP.GE.U32.AND P3, PT, R64, UR44, PT ;  /* 0x0000002c40007c0c */ /* 0x000fe4000bf66070 */
[----:B------:R-:W-:-:S02]  /*0dc0*/  ISETP.GE.AND.EX P2, PT, RZ, UR45, PT, P2 ;  /* 0x0000002dff007c0c */ /* 0x000fc4000bf46320 */
[----:B------:R-:W-:Y:S02]  /*0dd0*/  @!P5 FMNMX R13, R13, R54, !PT ;  /* 0x000000360d0dd209 */ /* 0x000fe40007800000 */
[----:B------:R-:W-:Y:S02]  /*0de0*/  ISETP.GE.U32.AND P5, PT, R65, UR44, PT ;  /* 0x0000002c41007c0c */ /* 0x000fe4000bfa6070 */
[----:B------:R-:W-:Y:S02]  /*0df0*/  ISETP.GE.AND.EX P3, PT, RZ, UR45, PT, P3 ;  /* 0x0000002dff007c0c */ /* 0x000fe4000bf66330 */
[----:B------:R-:W-:Y:S02]  /*0e00*/  @!P4 FMNMX R13, R13, R56, !PT ;  /* 0x000000380d0dc209 */ /* 0x000fe40007800000 */
[----:B------:R-:W-:Y:S02]  /*0e10*/  ISETP.GE.U32.AND P4, PT, R66, UR44, PT ;  /* 0x0000002c42007c0c */ /* 0x000fe4000bf86070 */
[----:B------:R-:W-:-:S02]  /*0e20*/  ISETP.GE.AND.EX P5, PT, RZ, UR45, PT, P5 ;  /* 0x0000002dff007c0c */ /* 0x000fc4000bfa6350 */
[C---:B------:R-:W-:Y:S02]  /*0e30*/  @!P1 R2UR UR4, R42.reuse ;  /* 0x000000002a0492ca */ /* 0x040fe400000e0000 */
[C---:B------:R-:W-:Y:S02]  /*0e40*/  @!P1 R2UR UR5, R43.reuse ;  /* 0x000000002b0592ca */ /* 0x040fe400000e0000 */
[----:B------:R-:W-:Y:S02]  /*0e50*/  ISETP.GE.AND.EX P4, PT, RZ, UR45, PT, P4 ;  /* 0x0000002dff007c0c */ /* 0x000fe4000bf86340 */
[C---:B------:R-:W-:Y:S02]  /*0e60*/  @!P2 R2UR UR6, R42.reuse ;  /* 0x000000002a06a2ca */ /* 0x040fe400000e0000 */
[----:B------:R-:W-:Y:S02]  /*0e70*/  @!P2 R2UR UR7, R43 ;  /* 0x000000002b07a2ca */ /* 0x000fe400000e0000 */
[----:B------:R-:W-:-:S02]  /*0e80*/  @!P3 R2UR UR8, R42 ;  /* 0x000000002a08b2ca */ /* 0x000fc400000e0000 */
[C---:B------:R-:W-:Y:S02]  /*0e90*/  @!P3 R2UR UR9, R43.reuse ;  /* 0x000000002b09b2ca */ /* 0x040fe400000e0000 */
[C---:B------:R-:W-:Y:S01]  /*0ea0*/  @!P5 R2UR UR10, R42.reuse ;  /* 0x000000002a0ad2ca */ /* 0x040fe200000e0000 */
[----:B------:R-:W3:Y:S01]  /*0eb0*/  @!P1 LDG.E R78, desc[UR4][R2.64+0xa00] ;  /* 0x000a0004024e9981 */ /* 0x000ee2000c1e1900 */
[C---:B------:R-:W-:Y:S02]  /*0ec0*/  @!P5 R2UR UR11, R43.reuse ;  /* 0x000000002b0bd2ca */ /* 0x040fe400000e0000 */
[----:B------:R-:W-:Y:S02]  /*0ed0*/  MOV R84, 0xff800000 ;  /* 0xff80000000547802 */ /* 0x000fe40000000f00 */
[----:B------:R-:W-:Y:S01]  /*0ee0*/  @!P4 R2UR UR4, R42 ;  /* 0x000000002a04c2ca */ /* 0x000fe200000e0000 */
[----:B------:R-:W4:Y:S01]  /*0ef0*/  @!P2 LDG.E R82, desc[UR6][R2.64+0xa80] ;  /* 0x000a80060252a981 */ /* 0x000f22000c1e1900 */
[----:B------:R-:W-:-:S02]  /*0f00*/  @!P4 R2UR UR5, R43 ;  /* 0x000000002b05c2ca */ /* 0x000fc400000e0000 */
[----:B------:R-:W-:Y:S01]  /*0f10*/  MOV R86, 0xff800000 ;  /* 0xff80000000567802 */ /* 0x000fe20000000f00 */
[----:B------:R-:W5:Y:S01]  /*0f20*/  @!P3 LDG.E R84, desc[UR8][R2.64+0xb00] ;  /* 0x000b00080254b981 */ /* 0x000f62000c1e1900 */
[----:B------:R-:W-:Y:S02]  /*0f30*/  MOV R88, 0xff800000 ;  /* 0xff80000000587802 */ /* 0x000fe40000000f00 */
[----:B------:R-:W-:Y:S02]  /*0f40*/  MOV R26, 0xff800000 ;  /* 0xff800000001a7802 */ /* 0x000fe40000000f00 */
[----:B------:R-:W5:Y:S05]  /*0f50*/  @!P5 LDG.E R86, desc[UR10][R2.64+0xb80] ;  /* 0x000b800a0256d981 */ /* 0x000f6a000c1e1900 */
[----:B------:R-:W5:Y:S01]  /*0f60*/  @!P4 LDG.E R88, desc[UR4][R2.64+0xc00] ;  /* 0x000c00040258c981 */ /* 0x000f62000c1e1900 */
[----:B--2---:R-:W-:-:S02]  /*0f70*/  @!P6 FMNMX R13, R13, R74, !PT ;  /* 0x0000004a0d0de209 */ /* 0x004fc40007800000 */
[----:B------:R-:W-:-:S04]  /*0f80*/  ISETP.GE.U32.AND P6, PT, R67, UR44, PT ;  /* 0x0000002c43007c0c */ /* 0x000fc8000bfc6070 */
[----:B------:R-:W-:-:S13]  /*0f90*/  ISETP.GE.AND.EX P6, PT, RZ, UR45, PT, P6 ;  /* 0x0000002dff007c0c */ /* 0x000fda000bfc6360 */
[----:B------:R-:W-:Y:S02]  /*0fa0*/  @!P6 R2UR UR6, R42 ;  /* 0x000000002a06e2ca */ /* 0x000fe400000e0000 */
[----:B------:R-:W-:-:S13]  /*0fb0*/  @!P6 R2UR UR7, R43 ;  /* 0x000000002b07e2ca */ /* 0x000fda00000e0000 */
[----:B------:R-:W2:Y:S01]  /*0fc0*/  @!P6 LDG.E R26, desc[UR6][R2.64+0xc80] ;  /* 0x000c8006021ae981 */ /* 0x000ea2000c1e1900 */
[----:B------:R-:W-:Y:S02]  /*0fd0*/  MOV R24, 0xff800000 ;  /* 0xff80000000187802 */ /* 0x000fe40000000f00 */
[----:B------:R-:W-:Y:S02]  /*0fe0*/  MOV R22, 0xff800000 ;  /* 0xff80000000167802 */ /* 0x000fe40000000f00 */
        /* <DEDUP_REMOVED lines=26> */
[----:B------:R-:W-:Y:S02]  /*1190*/  @!P4 R2UR UR4, R42 ;  /* 0x000000002a04c2ca */ /* 0x000fe400000e0000 */
[----:B------:R-:W-:Y:S01]  /*11a0*/  @!P4 R2UR UR5, R43 ;  /* 0x000000002b05c2ca */ /* 0x000fe200000e0000 */
[----:B------:R-:W4:Y:S01]  /*11b0*/  @!P2 LDG.E R22, desc[UR6][R2.64+0xd80] ;  /* 0x000d80060216a981 */ /* 0x000f22000c1e1900 */
[----:B------:R-:W-:-:S03]  /*11c0*/  MOV R16, 0xff800000 ;  /* 0xff80000000107802 */ /* 0x000fc60000000f00 */
[----:B------:R-:W5:Y:S01]  /*11d0*/  @!P3 LDG.E R20, desc[UR8][R2.64+0xe00] ;  /* 0x000e00080214b981 */ /* 0x000f62000c1e1900 */
[----:B------:R-:W-:-:S03]  /*11e0*/  MOV R8, 0xff800000 ;  /* 0xff80000000087802 */ /* 0x000fc60000000f00 */
[----:B------:R-:W5:Y:S04]  /*11f0*/  @!P5 LDG.E R18, desc[UR10][R2.64+0xe80] ;  /* 0x000e800a0212d981 */ /* 0x000f68000c1e1900 */
[----:B------:R-:W5:Y:S01]  /*1200*/  @!P4 LDG.E R16, desc[UR4][R2.64+0xf00] ;  /* 0x000f00040210c981 */ /* 0x000f62000c1e1900 */
[----:B--2---:R-:W-:Y:S02]  /*1210*/  @!P6 FMNMX R13, R13, R26, !PT ;  /* 0x0000001a0d0de209 */ /* 0x004fe40007800000 */
[----:B------:R-:W-:-:S04]  /*1220*/  ISETP.GE.U32.AND P6, PT, R73, UR44, PT ;  /* 0x0000002c49007c0c */ /* 0x000fc8000bfc6070 */
[----:B------:R-:W-:-:S13]  /*1230*/  ISETP.GE.AND.EX P6, PT, RZ, UR45, PT, P6 ;  /* 0x0000002dff007c0c */ /* 0x000fda000bfc6360 */
[----:B------:R-:W-:Y:S02]  /*1240*/  @!P6 R2UR UR6, R42 ;  /* 0x000000002a06e2ca */ /* 0x000fe400000e0000 */
[----:B------:R-:W-:-:S13]  /*1250*/  @!P6 R2UR UR7, R43 ;  /* 0x000000002b07e2ca */ /* 0x000fda00000e0000 */
[----:B------:R-:W2:Y:S01]  /*1260*/  @!P6 LDG.E R8, desc[UR6][R2.64+0xf80] ;  /* 0x000f80060208e981 */ /* 0x000ea2000c1e1900 */
[----:B------:R-:W0:Y:S01]  /*1270*/  S2R R44, SR_TID.X ;  /* 0x00000000002c7919 */ /* 0x000e220000002100 */
[----:B------:R-:W-:Y:S01]  /*1280*/  UMOV UR4, 0xffffffff ;  /* 0xffffffff00047882 */ /* 0x000fe20000000000 */
[----:B---3--:R-:W-:-:S04]  /*1290*/  @!P1 FMNMX R13, R13, R24, !PT ;  /* 0x000000180d0d9209 */ /* 0x008fc80007800000 */
[----:B----4-:R-:W-:-:S04]  /*12a0*/  @!P2 FMNMX R13, R13, R22, !PT ;  /* 0x000000160d0da209 */ /* 0x010fc80007800000 */
[----:B-----5:R-:W-:-:S04]  /*12b0*/  @!P3 FMNMX R13, R13, R20, !PT ;  /* 0x000000140d0db209 */ /* 0x020fc80007800000 */
[----:B------:R-:W-:-:S04]  /*12c0*/  @!P5 FMNMX R13, R13, R18, !PT ;  /* 0x000000120d0dd209 */ /* 0x000fc80007800000 */
[----:B------:R-:W-:-:S04]  /*12d0*/  @!P4 FMNMX R13, R13, R16, !PT ;  /* 0x000000100d0dc209 */ /* 0x000fc80007800000 */
[----:B--2---:R-:W-:Y:S01]  /*12e0*/  @!P6 FMNMX R13, R13, R8, !PT ;  /* 0x000000080d0de209 */ /* 0x004fe20007800000 */
[----:B0-----:R-:W-:Y:S06]  /*12f0*/  BRA.DIV UR4, `(.L_x_592) ;  /* 0x0000003e04447947 */ /* 0x001fec000b800000 */
[----:B------:R-:W0:Y:S01]  /*1300*/  SHFL.BFLY PT, R14, R13, 0x10, 0x1f ;  /* 0x0e001f000d0e7f89 */ /* 0x000e2200000e0000 */
[----:B------:R-:W-:Y:S02]  /*1310*/  MOV R11, 0x3bbb989d ;  /* 0x3bbb989d000b7802 */ /* 0x000fe40000000f00 */
[----:B------:R-:W-:Y:S02]  /*1320*/  MOV R12, 0x437c0000 ;  /* 0x437c0000000c7802 */ /* 0x000fe40000000f00 */
[----:B0-----:R-:W-:-:S05]  /*1330*/  FMNMX R13, R14, R13, !PT ;  /* 0x0000000d0e0d7209 */ /* 0x001fca0007800000 */
[----:B------:R-:W0:Y:S02]  /*1340*/  SHFL.BFLY PT, R14, R13, 0x8, 0x1f ;  /* 0x0d001f000d0e7f89 */ /* 0x000e2400000e0000 */
[----:B0-----:R-:W-:-:S05]  /*1350*/  FMNMX R0, R13, R14, !PT ;  /* 0x0000000e0d007209 */ /* 0x001fca0007800000 */
[----:B------:R-:W0:Y:S02]  /*1360*/  SHFL.BFLY PT, R14, R0, 0x4, 0x1f ;  /* 0x0c801f00000e7f89 */ /* 0x000e2400000e0000 */
[----:B0-----:R-:W-:-:S05]  /*1370*/  FMNMX R2, R0, R14, !PT ;  /* 0x0000000e00027209 */ /* 0x001fca0007800000 */
[----:B------:R-:W0:Y:S02]  /*1380*/  SHFL.BFLY PT, R14, R2, 0x2, 0x1f ;  /* 0x0c401f00020e7f89 */ /* 0x000e2400000e0000 */
[----:B0-----:R-:W-:-:S05]  /*1390*/  FMNMX R3, R2, R14, !PT ;  /* 0x0000000e02037209 */ /* 0x001fca0007800000 */
[----:B------:R-:W0:Y:S02]  /*13a0*/  SHFL.BFLY PT, R14, R3, 0x1, 0x1f ;  /* 0x0c201f00030e7f89 */ /* 0x000e2400000e0000 */
[----:B0-----:R-:W-:-:S05]  /*13b0*/  FMNMX R5, R3, R14, !PT ;  /* 0x0000000e03057209 */ /* 0x001fca0007800000 */
[C---:B------:R-:W-:Y:S01]  /*13c0*/  FADD R90, -R5.reuse, R4 ;  /* 0x00000004055a7221 */ /* 0x040fe20000000100 */
[C---:B------:R-:W-:Y:S01]  /*13d0*/  FADD R94, -R5.reuse, R6 ;  /* 0x00000006055e7221 */ /* 0x040fe20000000100 */
[C---:B------:R-:W-:Y:S01]  /*13e0*/  FADD R4, -R5.reuse, R40 ;  /* 0x0000002805047221 */ /* 0x040fe20000000100 */
[C---:B------:R-:W-:Y:S01]  /*13f0*/  FADD R2, -R5.reuse, R38 ;  /* 0x0000002605027221 */ /* 0x040fe20000000100 */
[-C--:B------:R-:W-:Y:S01]  /*1400*/  FFMA.SAT R3, R90, R11.reuse, 0.5 ;  /* 0x3f0000005a037423 */ /* 0x080fe2000000200b */
[C---:B------:R-:W-:Y:S01]  /*1410*/  FADD R6, -R5.reuse, R48 ;  /* 0x0000003005067221 */ /* 0x040fe20000000100 */
[C---:B------:R-:W-:Y:S01]  /*1420*/  FADD R40, -R5.reuse, R54 ;  /* 0x0000003605287221 */ /* 0x040fe20000000100 */
[----:B------:R-:W-:Y:S01]  /*1430*/  FADD R92, -R5, R28 ;  /* 0x0000001c055c7221 */ /* 0x000fe20000000100 */
[-C--:B------:R-:W-:Y:S01]  /*1440*/  FFMA.RM R3, R3, R12.reuse, 12582913 ;  /* 0x4b40000103037423 */ /* 0x080fe2000000400c */
[C---:B------:R-:W-:Y:S01]  /*1450*/  FADD R0, -R5.reuse, R30 ;  /* 0x0000001e05007221 */ /* 0x040fe20000000100 */
        /* <DEDUP_REMOVED lines=23> */
[----:B------:R-:W-:Y:S01]  /*15d0*/  FADD R78, -R5, R8 ;  /* 0x00000008054e7221 */ /* 0x000fe20000000100 */
[C---:B------:R-:W-:Y:S01]  /*15e0*/  FADD R5, R3.reuse, -12583039 ;  /* 0xcb40007f03057421 */ /* 0x040fe20000000000 */
[-C--:B------:R-:W-:Y:S01]  /*15f0*/  FFMA.SAT R7, R92, R11.reuse, 0.5 ;  /* 0x3f0000005c077423 */ /* 0x080fe2000000200b */
[----:B------:R-:W-:Y:S01]  /*1600*/  SHF.L.U32 R3, R3, 0x17, RZ ;  /* 0x0000001703037819 */ /* 0x000fe200000006ff */
[-C--:B------:R-:W-:Y:S01]  /*1610*/  FFMA.SAT R13, R94, R11.reuse, 0.5 ;  /* 0x3f0000005e0d7423 */ /* 0x080fe2000000200b */
[----:B------:R-:W-:Y:S01]  /*1620*/  FFMA R5, R90, 1.4426950216293334961, -R5 ;  /* 0x3fb8aa3b5a057823 */ /* 0x000fe20000000805 */
[-C--:B------:R-:W-:Y:S01]  /*1630*/  FFMA.RM R7, R7, R12.reuse, 12582913 ;  /* 0x4b40000107077423 */ /* 0x080fe2000000400c */
[-C--:B------:R-:W-:Y:S01]  /*1640*/  FFMA.SAT R15, R0, R11.reuse, 0.5 ;  /* 0x3f000000000f7423 */ /* 0x080fe2000000200b */
[-C--:B------:R-:W-:Y:S01]  /*1650*/  FFMA.RM R13, R13, R12.reuse, 12582913 ;  /* 0x4b4000010d0d7423 */ /* 0x080fe2000000400c */
[----:B------:R-:W-:Y:S01]  /*1660*/  FFMA R5, R90, 1.925963033500011079e-08, R5 ;  /* 0x32a570605a057823 */ /* 0x000fe20000000005 */
[----:B------:R-:W-:Y:S01]  /*1670*/  FADD R9, R7, -12583039 ;  /* 0xcb40007f07097421 */ /* 0x000fe20000000000 */
[-C--:B------:R-:W-:Y:S01]  /*1680*/  FFMA.RM R17, R15, R12.reuse, 12582913 ;  /* 0x4b4000010f117423 */ /* 0x080fe2000000400c */
[----:B------:R-:W-:Y:S01]  /*1690*/  FADD R15, R13, -12583039 ;  /* 0xcb40007f0d0f7421 */ /* 0x000fe20000000000 */
[----:B------:R0:W1:Y:S01]  /*16a0*/  MUFU.EX2 R8, R5 ;  /* 0x0000000500087308 */ /* 0x0000620000000800 */
[----:B------:R-:W-:Y:S01]  /*16b0*/  FFMA R9, R92, 1.4426950216293334961, -R9 ;  /* 0x3fb8aa3b5c097823 */ /* 0x000fe20000000809 */
[-C--:B------:R-:W-:Y:S01]  /*16c0*/  FFMA.SAT R21, R96, R11.reuse, 0.5 ;  /* 0x3f00000060157423 */ /* 0x080fe2000000200b */
[----:B------:R-:W-:Y:S01]  /*16d0*/  FFMA R15, R94, 1.4426950216293334961, -R15 ;  /* 0x3fb8aa3b5e0f7823 */ /* 0x000fe2000000080f */
[----:B------:R-:W-:Y:S01]  /*16e0*/  FADD R19, R17, -12583039 ;  /* 0xcb40007f11137421 */ /* 0x000fe20000000000 */
[----:B------:R-:W-:Y:S01]  /*16f0*/  FFMA R9, R92, 1.925963033500011079e-08, R9 ;  /* 0x32a570605c097823 */ /* 0x000fe20000000009 */
[----:B------:R-:W-:Y:S01]  /*1700*/  FFMA.RM R21, R21, R12, 12582913 ;  /* 0x4b40000115157423 */ /* 0x000fe2000000400c */
[----:B------:R-:W-:Y:S01]  /*1710*/  FFMA R15, R94, 1.925963033500011079e-08, R15 ;  /* 0x32a570605e0f7823 */ /* 0x000fe2000000000f */
[C---:B------:R-:W-:Y:S01]  /*1720*/  FFMA R19, R0.reuse, 1.4426950216293334961, -R19 ;  /* 0x3fb8aa3b00137823 */ /* 0x040fe20000000813 */
[----:B------:R-:W-:Y:S01]  /*1730*/  SHF.L.U32 R13, R13, 0x17, RZ ;  /* 0x000000170d0d7819 */ /* 0x000fe200000006ff */
[----:B------:R-:W-:Y:S01]  /*1740*/  FADD R23, R21, -12583039 ;  /* 0xcb40007f15177421 */ /* 0x000fe20000000000 */
[----:B------:R-:W2:Y:S01]  /*1750*/  MUFU.EX2 R9, R9 ;  /* 0x0000000900097308 */ /* 0x000ea20000000800 */
[----:B------:R-:W-:Y:S01]  /*1760*/  FFMA R19, R0, 1.925963033500011079e-08, R19 ;  /* 0x32a5706000137823 */ /* 0x000fe20000000013 */
[----:B------:R-:W-:Y:S01]  /*1770*/  SHF.L.U32 R0, R7, 0x17, RZ ;  /* 0x0000001707007819 */ /* 0x000fe200000006ff */
[----:B------:R-:W-:Y:S01]  /*1780*/  FFMA R23, R96, 1.4426950216293334961, -R23 ;  /* 0x3fb8aa3b60177823 */ /* 0x000fe20000000817 */
[-C--:B0-----:R-:W-:Y:S01]  /*1790*/  FFMA.SAT R5, R4, R11.reuse, 0.5 ;  /* 0x3f00000004057423 */ /* 0x081fe2000000200b */
[-C--:B------:R-:W-:Y:S01]  /*17a0*/  FFMA.SAT R25, R98, R11.reuse, 0.5 ;  /* 0x3f00000062197423 */ /* 0x080fe2000000200b */
[----:B-1----:R-:W-:Y:S01]  /*17b0*/  FMUL R8, R3, R8 ;  /* 0x0000000803087220 */ /* 0x002fe20000400000 */
[-C--:B------:R-:W-:Y:S01]  /*17c0*/  FFMA.SAT R3, R100, R11.reuse, 0.5 ;  /* 0x3f00000064037423 */ /* 0x080fe2000000200b */
[----:B------:R0:W1:Y:S01]  /*17d0*/  MUFU.EX2 R16, R15 ;  /* 0x0000000f00107308 */ /* 0x0000620000000800 */
[----:B------:R-:W-:Y:S01]  /*17e0*/  FFMA R23, R96, 1.925963033500011079e-08, R23 ;  /* 0x32a5706060177823 */ /* 0x000fe20000000017 */
[-C--:B------:R-:W-:Y:S01]  /*17f0*/  FFMA.RM R25, R25, R12.reuse, 12582913 ;  /* 0x4b40000119197423 */ /* 0x080fe2000000400c */
[-C--:B------:R-:W-:Y:S01]  /*1800*/  FFMA.RM R20, R3, R12.reuse, 12582913 ;  /* 0x4b40000103147423 */ /* 0x080fe2000000400c */
[----:B------:R-:W-:Y:S01]  /*1810*/  SHF.L.U32 R21, R21, 0x17, RZ ;  /* 0x0000001715157819 */ /* 0x000fe200000006ff */
[----:B------:R-:W-:Y:S01]  /*1820*/  FFMA.SAT R29, R40, R11, 0.5 ;  /* 0x3f000000281d7423 */ /* 0x000fe2000000200b */
[----:B------:R-:W-:Y:S01]  /*1830*/  FADD R27, R25, -12583039 ;  /* 0xcb40007f191b7421 */ /* 0x000fe20000000000 */
[----:B------:R-:W-:Y:S01]  /*1840*/  FADD R3, R20, -12583039 ;  /* 0xcb40007f14037421 */ /* 0x000fe20000000000 */
[----:B------:R3:W4:Y:S01]  /*1850*/  MUFU.EX2 R18, R23 ;  /* 0x0000001700127308 */ /* 0x0007220000000800 */
[----:B--2---:R-:W-:Y:S01]  /*1860*/  FMUL R0, R0, R9 ;  /* 0x0000000900007220 */ /* 0x004fe20000400000 */
[-C--:B0-----:R-:W-:Y:S01]  /*1870*/  FFMA.RM R15, R5, R12.reuse, 12582913 ;  /* 0x4b400001050f7423 */ /* 0x081fe2000000400c */
[----:B------:R-:W-:Y:S01]  /*1880*/  FFMA R3, R100, 1.4426950216293334961, -R3 ;  /* 0x3fb8aa3b64037823 */ /* 0x000fe20000000803 */
[----:B------:R-:W-:Y:S01]  /*1890*/  FFMA R27, R98, 1.4426950216293334961, -R27 ;  /* 0x3fb8aa3b621b7823 */ /* 0x000fe2000000081b */
[----:B------:R-:W-:Y:S01]  /*18a0*/  SHF.L.U32 R20, R20, 0x17, RZ ;  /* 0x0000001714147819 */ /* 0x000fe200000006ff */
[----:B------:R-:W-:Y:S01]  /*18b0*/  FADD R5, R15, -12583039 ;  /* 0xcb40007f0f057421 */ /* 0x000fe20000000000 */
[----:B------:R-:W-:Y:S01]  /*18c0*/  FFMA R100, R100, 1.925963033500011079e-08, R3 ;  /* 0x32a5706064647823 */ /* 0x000fe20000000003 */
[-C--:B------:R-:W-:Y:S01]  /*18d0*/  FFMA.SAT R3, R2, R11.reuse, 0.5 ;  /* 0x3f00000002037423 */ /* 0x080fe2000000200b */
[----:B------:R-:W-:Y:S01]  /*18e0*/  FFMA R27, R98, 1.925963033500011079e-08, R27 ;  /* 0x32a57060621b7823 */ /* 0x000fe2000000001b */
[----:B------:R-:W-:Y:S01]  /*18f0*/  FFMA R5, R4, 1.4426950216293334961, -R5 ;  /* 0x3fb8aa3b04057823 */ /* 0x000fe20000000805 */
[----:B------:R-:W-:Y:S01]  /*1900*/  MUFU.EX2 R7, R100 ;  /* 0x0000006400077308 */ /* 0x000fe20000000800 */
[-C--:B------:R-:W-:Y:S01]  /*1910*/  FFMA.RM R22, R3, R12.reuse, 12582913 ;  /* 0x4b40000103167423 */ /* 0x080fe2000000400c */
[-C--:B---3--:R-:W-:Y:S01]  /*1920*/  FFMA.SAT R23, R10, R11.reuse, 0.5 ;  /* 0x3f0000000a177423 */ /* 0x088fe2000000200b */
[-C--:B------:R-:W-:Y:S01]  /*1930*/  FFMA.RM R29, R29, R12.reuse, 12582913 ;  /* 0x4b4000011d1d7423 */ /* 0x080fe2000000400c */
[-C--:B------:R-:W-:Y:S01]  /*1940*/  FFMA.SAT R79, R36, R11.reuse, 0.5 ;  /* 0x3f000000244f7423 */ /* 0x080fe2000000200b */
[----:B------:R-:W-:Y:S01]  /*1950*/  FADD R3, R22, -12583039 ;  /* 0xcb40007f16037421 */ /* 0x000fe20000000000 */
[-C--:B------:R-:W-:Y:S01]  /*1960*/  FFMA.RM R23, R23, R12.reuse, 12582913 ;  /* 0x4b40000117177423 */ /* 0x080fe2000000400c */
[-C--:B------:R-:W-:Y:S01]  /*1970*/  FFMA.SAT R41, R14, R11.reuse, 0.5 ;  /* 0x3f0000000e297423 */ /* 0x080fe2000000200b */
[----:B------:R-:W-:Y:S01]  /*1980*/  FFMA.SAT R75, R30, R11, 0.5 ;  /* 0x3f0000001e4b7423 */ /* 0x000fe2000000200b */
[----:B------:R-:W-:Y:S01]  /*1990*/  FFMA R3, R2, 1.4426950216293334961, -R3 ;  /* 0x3fb8aa3b02037823 */ /* 0x000fe20000000803 */
[----:B------:R-:W-:-:S02]  /*19a0*/  FFMA.RM R79, R79, R12, 12582913 ;  /* 0x4b4000014f4f7423 */ /* 0x000fc4000000400c */
[----:B------:R-:W-:Y:S01]  /*19b0*/  FFMA.RM R75, R75, R12, 12582913 ;  /* 0x4b4000014b4b7423 */ /* 0x000fe2000000400c */
[----:B------:R-:W-:Y:S01]  /*19c0*/  FFMA R9, R2, 1.925963033500011079e-08, R3 ;  /* 0x32a5706002097823 */ /* 0x000fe20000000003 */
[----:B------:R-:W-:Y:S01]  /*19d0*/  FFMA.SAT R3, R80, R11, 0.5 ;  /* 0x3f00000050037423 */ /* 0x000fe2000000200b */
[----:B-1----:R-:W-:Y:S01]  /*19e0*/  FMUL R2, R13, R16 ;  /* 0x000000100d027220 */ /* 0x002fe20000400000 */
[----:B------:R-:W-:Y:S01]  /*19f0*/  FADD R77, R75, -12583039 ;  /* 0xcb40007f4b4d7421 */ /* 0x000fe20000000000 */
[----:B------:R0:W1:Y:S01]  /*1a00*/  MUFU.EX2 R16, R19 ;  /* 0x0000001300107308 */ /* 0x0000620000000800 */
[----:B------:R-:W-:Y:S02]  /*1a10*/  FFMA.RM R13, R3, R12, 12582913 ;  /* 0x4b400001030d7423 */ /* 0x000fe4000000400c */
[C---:B------:R-:W-:Y:S02]  /*1a20*/  FFMA R77, R30.reuse, 1.4426950216293334961, -R77 ;  /* 0x3fb8aa3b1e4d7823 */ /* 0x040fe4000000084d */
[C---:B------:R-:W-:Y:S01]  /*1a30*/  FADD R3, R13.reuse, -12583039 ;  /* 0xcb40007f0d037421 */ /* 0x040fe20000000000 */
[----:B------:R-:W-:Y:S01]  /*1a40*/  SHF.L.U32 R13, R13, 0x17, RZ ;  /* 0x000000170d0d7819 */ /* 0x000fe200000006ff */
[----:B------:R-:W-:-:S02]  /*1a50*/  FFMA R77, R30, 1.925963033500011079e-08, R77 ;  /* 0x32a570601e4d7823 */ /* 0x000fc4000000004d */
[----:B------:R-:W-:Y:S01]  /*1a60*/  FFMA R3, R80, 1.4426950216293334961, -R3 ;  /* 0x3fb8aa3b50037823 */ /* 0x000fe20000000803 */
[----:B0-----:R-:W-:-:S03]  /*1a70*/  FFMA.SAT R19, R6, R11, 0.5 ;  /* 0x3f00000006137423 */ /* 0x001fc6000000200b */
[----:B------:R-:W-:Y:S01]  /*1a80*/  FFMA R80, R80, 1.925963033500011079e-08, R3 ;  /* 0x32a5706050507823 */ /* 0x000fe20000000003 */
[----:B------:R-:W-:Y:S01]  /*1a90*/  FFMA.RM R19, R19, R12, 12582913 ;  /* 0x4b40000113137423 */ /* 0x000fe2000000400c */
[----:B------:R-:W-:Y:S01]  /*1aa0*/  SHF.L.U32 R3, R17, 0x17, RZ ;  /* 0x0000001711037819 */ /* 0x000fe200000006ff */
[----:B------:R-:W-:Y:S01]  /*1ab0*/  FFMA R17, R4, 1.925963033500011079e-08, R5 ;  /* 0x32a5706004117823 */ /* 0x000fe20000000005 */
[----:B----4-:R-:W-:Y:S01]  /*1ac0*/  FMUL R4, R21, R18 ;  /* 0x0000001215047220 */ /* 0x010fe20000400000 */
[----:B------:R-:W-:Y:S01]  /*1ad0*/  FFMA.SAT R5, R76, R11, 0.5 ;  /* 0x3f0000004c057423 */ /* 0x000fe2000000200b */
[----:B------:R-:W-:Y:S01]  /*1ae0*/  FADD R21, R19, -12583039 ;  /* 0xcb40007f13157421 */ /* 0x000fe20000000000 */
[----:B-1----:R-:W-:Y:S01]  /*1af0*/  FMUL R3, R3, R16 ;  /* 0x0000001003037220 */ /* 0x002fe20000400000 */
[----:B------:R-:W-:Y:S01]  /*1b00*/  MUFU.EX2 R80, R80 ;  /* 0x0000005000507308 */ /* 0x000fe20000000800 */
[----:B------:R-:W-:Y:S01]  /*1b10*/  FFMA.RM R18, R5, R12, 12582913 ;  /* 0x4b40000105127423 */ /* 0x000fe2000000400c */
[----:B------:R-:W-:-:S03]  /*1b20*/  FFMA R21, R6, 1.4426950216293334961, -R21 ;  /* 0x3fb8aa3b06157823 */ /* 0x000fc60000000815 */
[----:B------:R-:W-:Y:S01]  /*1b30*/  FADD R5, R18, -12583039 ;  /* 0xcb40007f12057421 */ /* 0x000fe20000000000 */
[----:B------:R-:W-:Y:S01]  /*1b40*/  FFMA R21, R6, 1.925963033500011079e-08, R21 ;  /* 0x32a5706006157823 */ /* 0x000fe20000000015 */
[----:B------:R-:W-:Y:S01]  /*1b50*/  FMUL R6, R20, R7 ;  /* 0x0000000714067220 */ /* 0x000fe20000400000 */
[----:B------:R0:W1:Y:S01]  /*1b60*/  MUFU.EX2 R16, R27 ;  /* 0x0000001b00107308 */ /* 0x0000620000000800 */
[----:B------:R-:W-:Y:S01]  /*1b70*/  FFMA.SAT R7, R58, R11, 0.5 ;  /* 0x3f0000003a077423 */ /* 0x000fe2000000200b */
[----:B------:R-:W-:-:S03]  /*1b80*/  FFMA R5, R76, 1.4426950216293334961, -R5 ;  /* 0x3fb8aa3b4c057823 */ /* 0x000fc60000000805 */
[-C--:B------:R-:W-:Y:S01]  /*1b90*/  FFMA.RM R20, R7, R12.reuse, 12582913 ;  /* 0x4b40000107147423 */ /* 0x080fe2000000400c */
[----:B------:R-:W-:Y:S01]  /*1ba0*/  FFMA R76, R76, 1.925963033500011079e-08, R5 ;  /* 0x32a570604c4c7823 */ /* 0x000fe20000000005 */
[----:B------:R-:W-:Y:S01]  /*1bb0*/  SHF.L.U32 R5, R25, 0x17, RZ ;  /* 0x0000001719057819 */ /* 0x000fe200000006ff */
[----:B------:R-:W2:Y:S01]  /*1bc0*/  MUFU.EX2 R17, R17 ;  /* 0x0000001100117308 */ /* 0x000ea20000000800 */
[----:B------:R-:W-:Y:S01]  /*1bd0*/  FADD R7, R20, -12583039 ;  /* 0xcb40007f14077421 */ /* 0x000fe20000000000 */
[----:B------:R-:W-:Y:S01]  /*1be0*/  FADD R25, R23, -12583039 ;  /* 0xcb40007f17197421 */ /* 0x000fe20000000000 */
[----:B0-----:R-:W-:Y:S02]  /*1bf0*/  FFMA.SAT R27, R38, R11, 0.5 ;  /* 0x3f000000261b7423 */ /* 0x001fe4000000200b */
[----:B------:R-:W-:Y:S01]  /*1c00*/  FFMA R7, R58, 1.4426950216293334961, -R7 ;  /* 0x3fb8aa3b3a077823 */ /* 0x000fe20000000807 */
[----:B------:R-:W-:Y:S01]  /*1c10*/  FFMA R25, R10, 1.4426950216293334961, -R25 ;  /* 0x3fb8aa3b0a197823 */ /* 0x000fe20000000819 */
[----:B------:R-:W-:Y:S01]  /*1c20*/  FFMA.RM R27, R27, R12, 12582913 ;  /* 0x4b4000011b1b7423 */ /* 0x000fe2000000400c */
[----:B-1----:R-:W-:Y:S01]  /*1c30*/  FMUL R5, R5, R16 ;  /* 0x0000001005057220 */ /* 0x002fe20000400000 */
[----:B------:R-:W-:Y:S01]  /*1c40*/  FFMA R58, R58, 1.925963033500011079e-08, R7 ;  /* 0x32a570603a3a7823 */ /* 0x000fe20000000007 */
[----:B------:R0:W1:Y:S01]  /*1c50*/  MUFU.EX2 R16, R9 ;  /* 0x0000000900107308 */ /* 0x0000620000000800 */
[----:B------:R-:W-:Y:S01]  /*1c60*/  SHF.L.U32 R7, R22, 0x17, RZ ;  /* 0x0000001716077819 */ /* 0x000fe200000006ff */
[----:B------:R-:W-:Y:S01]  /*1c70*/  FFMA R25, R10, 1.925963033500011079e-08, R25 ;  /* 0x32a570600a197823 */ /* 0x000fe20000000019 */
[----:B------:R-:W-:Y:S01]  /*1c80*/  SHF.L.U32 R10, R15, 0x17, RZ ;  /* 0x000000170f0a7819 */ /* 0x000fe200000006ff */
[----:B------:R-:W-:-:S04]  /*1c90*/  FADD R15, R27, -12583039 ;  /* 0xcb40007f1b0f7421 */ /* 0x000fc80000000000 */
[----:B--2---:R-:W-:Y:S01]  /*1ca0*/  FMUL R10, R10, R17 ;  /* 0x000000110a0a7220 */ /* 0x004fe20000400000 */
[----:B0-----:R-:W-:Y:S01]  /*1cb0*/  FMUL R9, R13, R80 ;  /* 0x000000500d097220 */ /* 0x001fe20000400000 */
[-C--:B------:R-:W-:Y:S01]  /*1cc0*/  FFMA.SAT R13, R60, R11.reuse, 0.5 ;  /* 0x3f0000003c0d7423 */ /* 0x080fe2000000200b */
[----:B------:R-:W-:Y:S01]  /*1cd0*/  SHF.L.U32 R17, R19, 0x17, RZ ;  /* 0x0000001713117819 */ /* 0x000fe200000006ff */
[----:B------:R-:W-:Y:S01]  /*1ce0*/  FADD R19, R29, -12583039 ;  /* 0xcb40007f1d137421 */ /* 0x000fe20000000000 */
[----:B------:R-:W-:Y:S01]  /*1cf0*/  FFMA R15, R38, 1.4426950216293334961, -R15 ;  /* 0x3fb8aa3b260f7823 */ /* 0x000fe2000000080f */
[----:B------:R-:W-:Y:S02]  /*1d00*/  FFMA.RM R22, R13, R12, 12582913 ;  /* 0x4b4000010d167423 */ /* 0x000fe4000000400c */
[----:B------:R-:W-:Y:S01]  /*1d10*/  FFMA R19, R40, 1.4426950216293334961, -R19 ;  /* 0x3fb8aa3b28137823 */ /* 0x000fe20000000813 */
[----:B-1----:R-:W-:Y:S01]  /*1d20*/  FMUL R7, R7, R16 ;  /* 0x0000001007077220 */ /* 0x002fe20000400000 */
[----:B------:R-:W-:Y:S01]  /*1d30*/  FADD R13, R22, -12583039 ;  /* 0xcb40007f160d7421 */ /* 0x000fe20000000000 */
[----:B------:R-:W-:Y:S01]  /*1d40*/  SHF.L.U32 R16, R18, 0x17, RZ ;  /* 0x0000001712107819 */ /* 0x000fe200000006ff */
[----:B------:R-:W-:Y:S01]  /*1d50*/  FFMA R40, R40, 1.925963033500011079e-08, R19 ;  /* 0x32a5706028287823 */ /* 0x000fe20000000013 */
[----:B------:R0:W1:Y:S01]  /*1d60*/  MUFU.EX2 R18, R21 ;  /* 0x0000001500127308 */ /* 0x0000620000000800 */
[----:B------:R-:W-:Y:S01]  /*1d70*/  FFMA R13, R60, 1.4426950216293334961, -R13 ;  /* 0x3fb8aa3b3c0d7823 */ /* 0x000fe2000000080d */
[----:B------:R-:W-:Y:S01]  /*1d80*/  SHF.L.U32 R19, R23, 0x17, RZ ;  /* 0x0000001717137819 */ /* 0x000fe200000006ff */
[----:B------:R-:W-:Y:S01]  /*1d90*/  FFMA R15, R38, 1.925963033500011079e-08, R15 ;  /* 0x32a57060260f7823 */ /* 0x000fe2000000000f */
[----:B------:R-:W-:Y:S01]  /*1da0*/  FFMA.SAT R23, R50, R11, 0.5 ;  /* 0x3f00000032177423 */ /* 0x000fe2000000200b */
[----:B------:R-:W-:-:S03]  /*1db0*/  FFMA R60, R60, 1.925963033500011079e-08, R13 ;  /* 0x32a570603c3c7823 */ /* 0x000fc6000000000d */
[----:B------:R-:W2:Y:S01]  /*1dc0*/  MUFU.EX2 R13, R76 ;  /* 0x0000004c000d7308 */ /* 0x000ea20000000800 */
[----:B0-----:R-:W-:-:S04]  /*1dd0*/  FFMA.SAT R21, R48, R11, 0.5 ;  /* 0x3f00000030157423 */ /* 0x001fc8000000200b */
[----:B------:R-:W-:-:S03]  /*1de0*/  FFMA.RM R33, R21, R12, 12582913 ;  /* 0x4b40000115217423 */ /* 0x000fc6000000400c */
[----:B------:R-:W-:Y:S01]  /*1df0*/  MUFU.EX2 R40, R40 ;  /* 0x0000002800287308 */ /* 0x000fe20000000800 */
[----:B-1----:R-:W-:Y:S01]  /*1e00*/  FMUL R17, R17, R18 ;  /* 0x0000001211117220 */ /* 0x002fe20000400000 */
[----:B------:R-:W-:Y:S01]  /*1e10*/  SHF.L.U32 R18, R20, 0x17, RZ ;  /* 0x0000001714127819 */ /* 0x000fe200000006ff */
[----:B------:R-:W-:-:S04]  /*1e20*/  FADD R21, R33, -12583039 ;  /* 0xcb40007f21157421 */ /* 0x000fc80000000000 */
[----:B------:R-:W-:Y:S01]  /*1e30*/  FFMA R21, R48, 1.4426950216293334961, -R21 ;  /* 0x3fb8aa3b30157823 */ /* 0x000fe20000000815 */
[----:B------:R0:W1:Y:S01]  /*1e40*/  MUFU.EX2 R20, R25 ;  /* 0x0000001900147308 */ /* 0x0000620000000800 */
[----:B--2---:R-:W-:Y:S01]  /*1e50*/  FMUL R16, R16, R13 ;  /* 0x0000000d10107220 */ /* 0x004fe20000400000 */
[----:B------:R-:W-:Y:S01]  /*1e60*/  FFMA.SAT R13, R62, R11, 0.5 ;  /* 0x3f0000003e0d7423 */ /* 0x000fe2000000200b */
[----:B------:R-:W-:Y:S01]  /*1e70*/  FFMA R48, R48, 1.925963033500011079e-08, R21 ;  /* 0x32a5706030307823 */ /* 0x000fe20000000015 */
[----:B------:R-:W-:Y:S01]  /*1e80*/  SHF.L.U32 R21, R27, 0x17, RZ ;  /* 0x000000171b157819 */ /* 0x000fe200000006ff */
[-C--:B------:R-:W-:Y:S01]  /*1e90*/  FFMA.RM R27, R23, R12.reuse, 12582913 ;  /* 0x4b400001171b7423 */ /* 0x080fe2000000400c */
[----:B------:R-:W-:-:S03]  /*1ea0*/  FFMA.RM R24, R13, R12, 12582913 ;  /* 0x4b4000010d187423 */ /* 0x000fc6000000400c */
[----:B------:R-:W-:Y:S01]  /*1eb0*/  FADD R23, R27, -12583039 ;  /* 0xcb40007f1b177421 */ /* 0x000fe20000000000 */
[----:B------:R-:W-:Y:S01]  /*1ec0*/  FADD R13, R24, -12583039 ;  /* 0xcb40007f180d7421 */ /* 0x000fe20000000000 */
[----:B0-----:R-:W-:Y:S01]  /*1ed0*/  SHF.L.U32 R25, R33, 0x17, RZ ;  /* 0x0000001721197819 */ /* 0x001fe200000006ff */
[----:B------:R-:W-:Y:S01]  /*1ee0*/  FFMA.SAT R33, R28, R11, 0.5 ;  /* 0x3f0000001c217423 */ /* 0x000fe2000000200b */
[----:B------:R-:W-:Y:S01]  /*1ef0*/  FFMA R23, R50, 1.4426950216293334961, -R23 ;  /* 0x3fb8aa3b32177823 */ /* 0x000fe20000000817 */
[C---:B------:R-:W-:Y:S01]  /*1f00*/  FFMA R13, R62.reuse, 1.4426950216293334961, -R13 ;  /* 0x3fb8aa3b3e0d7823 */ /* 0x040fe2000000080d */
[----:B------:R-:W0:Y:S01]  /*1f10*/  MUFU.EX2 R48, R48 ;  /* 0x0000003000307308 */ /* 0x000e220000000800 */
[----:B------:R-:W-:Y:S01]  /*1f20*/  FFMA.RM R33, R33, R12, 12582913 ;  /* 0x4b40000121217423 */ /* 0x000fe2000000400c */
[----:B-1----:R-:W-:Y:S01]  /*1f30*/  FMUL R19, R19, R20 ;  /* 0x0000001413137220 */ /* 0x002fe20000400000 */
[----:B------:R-:W-:Y:S01]  /*1f40*/  FFMA R62, R62, 1.925963033500011079e-08, R13 ;  /* 0x32a570603e3e7823 */ /* 0x000fe2000000000d */
[----:B------:R-:W-:Y:S01]  /*1f50*/  SHF.L.U32 R20, R22, 0x17, RZ ;  /* 0x0000001716147819 */ /* 0x000fe200000006ff */
[----:B------:R-:W-:Y:S01]  /*1f60*/  FFMA R50, R50, 1.925963033500011079e-08, R23 ;  /* 0x32a5706032327823 */ /* 0x000fe20000000017 */
[----:B------:R-:W-:-:S02]  /*1f70*/  SHF.L.U32 R23, R29, 0x17, RZ ;  /* 0x000000171d177819 */ /* 0x000fc400000006ff */
[----:B------:R-:W1:Y:S01]  /*1f80*/  MUFU.EX2 R13, R58 ;  /* 0x0000003a000d7308 */ /* 0x000e620000000800 */
[----:B------:R-:W-:Y:S02]  /*1f90*/  SHF.L.U32 R27, R27, 0x17, RZ ;  /* 0x000000171b1b7819 */ /* 0x000fe400000006ff */
[----:B------:R-:W-:-:S05]  /*1fa0*/  FMUL R23, R23, R40 ;  /* 0x0000002817177220 */ /* 0x000fca0000400000 */
[----:B------:R2:W3:Y:S01]  /*1fb0*/  MUFU.EX2 R22, R15 ;  /* 0x0000000f00167308 */ /* 0x0004e20000000800 */
[----:B0-----:R-:W-:-:S07]  /*1fc0*/  FMUL R25, R25, R48 ;  /* 0x0000003019197220 */ /* 0x001fce0000400000 */
[----:B------:R-:W0:Y:S01]  /*1fd0*/  MUFU.EX2 R50, R50 ;  /* 0x0000003200327308 */ /* 0x000e220000000800 */
[----:B-1----:R-:W-:Y:S01]  /*1fe0*/  FMUL R18, R18, R13 ;  /* 0x0000000d12127220 */ /* 0x002fe20000400000 */
[-C--:B------:R-:W-:Y:S01]  /*1ff0*/  FFMA.SAT R13, R56, R11.reuse, 0.5 ;  /* 0x3f000000380d7423 */ /* 0x080fe2000000200b */
[----:B--2---:R-:W-:-:S03]  /*2000*/  FFMA.SAT R15, R52, R11, 0.5 ;  /* 0x3f000000340f7423 */ /* 0x004fc6000000200b */
[-C--:B------:R-:W-:Y:S01]  /*2010*/  FFMA.RM R31, R13, R12.reuse, 12582913 ;  /* 0x4b4000010d1f7423 */ /* 0x080fe2000000400c */
[----:B------:R-:W-:Y:S01]  /*2020*/  FFMA.RM R38, R15, R12, 12582913 ;  /* 0x4b4000010f267423 */ /* 0x000fe2000000400c */
[----:B---3--:R-:W-:Y:S02]  /*2030*/  FMUL R21, R21, R22 ;  /* 0x0000001615157220 */ /* 0x008fe40000400000 */
[C---:B------:R-:W-:Y:S01]  /*2040*/  FADD R13, R31.reuse, -12583039 ;  /* 0xcb40007f1f0d7421 */ /* 0x040fe20000000000 */
[----:B------:R-:W-:Y:S01]  /*2050*/  SHF.L.U32 R22, R24, 0x17, RZ ;  /* 0x0000001718167819 */ /* 0x000fe200000006ff */
[----:B------:R-:W-:Y:S01]  /*2060*/  FADD R15, R38, -12583039 ;  /* 0xcb40007f260f7421 */ /* 0x000fe20000000000 */
[----:B------:R-:W-:Y:S01]  /*2070*/  SHF.L.U32 R24, R31, 0x17, RZ ;  /* 0x000000171f187819 */ /* 0x000fe200000006ff */
[----:B------:R-:W-:Y:S02]  /*2080*/  FFMA R13, R56, 1.4426950216293334961, -R13 ;  /* 0x3fb8aa3b380d7823 */ /* 0x000fe4000000080d */
[----:B------:R-:W-:Y:S01]  /*2090*/  FFMA R15, R52, 1.4426950216293334961, -R15 ;  /* 0x3fb8aa3b340f7823 */ /* 0x000fe2000000080f */
[----:B0-----:R-:W-:Y:S01]  /*20a0*/  FMUL R27, R27, R50 ;  /* 0x000000321b1b7220 */ /* 0x001fe20000400000 */
[----:B------:R-:W-:-:S02]  /*20b0*/  FFMA R56, R56, 1.925963033500011079e-08, R13 ;  /* 0x32a5706038387823 */ /* 0x000fc4000000000d */
[----:B------:R-:W0:Y:S01]  /*20c0*/  MUFU.EX2 R13, R60 ;  /* 0x0000003c000d7308 */ /* 0x000e220000000800 */
[----:B------:R-:W-:-:S07]  /*20d0*/  FFMA R52, R52, 1.925963033500011079e-08, R15 ;  /* 0x32a5706034347823 */ /* 0x000fce000000000f */
[----:B------:R-:W-:Y:S01]  /*20e0*/  MUFU.EX2 R52, R52 ;  /* 0x0000003400347308 */ /* 0x000fe20000000800 */
[----:B0-----:R-:W-:Y:S01]  /*20f0*/  FMUL R20, R20, R13 ;  /* 0x0000000d14147220 */ /* 0x001fe20000400000 */
[----:B------:R-:W-:-:S04]  /*2100*/  FFMA.SAT R13, R54, R11, 0.5 ;  /* 0x3f000000360d7423 */ /* 0x000fc8000000200b */
[----:B------:R-:W-:-:S04]  /*2110*/  FFMA.RM R35, R13, R12, 12582913 ;  /* 0x4b4000010d237423 */ /* 0x000fc8000000400c */
[C---:B------:R-:W-:Y:S01]  /*2120*/  FADD R13, R35.reuse, -12583039 ;  /* 0xcb40007f230d7421 */ /* 0x040fe20000000000 */
[----:B------:R-:W-:-:S03]  /*2130*/  SHF.L.U32 R35, R35, 0x17, RZ ;  /* 0x0000001723237819 */ /* 0x000fc600000006ff */
[----:B------:R-:W-:-:S04]  /*2140*/  FFMA R13, R54, 1.4426950216293334961, -R13 ;  /* 0x3fb8aa3b360d7823 */ /* 0x000fc8000000080d */
[----:B------:R-:W-:Y:S02]  /*2150*/  FFMA R54, R54, 1.925963033500011079e-08, R13 ;  /* 0x32a5706036367823 */ /* 0x000fe4000000000d */
[----:B------:R-:W0:Y:S08]  /*2160*/  MUFU.EX2 R13, R62 ;  /* 0x0000003e000d7308 */ /* 0x000e300000000800 */
[----:B------:R-:W-:Y:S01]  /*2170*/  MUFU.EX2 R54, R54 ;  /* 0x0000003600367308 */ /* 0x000fe20000000800 */
[----:B0-----:R-:W-:Y:S01]  /*2180*/  FMUL R22, R22, R13 ;  /* 0x0000000d16167220 */ /* 0x001fe20000400000 */
[----:B------:R-:W-:-:S04]  /*2190*/  FFMA.SAT R13, R74, R11, 0.5 ;  /* 0x3f0000004a0d7423 */ /* 0x000fc8000000200b */
[----:B------:R-:W-:-:S04]  /*21a0*/  FFMA.RM R37, R13, R12, 12582913 ;  /* 0x4b4000010d257423 */ /* 0x000fc8000000400c */
[----:B------:R-:W-:-:S04]  /*21b0*/  FADD R13, R37, -12583039 ;  /* 0xcb40007f250d7421 */ /* 0x000fc80000000000 */
[----:B------:R-:W-:-:S04]  /*21c0*/  FFMA R13, R74, 1.4426950216293334961, -R13 ;  /* 0x3fb8aa3b4a0d7823 */ /* 0x000fc8000000080d */
[----:B------:R-:W-:Y:S02]  /*21d0*/  FFMA R74, R74, 1.925963033500011079e-08, R13 ;  /* 0x32a570604a4a7823 */ /* 0x000fe4000000000d */
[----:B------:R-:W0:Y:S02]  /*21e0*/  MUFU.EX2 R13, R56 ;  /* 0x00000038000d7308 */ /* 0x000e240000000800 */
[----:B0-----:R-:W-:Y:S01]  /*21f0*/  FMUL R24, R24, R13 ;  /* 0x0000000d18187220 */ /* 0x001fe20000400000 */
[----:B------:R-:W-:-:S04]  /*2200*/  FFMA.SAT R13, R34, R11, 0.5 ;  /* 0x3f000000220d7423 */ /* 0x000fc8000000200b */
[----:B------:R-:W-:-:S04]  /*2210*/  FFMA.RM R13, R13, R12, 12582913 ;  /* 0x4b4000010d0d7423 */ /* 0x000fc8000000400c */
[C---:B------:R-:W-:Y:S01]  /*2220*/  FADD R15, R13.reuse, -12583039 ;  /* 0xcb40007f0d0f7421 */ /* 0x040fe20000000000 */
[----:B------:R-:W-:-:S03]  /*2230*/  SHF.L.U32 R13, R13, 0x17, RZ ;  /* 0x000000170d0d7819 */ /* 0x000fc600000006ff */
[----:B------:R-:W-:-:S04]  /*2240*/  FFMA R15, R34, 1.4426950216293334961, -R15 ;  /* 0x3fb8aa3b220f7823 */ /* 0x000fc8000000080f */
[----:B------:R-:W-:Y:S01]  /*2250*/  FFMA R31, R34, 1.925963033500011079e-08, R15 ;  /* 0x32a57060221f7823 */ /* 0x000fe2000000000f */
[----:B------:R-:W-:Y:S01]  /*2260*/  FFMA.SAT R15, R26, R11, 0.5 ;  /* 0x3f0000001a0f7423 */ /* 0x000fe2000000200b */
[-C--:B------:R-:W-:Y:S02]  /*2270*/  FFMA.RM R34, R41, R12.reuse, 12582913 ;  /* 0x4b40000129227423 */ /* 0x080fe4000000400c */
[----:B------:R-:W0:Y:S01]  /*2280*/  MUFU.EX2 R30, R31 ;  /* 0x0000001f001e7308 */ /* 0x000e220000000800 */
[----:B------:R-:W-:Y:S01]  /*2290*/  FFMA.RM R15, R15, R12, 12582913 ;  /* 0x4b4000010f0f7423 */ /* 0x000fe2000000400c */
[----:B------:R-:W-:-:S03]  /*22a0*/  FADD R41, R34, -12583039 ;  /* 0xcb40007f22297421 */ /* 0x000fc60000000000 */
[C---:B------:R-:W-:Y:S01]  /*22b0*/  FADD R29, R15.reuse, -12583039 ;  /* 0xcb40007f0f1d7421 */ /* 0x040fe20000000000 */
[----:B------:R-:W-:Y:S01]  /*22c0*/  FFMA R41, R14, 1.4426950216293334961, -R41 ;  /* 0x3fb8aa3b0e297823 */ /* 0x000fe20000000829 */
[----:B------:R-:W-:Y:S02]  /*22d0*/  SHF.L.U32 R15, R15, 0x17, RZ ;  /* 0x000000170f0f7819 */ /* 0x000fe400000006ff */
[----:B------:R-:W-:Y:S01]  /*22e0*/  FFMA R29, R26, 1.4426950216293334961, -R29 ;  /* 0x3fb8aa3b1a1d7823 */ /* 0x000fe2000000081d */
[----:B------:R-:W-:-:S03]  /*22f0*/  FFMA R41, R14, 1.925963033500011079e-08, R41 ;  /* 0x32a570600e297823 */ /* 0x000fc60000000029 */
[----:B------:R-:W-:Y:S01]  /*2300*/  FFMA R39, R26, 1.925963033500011079e-08, R29 ;  /* 0x32a570601a277823 */ /* 0x000fe2000000001d */
[----:B------:R-:W-:Y:S01]  /*2310*/  FADD R29, R33, -12583039 ;  /* 0xcb40007f211d7421 */ /* 0x000fe20000000000 */
[----:B------:R-:W-:Y:S02]  /*2320*/  FMUL R26, R35, R54 ;  /* 0x00000036231a7220 */ /* 0x000fe40000400000 */
[----:B------:R-:W1:Y:S01]  /*2330*/  MUFU.EX2 R14, R39 ;  /* 0x00000027000e7308 */ /* 0x000e620000000800 */
[----:B------:R-:W-:Y:S01]  /*2340*/  FFMA R29, R28, 1.4426950216293334961, -R29 ;  /* 0x3fb8aa3b1c1d7823 */ /* 0x000fe2000000081d */
[----:B0-----:R-:W-:-:S03]  /*2350*/  FMUL R30, R13, R30 ;  /* 0x0000001e0d1e7220 */ /* 0x001fc60000400000 */
[----:B------:R-:W-:Y:S01]  /*2360*/  FFMA R35, R28, 1.925963033500011079e-08, R29 ;  /* 0x32a570601c237823 */ /* 0x000fe2000000001d */
[----:B------:R-:W-:Y:S02]  /*2370*/  SHF.L.U32 R28, R37, 0x17, RZ ;  /* 0x00000017251c7819 */ /* 0x000fe400000006ff */
[----:B------:R-:W0:Y:S08]  /*2380*/  MUFU.EX2 R29, R74 ;  /* 0x0000004a001d7308 */ /* 0x000e300000000800 */
[----:B------:R-:W2:Y:S01]  /*2390*/  MUFU.EX2 R35, R35 ;  /* 0x0000002300237308 */ /* 0x000ea20000000800 */
[----:B-1----:R-:W-:-:S07]  /*23a0*/  FMUL R31, R15, R14 ;  /* 0x0000000e0f1f7220 */ /* 0x002fce0000400000 */
[----:B------:R-:W-:Y:S01]  /*23b0*/  MUFU.EX2 R14, R77 ;  /* 0x0000004d000e7308 */ /* 0x000fe20000000800 */
[----:B0-----:R-:W-:Y:S01]  /*23c0*/  FMUL R28, R28, R29 ;  /* 0x0000001d1c1c7220 */ /* 0x001fe20000400000 */
[-C--:B------:R-:W-:Y:S01]  /*23d0*/  FFMA.SAT R29, R32, R11.reuse, 0.5 ;  /* 0x3f000000201d7423 */ /* 0x080fe2000000200b */
[----:B------:R-:W-:-:S03]  /*23e0*/  FFMA.SAT R11, R78, R11, 0.5 ;  /* 0x3f0000004e0b7423 */ /* 0x000fc6000000200b */
[-C--:B------:R-:W-:Y:S01]  /*23f0*/  FFMA.RM R37, R29, R12.reuse, 12582913 ;  /* 0x4b4000011d257423 */ /* 0x080fe2000000400c */
[----:B------:R-:W-:Y:S01]  /*2400*/  FFMA.RM R48, R11, R12, 12582913 ;  /* 0x4b4000010b307423 */ /* 0x000fe2000000400c */
[----:B------:R-:W-:Y:S02]  /*2410*/  FADD R11, R79, -12583039 ;  /* 0xcb40007f4f0b7421 */ /* 0x000fe40000000000 */
[----:B------:R-:W-:Y:S02]  /*2420*/  FADD R29, R37, -12583039 ;  /* 0xcb40007f251d7421 */ /* 0x000fe40000000000 */
[----:B------:R-:W-:Y:S02]  /*2430*/  FFMA R11, R36, 1.4426950216293334961, -R11 ;  /* 0x3fb8aa3b240b7823 */ /* 0x000fe4000000080b */
[----:B------:R-:W-:-:S04]  /*2440*/  FFMA R29, R32, 1.4426950216293334961, -R29 ;  /* 0x3fb8aa3b201d7823 */ /* 0x000fc8000000081d */
[----:B------:R-:W-:Y:S01]  /*2450*/  FFMA R40, R32, 1.925963033500011079e-08, R29 ;  /* 0x32a5706020287823 */ /* 0x000fe2000000001d */
[----:B------:R-:W-:Y:S01]  /*2460*/  SHF.L.U32 R29, R38, 0x17, RZ ;  /* 0x00000017261d7819 */ /* 0x000fe200000006ff */
[----:B------:R-:W-:Y:S01]  /*2470*/  FFMA R38, R36, 1.925963033500011079e-08, R11 ;  /* 0x32a5706024267823 */ /* 0x000fe2000000000b */
[----:B------:R-:W-:Y:S01]  /*2480*/  FADD R11, R48, -12583039 ;  /* 0xcb40007f300b7421 */ /* 0x000fe20000000000 */
[----:B------:R-:W0:Y:S01]  /*2490*/  MUFU.EX2 R36, R41 ;  /* 0x0000002900247308 */ /* 0x000e220000000800 */
[----:B------:R-:W-:Y:S01]  /*24a0*/  SHF.L.U32 R32, R33, 0x17, RZ ;  /* 0x0000001721207819 */ /* 0x000fe200000006ff */
[----:B------:R-:W-:Y:S01]  /*24b0*/  FMUL R29, R29, R52 ;  /* 0x000000341d1d7220 */ /* 0x000fe20000400000 */
[----:B------:R-:W-:Y:S01]  /*24c0*/  FFMA R11, R78, 1.4426950216293334961, -R11 ;  /* 0x3fb8aa3b4e0b7823 */ /* 0x000fe2000000080b */
[----:B------:R-:W-:Y:S02]  /*24d0*/  SHF.L.U32 R33, R34, 0x17, RZ ;  /* 0x0000001722217819 */ /* 0x000fe400000006ff */
[----:B--2---:R-:W-:Y:S01]  /*24e0*/  FMUL R32, R32, R35 ;  /* 0x0000002320207220 */ /* 0x004fe20000400000 */
[----:B------:R-:W-:Y:S01]  /*24f0*/  FFMA R78, R78, 1.925963033500011079e-08, R11 ;  /* 0x32a570604e4e7823 */ /* 0x000fe2000000000b */
[----:B------:R-:W-:Y:S01]  /*2500*/  FADD R11, RZ, R8 ;  /* 0x00000008ff0b7221 */ /* 0x000fe20000000000 */
[----:B------:R-:W1:Y:S01]  /*2510*/  MUFU.EX2 R13, R40 ;  /* 0x00000028000d7308 */ /* 0x000e620000000800 */
[----:B------:R-:W-:-:S02]  /*2520*/  SHF.L.U32 R34, R37, 0x17, RZ ;  /* 0x0000001725227819 */ /* 0x000fc400000006ff */
[----:B------:R-:W-:Y:S01]  /*2530*/  FADD R11, R11, R0 ;  /* 0x000000000b0b7221 */ /* 0x000fe20000000000 */
[----:B------:R-:W-:Y:S02]  /*2540*/  SHF.L.U32 R35, R75, 0x17, RZ ;  /* 0x000000174b237819 */ /* 0x000fe400000006ff */
[----:B------:R-:W-:Y:S01]  /*2550*/  SHF.L.U32 R37, R48, 0x17, RZ ;  /* 0x0000001730257819 */ /* 0x000fe200000006ff */
[----:B------:R-:W-:Y:S01]  /*2560*/  FADD R12, R11, R2 ;  /* 0x000000020b0c7221 */ /* 0x000fe20000000000 */
[----:B------:R-:W2:Y:S01]  /*2570*/  MUFU.EX2 R15, R38 ;  /* 0x00000026000f7308 */ /* 0x000ea20000000800 */
[----:B0-----:R-:W-:Y:S01]  /*2580*/  FMUL R33, R33, R36 ;  /* 0x0000002421217220 */ /* 0x001fe20000400000 */
[----:B------:R-:W-:Y:S01]  /*2590*/  SHF.L.U32 R36, R79, 0x17, RZ ;  /* 0x000000174f247819 */ /* 0x000fe200000006ff */
[----:B------:R-:W-:Y:S01]  /*25a0*/  FADD R11, R12, R3 ;  /* 0x000000030c0b7221 */ /* 0x000fe20000000000 */
[----:B------:R-:W-:-:S03]  /*25b0*/  FMUL R35, R35, R14 ;  /* 0x0000000e23237220 */ /* 0x000fc60000400000 */
[----:B------:R-:W-:Y:S01]  /*25c0*/  FADD R12, R11, R4 ;  /* 0x000000040b0c7221 */ /* 0x000fe20000000000 */
[----:B------:R-:W0:Y:S01]  /*25d0*/  MUFU.EX2 R78, R78 ;  /* 0x0000004e004e7308 */ /* 0x000e220000000800 */
[----:B-1----:R-:W-:Y:S02]  /*25e0*/  FMUL R34, R34, R13 ;  /* 0x0000000d22227220 */ /* 0x002fe40000400000 */
[----:B------:R-:W-:-:S04]  /*25f0*/  FADD R11, R12, R5 ;  /* 0x000000050c0b7221 */ /* 0x000fc80000000000 */
[----:B------:R-:W-:Y:S01]  /*2600*/  FADD R12, R11, R6 ;  /* 0x000000060b0c7221 */ /* 0x000fe20000000000 */
[----:B--2---:R-:W-:-:S03]  /*2610*/  FMUL R36, R36, R15 ;  /* 0x0000000f24247220 */ /* 0x004fc60000400000 */
[----:B------:R-:W-:-:S04]  /*2620*/  FADD R12, R12, R7 ;  /* 0x000000070c0c7221 */ /* 0x000fc80000000000 */
[----:B------:R-:W-:Y:S01]  /*2630*/  FADD R11, R12, R9 ;  /* 0x000000090c0b7221 */ /* 0x000fe20000000000 */
[----:B0-----:R-:W-:-:S03]  /*2640*/  FMUL R37, R37, R78 ;  /* 0x0000004e25257220 */ /* 0x001fc60000400000 */
[----:B------:R-:W-:-:S04]  /*2650*/  FADD R11, R11, R10 ;  /* 0x0000000a0b0b7221 */ /* 0x000fc80000000000 */
        /* <DEDUP_REMOVED lines=21> */
[----:B------:R-:W-:-:S05]  /*27b0*/  FADD R13, R12, R37 ;  /* 0x000000250c0d7221 */ /* 0x000fca0000000000 */
[----:B------:R-:W0:Y:S02]  /*27c0*/  SHFL.BFLY PT, R14, R13, 0x10, 0x1f ;  /* 0x0e001f000d0e7f89 */ /* 0x000e2400000e0000 */
[----:B0-----:R-:W-:-:S05]  /*27d0*/  FADD R38, R13, R14 ;  /* 0x0000000e0d267221 */ /* 0x001fca0000000000 */
[----:B------:R-:W0:Y:S02]  /*27e0*/  SHFL.BFLY PT, R14, R38, 0x8, 0x1f ;  /* 0x0d001f00260e7f89 */ /* 0x000e2400000e0000 */
[----:B0-----:R-:W-:-:S05]  /*27f0*/  FADD R39, R38, R14 ;  /* 0x0000000e26277221 */ /* 0x001fca0000000000 */
[----:B------:R-:W0:Y:S02]  /*2800*/  SHFL.BFLY PT, R14, R39, 0x4, 0x1f ;  /* 0x0c801f00270e7f89 */ /* 0x000e2400000e0000 */
[----:B0-----:R-:W-:-:S05]  /*2810*/  FADD R40, R39, R14 ;  /* 0x0000000e27287221 */ /* 0x001fca0000000000 */
[----:B------:R-:W0:Y:S02]  /*2820*/  SHFL.BFLY PT, R14, R40, 0x2, 0x1f ;  /* 0x0c401f00280e7f89 */ /* 0x000e2400000e0000 */
[----:B0-----:R-:W-:-:S05]  /*2830*/  FADD R41, R40, R14 ;  /* 0x0000000e28297221 */ /* 0x001fca0000000000 */
[----:B------:R0:W1:Y:S02]  /*2840*/  SHFL.BFLY PT, R14, R41, 0x1, 0x1f ;  /* 0x0c201f00290e7f89 */ /* 0x00006400000e0000 */
.L_x_669:
[----:B-1----:R-:W-:Y:S01]  /*2850*/  FADD R11, R41, R14 ;  /* 0x0000000e290b7221 */ /* 0x002fe20000000000 */
[----:B------:R-:W-:Y:S03]  /*2860*/  BSSY.RECONVERGENT B3, `(.L_x_593) ;  /* 0x000000c000037945 */ /* 0x000fe60003800200 */
[----:B------:R-:W1:Y:S08]  /*2870*/  MUFU.RCP R12, R11 ;  /* 0x0000000b000c7308 */ /* 0x000e700000001000 */
[----:B------:R-:W2:Y:S01]  /*2880*/  FCHK P1, R8, R11 ;  /* 0x0000000b08007302 */ /* 0x000ea20000020000 */
[----:B-1----:R-:W-:-:S04]  /*2890*/  FFMA R13, -R11, R12, 1 ;  /* 0x3f8000000b0d7423 */ /* 0x002fc8000000010c */
[----:B------:R-:W-:-:S04]  /*28a0*/  FFMA R13, R12, R13, R12 ;  /* 0x0000000d0c0d7223 */ /* 0x000fc8000000000c */
[----:B------:R-:W-:-:S04]  /*28b0*/  FFMA R14, R8, R13, RZ ;  /* 0x0000000d080e7223 */ /* 0x000fc800000000ff */
[----:B------:R-:W-:-:S04]  /*28c0*/  FFMA R12, -R11, R14, R8 ;  /* 0x0000000e0b0c7223 */ /* 0x000fc80000000108 */
[----:B------:R-:W-:Y:S01]  /*28d0*/  FFMA R14, R13, R12, R14 ;  /* 0x0000000c0d0e7223 */ /* 0x000fe2000000000e */
[----:B--2---:R-:W-:Y:S06]  /*28e0*/  @!P1 BRA `(.L_x_594) ;  /* 0x00000000000c9947 */ /* 0x004fec0003800000 */
[----:B------:R-:W-:-:S07]  /*28f0*/  MOV R12, 0x2910 ;  /* 0x00002910000c7802 */ /* 0x000fce0000000f00 */
[----:B0-----:R-:W-:Y:S05]  /*2900*/  CALL.REL.NOINC `($__internal_10_$__cuda_sm3x_div_rn_noftz_f32_slowpath) ;  /* 0x0000003c00cc7944 */ /* 0x001fea0003c00000 */
[----:B------:R-:W-:-:S07]  /*2910*/  MOV R14, R40 ;  /* 0x00000028000e7202 */ /* 0x000fce0000000f00 */
.L_x_594:
[----:B------:R-:W-:Y:S05]  /*2920*/  BSYNC.RECONVERGENT B3 ;  /* 0x0000000000037941 */ /* 0x000fea0003800200 */
.L_x_593:
[----:B------:R-:W1:Y:S01]  /*2930*/  MUFU.RCP R8, R11 ;  /* 0x0000000b00087308 */ /* 0x000e620000001000 */
[----:B------:R-:W-:Y:S07]  /*2940*/  BSSY.RECONVERGENT B3, `(.L_x_595) ;  /* 0x000000c000037945 */ /* 0x000fee0003800200 */
[----:B------:R-:W2:Y:S01]  /*2950*/  FCHK P1, R0, R11 ;  /* 0x0000000b00007302 */ /* 0x000ea20000020000 */
[----:B-1----:R-:W-:-:S04]  /*2960*/  FFMA R13, -R11, R8, 1 ;  /* 0x3f8000000b0d7423 */ /* 0x002fc80000000108 */
[----:B------:R-:W-:-:S04]  /*2970*/  FFMA R12, R8, R13, R8 ;  /* 0x0000000d080c7223 */ /* 0x000fc80000000008 */
[----:B------:R-:W-:-:S04]  /*2980*/  FFMA R15, R0, R12, RZ ;  /* 0x0000000c000f7223 */ /* 0x000fc800000000ff */
[----:B------:R-:W-:-:S04]  /*2990*/  FFMA R8, -R11, R15, R0 ;  /* 0x0000000f0b087223 */ /* 0x000fc80000000100 */
[----:B------:R-:W-:Y:S01]  /*29a0*/  FFMA R15, R12, R8, R15 ;  /* 0x000000080c0f7223 */ /* 0x000fe2000000000f */
[----:B--2---:R-:W-:Y:S06]  /*29b0*/  @!P1 BRA `(.L_x_596) ;  /* 0x0000000000109947 */ /* 0x004fec0003800000 */
[----:B------:R-:W-:Y:S02]  /*29c0*/  MOV R8, R0 ;  /* 0x0000000000087202 */ /* 0x000fe40000000f00 */
[----:B------:R-:W-:-:S07]  /*29d0*/  MOV R12, 0x29f0 ;  /* 0x000029f0000c7802 */ /* 0x000fce0000000f00 */
[----:B0-----:R-:W-:Y:S05]  /*29e0*/  CALL.REL.NOINC `($__internal_10_$__cuda_sm3x_div_rn_noftz_f32_slowpath) ;  /* 0x0000003c00947944 */ /* 0x001fea0003c00000 */
[----:B------:R-:W-:-:S07]  /*29f0*/  MOV R15, R40 ;  /* 0x00000028000f7202 */ /* 0x000fce0000000f00 */
.L_x_596:
[----:B------:R-:W-:Y:S05]  /*2a00*/  BSYNC.RECONVERGENT B3 ;  /* 0x0000000000037941 */ /* 0x000fea0003800200 */
.L_x_595:
        /* <DEDUP_REMOVED lines=13> */
.L_x_598:
[----:B------:R-:W-:Y:S05]  /*2ae0*/  BSYNC.RECONVERGENT B3 ;  /* 0x0000000000037941 */ /* 0x000fea0003800200 */
.L_x_597:
        /* <DEDUP_REMOVED lines=13> */
.L_x_600:
[----:B------:R-:W-:Y:S05]  /*2bc0*/  BSYNC.RECONVERGENT B3 ;  /* 0x0000000000037941 */ /* 0x000fea0003800200 */
.L_x_599:
        /* <DEDUP_REMOVED lines=13> */
.L_x_602:
[----:B------:R-:W-:Y:S05]  /*2ca0*/  BSYNC.RECONVERGENT B3 ;  /* 0x0000000000037941 */ /* 0x000fea0003800200 */
.L_x_601:
        /* <DEDUP_REMOVED lines=13> */
.L_x_604:
[----:B------:R-:W-:Y:S05]  /*2d80*/  BSYNC.RECONVERGENT B3 ;  /* 0x0000000000037941 */ /* 0x000fea0003800200 */
.L_x_603:
        /* <DEDUP_REMOVED lines=13> */
.L_x_606:
[----:B------:R-:W-:Y:S05]  /*2e60*/  BSYNC.RECONVERGENT B3 ;  /* 0x0000000000037941 */ /* 0x000fea0003800200 */
.L_x_605:
        /* <DEDUP_REMOVED lines=13> */
.L_x_608:
[----:B------:R-:W-:Y:S05]  /*2f40*/  BSYNC.RECONVERGENT B3 ;  /* 0x0000000000037941 */ /* 0x000fea0003800200 */
.L_x_607:
        /* <DEDUP_REMOVED lines=13> */
.L_x_610:
[----:B------:R-:W-:Y:S05]  /*3020*/  BSYNC.RECONVERGENT B3 ;  /* 0x0000000000037941 */ /* 0x000fea0003800200 */
.L_x_609:
        /* <DEDUP_REMOVED lines=13> */
.L_x_612:
[----:B------:R-:W-:Y:S05]  /*3100*/  BSYNC.RECONVERGENT B3 ;  /* 0x0000000000037941 */ /* 0x000fea0003800200 */
.L_x_611:
        /* <DEDUP_REMOVED lines=13> */
.L_x_614:
[----:B------:R-:W-:Y:S05]  /*31e0*/  BSYNC.RECONVERGENT B3 ;  /* 0x0000000000037941 */ /* 0x000fea0003800200 */
.L_x_613:
        /* <DEDUP_REMOVED lines=13> */
.L_x_616:
[----:B------:R-:W-:Y:S05]  /*32c0*/  BSYNC.RECONVERGENT B3 ;  /* 0x0000000000037941 */ /* 0x000fea0003800200 */
.L_x_615:
        /* <DEDUP_REMOVED lines=13> */
.L_x_618:
[----:B------:R-:W-:Y:S05]  /*33a0*/  BSYNC.RECONVERGENT B3 ;  /* 0x0000000000037941 */ /* 0x000fea0003800200 */
.L_x_617:
        /* <DEDUP_REMOVED lines=13> */
.L_x_620:
[----:B------:R-:W-:Y:S05]  /*3480*/  BSYNC.RECONVERGENT B3 ;  /* 0x0000000000037941 */ /* 0x000fea0003800200 */
.L_x_619:
        /* <DEDUP_REMOVED lines=13> */
.L_x_622:
[----:B------:R-:W-:Y:S05]  /*3560*/  BSYNC.RECONVERGENT B3 ;  /* 0x0000000000037941 */ /* 0x000fea0003800200 */
.L_x_621:
        /* <DEDUP_REMOVED lines=13> */
.L_x_624:
[----:B------:R-:W-:Y:S05]  /*3640*/  BSYNC.RECONVERGENT B3 ;  /* 0x0000000000037941 */ /* 0x000fea0003800200 */
.L_x_623:
        /* <DEDUP_REMOVED lines=13> */
.L_x_626:
[----:B------:R-:W-:Y:S05]  /*3720*/  BSYNC.RECONVERGENT B3 ;  /* 0x0000000000037941 */ /* 0x000fea0003800200 */
.L_x_625:
[----:B------:R-:W1:Y:S01]  /*3730*/  MUFU.RCP R8, R11 ;  /* 0x0000000b00087308 */ /* 0x000e620000001000 */
[----:B------:R-:W-:Y:S07]  /*3740*/  BSSY.RECONVERGENT B3, `(.L_x_627) ;  /* 0x000000c000037945 */ /* 0x000fee0003800200 */
[----:B------:R-:W2:Y:S01]  /*3750*/  FCHK P1, R23, R11 ;  /* 0x0000000b17007302 */ /* 0x000ea20000020000 */
[----:B-1----:R-:W-:-:S04]  /*3760*/  FFMA R13, -R11, R8, 1 ;  /* 0x3f8000000b0d7423 */ /* 0x002fc80000000108 */
[----:B------:R-:W-:-:S04]  /*3770*/  FFMA R13, R8, R13, R8 ;  /* 0x0000000d080d7223 */ /* 0x000fc80000000008 */
[----:B------:R-:W-:-:S04]  /*3780*/  FFMA R8, R23, R13, RZ ;  /* 0x0000000d17087223 */ /* 0x000fc800000000ff */
[----:B0-----:R-:W-:-:S04]  /*3790*/  FFMA R41, -R11, R8, R23 ;  /* 0x000000080b297223 */ /* 0x001fc80000000117 */
[----:B------:R-:W-:Y:S01]  /*37a0*/  FFMA R41, R13, R41, R8 ;  /* 0x000000290d297223 */ /* 0x000fe20000000008 */
[----:B--2---:R-:W-:Y:S06]  /*37b0*/  @!P1 BRA `(.L_x_628) ;  /* 0x0000000000109947 */ /* 0x004fec0003800000 */
[----:B------:R-:W-:Y:S02]  /*37c0*/  MOV R8, R23 ;  /* 0x0000001700087202 */ /* 0x000fe40000000f00 */
[----:B------:R-:W-:-:S07]  /*37d0*/  MOV R12, 0x37f0 ;  /* 0x000037f0000c7802 */ /* 0x000fce0000000f00 */
[----:B------:R-:W-:Y:S05]  /*37e0*/  CALL.REL.NOINC `($__internal_10_$__cuda_sm3x_div_rn_noftz_f32_slowpath) ;  /* 0x0000003000147944 */ /* 0x000fea0003c00000 */
[----:B------:R-:W-:-:S07]  /*37f0*/  MOV R41, R40 ;  /* 0x0000002800297202 */ /* 0x000fce0000000f00 */
.L_x_628:
[----:B------:R-:W-:Y:S05]  /*3800*/  BSYNC.RECONVERGENT B3 ;  /* 0x0000000000037941 */ /* 0x000fea0003800200 */
.L_x_627:
[----:B------:R-:W0:Y:S01]  /*3810*/  MUFU.RCP R8, R11 ;  /* 0x0000000b00087308 */ /* 0x000e220000001000 */
[----:B------:R-:W-:Y:S07]  /*3820*/  BSSY.RECONVERGENT B3, `(.L_x_629) ;  /* 0x000000c000037945 */ /* 0x000fee0003800200 */
[----:B------:R-:W1:Y:S01]  /*3830*/  FCHK P1, R24, R11 ;  /* 0x0000000b18007302 */ /* 0x000e620000020000 */
[----:B0-----:R-:W-:-:S04]  /*3840*/  FFMA R13, -R11, R8, 1 ;  /* 0x3f8000000b0d7423 */ /* 0x001fc80000000108 */
[----:B------:R-:W-:-:S04]  /*3850*/  FFMA R12, R8, R13, R8 ;  /* 0x0000000d080c7223 */ /* 0x000fc80000000008 */
[----:B------:R-:W-:-:S04]  /*3860*/  FFMA R23, R24, R12, RZ ;  /* 0x0000000c18177223 */ /* 0x000fc800000000ff */
[----:B------:R-:W-:-:S04]  /*3870*/  FFMA R8, -R11, R23, R24 ;  /* 0x000000170b087223 */ /* 0x000fc80000000118 */
[----:B------:R-:W-:Y:S01]  /*3880*/  FFMA R23, R12, R8, R23 ;  /* 0x000000080c177223 */ /* 0x000fe20000000017 */
[----:B-1----:R-:W-:Y:S06]  /*3890*/  @!P1 BRA `(.L_x_630) ;  /* 0x0000000000109947 */ /* 0x002fec0003800000 */
[----:B------:R-:W-:Y:S02]  /*38a0*/  MOV R8, R24 ;  /* 0x0000001800087202 */ /* 0x000fe40000000f00 */
[----:B------:R-:W-:-:S07]  /*38b0*/  MOV R12, 0x38d0 ;  /* 0x000038d0000c7802 */ /* 0x000fce0000000f00 */
[----:B------:R-:W-:Y:S05]  /*38c0*/  CALL.REL.NOINC `($__internal_10_$__cuda_sm3x_div_rn_noftz_f32_slowpath) ;  /* 0x0000002c00dc7944 */ /* 0x000fea0003c00000 */
[----:B------:R-:W-:-:S07]  /*38d0*/  MOV R23, R40 ;  /* 0x0000002800177202 */ /* 0x000fce0000000f00 */
.L_x_630:
[----:B------:R-:W-:Y:S05]  /*38e0*/  BSYNC.RECONVERGENT B3 ;  /* 0x0000000000037941 */ /* 0x000fea0003800200 */
.L_x_629:
        /* <DEDUP_REMOVED lines=13> */
.L_x_632:
[----:B------:R-:W-:Y:S05]  /*39c0*/  BSYNC.RECONVERGENT B3 ;  /* 0x0000000000037941 */ /* 0x000fea0003800200 */
.L_x_631:
        /* <DEDUP_REMOVED lines=13> */
.L_x_634:
[----:B------:R-:W-:Y:S05]  /*3aa0*/  BSYNC.RECONVERGENT B3 ;  /* 0x0000000000037941 */ /* 0x000fea0003800200 */
.L_x_633:
        /* <DEDUP_REMOVED lines=13> */
.L_x_636:
[----:B------:R-:W-:Y:S05]  /*3b80*/  BSYNC.RECONVERGENT B3 ;  /* 0x0000000000037941 */ /* 0x000fea0003800200 */
.L_x_635:
        /* <DEDUP_REMOVED lines=13> */
.L_x_638:
[----:B------:R-:W-:Y:S05]  /*3c60*/  BSYNC.RECONVERGENT B3 ;  /* 0x0000000000037941 */ /* 0x000fea0003800200 */
.L_x_637:
        /* <DEDUP_REMOVED lines=13> */
.L_x_640:
[----:B------:R-:W-:Y:S05]  /*3d40*/  BSYNC.RECONVERGENT B3 ;  /* 0x0000000000037941 */ /* 0x000fea0003800200 */
.L_x_639:
        /* <DEDUP_REMOVED lines=13> */
.L_x_642:
[----:B------:R-:W-:Y:S05]  /*3e20*/  BSYNC.RECONVERGENT B3 ;  /* 0x0000000000037941 */ /* 0x000fea0003800200 */
.L_x_641:
        /* <DEDUP_REMOVED lines=13> */
.L_x_644:
[----:B------:R-:W-:Y:S05]  /*3f00*/  BSYNC.RECONVERGENT B3 ;  /* 0x0000000000037941 */ /* 0x000fea0003800200 */
.L_x_643:
        /* <DEDUP_REMOVED lines=13> */
.L_x_646:
[----:B------:R-:W-:Y:S05]  /*3fe0*/  BSYNC.RECONVERGENT B3 ;  /* 0x0000000000037941 */ /* 0x000fea0003800200 */
.L_x_645:
        /* <DEDUP_REMOVED lines=13> */
.L_x_648:
[----:B------:R-:W-:Y:S05]  /*40c0*/  BSYNC.RECONVERGENT B3 ;  /* 0x0000000000037941 */ /* 0x000fea0003800200 */
.L_x_647:
        /* <DEDUP_REMOVED lines=13> */
.L_x_650:
[----:B------:R-:W-:Y:S05]  /*41a0*/  BSYNC.RECONVERGENT B3 ;  /* 0x0000000000037941 */ /* 0x000fea0003800200 */
.L_x_649:
        /* <DEDUP_REMOVED lines=13> */
.L_x_652:
[----:B------:R-:W-:Y:S05]  /*4280*/  BSYNC.RECONVERGENT B3 ;  /* 0x0000000000037941 */ /* 0x000fea0003800200 */
.L_x_651:
        /* <DEDUP_REMOVED lines=13> */
.L_x_654:
[----:B------:R-:W-:Y:S05]  /*4360*/  BSYNC.RECONVERGENT B3 ;  /* 0x0000000000037941 */ /* 0x000fea0003800200 */
.L_x_653:
        /* <DEDUP_REMOVED lines=13> */
.L_x_656:
[----:B------:R-:W-:Y:S05]  /*4440*/  BSYNC.RECONVERGENT B3 ;  /* 0x0000000000037941 */ /* 0x000fea0003800200 */
.L_x_655:
[----:B------:R-:W-:Y:S01]  /*4450*/  HFMA2 R13, -RZ, RZ, 0, 0 ;  /* 0x00000000ff0d7431 */ /* 0x000fe200000001ff */
[----:B------:R-:W-:Y:S01]  /*4460*/  MOV R12, R44 ;  /* 0x0000002c000c7202 */ /* 0x000fe20000000f00 */
[----:B------:R-:W-:Y:S01]  /*4470*/  IMAD R8, R46, UR38, RZ ;  /* 0x000000262e087c24 */ /* 0x000fe2000f8e02ff */
[----:B------:R-:W-:Y:S02]  /*4480*/  ISETP.GE.U32.AND P5, PT, R49, UR44, PT ;  /* 0x0000002c31007c0c */ /* 0x000fe4000bfa6070 */
[----:B------:R-:W-:Y:S01]  /*4490*/  ISETP.GE.U32.AND P1, PT, R51, UR44, PT ;  /* 0x0000002c33007c0c */ /* 0x000fe2000bf26070 */
[----:B------:R-:W-:Y:S01]  /*44a0*/  IMAD R11, R45, UR39, R8 ;  /* 0x000000272d0b7c24 */ /* 0x000fe2000f8e0208 */
[----:B------:R-:W-:Y:S02]  /*44b0*/  @!P0 R2UR UR4, R42 ;  /* 0x000000002a0482ca */ /* 0x000fe400000e0000 */
[----:B------:R-:W-:Y:S01]  /*44c0*/  @!P0 R2UR UR5, R43 ;  /* 0x000000002b0582ca */ /* 0x000fe200000e0000 */
[----:B------:R-:W-:Y:S01]  /*44d0*/  IMAD.WIDE.U32 R36, R45, UR38, R12 ;  /* 0x000000262d247c25 */ /* 0x000fe2000f8e000c */
[----:B------:R-:W-:-:S02]  /*44e0*/  ISETP.GE.AND.EX P5, PT, RZ, UR45, PT, P5 ;  /* 0x0000002dff007c0c */ /* 0x000fc4000bfa6350 */
[----:B------:R-:W-:Y:S02]  /*44f0*/  ISETP.GE.AND.EX P1, PT, RZ, UR45, PT, P1 ;  /* 0x0000002dff007c0c */ /* 0x000fe4000bf26310 */
[----:B------:R-:W-:Y:S02]  /*4500*/  IADD3 R11, PT, PT, R37, R11, RZ ;  /* 0x0000000b250b7210 */ /* 0x000fe40007ffe0ff */
[C---:B------:R-:W-:Y:S02]  /*4510*/  LEA R12, P2, R36.reuse, UR36, 0x2 ;  /* 0x00000024240c7c11 */ /* 0x040fe4000f8410ff */
[----:B------:R-:W-:Y:S02]  /*4520*/  ISETP.GE.U32.AND P6, PT, R47, UR44, PT ;  /* 0x0000002c2f007c0c */ /* 0x000fe4000bfc6070 */
[----:B------:R-:W-:Y:S02]  /*4530*/  LEA.HI.X R13, R36, UR37, R11, 0x2, P2 ;  /* 0x00000025240d7c11 */ /* 0x000fe400090f140b */
[----:B------:R-:W-:-:S02]  /*4540*/  ISETP.GE.AND.EX P6, PT, RZ, UR45, PT, P6 ;  /* 0x0000002dff007c0c */ /* 0x000fc4000bfc6360 */
[C---:B------:R-:W-:Y:S01]  /*4550*/  @!P5 R2UR UR8, R42.reuse ;  /* 0x000000002a08d2ca */ /* 0x040fe200000e0000 */
[----:B------:R-:W-:Y:S01]  /*4560*/  @!P0 STG.E desc[UR4][R12.64], R14 ;  /* 0x0000000e0c008986 */ /* 0x000fe2000c101904 */
[----:B------:R-:W-:Y:S02]  /*4570*/  ISETP.GE.U32.AND P0, PT, R57, UR44, PT ;  /* 0x0000002c39007c0c */ /* 0x000fe4000bf06070 */
[----:B------:R-:W-:Y:S02]  /*4580*/  @!P5 R2UR UR9, R43 ;  /* 0x000000002b09d2ca */ /* 0x000fe400000e0000 */
[----:B------:R-:W-:Y:S02]  /*4590*/  ISETP.GE.U32.AND P3, PT, R53, UR44, PT ;  /* 0x0000002c35007c0c */ /* 0x000fe4000bf66070 */
[----:B------:R-:W-:Y:S02]  /*45a0*/  @!P1 R2UR UR10, R42 ;  /* 0x000000002a0a92ca */ /* 0x000fe400000e0000 */
[----:B------:R-:W-:-:S02]  /*45b0*/  @!P1 R2UR UR11, R43 ;  /* 0x000000002b0b92ca */ /* 0x000fc400000e0000 */
[----:B------:R-:W-:Y:S02]  /*45c0*/  ISETP.GE.AND.EX P0, PT, RZ, UR45, PT, P0 ;  /* 0x0000002dff007c0c */ /* 0x000fe4000bf06300 */
[----:B------:R-:W-:Y:S02]  /*45d0*/  ISETP.GE.AND.EX P3, PT, RZ, UR45, PT, P3 ;  /* 0x0000002dff007c0c */ /* 0x000fe4000bf66330 */
[----:B------:R-:W-:Y:S01]  /*45e0*/  @!P6 R2UR UR6, R42 ;  /* 0x000000002a06e2ca */ /* 0x000fe200000e0000 */
[----:B------:R-:W-:Y:S01]  /*45f0*/  @!P5 STG.E desc[UR8][R12.64+0x300], R5 ;  /* 0x000300050c00d986 */ /* 0x000fe2000c101908 */
[----:B------:R-:W-:Y:S02]  /*4600*/  @!P6 R2UR UR7, R43 ;  /* 0x000000002b07e2ca */ /* 0x000fe400000e0000 */
[----:B------:R-:W-:Y:S02]  /*4610*/  ISETP.GE.U32.AND P2, PT, R55, UR44, PT ;  /* 0x0000002c37007c0c */ /* 0x000fe4000bf46070 */
[----:B------:R-:W-:Y:S01]  /*4620*/  ISETP.GE.U32.AND P5, PT, R59, UR44, PT ;  /* 0x0000002c3b007c0c */ /* 0x000fe2000bfa6070 */
[----:B------:R0:W-:Y:S01]  /*4630*/  @!P1 STG.E desc[UR10][R12.64+0x380], R6 ;  /* 0x000380060c009986 */ /* 0x0001e2000c10190a */
[----:B------:R-:W-:-:S02]  /*4640*/  ISETP.GE.AND.EX P2, PT, RZ, UR45, PT, P2 ;  /* 0x0000002dff007c0c */ /* 0x000fc4000bf46320 */
[----:B------:R-:W-:Y:S02]  /*4650*/  ISETP.GE.U32.AND P1, PT, R61, UR44, PT ;  /* 0x0000002c3d007c0c */ /* 0x000fe4000bf26070 */
[----:B------:R-:W-:Y:S02]  /*4660*/  @!P0 R2UR UR8, R42 ;  /* 0x000000002a0882ca */ /* 0x000fe400000e0000 */
[C---:B------:R-:W-:Y:S01]  /*4670*/  @!P0 R2UR UR9, R43.reuse ;  /* 0x000000002b0982ca */ /* 0x040fe200000e0000 */
[----:B------:R-:W-:Y:S01]  /*4680*/  @!P6 STG.E desc[UR6][R12.64+0x80], R15 ;  /* 0x0000800f0c00e986 */ /* 0x000fe2000c101906 */
[----:B------:R-:W-:Y:S02]  /*4690*/  IADD3 R8, PT, PT, R44, 0x1e0, RZ ;  /* 0x000001e02c087810 */ /* 0x000fe40007ffe0ff */
[----:B------:R-:W-:Y:S02]  /*46a0*/  @!P3 R2UR UR4, R42 ;  /* 0x000000002a04b2ca */ /* 0x000fe400000e0000 */
[----:B------:R-:W-:-:S02]  /*46b0*/  @!P3 R2UR UR5, R43 ;  /* 0x000000002b05b2ca */ /* 0x000fc400000e0000 */
[----:B------:R-:W-:Y:S02]  /*46c0*/  ISETP.GE.AND.EX P5, PT, RZ, UR45, PT, P5 ;  /* 0x0000002dff007c0c */ /* 0x000fe4000bfa6350 */
[----:B------:R-:W-:Y:S02]  /*46d0*/  ISETP.GE.AND.EX P1, PT, RZ, UR45, PT, P1 ;  /* 0x0000002dff007c0c */ /* 0x000fe4000bf26310 */
[----:B------:R-:W-:Y:S01]  /*46e0*/  ISETP.GE.U32.AND P4, PT, R8, UR44, PT ;  /* 0x0000002c08007c0c */ /* 0x000fe2000bf86070 */
[----:B------:R-:W-:Y:S01]  /*46f0*/  @!P0 STG.E desc[UR8][R12.64+0x500], R10 ;  /* 0x0005000a0c008986 */ /* 0x000fe2000c101908 */
[----:B------:R-:W-:Y:S02]  /*4700*/  ISETP.GE.U32.AND P6, PT, R63, UR44, PT ;  /* 0x0000002c3f007c0c */ /* 0x000fe4000bfc6070 */
[----:B------:R-:W-:Y:S02]  /*4710*/  @!P2 R2UR UR6, R42 ;  /* 0x000000002a06a2ca */ /* 0x000fe400000e0000 */
[----:B------:R-:W-:Y:S01]  /*4720*/  @!P2 R2UR UR7, R43 ;  /* 0x000000002b07a2ca */ /* 0x000fe200000e0000 */
[----:B------:R1:W-:Y:S01]  /*4730*/  @!P3 STG.E desc[UR4][R12.64+0x400], R7 ;  /* 0x000400070c00b986 */ /* 0x0003e2000c101904 */
[----:B------:R-:W-:-:S02]  /*4740*/  ISETP.GE.AND.EX P6, PT, RZ, UR45, PT, P6 ;  /* 0x0000002dff007c0c */ /* 0x000fc4000bfc6360 */
[----:B------:R-:W-:Y:S02]  /*4750*/  ISETP.GE.AND.EX P4, PT, RZ, UR45, PT, P4 ;  /* 0x0000002dff007c0c */ /* 0x000fe4000bf86340 */
[C---:B0-----:R-:W-:Y:S02]  /*4760*/  IADD3 R6, PT, PT, R44.reuse, 0x240, RZ ;  /* 0x000002402c067810 */ /* 0x041fe40007ffe0ff */
[----:B------:R-:W-:Y:S02]  /*4770*/  IADD3 R5, PT, PT, R44, 0x200, RZ ;  /* 0x000002002c057810 */ /* 0x000fe40007ffe0ff */
[----:B------:R-:W-:Y:S02]  /*4780*/  ISETP.GE.U32.AND P0, PT, R6, UR44, PT ;  /* 0x0000002c06007c0c */ /* 0x000fe4000bf06070 */
[----:B------:R-:W-:Y:S01]  /*4790*/  @!P5 R2UR UR10, R42 ;  /* 0x000000002a0ad2ca */ /* 0x000fe200000e0000 */
[----:B------:R0:W-:Y:S01]  /*47a0*/  @!P2 STG.E desc[UR6][R12.64+0x480], R9 ;  /* 0x000480090c00a986 */ /* 0x0001e2000c101906 */
[----:B------:R-:W-:-:S02]  /*47b0*/  @!P5 R2UR UR11, R43 ;  /* 0x000000002b0bd2ca */ /* 0x000fc400000e0000 */
[----:B------:R-:W-:Y:S02]  /*47c0*/  @!P1 R2UR UR4, R42 ;  /* 0x000000002a0492ca */ /* 0x000fe400000e0000 */
[----:B------:R-:W-:Y:S02]  /*47d0*/  @!P1 R2UR UR5, R43 ;  /* 0x000000002b0592ca */ /* 0x000fe400000e0000 */
[----:B------:R-:W-:Y:S02]  /*47e0*/  ISETP.GE.AND.EX P0, PT, RZ, UR45, PT, P0 ;  /* 0x0000002dff007c0c */ /* 0x000fe4000bf06300 */
[----:B------:R-:W-:Y:S02]  /*47f0*/  ISETP.GE.U32.AND P3, PT, R5, UR44, PT ;  /* 0x0000002c05007c0c */ /* 0x000fe4000bf66070 */
[----:B------:R-:W-:Y:S02]  /*4800*/  IADD3 R5, PT, PT, R44, 0x220, RZ ;  /* 0x000002202c057810 */ /* 0x000fe40007ffe0ff */
[----:B------:R-:W-:Y:S01]  /*4810*/  @!P6 R2UR UR6, R42 ;  /* 0x000000002a06e2ca */ /* 0x000fe200000e0000 */
[----:B------:R2:W-:Y:S01]  /*4820*/  @!P5 STG.E desc[UR10][R12.64+0x580], R16 ;  /* 0x000580100c00d986 */ /* 0x0005e2000c10190a */
[----:B------:R-:W-:-:S02]  /*4830*/  @!P6 R2UR UR7, R43 ;  /* 0x000000002b07e2ca */ /* 0x000fc400000e0000 */
[----:B------:R-:W-:Y:S01]  /*4840*/  @!P4 R2UR UR12, R42 ;  /* 0x000000002a0cc2ca */ /* 0x000fe200000e0000 */
[----:B------:R2:W-:Y:S01]  /*4850*/  @!P1 STG.E desc[UR4][R12.64+0x600], R17 ;  /* 0x000600110c009986 */ /* 0x0005e2000c101904 */
[----:B------:R-:W-:Y:S02]  /*4860*/  @!P4 R2UR UR13, R43 ;  /* 0x000000002b0dc2ca */ /* 0x000fe400000e0000 */
[----:B------:R-:W-:Y:S02]  /*4870*/  ISETP.GE.U32.AND P2, PT, R5, UR44, PT ;  /* 0x0000002c05007c0c */ /* 0x000fe4000bf46070 */
[C---:B------:R-:W-:Y:S02]  /*4880*/  IADD3 R5, PT, PT, R44.reuse, 0x260, RZ ;  /* 0x000002602c057810 */ /* 0x040fe40007ffe0ff */
[----:B------:R-:W-:Y:S02]  /*4890*/  IADD3 R6, PT, PT, R44, 0x280, RZ ;  /* 0x000002802c067810 */ /* 0x000fe40007ffe0ff */
[----:B------:R-:W-:Y:S01]  /*48a0*/  ISETP.GE.U32.AND P5, PT, R5, UR44, PT ;  /* 0x0000002c05007c0c */ /* 0x000fe2000bfa6070 */
[----:B------:R2:W-:Y:S01]  /*48b0*/  @!P6 STG.E desc[UR6][R12.64+0x680], R39 ;  /* 0x000680270c00e986 */ /* 0x0005e2000c101906 */
[----:B------:R-:W-:-:S02]  /*48c0*/  ISETP.GE.U32.AND P1, PT, R6, UR44, PT ;  /* 0x0000002c06007c0c */ /* 0x000fc4000bf26070 */
[----:B------:R-:W-:Y:S01]  /*48d0*/  @!P0 R2UR UR8, R42 ;  /* 0x000000002a0882ca */ /* 0x000fe200000e0000 */
[----:B------:R2:W-:Y:S01]  /*48e0*/  @!P4 STG.E desc[UR12][R12.64+0x780], R19 ;  /* 0x000780130c00c986 */ /* 0x0005e2000c10190c */
[----:B------:R-:W-:Y:S02]  /*48f0*/  @!P0 R2UR UR9, R43 ;  /* 0x000000002b0982ca */ /* 0x000fe400000e0000 */
[----:B------:R-:W-:Y:S02]  /*4900*/  IADD3 R5, PT, PT, R44, 0x2a0, RZ ;  /* 0x000002a02c057810 */ /* 0x000fe40007ffe0ff */
[----:B------:R-:W-:Y:S02]  /*4910*/  ISETP.GE.AND.EX P3, PT, RZ, UR45, PT, P3 ;  /* 0x0000002dff007c0c */ /* 0x000fe4000bf66330 */
[----:B------:R-:W-:Y:S02]  /*4920*/  ISETP.GE.AND.EX P1, PT, RZ, UR45, PT, P1 ;  /* 0x0000002dff007c0c */ /* 0x000fe4000bf26310 */
[----:B------:R-:W-:-:S02]  /*4930*/  ISETP.GE.U32.AND P6, PT, R5, UR44, PT ;  /* 0x0000002c05007c0c */ /* 0x000fc4000bfc6070 */
[----:B------:R-:W-:Y:S02]  /*4940*/  ISETP.GE.U32.AND P4, PT, R64, UR44, PT ;  /* 0x0000002c40007c0c */ /* 0x000fe4000bf86070 */
[----:B------:R-:W-:Y:S01]  /*4950*/  ISETP.GE.AND.EX P2, PT, RZ, UR45, PT, P2 ;  /* 0x0000002dff007c0c */ /* 0x000fe2000bf46320 */
[----:B------:R2:W-:Y:S01]  /*4960*/  @!P0 STG.E desc[UR8][R12.64+0x900], R23 ;  /* 0x000900170c008986 */ /* 0x0005e2000c101908 */
[----:B------:R-:W-:Y:S02]  /*4970*/  ISETP.GE.AND.EX P5, PT, RZ, UR45, PT, P5 ;  /* 0x0000002dff007c0c */ /* 0x000fe4000bfa6350 */
[----:B------:R-:W-:Y:S02]  /*4980*/  ISETP.GE.AND.EX P6, PT, RZ, UR45, PT, P6 ;  /* 0x0000002dff007c0c */ /* 0x000fe4000bfc6360 */
[----:B------:R-:W-:Y:S02]  /*4990*/  ISETP.GE.AND.EX P4, PT, RZ, UR45, PT, P4 ;  /* 0x0000002dff007c0c */ /* 0x000fe4000bf86340 */
[----:B------:R-:W-:-:S02]  /*49a0*/  ISETP.GE.U32.AND P0, PT, R65, UR44, PT ;  /* 0x0000002c41007c0c */ /* 0x000fc4000bf06070 */
[C---:B------:R-:W-:Y:S02]  /*49b0*/  @!P3 R2UR UR4, R42.reuse ;  /* 0x000000002a04b2ca */ /* 0x040fe400000e0000 */
[C---:B------:R-:W-:Y:S02]  /*49c0*/  @!P3 R2UR UR5, R43.reuse ;  /* 0x000000002b05b2ca */ /* 0x040fe400000e0000 */
[C---:B------:R-:W-:Y:S02]  /*49d0*/  @!P1 R2UR UR12, R42.reuse ;  /* 0x000000002a0c92ca */ /* 0x040fe400000e0000 */
[----:B------:R-:W-:Y:S02]  /*49e0*/  @!P1 R2UR UR13, R43 ;  /* 0x000000002b0d92ca */ /* 0x000fe400000e0000 */
[----:B------:R-:W-:Y:S02]  /*49f0*/  ISETP.GE.AND.EX P0, PT, RZ, UR45, PT, P0 ;  /* 0x0000002dff007c0c */ /* 0x000fe4000bf06300 */
[----:B------:R-:W-:-:S02]  /*4a00*/  @!P2 R2UR UR6, R42 ;  /* 0x000000002a06a2ca */ /* 0x000fc400000e0000 */
[C---:B------:R-:W-:Y:S02]  /*4a10*/  @!P2 R2UR UR7, R43.reuse ;  /* 0x000000002b07a2ca */ /* 0x040fe400000e0000 */
[C---:B------:R-:W-:Y:S01]  /*4a20*/  @!P5 R2UR UR10, R42.reuse ;  /* 0x000000002a0ad2ca */ /* 0x040fe200000e0000 */
[----:B------:R2:W-:Y:S01]  /*4a30*/  @!P3 STG.E desc[UR4][R12.64+0x800], R21 ;  /* 0x000800150c00b986 */ /* 0x0005e2000c101904 */
[C---:B------:R-:W-:Y:S02]  /*4a40*/  @!P5 R2UR UR11, R43.reuse ;  /* 0x000000002b0bd2ca */ /* 0x040fe400000e0000 */
[C---:B------:R-:W-:Y:S01]  /*4a50*/  @!P6 R2UR UR14, R42.reuse ;  /* 0x000000002a0ee2ca */ /* 0x040fe200000e0000 */
[----:B------:R2:W-:Y:S01]  /*4a60*/  @!P1 STG.E desc[UR12][R12.64+0xa00], R25 ;  /* 0x000a00190c009986 */ /* 0x0005e2000c10190c */
[----:B------:R-:W-:Y:S02]  /*4a70*/  @!P6 R2UR UR15, R43 ;  /* 0x000000002b0fe2ca */ /* 0x000fe400000e0000 */
[----:B------:R-:W-:-:S02]  /*4a80*/  @!P4 R2UR UR16, R42 ;  /* 0x000000002a10c2ca */ /* 0x000fc400000e0000 */
[----:B------:R-:W-:Y:S01]  /*4a90*/  @!P4 R2UR UR17, R43 ;  /* 0x000000002b11c2ca */ /* 0x000fe200000e0000 */
[----:B------:R2:W-:Y:S01]  /*4aa0*/  @!P2 STG.E desc[UR6][R12.64+0x880], R41 ;  /* 0x000880290c00a986 */ /* 0x0005e2000c101906 */
[----:B------:R-:W-:Y:S02]  /*4ab0*/  ISETP.GE.U32.AND P1, PT, R71, UR44, PT ;  /* 0x0000002c47007c0c */ /* 0x000fe4000bf26070 */
[----:B------:R-:W-:Y:S01]  /*4ac0*/  @!P0 R2UR UR4, R42 ;  /* 0x000000002a0482ca */ /* 0x000fe200000e0000 */
[----:B------:R2:W-:Y:S01]  /*4ad0*/  @!P5 STG.E desc[UR10][R12.64+0x980], R75 ;  /* 0x0009804b0c00d986 */ /* 0x0005e2000c10190a */
[----:B------:R-:W-:Y:S02]  /*4ae0*/  @!P0 R2UR UR5, R43 ;  /* 0x000000002b0582ca */ /* 0x000fe400000e0000 */
[----:B------:R-:W-:Y:S01]  /*4af0*/  ISETP.GE.AND.EX P1, PT, RZ, UR45, PT, P1 ;  /* 0x0000002dff007c0c */ /* 0x000fe2000bf26310 */
[----:B------:R2:W-:Y:S01]  /*4b00*/  @!P6 STG.E desc[UR14][R12.64+0xa80], R77 ;  /* 0x000a804d0c00e986 */ /* 0x0005e2000c10190e */
[----:B------:R-:W-:-:S02]  /*4b10*/  ISETP.GE.U32.AND P3, PT, R67, UR44, PT ;  /* 0x0000002c43007c0c */ /* 0x000fc4000bf66070 */
[----:B------:R-:W-:Y:S01]  /*4b20*/  ISETP.GE.U32.AND P6, PT, R68, UR44, PT ;  /* 0x0000002c44007c0c */ /* 0x000fe2000bfc6070 */
[----:B------:R2:W-:Y:S01]  /*4b30*/  @!P4 STG.E desc[UR16][R12.64+0xb00], R27 ;  /* 0x000b001b0c00c986 */ /* 0x0005e2000c101910 */
[----:B------:R-:W-:Y:S02]  /*4b40*/  ISETP.GE.U32.AND P4, PT, R66, UR44, PT ;  /* 0x0000002c42007c0c */ /* 0x000fe4000bf86070 */
[----:B------:R-:W-:Y:S02]  /*4b50*/  ISETP.GE.U32.AND P5, PT, R69, UR44, PT ;  /* 0x0000002c45007c0c */ /* 0x000fe4000bfa6070 */
[----:B------:R-:W-:Y:S01]  /*4b60*/  ISETP.GE.U32.AND P2, PT, R70, UR44, PT ;  /* 0x0000002c46007c0c */ /* 0x000fe2000bf46070 */
[----:B------:R2:W-:Y:S01]  /*4b70*/  @!P0 STG.E desc[UR4][R12.64+0xb80], R79 ;  /* 0x000b804f0c008986 */ /* 0x0005e2000c101904 */
[----:B------:R-:W-:Y:S01]  /*4b80*/  ISETP.GE.AND.EX P4, PT, RZ, UR45, PT, P4 ;  /* 0x0000002dff007c0c */ /* 0x000fe2000bf86340 */
[----:B------:R-:W3:Y:S01]  /*4b90*/  LDCU UR4, c[0x0][0x370] ;  /* 0x00006e00ff0477ac */ /* 0x000ee20008000800 */
[----:B------:R-:W-:Y:S01]  /*4ba0*/  ISETP.GE.AND.EX P3, PT, RZ, UR45, PT, P3 ;  /* 0x0000002dff007c0c */ /* 0x000fe2000bf66330 */
[----:B------:R-:W3:Y:S01]  /*4bb0*/  LDC R5, c[0x0][0x364] ;  /* 0x0000d900ff057b82 */ /* 0x000ee20000000800 */
[----:B------:R-:W-:-:S02]  /*4bc0*/  ISETP.GE.AND.EX P6, PT, RZ, UR45, PT, P6 ;  /* 0x0000002dff007c0c */ /* 0x000fc4000bfc6360 */
[----:B------:R-:W-:Y:S02]  /*4bd0*/  ISETP.GE.AND.EX P5, PT, RZ, UR45, PT, P5 ;  /* 0x0000002dff007c0c */ /* 0x000fe4000bfa6350 */
[----:B------:R-:W-:Y:S02]  /*4be0*/  ISETP.GE.AND.EX P2, PT, RZ, UR45, PT, P2 ;  /* 0x0000002dff007c0c */ /* 0x000fe4000bf46320 */
[----:B------:R-:W-:Y:S02]  /*4bf0*/  ISETP.GE.U32.AND P0, PT, R72, UR44, PT ;  /* 0x0000002c48007c0c */ /* 0x000fe4000bf06070 */
[----:B------:R-:W-:Y:S02]  /*4c00*/  @!P1 R2UR UR16, R42 ;  /* 0x000000002a1092ca */ /* 0x000fe400000e0000 */
[----:B------:R-:W-:Y:S02]  /*4c10*/  @!P1 R2UR UR17, R43 ;  /* 0x000000002b1192ca */ /* 0x000fe400000e0000 */
[----:B------:R-:W-:-:S02]  /*4c20*/  ISETP.GE.AND.EX P0, PT, RZ, UR45, PT, P0 ;  /* 0x0000002dff007c0c */ /* 0x000fc4000bf06300 */
[C---:B------:R-:W-:Y:S02]  /*4c30*/  @!P4 R2UR UR6, R42.reuse ;  /* 0x000000002a06c2ca */ /* 0x040fe400000e0000 */
[C---:B------:R-:W-:Y:S02]  /*4c40*/  @!P4 R2UR UR7, R43.reuse ;  /* 0x000000002b07c2ca */ /* 0x040fe400000e0000 */
[C---:B------:R-:W-:Y:S02]  /*4c50*/  @!P3 R2UR UR8, R42.reuse ;  /* 0x000000002a08b2ca */ /* 0x040fe400000e0000 */
[C---:B------:R-:W-:Y:S02]  /*4c60*/  @!P3 R2UR UR9, R43.reuse ;  /* 0x000000002b09b2ca */ /* 0x040fe400000e0000 */
[C---:B------:R-:W-:Y:S01]  /*4c70*/  @!P6 R2UR UR10, R42.reuse ;  /* 0x000000002a0ae2ca */ /* 0x040fe200000e0000 */
[----:B------:R2:W-:Y:S01]  /*4c80*/  @!P1 STG.E desc[UR16][R12.64+0xe80], R85 ;  /* 0x000e80550c009986 */ /* 0x0005e2000c101910 */
[----:B------:R-:W-:Y:S01]  /*4c90*/  @!P6 R2UR UR11, R43 ;  /* 0x000000002b0be2ca */ /* 0x000fe200000e0000 */
[----:B---3--:R-:W-:Y:S01]  /*4ca0*/  IMAD R5, R5, UR4, RZ ;  /* 0x0000000405057c24 */ /* 0x008fe2000f8e02ff */
[----:B------:R-:W-:-:S02]  /*4cb0*/  @!P5 R2UR UR12, R42 ;  /* 0x000000002a0cd2ca */ /* 0x000fc400000e0000 */
[C---:B------:R-:W-:Y:S01]  /*4cc0*/  @!P5 R2UR UR13, R43.reuse ;  /* 0x000000002b0dd2ca */ /* 0x040fe200000e0000 */
[----:B------:R2:W-:Y:S01]  /*4cd0*/  @!P4 STG.E desc[UR6][R12.64+0xc00], R29 ;  /* 0x000c001d0c00c986 */ /* 0x0005e2000c101906 */
[C---:B------:R-:W-:Y:S02]  /*4ce0*/  @!P2 R2UR UR14, R42.reuse ;  /* 0x000000002a0ea2ca */ /* 0x040fe400000e0000 */
[C---:B------:R-:W-:Y:S01]  /*4cf0*/  @!P2 R2UR UR15, R43.reuse ;  /* 0x000000002b0fa2ca */ /* 0x040fe200000e0000 */
[----:B------:R2:W-:Y:S01]  /*4d00*/  @!P3 STG.E desc[UR8][R12.64+0xc80], R81 ;  /* 0x000c80510c00b986 */ /* 0x0005e2000c101908 */
[----:B------:R-:W-:Y:S02]  /*4d10*/  @!P0 R2UR UR16, R42 ;  /* 0x000000002a1082ca */ /* 0x000fe400000e0000 */
[----:B------:R-:W-:Y:S01]  /*4d20*/  @!P0 R2UR UR17, R43 ;  /* 0x000000002b1182ca */ /* 0x000fe200000e0000 */
[----:B------:R2:W-:Y:S01]  /*4d30*/  @!P6 STG.E desc[UR10][R12.64+0xd00], R31 ;  /* 0x000d001f0c00e986 */ /* 0x0005e2000c10190a */
[----:B------:R-:W-:-:S02]  /*4d40*/  IADD3 R6, PT, PT, R44, 0x40, RZ ;  /* 0x000000402c067810 */ /* 0x000fc40007ffe0ff */
[C---:B-1----:R-:W-:Y:S01]  /*4d50*/  IADD3 R7, PT, PT, R44.reuse, 0x60, RZ ;  /* 0x000000602c077810 */ /* 0x042fe20007ffe0ff */
[----:B------:R2:W-:Y:S01]  /*4d60*/  @!P5 STG.E desc[UR12][R12.64+0xd80], R83 ;  /* 0x000d80530c00d986 */ /* 0x0005e2000c10190c */
[C---:B------:R-:W-:Y:S02]  /*4d70*/  IADD3 R8, PT, PT, R44.reuse, 0x80, RZ ;  /* 0x000000802c087810 */ /* 0x040fe40007ffe0ff */
[C---:B0-----:R-:W-:Y:S01]  /*4d80*/  IADD3 R9, PT, PT, R44.reuse, 0xa0, RZ ;  /* 0x000000a02c097810 */ /* 0x041fe20007ffe0ff */
[----:B------:R2:W-:Y:S01]  /*4d90*/  @!P2 STG.E desc[UR14][R12.64+0xe00], R33 ;  /* 0x000e00210c00a986 */ /* 0x0005e2000c10190e */
[----:B------:R-:W-:Y:S02]  /*4da0*/  IADD3 R10, PT, PT, R44, 0x1c0, RZ ;  /* 0x000001c02c0a7810 */ /* 0x000fe40007ffe0ff */
[----:B------:R-:W-:Y:S01]  /*4db0*/  ISETP.GE.U32.AND P1, PT, R73, UR44, PT ;  /* 0x0000002c49007c0c */ /* 0x000fe2000bf26070 */
[----:B------:R2:W-:Y:S01]  /*4dc0*/  @!P0 STG.E desc[UR16][R12.64+0xf00], R35 ;  /* 0x000f00230c008986 */ /* 0x0005e2000c101910 */
[----:B------:R-:W-:-:S02]  /*4dd0*/  ISETP.GE.U32.AND P4, PT, R6, UR44, PT ;  /* 0x0000002c06007c0c */ /* 0x000fc4000bf86070 */
[----:B------:R-:W-:Y:S02]  /*4de0*/  ISETP.GE.U32.AND P5, PT, R7, UR44, PT ;  /* 0x0000002c07007c0c */ /* 0x000fe4000bfa6070 */
[----:B------:R-:W-:Y:S02]  /*4df0*/  ISETP.GE.U32.AND P6, PT, R8, UR44, PT ;  /* 0x0000002c08007c0c */ /* 0x000fe4000bfc6070 */
[----:B------:R-:W-:Y:S02]  /*4e00*/  ISETP.GE.U32.AND P2, PT, R9, UR44, PT ;  /* 0x0000002c09007c0c */ /* 0x000fe4000bf46070 */
[----:B------:R-:W-:Y:S02]  /*4e10*/  ISETP.GE.U32.AND P3, PT, R10, UR44, PT ;  /* 0x0000002c0a007c0c */ /* 0x000fe4000bf66070 */
[----:B------:R-:W-:Y:S02]  /*4e20*/  ISETP.GE.AND.EX P4, PT, RZ, UR45, PT, P4 ;  /* 0x0000002dff007c0c */ /* 0x000fe4000bf86340 */
[----:B------:R-:W-:-:S02]  /*4e30*/  ISETP.GE.AND.EX P5, PT, RZ, UR45, PT, P5 ;  /* 0x0000002dff007c0c */ /* 0x000fc4000bfa6350 */
[----:B------:R-:W-:Y:S02]  /*4e40*/  ISETP.GE.AND.EX P6, PT, RZ, UR45, PT, P6 ;  /* 0x0000002dff007c0c */ /* 0x000fe4000bfc6360 */
[----:B------:R-:W-:Y:S02]  /*4e50*/  ISETP.GE.AND.EX P2, PT, RZ, UR45, PT, P2 ;  /* 0x0000002dff007c0c */ /* 0x000fe4000bf46320 */
[----:B------:R-:W-:Y:S02]  /*4e60*/  ISETP.GE.AND.EX P3, PT, RZ, UR45, PT, P3 ;  /* 0x0000002dff007c0c */ /* 0x000fe4000bf66330 */
[----:B------:R-:W-:Y:S02]  /*4e70*/  ISETP.GE.AND.EX P1, PT, RZ, UR45, PT, P1 ;  /* 0x0000002dff007c0c */ /* 0x000fe4000bf26310 */
[----:B------:R-:W-:Y:S02]  /*4e80*/  IADD3 R45, P0, PT, R5, R45, RZ ;  /* 0x0000002d052d7210 */ /* 0x000fe40007f1e0ff */
[----:B------:R-:W-:-:S02]  /*4e90*/  @!P4 R2UR UR6, R42 ;  /* 0x000000002a06c2ca */ /* 0x000fc400000e0000 */
[----:B------:R-:W-:Y:S02]  /*4ea0*/  LEA.HI.X.SX32 R46, R5, R46, 0x1, P0 ;  /* 0x0000002e052e7211 */ /* 0x000fe400000f0eff */
[----:B------:R-:W-:Y:S02]  /*4eb0*/  ISETP.GE.U32.AND P0, PT, R45, UR46, PT ;  /* 0x0000002e2d007c0c */ /* 0x000fe4000bf06070 */
[C---:B------:R-:W-:Y:S02]  /*4ec0*/  @!P4 R2UR UR7, R43.reuse ;  /* 0x000000002b07c2ca */ /* 0x040fe400000e0000 */
[C---:B------:R-:W-:Y:S02]  /*4ed0*/  @!P5 R2UR UR8, R42.reuse ;  /* 0x000000002a08d2ca */ /* 0x040fe400000e0000 */
[----:B------:R-:W-:Y:S02]  /*4ee0*/  @!P5 R2UR UR9, R43 ;  /* 0x000000002b09d2ca */ /* 0x000fe400000e0000 */
[----:B------:R-:W-:-:S02]  /*4ef0*/  @!P6 R2UR UR10, R42 ;  /* 0x000000002a0ae2ca */ /* 0x000fc400000e0000 */
[C---:B------:R-:W-:Y:S02]  /*4f00*/  @!P6 R2UR UR11, R43.reuse ;  /* 0x000000002b0be2ca */ /* 0x040fe400000e0000 */
[C---:B------:R-:W-:Y:S02]  /*4f10*/  @!P2 R2UR UR12, R42.reuse ;  /* 0x000000002a0ca2ca */ /* 0x040fe400000e0000 */
[C---:B------:R-:W-:Y:S01]  /*4f20*/  @!P2 R2UR UR13, R43.reuse ;  /* 0x000000002b0da2ca */ /* 0x040fe200000e0000 */
[----:B------:R2:W-:Y:S01]  /*4f30*/  @!P4 STG.E desc[UR6][R12.64+0x100], R0 ;  /* 0x000100000c00c986 */ /* 0x0005e2000c101906 */
[C---:B------:R-:W-:Y:S02]  /*4f40*/  @!P3 R2UR UR14, R42.reuse ;  /* 0x000000002a0eb2ca */ /* 0x040fe400000e0000 */
[----:B------:R-:W-:Y:S01]  /*4f50*/  @!P3 R2UR UR15, R43 ;  /* 0x000000002b0fb2ca */ /* 0x000fe200000e0000 */
[----:B------:R2:W-:Y:S01]  /*4f60*/  @!P5 STG.E desc[UR8][R12.64+0x180], R2 ;  /* 0x000180020c00d986 */ /* 0x0005e2000c101908 */
[----:B------:R-:W-:-:S02]  /*4f70*/  @!P1 R2UR UR18, R42 ;  /* 0x000000002a1292ca */ /* 0x000fc400000e0000 */
[----:B------:R-:W-:Y:S01]  /*4f80*/  @!P1 R2UR UR19, R43 ;  /* 0x000000002b1392ca */ /* 0x000fe200000e0000 */
[----:B------:R2:W-:Y:S01]  /*4f90*/  @!P6 STG.E desc[UR10][R12.64+0x200], R3 ;  /* 0x000200030c00e986 */ /* 0x0005e2000c10190a */
[----:B------:R-:W-:-:S03]  /*4fa0*/  ISETP.GE.AND.EX P0, PT, R46, UR47, PT, P0 ;  /* 0x0000002f2e007c0c */ /* 0x000fc6000bf06300 */
[----:B------:R2:W-:Y:S04]  /*4fb0*/  @!P2 STG.E desc[UR12][R12.64+0x280], R4 ;  /* 0x000280040c00a986 */ /* 0x0005e8000c10190c */
[----:B------:R2:W-:Y:S04]  /*4fc0*/  @!P3 STG.E desc[UR14][R12.64+0x700], R18 ;  /* 0x000700120c00b986 */ /* 0x0005e8000c10190e */
[----:B------:R2:W-:Y:S02]  /*4fd0*/  @!P1 STG.E desc[UR18][R12.64+0xf80], R87 ;  /* 0x000f80570c009986 */ /* 0x0005e4000c101912 */
[----:B------:R-:W-:Y:S05]  /*4fe0*/  @!P0 BRA `(.L_x_657) ;  /* 0xffffffb000f88947 */ /* 0x000fea000383ffff */
[----:B------:R-:W-:Y:S05]  /*4ff0*/  BSYNC B0 ;  /* 0x0000000000007941 */ /* 0x000fea0003800000 */
.L_x_591:
[----:B------:R-:W-:Y:S05]  /*5000*/  EXIT ;  /* 0x000000000000794d */ /* 0x000fea0003800000 */
.L_x_592:
[----:B------:R-:W-:Y:S01]  /*5010*/  BSSY B1, `(.L_x_658) ;  /* 0x0000007000017945 */ /* 0x000fe20003800000 */
[----:B------:R-:W-:Y:S02]  /*5020*/  MOV R12, 0x10 ;  /* 0x00000010000c7802 */ /* 0x000fe40000000f00 */
[----:B------:R-:W-:Y:S02]  /*5030*/  MOV R11, 0x1f ;  /* 0x0000001f000b7802 */ /* 0x000fe40000000f00 */
[----:B------:R-:W-:-:S07]  /*5040*/  MOV R15, 0xffffffff ;  /* 0xffffffff000f7802 */ /* 0x000fce0000000f00 */
[----:B------:R-:W-:Y:S05]  /*5050*/  WARPSYNC.COLLECTIVE R15, `(.L_x_659) ;  /* 0x000000000f087348 */ /* 0x000fea0003c00000 */
[----:B------:R0:W1:Y:S02]  /*5060*/  SHFL.BFLY P6, R14, R13, R12, R11 ;  /* 0x0c00000c0d0e7389 */ /* 0x00006400000c000b */
[----:B01----:R-:W-:Y:S05]  /*5070*/  ENDCOLLECTIVE ;  /* 0x000000000000791b */ /* 0x003fea0003800000 */
.L_x_659:
[----:B------:R-:W-:Y:S05]  /*5080*/  BSYNC B1 ;  /* 0x0000000000017941 */ /* 0x000fea0003800000 */
.L_x_658:
[----:B------:R-:W-:Y:S01]  /*5090*/  HFMA2 R11, -RZ, RZ, 0, 1.847743988037109375e-06 ;  /* 0x0000001fff0b7431 */ /* 0x000fe200000001ff */
[----:B------:R-:W-:Y:S02]  /*50a0*/  FMNMX R13, R14, R13, !PT ;  /* 0x0000000d0e0d7209 */ /* 0x000fe40007800000 */
[----:B------:R-:W-:Y:S02]  /*50b0*/  MOV R12, 0x8 ;  /* 0x00000008000c7802 */ /* 0x000fe40000000f00 */
[----:B------:R-:W-:-:S07]  /*50c0*/  MOV R15, 0xffffffff ;  /* 0xffffffff000f7802 */ /* 0x000fce0000000f00 */
[----:B------:R-:W-:Y:S05]  /*50d0*/  WARPSYNC.COLLECTIVE R15, `(.L_x_660) ;  /* 0x000000000f087348 */ /* 0x000fea0003c00000 */
[----:B------:R0:W1:Y:S02]  /*50e0*/  SHFL.BFLY P6, R14, R13, R12, R11 ;  /* 0x0c00000c0d0e7389 */ /* 0x00006400000c000b */
[----:B01----:R-:W-:Y:S05]  /*50f0*/  ENDCOLLECTIVE ;  /* 0x000000000000791b */ /* 0x003fea0003800000 */
.L_x_660:
[----:B------:R-:W-:Y:S01]  /*5100*/  HFMA2 R12, -RZ, RZ, 0, 2.384185791015625e-07 ;  /* 0x00000004ff0c7431 */ /* 0x000fe200000001ff */
[----:B------:R-:W-:-:S04]  /*5110*/  FMNMX R0, R13, R14, !PT ;  /* 0x0000000e0d007209 */ /* 0x000fc80007800000 */
[----:B------:R-:W-:-:S07]  /*5120*/  MOV R13, R0 ;  /* 0x00000000000d7202 */ /* 0x000fce0000000f00 */
[----:B------:R-:W-:Y:S05]  /*5130*/  WARPSYNC.COLLECTIVE R15, `(.L_x_661) ;  /* 0x000000000f087348 */ /* 0x000fea0003c00000 */
[----:B------:R0:W1:Y:S02]  /*5140*/  SHFL.BFLY P6, R14, R13, R12, R11 ;  /* 0x0c00000c0d0e7389 */ /* 0x00006400000c000b */
[----:B01----:R-:W-:Y:S05]  /*5150*/  ENDCOLLECTIVE ;  /* 0x000000000000791b */ /* 0x003fea0003800000 */
.L_x_661:
[----:B------:R-:W-:Y:S01]  /*5160*/  HFMA2 R12, -RZ, RZ, 0, 1.1920928955078125e-07 ;  /* 0x00000002ff0c7431 */ /* 0x000fe200000001ff */
[----:B------:R-:W-:-:S04]  /*5170*/  FMNMX R2, R0, R14, !PT ;  /* 0x0000000e00027209 */ /* 0x000fc80007800000 */
[----:B------:R-:W-:-:S07]  /*5180*/  MOV R13, R2 ;  /* 0x00000002000d7202 */ /* 0x000fce0000000f00 */
[----:B------:R-:W-:Y:S05]  /*5190*/  WARPSYNC.COLLECTIVE R15, `(.L_x_662) ;  /* 0x000000000f087348 */ /* 0x000fea0003c00000 */
[----:B------:R0:W1:Y:S02]  /*51a0*/  SHFL.BFLY P6, R14, R13, R12, R11 ;  /* 0x0c00000c0d0e7389 */ /* 0x00006400000c000b */
[----:B01----:R-:W-:Y:S05]  /*51b0*/  ENDCOLLECTIVE ;  /* 0x000000000000791b */ /* 0x003fea0003800000 */
.L_x_662:
[----:B------:R-:W-:Y:S01]  /*51c0*/  HFMA2 R12, -RZ, RZ, 0, 5.9604644775390625e-08 ;  /* 0x00000001ff0c7431 */ /* 0x000fe200000001ff */
[----:B------:R-:W-:-:S04]  /*51d0*/  FMNMX R3, R2, R14, !PT ;  /* 0x0000000e02037209 */ /* 0x000fc80007800000 */
[----:B------:R-:W-:-:S07]  /*51e0*/  MOV R13, R3 ;  /* 0x00000003000d7202 */ /* 0x000fce0000000f00 */
[----:B------:R-:W-:Y:S05]  /*51f0*/  WARPSYNC.COLLECTIVE R15, `(.L_x_663) ;  /* 0x000000000f087348 */ /* 0x000fea0003c00000 */
[----:B------:R0:W1:Y:S02]  /*5200*/  SHFL.BFLY P6, R14, R13, R12, R11 ;  /* 0x0c00000c0d0e7389 */ /* 0x00006400000c000b */
[----:B01----:R-:W-:Y:S05]  /*5210*/  ENDCOLLECTIVE ;  /* 0x000000000000791b */ /* 0x003fea0003800000 */
.L_x_663:
[----:B------:R-:W-:-:S05]  /*5220*/  FMNMX R3, R3, R14, !PT ;  /* 0x0000000e03037209 */ /* 0x000fca0007800000 */
[C---:B------:R-:W-:Y:S01]  /*5230*/  FADD R19, -R3.reuse, R50 ;  /* 0x0000003203137221 */ /* 0x040fe20000000100 */
[C---:B------:R-:W-:Y:S01]  /*5240*/  FADD R14, -R3.reuse, R48 ;  /* 0x00000030030e7221 */ /* 0x040fe20000000100 */
[----:B------:R-:W-:Y:S01]  /*5250*/  HFMA2 R50, -RZ, RZ, 3.7421875, 0 ;  /* 0x437c0000ff327431 */ /* 0x000fe200000001ff */
[----:B------:R-:W-:Y:S01]  /*5260*/  MOV R48, 0x3bbb989d ;  /* 0x3bbb989d00307802 */ /* 0x000fe20000000f00 */
        /* <DEDUP_REMOVED lines=38> */
[----:B------:R-:W-:-:S04]  /*54d0*/  FFMA.SAT R3, R2, R48, 0.5 ;  /* 0x3f00000002037423 */ /* 0x000fc80000002030 */
[----:B------:R-:W-:-:S04]  /*54e0*/  FFMA.RM R3, R3, R50, 12582913 ;  /* 0x4b40000103037423 */ /* 0x000fc80000004032 */
[C---:B------:R-:W-:Y:S01]  /*54f0*/  FADD R75, R3.reuse, -12583039 ;  /* 0xcb40007f034b7421 */ /* 0x040fe20000000000 */
[----:B------:R-:W-:Y:S01]  /*5500*/  SHF.L.U32 R0, R3, 0x17, RZ ;  /* 0x0000001703007819 */ /* 0x000fe200000006ff */
[----:B------:R-:W-:Y:S02]  /*5510*/  FFMA.SAT R3, R4, R48, 0.5 ;  /* 0x3f00000004037423 */ /* 0x000fe40000002030 */
[C---:B------:R-:W-:Y:S02]  /*5520*/  FFMA R75, R2.reuse, 1.4426950216293334961, -R75 ;  /* 0x3fb8aa3b024b7823 */ /* 0x040fe4000000084b */
[----:B------:R-:W-:Y:S02]  /*5530*/  FFMA.RM R3, R3, R50, 12582913 ;  /* 0x4b40000103037423 */ /* 0x000fe40000004032 */
[----:B------:R-:W-:Y:S02]  /*5540*/  FFMA R75, R2, 1.925963033500011079e-08, R75 ;  /* 0x32a57060024b7823 */ /* 0x000fe4000000004b */
[C---:B------:R-:W-:Y:S01]  /*5550*/  FADD R17, R3.reuse, -12583039 ;  /* 0xcb40007f03117421 */ /* 0x040fe20000000000 */
[----:B------:R-:W-:Y:S01]  /*5560*/  SHF.L.U32 R2, R3, 0x17, RZ ;  /* 0x0000001703027819 */ /* 0x000fe200000006ff */
[----:B------:R-:W-:-:S02]  /*5570*/  FFMA.SAT R3, R9, R48, 0.5 ;  /* 0x3f00000009037423 */ /* 0x000fc40000002030 */
[C---:B------:R-:W-:Y:S01]  /*5580*/  FFMA R17, R4.reuse, 1.4426950216293334961, -R17 ;  /* 0x3fb8aa3b04117823 */ /* 0x040fe20000000811 */
[----:B------:R-:W0:Y:S01]  /*5590*/  MUFU.EX2 R75, R75 ;  /* 0x0000004b004b7308 */ /* 0x000e220000000800 */
[----:B------:R-:W-:Y:S02]  /*55a0*/  FFMA.RM R3, R3, R50, 12582913 ;  /* 0x4b40000103037423 */ /* 0x000fe40000004032 */
[----:B------:R-:W-:Y:S02]  /*55b0*/  FFMA R17, R4, 1.925963033500011079e-08, R17 ;  /* 0x32a5706004117823 */ /* 0x000fe40000000011 */
[C---:B------:R-:W-:Y:S01]  /*55c0*/  FADD R4, R3.reuse, -12583039 ;  /* 0xcb40007f03047421 */ /* 0x040fe20000000000 */
[----:B------:R-:W-:-:S03]  /*55d0*/  SHF.L.U32 R3, R3, 0x17, RZ ;  /* 0x0000001703037819 */ /* 0x000fc600000006ff */
[----:B------:R-:W1:Y:S01]  /*55e0*/  MUFU.EX2 R17, R17 ;  /* 0x0000001100117308 */ /* 0x000e620000000800 */
[----:B------:R-:W-:-:S04]  /*55f0*/  FFMA R4, R9, 1.4426950216293334961, -R4 ;  /* 0x3fb8aa3b09047823 */ /* 0x000fc80000000804 */
[----:B------:R-:W-:Y:S01]  /*5600*/  FFMA R9, R9, 1.925963033500011079e-08, R4 ;  /* 0x32a5706009097823 */ /* 0x000fe20000000004 */
[----:B0-----:R-:W-:-:S03]  /*5610*/  FMUL R0, R0, R75 ;  /* 0x0000004b00007220 */ /* 0x001fc60000400000 */
[----:B------:R0:W2:Y:S01]  /*5620*/  MUFU.EX2 R4, R9 ;  /* 0x0000000900047308 */ /* 0x0000a20000000800 */
[----:B-1----:R-:W-:Y:S01]  /*5630*/  FMUL R2, R2, R17 ;  /* 0x0000001102027220 */ /* 0x002fe20000400000 */
[-C--:B------:R-:W-:Y:S01]  /*5640*/  FFMA.SAT R17, R10, R48.reuse, 0.5 ;  /* 0x3f0000000a117423 */ /* 0x080fe20000002030 */
[----:B0-----:R-:W-:-:S03]  /*5650*/  FFMA.SAT R9, R5, R48, 0.5 ;  /* 0x3f00000005097423 */ /* 0x001fc60000002030 */
[-C--:B------:R-:W-:Y:S01]  /*5660*/  FFMA.RM R17, R17, R50.reuse, 12582913 ;  /* 0x4b40000111117423 */ /* 0x080fe20000004032 */
[----:B------:R-:W-:-:S03]  /*5670*/  FFMA.RM R9, R9, R50, 12582913 ;  /* 0x4b40000109097423 */ /* 0x000fc60000004032 */
[----:B------:R-:W-:Y:S01]  /*5680*/  FADD R75, R17, -12583039 ;  /* 0xcb40007f114b7421 */ /* 0x000fe20000000000 */
[----:B--2---:R-:W-:Y:S01]  /*5690*/  FMUL R3, R3, R4 ;  /* 0x0000000403037220 */ /* 0x004fe20000400000 */
[----:B------:R-:W-:Y:S02]  /*56a0*/  SHF.L.U32 R4, R17, 0x17, RZ ;  /* 0x0000001711047819 */ /* 0x000fe400000006ff */
[----:B------:R-:W-:-:S04]  /*56b0*/  FFMA R75, R10, 1.4426950216293334961, -R75 ;  /* 0x3fb8aa3b0a4b7823 */ /* 0x000fc8000000084b */
[----:B------:R-:W-:Y:S01]  /*56c0*/  FFMA R75, R10, 1.925963033500011079e-08, R75 ;  /* 0x32a570600a4b7823 */ /* 0x000fe2000000004b */
[----:B------:R-:W-:-:S04]  /*56d0*/  FADD R10, R9, -12583039 ;  /* 0xcb40007f090a7421 */ /* 0x000fc80000000000 */
[C---:B------:R-:W-:Y:S01]  /*56e0*/  FFMA R10, R5.reuse, 1.4426950216293334961, -R10 ;  /* 0x3fb8aa3b050a7823 */ /* 0x040fe2000000080a */
[----:B------:R-:W0:Y:S03]  /*56f0*/  MUFU.EX2 R75, R75 ;  /* 0x0000004b004b7308 */ /* 0x000e260000000800 */
[----:B------:R-:W-:Y:S01]  /*5700*/  FFMA R10, R5, 1.925963033500011079e-08, R10 ;  /* 0x32a57060050a7823 */ /* 0x000fe2000000000a */
[----:B------:R-:W-:Y:S01]  /*5710*/  SHF.L.U32 R5, R9, 0x17, RZ ;  /* 0x0000001709057819 */ /* 0x000fe200000006ff */
[----:B------:R-:W-:-:S04]  /*5720*/  FFMA.SAT R9, R6, R48, 0.5 ;  /* 0x3f00000006097423 */ /* 0x000fc80000002030 */
[----:B------:R-:W-:Y:S01]  /*5730*/  FFMA.RM R9, R9, R50, 12582913 ;  /* 0x4b40000109097423 */ /* 0x000fe20000004032 */
[----:B------:R-:W1:Y:S03]  /*5740*/  MUFU.EX2 R10, R10 ;  /* 0x0000000a000a7308 */ /* 0x000e660000000800 */
[----:B------:R-:W-:-:S04]  /*5750*/  FADD R17, R9, -12583039 ;  /* 0xcb40007f09117421 */ /* 0x000fc80000000000 */
[----:B------:R-:W-:Y:S01]  /*5760*/  FFMA R17, R6, 1.4426950216293334961, -R17 ;  /* 0x3fb8aa3b06117823 */ /* 0x000fe20000000811 */
[----:B0-----:R-:W-:-:S03]  /*5770*/  FMUL R4, R4, R75 ;  /* 0x0000004b04047220 */ /* 0x001fc60000400000 */
[----:B------:R-:W-:Y:S01]  /*5780*/  FFMA R17, R6, 1.925963033500011079e-08, R17 ;  /* 0x32a5706006117823 */ /* 0x000fe20000000011 */
[----:B------:R-:W-:Y:S01]  /*5790*/  SHF.L.U32 R6, R9, 0x17, RZ ;  /* 0x0000001709067819 */ /* 0x000fe200000006ff */
[----:B------:R-:W-:-:S04]  /*57a0*/  FFMA.SAT R9, R7, R48, 0.5 ;  /* 0x3f00000007097423 */ /* 0x000fc80000002030 */
[----:B------:R-:W-:Y:S01]  /*57b0*/  FFMA.RM R9, R9, R50, 12582913 ;  /* 0x4b40000109097423 */ /* 0x000fe20000004032 */
[----:B-1----:R-:W-:Y:S01]  /*57c0*/  FMUL R5, R5, R10 ;  /* 0x0000000a05057220 */ /* 0x002fe20000400000 */
[----:B------:R-:W0:Y:S02]  /*57d0*/  MUFU.EX2 R17, R17 ;  /* 0x0000001100117308 */ /* 0x000e240000000800 */
[----:B------:R-:W-:-:S04]  /*57e0*/  FADD R10, R9, -12583039 ;  /* 0xcb40007f090a7421 */ /* 0x000fc80000000000 */
[----:B------:R-:W-:-:S04]  /*57f0*/  FFMA R10, R7, 1.4426950216293334961, -R10 ;  /* 0x3fb8aa3b070a7823 */ /* 0x000fc8000000080a */
[----:B------:R-:W-:Y:S01]  /*5800*/  FFMA R10, R7, 1.925963033500011079e-08, R10 ;  /* 0x32a57060070a7823 */ /* 0x000fe2000000000a */
[----:B------:R-:W-:Y:S01]  /*5810*/  SHF.L.U32 R7, R9, 0x17, RZ ;  /* 0x0000001709077819 */ /* 0x000fe200000006ff */
[----:B------:R-:W-:-:S04]  /*5820*/  FFMA.SAT R9, R11, R48, 0.5 ;  /* 0x3f0000000b097423 */ /* 0x000fc80000002030 */
[----:B------:R-:W-:Y:S01]  /*5830*/  FFMA.RM R9, R9, R50, 12582913 ;  /* 0x4b40000109097423 */ /* 0x000fe20000004032 */
[----:B------:R-:W1:Y:S01]  /*5840*/  MUFU.EX2 R10, R10 ;  /* 0x0000000a000a7308 */ /* 0x000e620000000800 */
[----:B0-----:R-:W-:Y:S02]  /*5850*/  FMUL R6, R6, R17 ;  /* 0x0000001106067220 */ /* 0x001fe40000400000 */
[C---:B------:R-:W-:Y:S01]  /*5860*/  FADD R16, R9.reuse, -12583039 ;  /* 0xcb40007f09107421 */ /* 0x040fe20000000000 */
[----:B------:R-:W-:-:S03]  /*5870*/  SHF.L.U32 R9, R9, 0x17, RZ ;  /* 0x0000001709097819 */ /* 0x000fc600000006ff */
[----:B------:R-:W-:-:S04]  /*5880*/  FFMA R16, R11, 1.4426950216293334961, -R16 ;  /* 0x3fb8aa3b0b107823 */ /* 0x000fc80000000810 */
[----:B------:R-:W-:Y:S01]  /*5890*/  FFMA R16, R11, 1.925963033500011079e-08, R16 ;  /* 0x32a570600b107823 */ /* 0x000fe20000000010 */
[----:B------:R-:W-:-:S04]  /*58a0*/  FFMA.SAT R11, R12, R48, 0.5 ;  /* 0x3f0000000c0b7423 */ /* 0x000fc80000002030 */
[----:B------:R-:W-:Y:S01]  /*58b0*/  FFMA.RM R11, R11, R50, 12582913 ;  /* 0x4b4000010b0b7423 */ /* 0x000fe20000004032 */
[----:B-1----:R-:W-:Y:S01]  /*58c0*/  FMUL R7, R7, R10 ;  /* 0x0000000a07077220 */ /* 0x002fe20000400000 */
[----:B------:R-:W0:Y:S02]  /*58d0*/  MUFU.EX2 R16, R16 ;  /* 0x0000001000107308 */ /* 0x000e240000000800 */
[C---:B------:R-:W-:Y:S01]  /*58e0*/  FADD R17, R11.reuse, -12583039 ;  /* 0xcb40007f0b117421 */ /* 0x040fe20000000000 */
[----:B------:R-:W-:Y:S01]  /*58f0*/  SHF.L.U32 R10, R11, 0x17, RZ ;  /* 0x000000170b0a7819 */ /* 0x000fe200000006ff */
[----:B------:R-:W-:Y:S02]  /*5900*/  FFMA.SAT R11, R13, R48, 0.5 ;  /* 0x3f0000000d0b7423 */ /* 0x000fe40000002030 */
[----:B------:R-:W-:Y:S02]  /*5910*/  FFMA R17, R12, 1.4426950216293334961, -R17 ;  /* 0x3fb8aa3b0c117823 */ /* 0x000fe40000000811 */
[----:B------:R-:W-:-:S02]  /*5920*/  FFMA.RM R11, R11, R50, 12582913 ;  /* 0x4b4000010b0b7423 */ /* 0x000fc40000004032 */
[----:B------:R-:W-:Y:S02]  /*5930*/  FFMA R17, R12, 1.925963033500011079e-08, R17 ;  /* 0x32a570600c117823 */ /* 0x000fe40000000011 */
[C---:B------:R-:W-:Y:S01]  /*5940*/  FADD R12, R11.reuse, -12583039 ;  /* 0xcb40007f0b0c7421 */ /* 0x040fe20000000000 */
[----:B------:R-:W-:-:S03]  /*5950*/  SHF.L.U32 R11, R11, 0x17, RZ ;  /* 0x000000170b0b7819 */ /* 0x000fc600000006ff */
[----:B------:R-:W-:Y:S01]  /*5960*/  FFMA R12, R13, 1.4426950216293334961, -R12 ;  /* 0x3fb8aa3b0d0c7823 */ /* 0x000fe2000000080c */
[----:B0-----:R-:W-:Y:S01]  /*5970*/  FMUL R9, R9, R16 ;  /* 0x0000001009097220 */ /* 0x001fe20000400000 */
[----:B------:R-:W0:Y:S02]  /*5980*/  MUFU.EX2 R17, R17 ;  /* 0x0000001100117308 */ /* 0x000e240000000800 */
[----:B------:R-:W-:-:S06]  /*5990*/  FFMA R12, R13, 1.925963033500011079e-08, R12 ;  /* 0x32a570600d0c7823 */ /* 0x000fcc000000000c */
[----:B------:R-:W1:Y:S01]  /*59a0*/  MUFU.EX2 R12, R12 ;  /* 0x0000000c000c7308 */ /* 0x000e620000000800 */
[----:B0-----:R-:W-:Y:S01]  /*59b0*/  FMUL R10, R10, R17 ;  /* 0x000000110a0a7220 */ /* 0x001fe20000400000 */
[----:B-1----:R-:W-:Y:S01]  /*59c0*/  FMUL R16, R11, R12 ;  /* 0x0000000c0b107220 */ /* 0x002fe20000400000 */
        /* <DEDUP_REMOVED lines=14> */
[----:B------:R-:W-:-:S05]  /*5ab0*/  MOV R15, 0xffffffff ;  /* 0xffffffff000f7802 */ /* 0x000fca0000000f00 */
[----:B------:R-:W0:Y:S02]  /*5ac0*/  MUFU.EX2 R12, R12 ;  /* 0x0000000c000c7308 */ /* 0x000e240000000800 */
[----:B0-----:R-:W-:Y:S01]  /*5ad0*/  FMUL R18, R11, R12 ;  /* 0x0000000c0b127220 */ /* 0x001fe20000400000 */
[----:B------:R-:W-:-:S04]  /*5ae0*/  FFMA.SAT R11, R19, R48, 0.5 ;  /* 0x3f000000130b7423 */ /* 0x000fc80000002030 */
[----:B------:R-:W-:-:S04]  /*5af0*/  FFMA.RM R11, R11, R50, 12582913 ;  /* 0x4b4000010b0b7423 */ /* 0x000fc80000004032 */
[C---:B------:R-:W-:Y:S01]  /*5b00*/  FADD R14, R11.reuse, -12583039 ;  /* 0xcb40007f0b0e7421 */ /* 0x040fe20000000000 */
[----:B------:R-:W-:-:S03]  /*5b10*/  SHF.L.U32 R11, R11, 0x17, RZ ;  /* 0x000000170b0b7819 */ /* 0x000fc600000006ff */
[----:B------:R-:W-:-:S04]  /*5b20*/  FFMA R14, R19, 1.4426950216293334961, -R14 ;  /* 0x3fb8aa3b130e7823 */ /* 0x000fc8000000080e */
[----:B------:R-:W-:-:S06]  /*5b30*/  FFMA R14, R19, 1.925963033500011079e-08, R14 ;  /* 0x32a57060130e7823 */ /* 0x000fcc000000000e */
        /* <DEDUP_REMOVED lines=120> */
[----:B------:R0:W1:Y:S02]  /*62c0*/  MUFU.EX2 R34, R13 ;  /* 0x0000000d00227308 */ /* 0x0000640000000800 */
[----:B0-----:R-:W-:Y:S01]  /*62d0*/  FFMA.SAT R13, R41, R48, 0.5 ;  /* 0x3f000000290d7423 */ /* 0x001fe20000002030 */
[----:B-1----:R-:W-:Y:S01]  /*62e0*/  FMUL R34, R11, R34 ;  /* 0x000000220b227220 */ /* 0x002fe20000400000 */
        /* <DEDUP_REMOVED lines=9> */
[-C--:B------:R-:W-:Y:S01]  /*6380*/  FFMA.RM R11, R11, R50.reuse, 12582913 ;  /* 0x4b4000010b0b7423 */ /* 0x080fe20000004032 */
[----:B------:R-:W-:-:S03]  /*6390*/  FFMA.RM R50, R13, R50, 12582913 ;  /* 0x4b4000010d327423 */ /* 0x000fc60000004032 */
[C---:B------:R-:W-:Y:S01]  /*63a0*/  FADD R13, R11.reuse, -12583039 ;  /* 0xcb40007f0b0d7421 */ /* 0x040fe20000000000 */
[----:B------:R-:W-:Y:S01]  /*63b0*/  FADD R12, R50, -12583039 ;  /* 0xcb40007f320c7421 */ /* 0x000fe20000000000 */
[----:B------:R-:W-:Y:S02]  /*63c0*/  SHF.L.U32 R11, R11, 0x17, RZ ;  /* 0x000000170b0b7819 */ /* 0x000fe400000006ff */
[----:B------:R-:W-:Y:S01]  /*63d0*/  FFMA R13, R40, 1.4426950216293334961, -R13 ;  /* 0x3fb8aa3b280d7823 */ /* 0x000fe2000000080d */
[C---:B------:R-:W-:Y:S01]  /*63e0*/  FFMA R12, R41.reuse, 1.4426950216293334961, -R12 ;  /* 0x3fb8aa3b290c7823 */ /* 0x040fe2000000080c */
[----:B------:R-:W-:Y:S02]  /*63f0*/  SHF.L.U32 R37, R50, 0x17, RZ ;  /* 0x0000001732257819 */ /* 0x000fe400000006ff */
[----:B------:R-:W-:Y:S01]  /*6400*/  FFMA R13, R40, 1.925963033500011079e-08, R13 ;  /* 0x32a57060280d7823 */ /* 0x000fe2000000000d */
[----:B------:R-:W-:-:S03]  /*6410*/  FFMA R41, R41, 1.925963033500011079e-08, R12 ;  /* 0x32a5706029297823 */ /* 0x000fc6000000000c */
[----:B------:R-:W0:Y:S08]  /*6420*/  MUFU.EX2 R36, R13 ;  /* 0x0000000d00247308 */ /* 0x000e300000000800 */
[----:B------:R-:W1:Y:S01]  /*6430*/  MUFU.EX2 R12, R41 ;  /* 0x00000029000c7308 */ /* 0x000e620000000800 */
[----:B0-----:R-:W-:Y:S01]  /*6440*/  FMUL R36, R11, R36 ;  /* 0x000000240b247220 */ /* 0x001fe20000400000 */
[----:B------:R-:W-:-:S04]  /*6450*/  FADD R11, RZ, R8 ;  /* 0x00000008ff0b7221 */ /* 0x000fc80000000000 */
[----:B------:R-:W-:Y:S01]  /*6460*/  FADD R11, R11, R0 ;  /* 0x000000000b0b7221 */ /* 0x000fe20000000000 */
[----:B-1----:R-:W-:-:S03]  /*6470*/  FMUL R37, R37, R12 ;  /* 0x0000000c25257220 */ /* 0x002fc60000400000 */
        /* <DEDUP_REMOVED lines=28> */
[----:B------:R-:W-:Y:S01]  /*6640*/  FADD R12, R11, R36 ;  /* 0x000000240b0c7221 */ /* 0x000fe20000000000 */
[----:B------:R-:W-:-:S03]  /*6650*/  HFMA2 R11, -RZ, RZ, 0, 1.847743988037109375e-06 ;  /* 0x0000001fff0b7431 */ /* 0x000fc600000001ff */
[----:B------:R-:W-:Y:S01]  /*6660*/  FADD R13, R12, R37 ;  /* 0x000000250c0d7221 */ /* 0x000fe20000000000 */
[----:B------:R-:W-:-:S07]  /*6670*/  MOV R12, 0x10 ;  /* 0x00000010000c7802 */ /* 0x000fce0000000f00 */
[----:B------:R-:W-:Y:S05]  /*6680*/  WARPSYNC.COLLECTIVE R15, `(.L_x_664) ;  /* 0x000000000f087348 */ /* 0x000fea0003c00000 */
[----:B------:R0:W1:Y:S02]  /*6690*/  SHFL.BFLY P6, R14, R13, R12, R11 ;  /* 0x0c00000c0d0e7389 */ /* 0x00006400000c000b */
[----:B01----:R-:W-:Y:S05]  /*66a0*/  ENDCOLLECTIVE ;  /* 0x000000000000791b */ /* 0x003fea0003800000 */
.L_x_664:
[----:B------:R-:W-:Y:S02]  /*66b0*/  HFMA2 R12, -RZ, RZ, 0, 4.76837158203125e-07 ;  /* 0x00000008ff0c7431 */ /* 0x000fe400000001ff */
[----:B------:R-:W-:-:S05]  /*66c0*/  FADD R38, R13, R14 ;  /* 0x0000000e0d267221 */ /* 0x000fca0000000000 */
[----:B------:R-:W-:-:S07]  /*66d0*/  MOV R13, R38 ;  /* 0x00000026000d7202 */ /* 0x000fce0000000f00 */
[----:B------:R-:W-:Y:S05]  /*66e0*/  WARPSYNC.COLLECTIVE R15, `(.L_x_665) ;  /* 0x000000000f087348 */ /* 0x000fea0003c00000 */
[----:B------:R0:W1:Y:S02]  /*66f0*/  SHFL.BFLY P6, R14, R13, R12, R11 ;  /* 0x0c00000c0d0e7389 */ /* 0x00006400000c000b */
[----:B01----:R-:W-:Y:S05]  /*6700*/  ENDCOLLECTIVE ;  /* 0x000000000000791b */ /* 0x003fea0003800000 */
.L_x_665:
[----:B------:R-:W-:Y:S02]  /*6710*/  HFMA2 R12, -RZ, RZ, 0, 2.384185791015625e-07 ;  /* 0x00000004ff0c7431 */ /* 0x000fe400000001ff */
[----:B------:R-:W-:-:S05]  /*6720*/  FADD R39, R38, R14 ;  /* 0x0000000e26277221 */ /* 0x000fca0000000000 */
[----:B------:R-:W-:-:S07]  /*6730*/  MOV R13, R39 ;  /* 0x00000027000d7202 */ /* 0x000fce0000000f00 */
[----:B------:R-:W-:Y:S05]  /*6740*/  WARPSYNC.COLLECTIVE R15, `(.L_x_666) ;  /* 0x000000000f087348 */ /* 0x000fea0003c00000 */
[----:B------:R0:W1:Y:S02]  /*6750*/  SHFL.BFLY P6, R14, R13, R12, R11 ;  /* 0x0c00000c0d0e7389 */ /* 0x00006400000c000b */
[----:B01----:R-:W-:Y:S05]  /*6760*/  ENDCOLLECTIVE ;  /* 0x000000000000791b */ /* 0x003fea0003800000 */
.L_x_666:
[----:B------:R-:W-:Y:S02]  /*6770*/  HFMA2 R12, -RZ, RZ, 0, 1.1920928955078125e-07 ;  /* 0x00000002ff0c7431 */ /* 0x000fe400000001ff */
[----:B------:R-:W-:-:S05]  /*6780*/  FADD R40, R39, R14 ;  /* 0x0000000e27287221 */ /* 0x000fca0000000000 */
[----:B------:R-:W-:-:S07]  /*6790*/  MOV R13, R40 ;  /* 0x00000028000d7202 */ /* 0x000fce0000000f00 */
[----:B------:R-:W-:Y:S05]  /*67a0*/  WARPSYNC.COLLECTIVE R15, `(.L_x_667) ;  /* 0x000000000f087348 */ /* 0x000fea0003c00000 */
[----:B------:R0:W1:Y:S02]  /*67b0*/  SHFL.BFLY P6, R14, R13, R12, R11 ;  /* 0x0c00000c0d0e7389 */ /* 0x00006400000c000b */
[----:B01----:R-:W-:Y:S05]  /*67c0*/  ENDCOLLECTIVE ;  /* 0x000000000000791b */ /* 0x003fea0003800000 */
.L_x_667:
[----:B------:R-:W-:Y:S02]  /*67d0*/  HFMA2 R12, -RZ, RZ, 0, 5.9604644775390625e-08 ;  /* 0x00000001ff0c7431 */ /* 0x000fe400000001ff */
[----:B------:R-:W-:-:S05]  /*67e0*/  FADD R41, R40, R14 ;  /* 0x0000000e28297221 */ /* 0x000fca0000000000 */
[----:B------:R-:W-:-:S07]  /*67f0*/  MOV R13, R41 ;  /* 0x00000029000d7202 */ /* 0x000fce0000000f00 */
[----:B------:R-:W-:Y:S05]  /*6800*/  WARPSYNC.COLLECTIVE R15, `(.L_x_668) ;  /* 0x000000000f087348 */ /* 0x000fea0003c00000 */
[----:B------:R0:W1:Y:S02]  /*6810*/  SHFL.BFLY P6, R14, R13, R12, R11 ;  /* 0x0c00000c0d0e7389 */ /* 0x00006400000c000b */
[----:B01----:R-:W-:Y:S05]  /*6820*/  ENDCOLLECTIVE ;  /* 0x000000000000791b */ /* 0x003fea0003800000 */
.L_x_668:
[----:B------:R-:W-:Y:S05]  /*6830*/  BRA `(.L_x_669) ;  /* 0xffffffc000047947 */ /* 0x000fea000383ffff */
        .weak           $__internal_10_$__cuda_sm3x_div_rn_noftz_f32_slowpath
        .type           $__internal_10_$__cuda_sm3x_div_rn_noftz_f32_slowpath,@function
        .size           $__internal_10_$__cuda_sm3x_div_rn_noftz_f32_slowpath,(.L_x_8496 - $__internal_10_$__cuda_sm3x_div_rn_noftz_f32_slowpath)
$__internal_10_$__cuda_sm3x_div_rn_noftz_f32_slowpath:
[----:B------:R-:W-:Y:S01]  /*6840*/  SHF.R.U32.HI R13, RZ, 0x17, R11 ;  /* 0x00000017ff0d7819 */ /* 0x000fe2000001160b */
[----:B------:R-:W-:Y:S03]  /*6850*/  BSSY.RECONVERGENT B1, `(.L_x_670) ;  /* 0x0000063000017945 */ /* 0x000fe60003800200 */
[----:B------:R-:W-:Y:S02]  /*6860*/  LOP3.LUT R52, R13, 0xff, RZ, 0xc0, !PT ;  /* 0x000000ff0d347812 */ /* 0x000fe400078ec0ff */
[----:B------:R-:W-:Y:S02]  /*6870*/  SHF.R.U32.HI R13, RZ, 0x17, R8 ;  /* 0x00000017ff0d7819 */ /* 0x000fe40000011608 */
[----:B------:R-:W-:Y:S02]  /*6880*/  IADD3 R48, PT, PT, R52, -0x1, RZ ;  /* 0xffffffff34307810 */ /* 0x000fe40007ffe0ff */
[----:B------:R-:W-:-:S02]  /*6890*/  LOP3.LUT R50, R13, 0xff, RZ, 0xc0, !PT ;  /* 0x000000ff0d327812 */ /* 0x000fc400078ec0ff */
[----:B------:R-:W-:Y:S02]  /*68a0*/  ISETP.GT.U32.AND P1, PT, R48, 0xfd, PT ;  /* 0x000000fd3000780c */ /* 0x000fe40003f24070 */
[----:B------:R-:W-:Y:S02]  /*68b0*/  IADD3 R40, PT, PT, R50, -0x1, RZ ;  /* 0xffffffff32287810 */ /* 0x000fe40007ffe0ff */
        /* <DEDUP_REMOVED lines=27> */
.L_x_671:
[----:B------:R-:W-:Y:S01]  /*6a70*/  LEA R40, R52, 0xc0800000, 0x17 ;  /* 0xc080000034287811 */ /* 0x000fe200078eb8ff */
[----:B------:R-:W-:Y:S03]  /*6a80*/  BSSY.RECONVERGENT B2, `(.L_x_676) ;  /* 0x0000036000027945 */ /* 0x000fe60003800200 */
[----:B------:R-:W-:Y:S02]  /*6a90*/  IADD3 R40, PT, PT, -R40, R13, RZ ;  /* 0x0000000d28287210 */ /* 0x000fe40007ffe1ff */
[----:B------:R-:W-:Y:S02]  /*6aa0*/  IADD3 R13, PT, PT, R50, -0x7f, RZ ;  /* 0xffffff81320d7810 */ /* 0x000fe40007ffe0ff */
[----:B------:R-:W0:Y:S01]  /*6ab0*/  MUFU.RCP R48, R40 ;  /* 0x0000002800307308 */ /* 0x000e220000001000 */
[----:B------:R-:W-:Y:S02]  /*6ac0*/  FADD.FTZ R87, -R40, -RZ ;  /* 0x800000ff28577221 */ /* 0x000fe40000010100 */
[C---:B------:R-:W-:Y:S01]  /*6ad0*/  IMAD R8, R13.reuse, -0x800000, R8 ;  /* 0xff8000000d087824 */ /* 0x040fe200078e0208 */
[----:B------:R-:W-:-:S04]  /*6ae0*/  IADD3 R13, PT, PT, R13, 0x7f, -R52 ;  /* 0x0000007f0d0d7810 */ /* 0x000fc80007ffe834 */
[----:B------:R-:W-:Y:S01]  /*6af0*/  IADD3 R13, PT, PT, R13, R38, RZ ;  /* 0x000000260d0d7210 */ /* 0x000fe20007ffe0ff */
        /* <DEDUP_REMOVED lines=23> */
[----:B------:R-:W-:Y:S02]  /*6c70*/  ISETP.NE.AND P3, PT, R50, RZ, PT ;  /* 0x000000ff3200720c */ /* 0x000fe40003f65270 */
[----:B------:R-:W-:Y:S02]  /*6c80*/  LOP3.LUT R38, R38, 0x7fffff, RZ, 0xc0, !PT ;  /* 0x007fffff26267812 */ /* 0x000fe400078ec0ff */
[----:B------:R-:W-:Y:S02]  /*6c90*/  FSETP.NEU.FTZ.AND P1, PT, R8, R13, PT ;  /* 0x0000000d0800720b */ /* 0x000fe40003f3d000 */
[----:B------:R-:W-:Y:S02]  /*6ca0*/  IADD3 R13, PT, PT, R50, 0x20, RZ ;  /* 0x00000020320d7810 */ /* 0x000fe40007ffe0ff */
[----:B------:R-:W-:-:S02]  /*6cb0*/  LOP3.LUT R38, R38, 0x800000, RZ, 0xfc, !PT ;  /* 0x0080000026267812 */ /* 0x000fc400078efcff */
[C---:B------:R-:W-:Y:S02]  /*6cc0*/  ISETP.NE.AND P2, PT, R50.reuse, RZ, PT ;  /* 0x000000ff3200720c */ /* 0x040fe40003f45270 */
[----:B------:R-:W-:Y:S02]  /*6cd0*/  IADD3 R87, PT, PT, -R50, RZ, RZ ;  /* 0x000000ff32577210 */ /* 0x000fe40007ffe1ff */
[----:B------:R-:W-:Y:S02]  /*6ce0*/  SHF.L.U32 R13, R38, R13, RZ ;  /* 0x0000000d260d7219 */ /* 0x000fe400000006ff */
        /* <DEDUP_REMOVED lines=11> */
.L_x_678:
[----:B------:R-:W-:-:S04]  /*6da0*/  LOP3.LUT R40, R40, 0x80000000, RZ, 0xc0, !PT ;  /* 0x8000000028287812 */ /* 0x000fc800078ec0ff */
[----:B------:R-:W-:Y:S01]  /*6db0*/  LOP3.LUT R40, R40, 0x7f800000, RZ, 0xfc, !PT ;  /* 0x7f80000028287812 */ /* 0x000fe200078efcff */
[----:B------:R-:W-:Y:S06]  /*6dc0*/  BRA `(.L_x_679) ;  /* 0x0000000000047947 */ /* 0x000fec0003800000 */
.L_x_677:
[----:B------:R-:W-:-:S07]  /*6dd0*/  LEA R40, R13, R40, 0x17 ;  /* 0x000000280d287211 */ /* 0x000fce00078eb8ff */
.L_x_679:
[----:B------:R-:W-:Y:S05]  /*6de0*/  BSYNC.RECONVERGENT B2 ;  /* 0x0000000000027941 */ /* 0x000fea0003800200 */
.L_x_676:
[----:B------:R-:W-:Y:S05]  /*6df0*/  BRA `(.L_x_680) ;  /* 0x0000000000207947 */ /* 0x000fea0003800000 */
.L_x_675:
[----:B------:R-:W-:-:S04]  /*6e00*/  LOP3.LUT R8, R13, 0x80000000, R8, 0x48, !PT ;  /* 0x800000000d087812 */ /* 0x000fc800078e4808 */
[----:B------:R-:W-:Y:S01]  /*6e10*/  LOP3.LUT R40, R8, 0x7f800000, RZ, 0xfc, !PT ;  /* 0x7f80000008287812 */ /* 0x000fe200078efcff */
[----:B------:R-:W-:Y:S06]  /*6e20*/  BRA `(.L_x_680) ;  /* 0x0000000000147947 */ /* 0x000fec0003800000 */
.L_x_674:
[----:B------:R-:W-:Y:S01]  /*6e30*/  LOP3.LUT R40, R13, 0x80000000, R8, 0x48, !PT ;  /* 0x800000000d287812 */ /* 0x000fe200078e4808 */
[----:B------:R-:W-:Y:S06]  /*6e40*/  BRA `(.L_x_680) ;  /* 0x00000000000c7947 */ /* 0x000fec0003800000 */
.L_x_673:
[----:B------:R-:W0:Y:S01]  /*6e50*/  MUFU.RSQ R40, -QNAN ;  /* 0xffc0000000287908 */ /* 0x000e220000001400 */
[----:B------:R-:W-:Y:S05]  /*6e60*/  BRA `(.L_x_680) ;  /* 0x0000000000047947 */ /* 0x000fea0003800000 */
.L_x_672:
[----:B------:R-:W-:-:S07]  /*6e70*/  FADD.FTZ R40, R8, R11 ;  /* 0x0000000b08287221 */ /* 0x000fce0000010000 */
.L_x_680:
[----:B------:R-:W-:Y:S05]  /*6e80*/  BSYNC.RECONVERGENT B1 ;  /* 0x0000000000017941 */ /* 0x000fea0003800200 */
.L_x_670:
[----:B------:R-:W-:-:S04]  /*6e90*/  HFMA2 R13, -RZ, RZ, 0, 0 ;  /* 0x00000000ff0d7431 */ /* 0x000fc800000001ff */
[----:B0-----:R-:W-:Y:S05]  /*6ea0*/  RET.REL.NODEC R12 `(_Z15SoftmaxWarpImplI10DirectLoadIffE11DirectStoreIffEfLi1ELi32ELi32ELi1ELb1EL9Algorithm0EEvT_T0_ll) ;  /* 0xffffff900c547950 */ /* 0x001fea0003c3ffff */
.L_x_681:
        /* <DEDUP_REMOVED lines=13> */
.L_x_8496:


//--------------------- .text._Z15SoftmaxWarpImplI10DirectLoadIffE11DirectStoreIffEfLi1ELi32ELi32ELi1ELb0EL9Algorithm0EEvT_T0_ll --------------------------
	.section	.text._Z15SoftmaxWarpImplI10DirectLoadIffE11DirectStoreIffEfLi1ELi32ELi32ELi1ELb0EL9Algorithm0EEvT_T0_ll,"ax",@progbits
	.align	128
        .global         _Z15SoftmaxWarpImplI10DirectLoadIffE11DirectStoreIffEfLi1ELi32ELi32ELi1ELb0EL9Algorithm0EEvT_T0_ll
        .type           _Z15SoftmaxWarpImplI10DirectLoadIffE11DirectStoreIffEfLi1ELi32ELi32ELi1ELb0EL9Algorithm0EEvT_T0_ll,@function
        .size           _Z15SoftmaxWarpImplI10DirectLoadIffE11DirectStoreIffEfLi1ELi32ELi32ELi1ELb0EL9Algorithm0EEvT_T0_ll,(.L_x_8497 - _Z15SoftmaxWarpImplI10DirectLoadIffE11DirectStoreIffEfLi1ELi32ELi32ELi1ELb0EL9Algorithm0EEvT_T0_ll)
        .other          _Z15SoftmaxWarpImplI10DirectLoadIffE11DirectStoreIffEfLi1ELi32ELi32ELi1ELb0EL9Algorithm0EEvT_T0_ll,@"STO_CUDA_ENTRY STV_DEFAULT"
_Z15SoftmaxWarpImplI10DirectLoadIffE11DirectStoreIffEfLi1ELi32ELi32ELi1ELb0EL9Algorithm0EEvT_T0_ll:
.text._Z15SoftmaxWarpImplI10DirectLoadIffE11DirectStoreIffEfLi1ELi32ELi32ELi1ELb0EL9Algorithm0EEvT_T0_ll:
[----:B------:R-:W0:Y:S01]  /*0000*/  LDC R1, c[0x0][0x37c] ;  /* 0x0000df00ff017b82 */ /* 0x000e220000000800 */
[----:B------:R-:W1:Y:S01]  /*0010*/  LDCU.64 UR4, c[0x0][0x3a8] ;  /* 0x00007500ff0477ac */ /* 0x000e620008000a00 */
[----:B------:R-:W2:Y:S01]  /*0020*/  LDCU.64 UR44, c[0x0][0x3a0] ;  /* 0x00007400ff2c77ac */ /* 0x000ea20008000a00 */
[----:B------:R-:W3:Y:S01]  /*0030*/  LDCU.128 UR36, c[0x0][0x380] ;  /* 0x00007000ff2477ac */ /* 0x000ee20008000c00 */
[----:B------:R-:W4:Y:S01]  /*0040*/  LDCU.128 UR40, c[0x0][0x390] ;  /* 0x00007200ff2877ac */ /* 0x000f220008000c00 */
        /* <DEDUP_REMOVED lines=19> */
.L_x_682:
[----:B------:R-:W1:Y:S01]  /*0180*/  S2R R0, SR_TID.Y ;  /* 0x0000000000007919 */ /* 0x000e620000002200 */
[----:B------:R-:W1:Y:S01]  /*0190*/  S2UR UR4, SR_CTAID.X ;  /* 0x00000000000479c3 */ /* 0x000e620000002500 */
[----:B------:R-:W2:Y:S07]  /*01a0*/  LDCU.64 UR6, c[0x0][0x3a0] ;  /* 0x00007400ff0677ac */ /* 0x000eae0008000a00 */
[----:B------:R-:W1:Y:S01]  /*01b0*/  LDC R47, c[0x0][0x364] ;  /* 0x0000d900ff2f7b82 */ /* 0x000e620000000800 */
[----:B------:R-:W3:Y:S01]  /*01c0*/  LDCU UR5, c[0x0][0x370] ;  /* 0x00006e00ff0577ac */ /* 0x000ee20008000800 */
[----:B-1----:R-:W-:-:S02]  /*01d0*/  IMAD R45, R47, UR4, R0 ;  /* 0x000000042f2d7c24 */ /* 0x002fc4000f8e0200 */
[----:B---3--:R-:W-:-:S03]  /*01e0*/  IMAD R47, R47, UR5, RZ ;  /* 0x000000052f2f7c24 */ /* 0x008fc6000f8e02ff */
[----:B--2---:R-:W-:Y:S02]  /*01f0*/  ISETP.GE.U32.AND P0, PT, R45, UR6, PT ;  /* 0x000000062d007c0c */ /* 0x004fe4000bf06070 */
[----:B------:R-:W-:-:S04]  /*0200*/  SHF.R.S32.HI R44, RZ, 0x1f, R45 ;  /* 0x0000001fff2c7819 */ /* 0x000fc8000001142d */
[----:B------:R-:W-:-:S13]  /*0210*/  ISETP.GE.AND.EX P0, PT, R44, UR7, PT, P0 ;  /* 0x000000072c007c0c */ /* 0x000fda000bf06300 */
[----:B------:R-:W-:Y:S05]  /*0220*/  @P0 EXIT ;  /* 0x000000000000094d */ /* 0x000fea0003800000 */
[----:B------:R-:W1:Y:S01]  /*0230*/  S2R R46, SR_TID.X ;  /* 0x00000000002e7919 */ /* 0x000e620000002100 */
[----:B------:R-:W2:Y:S02]  /*0240*/  LDC.64 R38, c[0x0][0x358] ;  /* 0x0000d600ff267b82 */ /* 0x000ea40000000a00 */
.L_x_748:
[----:B---3--:R-:W-:Y:S01]  /*0250*/  HFMA2 R3, -RZ, RZ, 0, 0 ;  /* 0x00000000ff037431 */ /* 0x008fe200000001ff */
[----:B-1----:R-:W-:Y:S01]  /*0260*/  MOV R2, R46 ;  /* 0x0000002e00027202 */ /* 0x002fe20000000f00 */
[----:B------:R-:W-:Y:S01]  /*0270*/  IMAD R0, R44, UR38, RZ ;  /* 0x000000262c007c24 */ /* 0x000fe2000f8e02ff */
[C---:B--2---:R-:W-:Y:S02]  /*0280*/  R2UR UR4, R38.reuse ;  /* 0x00000000260472ca */ /* 0x044fe400000e0000 */
[C---:B------:R-:W-:Y:S02]  /*0290*/  R2UR UR5, R39.reuse ;  /* 0x00000000270572ca */ /* 0x040fe400000e0000 */
[C---:B------:R-:W-:Y:S02]  /*02a0*/  R2UR UR6, R38.reuse ;  /* 0x00000000260672ca */ /* 0x040fe400000e0000 */
[----:B------:R-:W-:Y:S01]  /*02b0*/  R2UR UR7, R39 ;  /* 0x00000000270772ca */ /* 0x000fe200000e0000 */
[----:B------:R-:W-:Y:S01]  /*02c0*/  IMAD.WIDE.U32 R4, R45, UR38, R2 ;  /* 0x000000262d047c25 */ /* 0x000fe2000f8e0002 */
[----:B------:R-:W-:-:S02]  /*02d0*/  R2UR UR8, R38 ;  /* 0x00000000260872ca */ /* 0x000fc400000e0000 */
[----:B------:R-:W-:Y:S01]  /*02e0*/  R2UR UR9, R39 ;  /* 0x00000000270972ca */ /* 0x000fe200000e0000 */
[----:B------:R-:W-:Y:S01]  /*02f0*/  IMAD R3, R45, UR39, R0 ;  /* 0x000000272d037c24 */ /* 0x000fe2000f8e0200 */
[----:B------:R-:W-:Y:S02]  /*0300*/  LEA R2, P0, R4, UR36, 0x2 ;  /* 0x0000002404027c11 */ /* 0x000fe4000f8010ff */
[----:B------:R-:W-:Y:S02]  /*0310*/  R2UR UR10, R38 ;  /* 0x00000000260a72ca */ /* 0x000fe400000e0000 */
[----:B------:R-:W-:Y:S02]  /*0320*/  IADD3 R3, PT, PT, R5, R3, RZ ;  /* 0x0000000305037210 */ /* 0x000fe40007ffe0ff */
[----:B------:R-:W-:Y:S02]  /*0330*/  R2UR UR11, R39 ;  /* 0x00000000270b72ca */ /* 0x000fe400000e0000 */
[----:B------:R-:W-:-:S02]  /*0340*/  LEA.HI.X R3, R4, UR37, R3, 0x2, P0 ;  /* 0x0000002504037c11 */ /* 0x000fc400080f1403 */
[C---:B------:R-:W-:Y:S02]  /*0350*/  R2UR UR12, R38.reuse ;  /* 0x00000000260c72ca */ /* 0x040fe400000e0000 */
[C---:B------:R-:W-:Y:S01]  /*0360*/  R2UR UR13, R39.reuse ;  /* 0x00000000270d72ca */ /* 0x040fe200000e0000 */
[----:B------:R-:W2:Y:S01]  /*0370*/  LDG.E R4, desc[UR4][R2.64] ;  /* 0x0000000402047981 */ /* 0x000ea2000c1e1900 */
[C---:B------:R-:W-:Y:S02]  /*0380*/  R2UR UR14, R38.reuse ;  /* 0x00000000260e72ca */ /* 0x040fe400000e0000 */
[C---:B------:R-:W-:Y:S01]  /*0390*/  R2UR UR15, R39.reuse ;  /* 0x00000000270f72ca */ /* 0x040fe200000e0000 */
[----:B------:R-:W2:Y:S01]  /*03a0*/  LDG.E R5, desc[UR6][R2.64+0x80] ;  /* 0x0000800602057981 */ /* 0x000ea2000c1e1900 */
[C---:B------:R-:W-:Y:S02]  /*03b0*/  R2UR UR16, R38.reuse ;  /* 0x00000000261072ca */ /* 0x040fe400000e0000 */
[----:B------:R-:W-:Y:S01]  /*03c0*/  R2UR UR17, R39 ;  /* 0x00000000271172ca */ /* 0x000fe200000e0000 */
[----:B------:R-:W3:Y:S01]  /*03d0*/  LDG.E R9, desc[UR8][R2.64+0x100] ;  /* 0x0001000802097981 */ /* 0x000ee2000c1e1900 */
[----:B------:R-:W-:-:S02]  /*03e0*/  R2UR UR18, R38 ;  /* 0x00000000261272ca */ /* 0x000fc400000e0000 */
[----:B------:R-:W-:Y:S01]  /*03f0*/  R2UR UR19, R39 ;  /* 0x00000000271372ca */ /* 0x000fe200000e0000 */
        /* <DEDUP_REMOVED lines=28> */
[----:B------:R-:W5:Y:S01]  /*05c0*/  LDG.E R10, desc[UR18][R2.64+0xf80] ;  /* 0x000f8012020a7981 */ /* 0x000f62000c1e1900 */
[----:B------:R-:W-:Y:S01]  /*05d0*/  UMOV UR4, 0xffffffff ;  /* 0xffffffff00047882 */ /* 0x000fe20000000000 */
[----:B--2---:R-:W-:-:S04]  /*05e0*/  FMNMX3 R0, R4, -INF , R5, !PT ;  /* 0xff80000004007876 */ /* 0x004fc80007800005 */
[----:B---3--:R-:W-:-:S04]  /*05f0*/  FMNMX3 R0, R0, R9, R6, !PT ;  /* 0x0000000900007276 */ /* 0x008fc80007800006 */
[----:B----4-:R-:W-:-:S04]  /*0600*/  FMNMX3 R0, R0, R64, R7, !PT ;  /* 0x0000004000007276 */ /* 0x010fc80007800007 */
[----:B-----5:R-:W-:-:S04]  /*0610*/  FMNMX3 R0, R0, R62, R27, !PT ;  /* 0x0000003e00007276 */ /* 0x020fc8000780001b */
[----:B------:R-:W-:-:S04]  /*0620*/  FMNMX3 R0, R0, R58, R29, !PT ;  /* 0x0000003a00007276 */ /* 0x000fc8000780001d */
        /* <DEDUP_REMOVED lines=10> */
[----:B------:R-:W-:Y:S01]  /*06d0*/  FMNMX3 R13, R11, R34, R10, !PT ;  /* 0x000000220b0d7276 */ /* 0x000fe2000780000a */
[----:B------:R-:W-:Y:S06]  /*06e0*/  BRA.DIV UR4, `(.L_x_683) ;  /* 0x0000003604f07947 */ /* 0x000fec000b800000 */
[----:B------:R-:W1:Y:S01]  /*06f0*/  SHFL.BFLY PT, R14, R13, 0x10, 0x1f ;  /* 0x0e001f000d0e7f89 */ /* 0x000e6200000e0000 */
[----:B------:R-:W-:Y:S02]  /*0700*/  MOV R11, 0x3bbb989d ;  /* 0x3bbb989d000b7802 */ /* 0x000fe40000000f00 */
[----:B------:R-:W-:Y:S02]  /*0710*/  MOV R12, 0x437c0000 ;  /* 0x437c0000000c7802 */ /* 0x000fe40000000f00 */
[----:B-1----:R-:W-:-:S05]  /*0720*/  FMNMX R13, R13, R14, !PT ;  /* 0x0000000e0d0d7209 */ /* 0x002fca0007800000 */
[----:B------:R-:W1:Y:S02]  /*0730*/  SHFL.BFLY PT, R14, R13, 0x8, 0x1f ;  /* 0x0d001f000d0e7f89 */ /* 0x000e6400000e0000 */
[----:B-1----:R-:W-:-:S05]  /*0740*/  FMNMX R0, R13, R14, !PT ;  /* 0x0000000e0d007209 */ /* 0x002fca0007800000 */
[----:B------:R-:W1:Y:S02]  /*0750*/  SHFL.BFLY PT, R14, R0, 0x4, 0x1f ;  /* 0x0c801f00000e7f89 */ /* 0x000e6400000e0000 */
[----:B-1----:R-:W-:-:S05]  /*0760*/  FMNMX R2, R0, R14, !PT ;  /* 0x0000000e00027209 */ /* 0x002fca0007800000 */
[----:B------:R-:W1:Y:S02]  /*0770*/  SHFL.BFLY PT, R14, R2, 0x2, 0x1f ;  /* 0x0c401f00020e7f89 */ /* 0x000e6400000e0000 */
[----:B-1----:R-:W-:-:S05]  /*0780*/  FMNMX R3, R2, R14, !PT ;  /* 0x0000000e02037209 */ /* 0x002fca0007800000 */
[----:B------:R-:W1:Y:S02]  /*0790*/  SHFL.BFLY PT, R14, R3, 0x1, 0x1f ;  /* 0x0c201f00030e7f89 */ /* 0x000e6400000e0000 */
[----:B-1----:R-:W-:-:S05]  /*07a0*/  FMNMX R15, R3, R14, !PT ;  /* 0x0000000e030f7209 */ /* 0x002fca0007800000 */
[--C-:B------:R-:W-:Y:S01]  /*07b0*/  FADD R68, R4, -R15.reuse ;  /* 0x8000000f04447221 */ /* 0x100fe20000000000 */
[--C-:B------:R-:W-:Y:S01]  /*07c0*/  FADD R70, R5, -R15.reuse ;  /* 0x8000000f05467221 */ /* 0x100fe20000000000 */
[--C-:B------:R-:W-:Y:S01]  /*07d0*/  FADD R72, R9, -R15.reuse ;  /* 0x8000000f09487221 */ /* 0x100fe20000000000 */
[--C-:B------:R-:W-:Y:S01]  /*07e0*/  FADD R66, R7, -R15.reuse ;  /* 0x8000000f07427221 */ /* 0x100fe20000000000 */
[-C--:B------:R-:W-:Y:S01]  /*07f0*/  FFMA.SAT R3, R68, R11.reuse, 0.5 ;  /* 0x3f00000044037423 */ /* 0x080fe2000000200b */
[-C--:B------:R-:W-:Y:S01]  /*0800*/  FFMA.SAT R9, R70, R11.reuse, 0.5 ;  /* 0x3f00000046097423 */ /* 0x080fe2000000200b */
[--C-:B------:R-:W-:Y:S01]  /*0810*/  FADD R4, R52, -R15.reuse ;  /* 0x8000000f34047221 */ /* 0x100fe20000000000 */
[--C-:B------:R-:W-:Y:S01]  /*0820*/  FADD R52, R19, -R15.reuse ;  /* 0x8000000f13347221 */ /* 0x100fe20000000000 */
[-C--:B------:R-:W-:Y:S01]  /*0830*/  FFMA.RM R3, R3, R12.reuse, 12582913 ;  /* 0x4b40000103037423 */ /* 0x080fe2000000400c */
[-C--:B------:R-:W-:Y:S01]  /*0840*/  FFMA.SAT R13, R72, R11.reuse, 0.5 ;  /* 0x3f000000480d7423 */ /* 0x080fe2000000200b */
[-C--:B------:R-:W-:Y:S01]  /*0850*/  FFMA.RM R19, R9, R12.reuse, 12582913 ;  /* 0x4b40000109137423 */ /* 0x080fe2000000400c */
[--C-:B------:R-:W-:Y:S01]  /*0860*/  FADD R74, R6, -R15.reuse ;  /* 0x8000000f064a7221 */ /* 0x100fe20000000000 */
[----:B------:R-:W-:Y:S01]  /*0870*/  FADD R5, R3, -12583039 ;  /* 0xcb40007f03057421 */ /* 0x000fe20000000000 */
[--C-:B------:R-:W-:Y:S01]  /*0880*/  FADD R6, R50, -R15.reuse ;  /* 0x8000000f32067221 */ /* 0x100fe20000000000 */
[--C-:B------:R-:W-:Y:S01]  /*0890*/  FADD R50, R42, -R15.reuse ;  /* 0x8000000f2a327221 */ /* 0x100fe20000000000 */
[----:B------:R-:W-:Y:S01]  /*08a0*/  FADD R42, R18, -R15 ;  /* 0x8000000f122a7221 */ /* 0x000fe20000000000 */
[----:B------:R-:W-:Y:S01]  /*08b0*/  FFMA R7, R68, 1.4426950216293334961, -R5 ;  /* 0x3fb8aa3b44077823 */ /* 0x000fe20000000805 */
[-C--:B------:R-:W-:Y:S01]  /*08c0*/  FFMA.RM R5, R13, R12.reuse, 12582913 ;  /* 0x4b4000010d057423 */ /* 0x080fe2000000400c */
[-C--:B------:R-:W-:Y:S01]  /*08d0*/  FFMA.SAT R13, R74, R11.reuse, 0.5 ;  /* 0x3f0000004a0d7423 */ /* 0x080fe2000000200b */
[----:B------:R-:W-:Y:S01]  /*08e0*/  FADD R18, R16, -R15 ;  /* 0x8000000f10127221 */ /* 0x000fe20000000000 */
[----:B------:R-:W-:Y:S01]  /*08f0*/  FFMA R68, R68, 1.925963033500011079e-08, R7 ;  /* 0x32a5706044447823 */ /* 0x000fe20000000007 */
[----:B------:R-:W-:Y:S01]  /*0900*/  FADD R7, R19, -12583039 ;  /* 0xcb40007f13077421 */ /* 0x000fe20000000000 */
[----:B------:R-:W-:Y:S01]  /*0910*/  FADD R9, R5, -12583039 ;  /* 0xcb40007f05097421 */ /* 0x000fe20000000000 */
[-C--:B------:R-:W-:Y:S01]  /*0920*/  FFMA.RM R16, R13, R12.reuse, 12582913 ;  /* 0x4b4000010d107423 */ /* 0x080fe2000000400c */
[-C--:B------:R-:W-:Y:S01]  /*0930*/  FFMA.SAT R13, R66, R11.reuse, 0.5 ;  /* 0x3f000000420d7423 */ /* 0x080fe2000000200b */
[----:B------:R-:W-:Y:S01]  /*0940*/  FFMA R7, R70, 1.4426950216293334961, -R7 ;  /* 0x3fb8aa3b46077823 */ /* 0x000fe20000000807 */
[----:B------:R-:W-:Y:S01]  /*0950*/  FFMA R9, R72, 1.4426950216293334961, -R9 ;  /* 0x3fb8aa3b48097823 */ /* 0x000fe20000000809 */
[--C-:B------:R-:W-:Y:S01]  /*0960*/  FADD R62, R62, -R15.reuse ;  /* 0x8000000f3e3e7221 */ /* 0x100fe20000000000 */
[----:B------:R-:W-:Y:S01]  /*0970*/  FADD R64, R64, -R15 ;  /* 0x8000000f40407221 */ /* 0x000fe20000000000 */
[----:B------:R-:W-:Y:S01]  /*0980*/  FFMA R70, R70, 1.925963033500011079e-08, R7 ;  /* 0x32a5706046467823 */ /* 0x000fe20000000007 */
[----:B------:R-:W-:Y:S01]  /*0990*/  FADD R7, R16, -12583039 ;  /* 0xcb40007f10077421 */ /* 0x000fe20000000000 */
[----:B------:R-:W-:Y:S01]  /*09a0*/  FFMA R72, R72, 1.925963033500011079e-08, R9 ;  /* 0x32a5706048487823 */ /* 0x000fe20000000009 */
[--C-:B------:R-:W-:Y:S01]  /*09b0*/  FADD R8, R48, -R15.reuse ;  /* 0x8000000f30087221 */ /* 0x100fe20000000000 */
[----:B------:R-:W-:Y:S01]  /*09c0*/  FADD R60, R27, -R15 ;  /* 0x8000000f1b3c7221 */ /* 0x000fe20000000000 */
[----:B------:R-:W-:Y:S01]  /*09d0*/  FFMA R9, R74, 1.4426950216293334961, -R7 ;  /* 0x3fb8aa3b4a097823 */ /* 0x000fe20000000807 */
[-C--:B------:R-:W-:Y:S01]  /*09e0*/  FFMA.RM R7, R13, R12.reuse, 12582913 ;  /* 0x4b4000010d077423 */ /* 0x080fe2000000400c */
[--C-:B------:R-:W-:Y:S01]  /*09f0*/  FADD R58, R58, -R15.reuse ;  /* 0x8000000f3a3a7221 */ /* 0x100fe20000000000 */
[--C-:B------:R-:W-:Y:S01]  /*0a00*/  FADD R0, R29, -R15.reuse ;  /* 0x8000000f1d007221 */ /* 0x100fe20000000000 */
[--C-:B------:R-:W-:Y:S01]  /*0a10*/  FADD R2, R25, -R15.reuse ;  /* 0x8000000f19027221 */ /* 0x100fe20000000000 */
[----:B------:R-:W-:Y:S01]  /*0a20*/  FADD R13, R7, -12583039 ;  /* 0xcb40007f070d7421 */ /* 0x000fe20000000000 */
[--C-:B------:R-:W-:Y:S01]  /*0a30*/  FADD R56, R23, -R15.reuse ;  /* 0x8000000f17387221 */ /* 0x100fe20000000000 */
[--C-:B------:R-:W-:Y:S01]  /*0a40*/  FADD R54, R21, -R15.reuse ;  /* 0x8000000f15367221 */ /* 0x100fe20000000000 */
[----:B------:R-:W-:Y:S01]  /*0a50*/  FADD R48, R17, -R15 ;  /* 0x8000000f11307221 */ /* 0x000fe20000000000 */
[----:B------:R-:W-:Y:S01]  /*0a60*/  FFMA R13, R66, 1.4426950216293334961, -R13 ;  /* 0x3fb8aa3b420d7823 */ /* 0x000fe2000000080d */
[--C-:B------:R-:W-:Y:S01]  /*0a70*/  FADD R40, R40, -R15.reuse ;  /* 0x8000000f28287221 */ /* 0x100fe20000000000 */
[--C-:B------:R-:W-:Y:S01]  /*0a80*/  FADD R20, R20, -R15.reuse ;  /* 0x8000000f14147221 */ /* 0x100fe20000000000 */
[----:B------:R-:W-:Y:S01]  /*0a90*/  FADD R36, R36, -R15 ;  /* 0x8000000f24247221 */ /* 0x000fe20000000000 */
[----:B------:R-:W-:Y:S01]  /*0aa0*/  FFMA R66, R66, 1.925963033500011079e-08, R13 ;  /* 0x32a5706042427823 */ /* 0x000fe2000000000d */
[-C--:B------:R-:W-:Y:S01]  /*0ab0*/  FFMA.SAT R13, R62, R11.reuse, 0.5 ;  /* 0x3f0000003e0d7423 */ /* 0x080fe2000000200b */
[--C-:B------:R-:W-:Y:S01]  /*0ac0*/  FADD R22, R22, -R15.reuse ;  /* 0x8000000f16167221 */ /* 0x100fe20000000000 */
[--C-:B------:R-:W-:Y:S01]  /*0ad0*/  FADD R24, R24, -R15.reuse ;  /* 0x8000000f18187221 */ /* 0x100fe20000000000 */
[--C-:B------:R-:W-:Y:S01]  /*0ae0*/  FADD R32, R32, -R15.reuse ;  /* 0x8000000f20207221 */ /* 0x100fe20000000000 */
[-C--:B------:R-:W-:Y:S01]  /*0af0*/  FFMA.RM R13, R13, R12.reuse, 12582913 ;  /* 0x4b4000010d0d7423 */ /* 0x080fe2000000400c */
[--C-:B------:R-:W-:Y:S01]  /*0b00*/  FADD R26, R26, -R15.reuse ;  /* 0x8000000f1a1a7221 */ /* 0x100fe20000000000 */
[--C-:B------:R-:W-:Y:S01]  /*0b10*/  FADD R30, R30, -R15.reuse ;  /* 0x8000000f1e1e7221 */ /* 0x100fe20000000000 */
[--C-:B------:R-:W-:Y:S01]  /*0b20*/  FADD R28, R28, -R15.reuse ;  /* 0x8000000f1c1c7221 */ /* 0x100fe20000000000 */
[--C-:B------:R-:W-:Y:S01]  /*0b30*/  FADD R34, R34, -R15.reuse ;  /* 0x8000000f22227221 */ /* 0x100fe20000000000 */
[----:B------:R-:W-:Y:S01]  /*0b40*/  FADD R14, R10, -R15 ;  /* 0x8000000f0a0e7221 */ /* 0x000fe20000000000 */
[-C--:B------:R-:W-:Y:S01]  /*0b50*/  FFMA.SAT R15, R64, R11.reuse, 0.5 ;  /* 0x3f000000400f7423 */ /* 0x080fe2000000200b */
[----:B------:R-:W-:Y:S01]  /*0b60*/  FADD R17, R13, -12583039 ;  /* 0xcb40007f0d117421 */ /* 0x000fe20000000000 */
[----:B------:R-:W-:Y:S01]  /*0b70*/  FFMA R74, R74, 1.925963033500011079e-08, R9 ;  /* 0x32a570604a4a7823 */ /* 0x000fe20000000009 */
[----:B------:R-:W1:Y:S01]  /*0b80*/  MUFU.EX2 R70, R70 ;  /* 0x0000004600467308 */ /* 0x000e620000000800 */
[-C--:B------:R-:W-:Y:S01]  /*0b90*/  FFMA.RM R15, R15, R12.reuse, 12582913 ;  /* 0x4b4000010f0f7423 */ /* 0x080fe2000000400c */
[----:B------:R-:W-:Y:S01]  /*0ba0*/  FFMA R17, R62, 1.4426950216293334961, -R17 ;  /* 0x3fb8aa3b3e117823 */ /* 0x000fe20000000811 */
[----:B------:R-:W-:Y:S01]  /*0bb0*/  SHF.L.U32 R19, R19, 0x17, RZ ;  /* 0x0000001713137819 */ /* 0x000fe200000006ff */
[-C--:B------:R-:W-:Y:S01]  /*0bc0*/  FFMA.SAT R33, R8, R11.reuse, 0.5 ;  /* 0x3f00000008217423 */ /* 0x080fe2000000200b */
[----:B------:R-:W-:Y:S01]  /*0bd0*/  FADD R9, R15, -12583039 ;  /* 0xcb40007f0f097421 */ /* 0x000fe20000000000 */
[----:B------:R-:W-:Y:S01]  /*0be0*/  FFMA R62, R62, 1.925963033500011079e-08, R17 ;  /* 0x32a570603e3e7823 */ /* 0x000fe20000000011 */
[-C--:B------:R-:W-:Y:S01]  /*0bf0*/  FFMA.SAT R17, R58, R11.reuse, 0.5 ;  /* 0x3f0000003a117423 */ /* 0x080fe2000000200b */
[----:B------:R-:W2:Y:S01]  /*0c00*/  MUFU.EX2 R23, R72 ;  /* 0x0000004800177308 */ /* 0x000ea20000000800 */
[----:B------:R-:W-:Y:S01]  /*0c10*/  FFMA R9, R64, 1.4426950216293334961, -R9 ;  /* 0x3fb8aa3b40097823 */ /* 0x000fe20000000809 */
[----:B------:R-:W-:Y:S01]  /*0c20*/  SHF.L.U32 R16, R16, 0x17, RZ ;  /* 0x0000001710107819 */ /* 0x000fe200000006ff */
[-C--:B------:R-:W-:Y:S01]  /*0c30*/  FFMA.RM R10, R17, R12.reuse, 12582913 ;  /* 0x4b400001110a7423 */ /* 0x080fe2000000400c */
[----:B------:R-:W-:Y:S01]  /*0c40*/  SHF.L.U32 R7, R7, 0x17, RZ ;  /* 0x0000001707077819 */ /* 0x000fe200000006ff */
[----:B------:R-:W-:Y:S01]  /*0c50*/  FFMA R64, R64, 1.925963033500011079e-08, R9 ;  /* 0x32a5706040407823 */ /* 0x000fe20000000009 */
[-C--:B------:R-:W-:Y:S01]  /*0c60*/  FFMA.SAT R9, R60, R11.reuse, 0.5 ;  /* 0x3f0000003c097423 */ /* 0x080fe2000000200b */
[----:B------:R-:W-:Y:S01]  /*0c70*/  FADD R17, R10, -12583039 ;  /* 0xcb40007f0a117421 */ /* 0x000fe20000000000 */
[----:B------:R-:W3:Y:S01]  /*0c80*/  MUFU.EX2 R29, R74 ;  /* 0x0000004a001d7308 */ /* 0x000ee20000000800 */
[-C--:B------:R-:W-:Y:S01]  /*0c90*/  FFMA.RM R33, R33, R12.reuse, 12582913 ;  /* 0x4b40000121217423 */ /* 0x080fe2000000400c */
[-C--:B------:R-:W-:Y:S01]  /*0ca0*/  FFMA.RM R9, R9, R12.reuse, 12582913 ;  /* 0x4b40000109097423 */ /* 0x080fe2000000400c */
[----:B------:R-:W-:Y:S01]  /*0cb0*/  FFMA R17, R58, 1.4426950216293334961, -R17 ;  /* 0x3fb8aa3b3a117823 */ /* 0x000fe20000000811 */
[-C--:B------:R-:W-:Y:S01]  /*0cc0*/  FFMA.SAT R35, R52, R11.reuse, 0.5 ;  /* 0x3f00000034237423 */ /* 0x080fe2000000200b */
[-C--:B------:R-:W-:Y:S01]  /*0cd0*/  FFMA.SAT R41, R50, R11.reuse, 0.5 ;  /* 0x3f00000032297423 */ /* 0x080fe2000000200b */
[C---:B------:R-:W-:Y:S01]  /*0ce0*/  FADD R21, R9.reuse, -12583039 ;  /* 0xcb40007f09157421 */ /* 0x040fe20000000000 */
[----:B------:R-:W-:Y:S01]  /*0cf0*/  FFMA R58, R58, 1.925963033500011079e-08, R17 ;  /* 0x32a570603a3a7823 */ /* 0x000fe20000000011 */
[----:B------:R-:W-:Y:S01]  /*0d00*/  FFMA.SAT R17, R0, R11, 0.5 ;  /* 0x3f00000000117423 */ /* 0x000fe2000000200b */
[----:B------:R-:W-:Y:S01]  /*0d10*/  MUFU.EX2 R66, R66 ;  /* 0x0000004200427308 */ /* 0x000fe20000000800 */
[C---:B------:R-:W-:Y:S01]  /*0d20*/  FFMA R21, R60.reuse, 1.4426950216293334961, -R21 ;  /* 0x3fb8aa3b3c157823 */ /* 0x040fe20000000815 */
[----:B------:R-:W-:Y:S01]  /*0d30*/  SHF.L.U32 R9, R9, 0x17, RZ ;  /* 0x0000001709097819 */ /* 0x000fe200000006ff */
[-C--:B------:R-:W-:Y:S01]  /*0d40*/  FFMA.RM R17, R17, R12.reuse, 12582913 ;  /* 0x4b40000111117423 */ /* 0x080fe2000000400c */
[-C--:B------:R-:W-:Y:S01]  /*0d50*/  FFMA.RM R35, R35, R12.reuse, 12582913 ;  /* 0x4b40000123237423 */ /* 0x080fe2000000400c */
[----:B------:R-:W-:Y:S01]  /*0d60*/  FFMA R60, R60, 1.925963033500011079e-08, R21 ;  /* 0x32a570603c3c7823 */ /* 0x000fe20000000015 */
[----:B------:R-:W-:Y:S01]  /*0d70*/  FFMA.RM R41, R41, R12, 12582913 ;  /* 0x4b40000129297423 */ /* 0x000fe2000000400c */
[----:B------:R-:W-:Y:S01]  /*0d80*/  FADD R21, R17, -12583039 ;  /* 0xcb40007f11157421 */ /* 0x000fe20000000000 */
[----:B------:R-:W-:Y:S01]  /*0d90*/  MUFU.EX2 R58, R58 ;  /* 0x0000003a003a7308 */ /* 0x000fe20000000800 */
[----:B------:R-:W-:-:S02]  /*0da0*/  SHF.L.U32 R3, R3, 0x17, RZ ;  /* 0x0000001703037819 */ /* 0x000fc400000006ff */
[----:B------:R-:W-:-:S04]  /*0db0*/  FFMA R21, R0, 1.4426950216293334961, -R21 ;  /* 0x3fb8aa3b00157823 */ /* 0x000fc80000000815 */
[----:B------:R-:W-:Y:S01]  /*0dc0*/  FFMA R27, R0, 1.925963033500011079e-08, R21 ;  /* 0x32a57060001b7823 */ /* 0x000fe20000000015 */
[----:B-1----:R-:W-:Y:S01]  /*0dd0*/  FMUL R0, R19, R70 ;  /* 0x0000004613007220 */ /* 0x002fe20000400000 */
[----:B------:R-:W-:Y:S01]  /*0de0*/  FFMA.SAT R19, R2, R11, 0.5 ;  /* 0x3f00000002137423 */ /* 0x000fe2000000200b */
[----:B------:R-:W-:Y:S03]  /*0df0*/  MUFU.EX2 R60, R60 ;  /* 0x0000003c003c7308 */ /* 0x000fe60000000800 */
[----:B------:R-:W-:-:S04]  /*0e00*/  FFMA.RM R19, R19, R12, 12582913 ;  /* 0x4b40000113137423 */ /* 0x000fc8000000400c */
[----:B------:R-:W-:Y:S01]  /*0e10*/  FADD R21, R19, -12583039 ;  /* 0xcb40007f13157421 */ /* 0x000fe20000000000 */
[----:B------:R-:W-:Y:S03]  /*0e20*/  MUFU.EX2 R27, R27 ;  /* 0x0000001b001b7308 */ /* 0x000fe60000000800 */
[----:B------:R-:W-:-:S04]  /*0e30*/  FFMA R21, R2, 1.4426950216293334961, -R21 ;  /* 0x3fb8aa3b02157823 */ /* 0x000fc80000000815 */
[----:B------:R-:W-:Y:S01]  /*0e40*/  FFMA R25, R2, 1.925963033500011079e-08, R21 ;  /* 0x32a5706002197823 */ /* 0x000fe20000000015 */
[----:B------:R-:W-:Y:S01]  /*0e50*/  FFMA.SAT R21, R4, R11, 0.5 ;  /* 0x3f00000004157423 */ /* 0x000fe2000000200b */
[----:B------:R-:W-:Y:S01]  /*0e60*/  SHF.L.U32 R2, R5, 0x17, RZ ;  /* 0x0000001705027819 */ /* 0x000fe200000006ff */
[----:B------:R-:W1:Y:S02]  /*0e70*/  MUFU.EX2 R68, R68 ;  /* 0x0000004400447308 */ /* 0x000e640000000800 */
[-C--:B------:R-:W-:Y:S02]  /*0e80*/  FFMA.RM R21, R21, R12.reuse, 12582913 ;  /* 0x4b40000115157423 */ /* 0x080fe4000000400c */
[----:B--2---:R-:W-:Y:S01]  /*0e90*/  FMUL R2, R2, R23 ;  /* 0x0000001702027220 */ /* 0x004fe20000400000 */
[----:B------:R-:W-:Y:S01]  /*0ea0*/  FFMA.SAT R23, R56, R11, 0.5 ;  /* 0x3f00000038177423 */ /* 0x000fe2000000200b */
[----:B------:R-:W-:Y:S02]  /*0eb0*/  FADD R5, R21, -12583039 ;  /* 0xcb40007f15057421 */ /* 0x000fe40000000000 */
[----:B------:R-:W2:Y:S01]  /*0ec0*/  MUFU.EX2 R25, R25 ;  /* 0x0000001900197308 */ /* 0x000ea20000000800 */
[----:B------:R-:W-:Y:S01]  /*0ed0*/  FFMA.RM R23, R23, R12, 12582913 ;  /* 0x4b40000117177423 */ /* 0x000fe2000000400c */
[----:B------:R-:W-:-:S04]  /*0ee0*/  FFMA R5, R4, 1.4426950216293334961, -R5 ;  /* 0x3fb8aa3b04057823 */ /* 0x000fc80000000805 */
[----:B------:R-:W-:Y:S01]  /*0ef0*/  FFMA R31, R4, 1.925963033500011079e-08, R5 ;  /* 0x32a57060041f7823 */ /* 0x000fe20000000005 */
[----:B------:R-:W-:Y:S01]  /*0f00*/  FADD R5, R23, -12583039 ;  /* 0xcb40007f17057421 */ /* 0x000fe20000000000 */
[----:B---3--:R-:W-:Y:S01]  /*0f10*/  FMUL R4, R16, R29 ;  /* 0x0000001d10047220 */ /* 0x008fe20000400000 */
[----:B------:R-:W-:Y:S01]  /*0f20*/  FFMA.SAT R29, R6, R11, 0.5 ;  /* 0x3f000000061d7423 */ /* 0x000fe2000000200b */
[----:B------:R-:W-:Y:S01]  /*0f30*/  SHF.L.U32 R16, R19, 0x17, RZ ;  /* 0x0000001713107819 */ /* 0x000fe200000006ff */
[C---:B------:R-:W-:Y:S01]  /*0f40*/  FFMA R5, R56.reuse, 1.4426950216293334961, -R5 ;  /* 0x3fb8aa3b38057823 */ /* 0x040fe20000000805 */
[----:B------:R-:W3:Y:S01]  /*0f50*/  MUFU.EX2 R64, R64 ;  /* 0x0000004000407308 */ /* 0x000ee20000000800 */
[----:B-1----:R-:W-:Y:S02]  /*0f60*/  FMUL R3, R3, R68 ;  /* 0x0000004403037220 */ /* 0x002fe40000400000 */
[----:B------:R-:W-:Y:S01]  /*0f70*/  FFMA R56, R56, 1.925963033500011079e-08, R5 ;  /* 0x32a5706038387823 */ /* 0x000fe20000000005 */
[----:B------:R-:W-:Y:S01]  /*0f80*/  SHF.L.U32 R5, R15, 0x17, RZ ;  /* 0x000000170f057819 */ /* 0x000fe200000006ff */
[----:B------:R-:W-:Y:S01]  /*0f90*/  FFMA.RM R15, R29, R12, 12582913 ;  /* 0x4b4000011d0f7423 */ /* 0x000fe2000000400c */
[----:B--2---:R-:W-:-:S02]  /*0fa0*/  FMUL R16, R16, R25 ;  /* 0x0000001910107220 */ /* 0x004fc40000400000 */
[----:B------:R-:W-:Y:S01]  /*0fb0*/  MUFU.EX2 R19, R56 ;  /* 0x0000003800137308 */ /* 0x000fe20000000800 */
[C---:B------:R-:W-:Y:S01]  /*0fc0*/  FADD R29, R15.reuse, -12583039 ;  /* 0xcb40007f0f1d7421 */ /* 0x040fe20000000000 */
[----:B------:R-:W-:-:S03]  /*0fd0*/  SHF.L.U32 R15, R15, 0x17, RZ ;  /* 0x000000170f0f7819 */ /* 0x000fc600000006ff */
[----:B------:R-:W-:-:S03]  /*0fe0*/  FFMA R29, R6, 1.4426950216293334961, -R29 ;  /* 0x3fb8aa3b061d7823 */ /* 0x000fc6000000081d */
[----:B------:R-:W1:Y:S01]  /*0ff0*/  MUFU.EX2 R62, R62 ;  /* 0x0000003e003e7308 */ /* 0x000e620000000800 */
[----:B------:R-:W-:Y:S01]  /*1000*/  FFMA R37, R6, 1.925963033500011079e-08, R29 ;  /* 0x32a5706006257823 */ /* 0x000fe2000000001d */
[----:B------:R-:W-:Y:S01]  /*1010*/  FFMA.SAT R29, R54, R11, 0.5 ;  /* 0x3f000000361d7423 */ /* 0x000fe2000000200b */
[----:B------:R-:W-:Y:S01]  /*1020*/  FMUL R6, R7, R66 ;  /* 0x0000004207067220 */ /* 0x000fe20000400000 */
[----:B---3--:R-:W-:Y:S02]  /*1030*/  FMUL R5, R5, R64 ;  /* 0x0000004005057220 */ /* 0x008fe40000400000 */
[----:B------:R-:W-:-:S04]  /*1040*/  FFMA.RM R29, R29, R12, 12582913 ;  /* 0x4b4000011d1d7423 */ /* 0x000fc8000000400c */
[----:B------:R-:W-:-:S04]  /*1050*/  FADD R7, R29, -12583039 ;  /* 0xcb40007f1d077421 */ /* 0x000fc80000000000 */
[----:B------:R-:W-:-:S04]  /*1060*/  FFMA R7, R54, 1.4426950216293334961, -R7 ;  /* 0x3fb8aa3b36077823 */ /* 0x000fc80000000807 */
[----:B------:R-:W-:Y:S01]  /*1070*/  FFMA R54, R54, 1.925963033500011079e-08, R7 ;  /* 0x32a5706036367823 */ /* 0x000fe20000000007 */
[----:B------:R-:W-:Y:S01]  /*1080*/  SHF.L.U32 R7, R13, 0x17, RZ ;  /* 0x000000170d077819 */ /* 0x000fe200000006ff */
[----:B------:R-:W-:-:S04]  /*1090*/  FADD R13, R33, -12583039 ;  /* 0xcb40007f210d7421 */ /* 0x000fc80000000000 */
[----:B------:R-:W-:Y:S01]  /*10a0*/  FFMA R13, R8, 1.4426950216293334961, -R13 ;  /* 0x3fb8aa3b080d7823 */ /* 0x000fe2000000080d */
[----:B-1----:R-:W-:-:S03]  /*10b0*/  FMUL R7, R7, R62 ;  /* 0x0000003e07077220 */ /* 0x002fc60000400000 */
[----:B------:R-:W-:Y:S01]  /*10c0*/  FFMA R43, R8, 1.925963033500011079e-08, R13 ;  /* 0x32a57060082b7823 */ /* 0x000fe2000000000d */
[----:B------:R-:W-:Y:S01]  /*10d0*/  FMUL R8, R9, R60 ;  /* 0x0000003c09087220 */ /* 0x000fe20000400000 */
[----:B------:R-:W-:Y:S01]  /*10e0*/  FADD R9, R35, -12583039 ;  /* 0xcb40007f23097421 */ /* 0x000fe20000000000 */
[----:B------:R-:W-:Y:S01]  /*10f0*/  FADD R13, R41, -12583039 ;  /* 0xcb40007f290d7421 */ /* 0x000fe20000000000 */
[----:B------:R-:W-:Y:S02]  /*1100*/  MUFU.EX2 R56, R43 ;  /* 0x0000002b00387308 */ /* 0x000fe40000000800 */
[----:B------:R-:W-:Y:S01]  /*1110*/  FFMA R9, R52, 1.4426950216293334961, -R9 ;  /* 0x3fb8aa3b34097823 */ /* 0x000fe20000000809 */
[----:B------:R-:W-:-:S03]  /*1120*/  FFMA R13, R50, 1.4426950216293334961, -R13 ;  /* 0x3fb8aa3b320d7823 */ /* 0x000fc6000000080d */
[----:B------:R-:W-:Y:S01]  /*1130*/  FFMA R52, R52, 1.925963033500011079e-08, R9 ;  /* 0x32a5706034347823 */ /* 0x000fe20000000009 */
[----:B------:R-:W-:Y:S01]  /*1140*/  SHF.L.U32 R9, R10, 0x17, RZ ;  /* 0x000000170a097819 */ /* 0x000fe200000006ff */
[----:B------:R-:W-:Y:S01]  /*1150*/  FFMA R50, R50, 1.925963033500011079e-08, R13 ;  /* 0x32a5706032327823 */ /* 0x000fe2000000000d */
[----:B------:R-:W-:Y:S01]  /*1160*/  SHF.L.U32 R10, R17, 0x17, RZ ;  /* 0x00000017110a7819 */ /* 0x000fe200000006ff */
[----:B------:R-:W-:Y:S01]  /*1170*/  FFMA.SAT R13, R48, R11, 0.5 ;  /* 0x3f000000300d7423 */ /* 0x000fe2000000200b */
[----:B------:R-:W-:Y:S01]  /*1180*/  SHF.L.U32 R17, R21, 0x17, RZ ;  /* 0x0000001715117819 */ /* 0x000fe200000006ff */
[----:B------:R-:W-:Y:S01]  /*1190*/  FMUL R9, R9, R58 ;  /* 0x0000003a09097220 */ /* 0x000fe20000400000 */
[----:B------:R-:W-:Y:S01]  /*11a0*/  MUFU.EX2 R21, R54 ;  /* 0x0000003600157308 */ /* 0x000fe20000000800 */
[----:B------:R-:W-:Y:S01]  /*11b0*/  FMUL R10, R10, R27 ;  /* 0x0000001b0a0a7220 */ /* 0x000fe20000400000 */
[----:B------:R-:W-:-:S04]  /*11c0*/  FFMA.RM R27, R13, R12, 12582913 ;  /* 0x4b4000010d1b7423 */ /* 0x000fc8000000400c */
[----:B------:R-:W-:Y:S02]  /*11d0*/  FADD R13, R27, -12583039 ;  /* 0xcb40007f1b0d7421 */ /* 0x000fe40000000000 */
[----:B------:R1:W2:Y:S02]  /*11e0*/  MUFU.EX2 R58, R31 ;  /* 0x0000001f003a7308 */ /* 0x0002a40000000800 */
[----:B------:R-:W-:-:S04]  /*11f0*/  FFMA R13, R48, 1.4426950216293334961, -R13 ;  /* 0x3fb8aa3b300d7823 */ /* 0x000fc8000000080d */
[----:B------:R-:W-:Y:S01]  /*1200*/  FFMA R49, R48, 1.925963033500011079e-08, R13 ;  /* 0x32a5706030317823 */ /* 0x000fe2000000000d */
[-C--:B------:R-:W-:Y:S01]  /*1210*/  FFMA.SAT R13, R42, R11.reuse, 0.5 ;  /* 0x3f0000002a0d7423 */ /* 0x080fe2000000200b */
[----:B------:R-:W-:Y:S01]  /*1220*/  MUFU.EX2 R50, R50 ;  /* 0x0000003200327308 */ /* 0x000fe20000000800 */
[----:B-1----:R-:W-:Y:S02]  /*1230*/  FFMA.SAT R31, R22, R11, 0.5 ;  /* 0x3f000000161f7423 */ /* 0x002fe4000000200b */
[-C--:B------:R-:W-:Y:S02]  /*1240*/  FFMA.RM R48, R13, R12.reuse, 12582913 ;  /* 0x4b4000010d307423 */ /* 0x080fe4000000400c */
[----:B------:R-:W-:Y:S02]  /*1250*/  FFMA.RM R31, R31, R12, 12582913 ;  /* 0x4b4000011f1f7423 */ /* 0x000fe4000000400c */
[----:B------:R-:W-:Y:S01]  /*1260*/  FADD R13, R48, -12583039 ;  /* 0xcb40007f300d7421 */ /* 0x000fe20000000000 */
[----:B------:R-:W-:Y:S01]  /*1270*/  MUFU.EX2 R49, R49 ;  /* 0x0000003100317308 */ /* 0x000fe20000000800 */
[----:B--2---:R-:W-:Y:S01]  /*1280*/  FMUL R17, R17, R58 ;  /* 0x0000003a11117220 */ /* 0x004fe20000400000 */
[----:B------:R-:W-:Y:S01]  /*1290*/  FADD R25, R31, -12583039 ;  /* 0xcb40007f1f197421 */ /* 0x000fe20000000000 */
[----:B------:R-:W-:-:S03]  /*12a0*/  FFMA R13, R42, 1.4426950216293334961, -R13 ;  /* 0x3fb8aa3b2a0d7823 */ /* 0x000fc6000000080d */
[----:B------:R-:W-:Y:S01]  /*12b0*/  FFMA R25, R22, 1.4426950216293334961, -R25 ;  /* 0x3fb8aa3b16197823 */ /* 0x000fe20000000819 */
[----:B------:R-:W-:Y:S01]  /*12c0*/  FFMA R53, R42, 1.925963033500011079e-08, R13 ;  /* 0x32a570602a357823 */ /* 0x000fe2000000000d */
[-C--:B------:R-:W-:Y:S01]  /*12d0*/  FFMA.SAT R13, R18, R11.reuse, 0.5 ;  /* 0x3f000000120d7423 */ /* 0x080fe2000000200b */
[----:B------:R-:W1:Y:S01]  /*12e0*/  MUFU.EX2 R58, R37 ;  /* 0x00000025003a7308 */ /* 0x000e620000000800 */
[----:B------:R-:W-:Y:S01]  /*12f0*/  FFMA R43, R22, 1.925963033500011079e-08, R25 ;  /* 0x32a57060162b7823 */ /* 0x000fe20000000019 */
[----:B------:R-:W-:Y:S01]  /*1300*/  SHF.L.U32 R22, R35, 0x17, RZ ;  /* 0x0000001723167819 */ /* 0x000fe200000006ff */
[----:B------:R-:W-:Y:S01]  /*1310*/  FFMA.RM R42, R13, R12, 12582913 ;  /* 0x4b4000010d2a7423 */ /* 0x000fe2000000400c */
[----:B------:R-:W-:-:S03]  /*1320*/  FFMA.SAT R35, R32, R11, 0.5 ;  /* 0x3f00000020237423 */ /* 0x000fc6000000200b */
[----:B------:R-:W-:Y:S01]  /*1330*/  FADD R13, R42, -12583039 ;  /* 0xcb40007f2a0d7421 */ /* 0x000fe20000000000 */
[----:B------:R-:W-:Y:S01]  /*1340*/  FFMA.RM R35, R35, R12, 12582913 ;  /* 0x4b40000123237423 */ /* 0x000fe2000000400c */
[----:B------:R-:W-:Y:S02]  /*1350*/  MUFU.EX2 R43, R43 ;  /* 0x0000002b002b7308 */ /* 0x000fe40000000800 */
[----:B------:R-:W-:-:S04]  /*1360*/  FFMA R13, R18, 1.4426950216293334961, -R13 ;  /* 0x3fb8aa3b120d7823 */ /* 0x000fc8000000080d */
[----:B------:R-:W-:Y:S01]  /*1370*/  FFMA R51, R18, 1.925963033500011079e-08, R13 ;  /* 0x32a5706012337823 */ /* 0x000fe2000000000d */
[----:B------:R-:W-:Y:S01]  /*1380*/  FFMA.SAT R13, R40, R11, 0.5 ;  /* 0x3f000000280d7423 */ /* 0x000fe2000000200b */
[----:B------:R-:W-:-:S03]  /*1390*/  SHF.L.U32 R18, R23, 0x17, RZ ;  /* 0x0000001717127819 */ /* 0x000fc600000006ff */
[----:B------:R-:W-:Y:S01]  /*13a0*/  FFMA.RM R13, R13, R12, 12582913 ;  /* 0x4b4000010d0d7423 */ /* 0x000fe2000000400c */
[----:B------:R-:W-:Y:S01]  /*13b0*/  MUFU.EX2 R51, R51 ;  /* 0x0000003300337308 */ /* 0x000fe20000000800 */
[----:B------:R-:W-:Y:S02]  /*13c0*/  FMUL R18, R18, R19 ;  /* 0x0000001312127220 */ /* 0x000fe40000400000 */
[C---:B------:R-:W-:Y:S01]  /*13d0*/  FADD R19, R13.reuse, -12583039 ;  /* 0xcb40007f0d137421 */ /* 0x040fe20000000000 */
[----:B------:R-:W-:-:S03]  /*13e0*/  SHF.L.U32 R13, R13, 0x17, RZ ;  /* 0x000000170d0d7819 */ /* 0x000fc600000006ff */
[----:B------:R-:W-:-:S04]  /*13f0*/  FFMA R19, R40, 1.4426950216293334961, -R19 ;  /* 0x3fb8aa3b28137823 */ /* 0x000fc80000000813 */
[----:B------:R-:W-:Y:S01]  /*1400*/  FFMA R40, R40, 1.925963033500011079e-08, R19 ;  /* 0x32a5706028287823 */ /* 0x000fe20000000013 */
[----:B-1----:R-:W-:Y:S01]  /*1410*/  FMUL R19, R15, R58 ;  /* 0x0000003a0f137220 */ /* 0x002fe20000400000 */
[----:B------:R-:W-:-:S04]  /*1420*/  FFMA.SAT R15, R20, R11, 0.5 ;  /* 0x3f000000140f7423 */ /* 0x000fc8000000200b */
[----:B------:R-:W-:Y:S01]  /*1430*/  FFMA.RM R15, R15, R12, 12582913 ;  /* 0x4b4000010f0f7423 */ /* 0x000fe2000000400c */
[----:B------:R-:W-:Y:S03]  /*1440*/  MUFU.EX2 R40, R40 ;  /* 0x0000002800287308 */ /* 0x000fe60000000800 */
[C---:B------:R-:W-:Y:S01]  /*1450*/  FADD R23, R15.reuse, -12583039 ;  /* 0xcb40007f0f177421 */ /* 0x040fe20000000000 */
[----:B------:R-:W-:-:S03]  /*1460*/  SHF.L.U32 R15, R15, 0x17, RZ ;  /* 0x000000170f0f7819 */ /* 0x000fc600000006ff */
[----:B------:R-:W-:-:S04]  /*1470*/  FFMA R23, R20, 1.4426950216293334961, -R23 ;  /* 0x3fb8aa3b14177823 */ /* 0x000fc80000000817 */
[----:B------:R-:W-:Y:S01]  /*1480*/  FFMA R37, R20, 1.925963033500011079e-08, R23 ;  /* 0x32a5706014257823 */ /* 0x000fe20000000017 */
[----:B------:R-:W-:Y:S01]  /*1490*/  FFMA.SAT R23, R36, R11, 0.5 ;  /* 0x3f00000024177423 */ /* 0x000fe2000000200b */
[----:B------:R-:W-:-:S03]  /*14a0*/  SHF.L.U32 R20, R29, 0x17, RZ ;  /* 0x000000171d147819 */ /* 0x000fc600000006ff */
[-C--:B------:R-:W-:Y:S02]  /*14b0*/  FFMA.RM R29, R23, R12.reuse, 12582913 ;  /* 0x4b400001171d7423 */ /* 0x080fe4000000400c */
[----:B------:R-:W-:Y:S01]  /*14c0*/  FMUL R20, R20, R21 ;  /* 0x0000001514147220 */ /* 0x000fe20000400000 */
[----:B------:R-:W-:Y:S01]  /*14d0*/  SHF.L.U32 R21, R33, 0x17, RZ ;  /* 0x0000001721157819 */ /* 0x000fe200000006ff */
[C---:B------:R-:W-:Y:S01]  /*14e0*/  FADD R23, R29.reuse, -12583039 ;  /* 0xcb40007f1d177421 */ /* 0x040fe20000000000 */
[----:B------:R-:W-:Y:S01]  /*14f0*/  FFMA.SAT R33, R24, R11, 0.5 ;  /* 0x3f00000018217423 */ /* 0x000fe2000000200b */
[----:B------:R-:W-:Y:S02]  /*1500*/  SHF.L.U32 R29, R29, 0x17, RZ ;  /* 0x000000171d1d7819 */ /* 0x000fe400000006ff */
[----:B------:R-:W-:Y:S01]  /*1510*/  FFMA R23, R36, 1.4426950216293334961, -R23 ;  /* 0x3fb8aa3b24177823 */ /* 0x000fe20000000817 */
[----:B------:R-:W-:Y:S01]  /*1520*/  FFMA.RM R33, R33, R12, 12582913 ;  /* 0x4b40000121217423 */ /* 0x000fe2000000400c */
[----:B------:R-:W-:-:S02]  /*1530*/  FMUL R21, R21, R56 ;  /* 0x0000003815157220 */ /* 0x000fc40000400000 */
[----:B------:R-:W-:Y:S01]  /*1540*/  FFMA R54, R36, 1.925963033500011079e-08, R23 ;  /* 0x32a5706024367823 */ /* 0x000fe20000000017 */
[----:B------:R-:W-:Y:S01]  /*1550*/  FADD R25, R33, -12583039 ;  /* 0xcb40007f21197421 */ /* 0x000fe20000000000 */
[----:B------:R1:W2:Y:S03]  /*1560*/  MUFU.EX2 R23, R52 ;  /* 0x0000003400177308 */ /* 0x0002a60000000800 */
[----:B------:R-:W-:-:S05]  /*1570*/  FFMA R25, R24, 1.4426950216293334961, -R25 ;  /* 0x3fb8aa3b18197823 */ /* 0x000fca0000000819 */
[----:B------:R-:W3:Y:S01]  /*1580*/  MUFU.EX2 R36, R53 ;  /* 0x0000003500247308 */ /* 0x000ee20000000800 */
[----:B-1----:R-:W-:Y:S01]  /*1590*/  FFMA R52, R24, 1.925963033500011079e-08, R25 ;  /* 0x32a5706018347823 */ /* 0x002fe20000000019 */
[----:B------:R-:W-:Y:S01]  /*15a0*/  FADD R25, R35, -12583039 ;  /* 0xcb40007f23197421 */ /* 0x000fe20000000000 */
[----:B------:R-:W-:Y:S02]  /*15b0*/  SHF.L.U32 R24, R27, 0x17, RZ ;  /* 0x000000171b187819 */ /* 0x000fe400000006ff */
[----:B------:R-:W-:Y:S01]  /*15c0*/  SHF.L.U32 R35, R35, 0x17, RZ ;  /* 0x0000001723237819 */ /* 0x000fe200000006ff */
[----:B------:R-:W-:Y:S02]  /*15d0*/  FFMA R25, R32, 1.4426950216293334961, -R25 ;  /* 0x3fb8aa3b20197823 */ /* 0x000fe40000000819 */
[----:B------:R-:W-:Y:S01]  /*15e0*/  FMUL R24, R24, R49 ;  /* 0x0000003118187220 */ /* 0x000fe20000400000 */
[----:B--2---:R-:W-:Y:S01]  /*15f0*/  FMUL R22, R22, R23 ;  /* 0x0000001716167220 */ /* 0x004fe20000400000 */
[----:B------:R-:W-:Y:S01]  /*1600*/  SHF.L.U32 R23, R41, 0x17, RZ ;  /* 0x0000001729177819 */ /* 0x000fe200000006ff */
[-C--:B------:R-:W-:Y:S01]  /*1610*/  FFMA.SAT R41, R28, R11.reuse, 0.5 ;  /* 0x3f0000001c297423 */ /* 0x080fe2000000200b */
[----:B------:R-:W-:Y:S03]  /*1620*/  MUFU.EX2 R56, R37 ;  /* 0x0000002500387308 */ /* 0x000fe60000000800 */
[----:B------:R-:W-:Y:S01]  /*1630*/  FMUL R23, R23, R50 ;  /* 0x0000003217177220 */ /* 0x000fe20000400000 */
[----:B------:R-:W-:Y:S01]  /*1640*/  FFMA R50, R32, 1.925963033500011079e-08, R25 ;  /* 0x32a5706020327823 */ /* 0x000fe20000000019 */
[----:B------:R-:W-:Y:S01]  /*1650*/  FFMA.SAT R25, R26, R11, 0.5 ;  /* 0x3f0000001a197423 */ /* 0x000fe2000000200b */
[----:B------:R-:W-:-:S02]  /*1660*/  FFMA.RM R41, R41, R12, 12582913 ;  /* 0x4b40000129297423 */ /* 0x000fc4000000400c */
[----:B------:R-:W1:Y:S01]  /*1670*/  MUFU.EX2 R54, R54 ;  /* 0x0000003600367308 */ /* 0x000e620000000800 */
[----:B------:R-:W-:Y:S01]  /*1680*/  FFMA.RM R32, R25, R12, 12582913 ;  /* 0x4b40000119207423 */ /* 0x000fe2000000400c */
[----:B------:R-:W-:-:S03]  /*1690*/  SHF.L.U32 R25, R48, 0x17, RZ ;  /* 0x0000001730197819 */ /* 0x000fc600000006ff */
[----:B------:R-:W-:Y:S02]  /*16a0*/  FADD R27, R32, -12583039 ;  /* 0xcb40007f201b7421 */ /* 0x000fe40000000000 */
[----:B---3--:R-:W-:Y:S01]  /*16b0*/  FMUL R25, R25, R36 ;  /* 0x0000002419197220 */ /* 0x008fe20000400000 */
[----:B------:R-:W-:Y:S01]  /*16c0*/  MUFU.EX2 R52, R52 ;  /* 0x0000003400347308 */ /* 0x000fe20000000800 */
[----:B------:R-:W-:-:S04]  /*16d0*/  FFMA R27, R26, 1.4426950216293334961, -R27 ;  /* 0x3fb8aa3b1a1b7823 */ /* 0x000fc8000000081b */
[----:B------:R-:W-:Y:S01]  /*16e0*/  FFMA R48, R26, 1.925963033500011079e-08, R27 ;  /* 0x32a570601a307823 */ /* 0x000fe2000000001b */
[----:B------:R-:W-:Y:S01]  /*16f0*/  FFMA.SAT R27, R30, R11, 0.5 ;  /* 0x3f0000001e1b7423 */ /* 0x000fe2000000200b */
[----:B------:R-:W-:Y:S01]  /*1700*/  SHF.L.U32 R26, R42, 0x17, RZ ;  /* 0x000000172a1a7819 */ /* 0x000fe200000006ff */
[----:B------:R-:W2:Y:S01]  /*1710*/  MUFU.EX2 R50, R50 ;  /* 0x0000003200327308 */ /* 0x000ea20000000800 */
[----:B-1----:R-:W-:Y:S01]  /*1720*/  FMUL R29, R29, R54 ;  /* 0x000000361d1d7220 */ /* 0x002fe20000400000 */
[----:B------:R-:W-:Y:S02]  /*1730*/  FFMA.RM R36, R27, R12, 12582913 ;  /* 0x4b4000011b247423 */ /* 0x000fe4000000400c */
[----:B------:R-:W-:Y:S01]  /*1740*/  FMUL R26, R26, R51 ;  /* 0x000000331a1a7220 */ /* 0x000fe20000400000 */
[----:B------:R-:W-:Y:S01]  /*1750*/  FFMA.SAT R51, R14, R11, 0.5 ;  /* 0x3f0000000e337423 */ /* 0x000fe2000000200b */
[C---:B------:R-:W-:Y:S01]  /*1760*/  FADD R27, R36.reuse, -12583039 ;  /* 0xcb40007f241b7421 */ /* 0x040fe20000000000 */
[----:B------:R-:W-:Y:S01]  /*1770*/  SHF.L.U32 R36, R36, 0x17, RZ ;  /* 0x0000001724247819 */ /* 0x000fe200000006ff */
[----:B------:R-:W1:Y:S02]  /*1780*/  MUFU.EX2 R48, R48 ;  /* 0x0000003000307308 */ /* 0x000e640000000800 */
[----:B------:R-:W-:-:S04]  /*1790*/  FFMA R27, R30, 1.4426950216293334961, -R27 ;  /* 0x3fb8aa3b1e1b7823 */ /* 0x000fc8000000081b */
[----:B------:R-:W-:Y:S01]  /*17a0*/  FFMA R49, R30, 1.925963033500011079e-08, R27 ;  /* 0x32a570601e317823 */ /* 0x000fe2000000001b */
[----:B------:R-:W-:-:S04]  /*17b0*/  FADD R27, R41, -12583039 ;  /* 0xcb40007f291b7421 */ /* 0x000fc80000000000 */
[C---:B------:R-:W-:Y:S01]  /*17c0*/  FFMA R27, R28.reuse, 1.4426950216293334961, -R27 ;  /* 0x3fb8aa3b1c1b7823 */ /* 0x040fe2000000081b */
[----:B------:R-:W-:Y:S03]  /*17d0*/  MUFU.EX2 R49, R49 ;  /* 0x0000003100317308 */ /* 0x000fe60000000800 */
[----:B------:R-:W-:Y:S01]  /*17e0*/  FFMA R42, R28, 1.925963033500011079e-08, R27 ;  /* 0x32a570601c2a7823 */ /* 0x000fe2000000001b */
[----:B------:R-:W-:-:S04]  /*17f0*/  FFMA.SAT R27, R34, R11, 0.5 ;  /* 0x3f000000221b7423 */ /* 0x000fc8000000200b */
[-C--:B------:R-:W-:Y:S01]  /*1800*/  FFMA.RM R11, R27, R12.reuse, 12582913 ;  /* 0x4b4000011b0b7423 */ /* 0x080fe2000000400c */
[----:B------:R-:W-:Y:S01]  /*1810*/  FFMA.RM R12, R51, R12, 12582913 ;  /* 0x4b400001330c7423 */ /* 0x000fe2000000400c */
[----:B------:R-:W3:Y:S02]  /*1820*/  MUFU.EX2 R42, R42 ;  /* 0x0000002a002a7308 */ /* 0x000ee40000000800 */
[C---:B------:R-:W-:Y:S01]  /*1830*/  FADD R27, R11.reuse, -12583039 ;  /* 0xcb40007f0b1b7421 */ /* 0x040fe20000000000 */
[----:B------:R-:W-:-:S03]  /*1840*/  SHF.L.U32 R11, R11, 0x17, RZ ;  /* 0x000000170b0b7819 */ /* 0x000fc600000006ff */
[----:B------:R-:W-:-:S04]  /*1850*/  FFMA R27, R34, 1.4426950216293334961, -R27 ;  /* 0x3fb8aa3b221b7823 */ /* 0x000fc8000000081b */
[----:B------:R-:W-:Y:S01]  /*1860*/  FFMA R34, R34, 1.925963033500011079e-08, R27 ;  /* 0x32a5706022227823 */ /* 0x000fe2000000001b */
[----:B------:R-:W-:-:S04]  /*1870*/  FADD R27, RZ, R3 ;  /* 0x00000003ff1b7221 */ /* 0x000fc80000000000 */
        /* <DEDUP_REMOVED lines=14> */
[----:B------:R-:W-:-:S03]  /*1960*/  FMUL R27, R13, R40 ;  /* 0x000000280d1b7220 */ /* 0x000fc60000400000 */
[----:B------:R-:W-:Y:S01]  /*1970*/  FADD R13, R28, R21 ;  /* 0x000000151c0d7221 */ /* 0x000fe20000000000 */
[----:B------:R-:W-:Y:S01]  /*1980*/  FMUL R28, R15, R56 ;  /* 0x000000380f1c7220 */ /* 0x000fe20000400000 */
[C---:B------:R-:W-:Y:S01]  /*1990*/  FADD R15, R12.reuse, -12583039 ;  /* 0xcb40007f0c0f7421 */ /* 0x040fe20000000000 */
[----:B------:R-:W-:Y:S01]  /*19a0*/  SHF.L.U32 R12, R12, 0x17, RZ ;  /* 0x000000170c0c7819 */ /* 0x000fe200000006ff */
[----:B------:R-:W-:Y:S02]  /*19b0*/  FADD R30, R13, R22 ;  /* 0x000000160d1e7221 */ /* 0x000fe40000000000 */
[----:B------:R-:W-:Y:S02]  /*19c0*/  FFMA R15, R14, 1.4426950216293334961, -R15 ;  /* 0x3fb8aa3b0e0f7823 */ /* 0x000fe4000000080f */
[----:B------:R-:W-:Y:S02]  /*19d0*/  FADD R13, R30, R23 ;  /* 0x000000171e0d7221 */ /* 0x000fe40000000000 */
[----:B------:R-:W-:-:S02]  /*19e0*/  FFMA R15, R14, 1.925963033500011079e-08, R15 ;  /* 0x32a570600e0f7823 */ /* 0x000fc4000000000f */
[----:B------:R-:W-:-:S04]  /*19f0*/  FADD R30, R13, R24 ;  /* 0x000000180d1e7221 */ /* 0x000fc80000000000 */
[----:B------:R-:W-:Y:S01]  /*1a00*/  FADD R13, R30, R25 ;  /* 0x000000191e0d7221 */ /* 0x000fe20000000000 */
[----:B------:R-:W-:Y:S01]  /*1a10*/  SHF.L.U32 R30, R31, 0x17, RZ ;  /* 0x000000171f1e7819 */ /* 0x000fe200000006ff */
[----:B------:R-:W4:Y:S01]  /*1a20*/  MUFU.EX2 R15, R15 ;  /* 0x0000000f000f7308 */ /* 0x000f220000000800 */
[----:B------:R-:W-:Y:S01]  /*1a30*/  SHF.L.U32 R31, R33, 0x17, RZ ;  /* 0x00000017211f7819 */ /* 0x000fe200000006ff */
[----:B------:R-:W-:Y:S01]  /*1a40*/  FADD R40, R13, R26 ;  /* 0x0000001a0d287221 */ /* 0x000fe20000000000 */
[----:B------:R-:W-:Y:S01]  /*1a50*/  SHF.L.U32 R33, R32, 0x17, RZ ;  /* 0x0000001720217819 */ /* 0x000fe200000006ff */
[----:B------:R-:W-:Y:S01]  /*1a60*/  FMUL R30, R30, R43 ;  /* 0x0000002b1e1e7220 */ /* 0x000fe20000400000 */
[----:B--2---:R-:W-:Y:S01]  /*1a70*/  FMUL R32, R35, R50 ;  /* 0x0000003223207220 */ /* 0x004fe20000400000 */
[----:B------:R-:W-:Y:S01]  /*1a80*/  FADD R13, R40, R27 ;  /* 0x0000001b280d7221 */ /* 0x000fe20000000000 */
[----:B------:R-:W-:Y:S01]  /*1a90*/  FMUL R31, R31, R52 ;  /* 0x000000341f1f7220 */ /* 0x000fe20000400000 */
[----:B-1----:R-:W-:Y:S01]  /*1aa0*/  FMUL R33, R33, R48 ;  /* 0x0000003021217220 */ /* 0x002fe20000400000 */
[----:B------:R1:W2:Y:S01]  /*1ab0*/  MUFU.EX2 R52, R34 ;  /* 0x0000002200347308 */ /* 0x0002a20000000800 */
[----:B------:R-:W-:Y:S01]  /*1ac0*/  FADD R40, R13, R28 ;  /* 0x0000001c0d287221 */ /* 0x000fe20000000000 */
[----:B------:R-:W-:-:S03]  /*1ad0*/  SHF.L.U32 R35, R41, 0x17, RZ ;  /* 0x0000001729237819 */ /* 0x000fc600000006ff */
[----:B------:R-:W-:Y:S02]  /*1ae0*/  FADD R13, R40, R29 ;  /* 0x0000001d280d7221 */ /* 0x000fe40000000000 */
[----:B---3--:R-:W-:Y:S01]  /*1af0*/  FMUL R35, R35, R42 ;  /* 0x0000002a23237220 */ /* 0x008fe20000400000 */
[----:B----4-:R-:W-:Y:S01]  /*1b00*/  FMUL R37, R12, R15 ;  /* 0x0000000f0c257220 */ /* 0x010fe20000400000 */
[----:B------:R-:W-:Y:S01]  /*1b10*/  FADD R40, R13, R30 ;  /* 0x0000001e0d287221 */ /* 0x000fe20000000000 */
[----:B-1----:R-:W-:-:S03]  /*1b20*/  FMUL R34, R36, R49 ;  /* 0x0000003124227220 */ /* 0x002fc60000400000 */
[----:B------:R-:W-:-:S04]  /*1b30*/  FADD R13, R40, R31 ;  /* 0x0000001f280d7221 */ /* 0x000fc80000000000 */
[----:B------:R-:W-:Y:S01]  /*1b40*/  FADD R14, R13, R32 ;  /* 0x000000200d0e7221 */ /* 0x000fe20000000000 */
[----:B--2---:R-:W-:-:S03]  /*1b50*/  FMUL R36, R11, R52 ;  /* 0x000000340b247220 */ /* 0x004fc60000400000 */
[----:B------:R-:W-:-:S04]  /*1b60*/  FADD R13, R14, R33 ;  /* 0x000000210e0d7221 */ /* 0x000fc80000000000 */
[----:B------:R-:W-:-:S04]  /*1b70*/  FADD R14, R13, R34 ;  /* 0x000000220d0e7221 */ /* 0x000fc80000000000 */
[----:B------:R-:W-:-:S04]  /*1b80*/  FADD R11, R14, R35 ;  /* 0x000000230e0b7221 */ /* 0x000fc80000000000 */
[----:B------:R-:W-:-:S04]  /*1b90*/  FADD R12, R11, R36 ;  /* 0x000000240b0c7221 */ /* 0x000fc80000000000 */
[----:B------:R-:W-:-:S05]  /*1ba0*/  FADD R13, R12, R37 ;  /* 0x000000250c0d7221 */ /* 0x000fca0000000000 */
[----:B------:R-:W1:Y:S02]  /*1bb0*/  SHFL.BFLY PT, R14, R13, 0x10, 0x1f ;  /* 0x0e001f000d0e7f89 */ /* 0x000e6400000e0000 */
[----:B-1----:R-:W-:-:S05]  /*1bc0*/  FADD R40, R13, R14 ;  /* 0x0000000e0d287221 */ /* 0x002fca0000000000 */
[----:B------:R-:W1:Y:S02]  /*1bd0*/  SHFL.BFLY PT, R14, R40, 0x8, 0x1f ;  /* 0x0d001f00280e7f89 */ /* 0x000e6400000e0000 */
[----:B-1----:R-:W-:-:S05]  /*1be0*/  FADD R41, R40, R14 ;  /* 0x0000000e28297221 */ /* 0x002fca0000000000 */
[----:B------:R-:W1:Y:S02]  /*1bf0*/  SHFL.BFLY PT, R14, R41, 0x4, 0x1f ;  /* 0x0c801f00290e7f89 */ /* 0x000e6400000e0000 */
[----:B-1----:R-:W-:-:S05]  /*1c00*/  FADD R42, R41, R14 ;  /* 0x0000000e292a7221 */ /* 0x002fca0000000000 */
[----:B------:R-:W1:Y:S02]  /*1c10*/  SHFL.BFLY PT, R14, R42, 0x2, 0x1f ;  /* 0x0c401f002a0e7f89 */ /* 0x000e6400000e0000 */
[----:B-1----:R-:W-:-:S05]  /*1c20*/  FADD R43, R42, R14 ;  /* 0x0000000e2a2b7221 */ /* 0x002fca0000000000 */
[----:B------:R1:W2:Y:S02]  /*1c30*/  SHFL.BFLY PT, R14, R43, 0x1, 0x1f ;  /* 0x0c201f002b0e7f89 */ /* 0x0002a400000e0000 */
.L_x_760:
[----:B-12---:R-:W-:Y:S01]  /*1c40*/  FADD R43, R43, R14 ;  /* 0x0000000e2b2b7221 */ /* 0x006fe20000000000 */
        /* <DEDUP_REMOVED lines=11> */
[----:B0-----:R-:W-:Y:S05]  /*1d00*/  CALL.REL.NOINC `($__internal_11_$__cuda_sm3x_div_rn_noftz_f32_slowpath) ;  /* 0x0000003800747944 */ /* 0x001fea0003c00000 */
[----:B------:R-:W-:-:S07]  /*1d10*/  MOV R11, R3 ;  /* 0x00000003000b7202 */ /* 0x000fce0000000f00 */
.L_x_685:
[----:B------:R-:W-:Y:S05]  /*1d20*/  BSYNC.RECONVERGENT B2 ;  /* 0x0000000000027941 */ /* 0x000fea0003800200 */
.L_x_684:
        /* <DEDUP_REMOVED lines=10> */
[----:B------:R-:W-:Y:S02]  /*1dd0*/  MOV R12, R43 ;  /* 0x0000002b000c7202 */ /* 0x000fe40000000f00 */
[----:B------:R-:W-:-:S07]  /*1de0*/  MOV R40, 0x1e00 ;  /* 0x00001e0000287802 */ /* 0x000fce0000000f00 */
[----:B0-----:R-:W-:Y:S05]  /*1df0*/  CALL.REL.NOINC `($__internal_11_$__cuda_sm3x_div_rn_noftz_f32_slowpath) ;  /* 0x0000003800387944 */ /* 0x001fea0003c00000 */
[----:B------:R-:W-:-:S07]  /*1e00*/  MOV R14, R3 ;  /* 0x00000003000e7202 */ /* 0x000fce0000000f00 */
.L_x_687:
[----:B------:R-:W-:Y:S05]  /*1e10*/  BSYNC.RECONVERGENT B2 ;  /* 0x0000000000027941 */ /* 0x000fea0003800200 */
.L_x_686:
        /* <DEDUP_REMOVED lines=14> */
.L_x_689:
[----:B------:R-:W-:Y:S05]  /*1f00*/  BSYNC.RECONVERGENT B2 ;  /* 0x0000000000027941 */ /* 0x000fea0003800200 */
.L_x_688:
        /* <DEDUP_REMOVED lines=14> */
.L_x_691:
[----:B------:R-:W-:Y:S05]  /*1ff0*/  BSYNC.RECONVERGENT B2 ;  /* 0x0000000000027941 */ /* 0x000fea0003800200 */
.L_x_690:
        /* <DEDUP_REMOVED lines=14> */
.L_x_693:
[----:B------:R-:W-:Y:S05]  /*20e0*/  BSYNC.RECONVERGENT B2 ;  /* 0x0000000000027941 */ /* 0x000fea0003800200 */
.L_x_692:
        /* <DEDUP_REMOVED lines=14> */
.L_x_695:
[----:B------:R-:W-:Y:S05]  /*21d0*/  BSYNC.RECONVERGENT B2 ;  /* 0x0000000000027941 */ /* 0x000fea0003800200 */
.L_x_694:
        /* <DEDUP_REMOVED lines=14> */
.L_x_697:
[----:B------:R-:W-:Y:S05]  /*22c0*/  BSYNC.RECONVERGENT B2 ;  /* 0x0000000000027941 */ /* 0x000fea0003800200 */
.L_x_696:
        /* <DEDUP_REMOVED lines=14> */
.L_x_699:
[----:B------:R-:W-:Y:S05]  /*23b0*/  BSYNC.RECONVERGENT B2 ;  /* 0x0000000000027941 */ /* 0x000fea0003800200 */
.L_x_698:
        /* <DEDUP_REMOVED lines=14> */
.L_x_701:
[----:B------:R-:W-:Y:S05]  /*24a0*/  BSYNC.RECONVERGENT B2 ;  /* 0x0000000000027941 */ /* 0x000fea0003800200 */
.L_x_700:
        /* <DEDUP_REMOVED lines=14> */
.L_x_703:
[----:B------:R-:W-:Y:S05]  /*2590*/  BSYNC.RECONVERGENT B2 ;  /* 0x0000000000027941 */ /* 0x000fea0003800200 */
.L_x_702:
        /* <DEDUP_REMOVED lines=14> */
.L_x_705:
[----:B------:R-:W-:Y:S05]  /*2680*/  BSYNC.RECONVERGENT B2 ;  /* 0x0000000000027941 */ /* 0x000fea0003800200 */
.L_x_704:
        /* <DEDUP_REMOVED lines=14> */
.L_x_707:
[----:B------:R-:W-:Y:S05]  /*2770*/  BSYNC.RECONVERGENT B2 ;  /* 0x0000000000027941 */ /* 0x000fea0003800200 */
.L_x_706:
        /* <DEDUP_REMOVED lines=14> */
.L_x_709:
[----:B------:R-:W-:Y:S05]  /*2860*/  BSYNC.RECONVERGENT B2 ;  /* 0x0000000000027941 */ /* 0x000fea0003800200 */
.L_x_708:
        /* <DEDUP_REMOVED lines=14> */
.L_x_711:
[----:B------:R-:W-:Y:S05]  /*2950*/  BSYNC.RECONVERGENT B2 ;  /* 0x0000000000027941 */ /* 0x000fea0003800200 */
.L_x_710:
        /* <DEDUP_REMOVED lines=14> */
.L_x_713:
[----:B------:R-:W-:Y:S05]  /*2a40*/  BSYNC.RECONVERGENT B2 ;  /* 0x0000000000027941 */ /* 0x000fea0003800200 */
.L_x_712:
        /* <DEDUP_REMOVED lines=14> */
.L_x_715:
[----:B------:R-:W-:Y:S05]  /*2b30*/  BSYNC.RECONVERGENT B2 ;  /* 0x0000000000027941 */ /* 0x000fea0003800200 */
.L_x_714:
        /* <DEDUP_REMOVED lines=14> */
.L_x_717:
[----:B------:R-:W-:Y:S05]  /*2c20*/  BSYNC.RECONVERGENT B2 ;  /* 0x0000000000027941 */ /* 0x000fea0003800200 */
.L_x_716:
        /* <DEDUP_REMOVED lines=14> */
.L_x_719:
[----:B------:R-:W-:Y:S05]  /*2d10*/  BSYNC.RECONVERGENT B2 ;  /* 0x0000000000027941 */ /* 0x000fea0003800200 */
.L_x_718:
        /* <DEDUP_REMOVED lines=14> */
.L_x_721:
[----:B------:R-:W-:Y:S05]  /*2e00*/  BSYNC.RECONVERGENT B2 ;  /* 0x0000000000027941 */ /* 0x000fea0003800200 */
.L_x_720:
        /* <DEDUP_REMOVED lines=14> */
.L_x_723:
[----:B------:R-:W-:Y:S05]  /*2ef0*/  BSYNC.RECONVERGENT B2 ;  /* 0x0000000000027941 */ /* 0x000fea0003800200 */
.L_x_722:
        /* <DEDUP_REMOVED lines=14> */
.L_x_725:
[----:B------:R-:W-:Y:S05]  /*2fe0*/  BSYNC.RECONVERGENT B2 ;  /* 0x0000000000027941 */ /* 0x000fea0003800200 */
.L_x_724:
        /* <DEDUP_REMOVED lines=14> */
.L_x_727:
[----:B------:R-:W-:Y:S05]  /*30d0*/  BSYNC.RECONVERGENT B2 ;  /* 0x0000000000027941 */ /* 0x000fea0003800200 */
.L_x_726:
        /* <DEDUP_REMOVED lines=14> */
.L_x_729:
[----:B------:R-:W-:Y:S05]  /*31c0*/  BSYNC.RECONVERGENT B2 ;  /* 0x0000000000027941 */ /* 0x000fea0003800200 */
.L_x_728:
        /* <DEDUP_REMOVED lines=14> */
.L_x_731:
[----:B------:R-:W-:Y:S05]  /*32b0*/  BSYNC.RECONVERGENT B2 ;  /* 0x0000000000027941 */ /* 0x000fea0003800200 */
.L_x_730:
        /* <DEDUP_REMOVED lines=14> */
.L_x_733:
[----:B------:R-:W-:Y:S05]  /*33a0*/  BSYNC.RECONVERGENT B2 ;  /* 0x0000000000027941 */ /* 0x000fea0003800200 */
.L_x_732:
        /* <DEDUP_REMOVED lines=14> */
.L_x_735:
[----:B------:R-:W-:Y:S05]  /*3490*/  BSYNC.RECONVERGENT B2 ;  /* 0x0000000000027941 */ /* 0x000fea0003800200 */
.L_x_734:
        /* <DEDUP_REMOVED lines=14> */
.L_x_737:
[----:B------:R-:W-:Y:S05]  /*3580*/  BSYNC.RECONVERGENT B2 ;  /* 0x0000000000027941 */ /* 0x000fea0003800200 */
.L_x_736:
        /* <DEDUP_REMOVED lines=14> */
.L_x_739:
[----:B------:R-:W-:Y:S05]  /*3670*/  BSYNC.RECONVERGENT B2 ;  /* 0x0000000000027941 */ /* 0x000fea0003800200 */
.L_x_738:
        /* <DEDUP_REMOVED lines=14> */
.L_x_741:
[----:B------:R-:W-:Y:S05]  /*3760*/  BSYNC.RECONVERGENT B2 ;  /* 0x0000000000027941 */ /* 0x000fea0003800200 */
.L_x_740:
        /* <DEDUP_REMOVED lines=14> */
.L_x_743:
[----:B------:R-:W-:Y:S05]  /*3850*/  BSYNC.RECONVERGENT B2 ;  /* 0x0000000000027941 */ /* 0x000fea0003800200 */
.L_x_742:
        /* <DEDUP_REMOVED lines=14> */
.L_x_745:
[----:B------:R-:W-:Y:S05]  /*3940*/  BSYNC.RECONVERGENT B2 ;  /* 0x0000000000027941 */ /* 0x000fea0003800200 */
.L_x_744:
        /* <DEDUP_REMOVED lines=13> */
.L_x_747:
[----:B------:R-:W-:Y:S05]  /*3a20*/  BSYNC.RECONVERGENT B2 ;  /* 0x0000000000027941 */ /* 0x000fea0003800200 */
.L_x_746:
[----:B------:R-:W-:Y:S01]  /*3a30*/  HFMA2 R13, -RZ, RZ, 0, 0 ;  /* 0x00000000ff0d7431 */ /* 0x000fe200000001ff */
[----:B------:R-:W-:Y:S01]  /*3a40*/  MOV R12, R46 ;  /* 0x0000002e000c7202 */ /* 0x000fe20000000f00 */
[----:B------:R-:W-:Y:S01]  /*3a50*/  IMAD R40, R44, UR42, RZ ;  /* 0x0000002a2c287c24 */ /* 0x000fe2000f8e02ff */
[C---:B------:R-:W-:Y:S02]  /*3a60*/  R2UR UR4, R38.reuse ;  /* 0x00000000260472ca */ /* 0x040fe400000e0000 */
        /* <DEDUP_REMOVED lines=12> */
[C---:B------:R-:W-:Y:S02]  /*3b30*/  IADD3 R45, P0, PT, R47.reuse, R45, RZ ;  /* 0x0000002d2f2d7210 */ /* 0x040fe40007f1e0ff */
[C---:B------:R-:W-:Y:S01]  /*3b40*/  R2UR UR12, R38.reuse ;  /* 0x00000000260c72ca */ /* 0x040fe200000e0000 */
[----:B------:R3:W-:Y:S01]  /*3b50*/  STG.E desc[UR4][R12.64], R11 ;  /* 0x0000000b0c007986 */ /* 0x0007e2000c101904 */
[----:B------:R-:W-:Y:S02]  /*3b60*/  LEA.HI.X.SX32 R44, R47, R44, 0x1, P0 ;  /* 0x0000002c2f2c7211 */ /* 0x000fe400000f0eff */
[----:B------:R-:W-:Y:S01]  /*3b70*/  ISETP.GE.U32.AND P0, PT, R45, UR44, PT ;  /* 0x0000002c2d007c0c */ /* 0x000fe2000bf06070 */
[----:B------:R3:W-:Y:S01]  /*3b80*/  STG.E desc[UR6][R12.64+0x80], R14 ;  /* 0x0000800e0c007986 */ /* 0x0007e2000c101906 */
[C---:B------:R-:W-:Y:S02]  /*3b90*/  R2UR UR13, R39.reuse ;  /* 0x00000000270d72ca */ /* 0x040fe400000e0000 */
[----:B------:R-:W-:Y:S01]  /*3ba0*/  R2UR UR14, R38 ;  /* 0x00000000260e72ca */ /* 0x000fe200000e0000 */
[----:B------:R3:W-:Y:S01]  /*3bb0*/  STG.E desc[UR8][R12.64+0x100], R0 ;  /* 0x000100000c007986 */ /* 0x0007e2000c101908 */
[----:B------:R-:W-:-:S02]  /*3bc0*/  R2UR UR15, R39 ;  /* 0x00000000270f72ca */ /* 0x000fc400000e0000 */
[C---:B------:R-:W-:Y:S01]  /*3bd0*/  R2UR UR16, R38.reuse ;  /* 0x00000000261072ca */ /* 0x040fe200000e0000 */
[----:B------:R3:W-:Y:S01]  /*3be0*/  STG.E desc[UR10][R12.64+0x180], R2 ;  /* 0x000180020c007986 */ /* 0x0007e2000c10190a */
[C---:B------:R-:W-:Y:S02]  /*3bf0*/  R2UR UR17, R39.reuse ;  /* 0x00000000271172ca */ /* 0x040fe400000e0000 */
[C---:B------:R-:W-:Y:S01]  /*3c00*/  R2UR UR18, R38.reuse ;  /* 0x00000000261272ca */ /* 0x040fe200000e0000 */
        /* <DEDUP_REMOVED lines=14> */
[----:B------:R-:W-:Y:S01]  /*3cf0*/  R2UR UR28, R38 ;  /* 0x00000000261c72ca */ /* 0x000fe200000e0000 */
[----:B------:R3:W-:Y:S01]  /*3d00*/  STG.E desc[UR10][R12.64+0x480], R9 ;  /* 0x000480090c007986 */ /* 0x0007e2000c10190a */
[----:B------:R-:W-:Y:S02]  /*3d10*/  R2UR UR29, R39 ;  /* 0x00000000271d72ca */ /* 0x000fe400000e0000 */
[----:B------:R-:W-:Y:S01]  /*3d20*/  ISETP.GE.AND.EX P0, PT, R44, UR45, PT, P0 ;  /* 0x0000002d2c007c0c */ /* 0x000fe2000bf06300 */
[----:B------:R3:W-:Y:S04]  /*3d30*/  STG.E desc[UR12][R12.64+0x500], R10 ;  /* 0x0005000a0c007986 */ /* 0x0007e8000c10190c */
        /* <DEDUP_REMOVED lines=20> */
[----:B------:R3:W-:Y:S01]  /*3e80*/  STG.E desc[UR28][R12.64+0xf80], R3 ;  /* 0x000f80030c007986 */ /* 0x0007e2000c10191c */
[----:B------:R-:W-:Y:S05]  /*3e90*/  @!P0 BRA `(.L_x_748) ;  /* 0xffffffc000ec8947 */ /* 0x000fea000383ffff */
[----:B------:R-:W-:Y:S05]  /*3ea0*/  EXIT ;  /* 0x000000000000794d */ /* 0x000fea0003800000 */
.L_x_683:
[----:B------:R-:W-:Y:S01]  /*3eb0*/  BSSY B0, `(.L_x_749) ;  /* 0x0000007000007945 */ /* 0x000fe20003800000 */
[----:B------:R-:W-:Y:S02]  /*3ec0*/  MOV R12, 0x10 ;  /* 0x00000010000c7802 */ /* 0x000fe40000000f00 */
[----:B------:R-:W-:Y:S02]  /*3ed0*/  MOV R11, 0x1f ;  /* 0x0000001f000b7802 */ /* 0x000fe40000000f00 */
[----:B------:R-:W-:-:S07]  /*3ee0*/  MOV R15, 0xffffffff ;  /* 0xffffffff000f7802 */ /* 0x000fce0000000f00 */
[----:B0-----:R-:W-:Y:S05]  /*3ef0*/  WARPSYNC.COLLECTIVE R15, `(.L_x_750) ;  /* 0x000000000f087348 */ /* 0x001fea0003c00000 */
[----:B------:R1:W2:Y:S02]  /*3f00*/  SHFL.BFLY P6, R14, R13, R12, R11 ;  /* 0x0c00000c0d0e7389 */ /* 0x0002a400000c000b */
[----:B012---:R-:W-:Y:S05]  /*3f10*/  ENDCOLLECTIVE ;  /* 0x000000000000791b */ /* 0x007fea0003800000 */
.L_x_750:
[----:B------:R-:W-:Y:S05]  /*3f20*/  BSYNC B0 ;  /* 0x0000000000007941 */ /* 0x000fea0003800000 */
.L_x_749:
[----:B------:R-:W-:Y:S01]  /*3f30*/  HFMA2 R11, -RZ, RZ, 0, 1.847743988037109375e-06 ;  /* 0x0000001fff0b7431 */ /* 0x000fe200000001ff */
[----:B------:R-:W-:Y:S01]  /*3f40*/  FMNMX R13, R13, R14, !PT ;  /* 0x0000000e0d0d7209 */ /* 0x000fe20007800000 */
[----:B------:R-:W-:Y:S01]  /*3f50*/  HFMA2 R51, -RZ, RZ, 3.7421875, 0 ;  /* 0x437c0000ff337431 */ /* 0x000fe200000001ff */
[----:B------:R-:W-:Y:S02]  /*3f60*/  MOV R12, 0x8 ;  /* 0x00000008000c7802 */ /* 0x000fe40000000f00 */
[----:B------:R-:W-:Y:S02]  /*3f70*/  MOV R15, 0xffffffff ;  /* 0xffffffff000f7802 */ /* 0x000fe40000000f00 */
[----:B------:R-:W-:-:S07]  /*3f80*/  MOV R54, 0x3bbb989d ;  /* 0x3bbb989d00367802 */ /* 0x000fce0000000f00 */
[----:B------:R-:W-:Y:S05]  /*3f90*/  WARPSYNC.COLLECTIVE R15, `(.L_x_751) ;  /* 0x000000000f087348 */ /* 0x000fea0003c00000 */
[----:B------:R0:W1:Y:S02]  /*3fa0*/  SHFL.BFLY P6, R14, R13, R12, R11 ;  /* 0x0c00000c0d0e7389 */ /* 0x00006400000c000b */
[----:B01----:R-:W-:Y:S05]  /*3fb0*/  ENDCOLLECTIVE ;  /* 0x000000000000791b */ /* 0x003fea0003800000 */
.L_x_751:
[----:B------:R-:W-:Y:S01]  /*3fc0*/  HFMA2 R12, -RZ, RZ, 0, 2.384185791015625e-07 ;  /* 0x00000004ff0c7431 */ /* 0x000fe200000001ff */
[----:B------:R-:W-:-:S04]  /*3fd0*/  FMNMX R0, R13, R14, !PT ;  /* 0x0000000e0d007209 */ /* 0x000fc80007800000 */
[----:B------:R-:W-:-:S07]  /*3fe0*/  MOV R13, R0 ;  /* 0x00000000000d7202 */ /* 0x000fce0000000f00 */
[----:B------:R-:W-:Y:S05]  /*3ff0*/  WARPSYNC.COLLECTIVE R15, `(.L_x_752) ;  /* 0x000000000f087348 */ /* 0x000fea0003c00000 */
[----:B------:R0:W1:Y:S02]  /*4000*/  SHFL.BFLY P6, R14, R13, R12, R11 ;  /* 0x0c00000c0d0e7389 */ /* 0x00006400000c000b */
[----:B01----:R-:W-:Y:S05]  /*4010*/  ENDCOLLECTIVE ;  /* 0x000000000000791b */ /* 0x003fea0003800000 */
.L_x_752:
[----:B------:R-:W-:Y:S01]  /*4020*/  HFMA2 R12, -RZ, RZ, 0, 1.1920928955078125e-07 ;  /* 0x00000002ff0c7431 */ /* 0x000fe200000001ff */
[----:B------:R-:W-:-:S04]  /*4030*/  FMNMX R2, R0, R14, !PT ;  /* 0x0000000e00027209 */ /* 0x000fc80007800000 */
[----:B------:R-:W-:-:S07]  /*4040*/  MOV R13, R2 ;  /* 0x00000002000d7202 */ /* 0x000fce0000000f00 */
[----:B------:R-:W-:Y:S05]  /*4050*/  WARPSYNC.COLLECTIVE R15, `(.L_x_753) ;  /* 0x000000000f087348 */ /* 0x000fea0003c00000 */
[----:B------:R0:W1:Y:S02]  /*4060*/  SHFL.BFLY P6, R14, R13, R12, R11 ;  /* 0x0c00000c0d0e7389 */ /* 0x00006400000c000b */
[----:B01----:R-:W-:Y:S05]  /*4070*/  ENDCOLLECTIVE ;  /* 0x000000000000791b */ /* 0x003fea0003800000 */
.L_x_753:
[----:B------:R-:W-:Y:S01]  /*4080*/  HFMA2 R12, -RZ, RZ, 0, 5.9604644775390625e-08 ;  /* 0x00000001ff0c7431 */ /* 0x000fe200000001ff */
[----:B------:R-:W-:-:S04]  /*4090*/  FMNMX R3, R2, R14, !PT ;  /* 0x0000000e02037209 */ /* 0x000fc80007800000 */
[----:B------:R-:W-:-:S07]  /*40a0*/  MOV R13, R3 ;  /* 0x00000003000d7202 */ /* 0x000fce0000000f00 */
[----:B------:R-:W-:Y:S05]  /*40b0*/  WARPSYNC.COLLECTIVE R15, `(.L_x_754) ;  /* 0x000000000f087348 */ /* 0x000fea0003c00000 */
[----:B------:R0:W1:Y:S02]  /*40c0*/  SHFL.BFLY P6, R14, R13, R12, R11 ;  /* 0x0c00000c0d0e7389 */ /* 0x00006400000c000b */
[----:B01----:R-:W-:Y:S05]  /*40d0*/  ENDCOLLECTIVE ;  /* 0x000000000000791b */ /* 0x003fea0003800000 */
.L_x_754:
[----:B------:R-:W-:-:S05]  /*40e0*/  FMNMX R3, R3, R14, !PT ;  /* 0x0000000e03037209 */ /* 0x000fca0007800000 */
[--C-:B------:R-:W-:Y:S01]  /*40f0*/  FADD R0, R4, -R3.reuse ;  /* 0x8000000304007221 */ /* 0x100fe20000000000 */
[--C-:B------:R-:W-:Y:S01]  /*4100*/  FADD R49, R10, -R3.reuse ;  /* 0x800000030a317221 */ /* 0x100fe20000000000 */
[--C-:B------:R-:W-:Y:S01]  /*4110*/  FADD R4, R6, -R3.reuse ;  /* 0x8000000306047221 */ /* 0x100fe20000000000 */
[--C-:B------:R-:W-:Y:S01]  /*4120*/  FADD R2, R5, -R3.reuse ;  /* 0x8000000305027221 */ /* 0x100fe20000000000 */
[----:B------:R-:W-:Y:S01]  /*4130*/  FFMA.SAT R10, R0, R54, 0.5 ;  /* 0x3f000000000a7423 */ /* 0x000fe20000002036 */
[--C-:B------:R-:W-:Y:S01]  /*4140*/  FADD R6, R7, -R3.reuse ;  /* 0x8000000307067221 */ /* 0x100fe20000000000 */
[--C-:B------:R-:W-:Y:S01]  /*4150*/  FADD R8, R27, -R3.reuse ;  /* 0x800000031b087221 */ /* 0x100fe20000000000 */
[--C-:B------:R-:W-:Y:S01]  /*4160*/  FADD R12, R29, -R3.reuse ;  /* 0x800000031d0c7221 */ /* 0x100fe20000000000 */
[----:B------:R-:W-:Y:S01]  /*4170*/  FFMA.RM R10, R10, R51, 12582913 ;  /* 0x4b4000010a0a7423 */ /* 0x000fe20000004033 */
[--C-:B------:R-:W-:Y:S01]  /*4180*/  FADD R9, R9, -R3.reuse ;  /* 0x8000000309097221 */ /* 0x100fe20000000000 */
        /* <DEDUP_REMOVED lines=23> */
[----:B------:R-:W-:Y:S01]  /*4300*/  FADD R43, R34, -R3 ;  /* 0x80000003222b7221 */ /* 0x000fe20000000000 */
[----:B------:R-:W-:-:S04]  /*4310*/  FADD R3, R10, -12583039 ;  /* 0xcb40007f0a037421 */ /* 0x000fc80000000000 */
[----:B------:R-:W-:-:S04]  /*4320*/  FFMA R3, R0, 1.4426950216293334961, -R3 ;  /* 0x3fb8aa3b00037823 */ /* 0x000fc80000000803 */
[----:B------:R-:W-:Y:S01]  /*4330*/  FFMA R16, R0, 1.925963033500011079e-08, R3 ;  /* 0x32a5706000107823 */ /* 0x000fe20000000003 */
[----:B------:R-:W-:Y:S01]  /*4340*/  FFMA.SAT R0, R2, R54, 0.5 ;  /* 0x3f00000002007423 */ /* 0x000fe20000002036 */
[----:B------:R-:W-:-:S03]  /*4350*/  SHF.L.U32 R3, R10, 0x17, RZ ;  /* 0x000000170a037819 */ /* 0x000fc600000006ff */
[----:B------:R-:W-:Y:S01]  /*4360*/  FFMA.RM R0, R0, R51, 12582913 ;  /* 0x4b40000100007423 */ /* 0x000fe20000004033 */
[----:B------:R-:W0:Y:S03]  /*4370*/  MUFU.EX2 R16, R16 ;  /* 0x0000001000107308 */ /* 0x000e260000000800 */
[C---:B------:R-:W-:Y:S01]  /*4380*/  FADD R17, R0.reuse, -12583039 ;  /* 0xcb40007f00117421 */ /* 0x040fe20000000000 */
[----:B------:R-:W-:-:S03]  /*4390*/  SHF.L.U32 R0, R0, 0x17, RZ ;  /* 0x0000001700007819 */ /* 0x000fc600000006ff */
[----:B------:R-:W-:-:S04]  /*43a0*/  FFMA R17, R2, 1.4426950216293334961, -R17 ;  /* 0x3fb8aa3b02117823 */ /* 0x000fc80000000811 */
[----:B------:R-:W-:Y:S01]  /*43b0*/  FFMA R17, R2, 1.925963033500011079e-08, R17 ;  /* 0x32a5706002117823 */ /* 0x000fe20000000011 */
[----:B------:R-:W-:-:S04]  /*43c0*/  FFMA.SAT R2, R9, R54, 0.5 ;  /* 0x3f00000009027423 */ /* 0x000fc80000002036 */
[-C--:B------:R-:W-:Y:S01]  /*43d0*/  FFMA.RM R2, R2, R51.reuse, 12582913 ;  /* 0x4b40000102027423 */ /* 0x080fe20000004033 */
[----:B0-----:R-:W-:Y:S01]  /*43e0*/  FMUL R3, R3, R16 ;  /* 0x0000001003037220 */ /* 0x001fe20000400000 */
[----:B------:R-:W-:Y:S01]  /*43f0*/  FFMA.SAT R16, R4, R54, 0.5 ;  /* 0x3f00000004107423 */ /* 0x000fe20000002036 */
[----:B------:R-:W0:Y:S01]  /*4400*/  MUFU.EX2 R17, R17 ;  /* 0x0000001100117308 */ /* 0x000e220000000800 */
[C---:B------:R-:W-:Y:S01]  /*4410*/  FADD R10, R2.reuse, -12583039 ;  /* 0xcb40007f020a7421 */ /* 0x040fe20000000000 */
[----:B------:R-:W-:Y:S01]  /*4420*/  SHF.L.U32 R2, R2, 0x17, RZ ;  /* 0x0000001702027819 */ /* 0x000fe200000006ff */
[----:B------:R-:W-:Y:S02]  /*4430*/  FFMA.RM R16, R16, R51, 12582913 ;  /* 0x4b40000110107423 */ /* 0x000fe40000004033 */
[----:B------:R-:W-:-:S04]  /*4440*/  FFMA R10, R9, 1.4426950216293334961, -R10 ;  /* 0x3fb8aa3b090a7823 */ /* 0x000fc8000000080a */
[----:B------:R-:W-:-:S04]  /*4450*/  FFMA R10, R9, 1.925963033500011079e-08, R10 ;  /* 0x32a57060090a7823 */ /* 0x000fc8000000000a */
[----:B------:R1:W2:Y:S01]  /*4460*/  MUFU.EX2 R9, R10 ;  /* 0x0000000a00097308 */ /* 0x0002a20000000800 */
[----:B0-----:R-:W-:Y:S01]  /*4470*/  FMUL R0, R0, R17 ;  /* 0x0000001100007220 */ /* 0x001fe20000400000 */
[----:B-1----:R-:W-:-:S04]  /*4480*/  FFMA.SAT R10, R5, R54, 0.5 ;  /* 0x3f000000050a7423 */ /* 0x002fc80000002036 */
[----:B------:R-:W-:Y:S01]  /*4490*/  FFMA.RM R10, R10, R51, 12582913 ;  /* 0x4b4000010a0a7423 */ /* 0x000fe20000004033 */
[----:B--2---:R-:W-:Y:S01]  /*44a0*/  FMUL R2, R2, R9 ;  /* 0x0000000902027220 */ /* 0x004fe20000400000 */
[----:B------:R-:W-:-:S04]  /*44b0*/  FADD R9, R16, -12583039 ;  /* 0xcb40007f10097421 */ /* 0x000fc80000000000 */
[----:B------:R-:W-:-:S04]  /*44c0*/  FFMA R9, R4, 1.4426950216293334961, -R9 ;  /* 0x3fb8aa3b04097823 */ /* 0x000fc80000000809 */
[----:B------:R-:W-:Y:S01]  /*44d0*/  FFMA R9, R4, 1.925963033500011079e-08, R9 ;  /* 0x32a5706004097823 */ /* 0x000fe20000000009 */
[----:B------:R-:W-:Y:S01]  /*44e0*/  SHF.L.U32 R4, R16, 0x17, RZ ;  /* 0x0000001710047819 */ /* 0x000fe200000006ff */
[----:B------:R-:W-:-:S04]  /*44f0*/  FADD R16, R10, -12583039 ;  /* 0xcb40007f0a107421 */ /* 0x000fc80000000000 */
[----:B------:R-:W0:Y:S01]  /*4500*/  MUFU.EX2 R9, R9 ;  /* 0x0000000900097308 */ /* 0x000e220000000800 */
[----:B------:R-:W-:-:S04]  /*4510*/  FFMA R16, R5, 1.4426950216293334961, -R16 ;  /* 0x3fb8aa3b05107823 */ /* 0x000fc80000000810 */
[----:B------:R-:W-:Y:S01]  /*4520*/  FFMA R16, R5, 1.925963033500011079e-08, R16 ;  /* 0x32a5706005107823 */ /* 0x000fe20000000010 */
[----:B------:R-:W-:Y:S01]  /*4530*/  SHF.L.U32 R5, R10, 0x17, RZ ;  /* 0x000000170a057819 */ /* 0x000fe200000006ff */
[----:B------:R-:W-:-:S04]  /*4540*/  FFMA.SAT R10, R6, R54, 0.5 ;  /* 0x3f000000060a7423 */ /* 0x000fc80000002036 */
[----:B------:R-:W-:Y:S01]  /*4550*/  FFMA.RM R10, R10, R51, 12582913 ;  /* 0x4b4000010a0a7423 */ /* 0x000fe20000004033 */
[----:B------:R-:W1:Y:S01]  /*4560*/  MUFU.EX2 R16, R16 ;  /* 0x0000001000107308 */ /* 0x000e620000000800 */
[----:B0-----:R-:W-:Y:S02]  /*4570*/  FMUL R4, R4, R9 ;  /* 0x0000000904047220 */ /* 0x001fe40000400000 */
[----:B------:R-:W-:-:S04]  /*4580*/  FADD R9, R10, -12583039 ;  /* 0xcb40007f0a097421 */ /* 0x000fc80000000000 */
[----:B------:R-:W-:-:S04]  /*4590*/  FFMA R9, R6, 1.4426950216293334961, -R9 ;  /* 0x3fb8aa3b06097823 */ /* 0x000fc80000000809 */
[----:B------:R-:W-:Y:S01]  /*45a0*/  FFMA R9, R6, 1.925963033500011079e-08, R9 ;  /* 0x32a5706006097823 */ /* 0x000fe20000000009 */
[----:B------:R-:W-:Y:S01]  /*45b0*/  SHF.L.U32 R6, R10, 0x17, RZ ;  /* 0x000000170a067819 */ /* 0x000fe200000006ff */
[----:B------:R-:W-:Y:S01]  /*45c0*/  FFMA.SAT R10, R7, R54, 0.5 ;  /* 0x3f000000070a7423 */ /* 0x000fe20000002036 */
[----:B-1----:R-:W-:-:S03]  /*45d0*/  FMUL R5, R5, R16 ;  /* 0x0000001005057220 */ /* 0x002fc60000400000 */
[----:B------:R-:W-:Y:S01]  /*45e0*/  FFMA.RM R10, R10, R51, 12582913 ;  /* 0x4b4000010a0a7423 */ /* 0x000fe20000004033 */
[----:B------:R-:W0:Y:S03]  /*45f0*/  MUFU.EX2 R9, R9 ;  /* 0x0000000900097308 */ /* 0x000e260000000800 */
[----:B------:R-:W-:-:S04]  /*4600*/  FADD R16, R10, -12583039 ;  /* 0xcb40007f0a107421 */ /* 0x000fc80000000000 */
[----:B------:R-:W-:-:S04]  /*4610*/  FFMA R16, R7, 1.4426950216293334961, -R16 ;  /* 0x3fb8aa3b07107823 */ /* 0x000fc80000000810 */
[----:B------:R-:W-:Y:S01]  /*4620*/  FFMA R16, R7, 1.925963033500011079e-08, R16 ;  /* 0x32a5706007107823 */ /* 0x000fe20000000010 */
[----:B------:R-:W-:Y:S01]  /*4630*/  SHF.L.U32 R7, R10, 0x17, RZ ;  /* 0x000000170a077819 */ /* 0x000fe200000006ff */
[----:B------:R-:W-:-:S04]  /*4640*/  FFMA.SAT R10, R8, R54, 0.5 ;  /* 0x3f000000080a7423 */ /* 0x000fc80000002036 */
[----:B------:R-:W-:Y:S01]  /*4650*/  FFMA.RM R10, R10, R51, 12582913 ;  /* 0x4b4000010a0a7423 */ /* 0x000fe20000004033 */
[----:B0-----:R-:W-:Y:S01]  /*4660*/  FMUL R6, R6, R9 ;  /* 0x0000000906067220 */ /* 0x001fe20000400000 */
[----:B------:R-:W0:Y:S02]  /*4670*/  MUFU.EX2 R16, R16 ;  /* 0x0000001000107308 */ /* 0x000e240000000800 */
[----:B------:R-:W-:-:S04]  /*4680*/  FADD R9, R10, -12583039 ;  /* 0xcb40007f0a097421 */ /* 0x000fc80000000000 */
[----:B------:R-:W-:-:S04]  /*4690*/  FFMA R9, R8, 1.4426950216293334961, -R9 ;  /* 0x3fb8aa3b08097823 */ /* 0x000fc80000000809 */
[----:B------:R-:W-:Y:S01]  /*46a0*/  FFMA R17, R8, 1.925963033500011079e-08, R9 ;  /* 0x32a5706008117823 */ /* 0x000fe20000000009 */
[----:B------:R-:W-:Y:S01]  /*46b0*/  SHF.L.U32 R8, R10, 0x17, RZ ;  /* 0x000000170a087819 */ /* 0x000fe200000006ff */
[----:B------:R-:W-:-:S04]  /*46c0*/  FFMA.SAT R10, R11, R54, 0.5 ;  /* 0x3f0000000b0a7423 */ /* 0x000fc80000002036 */
[-C--:B------:R-:W-:Y:S01]  /*46d0*/  FFMA.RM R10, R10, R51.reuse, 12582913 ;  /* 0x4b4000010a0a7423 */ /* 0x080fe20000004033 */
[----:B0-----:R-:W-:Y:S01]  /*46e0*/  FMUL R7, R7, R16 ;  /* 0x0000001007077220 */ /* 0x001fe20000400000 */
        /* <DEDUP_REMOVED lines=9> */
[----:B------:R-:W1:Y:S01]  /*4780*/  MUFU.EX2 R16, R16 ;  /* 0x0000001000107308 */ /* 0x000e620000000800 */
[----:B------:R-:W-:Y:S01]  /*4790*/  FFMA R11, R12, 1.4426950216293334961, -R11 ;  /* 0x3fb8aa3b0c0b7823 */ /* 0x000fe2000000080b */
[----:B0-----:R-:W-:-:S03]  /*47a0*/  FMUL R8, R8, R17 ;  /* 0x0000001108087220 */ /* 0x001fc60000400000 */
[----:B------:R-:W-:Y:S01]  /*47b0*/  FFMA R11, R12, 1.925963033500011079e-08, R11 ;  /* 0x32a570600c0b7823 */ /* 0x000fe2000000000b */
[----:B------:R-:W-:-:S04]  /*47c0*/  FFMA.SAT R12, R25, R54, 0.5 ;  /* 0x3f000000190c7423 */ /* 0x000fc80000002036 */
[----:B------:R-:W-:Y:S01]  /*47d0*/  FFMA.RM R12, R12, R51, 12582913 ;  /* 0x4b4000010c0c7423 */ /* 0x000fe20000004033 */
[----:B------:R-:W0:Y:S01]  /*47e0*/  MUFU.EX2 R11, R11 ;  /* 0x0000000b000b7308 */ /* 0x000e220000000800 */
[----:B-1----:R-:W-:Y:S02]  /*47f0*/  FMUL R9, R9, R16 ;  /* 0x0000001009097220 */ /* 0x002fe40000400000 */
[C---:B------:R-:W-:Y:S01]  /*4800*/  FADD R16, R12.reuse, -12583039 ;  /* 0xcb40007f0c107421 */ /* 0x040fe20000000000 */
[----:B------:R-:W-:-:S03]  /*4810*/  SHF.L.U32 R12, R12, 0x17, RZ ;  /* 0x000000170c0c7819 */ /* 0x000fc600000006ff */
[----:B------:R-:W-:-:S04]  /*4820*/  FFMA R16, R25, 1.4426950216293334961, -R16 ;  /* 0x3fb8aa3b19107823 */ /* 0x000fc80000000810 */
[----:B------:R-:W-:Y:S01]  /*4830*/  FFMA R25, R25, 1.925963033500011079e-08, R16 ;  /* 0x32a5706019197823 */ /* 0x000fe20000000010 */
[----:B0-----:R-:W-:-:S05]  /*4840*/  FMUL R10, R10, R11 ;  /* 0x0000000b0a0a7220 */ /* 0x001fca0000400000 */
        /* <DEDUP_REMOVED lines=72> */
[----:B------:R-:W-:-:S03]  /*4cd0*/  MOV R15, 0xffffffff ;  /* 0xffffffff000f7802 */ /* 0x000fc60000000f00 */
        /* <DEDUP_REMOVED lines=42> */
[----:B------:R-:W-:Y:S01]  /*4f80*/  FFMA.SAT R12, R33, R54, 0.5 ;  /* 0x3f000000210c7423 */ /* 0x000fe20000002036 */
[----:B------:R-:W-:-:S03]  /*4f90*/  FADD R13, RZ, R3 ;  /* 0x00000003ff0d7221 */ /* 0x000fc60000000000 */
[----:B------:R-:W-:Y:S01]  /*4fa0*/  FFMA.RM R12, R12, R51, 12582913 ;  /* 0x4b4000010c0c7423 */ /* 0x000fe20000004033 */
[----:B------:R-:W-:-:S03]  /*4fb0*/  FADD R13, R13, R0 ;  /* 0x000000000d0d7221 */ /* 0x000fc60000000000 */
[C---:B------:R-:W-:Y:S01]  /*4fc0*/  FADD R34, R12.reuse, -12583039 ;  /* 0xcb40007f0c227421 */ /* 0x040fe20000000000 */
[----:B------:R-:W-:Y:S01]  /*4fd0*/  SHF.L.U32 R12, R12, 0x17, RZ ;  /* 0x000000170c0c7819 */ /* 0x000fe200000006ff */
[----:B------:R-:W-:Y:S02]  /*4fe0*/  FADD R13, R13, R2 ;  /* 0x000000020d0d7221 */ /* 0x000fe40000000000 */
        /* <DEDUP_REMOVED lines=36> */
[-C--:B------:R-:W-:Y:S01]  /*5230*/  FFMA.SAT R12, R43, R54.reuse, 0.5 ;  /* 0x3f0000002b0c7423 */ /* 0x080fe20000002036 */
[----:B------:R-:W-:-:S03]  /*5240*/  FFMA.SAT R54, R49, R54, 0.5 ;  /* 0x3f00000031367423 */ /* 0x000fc60000002036 */
[-C--:B------:R-:W-:Y:S01]  /*5250*/  FFMA.RM R12, R12, R51.reuse, 12582913 ;  /* 0x4b4000010c0c7423 */ /* 0x080fe20000004033 */
[----:B------:R-:W-:-:S03]  /*5260*/  FFMA.RM R54, R54, R51, 12582913 ;  /* 0x4b40000136367423 */ /* 0x000fc60000004033 */
[C---:B------:R-:W-:Y:S01]  /*5270*/  FADD R36, R12.reuse, -12583039 ;  /* 0xcb40007f0c247421 */ /* 0x040fe20000000000 */
[----:B------:R-:W-:Y:S02]  /*5280*/  SHF.L.U32 R12, R12, 0x17, RZ ;  /* 0x000000170c0c7819 */ /* 0x000fe400000006ff */
[----:B------:R-:W-:Y:S01]  /*5290*/  SHF.L.U32 R37, R54, 0x17, RZ ;  /* 0x0000001736257819 */ /* 0x000fe200000006ff */
[----:B------:R-:W-:-:S04]  /*52a0*/  FFMA R36, R43, 1.4426950216293334961, -R36 ;  /* 0x3fb8aa3b2b247823 */ /* 0x000fc80000000824 */
[----:B------:R-:W-:-:S06]  /*52b0*/  FFMA R43, R43, 1.925963033500011079e-08, R36 ;  /* 0x32a570602b2b7823 */ /* 0x000fcc0000000024 */
[----:B------:R-:W0:Y:S02]  /*52c0*/  MUFU.EX2 R43, R43 ;  /* 0x0000002b002b7308 */ /* 0x000e240000000800 */
[----:B0-----:R-:W-:Y:S01]  /*52d0*/  FMUL R36, R12, R43 ;  /* 0x0000002b0c247220 */ /* 0x001fe20000400000 */
[----:B------:R-:W-:-:S04]  /*52e0*/  FADD R12, R54, -12583039 ;  /* 0xcb40007f360c7421 */ /* 0x000fc80000000000 */
[----:B------:R-:W-:-:S04]  /*52f0*/  FFMA R12, R49, 1.4426950216293334961, -R12 ;  /* 0x3fb8aa3b310c7823 */ /* 0x000fc8000000080c */
[----:B------:R-:W-:Y:S01]  /*5300*/  FFMA R11, R49, 1.925963033500011079e-08, R12 ;  /* 0x32a57060310b7823 */ /* 0x000fe2000000000c */
[----:B------:R-:W-:-:S03]  /*5310*/  FADD R12, R13, R4 ;  /* 0x000000040d0c7221 */ /* 0x000fc60000000000 */
[----:B------:R0:W1:Y:S01]  /*5320*/  MUFU.EX2 R14, R11 ;  /* 0x0000000b000e7308 */ /* 0x0000620000000800 */
[----:B------:R-:W-:-:S04]  /*5330*/  FADD R13, R12, R5 ;  /* 0x000000050c0d7221 */ /* 0x000fc80000000000 */
[----:B------:R-:W-:-:S04]  /*5340*/  FADD R12, R13, R6 ;  /* 0x000000060d0c7221 */ /* 0x000fc80000000000 */
[----:B------:R-:W-:Y:S01]  /*5350*/  FADD R13, R12, R7 ;  /* 0x000000070c0d7221 */ /* 0x000fe20000000000 */
[----:B0-----:R-:W-:-:S03]  /*5360*/  HFMA2 R11, -RZ, RZ, 0, 1.847743988037109375e-06 ;  /* 0x0000001fff0b7431 */ /* 0x001fc600000001ff */
[----:B------:R-:W-:-:S04]  /*5370*/  FADD R12, R13, R8 ;  /* 0x000000080d0c7221 */ /* 0x000fc80000000000 */
        /* <DEDUP_REMOVED lines=25> */
[----:B------:R-:W-:-:S07]  /*5510*/  MOV R12, 0x10 ;  /* 0x00000010000c7802 */ /* 0x000fce0000000f00 */
[----:B------:R-:W-:Y:S05]  /*5520*/  WARPSYNC.COLLECTIVE R15, `(.L_x_755) ;  /* 0x000000000f087348 */ /* 0x000fea0003c00000 */
[----:B------:R0:W1:Y:S02]  /*5530*/  SHFL.BFLY P6, R14, R13, R12, R11 ;  /* 0x0c00000c0d0e7389 */ /* 0x00006400000c000b */
[----:B01----:R-:W-:Y:S05]  /*5540*/  ENDCOLLECTIVE ;  /* 0x000000000000791b */ /* 0x003fea0003800000 */
.L_x_755:
[----:B------:R-:W-:Y:S02]  /*5550*/  HFMA2 R12, -RZ, RZ, 0, 4.76837158203125e-07 ;  /* 0x00000008ff0c7431 */ /* 0x000fe400000001ff */
[----:B------:R-:W-:-:S05]  /*5560*/  FADD R40, R13, R14 ;  /* 0x0000000e0d287221 */ /* 0x000fca0000000000 */
[----:B------:R-:W-:-:S07]  /*5570*/  MOV R13, R40 ;  /* 0x00000028000d7202 */ /* 0x000fce0000000f00 */
[----:B------:R-:W-:Y:S05]  /*5580*/  WARPSYNC.COLLECTIVE R15, `(.L_x_756) ;  /* 0x000000000f087348 */ /* 0x000fea0003c00000 */
[----:B------:R0:W1:Y:S02]  /*5590*/  SHFL.BFLY P6, R14, R13, R12, R11 ;  /* 0x0c00000c0d0e7389 */ /* 0x00006400000c000b */
[----:B01----:R-:W-:Y:S05]  /*55a0*/  ENDCOLLECTIVE ;  /* 0x000000000000791b */ /* 0x003fea0003800000 */
.L_x_756:
[----:B------:R-:W-:Y:S02]  /*55b0*/  HFMA2 R12, -RZ, RZ, 0, 2.384185791015625e-07 ;  /* 0x00000004ff0c7431 */ /* 0x000fe400000001ff */
[----:B------:R-:W-:-:S05]  /*55c0*/  FADD R41, R40, R14 ;  /* 0x0000000e28297221 */ /* 0x000fca0000000000 */
[----:B------:R-:W-:-:S07]  /*55d0*/  MOV R13, R41 ;  /* 0x00000029000d7202 */ /* 0x000fce0000000f00 */
[----:B------:R-:W-:Y:S05]  /*55e0*/  WARPSYNC.COLLECTIVE R15, `(.L_x_757) ;  /* 0x000000000f087348 */ /* 0x000fea0003c00000 */
[----:B------:R0:W1:Y:S02]  /*55f0*/  SHFL.BFLY P6, R14, R13, R12, R11 ;  /* 0x0c00000c0d0e7389 */ /* 0x00006400000c000b */
[----:B01----:R-:W-:Y:S05]  /*5600*/  ENDCOLLECTIVE ;  /* 0x000000000000791b */ /* 0x003fea0003800000 */
.L_x_757:
[----:B------:R-:W-:Y:S02]  /*5610*/  HFMA2 R12, -RZ, RZ, 0, 1.1920928955078125e-07 ;  /* 0x00000002ff0c7431 */ /* 0x000fe400000001ff */
[----:B------:R-:W-:-:S05]  /*5620*/  FADD R42, R41, R14 ;  /* 0x0000000e292a7221 */ /* 0x000fca0000000000 */
[----:B------:R-:W-:-:S07]  /*5630*/  MOV R13, R42 ;  /* 0x0000002a000d7202 */ /* 0x000fce0000000f00 */
[----:B------:R-:W-:Y:S05]  /*5640*/  WARPSYNC.COLLECTIVE R15, `(.L_x_758) ;  /* 0x000000000f087348 */ /* 0x000fea0003c00000 */
[----:B------:R0:W1:Y:S02]  /*5650*/  SHFL.BFLY P6, R14, R13, R12, R11 ;  /* 0x0c00000c0d0e7389 */ /* 0x00006400000c000b */
[----:B01----:R-:W-:Y:S05]  /*5660*/  ENDCOLLECTIVE ;  /* 0x000000000000791b */ /* 0x003fea0003800000 */
.L_x_758:
[----:B------:R-:W-:Y:S02]  /*5670*/  HFMA2 R12, -RZ, RZ, 0, 5.9604644775390625e-08 ;  /* 0x00000001ff0c7431 */ /* 0x000fe400000001ff */
[----:B------:R-:W-:-:S05]  /*5680*/  FADD R43, R42, R14 ;  /* 0x0000000e2a2b7221 */ /* 0x000fca0000000000 */
[----:B------:R-:W-:-:S07]  /*5690*/  MOV R13, R43 ;  /* 0x0000002b000d7202 */ /* 0x000fce0000000f00 */
[----:B------:R-:W-:Y:S05]  /*56a0*/  WARPSYNC.COLLECTIVE R15, `(.L_x_759) ;  /* 0x000000000f087348 */ /* 0x000fea0003c00000 */
[----:B------:R0:W1:Y:S02]  /*56b0*/  SHFL.BFLY P6, R14, R13, R12, R11 ;  /* 0x0c00000c0d0e7389 */ /* 0x00006400000c000b */
[----:B01----:R-:W-:Y:S05]  /*56c0*/  ENDCOLLECTIVE ;  /* 0x000000000000791b */ /* 0x003fea0003800000 */
.L_x_759:
[----:B------:R-:W-:Y:S05]  /*56d0*/  BRA `(.L_x_760) ;  /* 0xffffffc400587947 */ /* 0x000fea000383ffff */
        .weak           $__internal_11_$__cuda_sm3x_div_rn_noftz_f32_slowpath
        .type           $__internal_11_$__cuda_sm3x_div_rn_noftz_f32_slowpath,@function
        .size           $__internal_11_$__cuda_sm3x_div_rn_noftz_f32_slowpath,(.L_x_8497 - $__internal_11_$__cuda_sm3x_div_rn_noftz_f32_slowpath)
$__internal_11_$__cuda_sm3x_div_rn_noftz_f32_slowpath:
[----:B------:R-:W-:Y:S01]  /*56e0*/  SHF.R.U32.HI R41, RZ, 0x17, R12 ;  /* 0x00000017ff297819 */ /* 0x000fe2000001160c */
[----:B------:R-:W-:Y:S01]  /*56f0*/  BSSY.RECONVERGENT B0, `(.L_x_761) ;  /* 0x0000062000007945 */ /* 0x000fe20003800200 */
[----:B------:R-:W-:Y:S02]  /*5700*/  SHF.R.U32.HI R13, RZ, 0x17, R3 ;  /* 0x00000017ff0d7819 */ /* 0x000fe40000011603 */
[----:B------:R-:W-:Y:S02]  /*5710*/  LOP3.LUT R51, R41, 0xff, RZ, 0xc0, !PT ;  /* 0x000000ff29337812 */ /* 0x000fe400078ec0ff */
[----:B------:R-:W-:Y:S02]  /*5720*/  LOP3.LUT R49, R13, 0xff, RZ, 0xc0, !PT ;  /* 0x000000ff0d317812 */ /* 0x000fe400078ec0ff */
[----:B------:R-:W-:Y:S02]  /*5730*/  IADD3 R42, PT, PT, R51, -0x1, RZ ;  /* 0xffffffff332a7810 */ /* 0x000fe40007ffe0ff */
[----:B------:R-:W-:-:S02]  /*5740*/  IADD3 R41, PT, PT, R49, -0x1, RZ ;  /* 0xffffffff31297810 */ /* 0x000fc40007ffe0ff */
        /* <DEDUP_REMOVED lines=27> */
.L_x_762:
[----:B------:R-:W-:Y:S01]  /*5900*/  LEA R41, R51, 0xc0800000, 0x17 ;  /* 0xc080000033297811 */ /* 0x000fe200078eb8ff */
[----:B------:R-:W-:Y:S03]  /*5910*/  BSSY.RECONVERGENT B1, `(.L_x_767) ;  /* 0x0000036000017945 */ /* 0x000fe60003800200 */
[----:B------:R-:W-:Y:S02]  /*5920*/  IADD3 R41, PT, PT, -R41, R12, RZ ;  /* 0x0000000c29297210 */ /* 0x000fe40007ffe1ff */
[----:B------:R-:W-:Y:S02]  /*5930*/  IADD3 R12, PT, PT, R49, -0x7f, RZ ;  /* 0xffffff81310c7810 */ /* 0x000fe40007ffe0ff */
[----:B------:R-:W0:Y:S01]  /*5940*/  MUFU.RCP R42, R41 ;  /* 0x00000029002a7308 */ /* 0x000e220000001000 */
[----:B------:R-:W-:Y:S02]  /*5950*/  FADD.FTZ R48, -R41, -RZ ;  /* 0x800000ff29307221 */ /* 0x000fe40000010100 */
[----:B------:R-:W-:-:S02]  /*5960*/  IMAD R3, R12, -0x800000, R3 ;  /* 0xff8000000c037824 */ /* 0x000fc400078e0203 */
        /* <DEDUP_REMOVED lines=23> */
[C---:B------:R-:W-:Y:S01]  /*5ae0*/  IADD3 R42, PT, PT, R48.reuse, 0x20, RZ ;  /* 0x00000020302a7810 */ /* 0x040fe20007ffe0ff */
[CCC-:B------:R-:W-:Y:S01]  /*5af0*/  FFMA.RM R13, R53.reuse, R49.reuse, R50.reuse ;  /* 0x00000031350d7223 */ /* 0x1c0fe20000004032 */
[----:B------:R-:W-:Y:S02]  /*5b00*/  ISETP.NE.AND P2, PT, R48, RZ, PT ;  /* 0x000000ff3000720c */ /* 0x000fe40003f45270 */
[----:B------:R-:W-:Y:S01]  /*5b10*/  LOP3.LUT R41, R12, 0x7fffff, RZ, 0xc0, !PT ;  /* 0x007fffff0c297812 */ /* 0x000fe200078ec0ff */
[----:B------:R-:W-:Y:S01]  /*5b20*/  FFMA.RP R12, R53, R49, R50 ;  /* 0x00000031350c7223 */ /* 0x000fe20000008032 */
[C---:B------:R-:W-:Y:S02]  /*5b30*/  ISETP.NE.AND P1, PT, R48.reuse, RZ, PT ;  /* 0x000000ff3000720c */ /* 0x040fe40003f25270 */
        /* <DEDUP_REMOVED lines=15> */
.L_x_769:
[----:B------:R-:W-:-:S04]  /*5c30*/  LOP3.LUT R3, R3, 0x80000000, RZ, 0xc0, !PT ;  /* 0x8000000003037812 */ /* 0x000fc800078ec0ff */
[----:B------:R-:W-:Y:S01]  /*5c40*/  LOP3.LUT R3, R3, 0x7f800000, RZ, 0xfc, !PT ;  /* 0x7f80000003037812 */ /* 0x000fe200078efcff */
[----:B------:R-:W-:Y:S06]  /*5c50*/  BRA `(.L_x_770) ;  /* 0x0000000000047947 */ /* 0x000fec0003800000 */
.L_x_768:
[----:B------:R-:W-:-:S07]  /*5c60*/  LEA R3, R42, R3, 0x17 ;  /* 0x000000032a037211 */ /* 0x000fce00078eb8ff */
.L_x_770:
[----:B------:R-:W-:Y:S05]  /*5c70*/  BSYNC.RECONVERGENT B1 ;  /* 0x0000000000017941 */ /* 0x000fea0003800200 */
.L_x_767:
[----:B------:R-:W-:Y:S05]  /*5c80*/  BRA `(.L_x_771) ;  /* 0x0000000000207947 */ /* 0x000fea0003800000 */
.L_x_766:
[----:B------:R-:W-:-:S04]  /*5c90*/  LOP3.LUT R3, R12, 0x80000000, R3, 0x48, !PT ;  /* 0x800000000c037812 */ /* 0x000fc800078e4803 */
[----:B------:R-:W-:Y:S01]  /*5ca0*/  LOP3.LUT R3, R3, 0x7f800000, RZ, 0xfc, !PT ;  /* 0x7f80000003037812 */ /* 0x000fe200078efcff */
[----:B------:R-:W-:Y:S06]  /*5cb0*/  BRA `(.L_x_771) ;  /* 0x0000000000147947 */ /* 0x000fec0003800000 */
.L_x_765:
[----:B------:R-:W-:Y:S01]  /*5cc0*/  LOP3.LUT R3, R12, 0x80000000, R3, 0x48, !PT ;  /* 0x800000000c037812 */ /* 0x000fe200078e4803 */
[----:B------:R-:W-:Y:S06]  /*5cd0*/  BRA `(.L_x_771) ;  /* 0x00000000000c7947 */ /* 0x000fec0003800000 */
.L_x_764:
[----:B------:R-:W0:Y:S01]  /*5ce0*/  MUFU.RSQ R3, -QNAN ;  /* 0xffc0000000037908 */ /* 0x000e220000001400 */
[----:B------:R-:W-:Y:S05]  /*5cf0*/  BRA `(.L_x_771) ;  /* 0x0000000000047947 */ /* 0x000fea0003800000 */
.L_x_763:
[----:B------:R-:W-:-:S07]  /*5d00*/  FADD.FTZ R3, R3, R12 ;  /* 0x0000000c03037221 */ /* 0x000fce0000010000 */
.L_x_771:
[----:B------:R-:W-:Y:S05]  /*5d10*/  BSYNC.RECONVERGENT B0 ;  /* 0x0000000000007941 */ /* 0x000fea0003800200 */
.L_x_761:
[----:B------:R-:W-:Y:S01]  /*5d20*/  HFMA2 R13, -RZ, RZ, 0, 0 ;  /* 0x00000000ff0d7431 */ /* 0x000fe200000001ff */
[----:B------:R-:W-:-:S04]  /*5d30*/  MOV R12, R40 ;  /* 0x00000028000c7202 */ /* 0x000fc80000000f00 */
[----:B0-----:R-:W-:Y:S05]  /*5d40*/  RET.REL.NODEC R12 `(_Z15SoftmaxWarpImplI10DirectLoadIffE11DirectStoreIffEfLi1ELi32ELi32ELi1ELb0EL9Algorithm0EEvT_T0_ll) ;  /* 0xffffffa00cac7950 */ /* 0x001fea0003c3ffff */
.L_x_772:
        /* <DEDUP_REMOVED lines=11> */
.L_x_8497:


//--------------------- .text._Z15SoftmaxWarpImplI10DirectLoadIffE11DirectStoreIffEfLi1ELi31ELi32ELi1ELb1EL9Algorithm0EEvT_T0_ll --------------------------
	.section	.text._Z15SoftmaxWarpImplI10DirectLoadIffE11DirectStoreIffEfLi1ELi31ELi32ELi1ELb1EL9Algorithm0EEvT_T0_ll,"ax",@progbits
	.align	128
        .global         _Z15SoftmaxWarpImplI10DirectLoadIffE11DirectStoreIffEfLi1ELi31ELi32ELi1ELb1EL9Algorithm0EEvT_T0_ll
        .type           _Z15SoftmaxWarpImplI10DirectLoadIffE11DirectStoreIffEfLi1ELi31ELi32ELi1ELb1EL9Algorithm0EEvT_T0_ll,@function
        .size           _Z15SoftmaxWarpImplI10DirectLoadIffE11DirectStoreIffEfLi1ELi31ELi32ELi1ELb1EL9Algorithm0EEvT_T0_ll,(.L_x_8498 - _Z15SoftmaxWarpImplI10DirectLoadIffE11DirectStoreIffEfLi1ELi31ELi32ELi1ELb1EL9Algorithm0EEvT_T0_ll)
        .other          _Z15SoftmaxWarpImplI10DirectLoadIffE11DirectStoreIffEfLi1ELi31ELi32ELi1ELb1EL9Algorithm0EEvT_T0_ll,@"STO_CUDA_ENTRY STV_DEFAULT"
_Z15SoftmaxWarpImplI10DirectLoadIffE11DirectStoreIffEfLi1ELi31ELi32ELi1ELb1EL9Algorithm0EEvT_T0_ll:
.text._Z15SoftmaxWarpImplI10DirectLoadIffE11DirectStoreIffEfLi1ELi31ELi32ELi1ELb1EL9Algorithm0EEvT_T0_ll:
        /* <DEDUP_REMOVED lines=25> */
.L_x_773:
        /* <DEDUP_REMOVED lines=36> */
[----:B-1----:R-:W-:-:S07]  /*03d0*/  IADD3 R11, PT, PT, R44, 0x140, RZ ;  /* 0x000001402c0b7810 */ /* 0x002fce0007ffe0ff */
.L_x_838:
[----:B------:R-:W-:Y:S01]  /*03e0*/  ISETP.GE.U32.AND P0, PT, R44, UR44, PT ;  /* 0x0000002c2c007c0c */ /* 0x000fe2000bf06070 */
[----:B0-----:R-:W-:Y:S01]  /*03f0*/  IMAD R0, R45, UR42, RZ ;  /* 0x0000002a2d007c24 */ /* 0x001fe2000f8e02ff */
[----:B------:R-:W-:Y:S01]  /*0400*/  ISETP.GE.U32.AND P2, PT, R3, UR44, PT ;  /* 0x0000002c03007c0c */ /* 0x000fe2000bf46070 */
[----:B------:R-:W-:Y:S01]  /*0410*/  HFMA2 R3, -RZ, RZ, 0, 0 ;  /* 0x00000000ff037431 */ /* 0x000fe200000001ff */
[----:B------:R-:W-:Y:S02]  /*0420*/  ISETP.GE.U32.AND P3, PT, R2, UR44, PT ;  /* 0x0000002c02007c0c */ /* 0x000fe4000bf66070 */
[----:B------:R-:W-:Y:S02]  /*0430*/  ISETP.GE.AND.EX P0, PT, RZ, UR45, PT, P0 ;  /* 0x0000002dff007c0c */ /* 0x000fe4000bf06300 */
[----:B------:R-:W-:Y:S02]  /*0440*/  MOV R2, R44 ;  /* 0x0000002c00027202 */ /* 0x000fe40000000f00 */
[----:B------:R-:W-:-:S02]  /*0450*/  ISETP.GE.AND.EX P3, PT, RZ, UR45, PT, P3 ;  /* 0x0000002dff007c0c */ /* 0x000fc4000bf66330 */
[----:B------:R-:W-:Y:S01]  /*0460*/  ISETP.GE.U32.AND P1, PT, R46, UR44, PT ;  /* 0x0000002c2e007c0c */ /* 0x000fe2000bf26070 */
[C---:B------:R-:W-:Y:S01]  /*0470*/  IMAD.WIDE.U32 R4, R41.reuse, UR42, R2 ;  /* 0x0000002a29047c25 */ /* 0x040fe2000f8e0002 */
[----:B------:R-:W-:Y:S02]  /*0480*/  ISETP.GE.AND.EX P2, PT, RZ, UR45, PT, P2 ;  /* 0x0000002dff007c0c */ /* 0x000fe4000bf46320 */
[----:B------:R-:W-:Y:S01]  /*0490*/  ISETP.GE.AND.EX P1, PT, RZ, UR45, PT, P1 ;  /* 0x0000002dff007c0c */ /* 0x000fe2000bf26310 */
[----:B------:R-:W-:Y:S01]  /*04a0*/  IMAD R3, R41, UR43, R0 ;  /* 0x0000002b29037c24 */ /* 0x000fe2000f8e0200 */
[----:B------:R-:W-:Y:S02]  /*04b0*/  ISETP.GE.U32.AND P4, PT, R48, UR44, PT ;  /* 0x0000002c30007c0c */ /* 0x000fe4000bf86070 */
[----:B------:R-:W-:Y:S02]  /*04c0*/  @!P0 R2UR UR4, R42 ;  /* 0x000000002a0482ca */ /* 0x000fe400000e0000 */
[----:B------:R-:W-:-:S02]  /*04d0*/  @!P0 R2UR UR5, R43 ;  /* 0x000000002b0582ca */ /* 0x000fc400000e0000 */
[----:B------:R-:W-:Y:S02]  /*04e0*/  IADD3 R3, PT, PT, R5, R3, RZ ;  /* 0x0000000305037210 */ /* 0x000fe40007ffe0ff */
[----:B------:R-:W-:Y:S02]  /*04f0*/  LEA R2, P5, R4, UR40, 0x2 ;  /* 0x0000002804027c11 */ /* 0x000fe4000f8a10ff */
[----:B------:R-:W-:Y:S02]  /*0500*/  ISETP.GE.U32.AND P6, PT, R49, UR44, PT ;  /* 0x0000002c31007c0c */ /* 0x000fe4000bfc6070 */
[----:B------:R-:W-:Y:S02]  /*0510*/  ISETP.GE.AND.EX P4, PT, RZ, UR45, PT, P4 ;  /* 0x0000002dff007c0c */ /* 0x000fe4000bf86340 */
[----:B------:R-:W-:Y:S02]  /*0520*/  @!P3 R2UR UR6, R42 ;  /* 0x000000002a06b2ca */ /* 0x000fe400000e0000 */
[----:B------:R-:W-:-:S02]  /*0530*/  @!P3 R2UR UR7, R43 ;  /* 0x000000002b07b2ca */ /* 0x000fc400000e0000 */
[----:B------:R-:W-:Y:S02]  /*0540*/  LEA.HI.X R3, R4, UR41, R3, 0x2, P5 ;  /* 0x0000002904037c11 */ /* 0x000fe4000a8f1403 */
[----:B------:R-:W-:Y:S02]  /*0550*/  ISETP.GE.U32.AND P5, PT, R50, UR44, PT ;  /* 0x0000002c32007c0c */ /* 0x000fe4000bfa6070 */
[----:B------:R-:W-:Y:S02]  /*0560*/  MOV R4, 0xff800000 ;  /* 0xff80000000047802 */ /* 0x000fe40000000f00 */
[----:B------:R-:W-:Y:S02]  /*0570*/  ISETP.GE.AND.EX P6, PT, RZ, UR45, PT, P6 ;  /* 0x0000002dff007c0c */ /* 0x000fe4000bfc6360 */
[----:B------:R-:W-:Y:S02]  /*0580*/  @!P2 R2UR UR8, R42 ;  /* 0x000000002a08a2ca */ /* 0x000fe400000e0000 */
[----:B------:R-:W-:Y:S01]  /*0590*/  @!P2 R2UR UR9, R43 ;  /* 0x000000002b09a2ca */ /* 0x000fe200000e0000 */
[----:B------:R-:W2:Y:S01]  /*05a0*/  @!P0 LDG.E R4, desc[UR4][R2.64] ;  /* 0x0000000402048981 */ /* 0x000ea2000c1e1900 */
[----:B------:R-:W-:-:S02]  /*05b0*/  MOV R6, 0xff800000 ;  /* 0xff80000000067802 */ /* 0x000fc40000000f00 */
[----:B------:R-:W-:Y:S02]  /*05c0*/  ISETP.GE.AND.EX P5, PT, RZ, UR45, PT, P5 ;  /* 0x0000002dff007c0c */ /* 0x000fe4000bfa6350 */
[C---:B------:R-:W-:Y:S02]  /*05d0*/  @!P1 R2UR UR10, R42.reuse ;  /* 0x000000002a0a92ca */ /* 0x040fe400000e0000 */
[C---:B------:R-:W-:Y:S01]  /*05e0*/  @!P1 R2UR UR11, R43.reuse ;  /* 0x000000002b0b92ca */ /* 0x040fe200000e0000 */
[----:B------:R-:W3:Y:S01]  /*05f0*/  @!P3 LDG.E R6, desc[UR6][R2.64+0x80] ;  /* 0x000080060206b981 */ /* 0x000ee2000c1e1900 */
[----:B------:R-:W-:Y:S02]  /*0600*/  MOV R30, 0xff800000 ;  /* 0xff800000001e7802 */ /* 0x000fe40000000f00 */
[----:B------:R-:W-:Y:S02]  /*0610*/  @!P4 R2UR UR4, R42 ;  /* 0x000000002a04c2ca */ /* 0x000fe400000e0000 */
[----:B------:R-:W-:-:S02]  /*0620*/  @!P4 R2UR UR5, R43 ;  /* 0x000000002b05c2ca */ /* 0x000fc400000e0000 */
[----:B------:R-:W-:Y:S01]  /*0630*/  MOV R32, 0xff800000 ;  /* 0xff80000000207802 */ /* 0x000fe20000000f00 */
[----:B------:R-:W4:Y:S01]  /*0640*/  @!P2 LDG.E R30, desc[UR8][R2.64+0x100] ;  /* 0x00010008021ea981 */ /* 0x000f22000c1e1900 */
[C---:B------:R-:W-:Y:S02]  /*0650*/  @!P6 R2UR UR6, R42.reuse ;  /* 0x000000002a06e2ca */ /* 0x040fe400000e0000 */
[C---:B------:R-:W-:Y:S02]  /*0660*/  @!P6 R2UR UR7, R43.reuse ;  /* 0x000000002b07e2ca */ /* 0x040fe400000e0000 */
[----:B------:R-:W-:Y:S01]  /*0670*/  MOV R34, 0xff800000 ;  /* 0xff80000000227802 */ /* 0x000fe20000000f00 */
[----:B------:R-:W5:Y:S01]  /*0680*/  @!P1 LDG.E R32, desc[UR10][R2.64+0x180] ;  /* 0x0001800a02209981 */ /* 0x000f62000c1e1900 */
[----:B------:R-:W-:Y:S02]  /*0690*/  @!P5 R2UR UR8, R42 ;  /* 0x000000002a08d2ca */ /* 0x000fe400000e0000 */
[----:B------:R-:W-:-:S02]  /*06a0*/  @!P5 R2UR UR9, R43 ;  /* 0x000000002b09d2ca */ /* 0x000fc400000e0000 */
[----:B------:R-:W-:Y:S01]  /*06b0*/  MOV R36, 0xff800000 ;  /* 0xff80000000247802 */ /* 0x000fe20000000f00 */
[----:B------:R-:W5:Y:S01]  /*06c0*/  @!P4 LDG.E R34, desc[UR4][R2.64+0x200] ;  /* 0x000200040222c981 */ /* 0x000f62000c1e1900 */
[----:B------:R-:W-:-:S04]  /*06d0*/  MOV R38, 0xff800000 ;  /* 0xff80000000267802 */ /* 0x000fc80000000f00 */
[----:B------:R-:W5:Y:S05]  /*06e0*/  @!P6 LDG.E R36, desc[UR6][R2.64+0x280] ;  /* 0x000280060224e981 */ /* 0x000f6a000c1e1900 */
[----:B------:R-:W5:Y:S01]  /*06f0*/  @!P5 LDG.E R38, desc[UR8][R2.64+0x300] ;  /* 0x000300080226d981 */ /* 0x000f62000c1e1900 */
[----:B------:R-:W-:Y:S02]  /*0700*/  MOV R13, 0xff800000 ;  /* 0xff800000000d7802 */ /* 0x000fe40000000f00 */
[----:B------:R-:W-:Y:S02]  /*0710*/  MOV R40, 0xff800000 ;  /* 0xff80000000287802 */ /* 0x000fe40000000f00 */
[----:B------:R-:W-:-:S02]  /*0720*/  MOV R68, 0xff800000 ;  /* 0xff80000000447802 */ /* 0x000fc40000000f00 */
[----:B------:R-:W-:Y:S02]  /*0730*/  MOV R70, 0xff800000 ;  /* 0xff80000000467802 */ /* 0x000fe40000000f00 */
[----:B------:R-:W-:Y:S02]  /*0740*/  MOV R72, 0xff800000 ;  /* 0xff80000000487802 */ /* 0x000fe40000000f00 */
[----:B------:R-:W-:Y:S02]  /*0750*/  MOV R74, 0xff800000 ;  /* 0xff800000004a7802 */ /* 0x000fe40000000f00 */
[----:B------:R-:W-:Y:S02]  /*0760*/  MOV R76, 0xff800000 ;  /* 0xff800000004c7802 */ /* 0x000fe40000000f00 */
[----:B--2---:R-:W-:-:S04]  /*0770*/  @!P0 FMNMX R13, R4, -INF , !PT ;  /* 0xff800000040d8809 */ /* 0x004fc80007800000 */
[----:B---3--:R-:W-:Y:S02]  /*0780*/  @!P3 FMNMX R13, R13, R6, !PT ;  /* 0x000000060d0db209 */ /* 0x008fe40007800000 */
[----:B------:R-:W-:-:S04]  /*0790*/  ISETP.GE.U32.AND P3, PT, R51, UR44, PT ;  /* 0x0000002c33007c0c */ /* 0x000fc8000bf66070 */
[----:B------:R-:W-:Y:S02]  /*07a0*/  ISETP.GE.AND.EX P3, PT, RZ, UR45, PT, P3 ;  /* 0x0000002dff007c0c */ /* 0x000fe4000bf66330 */
[----:B----4-:R-:W-:Y:S02]  /*07b0*/  @!P2 FMNMX R13, R13, R30, !PT ;  /* 0x0000001e0d0da209 */ /* 0x010fe40007800000 */
[----:B------:R-:W-:Y:S02]  /*07c0*/  ISETP.GE.U32.AND P2, PT, R8, UR44, PT ;  /* 0x0000002c08007c0c */ /* 0x000fe4000bf46070 */
        /* <DEDUP_REMOVED lines=10> */
[----:B------:R-:W-:Y:S02]  /*0870*/  @!P3 R2UR UR5, R43 ;  /* 0x000000002b05b2ca */ /* 0x000fe400000e0000 */
[----:B------:R-:W-:Y:S02]  /*0880*/  @!P5 FMNMX R13, R13, R38, !PT ;  /* 0x000000260d0dd209 */ /* 0x000fe40007800000 */
[----:B------:R-:W-:Y:S02]  /*0890*/  ISETP.GE.U32.AND P5, PT, R53, UR44, PT ;  /* 0x0000002c35007c0c */ /* 0x000fe4000bfa6070 */
[----:B------:R-:W-:Y:S02]  /*08a0*/  ISETP.GE.AND.EX P6, PT, RZ, UR45, PT, P6 ;  /* 0x0000002dff007c0c */ /* 0x000fe4000bfc6360 */
[----:B------:R-:W-:-:S02]  /*08b0*/  @!P2 R2UR UR6, R42 ;  /* 0x000000002a06a2ca */ /* 0x000fc400000e0000 */
[C---:B------:R-:W-:Y:S02]  /*08c0*/  @!P2 R2UR UR7, R43.reuse ;  /* 0x000000002b07a2ca */ /* 0x040fe400000e0000 */
[----:B------:R-:W-:Y:S01]  /*08d0*/  ISETP.GE.AND.EX P5, PT, RZ, UR45, PT, P5 ;  /* 0x0000002dff007c0c */ /* 0x000fe2000bfa6350 */
[----:B------:R-:W2:Y:S01]  /*08e0*/  @!P3 LDG.E R40, desc[UR4][R2.64+0x380] ;  /* 0x000380040228b981 */ /* 0x000ea2000c1e1900 */
[C---:B------:R-:W-:Y:S02]  /*08f0*/  @!P1 R2UR UR8, R42.reuse ;  /* 0x000000002a0892ca */ /* 0x040fe400000e0000 */
[C---:B------:R-:W-:Y:S02]  /*0900*/  @!P1 R2UR UR9, R43.reuse ;  /* 0x000000002b0992ca */ /* 0x040fe400000e0000 */
[----:B------:R-:W-:Y:S02]  /*0910*/  @!P4 R2UR UR10, R42 ;  /* 0x000000002a0ac2ca */ /* 0x000fe400000e0000 */
[----:B------:R-:W-:-:S02]  /*0920*/  @!P4 R2UR UR11, R43 ;  /* 0x000000002b0bc2ca */ /* 0x000fc400000e0000 */
[C---:B------:R-:W-:Y:S01]  /*0930*/  @!P6 R2UR UR4, R42.reuse ;  /* 0x000000002a04e2ca */ /* 0x040fe200000e0000 */
[----:B------:R-:W3:Y:S01]  /*0940*/  @!P2 LDG.E R68, desc[UR6][R2.64+0x400] ;  /* 0x000400060244a981 */ /* 0x000ee2000c1e1900 */
[C---:B------:R-:W-:Y:S02]  /*0950*/  @!P6 R2UR UR5, R43.reuse ;  /* 0x000000002b05e2ca */ /* 0x040fe400000e0000 */
[----:B------:R-:W-:Y:S02]  /*0960*/  @!P5 R2UR UR6, R42 ;  /* 0x000000002a06d2ca */ /* 0x000fe400000e0000 */
[----:B------:R-:W-:Y:S01]  /*0970*/  @!P5 R2UR UR7, R43 ;  /* 0x000000002b07d2ca */ /* 0x000fe200000e0000 */
[----:B------:R-:W4:Y:S04]  /*0980*/  @!P1 LDG.E R70, desc[UR8][R2.64+0x480] ;  /* 0x0004800802469981 */ /* 0x000f28000c1e1900 */
[----:B------:R-:W5:Y:S04]  /*0990*/  @!P4 LDG.E R72, desc[UR10][R2.64+0x500] ;  /* 0x0005000a0248c981 */ /* 0x000f68000c1e1900 */
[----:B------:R-:W5:Y:S04]  /*09a0*/  @!P6 LDG.E R74, desc[UR4][R2.64+0x580] ;  /* 0x00058004024ae981 */ /* 0x000f68000c1e1900 */
[----:B------:R-:W5:Y:S01]  /*09b0*/  @!P5 LDG.E R76, desc[UR6][R2.64+0x600] ;  /* 0x00060006024cd981 */ /* 0x000f62000c1e1900 */
[----:B------:R-:W-:-:S02]  /*09c0*/  MOV R78, 0xff800000 ;  /* 0xff800000004e7802 */ /* 0x000fc40000000f00 */
[----:B------:R-:W-:Y:S02]  /*09d0*/  MOV R80, 0xff800000 ;  /* 0xff80000000507802 */ /* 0x000fe40000000f00 */
[----:B------:R-:W-:Y:S02]  /*09e0*/  MOV R82, 0xff800000 ;  /* 0xff80000000527802 */ /* 0x000fe40000000f00 */
[----:B------:R-:W-:Y:S02]  /*09f0*/  MOV R84, 0xff800000 ;  /* 0xff80000000547802 */ /* 0x000fe40000000f00 */
[----:B------:R-:W-:Y:S02]  /*0a00*/  MOV R86, 0xff800000 ;  /* 0xff80000000567802 */ /* 0x000fe40000000f00 */
[----:B------:R-:W-:Y:S02]  /*0a10*/  MOV R88, 0xff800000 ;  /* 0xff80000000587802 */ /* 0x000fe40000000f00 */
[----:B--2---:R-:W-:-:S02]  /*0a20*/  @!P3 FMNMX R13, R13, R40, !PT ;  /* 0x000000280d0db209 */ /* 0x004fc40007800000 */
[----:B------:R-:W-:-:S04]  /*0a30*/  ISETP.GE.U32.AND P3, PT, R54, UR44, PT ;  /* 0x0000002c36007c0c */ /* 0x000fc8000bf66070 */
[----:B------:R-:W-:Y:S02]  /*0a40*/  ISETP.GE.AND.EX P3, PT, RZ, UR45, PT, P3 ;  /* 0x0000002dff007c0c */ /* 0x000fe4000bf66330 */
[----:B---3--:R-:W-:Y:S02]  /*0a50*/  @!P2 FMNMX R13, R13, R68, !PT ;  /* 0x000000440d0da209 */ /* 0x008fe40007800000 */
[----:B------:R-:W-:Y:S02]  /*0a60*/  ISETP.GE.U32.AND P2, PT, R55, UR44, PT ;  /* 0x0000002c37007c0c */ /* 0x000fe4000bf46070 */
[----:B----4-:R-:W-:Y:S02]  /*0a70*/  @!P1 FMNMX R13, R13, R70, !PT ;  /* 0x000000460d0d9209 */ /* 0x010fe40007800000 */
[----:B------:R-:W-:Y:S02]  /*0a80*/  ISETP.GE.U32.AND P1, PT, R56, UR44, PT ;  /* 0x0000002c38007c0c */ /* 0x000fe4000bf26070 */
[----:B------:R-:W-:-:S02]  /*0a90*/  ISETP.GE.AND.EX P2, PT, RZ, UR45, PT, P2 ;  /* 0x0000002dff007c0c */ /* 0x000fc4000bf46320 */
[----:B-----5:R-:W-:Y:S02]  /*0aa0*/  @!P4 FMNMX R13, R13, R72, !PT ;  /* 0x000000480d0dc209 */ /* 0x020fe40007800000 */
        /* <DEDUP_REMOVED lines=27> */
[----:B------:R-:W-:-:S02]  /*0c60*/  IADD3 R0, PT, PT, R44, 0x2c0, RZ ;  /* 0x000002c02c007810 */ /* 0x000fc40007ffe0ff */
[----:B------:R-:W-:Y:S02]  /*0c70*/  IADD3 R5, PT, PT, R44, 0x2e0, RZ ;  /* 0x000002e02c057810 */ /* 0x000fe40007ffe0ff */
[----:B------:R-:W-:Y:S02]  /*0c80*/  MOV R90, 0xff800000 ;  /* 0xff800000005a7802 */ /* 0x000fe40000000f00 */
[----:B------:R-:W-:Y:S02]  /*0c90*/  MOV R92, 0xff800000 ;  /* 0xff800000005c7802 */ /* 0x000fe40000000f00 */
[----:B------:R-:W-:Y:S02]  /*0ca0*/  MOV R94, 0xff800000 ;  /* 0xff800000005e7802 */ /* 0x000fe40000000f00 */
[----:B------:R-:W-:Y:S02]  /*0cb0*/  MOV R96, 0xff800000 ;  /* 0xff80000000607802 */ /* 0x000fe40000000f00 */
[----:B------:R-:W-:-:S02]  /*0cc0*/  MOV R28, 0xff800000 ;  /* 0xff800000001c7802 */ /* 0x000fc40000000f00 */
[----:B------:R-:W-:Y:S02]  /*0cd0*/  MOV R26, 0xff800000 ;  /* 0xff800000001a7802 */ /* 0x000fe40000000f00 */
[----:B--2---:R-:W-:Y:S02]  /*0ce0*/  @!P3 FMNMX R13, R13, R78, !PT ;  /* 0x0000004e0d0db209 */ /* 0x004fe40007800000 */
        /* <DEDUP_REMOVED lines=12> */
[----:B------:R-:W-:-:S02]  /*0db0*/  IADD3 R0, PT, PT, R44, 0x300, RZ ;  /* 0x000003002c007810 */ /* 0x000fc40007ffe0ff */
[----:B------:R-:W-:Y:S02]  /*0dc0*/  ISETP.GE.AND.EX P4, PT, RZ, UR45, PT, P4 ;  /* 0x0000002dff007c0c */ /* 0x000fe4000bf86340 */
[----:B------:R-:W-:Y:S02]  /*0dd0*/  @!P3 R2UR UR4, R42 ;  /* 0x000000002a04b2ca */ /* 0x000fe400000e0000 */
[----:B------:R-:W-:Y:S02]  /*0de0*/  @!P3 R2UR UR5, R43 ;  /* 0x000000002b05b2ca */ /* 0x000fe400000e0000 */
[----:B------:R-:W-:Y:S02]  /*0df0*/  @!P5 FMNMX R13, R13, R88, !PT ;  /* 0x000000580d0dd209 */ /* 0x000fe40007800000 */
[----:B------:R-:W-:Y:S02]  /*0e00*/  ISETP.GE.U32.AND P5, PT, R0, UR44, PT ;  /* 0x0000002c00007c0c */ /* 0x000fe4000bfa6070 */
[----:B------:R-:W-:-:S02]  /*0e10*/  ISETP.GE.AND.EX P6, PT, RZ, UR45, PT, P6 ;  /* 0x0000002dff007c0c */ /* 0x000fc4000bfc6360 */
[C---:B------:R-:W-:Y:S02]  /*0e20*/  @!P2 R2UR UR6, R42.reuse ;  /* 0x000000002a06a2ca */ /* 0x040fe400000e0000 */
[C---:B------:R-:W-:Y:S02]  /*0e30*/  @!P2 R2UR UR7, R43.reuse ;  /* 0x000000002b07a2ca */ /* 0x040fe400000e0000 */
[----:B------:R-:W-:Y:S01]  /*0e40*/  ISETP.GE.AND.EX P5, PT, RZ, UR45, PT, P5 ;  /* 0x0000002dff007c0c */ /* 0x000fe2000bfa6350 */
[----:B------:R-:W2:Y:S01]  /*0e50*/  @!P3 LDG.E R90, desc[UR4][R2.64+0x980] ;  /* 0x00098004025ab981 */ /* 0x000ea2000c1e1900 */
        /* <DEDUP_REMOVED lines=35> */
[----:B------:R-:W-:Y:S02]  /*1090*/  @!P3 R2UR UR4, R42 ;  /* 0x000000002a04b2ca */ /* 0x000fe400000e0000 */
        /* <DEDUP_REMOVED lines=21> */
[----:B------:R-:W0:Y:S01]  /*11f0*/  S2R R44, SR_TID.X ;  /* 0x00000000002c7919 */ /* 0x000e220000002100 */
[----:B------:R-:W-:Y:S01]  /*1200*/  UMOV UR4, 0xffffffff ;  /* 0xffffffff00047882 */ /* 0x000fe20000000000 */
[----:B--2---:R-:W-:-:S04]  /*1210*/  @!P3 FMNMX R13, R13, R24, !PT ;  /* 0x000000180d0db209 */ /* 0x004fc80007800000 */
[----:B---3--:R-:W-:-:S04]  /*1220*/  @!P2 FMNMX R13, R13, R22, !PT ;  /* 0x000000160d0da209 */ /* 0x008fc80007800000 */
[----:B----4-:R-:W-:-:S04]  /*1230*/  @!P1 FMNMX R13, R13, R20, !PT ;  /* 0x000000140d0d9209 */ /* 0x010fc80007800000 */
[----:B-----5:R-:W-:-:S04]  /*1240*/  @!P4 FMNMX R13, R13, R18, !PT ;  /* 0x000000120d0dc209 */ /* 0x020fc80007800000 */
[----:B------:R-:W-:-:S04]  /*1250*/  @!P6 FMNMX R13, R13, R16, !PT ;  /* 0x000000100d0de209 */ /* 0x000fc80007800000 */
[----:B------:R-:W-:Y:S01]  /*1260*/  @!P5 FMNMX R13, R13, R8, !PT ;  /* 0x000000080d0dd209 */ /* 0x000fe20007800000 */
        /* <DEDUP_REMOVED lines=16> */
[----:B------:R-:W-:Y:S01]  /*1370*/  FADD R83, -R71, R32 ;  /* 0x0000002047537221 */ /* 0x000fe20000000100 */
[-C--:B------:R-:W-:Y:S01]  /*1380*/  FFMA.SAT R6, R81, R12.reuse, 0.5 ;  /* 0x3f00000051067423 */ /* 0x080fe2000000200c */
[C---:B------:R-:W-:Y:S01]  /*1390*/  FADD R85, -R71.reuse, R34 ;  /* 0x0000002247557221 */ /* 0x040fe20000000100 */
[C---:B------:R-:W-:Y:S01]  /*13a0*/  FADD R87, -R71.reuse, R36 ;  /* 0x0000002447577221 */ /* 0x040fe20000000100 */
[C---:B------:R-:W-:Y:S01]  /*13b0*/  FADD R89, -R71.reuse, R38 ;  /* 0x0000002647597221 */ /* 0x040fe20000000100 */
        /* <DEDUP_REMOVED lines=25> */
[----:B------:R-:W-:Y:S01]  /*1550*/  FADD R8, R10, -12583039 ;  /* 0xcb40007f0a087421 */ /* 0x000fe20000000000 */
[-C--:B------:R-:W-:Y:S01]  /*1560*/  FFMA.SAT R0, R77, R12.reuse, 0.5 ;  /* 0x3f0000004d007423 */ /* 0x080fe2000000200c */
[-C--:B------:R-:W-:Y:S01]  /*1570*/  FFMA.SAT R4, R79, R12.reuse, 0.5 ;  /* 0x3f0000004f047423 */ /* 0x080fe2000000200c */
[-C--:B------:R-:W-:Y:S01]  /*1580*/  FFMA.SAT R16, R85, R12.reuse, 0.5 ;  /* 0x3f00000055107423 */ /* 0x080fe2000000200c */
[C---:B------:R-:W-:Y:S01]  /*1590*/  FFMA R8, R81.reuse, 1.4426950216293334961, -R8 ;  /* 0x3fb8aa3b51087823 */ /* 0x040fe20000000808 */
[-C--:B------:R-:W-:Y:S01]  /*15a0*/  FFMA.RM R0, R0, R11.reuse, 12582913 ;  /* 0x4b40000100007423 */ /* 0x080fe2000000400b */
[-C--:B------:R-:W-:Y:S01]  /*15b0*/  FFMA.RM R4, R4, R11.reuse, 12582913 ;  /* 0x4b40000104047423 */ /* 0x080fe2000000400b */
[-C--:B------:R-:W-:Y:S01]  /*15c0*/  FFMA.RM R16, R16, R11.reuse, 12582913 ;  /* 0x4b40000110107423 */ /* 0x080fe2000000400b */
[----:B------:R-:W-:Y:S01]  /*15d0*/  FFMA R81, R81, 1.925963033500011079e-08, R8 ;  /* 0x32a5706051517823 */ /* 0x000fe20000000008 */
[-C--:B------:R-:W-:Y:S01]  /*15e0*/  FFMA.SAT R8, R83, R12.reuse, 0.5 ;  /* 0x3f00000053087423 */ /* 0x080fe2000000200c */
[C---:B------:R-:W-:Y:S01]  /*15f0*/  FADD R2, R0.reuse, -12583039 ;  /* 0xcb40007f00027421 */ /* 0x040fe20000000000 */
[----:B------:R-:W-:Y:S01]  /*1600*/  SHF.L.U32 R0, R0, 0x17, RZ ;  /* 0x0000001700007819 */ /* 0x000fe200000006ff */
[----:B------:R-:W-:Y:S01]  /*1610*/  FADD R6, R4, -12583039 ;  /* 0xcb40007f04067421 */ /* 0x000fe20000000000 */
[-C--:B------:R-:W-:Y:S01]  /*1620*/  FFMA.RM R14, R8, R11.reuse, 12582913 ;  /* 0x4b400001080e7423 */ /* 0x080fe2000000400b */
[----:B------:R-:W-:Y:S01]  /*1630*/  FFMA R2, R77, 1.4426950216293334961, -R2 ;  /* 0x3fb8aa3b4d027823 */ /* 0x000fe20000000802 */
[----:B------:R-:W-:Y:S01]  /*1640*/  FADD R18, R16, -12583039 ;  /* 0xcb40007f10127421 */ /* 0x000fe20000000000 */
[----:B------:R-:W-:Y:S01]  /*1650*/  FFMA R6, R79, 1.4426950216293334961, -R6 ;  /* 0x3fb8aa3b4f067823 */ /* 0x000fe20000000806 */
[C---:B------:R-:W-:Y:S01]  /*1660*/  FADD R8, R14.reuse, -12583039 ;  /* 0xcb40007f0e087421 */ /* 0x040fe20000000000 */
[----:B------:R-:W-:Y:S01]  /*1670*/  FFMA R2, R77, 1.925963033500011079e-08, R2 ;  /* 0x32a570604d027823 */ /* 0x000fe20000000002 */
[----:B------:R-:W-:Y:S01]  /*1680*/  SHF.L.U32 R14, R14, 0x17, RZ ;  /* 0x000000170e0e7819 */ /* 0x000fe200000006ff */
[----:B------:R-:W-:Y:S01]  /*1690*/  FFMA R6, R79, 1.925963033500011079e-08, R6 ;  /* 0x32a570604f067823 */ /* 0x000fe20000000006 */
[----:B------:R-:W-:Y:S01]  /*16a0*/  FFMA R8, R83, 1.4426950216293334961, -R8 ;  /* 0x3fb8aa3b53087823 */ /* 0x000fe20000000808 */
[----:B------:R0:W1:Y:S01]  /*16b0*/  MUFU.EX2 R77, R2 ;  /* 0x00000002004d7308 */ /* 0x0000620000000800 */
[----:B------:R-:W-:Y:S01]  /*16c0*/  FFMA R18, R85, 1.4426950216293334961, -R18 ;  /* 0x3fb8aa3b55127823 */ /* 0x000fe20000000812 */
[-C--:B------:R-:W-:Y:S01]  /*16d0*/  FFMA.SAT R36, R9, R12.reuse, 0.5 ;  /* 0x3f00000009247423 */ /* 0x080fe2000000200c */
[----:B------:R-:W-:Y:S01]  /*16e0*/  FFMA R83, R83, 1.925963033500011079e-08, R8 ;  /* 0x32a5706053537823 */ /* 0x000fe20000000008 */
[----:B------:R-:W-:Y:S01]  /*16f0*/  FFMA.SAT R8, R87, R12, 0.5 ;  /* 0x3f00000057087423 */ /* 0x000fe2000000200c */
[----:B------:R-:W-:Y:S01]  /*1700*/  FFMA R18, R85, 1.925963033500011079e-08, R18 ;  /* 0x32a5706055127823 */ /* 0x000fe20000000012 */
[----:B------:R-:W-:-:S02]  /*1710*/  FFMA.RM R36, R36, R11, 12582913 ;  /* 0x4b40000124247423 */ /* 0x000fc4000000400b */
[-C--:B------:R-:W-:Y:S01]  /*1720*/  FFMA.RM R20, R8, R11.reuse, 12582913 ;  /* 0x4b40000108147423 */ /* 0x080fe2000000400b */
[-C--:B0-----:R-:W-:Y:S01]  /*1730*/  FFMA.SAT R2, R75, R12.reuse, 0.5 ;  /* 0x3f0000004b027423 */ /* 0x081fe2000000200c */
[----:B------:R-:W-:Y:S02]  /*1740*/  MUFU.EX2 R83, R83 ;  /* 0x0000005300537308 */ /* 0x000fe40000000800 */
[----:B------:R-:W-:Y:S01]  /*1750*/  FADD R8, R20, -12583039 ;  /* 0xcb40007f14087421 */ /* 0x000fe20000000000 */
[----:B------:R-:W-:Y:S01]  /*1760*/  FFMA.RM R26, R2, R11, 12582913 ;  /* 0x4b400001021a7423 */ /* 0x000fe2000000400b */
[----:B------:R-:W-:Y:S02]  /*1770*/  SHF.L.U32 R20, R20, 0x17, RZ ;  /* 0x0000001714147819 */ /* 0x000fe400000006ff */
[C---:B------:R-:W-:Y:S01]  /*1780*/  FFMA R8, R87.reuse, 1.4426950216293334961, -R8 ;  /* 0x3fb8aa3b57087823 */ /* 0x040fe20000000808 */
[----:B------:R-:W-:Y:S01]  /*1790*/  FADD R2, R26, -12583039 ;  /* 0xcb40007f1a027421 */ /* 0x000fe20000000000 */
[----:B------:R0:W2:Y:S02]  /*17a0*/  MUFU.EX2 R79, R6 ;  /* 0x00000006004f7308 */ /* 0x0000a40000000800 */
[----:B------:R-:W-:Y:S01]  /*17b0*/  FFMA R87, R87, 1.925963033500011079e-08, R8 ;  /* 0x32a5706057577823 */ /* 0x000fe20000000008 */
[----:B------:R-:W-:Y:S01]  /*17c0*/  FFMA.SAT R8, R89, R12, 0.5 ;  /* 0x3f00000059087423 */ /* 0x000fe2000000200c */
[----:B------:R-:W-:-:S03]  /*17d0*/  FFMA R2, R75, 1.4426950216293334961, -R2 ;  /* 0x3fb8aa3b4b027823 */ /* 0x000fc60000000802 */
[----:B------:R-:W-:Y:S01]  /*17e0*/  FFMA.RM R22, R8, R11, 12582913 ;  /* 0x4b40000108167423 */ /* 0x000fe2000000400b */
[----:B-1----:R-:W-:Y:S01]  /*17f0*/  FMUL R8, R0, R77 ;  /* 0x0000004d00087220 */ /* 0x002fe20000400000 */
[----:B------:R-:W-:Y:S01]  /*1800*/  SHF.L.U32 R0, R4, 0x17, RZ ;  /* 0x0000001704007819 */ /* 0x000fe200000006ff */
[-C--:B------:R-:W-:Y:S01]  /*1810*/  FFMA.SAT R4, R3, R12.reuse, 0.5 ;  /* 0x3f00000003047423 */ /* 0x080fe2000000200c */
[----:B------:R-:W-:Y:S01]  /*1820*/  FFMA R28, R75, 1.925963033500011079e-08, R2 ;  /* 0x32a570604b1c7823 */ /* 0x000fe20000000002 */
[----:B------:R-:W-:Y:S01]  /*1830*/  SHF.L.U32 R2, R10, 0x17, RZ ;  /* 0x000000170a027819 */ /* 0x000fe200000006ff */
[----:B0-----:R-:W-:Y:S01]  /*1840*/  FFMA.SAT R6, R5, R12, 0.5 ;  /* 0x3f00000005067423 */ /* 0x001fe2000000200c */
[----:B------:R-:W-:Y:S01]  /*1850*/  FFMA.RM R10, R4, R11, 12582913 ;  /* 0x4b400001040a7423 */ /* 0x000fe2000000400b */
[----:B------:R-:W-:Y:S01]  /*1860*/  MUFU.EX2 R87, R87 ;  /* 0x0000005700577308 */ /* 0x000fe20000000800 */
[----:B------:R-:W-:Y:S01]  /*1870*/  FADD R24, R22, -12583039 ;  /* 0xcb40007f16187421 */ /* 0x000fe20000000000 */
[----:B--2---:R-:W-:Y:S01]  /*1880*/  FMUL R0, R0, R79 ;  /* 0x0000004f00007220 */ /* 0x004fe20000400000 */
[----:B------:R-:W-:-:S02]  /*1890*/  FADD R4, R10, -12583039 ;  /* 0xcb40007f0a047421 */ /* 0x000fc40000000000 */
[----:B------:R-:W-:Y:S02]  /*18a0*/  FFMA R24, R89, 1.4426950216293334961, -R24 ;  /* 0x3fb8aa3b59187823 */ /* 0x000fe40000000818 */
[----:B------:R-:W-:Y:S01]  /*18b0*/  FFMA R4, R3, 1.4426950216293334961, -R4 ;  /* 0x3fb8aa3b03047823 */ /* 0x000fe20000000804 */
[----:B------:R-:W0:Y:S01]  /*18c0*/  MUFU.EX2 R75, R18 ;  /* 0x00000012004b7308 */ /* 0x000e220000000800 */
[----:B------:R-:W-:Y:S02]  /*18d0*/  FFMA R24, R89, 1.925963033500011079e-08, R24 ;  /* 0x32a5706059187823 */ /* 0x000fe40000000018 */
[----:B------:R-:W-:Y:S01]  /*18e0*/  FFMA R30, R3, 1.925963033500011079e-08, R4 ;  /* 0x32a57060031e7823 */ /* 0x000fe20000000004 */
[----:B------:R-:W-:Y:S01]  /*18f0*/  FFMA.SAT R4, R73, R12, 0.5 ;  /* 0x3f00000049047423 */ /* 0x000fe2000000200c */
[----:B------:R-:W-:-:S03]  /*1900*/  FMUL R3, R14, R83 ;  /* 0x000000530e037220 */ /* 0x000fc60000400000 */
[----:B------:R-:W-:Y:S01]  /*1910*/  FFMA.RM R14, R4, R11, 12582913 ;  /* 0x4b400001040e7423 */ /* 0x000fe2000000400b */
[----:B------:R-:W-:Y:S03]  /*1920*/  MUFU.EX2 R28, R28 ;  /* 0x0000001c001c7308 */ /* 0x000fe60000000800 */
[----:B------:R-:W-:-:S04]  /*1930*/  FADD R4, R14, -12583039 ;  /* 0xcb40007f0e047421 */ /* 0x000fc80000000000 */
[C---:B------:R-:W-:Y:S01]  /*1940*/  FFMA R4, R73.reuse, 1.4426950216293334961, -R4 ;  /* 0x3fb8aa3b49047823 */ /* 0x040fe20000000804 */
[----:B------:R-:W-:Y:S03]  /*1950*/  MUFU.EX2 R30, R30 ;  /* 0x0000001e001e7308 */ /* 0x000fe60000000800 */
[----:B------:R-:W-:Y:S01]  /*1960*/  FFMA R32, R73, 1.925963033500011079e-08, R4 ;  /* 0x32a5706049207823 */ /* 0x000fe20000000004 */
[----:B------:R-:W-:Y:S01]  /*1970*/  SHF.L.U32 R4, R16, 0x17, RZ ;  /* 0x0000001710047819 */ /* 0x000fe200000006ff */
[----:B------:R-:W-:-:S03]  /*1980*/  FFMA.RM R16, R6, R11, 12582913 ;  /* 0x4b40000106107423 */ /* 0x000fc6000000400b */
[----:B------:R1:W-:Y:S01]  /*1990*/  MUFU.EX2 R73, R24 ;  /* 0x0000001800497308 */ /* 0x0003e20000000800 */
[C---:B------:R-:W-:Y:S01]  /*19a0*/  FADD R6, R16.reuse, -12583039 ;  /* 0xcb40007f10067421 */ /* 0x040fe20000000000 */
[----:B------:R-:W-:Y:S01]  /*19b0*/  SHF.L.U32 R16, R16, 0x17, RZ ;  /* 0x0000001710107819 */ /* 0x000fe200000006ff */
[----:B0-----:R-:W-:Y:S02]  /*19c0*/  FMUL R4, R4, R75 ;  /* 0x0000004b04047220 */ /* 0x001fe40000400000 */
[----:B------:R-:W-:-:S03]  /*19d0*/  FFMA R6, R5, 1.4426950216293334961, -R6 ;  /* 0x3fb8aa3b05067823 */ /* 0x000fc60000000806 */
[----:B------:R-:W0:Y:S01]  /*19e0*/  MUFU.EX2 R81, R81 ;  /* 0x0000005100517308 */ /* 0x000e220000000800 */
[----:B------:R-:W-:Y:S01]  /*19f0*/  FFMA R18, R5, 1.925963033500011079e-08, R6 ;  /* 0x32a5706005127823 */ /* 0x000fe20000000006 */
[-C--:B------:R-:W-:Y:S01]  /*1a00*/  FFMA.SAT R6, R7, R12.reuse, 0.5 ;  /* 0x3f00000007067423 */ /* 0x080fe2000000200c */
[----:B------:R-:W-:Y:S01]  /*1a10*/  FMUL R5, R20, R87 ;  /* 0x0000005714057220 */ /* 0x000fe20000400000 */
[----:B-1----:R-:W-:Y:S02]  /*1a20*/  FFMA.SAT R24, R17, R12, 0.5 ;  /* 0x3f00000011187423 */ /* 0x002fe4000000200c */
[-C--:B------:R-:W-:Y:S02]  /*1a30*/  FFMA.RM R20, R6, R11.reuse, 12582913 ;  /* 0x4b40000106147423 */ /* 0x080fe4000000400b */
[----:B------:R-:W-:Y:S02]  /*1a40*/  FFMA.RM R24, R24, R11, 12582913 ;  /* 0x4b40000118187423 */ /* 0x000fe4000000400b */
[----:B------:R-:W-:-:S04]  /*1a50*/  FADD R6, R20, -12583039 ;  /* 0xcb40007f14067421 */ /* 0x000fc80000000000 */
[----:B------:R-:W-:Y:S01]  /*1a60*/  FFMA R6, R7, 1.4426950216293334961, -R6 ;  /* 0x3fb8aa3b07067823 */ /* 0x000fe20000000806 */
[----:B0-----:R-:W-:-:S03]  /*1a70*/  FMUL R2, R2, R81 ;  /* 0x0000005102027220 */ /* 0x001fc60000400000 */
[----:B------:R-:W-:Y:S01]  /*1a80*/  FFMA R34, R7, 1.925963033500011079e-08, R6 ;  /* 0x32a5706007227823 */ /* 0x000fe20000000006 */
[----:B------:R-:W-:Y:S01]  /*1a90*/  SHF.L.U32 R7, R26, 0x17, RZ ;  /* 0x000000171a077819 */ /* 0x000fe200000006ff */
[----:B------:R-:W-:Y:S01]  /*1aa0*/  FADD R26, R24, -12583039 ;  /* 0xcb40007f181a7421 */ /* 0x000fe20000000000 */
[----:B------:R-:W-:Y:S01]  /*1ab0*/  SHF.L.U32 R6, R22, 0x17, RZ ;  /* 0x0000001716067819 */ /* 0x000fe200000006ff */
[----:B------:R-:W-:Y:S02]  /*1ac0*/  FADD R22, R36, -12583039 ;  /* 0xcb40007f24167421 */ /* 0x000fe40000000000 */
[----:B------:R-:W-:Y:S01]  /*1ad0*/  FFMA R26, R17, 1.4426950216293334961, -R26 ;  /* 0x3fb8aa3b111a7823 */ /* 0x000fe2000000081a */
[----:B------:R-:W-:Y:S01]  /*1ae0*/  MUFU.EX2 R34, R34 ;  /* 0x0000002200227308 */ /* 0x000fe20000000800 */
[----:B------:R-:W-:Y:S01]  /*1af0*/  FFMA R22, R9, 1.4426950216293334961, -R22 ;  /* 0x3fb8aa3b09167823 */ /* 0x000fe20000000816 */
[----:B------:R-:W-:Y:S01]  /*1b00*/  FMUL R7, R7, R28 ;  /* 0x0000001c07077220 */ /* 0x000fe20000400000 */
[----:B------:R-:W-:Y:S01]  /*1b10*/  FFMA R26, R17, 1.925963033500011079e-08, R26 ;  /* 0x32a57060111a7823 */ /* 0x000fe2000000001a */
[-C--:B------:R-:W-:Y:S01]  /*1b20*/  FFMA.SAT R28, R19, R12.reuse, 0.5 ;  /* 0x3f000000131c7423 */ /* 0x080fe2000000200c */
[----:B------:R-:W-:Y:S01]  /*1b30*/  FFMA R22, R9, 1.925963033500011079e-08, R22 ;  /* 0x32a5706009167823 */ /* 0x000fe20000000016 */
[----:B------:R-:W-:Y:S01]  /*1b40*/  SHF.L.U32 R9, R10, 0x17, RZ ;  /* 0x000000170a097819 */ /* 0x000fe200000006ff */
[----:B------:R-:W-:Y:S01]  /*1b50*/  FMUL R6, R6, R73 ;  /* 0x0000004906067220 */ /* 0x000fe20000400000 */
[----:B------:R0:W1:Y:S01]  /*1b60*/  MUFU.EX2 R17, R32 ;  /* 0x0000002000117308 */ /* 0x0000620000000800 */
[----:B------:R-:W-:Y:S01]  /*1b70*/  SHF.L.U32 R10, R14, 0x17, RZ ;  /* 0x000000170e0a7819 */ /* 0x000fe200000006ff */
[----:B------:R-:W-:Y:S01]  /*1b80*/  FFMA.RM R28, R28, R11, 12582913 ;  /* 0x4b4000011c1c7423 */ /* 0x000fe2000000400b */
[----:B------:R-:W-:Y:S01]  /*1b90*/  FFMA.SAT R14, R21, R12, 0.5 ;  /* 0x3f000000150e7423 */ /* 0x000fe2000000200c */
[----:B------:R-:W-:-:S02]  /*1ba0*/  FMUL R9, R9, R30 ;  /* 0x0000001e09097220 */ /* 0x000fc40000400000 */
[----:B------:R-:W-:Y:S01]  /*1bb0*/  FADD R38, R28, -12583039 ;  /* 0xcb40007f1c267421 */ /* 0x000fe20000000000 */
[-C--:B------:R-:W-:Y:S01]  /*1bc0*/  FFMA.RM R14, R14, R11.reuse, 12582913 ;  /* 0x4b4000010e0e7423 */ /* 0x080fe2000000400b */
[----:B------:R-:W-:Y:S01]  /*1bd0*/  MUFU.EX2 R26, R26 ;  /* 0x0000001a001a7308 */ /* 0x000fe20000000800 */
[----:B0-----:R-:W-:Y:S01]  /*1be0*/  FFMA.SAT R32, R23, R12, 0.5 ;  /* 0x3f00000017207423 */ /* 0x001fe2000000200c */
[C---:B------:R-:W-:Y:S01]  /*1bf0*/  FFMA R38, R19.reuse, 1.4426950216293334961, -R38 ;  /* 0x3fb8aa3b13267823 */ /* 0x040fe20000000826 */
[C---:B------:R-:W-:Y:S01]  /*1c00*/  FADD R30, R14.reuse, -12583039 ;  /* 0xcb40007f0e1e7421 */ /* 0x040fe20000000000 */
[----:B------:R-:W-:Y:S01]  /*1c10*/  SHF.L.U32 R14, R14, 0x17, RZ ;  /* 0x000000170e0e7819 */ /* 0x000fe200000006ff */
[----:B------:R-:W-:Y:S01]  /*1c20*/  FFMA.RM R32, R32, R11, 12582913 ;  /* 0x4b40000120207423 */ /* 0x000fe2000000400b */
[----:B------:R-:W-:Y:S01]  /*1c30*/  FFMA R38, R19, 1.925963033500011079e-08, R38 ;  /* 0x32a5706013267823 */ /* 0x000fe20000000026 */
[C---:B------:R-:W-:Y:S01]  /*1c40*/  FFMA R30, R21.reuse, 1.4426950216293334961, -R30 ;  /* 0x3fb8aa3b151e7823 */ /* 0x040fe2000000081e */
[----:B------:R0:W-:Y:S01]  /*1c50*/  MUFU.EX2 R19, R22 ;  /* 0x0000001600137308 */ /* 0x0001e20000000800 */
[----:B-1----:R-:W-:Y:S01]  /*1c60*/  FMUL R10, R10, R17 ;  /* 0x000000110a0a7220 */ /* 0x002fe20000400000 */
[----:B------:R-:W-:Y:S01]  /*1c70*/  FADD R40, R32, -12583039 ;  /* 0xcb40007f20287421 */ /* 0x000fe20000000000 */
[----:B------:R-:W-:-:S03]  /*1c80*/  FFMA R30, R21, 1.925963033500011079e-08, R30 ;  /* 0x32a57060151e7823 */ /* 0x000fc6000000001e */
[----:B------:R-:W-:Y:S02]  /*1c90*/  FFMA R40, R23, 1.4426950216293334961, -R40 ;  /* 0x3fb8aa3b17287823 */ /* 0x000fe40000000828 */
[----:B------:R1:W2:Y:S01]  /*1ca0*/  MUFU.EX2 R17, R18 ;  /* 0x0000001200117308 */ /* 0x0002a20000000800 */
[----:B0-----:R-:W-:Y:S01]  /*1cb0*/  FFMA.SAT R22, R39, R12, 0.5 ;  /* 0x3f00000027167423 */ /* 0x001fe2000000200c */
[----:B------:R-:W-:-:S06]  /*1cc0*/  FFMA R40, R23, 1.925963033500011079e-08, R40 ;  /* 0x32a5706017287823 */ /* 0x000fcc0000000028 */
[----:B------:R-:W0:Y:S01]  /*1cd0*/  MUFU.EX2 R21, R38 ;  /* 0x0000002600157308 */ /* 0x000e220000000800 */
[----:B-1----:R-:W-:-:S07]  /*1ce0*/  FFMA.SAT R18, R33, R12, 0.5 ;  /* 0x3f00000021127423 */ /* 0x002fce000000200c */
[----:B------:R1:W3:Y:S01]  /*1cf0*/  MUFU.EX2 R23, R30 ;  /* 0x0000001e00177308 */ /* 0x0002e20000000800 */
[----:B--2---:R-:W-:Y:S01]  /*1d00*/  FMUL R16, R16, R17 ;  /* 0x0000001110107220 */ /* 0x004fe20000400000 */
[----:B------:R-:W-:Y:S01]  /*1d10*/  SHF.L.U32 R17, R20, 0x17, RZ ;  /* 0x0000001714117819 */ /* 0x000fe200000006ff */
[----:B------:R-:W-:-:S04]  /*1d20*/  FFMA.SAT R20, R35, R12, 0.5 ;  /* 0x3f00000023147423 */ /* 0x000fc8000000200c */
[----:B------:R-:W-:Y:S01]  /*1d30*/  FMUL R17, R17, R34 ;  /* 0x0000002211117220 */ /* 0x000fe20000400000 */
[----:B------:R-:W-:Y:S01]  /*1d40*/  FFMA.RM R34, R18, R11, 12582913 ;  /* 0x4b40000112227423 */ /* 0x000fe2000000400b */
[----:B-1----:R-:W-:-:S03]  /*1d50*/  FFMA.SAT R30, R25, R12, 0.5 ;  /* 0x3f000000191e7423 */ /* 0x002fc6000000200c */
[----:B------:R-:W-:Y:S01]  /*1d60*/  FADD R18, R34, -12583039 ;  /* 0xcb40007f22127421 */ /* 0x000fe20000000000 */
[----:B------:R-:W-:-:S03]  /*1d70*/  FFMA.RM R30, R30, R11, 12582913 ;  /* 0x4b4000011e1e7423 */ /* 0x000fc6000000400b */
[----:B------:R-:W-:-:S04]  /*1d80*/  FFMA R18, R33, 1.4426950216293334961, -R18 ;  /* 0x3fb8aa3b21127823 */ /* 0x000fc80000000812 */
[----:B------:R-:W-:Y:S01]  /*1d90*/  FFMA R33, R33, 1.925963033500011079e-08, R18 ;  /* 0x32a5706021217823 */ /* 0x000fe20000000012 */
[----:B------:R-:W-:Y:S01]  /*1da0*/  SHF.L.U32 R18, R36, 0x17, RZ ;  /* 0x0000001724127819 */ /* 0x000fe200000006ff */
[----:B------:R-:W-:-:S04]  /*1db0*/  FFMA.RM R36, R20, R11, 12582913 ;  /* 0x4b40000114247423 */ /* 0x000fc8000000400b */
[----:B------:R-:W-:Y:S01]  /*1dc0*/  FADD R20, R36, -12583039 ;  /* 0xcb40007f24147421 */ /* 0x000fe20000000000 */
[----:B------:R-:W-:Y:S01]  /*1dd0*/  FMUL R18, R18, R19 ;  /* 0x0000001312127220 */ /* 0x000fe20000400000 */
[----:B------:R-:W-:Y:S01]  /*1de0*/  SHF.L.U32 R19, R24, 0x17, RZ ;  /* 0x0000001718137819 */ /* 0x000fe200000006ff */
[----:B------:R-:W-:Y:S01]  /*1df0*/  FFMA.SAT R24, R69, R12, 0.5 ;  /* 0x3f00000045187423 */ /* 0x000fe2000000200c */
[----:B------:R-:W-:-:S03]  /*1e00*/  FFMA R20, R35, 1.4426950216293334961, -R20 ;  /* 0x3fb8aa3b23147823 */ /* 0x000fc60000000814 */
[----:B------:R-:W-:Y:S01]  /*1e10*/  FMUL R19, R19, R26 ;  /* 0x0000001a13137220 */ /* 0x000fe20000400000 */
[----:B------:R-:W-:Y:S01]  /*1e20*/  FFMA R35, R35, 1.925963033500011079e-08, R20 ;  /* 0x32a5706023237823 */ /* 0x000fe20000000014 */
[----:B------:R-:W-:Y:S01]  /*1e30*/  FFMA.SAT R20, R37, R12, 0.5 ;  /* 0x3f00000025147423 */ /* 0x000fe2000000200c */
[----:B------:R-:W-:-:S03]  /*1e40*/  FFMA.RM R68, R24, R11, 12582913 ;  /* 0x4b40000118447423 */ /* 0x000fc6000000400b */
[----:B------:R-:W-:Y:S01]  /*1e50*/  FFMA.RM R26, R20, R11, 12582913 ;  /* 0x4b400001141a7423 */ /* 0x000fe2000000400b */
[----:B------:R-:W-:Y:S01]  /*1e60*/  FADD R24, R68, -12583039 ;  /* 0xcb40007f44187421 */ /* 0x000fe20000000000 */
[----:B------:R-:W-:Y:S02]  /*1e70*/  MUFU.EX2 R35, R35 ;  /* 0x0000002300237308 */ /* 0x000fe40000000800 */
[C---:B------:R-:W-:Y:S01]  /*1e80*/  FADD R20, R26.reuse, -12583039 ;  /* 0xcb40007f1a147421 */ /* 0x040fe20000000000 */
[----:B------:R-:W-:Y:S01]  /*1e90*/  FFMA R24, R69, 1.4426950216293334961, -R24 ;  /* 0x3fb8aa3b45187823 */ /* 0x000fe20000000818 */
[----:B------:R-:W-:Y:S02]  /*1ea0*/  SHF.L.U32 R26, R26, 0x17, RZ ;  /* 0x000000171a1a7819 */ /* 0x000fe400000006ff */
[----:B------:R-:W-:Y:S01]  /*1eb0*/  FFMA R20, R37, 1.4426950216293334961, -R20 ;  /* 0x3fb8aa3b25147823 */ /* 0x000fe20000000814 */
[----:B------:R-:W-:-:S03]  /*1ec0*/  FFMA R69, R69, 1.925963033500011079e-08, R24 ;  /* 0x32a5706045457823 */ /* 0x000fc60000000018 */
[----:B------:R-:W-:Y:S01]  /*1ed0*/  FFMA R37, R37, 1.925963033500011079e-08, R20 ;  /* 0x32a5706025257823 */ /* 0x000fe20000000014 */
[----:B------:R-:W-:Y:S01]  /*1ee0*/  SHF.L.U32 R20, R28, 0x17, RZ ;  /* 0x000000171c147819 */ /* 0x000fe200000006ff */
[----:B------:R-:W-:Y:S01]  /*1ef0*/  FFMA.RM R28, R22, R11, 12582913 ;  /* 0x4b400001161c7423 */ /* 0x000fe2000000400b */
[----:B------:R-:W-:Y:S03]  /*1f00*/  MUFU.EX2 R69, R69 ;  /* 0x0000004500457308 */ /* 0x000fe60000000800 */
[----:B0-----:R-:W-:Y:S01]  /*1f10*/  FMUL R20, R20, R21 ;  /* 0x0000001514147220 */ /* 0x001fe20000400000 */
[----:B---3--:R-:W-:Y:S01]  /*1f20*/  FMUL R21, R14, R23 ;  /* 0x000000170e157220 */ /* 0x008fe20000400000 */
[----:B------:R-:W-:Y:S01]  /*1f30*/  FFMA.SAT R14, R47, R12, 0.5 ;  /* 0x3f0000002f0e7423 */ /* 0x000fe2000000200c */
[----:B------:R-:W-:Y:S02]  /*1f40*/  FADD R22, R28, -12583039 ;  /* 0xcb40007f1c167421 */ /* 0x000fe40000000000 */
[----:B------:R0:W1:Y:S01]  /*1f50*/  MUFU.EX2 R23, R40 ;  /* 0x0000002800177308 */ /* 0x0000620000000800 */
[----:B------:R-:W-:Y:S01]  /*1f60*/  FFMA.RM R38, R14, R11, 12582913 ;  /* 0x4b4000010e267423 */ /* 0x000fe2000000400b */
[----:B------:R-:W-:-:S03]  /*1f70*/  FFMA R22, R39, 1.4426950216293334961, -R22 ;  /* 0x3fb8aa3b27167823 */ /* 0x000fc60000000816 */
[----:B------:R-:W-:Y:S01]  /*1f80*/  FADD R14, R38, -12583039 ;  /* 0xcb40007f260e7421 */ /* 0x000fe20000000000 */
[----:B------:R-:W-:Y:S01]  /*1f90*/  FFMA R39, R39, 1.925963033500011079e-08, R22 ;  /* 0x32a5706027277823 */ /* 0x000fe20000000016 */
[----:B------:R-:W-:Y:S01]  /*1fa0*/  SHF.L.U32 R22, R32, 0x17, RZ ;  /* 0x0000001720167819 */ /* 0x000fe200000006ff */
[----:B------:R-:W-:Y:S01]  /*1fb0*/  MUFU.EX2 R37, R37 ;  /* 0x0000002500257308 */ /* 0x000fe20000000800 */
[----:B------:R-:W-:Y:S01]  /*1fc0*/  FFMA R14, R47, 1.4426950216293334961, -R14 ;  /* 0x3fb8aa3b2f0e7823 */ /* 0x000fe2000000080e */
[C---:B------:R-:W-:Y:S01]  /*1fd0*/  FADD R32, R30.reuse, -12583039 ;  /* 0xcb40007f1e207421 */ /* 0x040fe20000000000 */
[----:B0-----:R-:W-:Y:S01]  /*1fe0*/  FFMA.SAT R40, R13, R12, 0.5 ;  /* 0x3f0000000d287423 */ /* 0x001fe2000000200c */
[----:B------:R-:W-:Y:S01]  /*1ff0*/  SHF.L.U32 R30, R30, 0x17, RZ ;  /* 0x000000171e1e7819 */ /* 0x000fe200000006ff */
[----:B------:R-:W-:Y:S01]  /*2000*/  FFMA R47, R47, 1.925963033500011079e-08, R14 ;  /* 0x32a570602f2f7823 */ /* 0x000fe2000000000e */
[----:B------:R-:W-:Y:S02]  /*2010*/  FFMA R32, R25, 1.4426950216293334961, -R32 ;  /* 0x3fb8aa3b19207823 */ /* 0x000fe40000000820 */
[----:B------:R0:W2:Y:S01]  /*2020*/  MUFU.EX2 R14, R33 ;  /* 0x00000021000e7308 */ /* 0x0000a20000000800 */
[----:B-1----:R-:W-:Y:S01]  /*2030*/  FMUL R22, R22, R23 ;  /* 0x0000001716167220 */ /* 0x002fe20000400000 */
[----:B------:R-:W-:-:S06]  /*2040*/  SHF.L.U32 R23, R34, 0x17, RZ ;  /* 0x0000001722177819 */ /* 0x000fcc00000006ff */
[----:B------:R-:W-:Y:S01]  /*2050*/  MUFU.EX2 R34, R47 ;  /* 0x0000002f00227308 */ /* 0x000fe20000000800 */
[----:B0-----:R-:W-:-:S07]  /*2060*/  FFMA.RM R33, R40, R11, 12582913 ;  /* 0x4b40000128217423 */ /* 0x001fce000000400b */
[----:B------:R-:W0:Y:S01]  /*2070*/  MUFU.EX2 R39, R39 ;  /* 0x0000002700277308 */ /* 0x000e220000000800 */
[----:B--2---:R-:W-:Y:S01]  /*2080*/  FMUL R23, R23, R14 ;  /* 0x0000000e17177220 */ /* 0x004fe20000400000 */
[----:B------:R-:W-:-:S04]  /*2090*/  FFMA.SAT R14, R67, R12, 0.5 ;  /* 0x3f000000430e7423 */ /* 0x000fc8000000200c */
[----:B------:R-:W-:-:S04]  /*20a0*/  FFMA.RM R14, R14, R11, 12582913 ;  /* 0x4b4000010e0e7423 */ /* 0x000fc8000000400b */
[C---:B------:R-:W-:Y:S01]  /*20b0*/  FADD R24, R14.reuse, -12583039 ;  /* 0xcb40007f0e187421 */ /* 0x040fe20000000000 */
[----:B------:R-:W-:-:S03]  /*20c0*/  SHF.L.U32 R14, R14, 0x17, RZ ;  /* 0x000000170e0e7819 */ /* 0x000fc600000006ff */
[----:B------:R-:W-:-:S04]  /*20d0*/  FFMA R24, R67, 1.4426950216293334961, -R24 ;  /* 0x3fb8aa3b43187823 */ /* 0x000fc80000000818 */
[----:B------:R-:W-:Y:S01]  /*20e0*/  FFMA R67, R67, 1.925963033500011079e-08, R24 ;  /* 0x32a5706043437823 */ /* 0x000fe20000000018 */
[----:B------:R-:W-:-:S05]  /*20f0*/  SHF.L.U32 R24, R36, 0x17, RZ ;  /* 0x0000001724187819 */ /* 0x000fca00000006ff */
[----:B------:R-:W-:Y:S01]  /*2100*/  FMUL R24, R24, R35 ;  /* 0x0000002318187220 */ /* 0x000fe20000400000 */
[----:B------:R-:W-:Y:S01]  /*2110*/  FFMA R35, R25, 1.925963033500011079e-08, R32 ;  /* 0x32a5706019237823 */ /* 0x000fe20000000020 */
[----:B------:R-:W-:Y:S01]  /*2120*/  FFMA.SAT R32, R27, R12, 0.5 ;  /* 0x3f0000001b207423 */ /* 0x000fe2000000200c */
[----:B------:R-:W-:Y:S01]  /*2130*/  FMUL R25, R26, R37 ;  /* 0x000000251a197220 */ /* 0x000fe20000400000 */
[----:B------:R-:W-:Y:S02]  /*2140*/  MUFU.EX2 R67, R67 ;  /* 0x0000004300437308 */ /* 0x000fe40000000800 */
[----:B------:R-:W-:-:S04]  /*2150*/  FFMA.RM R32, R32, R11, 12582913 ;  /* 0x4b40000120207423 */ /* 0x000fc8000000400b */
[----:B------:R-:W-:Y:S02]  /*2160*/  FADD R26, R32, -12583039 ;  /* 0xcb40007f201a7421 */ /* 0x000fe40000000000 */
[----:B------:R-:W1:Y:S02]  /*2170*/  MUFU.EX2 R35, R35 ;  /* 0x0000002300237308 */ /* 0x000e640000000800 */
[----:B------:R-:W-:-:S04]  /*2180*/  FFMA R26, R27, 1.4426950216293334961, -R26 ;  /* 0x3fb8aa3b1b1a7823 */ /* 0x000fc8000000081a */
[----:B------:R-:W-:Y:S01]  /*2190*/  FFMA R36, R27, 1.925963033500011079e-08, R26 ;  /* 0x32a570601b247823 */ /* 0x000fe2000000001a */
[----:B------:R-:W-:Y:S01]  /*21a0*/  SHF.L.U32 R26, R28, 0x17, RZ ;  /* 0x000000171c1a7819 */ /* 0x000fe200000006ff */
[----:B------:R-:W-:Y:S01]  /*21b0*/  FADD R28, R33, -12583039 ;  /* 0xcb40007f211c7421 */ /* 0x000fe20000000000 */
[----:B------:R-:W-:Y:S01]  /*21c0*/  SHF.L.U32 R27, R38, 0x17, RZ ;  /* 0x00000017261b7819 */ /* 0x000fe200000006ff */
[----:B------:R-:W-:Y:S02]  /*21d0*/  FFMA.SAT R38, R29, R12, 0.5 ;  /* 0x3f0000001d267423 */ /* 0x000fe4000000200c */
[----:B------:R-:W-:Y:S01]  /*21e0*/  FFMA R28, R13, 1.4426950216293334961, -R28 ;  /* 0x3fb8aa3b0d1c7823 */ /* 0x000fe2000000081c */
[----:B0-----:R-:W-:Y:S01]  /*21f0*/  FMUL R26, R26, R39 ;  /* 0x000000271a1a7220 */ /* 0x001fe20000400000 */
[----:B------:R-:W-:Y:S01]  /*2200*/  FMUL R27, R27, R34 ;  /* 0x000000221b1b7220 */ /* 0x000fe20000400000 */
[----:B------:R-:W-:Y:S01]  /*2210*/  FFMA.RM R38, R38, R11, 12582913 ;  /* 0x4b40000126267423 */ /* 0x000fe2000000400b */
[----:B------:R-:W-:Y:S01]  /*2220*/  FFMA R13, R13, 1.925963033500011079e-08, R28 ;  /* 0x32a570600d0d7823 */ /* 0x000fe2000000001c */
[----:B------:R-:W-:Y:S01]  /*2230*/  FFMA.SAT R28, R15, R12, 0.5 ;  /* 0x3f0000000f1c7423 */ /* 0x000fe2000000200c */
[----:B------:R-:W0:Y:S01]  /*2240*/  MUFU.EX2 R36, R36 ;  /* 0x0000002400247308 */ /* 0x000e220000000800 */
[----:B------:R-:W-:Y:S01]  /*2250*/  FADD R40, R38, -12583039 ;  /* 0xcb40007f26287421 */ /* 0x000fe20000000000 */
[----:B-1----:R-:W-:Y:S01]  /*2260*/  FMUL R30, R30, R35 ;  /* 0x000000231e1e7220 */ /* 0x002fe20000400000 */
[----:B------:R-:W-:-:S02]  /*2270*/  FFMA.RM R34, R28, R11, 12582913 ;  /* 0x4b4000011c227423 */ /* 0x000fc4000000400b */
[C---:B------:R-:W-:Y:S02]  /*2280*/  FFMA R40, R29.reuse, 1.4426950216293334961, -R40 ;  /* 0x3fb8aa3b1d287823 */ /* 0x040fe40000000828 */
[----:B------:R-:W-:Y:S01]  /*2290*/  FADD R28, R34, -12583039 ;  /* 0xcb40007f221c7421 */ /* 0x000fe20000000000 */
[----:B------:R-:W1:Y:S01]  /*22a0*/  MUFU.EX2 R13, R13 ;  /* 0x0000000d000d7308 */ /* 0x000e620000000800 */
[----:B------:R-:W-:Y:S01]  /*22b0*/  FFMA R40, R29, 1.925963033500011079e-08, R40 ;  /* 0x32a570601d287823 */ /* 0x000fe20000000028 */
[----:B------:R-:W-:Y:S01]  /*22c0*/  FMUL R29, R14, R67 ;  /* 0x000000430e1d7220 */ /* 0x000fe20000400000 */
[----:B------:R-:W-:-:S04]  /*22d0*/  FFMA R28, R15, 1.4426950216293334961, -R28 ;  /* 0x3fb8aa3b0f1c7823 */ /* 0x000fc8000000081c */
[----:B------:R-:W-:Y:S01]  /*22e0*/  FFMA R15, R15, 1.925963033500011079e-08, R28 ;  /* 0x32a570600f0f7823 */ /* 0x000fe2000000001c */
[----:B------:R-:W-:Y:S01]  /*22f0*/  SHF.L.U32 R28, R68, 0x17, RZ ;  /* 0x00000017441c7819 */ /* 0x000fe200000006ff */
[-C--:B------:R-:W-:Y:S01]  /*2300*/  FFMA.SAT R68, R31, R12.reuse, 0.5 ;  /* 0x3f0000001f447423 */ /* 0x080fe2000000200c */
[----:B------:R-:W-:Y:S01]  /*2310*/  FFMA.SAT R12, R71, R12, 0.5 ;  /* 0x3f000000470c7423 */ /* 0x000fe2000000200c */
[----:B------:R-:W2:Y:S02]  /*2320*/  MUFU.EX2 R14, R15 ;  /* 0x0000000f000e7308 */ /* 0x000ea40000000800 */
[-C--:B------:R-:W-:Y:S01]  /*2330*/  FFMA.RM R68, R68, R11.reuse, 12582913 ;  /* 0x4b40000144447423 */ /* 0x080fe2000000400b */
[----:B------:R-:W-:Y:S01]  /*2340*/  FFMA.RM R39, R12, R11, 12582913 ;  /* 0x4b4000010c277423 */ /* 0x000fe2000000400b */
[----:B------:R-:W-:Y:S01]  /*2350*/  FADD R11, RZ, R8 ;  /* 0x00000008ff0b7221 */ /* 0x000fe20000000000 */
[----:B------:R-:W-:Y:S01]  /*2360*/  FMUL R28, R28, R69 ;  /* 0x000000451c1c7220 */ /* 0x000fe20000400000 */
[C---:B------:R-:W-:Y:S01]  /*2370*/  FADD R12, R68.reuse, -12583039 ;  /* 0xcb40007f440c7421 */ /* 0x040fe20000000000 */
[----:B------:R-:W-:Y:S01]  /*2380*/  SHF.L.U32 R68, R68, 0x17, RZ ;  /* 0x0000001744447819 */ /* 0x000fe200000006ff */
[----:B------:R-:W-:Y:S01]  /*2390*/  FADD R11, R11, R0 ;  /* 0x000000000b0b7221 */ /* 0x000fe20000000000 */
[----:B------:R-:W3:Y:S01]  /*23a0*/  MUFU.EX2 R35, R40 ;  /* 0x0000002800237308 */ /* 0x000ee20000000800 */
[----:B------:R-:W-:-:S04]  /*23b0*/  FFMA R12, R31, 1.4426950216293334961, -R12 ;  /* 0x3fb8aa3b1f0c7823 */ /* 0x000fc8000000080c */
[----:B------:R-:W-:Y:S01]  /*23c0*/  FFMA R37, R31, 1.925963033500011079e-08, R12 ;  /* 0x32a570601f257823 */ /* 0x000fe2000000000c */
[----:B------:R-:W-:Y:S01]  /*23d0*/  FADD R12, R39, -12583039 ;  /* 0xcb40007f270c7421 */ /* 0x000fe20000000000 */
[----:B------:R-:W-:Y:S02]  /*23e0*/  SHF.L.U32 R31, R32, 0x17, RZ ;  /* 0x00000017201f7819 */ /* 0x000fe400000006ff */
[----:B------:R-:W-:Y:S01]  /*23f0*/  SHF.L.U32 R32, R33, 0x17, RZ ;  /* 0x0000001721207819 */ /* 0x000fe200000006ff */
[----:B------:R-:W-:Y:S01]  /*2400*/  FFMA R12, R71, 1.4426950216293334961, -R12 ;  /* 0x3fb8aa3b470c7823 */ /* 0x000fe2000000080c */
[----:B------:R-:W4:Y:S01]  /*2410*/  MUFU.EX2 R37, R37 ;  /* 0x0000002500257308 */ /* 0x000f220000000800 */
[----:B0-----:R-:W-:Y:S01]  /*2420*/  FMUL R31, R31, R36 ;  /* 0x000000241f1f7220 */ /* 0x001fe20000400000 */
[----:B------:R-:W-:Y:S01]  /*2430*/  SHF.L.U32 R33, R34, 0x17, RZ ;  /* 0x0000001722217819 */ /* 0x000fe200000006ff */
[----:B------:R-:W-:Y:S01]  /*2440*/  FFMA R71, R71, 1.925963033500011079e-08, R12 ;  /* 0x32a5706047477823 */ /* 0x000fe2000000000c */
[----:B------:R-:W-:Y:S01]  /*2450*/  FADD R12, R11, R2 ;  /* 0x000000020b0c7221 */ /* 0x000fe20000000000 */
[----:B-1----:R-:W-:Y:S01]  /*2460*/  FMUL R32, R32, R13 ;  /* 0x0000000d20207220 */ /* 0x002fe20000400000 */
[----:B------:R-:W-:Y:S01]  /*2470*/  SHF.L.U32 R34, R38, 0x17, RZ ;  /* 0x0000001726227819 */ /* 0x000fe200000006ff */
[----:B--2---:R-:W-:Y:S01]  /*2480*/  FMUL R33, R33, R14 ;  /* 0x0000000e21217220 */ /* 0x004fe20000400000 */
[----:B------:R-:W-:Y:S01]  /*2490*/  FADD R11, R12, R3 ;  /* 0x000000030c0b7221 */ /* 0x000fe20000000000 */
[----:B------:R-:W0:Y:S01]  /*24a0*/  MUFU.EX2 R71, R71 ;  /* 0x0000004700477308 */ /* 0x000e220000000800 */
[----:B------:R-:W-:Y:S01]  /*24b0*/  SHF.L.U32 R36, R39, 0x17, RZ ;  /* 0x0000001727247819 */ /* 0x000fe200000006ff */
[----:B---3--:R-:W-:Y:S01]  /*24c0*/  FMUL R34, R34, R35 ;  /* 0x0000002322227220 */ /* 0x008fe20000400000 */
[----:B------:R-:W-:-:S04]  /*24d0*/  FADD R12, R11, R4 ;  /* 0x000000040b0c7221 */ /* 0x000fc80000000000 */
[----:B------:R-:W-:Y:S01]  /*24e0*/  FADD R11, R12, R5 ;  /* 0x000000050c0b7221 */ /* 0x000fe20000000000 */
[----:B----4-:R-:W-:-:S03]  /*24f0*/  FMUL R35, R68, R37 ;  /* 0x0000002544237220 */ /* 0x010fc60000400000 */
        /* <DEDUP_REMOVED lines=35> */
.L_x_850:
        /* <DEDUP_REMOVED lines=11> */
[----:B0-----:R-:W-:Y:S05]  /*27e0*/  CALL.REL.NOINC `($__internal_12_$__cuda_sm3x_div_rn_noftz_f32_slowpath) ;  /* 0x0000003c00507944 */ /* 0x001fea0003c00000 */
[----:B------:R-:W-:-:S07]  /*27f0*/  MOV R15, R40 ;  /* 0x00000028000f7202 */ /* 0x000fce0000000f00 */
.L_x_777:
[----:B------:R-:W-:Y:S05]  /*2800*/  BSYNC.RECONVERGENT B3 ;  /* 0x0000000000037941 */ /* 0x000fea0003800200 */
.L_x_776:
        /* <DEDUP_REMOVED lines=11> */
[----:B0-----:R-:W-:Y:S05]  /*28c0*/  CALL.REL.NOINC `($__internal_12_$__cuda_sm3x_div_rn_noftz_f32_slowpath) ;  /* 0x0000003c00187944 */ /* 0x001fea0003c00000 */
[----:B------:R-:W-:-:S07]  /*28d0*/  MOV R14, R40 ;  /* 0x00000028000e7202 */ /* 0x000fce0000000f00 */
.L_x_779:
[----:B------:R-:W-:Y:S05]  /*28e0*/  BSYNC.RECONVERGENT B3 ;  /* 0x0000000000037941 */ /* 0x000fea0003800200 */
.L_x_778:
        /* <DEDUP_REMOVED lines=13> */
.L_x_781:
[----:B------:R-:W-:Y:S05]  /*29c0*/  BSYNC.RECONVERGENT B3 ;  /* 0x0000000000037941 */ /* 0x000fea0003800200 */
.L_x_780:
        /* <DEDUP_REMOVED lines=13> */
.L_x_783:
[----:B------:R-:W-:Y:S05]  /*2aa0*/  BSYNC.RECONVERGENT B3 ;  /* 0x0000000000037941 */ /* 0x000fea0003800200 */
.L_x_782:
        /* <DEDUP_REMOVED lines=13> */
.L_x_785:
[----:B------:R-:W-:Y:S05]  /*2b80*/  BSYNC.RECONVERGENT B3 ;  /* 0x0000000000037941 */ /* 0x000fea0003800200 */
.L_x_784:
        /* <DEDUP_REMOVED lines=13> */
.L_x_787:
[----:B------:R-:W-:Y:S05]  /*2c60*/  BSYNC.RECONVERGENT B3 ;  /* 0x0000000000037941 */ /* 0x000fea0003800200 */
.L_x_786:
        /* <DEDUP_REMOVED lines=13> */
.L_x_789:
[----:B------:R-:W-:Y:S05]  /*2d40*/  BSYNC.RECONVERGENT B3 ;  /* 0x0000000000037941 */ /* 0x000fea0003800200 */
.L_x_788:
        /* <DEDUP_REMOVED lines=13> */
.L_x_791:
[----:B------:R-:W-:Y:S05]  /*2e20*/  BSYNC.RECONVERGENT B3 ;  /* 0x0000000000037941 */ /* 0x000fea0003800200 */
.L_x_790:
        /* <DEDUP_REMOVED lines=13> */
.L_x_793:
[----:B------:R-:W-:Y:S05]  /*2f00*/  BSYNC.RECONVERGENT B3 ;  /* 0x0000000000037941 */ /* 0x000fea0003800200 */
.L_x_792:
        /* <DEDUP_REMOVED lines=13> */
.L_x_795:
[----:B------:R-:W-:Y:S05]  /*2fe0*/  BSYNC.RECONVERGENT B3 ;  /* 0x0000000000037941 */ /* 0x000fea0003800200 */
.L_x_794:
        /* <DEDUP_REMOVED lines=13> */
.L_x_797:
[----:B------:R-:W-:Y:S05]  /*30c0*/  BSYNC.RECONVERGENT B3 ;  /* 0x0000000000037941 */ /* 0x000fea0003800200 */
.L_x_796:
        /* <DEDUP_REMOVED lines=13> */
.L_x_799:
[----:B------:R-:W-:Y:S05]  /*31a0*/  BSYNC.RECONVERGENT B3 ;  /* 0x0000000000037941 */ /* 0x000fea0003800200 */
.L_x_798:
        /* <DEDUP_REMOVED lines=13> */
.L_x_801:
[----:B------:R-:W-:Y:S05]  /*3280*/  BSYNC.RECONVERGENT B3 ;  /* 0x0000000000037941 */ /* 0x000fea0003800200 */
.L_x_800:
        /* <DEDUP_REMOVED lines=13> */
.L_x_803:
[----:B------:R-:W-:Y:S05]  /*3360*/  BSYNC.RECONVERGENT B3 ;  /* 0x0000000000037941 */ /* 0x000fea0003800200 */
.L_x_802:
        /* <DEDUP_REMOVED lines=13> */
.L_x_805:
[----:B------:R-:W-:Y:S05]  /*3440*/  BSYNC.RECONVERGENT B3 ;  /* 0x0000000000037941 */ /* 0x000fea0003800200 */
.L_x_804:
        /* <DEDUP_REMOVED lines=13> */
.L_x_807:
[----:B------:R-:W-:Y:S05]  /*3520*/  BSYNC.RECONVERGENT B3 ;  /* 0x0000000000037941 */ /* 0x000fea0003800200 */
.L_x_806:
        /* <DEDUP_REMOVED lines=13> */
.L_x_809:
[----:B------:R-:W-:Y:S05]  /*3600*/  BSYNC.RECONVERGENT B3 ;  /* 0x0000000000037941 */ /* 0x000fea0003800200 */
.L_x_808:
        /* <DEDUP_REMOVED lines=13> */
.L_x_811:
[----:B------:R-:W-:Y:S05]  /*36e0*/  BSYNC.RECONVERGENT B3 ;  /* 0x0000000000037941 */ /* 0x000fea0003800200 */
.L_x_810:
        /* <DEDUP_REMOVED lines=13> */
.L_x_813:
[----:B------:R-:W-:Y:S05]  /*37c0*/  BSYNC.RECONVERGENT B3 ;  /* 0x0000000000037941 */ /* 0x000fea0003800200 */
.L_x_812:
        /* <DEDUP_REMOVED lines=13> */
.L_x_815:
[----:B------:R-:W-:Y:S05]  /*38a0*/  BSYNC.RECONVERGENT B3 ;  /* 0x0000000000037941 */ /* 0x000fea0003800200 */
.L_x_814:
        /* <DEDUP_REMOVED lines=13> */
.L_x_817:
[----:B------:R-:W-:Y:S05]  /*3980*/  BSYNC.RECONVERGENT B3 ;  /* 0x0000000000037941 */ /* 0x000fea0003800200 */
.L_x_816:
        /* <DEDUP_REMOVED lines=13> */
.L_x_819:
[----:B------:R-:W-:Y:S05]  /*3a60*/  BSYNC.RECONVERGENT B3 ;  /* 0x0000000000037941 */ /* 0x000fea0003800200 */
.L_x_818:
        /* <DEDUP_REMOVED lines=13> */
.L_x_821:
[----:B------:R-:W-:Y:S05]  /*3b40*/  BSYNC.RECONVERGENT B3 ;  /* 0x0000000000037941 */ /* 0x000fea0003800200 */
.L_x_820:
        /* <DEDUP_REMOVED lines=13> */
.L_x_823:
[----:B------:R-:W-:Y:S05]  /*3c20*/  BSYNC.RECONVERGENT B3 ;  /* 0x0000000000037941 */ /* 0x000fea0003800200 */
.L_x_822:
        /* <DEDUP_REMOVED lines=13> */
.L_x_825:
[----:B------:R-:W-:Y:S05]  /*3d00*/  BSYNC.RECONVERGENT B3 ;  /* 0x0000000000037941 */ /* 0x000fea0003800200 */
.L_x_824:
        /* <DEDUP_REMOVED lines=13> */
.L_x_827:
[----:B------:R-:W-:Y:S05]  /*3de0*/  BSYNC.RECONVERGENT B3 ;  /* 0x0000000000037941 */ /* 0x000fea0003800200 */
.L_x_826:
        /* <DEDUP_REMOVED lines=13> */
.L_x_829:
[----:B------:R-:W-:Y:S05]  /*3ec0*/  BSYNC.RECONVERGENT B3 ;  /* 0x0000000000037941 */ /* 0x000fea0003800200 */
.L_x_828:
        /* <DEDUP_REMOVED lines=13> */
.L_x_831:
[----:B------:R-:W-:Y:S05]  /*3fa0*/  BSYNC.RECONVERGENT B3 ;  /* 0x0000000000037941 */ /* 0x000fea0003800200 */
.L_x_830:
        /* <DEDUP_REMOVED lines=13> */
.L_x_833:
[----:B------:R-:W-:Y:S05]  /*4080*/  BSYNC.RECONVERGENT B3 ;  /* 0x0000000000037941 */ /* 0x000fea0003800200 */
.L_x_832:
        /* <DEDUP_REMOVED lines=13> */
.L_x_835:
[----:B------:R-:W-:Y:S05]  /*4160*/  BSYNC.RECONVERGENT B3 ;  /* 0x0000000000037941 */ /* 0x000fea0003800200 */
.L_x_834:
        /* <DEDUP_REMOVED lines=13> */
.L_x_837:
[----:B------:R-:W-:Y:S05]  /*4240*/  BSYNC.RECONVERGENT B3 ;  /* 0x0000000000037941 */ /* 0x000fea0003800200 */
.L_x_836:
[----:B------:R-:W-:Y:S01]  /*4250*/  ISETP.GE.U32.AND P1, PT, R46, UR44, PT ;  /* 0x0000002c2e007c0c */ /* 0x000fe2000bf26070 */
[----:B------:R-:W-:Y:S01]  /*4260*/  HFMA2 R13, -RZ, RZ, 0, 0 ;  /* 0x00000000ff0d7431 */ /* 0x000fe200000001ff */
[----:B------:R-:W-:Y:S01]  /*4270*/  MOV R12, R44 ;  /* 0x0000002c000c7202 */ /* 0x000fe20000000f00 */
[----:B------:R-:W-:Y:S01]  /*4280*/  IMAD R8, R45, UR38, RZ ;  /* 0x000000262d087c24 */ /* 0x000fe2000f8e02ff */
[----:B------:R-:W-:Y:S02]  /*4290*/  ISETP.GE.AND.EX P1, PT, RZ, UR45, PT, P1 ;  /* 0x0000002dff007c0c */ /* 0x000fe4000bf26310 */
[----:B------:R-:W-:Y:S01]  /*42a0*/  ISETP.GE.U32.AND P2, PT, R48, UR44, PT ;  /* 0x0000002c30007c0c */ /* 0x000fe2000bf46070 */
[C---:B------:R-:W-:Y:S01]  /*42b0*/  IMAD R11, R41.reuse, UR39, R8 ;  /* 0x00000027290b7c24 */ /* 0x040fe2000f8e0208 */
[----:B------:R-:W-:Y:S02]  /*42c0*/  @!P0 R2UR UR4, R42 ;  /* 0x000000002a0482ca */ /* 0x000fe400000e0000 */
[----:B------:R-:W-:Y:S01]  /*42d0*/  ISETP.GE.AND.EX P2, PT, RZ, UR45, PT, P2 ;  /* 0x0000002dff007c0c */ /* 0x000fe2000bf46320 */
[----:B------:R-:W-:Y:S01]  /*42e0*/  IMAD.WIDE.U32 R34, R41, UR38, R12 ;  /* 0x0000002629227c25 */ /* 0x000fe2000f8e000c */
[----:B------:R-:W-:-:S02]  /*42f0*/  @!P0 R2UR UR5, R43 ;  /* 0x000000002b0582ca */ /* 0x000fc400000e0000 */
[----:B------:R-:W-:Y:S02]  /*4300*/  ISETP.GE.U32.AND P4, PT, R49, UR44, PT ;  /* 0x0000002c31007c0c */ /* 0x000fe4000bf86070 */
[----:B------:R-:W-:Y:S02]  /*4310*/  IADD3 R11, PT, PT, R35, R11, RZ ;  /* 0x0000000b230b7210 */ /* 0x000fe40007ffe0ff */
[----:B------:R-:W-:Y:S02]  /*4320*/  @!P1 R2UR UR6, R42 ;  /* 0x000000002a0692ca */ /* 0x000fe400000e0000 */
[----:B------:R-:W-:Y:S02]  /*4330*/  @!P1 R2UR UR7, R43 ;  /* 0x000000002b0792ca */ /* 0x000fe400000e0000 */
[----:B------:R-:W-:Y:S02]  /*4340*/  LEA R12, P3, R34, UR36, 0x2 ;  /* 0x00000024220c7c11 */ /* 0x000fe4000f8610ff */
[----:B------:R-:W-:-:S02]  /*4350*/  ISETP.GE.AND.EX P4, PT, RZ, UR45, PT, P4 ;  /* 0x0000002dff007c0c */ /* 0x000fc4000bf86340 */
[----:B------:R-:W-:Y:S02]  /*4360*/  LEA.HI.X R13, R34, UR37, R11, 0x2, P3 ;  /* 0x00000025220d7c11 */ /* 0x000fe400098f140b */
[----:B------:R-:W-:Y:S02]  /*4370*/  @!P2 R2UR UR8, R42 ;  /* 0x000000002a08a2ca */ /* 0x000fe400000e0000 */
[----:B------:R-:W-:Y:S01]  /*4380*/  @!P2 R2UR UR9, R43 ;  /* 0x000000002b09a2ca */ /* 0x000fe200000e0000 */
[----:B------:R-:W-:Y:S01]  /*4390*/  @!P0 STG.E desc[UR4][R12.64], R15 ;  /* 0x0000000f0c008986 */ /* 0x000fe2000c101904 */
[----:B------:R-:W-:Y:S02]  /*43a0*/  ISETP.GE.U32.AND P5, PT, R54, UR44, PT ;  /* 0x0000002c36007c0c */ /* 0x000fe4000bfa6070 */
[----:B------:R-:W-:Y:S01]  /*43b0*/  ISETP.GE.U32.AND P0, PT, R55, UR44, PT ;  /* 0x0000002c37007c0c */ /* 0x000fe2000bf06070 */
[----:B------:R1:W-:Y:S01]  /*43c0*/  @!P1 STG.E desc[UR6][R12.64+0x180], R2 ;  /* 0x000180020c009986 */ /* 0x0003e2000c101906 */
[----:B------:R-:W-:-:S02]  /*43d0*/  ISETP.GE.U32.AND P1, PT, R51, UR44, PT ;  /* 0x0000002c33007c0c */ /* 0x000fc4000bf26070 */
[----:B------:R-:W-:Y:S02]  /*43e0*/  ISETP.GE.AND.EX P5, PT, RZ, UR45, PT, P5 ;  /* 0x0000002dff007c0c */ /* 0x000fe4000bfa6350 */
[----:B------:R-:W-:Y:S02]  /*43f0*/  ISETP.GE.AND.EX P1, PT, RZ, UR45, PT, P1 ;  /* 0x0000002dff007c0c */ /* 0x000fe4000bf26310 */
[----:B------:R-:W-:Y:S01]  /*4400*/  @!P4 R2UR UR4, R42 ;  /* 0x000000002a04c2ca */ /* 0x000fe200000e0000 */
[----:B------:R2:W-:Y:S01]  /*4410*/  @!P2 STG.E desc[UR8][R12.64+0x200], R3 ;  /* 0x000200030c00a986 */ /* 0x0005e2000c101908 */
[----:B------:R-:W-:Y:S02]  /*4420*/  @!P4 R2UR UR5, R43 ;  /* 0x000000002b05c2ca */ /* 0x000fe400000e0000 */
[----:B------:R-:W-:Y:S02]  /*4430*/  ISETP.GE.AND.EX P0, PT, RZ, UR45, PT, P0 ;  /* 0x0000002dff007c0c */ /* 0x000fe4000bf06300 */
[----:B------:R-:W-:-:S02]  /*4440*/  ISETP.GE.U32.AND P6, PT, R50, UR44, PT ;  /* 0x0000002c32007c0c */ /* 0x000fc4000bfc6070 */
[----:B------:R-:W-:Y:S02]  /*4450*/  ISETP.GE.U32.AND P2, PT, R52, UR44, PT ;  /* 0x0000002c34007c0c */ /* 0x000fe4000bf46070 */
[----:B------:R-:W-:Y:S02]  /*4460*/  ISETP.GE.AND.EX P6, PT, RZ, UR45, PT, P6 ;  /* 0x0000002dff007c0c */ /* 0x000fe4000bfc6360 */
[C---:B------:R-:W-:Y:S02]  /*4470*/  @!P1 R2UR UR8, R42.reuse ;  /* 0x000000002a0892ca */ /* 0x040fe400000e0000 */
[C---:B------:R-:W-:Y:S01]  /*4480*/  @!P1 R2UR UR9, R43.reuse ;  /* 0x000000002b0992ca */ /* 0x040fe200000e0000 */
[----:B------:R3:W-:Y:S01]  /*4490*/  @!P4 STG.E desc[UR4][R12.64+0x280], R4 ;  /* 0x000280040c00c986 */ /* 0x0007e2000c101904 */
[----:B------:R-:W-:Y:S02]  /*44a0*/  @!P5 R2UR UR14, R42 ;  /* 0x000000002a0ed2ca */ /* 0x000fe400000e0000 */
[----:B------:R-:W-:-:S02]  /*44b0*/  @!P5 R2UR UR15, R43 ;  /* 0x000000002b0fd2ca */ /* 0x000fc400000e0000 */
[----:B------:R-:W-:Y:S02]  /*44c0*/  @!P0 R2UR UR4, R42 ;  /* 0x000000002a0482ca */ /* 0x000fe400000e0000 */
[----:B------:R-:W-:Y:S02]  /*44d0*/  @!P0 R2UR UR5, R43 ;  /* 0x000000002b0582ca */ /* 0x000fe400000e0000 */
[----:B------:R-:W-:Y:S02]  /*44e0*/  ISETP.GE.U32.AND P4, PT, R56, UR44, PT ;  /* 0x0000002c38007c0c */ /* 0x000fe4000bf86070 */
[----:B------:R-:W-:Y:S01]  /*44f0*/  ISETP.GE.AND.EX P2, PT, RZ, UR45, PT, P2 ;  /* 0x0000002dff007c0c */ /* 0x000fe2000bf46320 */
[----:B------:R-:W-:Y:S01]  /*4500*/  @!P1 STG.E desc[UR8][R12.64+0x380], R37 ;  /* 0x000380250c009986 */ /* 0x000fe2000c101908 */
[----:B------:R-:W-:Y:S02]  /*4510*/  ISETP.GE.AND.EX P4, PT, RZ, UR45, PT, P4 ;  /* 0x0000002dff007c0c */ /* 0x000fe4000bf86340 */
[----:B------:R-:W-:Y:S01]  /*4520*/  ISETP.GE.U32.AND P3, PT, R53, UR44, PT ;  /* 0x0000002c35007c0c */ /* 0x000fe2000bf66070 */
[----:B------:R-:W-:Y:S01]  /*4530*/  @!P5 STG.E desc[UR14][R12.64+0x680], R39 ;  /* 0x000680270c00d986 */ /* 0x000fe2000c10190e */
[----:B------:R-:W-:-:S02]  /*4540*/  ISETP.GE.U32.AND P1, PT, R57, UR44, PT ;  /* 0x0000002c39007c0c */ /* 0x000fc4000bf26070 */
[----:B------:R-:W-:Y:S01]  /*4550*/  ISETP.GE.AND.EX P3, PT, RZ, UR45, PT, P3 ;  /* 0x0000002dff007c0c */ /* 0x000fe2000bf66330 */
[----:B------:R-:W-:Y:S01]  /*4560*/  @!P0 STG.E desc[UR4][R12.64+0x700], R19 ;  /* 0x000700130c008986 */ /* 0x000fe2000c101904 */
[C---:B------:R-:W-:Y:S02]  /*4570*/  @!P6 R2UR UR6, R42.reuse ;  /* 0x000000002a06e2ca */ /* 0x040fe400000e0000 */
[----:B------:R-:W-:Y:S02]  /*4580*/  @!P6 R2UR UR7, R43 ;  /* 0x000000002b07e2ca */ /* 0x000fe400000e0000 */
[----:B------:R-:W-:Y:S02]  /*4590*/  ISETP.GE.AND.EX P5, PT, RZ, UR45, PT, P1 ;  /* 0x0000002dff007c0c */ /* 0x000fe4000bfa6310 */
[----:B------:R-:W-:Y:S02]  /*45a0*/  ISETP.GE.U32.AND P0, PT, R59, UR44, PT ;  /* 0x0000002c3b007c0c */ /* 0x000fe4000bf06070 */
[----:B------:R-:W-:-:S02]  /*45b0*/  @!P2 R2UR UR10, R42 ;  /* 0x000000002a0aa2ca */ /* 0x000fc400000e0000 */
[C---:B------:R-:W-:Y:S02]  /*45c0*/  @!P2 R2UR UR11, R43.reuse ;  /* 0x000000002b0ba2ca */ /* 0x040fe400000e0000 */
[C---:B------:R-:W-:Y:S02]  /*45d0*/  @!P4 R2UR UR4, R42.reuse ;  /* 0x000000002a04c2ca */ /* 0x040fe400000e0000 */
[C---:B------:R-:W-:Y:S01]  /*45e0*/  @!P4 R2UR UR5, R43.reuse ;  /* 0x000000002b05c2ca */ /* 0x040fe200000e0000 */
[----:B------:R-:W-:Y:S01]  /*45f0*/  @!P6 STG.E desc[UR6][R12.64+0x300], R5 ;  /* 0x000300050c00e986 */ /* 0x000fe2000c101906 */
[----:B------:R-:W-:Y:S02]  /*4600*/  ISETP.GE.AND.EX P0, PT, RZ, UR45, PT, P0 ;  /* 0x0000002dff007c0c */ /* 0x000fe4000bf06300 */
[----:B------:R-:W-:Y:S02]  /*4610*/  @!P3 R2UR UR12, R42 ;  /* 0x000000002a0cb2ca */ /* 0x000fe400000e0000 */
[----:B------:R-:W-:-:S02]  /*4620*/  @!P3 R2UR UR13, R43 ;  /* 0x000000002b0db2ca */ /* 0x000fc400000e0000 */
[----:B------:R-:W-:Y:S01]  /*4630*/  @!P5 R2UR UR6, R42 ;  /* 0x000000002a06d2ca */ /* 0x000fe200000e0000 */
[----:B------:R4:W-:Y:S01]  /*4640*/  @!P2 STG.E desc[UR10][R12.64+0x580], R10 ;  /* 0x0005800a0c00a986 */ /* 0x0009e2000c10190a */
[----:B------:R-:W-:Y:S02]  /*4650*/  @!P5 R2UR UR7, R43 ;  /* 0x000000002b07d2ca */ /* 0x000fe400000e0000 */
[----:B------:R-:W-:Y:S01]  /*4660*/  ISETP.GE.U32.AND P6, PT, R58, UR44, PT ;  /* 0x0000002c3a007c0c */ /* 0x000fe2000bfc6070 */
[----:B------:R0:W-:Y:S01]  /*4670*/  @!P4 STG.E desc[UR4][R12.64+0x780], R47 ;  /* 0x0007802f0c00c986 */ /* 0x0001e2000c101904 */
[----:B------:R-:W-:Y:S02]  /*4680*/  ISETP.GE.U32.AND P1, PT, R60, UR44, PT ;  /* 0x0000002c3c007c0c */ /* 0x000fe4000bf26070 */
[----:B------:R-:W-:Y:S02]  /*4690*/  ISETP.GE.U32.AND P2, PT, R61, UR44, PT ;  /* 0x0000002c3d007c0c */ /* 0x000fe4000bf46070 */
[----:B-1----:R-:W-:Y:S01]  /*46a0*/  IADD3 R2, PT, PT, R44, 0x2c0, RZ ;  /* 0x000002c02c027810 */ /* 0x002fe20007ffe0ff */
[----:B------:R0:W-:Y:S01]  /*46b0*/  @!P3 STG.E desc[UR12][R12.64+0x600], R17 ;  /* 0x000600110c00b986 */ /* 0x0001e2000c10190c */
[----:B------:R-:W-:-:S02]  /*46c0*/  @!P0 R2UR UR4, R42 ;  /* 0x000000002a0482ca */ /* 0x000fc400000e0000 */
[----:B------:R-:W-:Y:S01]  /*46d0*/  @!P0 R2UR UR5, R43 ;  /* 0x000000002b0582ca */ /* 0x000fe200000e0000 */
[----:B------:R0:W-:Y:S01]  /*46e0*/  @!P5 STG.E desc[UR6][R12.64+0x800], R21 ;  /* 0x000800150c00d986 */ /* 0x0001e2000c101906 */
[----:B------:R-:W-:Y:S02]  /*46f0*/  ISETP.GE.AND.EX P6, PT, RZ, UR45, PT, P6 ;  /* 0x0000002dff007c0c */ /* 0x000fe4000bfc6360 */
[----:B------:R-:W-:Y:S02]  /*4700*/  ISETP.GE.AND.EX P1, PT, RZ, UR45, PT, P1 ;  /* 0x0000002dff007c0c */ /* 0x000fe4000bf26310 */
[----:B------:R-:W-:Y:S02]  /*4710*/  ISETP.GE.AND.EX P2, PT, RZ, UR45, PT, P2 ;  /* 0x0000002dff007c0c */ /* 0x000fe4000bf46320 */
[----:B------:R-:W-:Y:S02]  /*4720*/  ISETP.GE.U32.AND P4, PT, R2, UR44, PT ;  /* 0x0000002c02007c0c */ /* 0x000fe4000bf86070 */
[----:B------:R-:W-:-:S02]  /*4730*/  ISETP.GE.U32.AND P3, PT, R62, UR44, PT ;  /* 0x0000002c3e007c0c */ /* 0x000fc4000bf66070 */
[----:B------:R-:W-:Y:S01]  /*4740*/  IADD3 R2, PT, PT, R44, 0x2e0, RZ ;  /* 0x000002e02c027810 */ /* 0x000fe20007ffe0ff */
[----:B------:R0:W-:Y:S01]  /*4750*/  @!P0 STG.E desc[UR4][R12.64+0x900], R23 ;  /* 0x000900170c008986 */ /* 0x0001e2000c101904 */
[----:B------:R-:W-:Y:S02]  /*4760*/  ISETP.GE.AND.EX P3, PT, RZ, UR45, PT, P3 ;  /* 0x0000002dff007c0c */ /* 0x000fe4000bf66330 */
[----:B------:R-:W-:Y:S02]  /*4770*/  ISETP.GE.U32.AND P5, PT, R2, UR44, PT ;  /* 0x0000002c02007c0c */ /* 0x000fe4000bfa6070 */
[----:B------:R-:W-:Y:S02]  /*4780*/  IADD3 R2, PT, PT, R44, 0x320, RZ ;  /* 0x000003202c027810 */ /* 0x000fe40007ffe0ff */
[----:B------:R-:W-:Y:S02]  /*4790*/  @!P6 R2UR UR8, R42 ;  /* 0x000000002a08e2ca */ /* 0x000fe400000e0000 */
[----:B------:R-:W-:-:S02]  /*47a0*/  ISETP.GE.U32.AND P0, PT, R2, UR44, PT ;  /* 0x0000002c02007c0c */ /* 0x000fc4000bf06070 */
[C---:B------:R-:W-:Y:S02]  /*47b0*/  @!P6 R2UR UR9, R43.reuse ;  /* 0x000000002b09e2ca */ /* 0x040fe400000e0000 */
[C---:B------:R-:W-:Y:S02]  /*47c0*/  @!P1 R2UR UR10, R42.reuse ;  /* 0x000000002a0a92ca */ /* 0x040fe400000e0000 */
[C---:B------:R-:W-:Y:S02]  /*47d0*/  @!P1 R2UR UR11, R43.reuse ;  /* 0x000000002b0b92ca */ /* 0x040fe400000e0000 */
[----:B------:R-:W-:Y:S02]  /*47e0*/  @!P2 R2UR UR12, R42 ;  /* 0x000000002a0ca2ca */ /* 0x000fe400000e0000 */
[----:B------:R-:W-:Y:S02]  /*47f0*/  @!P2 R2UR UR13, R43 ;  /* 0x000000002b0da2ca */ /* 0x000fe400000e0000 */
[----:B------:R-:W-:-:S02]  /*4800*/  ISETP.GE.AND.EX P0, PT, RZ, UR45, PT, P0 ;  /* 0x0000002dff007c0c */ /* 0x000fc4000bf06300 */
[----:B------:R-:W-:Y:S01]  /*4810*/  ISETP.GE.AND.EX P4, PT, RZ, UR45, PT, P4 ;  /* 0x0000002dff007c0c */ /* 0x000fe2000bf86340 */
[----:B------:R0:W-:Y:S01]  /*4820*/  @!P6 STG.E desc[UR8][R12.64+0x880], R67 ;  /* 0x000880430c00e986 */ /* 0x0001e2000c101908 */
[----:B------:R-:W-:Y:S02]  /*4830*/  @!P3 R2UR UR14, R42 ;  /* 0x000000002a0eb2ca */ /* 0x000fe400000e0000 */
[----:B------:R-:W-:Y:S01]  /*4840*/  @!P3 R2UR UR15, R43 ;  /* 0x000000002b0fb2ca */ /* 0x000fe200000e0000 */
[----:B------:R0:W-:Y:S01]  /*4850*/  @!P1 STG.E desc[UR10][R12.64+0x980], R69 ;  /* 0x000980450c009986 */ /* 0x0001e2000c10190a */
[----:B--2---:R-:W-:Y:S02]  /*4860*/  IADD3 R3, PT, PT, R44, 0x300, RZ ;  /* 0x000003002c037810 */ /* 0x004fe40007ffe0ff */
[----:B------:R-:W-:Y:S01]  /*4870*/  ISETP.GE.AND.EX P5, PT, RZ, UR45, PT, P5 ;  /* 0x0000002dff007c0c */ /* 0x000fe2000bfa6350 */
[----:B------:R0:W-:Y:S01]  /*4880*/  @!P2 STG.E desc[UR12][R12.64+0xa00], R25 ;  /* 0x000a00190c00a986 */ /* 0x0001e2000c10190c */
[----:B------:R-:W-:-:S02]  /*4890*/  ISETP.GE.U32.AND P6, PT, R3, UR44, PT ;  /* 0x0000002c03007c0c */ /* 0x000fc4000bfc6070 */
[----:B------:R-:W-:Y:S02]  /*48a0*/  ISETP.GE.U32.AND P2, PT, R64, UR44, PT ;  /* 0x0000002c40007c0c */ /* 0x000fe4000bf46070 */
[----:B------:R-:W-:Y:S02]  /*48b0*/  @!P0 R2UR UR10, R42 ;  /* 0x000000002a0a82ca */ /* 0x000fe400000e0000 */
[C---:B------:R-:W-:Y:S01]  /*48c0*/  @!P0 R2UR UR11, R43.reuse ;  /* 0x000000002b0b82ca */ /* 0x040fe200000e0000 */
[----:B------:R0:W-:Y:S01]  /*48d0*/  @!P3 STG.E desc[UR14][R12.64+0xa80], R71 ;  /* 0x000a80470c00b986 */ /* 0x0001e2000c10190e */
[----:B------:R-:W-:Y:S02]  /*48e0*/  IADD3 R3, PT, PT, R44, 0x340, RZ ;  /* 0x000003402c037810 */ /* 0x000fe40007ffe0ff */
[----:B------:R-:W-:Y:S02]  /*48f0*/  @!P4 R2UR UR4, R42 ;  /* 0x000000002a04c2ca */ /* 0x000fe400000e0000 */
[----:B------:R-:W-:-:S02]  /*4900*/  @!P4 R2UR UR5, R43 ;  /* 0x000000002b05c2ca */ /* 0x000fc400000e0000 */
[----:B------:R-:W-:Y:S02]  /*4910*/  ISETP.GE.AND.EX P2, PT, RZ, UR45, PT, P2 ;  /* 0x0000002dff007c0c */ /* 0x000fe4000bf46320 */
[----:B------:R-:W-:Y:S02]  /*4920*/  ISETP.GE.U32.AND P1, PT, R3, UR44, PT ;  /* 0x0000002c03007c0c */ /* 0x000fe4000bf26070 */
[----:B------:R-:W-:Y:S01]  /*4930*/  ISETP.GE.U32.AND P3, PT, R63, UR44, PT ;  /* 0x0000002c3f007c0c */ /* 0x000fe2000bf66070 */
[----:B------:R0:W-:Y:S01]  /*4940*/  @!P0 STG.E desc[UR10][R12.64+0xc80], R75 ;  /* 0x000c804b0c008986 */ /* 0x0001e2000c10190a */
[----:B------:R-:W-:Y:S02]  /*4950*/  ISETP.GE.AND.EX P6, PT, RZ, UR45, PT, P6 ;  /* 0x0000002dff007c0c */ /* 0x000fe4000bfc6360 */
[----:B------:R-:W-:Y:S02]  /*4960*/  ISETP.GE.AND.EX P1, PT, RZ, UR45, PT, P1 ;  /* 0x0000002dff007c0c */ /* 0x000fe4000bf26310 */
[----:B------:R-:W-:Y:S01]  /*4970*/  ISETP.GE.AND.EX P3, PT, RZ, UR45, PT, P3 ;  /* 0x0000002dff007c0c */ /* 0x000fe2000bf66330 */
[----:B------:R0:W-:Y:S01]  /*4980*/  @!P4 STG.E desc[UR4][R12.64+0xb00], R27 ;  /* 0x000b001b0c00c986 */ /* 0x0001e2000c101904 */
[----:B------:R-:W-:Y:S01]  /*4990*/  ISETP.GE.U32.AND P0, PT, R65, UR44, PT ;  /* 0x0000002c41007c0c */ /* 0x000fe2000bf06070 */
[----:B------:R-:W1:Y:S01]  /*49a0*/  LDCU UR4, c[0x0][0x370] ;  /* 0x00006e00ff0477ac */ /* 0x000e620008000800 */
[----:B---3--:R-:W1:Y:S01]  /*49b0*/  LDC R4, c[0x0][0x364] ;  /* 0x0000d900ff047b82 */ /* 0x008e620000000800 */
[----:B------:R-:W-:-:S02]  /*49c0*/  @!P2 R2UR UR16, R42 ;  /* 0x000000002a10a2ca */ /* 0x000fc400000e0000 */
[C---:B------:R-:W-:Y:S02]  /*49d0*/  @!P2 R2UR UR17, R43.reuse ;  /* 0x000000002b11a2ca */ /* 0x040fe400000e0000 */
[----:B------:R-:W-:Y:S02]  /*49e0*/  ISETP.GE.AND.EX P0, PT, RZ, UR45, PT, P0 ;  /* 0x0000002dff007c0c */ /* 0x000fe4000bf06300 */
[C---:B------:R-:W-:Y:S02]  /*49f0*/  @!P5 R2UR UR6, R42.reuse ;  /* 0x000000002a06d2ca */ /* 0x040fe400000e0000 */
[C---:B------:R-:W-:Y:S02]  /*4a00*/  @!P5 R2UR UR7, R43.reuse ;  /* 0x000000002b07d2ca */ /* 0x040fe400000e0000 */
[----:B------:R-:W-:Y:S02]  /*4a10*/  @!P6 R2UR UR8, R42 ;  /* 0x000000002a08e2ca */ /* 0x000fe400000e0000 */
[----:B------:R-:W-:-:S02]  /*4a20*/  @!P6 R2UR UR9, R43 ;  /* 0x000000002b09e2ca */ /* 0x000fc400000e0000 */
[C---:B------:R-:W-:Y:S01]  /*4a30*/  @!P1 R2UR UR12, R42.reuse ;  /* 0x000000002a0c92ca */ /* 0x040fe200000e0000 */
[----:B------:R0:W-:Y:S01]  /*4a40*/  @!P2 STG.E desc[UR16][R12.64+0xe00], R33 ;  /* 0x000e00210c00a986 */ /* 0x0001e2000c101910 */
[C---:B------:R-:W-:Y:S02]  /*4a50*/  @!P1 R2UR UR13, R43.reuse ;  /* 0x000000002b0d92ca */ /* 0x040fe400000e0000 */
[C---:B------:R-:W-:Y:S02]  /*4a60*/  @!P3 R2UR UR14, R42.reuse ;  /* 0x000000002a0eb2ca */ /* 0x040fe400000e0000 */
[C---:B------:R-:W-:Y:S01]  /*4a70*/  @!P3 R2UR UR15, R43.reuse ;  /* 0x000000002b0fb2ca */ /* 0x040fe200000e0000 */
[----:B------:R0:W-:Y:S01]  /*4a80*/  @!P5 STG.E desc[UR6][R12.64+0xb80], R73 ;  /* 0x000b80490c00d986 */ /* 0x0001e2000c101906 */
[----:B------:R-:W-:Y:S01]  /*4a90*/  @!P0 R2UR UR16, R42 ;  /* 0x000000002a1082ca */ /* 0x000fe200000e0000 */
[----:B-1----:R-:W-:Y:S01]  /*4aa0*/  IMAD R4, R4, UR4, RZ ;  /* 0x0000000404047c24 */ /* 0x002fe2000f8e02ff */
[----:B------:R-:W-:Y:S01]  /*4ab0*/  @!P0 R2UR UR17, R43 ;  /* 0x000000002b1182ca */ /* 0x000fe200000e0000 */
[----:B------:R0:W-:Y:S01]  /*4ac0*/  @!P6 STG.E desc[UR8][R12.64+0xc00], R29 ;  /* 0x000c001d0c00e986 */ /* 0x0001e2000c101908 */
[----:B------:R-:W-:-:S02]  /*4ad0*/  IADD3 R2, PT, PT, R44, 0x20, RZ ;  /* 0x000000202c027810 */ /* 0x000fc40007ffe0ff */
[C---:B------:R-:W-:Y:S01]  /*4ae0*/  IADD3 R3, PT, PT, R44.reuse, 0x40, RZ ;  /* 0x000000402c037810 */ /* 0x040fe20007ffe0ff */
[----:B------:R0:W-:Y:S01]  /*4af0*/  @!P1 STG.E desc[UR12][R12.64+0xd00], R31 ;  /* 0x000d001f0c009986 */ /* 0x0001e2000c10190c */
[C---:B------:R-:W-:Y:S02]  /*4b00*/  IADD3 R8, PT, PT, R44.reuse, 0x100, RZ ;  /* 0x000001002c087810 */ /* 0x040fe40007ffe0ff */
[C---:B----4-:R-:W-:Y:S01]  /*4b10*/  IADD3 R10, PT, PT, R44.reuse, 0x120, RZ ;  /* 0x000001202c0a7810 */ /* 0x050fe20007ffe0ff */
        /* <DEDUP_REMOVED lines=39> */
.L_x_774:
[----:B------:R-:W-:Y:S05]  /*4d90*/  EXIT ;  /* 0x000000000000794d */ /* 0x000fea0003800000 */
.L_x_775:
[----:B------:R-:W-:Y:S01]  /*4da0*/  BSSY B1, `(.L_x_839) ;  /* 0x0000007000017945 */ /* 0x000fe20003800000 */
[----:B------:R-:W-:Y:S02]  /*4db0*/  MOV R12, 0x10 ;  /* 0x00000010000c7802 */ /* 0x000fe40000000f00 */
[----:B------:R-:W-:Y:S02]  /*4dc0*/  MOV R11, 0x1f ;  /* 0x0000001f000b7802 */ /* 0x000fe40000000f00 */
[----:B------:R-:W-:-:S07]  /*4dd0*/  MOV R15, 0xffffffff ;  /* 0xffffffff000f7802 */ /* 0x000fce0000000f00 */
[----:B------:R-:W-:Y:S05]  /*4de0*/  WARPSYNC.COLLECTIVE R15, `(.L_x_840) ;  /* 0x000000000f087348 */ /* 0x000fea0003c00000 */
[----:B------:R0:W1:Y:S02]  /*4df0*/  SHFL.BFLY P6, R14, R13, R12, R11 ;  /* 0x0c00000c0d0e7389 */ /* 0x00006400000c000b */
[----:B01----:R-:W-:Y:S05]  /*4e00*/  ENDCOLLECTIVE ;  /* 0x000000000000791b */ /* 0x003fea0003800000 */
.L_x_840:
[----:B------:R-:W-:Y:S05]  /*4e10*/  BSYNC B1 ;  /* 0x0000000000017941 */ /* 0x000fea0003800000 */
.L_x_839:
[----:B------:R-:W-:Y:S01]  /*4e20*/  HFMA2 R11, -RZ, RZ, 0, 1.847743988037109375e-06 ;  /* 0x0000001fff0b7431 */ /* 0x000fe200000001ff */
[----:B------:R-:W-:Y:S01]  /*4e30*/  FMNMX R13, R14, R13, !PT ;  /* 0x0000000d0e0d7209 */ /* 0x000fe20007800000 */
[----:B------:R-:W-:Y:S01]  /*4e40*/  HFMA2 R67, -RZ, RZ, 3.7421875, 0 ;  /* 0x437c0000ff437431 */ /* 0x000fe200000001ff */
[----:B------:R-:W-:Y:S02]  /*4e50*/  MOV R12, 0x8 ;  /* 0x00000008000c7802 */ /* 0x000fe40000000f00 */
[----:B------:R-:W-:-:S07]  /*4e60*/  MOV R15, 0xffffffff ;  /* 0xffffffff000f7802 */ /* 0x000fce0000000f00 */
[----:B------:R-:W-:Y:S05]  /*4e70*/  WARPSYNC.COLLECTIVE R15, `(.L_x_841) ;  /* 0x000000000f087348 */ /* 0x000fea0003c00000 */
[----:B------:R0:W1:Y:S02]  /*4e80*/  SHFL.BFLY P6, R14, R13, R12, R11 ;  /* 0x0c00000c0d0e7389 */ /* 0x00006400000c000b */
[----:B01----:R-:W-:Y:S05]  /*4e90*/  ENDCOLLECTIVE ;  /* 0x000000000000791b */ /* 0x003fea0003800000 */
.L_x_841:
[----:B------:R-:W-:Y:S01]  /*4ea0*/  HFMA2 R12, -RZ, RZ, 0, 2.384185791015625e-07 ;  /* 0x00000004ff0c7431 */ /* 0x000fe200000001ff */
[----:B------:R-:W-:-:S04]  /*4eb0*/  FMNMX R0, R13, R14, !PT ;  /* 0x0000000e0d007209 */ /* 0x000fc80007800000 */
[----:B------:R-:W-:-:S07]  /*4ec0*/  MOV R13, R0 ;  /* 0x00000000000d7202 */ /* 0x000fce0000000f00 */
[----:B------:R-:W-:Y:S05]  /*4ed0*/  WARPSYNC.COLLECTIVE R15, `(.L_x_842) ;  /* 0x000000000f087348 */ /* 0x000fea0003c00000 */
[----:B------:R0:W1:Y:S02]  /*4ee0*/  SHFL.BFLY P6, R14, R13, R12, R11 ;  /* 0x0c00000c0d0e7389 */ /* 0x00006400000c000b */
[----:B01----:R-:W-:Y:S05]  /*4ef0*/  ENDCOLLECTIVE ;  /* 0x000000000000791b */ /* 0x003fea0003800000 */
.L_x_842:
[----:B------:R-:W-:Y:S01]  /*4f00*/  HFMA2 R12, -RZ, RZ, 0, 1.1920928955078125e-07 ;  /* 0x00000002ff0c7431 */ /* 0x000fe200000001ff */
[----:B------:R-:W-:-:S04]  /*4f10*/  FMNMX R2, R0, R14, !PT ;  /* 0x0000000e00027209 */ /* 0x000fc80007800000 */
[----:B------:R-:W-:-:S07]  /*4f20*/  MOV R13, R2 ;  /* 0x00000002000d7202 */ /* 0x000fce0000000f00 */
[----:B------:R-:W-:Y:S05]  /*4f30*/  WARPSYNC.COLLECTIVE R15, `(.L_x_843) ;  /* 0x000000000f087348 */ /* 0x000fea0003c00000 */
[----:B------:R0:W1:Y:S02]  /*4f40*/  SHFL.BFLY P6, R14, R13, R12, R11 ;  /* 0x0c00000c0d0e7389 */ /* 0x00006400000c000b */
[----:B01----:R-:W-:Y:S05]  /*4f50*/  ENDCOLLECTIVE ;  /* 0x000000000000791b */ /* 0x003fea0003800000 */
.L_x_843:
[----:B------:R-:W-:Y:S01]  /*4f60*/  HFMA2 R12, -RZ, RZ, 0, 5.9604644775390625e-08 ;  /* 0x00000001ff0c7431 */ /* 0x000fe200000001ff */
[----:B------:R-:W-:-:S04]  /*4f70*/  FMNMX R3, R2, R14, !PT ;  /* 0x0000000e02037209 */ /* 0x000fc80007800000 */
[----:B------:R-:W-:-:S07]  /*4f80*/  MOV R13, R3 ;  /* 0x00000003000d7202 */ /* 0x000fce0000000f00 */
[----:B------:R-:W-:Y:S05]  /*4f90*/  WARPSYNC.COLLECTIVE R15, `(.L_x_844) ;  /* 0x000000000f087348 */ /* 0x000fea0003c00000 */
[----:B------:R0:W1:Y:S02]  /*4fa0*/  SHFL.BFLY P6, R14, R13, R12, R11 ;  /* 0x0c00000c0d0e7389 */ /* 0x00006400000c000b */
[----:B01----:R-:W-:Y:S05]  /*4fb0*/  ENDCOLLECTIVE ;  /* 0x000000000000791b */ /* 0x003fea0003800000 */
.L_x_844:
[----:B------:R-:W-:-:S05]  /*4fc0*/  FMNMX R3, R3, R14, !PT ;  /* 0x0000000e03037209 */ /* 0x000fca0007800000 */
[C---:B------:R-:W-:Y:S01]  /*4fd0*/  FADD R11, -R3.reuse, R68 ;  /* 0x00000044030b7221 */ /* 0x040fe20000000100 */
[----:B------:R-:W-:Y:S01]  /*4fe0*/  MOV R68, 0x3bbb989d ;  /* 0x3bbb989d00447802 */ /* 0x000fe20000000f00 */
[C---:B------:R-:W-:Y:S01]  /*4ff0*/  FADD R0, -R3.reuse, R4 ;  /* 0x0000000403007221 */ /* 0x040fe20000000100 */
[C---:B------:R-:W-:Y:S01]  /*5000*/  FADD R47, -R3.reuse, R8 ;  /* 0x00000008032f7221 */ /* 0x040fe20000000100 */
[C---:B------:R-:W-:Y:S01]  /*5010*/  FADD R2, -R3.reuse, R6 ;  /* 0x0000000603027221 */ /* 0x040fe20000000100 */
[C---:B------:R-:W-:Y:S01]  /*5020*/  FADD R4, -R3.reuse, R30 ;  /* 0x0000001e03047221 */ /* 0x040fe20000000100 */
[-C--:B------:R-:W-:Y:S01]  /*5030*/  FFMA.SAT R8, R0, R68.reuse, 0.5 ;  /* 0x3f00000000087423 */ /* 0x080fe20000002044 */
[C---:B------:R-:W-:Y:S01]  /*5040*/  FADD R9, -R3.reuse, R32 ;  /* 0x0000002003097221 */ /* 0x040fe20000000100 */
[C---:B------:R-:W-:Y:S01]  /*5050*/  FADD R10, -R3.reuse, R34 ;  /* 0x00000022030a7221 */ /* 0x040fe20000000100 */
[C---:B------:R-:W-:Y:S01]  /*5060*/  FADD R5, -R3.reuse, R36 ;  /* 0x0000002403057221 */ /* 0x040fe20000000100 */
[----:B------:R-:W-:Y:S01]  /*5070*/  FFMA.RM R8, R8, R67, 12582913 ;  /* 0x4b40000108087423 */ /* 0x000fe20000004043 */
        /* <DEDUP_REMOVED lines=24> */
[----:B------:R-:W-:Y:S01]  /*5200*/  SHF.L.U32 R8, R8, 0x17, RZ ;  /* 0x0000001708087819 */ /* 0x000fe200000006ff */
[----:B------:R-:W-:-:S02]  /*5210*/  FFMA.SAT R16, R9, R68, 0.5 ;  /* 0x3f00000009107423 */ /* 0x000fc40000002044 */
[----:B------:R-:W-:Y:S02]  /*5220*/  FFMA R3, R0, 1.4426950216293334961, -R3 ;  /* 0x3fb8aa3b00037823 */ /* 0x000fe40000000803 */
[----:B------:R-:W-:Y:S02]  /*5230*/  FFMA.RM R16, R16, R67, 12582913 ;  /* 0x4b40000110107423 */ /* 0x000fe40000004043 */
[----:B------:R-:W-:Y:S01]  /*5240*/  FFMA R3, R0, 1.925963033500011079e-08, R3 ;  /* 0x32a5706000037823 */ /* 0x000fe20000000003 */
[----:B------:R-:W-:Y:S01]  /*5250*/  FFMA.SAT R0, R2, R68, 0.5 ;  /* 0x3f00000002007423 */ /* 0x000fe20000002044 */
[----:B------:R-:W-:-:S03]  /*5260*/  FADD R18, R16, -12583039 ;  /* 0xcb40007f10127421 */ /* 0x000fc60000000000 */
[----:B------:R-:W-:Y:S01]  /*5270*/  FFMA.RM R0, R0, R67, 12582913 ;  /* 0x4b40000100007423 */ /* 0x000fe20000004043 */
[----:B------:R-:W0:Y:S01]  /*5280*/  MUFU.EX2 R3, R3 ;  /* 0x0000000300037308 */ /* 0x000e220000000800 */
[C---:B------:R-:W-:Y:S02]  /*5290*/  FFMA R18, R9.reuse, 1.4426950216293334961, -R18 ;  /* 0x3fb8aa3b09127823 */ /* 0x040fe40000000812 */
[C---:B------:R-:W-:Y:S01]  /*52a0*/  FADD R17, R0.reuse, -12583039 ;  /* 0xcb40007f00117421 */ /* 0x040fe20000000000 */
[----:B------:R-:W-:Y:S01]  /*52b0*/  SHF.L.U32 R0, R0, 0x17, RZ ;  /* 0x0000001700007819 */ /* 0x000fe200000006ff */
[----:B------:R-:W-:Y:S02]  /*52c0*/  FFMA R18, R9, 1.925963033500011079e-08, R18 ;  /* 0x32a5706009127823 */ /* 0x000fe40000000012 */
[----:B------:R-:W-:-:S04]  /*52d0*/  FFMA R17, R2, 1.4426950216293334961, -R17 ;  /* 0x3fb8aa3b02117823 */ /* 0x000fc80000000811 */
[----:B------:R-:W-:Y:S01]  /*52e0*/  FFMA R17, R2, 1.925963033500011079e-08, R17 ;  /* 0x32a5706002117823 */ /* 0x000fe20000000011 */
[----:B------:R-:W-:Y:S01]  /*52f0*/  FFMA.SAT R2, R4, R68, 0.5 ;  /* 0x3f00000004027423 */ /* 0x000fe20000002044 */
[----:B------:R-:W-:Y:S03]  /*5300*/  MUFU.EX2 R18, R18 ;  /* 0x0000001200127308 */ /* 0x000fe60000000800 */
[----:B------:R-:W-:Y:S01]  /*5310*/  FFMA.RM R2, R2, R67, 12582913 ;  /* 0x4b40000102027423 */ /* 0x000fe20000004043 */
[----:B0-----:R-:W-:-:S03]  /*5320*/  FMUL R8, R8, R3 ;  /* 0x0000000308087220 */ /* 0x001fc60000400000 */
[C---:B------:R-:W-:Y:S01]  /*5330*/  FADD R3, R2.reuse, -12583039 ;  /* 0xcb40007f02037421 */ /* 0x040fe20000000000 */
[----:B------:R-:W-:Y:S01]  /*5340*/  SHF.L.U32 R2, R2, 0x17, RZ ;  /* 0x0000001702027819 */ /* 0x000fe200000006ff */
[----:B------:R-:W0:Y:S02]  /*5350*/  MUFU.EX2 R17, R17 ;  /* 0x0000001100117308 */ /* 0x000e240000000800 */
[----:B------:R-:W-:-:S04]  /*5360*/  FFMA R3, R4, 1.4426950216293334961, -R3 ;  /* 0x3fb8aa3b04037823 */ /* 0x000fc80000000803 */
[----:B------:R-:W-:-:S04]  /*5370*/  FFMA R4, R4, 1.925963033500011079e-08, R3 ;  /* 0x32a5706004047823 */ /* 0x000fc80000000003 */
[----:B------:R1:W2:Y:S01]  /*5380*/  MUFU.EX2 R3, R4 ;  /* 0x0000000400037308 */ /* 0x0002a20000000800 */
[----:B0-----:R-:W-:Y:S01]  /*5390*/  FMUL R0, R0, R17 ;  /* 0x0000001100007220 */ /* 0x001fe20000400000 */
[----:B-1----:R-:W-:-:S04]  /*53a0*/  FFMA.SAT R4, R10, R68, 0.5 ;  /* 0x3f0000000a047423 */ /* 0x002fc80000002044 */
[----:B------:R-:W-:-:S04]  /*53b0*/  FFMA.RM R4, R4, R67, 12582913 ;  /* 0x4b40000104047423 */ /* 0x000fc80000004043 */
[----:B------:R-:W-:Y:S01]  /*53c0*/  FADD R9, R4, -12583039 ;  /* 0xcb40007f04097421 */ /* 0x000fe20000000000 */
[----:B--2---:R-:W-:Y:S01]  /*53d0*/  FMUL R2, R2, R3 ;  /* 0x0000000302027220 */ /* 0x004fe20000400000 */
[----:B------:R-:W-:Y:S02]  /*53e0*/  SHF.L.U32 R3, R16, 0x17, RZ ;  /* 0x0000001710037819 */ /* 0x000fe400000006ff */
[----:B------:R-:W-:Y:S01]  /*53f0*/  FFMA R9, R10, 1.4426950216293334961, -R9 ;  /* 0x3fb8aa3b0a097823 */ /* 0x000fe20000000809 */
[----:B------:R-:W-:Y:S02]  /*5400*/  SHF.L.U32 R4, R4, 0x17, RZ ;  /* 0x0000001704047819 */ /* 0x000fe400000006ff */
[----:B------:R-:W-:Y:S01]  /*5410*/  FMUL R3, R3, R18 ;  /* 0x0000001203037220 */ /* 0x000fe20000400000 */
[----:B------:R-:W-:Y:S01]  /*5420*/  FFMA R9, R10, 1.925963033500011079e-08, R9 ;  /* 0x32a570600a097823 */ /* 0x000fe20000000009 */
[----:B------:R-:W-:-:S04]  /*5430*/  FFMA.SAT R10, R5, R68, 0.5 ;  /* 0x3f000000050a7423 */ /* 0x000fc80000002044 */
        /* <DEDUP_REMOVED lines=34> */
[C---:B------:R-:W-:Y:S01]  /*5660*/  FFMA R11, R12.reuse, 1.4426950216293334961, -R11 ;  /* 0x3fb8aa3b0c0b7823 */ /* 0x040fe2000000080b */
[----:B0-----:R-:W-:Y:S01]  /*5670*/  FMUL R7, R7, R16 ;  /* 0x0000001007077220 */ /* 0x001fe20000400000 */
[----:B------:R-:W0:Y:S02]  /*5680*/  MUFU.EX2 R18, R18 ;  /* 0x0000001200127308 */ /* 0x000e240000000800 */
[----:B------:R-:W-:Y:S01]  /*5690*/  FFMA R11, R12, 1.925963033500011079e-08, R11 ;  /* 0x32a570600c0b7823 */ /* 0x000fe2000000000b */
[----:B------:R-:W-:-:S04]  /*56a0*/  FFMA.SAT R12, R13, R68, 0.5 ;  /* 0x3f0000000d0c7423 */ /* 0x000fc80000002044 */
[----:B------:R-:W-:Y:S01]  /*56b0*/  FFMA.RM R12, R12, R67, 12582913 ;  /* 0x4b4000010c0c7423 */ /* 0x000fe20000004043 */
[----:B------:R-:W1:Y:S03]  /*56c0*/  MUFU.EX2 R11, R11 ;  /* 0x0000000b000b7308 */ /* 0x000e660000000800 */
[C---:B------:R-:W-:Y:S01]  /*56d0*/  FADD R16, R12.reuse, -12583039 ;  /* 0xcb40007f0c107421 */ /* 0x040fe20000000000 */
[----:B------:R-:W-:-:S03]  /*56e0*/  SHF.L.U32 R12, R12, 0x17, RZ ;  /* 0x000000170c0c7819 */ /* 0x000fc600000006ff */
[----:B------:R-:W-:Y:S01]  /*56f0*/  FFMA R16, R13, 1.4426950216293334961, -R16 ;  /* 0x3fb8aa3b0d107823 */ /* 0x000fe20000000810 */
[----:B0-----:R-:W-:-:S03]  /*5700*/  FMUL R9, R9, R18 ;  /* 0x0000001209097220 */ /* 0x001fc60000400000 */
[----:B------:R-:W-:-:S06]  /*5710*/  FFMA R13, R13, 1.925963033500011079e-08, R16 ;  /* 0x32a570600d0d7823 */ /* 0x000fcc0000000010 */
[----:B------:R-:W0:Y:S01]  /*5720*/  MUFU.EX2 R13, R13 ;  /* 0x0000000d000d7308 */ /* 0x000e220000000800 */
[----:B-1----:R-:W-:Y:S01]  /*5730*/  FMUL R10, R10, R11 ;  /* 0x0000000b0a0a7220 */ /* 0x002fe20000400000 */
        /* <DEDUP_REMOVED lines=154> */
[----:B------:R-:W-:Y:S01]  /*60e0*/  FFMA R40, R40, 1.925963033500011079e-08, R11 ;  /* 0x32a5706028287823 */ /* 0x000fe2000000000b */
[----:B------:R-:W-:-:S03]  /*60f0*/  FADD R11, RZ, R8 ;  /* 0x00000008ff0b7221 */ /* 0x000fc60000000000 */
[----:B------:R-:W0:Y:S01]  /*6100*/  MUFU.EX2 R35, R40 ;  /* 0x0000002800237308 */ /* 0x000e220000000800 */
[----:B------:R-:W-:Y:S01]  /*6110*/  FADD R11, R11, R0 ;  /* 0x000000000b0b7221 */ /* 0x000fe20000000000 */
[----:B0-----:R-:W-:Y:S01]  /*6120*/  FMUL R35, R12, R35 ;  /* 0x000000230c237220 */ /* 0x001fe20000400000 */
[----:B------:R-:W-:-:S04]  /*6130*/  FADD R12, R68, -12583039 ;  /* 0xcb40007f440c7421 */ /* 0x000fc80000000000 */
[----:B------:R-:W-:-:S04]  /*6140*/  FFMA R12, R47, 1.4426950216293334961, -R12 ;  /* 0x3fb8aa3b2f0c7823 */ /* 0x000fc8000000080c */
[----:B------:R-:W-:Y:S01]  /*6150*/  FFMA R47, R47, 1.925963033500011079e-08, R12 ;  /* 0x32a570602f2f7823 */ /* 0x000fe2000000000c */
[----:B------:R-:W-:-:S04]  /*6160*/  FADD R12, R11, R2 ;  /* 0x000000020b0c7221 */ /* 0x000fc80000000000 */
[----:B------:R-:W-:Y:S01]  /*6170*/  FADD R11, R12, R3 ;  /* 0x000000030c0b7221 */ /* 0x000fe20000000000 */
[----:B------:R-:W0:Y:S03]  /*6180*/  MUFU.EX2 R47, R47 ;  /* 0x0000002f002f7308 */ /* 0x000e260000000800 */
[----:B------:R-:W-:-:S04]  /*6190*/  FADD R12, R11, R4 ;  /* 0x000000040b0c7221 */ /* 0x000fc80000000000 */
[----:B------:R-:W-:-:S04]  /*61a0*/  FADD R11, R12, R5 ;  /* 0x000000050c0b7221 */ /* 0x000fc80000000000 */
        /* <DEDUP_REMOVED lines=26> */
[----:B------:R-:W-:-:S03]  /*6350*/  MOV R12, 0x10 ;  /* 0x00000010000c7802 */ /* 0x000fc60000000f00 */
[----:B------:R-:W-:-:S07]  /*6360*/  FADD R13, R13, R36 ;  /* 0x000000240d0d7221 */ /* 0x000fce0000000000 */
[----:B------:R-:W-:Y:S05]  /*6370*/  WARPSYNC.COLLECTIVE R15, `(.L_x_845) ;  /* 0x000000000f087348 */ /* 0x000fea0003c00000 */
[----:B------:R0:W1:Y:S02]  /*6380*/  SHFL.BFLY P6, R14, R13, R12, R11 ;  /* 0x0c00000c0d0e7389 */ /* 0x00006400000c000b */
[----:B01----:R-:W-:Y:S05]  /*6390*/  ENDCOLLECTIVE ;  /* 0x000000000000791b */ /* 0x003fea0003800000 */
.L_x_845:
[----:B------:R-:W-:Y:S02]  /*63a0*/  HFMA2 R12, -RZ, RZ, 0, 4.76837158203125e-07 ;  /* 0x00000008ff0c7431 */ /* 0x000fe400000001ff */
[----:B------:R-:W-:-:S05]  /*63b0*/  FADD R37, R13, R14 ;  /* 0x0000000e0d257221 */ /* 0x000fca0000000000 */
[----:B------:R-:W-:-:S07]  /*63c0*/  MOV R13, R37 ;  /* 0x00000025000d7202 */ /* 0x000fce0000000f00 */
[----:B------:R-:W-:Y:S05]  /*63d0*/  WARPSYNC.COLLECTIVE R15, `(.L_x_846) ;  /* 0x000000000f087348 */ /* 0x000fea0003c00000 */
[----:B------:R0:W1:Y:S02]  /*63e0*/  SHFL.BFLY P6, R14, R13, R12, R11 ;  /* 0x0c00000c0d0e7389 */ /* 0x00006400000c000b */
[----:B01----:R-:W-:Y:S05]  /*63f0*/  ENDCOLLECTIVE ;  /* 0x000000000000791b */ /* 0x003fea0003800000 */
.L_x_846:
[----:B------:R-:W-:Y:S02]  /*6400*/  HFMA2 R12, -RZ, RZ, 0, 2.384185791015625e-07 ;  /* 0x00000004ff0c7431 */ /* 0x000fe400000001ff */
[----:B------:R-:W-:-:S05]  /*6410*/  FADD R38, R37, R14 ;  /* 0x0000000e25267221 */ /* 0x000fca0000000000 */
[----:B------:R-:W-:-:S07]  /*6420*/  MOV R13, R38 ;  /* 0x00000026000d7202 */ /* 0x000fce0000000f00 */
[----:B------:R-:W-:Y:S05]  /*6430*/  WARPSYNC.COLLECTIVE R15, `(.L_x_847) ;  /* 0x000000000f087348 */ /* 0x000fea0003c00000 */
[----:B------:R0:W1:Y:S02]  /*6440*/  SHFL.BFLY P6, R14, R13, R12, R11 ;  /* 0x0c00000c0d0e7389 */ /* 0x00006400000c000b */
[----:B01----:R-:W-:Y:S05]  /*6450*/  ENDCOLLECTIVE ;  /* 0x000000000000791b */ /* 0x003fea0003800000 */
.L_x_847:
[----:B------:R-:W-:Y:S02]  /*6460*/  HFMA2 R12, -RZ, RZ, 0, 1.1920928955078125e-07 ;  /* 0x00000002ff0c7431 */ /* 0x000fe400000001ff */
[----:B------:R-:W-:-:S05]  /*6470*/  FADD R39, R38, R14 ;  /* 0x0000000e26277221 */ /* 0x000fca0000000000 */
[----:B------:R-:W-:-:S07]  /*6480*/  MOV R13, R39 ;  /* 0x00000027000d7202 */ /* 0x000fce0000000f00 */
[----:B------:R-:W-:Y:S05]  /*6490*/  WARPSYNC.COLLECTIVE R15, `(.L_x_848) ;  /* 0x000000000f087348 */ /* 0x000fea0003c00000 */
[----:B------:R0:W1:Y:S02]  /*64a0*/  SHFL.BFLY P6, R14, R13, R12, R11 ;  /* 0x0c00000c0d0e7389 */ /* 0x00006400000c000b */
[----:B01----:R-:W-:Y:S05]  /*64b0*/  ENDCOLLECTIVE ;  /* 0x000000000000791b */ /* 0x003fea0003800000 */
.L_x_848:
[----:B------:R-:W-:Y:S02]  /*64c0*/  HFMA2 R12, -RZ, RZ, 0, 5.9604644775390625e-08 ;  /* 0x00000001ff0c7431 */ /* 0x000fe400000001ff */
[----:B------:R-:W-:-:S05]  /*64d0*/  FADD R40, R39, R14 ;  /* 0x0000000e27287221 */ /* 0x000fca0000000000 */
[----:B------:R-:W-:-:S07]  /*64e0*/  MOV R13, R40 ;  /* 0x00000028000d7202 */ /* 0x000fce0000000f00 */
[----:B------:R-:W-:Y:S05]  /*64f0*/  WARPSYNC.COLLECTIVE R15, `(.L_x_849) ;  /* 0x000000000f087348 */ /* 0x000fea0003c00000 */
[----:B------:R0:W1:Y:S02]  /*6500*/  SHFL.BFLY P6, R14, R13, R12, R11 ;  /* 0x0c00000c0d0e7389 */ /* 0x00006400000c000b */
[----:B01----:R-:W-:Y:S05]  /*6510*/  ENDCOLLECTIVE ;  /* 0x000000000000791b */ /* 0x003fea0003800000 */
.L_x_849:
[----:B------:R-:W-:Y:S05]  /*6520*/  BRA `(.L_x_850) ;  /* 0xffffffc000807947 */ /* 0x000fea000383ffff */
        .weak           $__internal_12_$__cuda_sm3x_div_rn_noftz_f32_slowpath
        .type           $__internal_12_$__cuda_sm3x_div_rn_noftz_f32_slowpath,@function
        .size           $__internal_12_$__cuda_sm3x_div_rn_noftz_f32_slowpath,(.L_x_8498 - $__internal_12_$__cuda_sm3x_div_rn_noftz_f32_slowpath)
$__internal_12_$__cuda_sm3x_div_rn_noftz_f32_slowpath:
        /* <DEDUP_REMOVED lines=35> */
.L_x_852:
        /* <DEDUP_REMOVED lines=51> */
.L_x_859:
[----:B------:R-:W-:-:S04]  /*6a90*/  LOP3.LUT R40, R40, 0x80000000, RZ, 0xc0, !PT ;  /* 0x8000000028287812 */ /* 0x000fc800078ec0ff */
[----:B------:R-:W-:Y:S01]  /*6aa0*/  LOP3.LUT R40, R40, 0x7f800000, RZ, 0xfc, !PT ;  /* 0x7f80000028287812 */ /* 0x000fe200078efcff */
[----:B------:R-:W-:Y:S06]  /*6ab0*/  BRA `(.L_x_860) ;  /* 0x0000000000047947 */ /* 0x000fec0003800000 */
.L_x_858:
[----:B------:R-:W-:-:S07]  /*6ac0*/  LEA R40, R13, R40, 0x17 ;  /* 0x000000280d287211 */ /* 0x000fce00078eb8ff */
.L_x_860:
[----:B------:R-:W-:Y:S05]  /*6ad0*/  BSYNC.RECONVERGENT B2 ;  /* 0x0000000000027941 */ /* 0x000fea0003800200 */
.L_x_857:
[----:B------:R-:W-:Y:S05]  /*6ae0*/  BRA `(.L_x_861) ;  /* 0x0000000000207947 */ /* 0x000fea0003800000 */
.L_x_856:
[----:B------:R-:W-:-:S04]  /*6af0*/  LOP3.LUT R8, R13, 0x80000000, R8, 0x48, !PT ;  /* 0x800000000d087812 */ /* 0x000fc800078e4808 */
[----:B------:R-:W-:Y:S01]  /*6b00*/  LOP3.LUT R40, R8, 0x7f800000, RZ, 0xfc, !PT ;  /* 0x7f80000008287812 */ /* 0x000fe200078efcff */
[----:B------:R-:W-:Y:S06]  /*6b10*/  BRA `(.L_x_861) ;  /* 0x0000000000147947 */ /* 0x000fec0003800000 */
.L_x_855:
[----:B------:R-:W-:Y:S01]  /*6b20*/  LOP3.LUT R40, R13, 0x80000000, R8, 0x48, !PT ;  /* 0x800000000d287812 */ /* 0x000fe200078e4808 */
[----:B------:R-:W-:Y:S06]  /*6b30*/  BRA `(.L_x_861) ;  /* 0x00000000000c7947 */ /* 0x000fec0003800000 */
.L_x_854:
[----:B------:R-:W0:Y:S01]  /*6b40*/  MUFU.RSQ R40, -QNAN ;  /* 0xffc0000000287908 */ /* 0x000e220000001400 */
[----:B------:R-:W-:Y:S05]  /*6b50*/  BRA `(.L_x_861) ;  /* 0x0000000000047947 */ /* 0x000fea0003800000 */
.L_x_853:
[----:B------:R-:W-:-:S07]  /*6b60*/  FADD.FTZ R40, R8, R11 ;  /* 0x0000000b08287221 */ /* 0x000fce0000010000 */
.L_x_861:
[----:B------:R-:W-:Y:S05]  /*6b70*/  BSYNC.RECONVERGENT B1 ;  /* 0x0000000000017941 */ /* 0x000fea0003800200 */
.L_x_851:
[----:B------:R-:W-:-:S04]  /*6b80*/  HFMA2 R13, -RZ, RZ, 0, 0 ;  /* 0x00000000ff0d7431 */ /* 0x000fc800000001ff */
[----:B0-----:R-:W-:Y:S05]  /*6b90*/  RET.REL.NODEC R12 `(_Z15SoftmaxWarpImplI10DirectLoadIffE11DirectStoreIffEfLi1ELi31ELi32ELi1ELb1EL9Algorithm0EEvT_T0_ll) ;  /* 0xffffff940c187950 */ /* 0x001fea0003c3ffff */
.L_x_862:
        /* <DEDUP_REMOVED lines=14> */
.L_x_8498:


//--------------------- .text._Z15SoftmaxWarpImplI10DirectLoadIffE11DirectStoreIffEfLi1ELi31ELi32ELi1ELb0EL9Algorithm0EEvT_T0_ll --------------------------
	.section	.text._Z15SoftmaxWarpImplI10DirectLoadIffE11DirectStoreIffEfLi1ELi31ELi32ELi1ELb0EL9Algorithm0EEvT_T0_ll,"ax",@progbits
	.align	128
        .global         _Z15SoftmaxWarpImplI10DirectLoadIffE11DirectStoreIffEfLi1ELi31ELi32ELi1ELb0EL9Algorithm0EEvT_T0_ll
        .type           _Z15SoftmaxWarpImplI10DirectLoadIffE11DirectStoreIffEfLi1ELi31ELi32ELi1ELb0EL9Algorithm0EEvT_T0_ll,@function
        .size           _Z15SoftmaxWarpImplI10DirectLoadIffE11DirectStoreIffEfLi1ELi31ELi32ELi1ELb0EL9Algorithm0EEvT_T0_ll,(.L_x_8499 - _Z15SoftmaxWarpImplI10DirectLoadIffE11DirectStoreIffEfLi1ELi31ELi32ELi1ELb0EL9Algorithm0EEvT_T0_ll)
        .other          _Z15SoftmaxWarpImplI10DirectLoadIffE11DirectStoreIffEfLi1ELi31ELi32ELi1ELb0EL9Algorithm0EEvT_T0_ll,@"STO_CUDA_ENTRY STV_DEFAULT"
_Z15SoftmaxWarpImplI10DirectLoadIffE11DirectStoreIffEfLi1ELi31ELi32ELi1ELb0EL9Algorithm0EEvT_T0_ll:
.text._Z15SoftmaxWarpImplI10DirectLoadIffE11DirectStoreIffEfLi1ELi31ELi32ELi1ELb0EL9Algorithm0EEvT_T0_ll:
        /* <DEDUP_REMOVED lines=24> */
.L_x_863:
        /* <DEDUP_REMOVED lines=13> */
.L_x_927:
[----:B------:R-:W-:Y:S01]  /*0250*/  MOV R47, RZ ;  /* 0x000000ff002f7202 */ /* 0x000fe20000000f00 */
[----:B---3--:R-:W-:Y:S01]  /*0260*/  IMAD R3, R43, UR38, RZ ;  /* 0x000000262b037c24 */ /* 0x008fe2000f8e02ff */
[----:B--2---:R-:W-:Y:S02]  /*0270*/  R2UR UR4, R38 ;  /* 0x00000000260472ca */ /* 0x004fe400000e0000 */
[C---:B------:R-:W-:Y:S01]  /*0280*/  R2UR UR5, R39.reuse ;  /* 0x00000000270572ca */ /* 0x040fe200000e0000 */
[----:B-1----:R-:W-:Y:S01]  /*0290*/  IMAD.WIDE.U32 R4, R44, UR38, R46 ;  /* 0x000000262c047c25 */ /* 0x002fe2000f8e002e */
[----:B------:R-:W-:Y:S02]  /*02a0*/  R2UR UR6, R38 ;  /* 0x00000000260672ca */ /* 0x000fe400000e0000 */
[----:B------:R-:W-:Y:S01]  /*02b0*/  R2UR UR7, R39 ;  /* 0x00000000270772ca */ /* 0x000fe200000e0000 */
[----:B------:R-:W-:Y:S01]  /*02c0*/  IMAD R3, R44, UR39, R3 ;  /* 0x000000272c037c24 */ /* 0x000fe2000f8e0203 */
[----:B------:R-:W-:-:S02]  /*02d0*/  LEA R2, P0, R4, UR36, 0x2 ;  /* 0x0000002404027c11 */ /* 0x000fc4000f8010ff */
[C---:B------:R-:W-:Y:S02]  /*02e0*/  R2UR UR8, R38.reuse ;  /* 0x00000000260872ca */ /* 0x040fe400000e0000 */
[----:B------:R-:W-:Y:S02]  /*02f0*/  IADD3 R3, PT, PT, R5, R3, RZ ;  /* 0x0000000305037210 */ /* 0x000fe40007ffe0ff */
[C---:B------:R-:W-:Y:S02]  /*0300*/  R2UR UR9, R39.reuse ;  /* 0x00000000270972ca */ /* 0x040fe400000e0000 */
[----:B------:R-:W-:Y:S02]  /*0310*/  R2UR UR10, R38 ;  /* 0x00000000260a72ca */ /* 0x000fe400000e0000 */
        /* <DEDUP_REMOVED lines=57> */
[----:B------:R-:W-:Y:S01]  /*06b0*/  FMNMX R13, R0, R9, !PT ;  /* 0x00000009000d7209 */ /* 0x000fe20007800000 */
[----:B------:R-:W-:Y:S06]  /*06c0*/  BRA.DIV UR4, `(.L_x_864) ;  /* 0x0000003604887947 */ /* 0x000fec000b800000 */
[----:B------:R-:W1:Y:S01]  /*06d0*/  SHFL.BFLY PT, R14, R13, 0x10, 0x1f ;  /* 0x0e001f000d0e7f89 */ /* 0x000e6200000e0000 */
[----:B------:R-:W-:Y:S01]  /*06e0*/  HFMA2 R11, -RZ, RZ, 0.96630859375, -0.0022525787353515625 ;  /* 0x3bbb989dff0b7431 */ /* 0x000fe200000001ff */
        /* <DEDUP_REMOVED lines=20> */
[-C--:B------:R-:W-:Y:S01]  /*0830*/  FFMA.RM R9, R9, R12.reuse, 12582913 ;  /* 0x4b40000109097423 */ /* 0x080fe2000000400c */
[--C-:B------:R-:W-:Y:S01]  /*0840*/  FADD R34, R10, -R53.reuse ;  /* 0x800000350a227221 */ /* 0x100fe20000000000 */
[--C-:B------:R-:W-:Y:S01]  /*0850*/  FADD R6, R51, -R53.reuse ;  /* 0x8000003533067221 */ /* 0x100fe20000000000 */
[----:B------:R-:W-:Y:S01]  /*0860*/  FADD R10, R5, -12583039 ;  /* 0xcb40007f050a7421 */ /* 0x000fe20000000000 */
[----:B------:R-:W-:Y:S01]  /*0870*/  FADD R16, R9, -12583039 ;  /* 0xcb40007f09107421 */ /* 0x000fe20000000000 */
[----:B------:R-:W-:Y:S01]  /*0880*/  SHF.L.U32 R5, R5, 0x17, RZ ;  /* 0x0000001705057819 */ /* 0x000fe200000006ff */
[--C-:B------:R-:W-:Y:S01]  /*0890*/  FADD R8, R49, -R53.reuse ;  /* 0x8000003531087221 */ /* 0x100fe20000000000 */
[----:B------:R-:W-:Y:S01]  /*08a0*/  FFMA R10, R55, 1.4426950216293334961, -R10 ;  /* 0x3fb8aa3b370a7823 */ /* 0x000fe2000000080a */
[----:B------:R-:W-:Y:S01]  /*08b0*/  FFMA R16, R7, 1.4426950216293334961, -R16 ;  /* 0x3fb8aa3b07107823 */ /* 0x000fe20000000810 */
[----:B------:R-:W-:Y:S01]  /*08c0*/  SHF.L.U32 R9, R9, 0x17, RZ ;  /* 0x0000001709097819 */ /* 0x000fe200000006ff */
[--C-:B------:R-:W-:Y:S01]  /*08d0*/  FADD R62, R26, -R53.reuse ;  /* 0x800000351a3e7221 */ /* 0x100fe20000000000 */
[----:B------:R-:W-:Y:S01]  /*08e0*/  FFMA R10, R55, 1.925963033500011079e-08, R10 ;  /* 0x32a57060370a7823 */ /* 0x000fe2000000000a */
[----:B------:R-:W-:Y:S01]  /*08f0*/  FFMA R16, R7, 1.925963033500011079e-08, R16 ;  /* 0x32a5706007107823 */ /* 0x000fe20000000010 */
[-C--:B------:R-:W-:Y:S01]  /*0900*/  FFMA.SAT R7, R6, R11.reuse, 0.5 ;  /* 0x3f00000006077423 */ /* 0x080fe2000000200b */
[--C-:B------:R-:W-:Y:S01]  /*0910*/  FADD R13, R20, -R53.reuse ;  /* 0x80000035140d7221 */ /* 0x100fe20000000000 */
[--C-:B------:R-:W-:Y:S01]  /*0920*/  FADD R14, R17, -R53.reuse ;  /* 0x80000035110e7221 */ /* 0x100fe20000000000 */
[--C-:B------:R-:W-:Y:S01]  /*0930*/  FADD R4, R4, -R53.reuse ;  /* 0x8000003504047221 */ /* 0x100fe20000000000 */
[----:B------:R-:W1:Y:S01]  /*0940*/  MUFU.EX2 R10, R10 ;  /* 0x0000000a000a7308 */ /* 0x000e620000000800 */
[-C--:B------:R-:W-:Y:S01]  /*0950*/  FFMA.RM R7, R7, R12.reuse, 12582913 ;  /* 0x4b40000107077423 */ /* 0x080fe2000000400c */
[--C-:B------:R-:W-:Y:S01]  /*0960*/  FADD R70, R22, -R53.reuse ;  /* 0x8000003516467221 */ /* 0x100fe20000000000 */
[--C-:B------:R-:W-:Y:S01]  /*0970*/  FADD R0, R19, -R53.reuse ;  /* 0x8000003513007221 */ /* 0x100fe20000000000 */
[-C--:B------:R-:W-:Y:S01]  /*0980*/  FFMA.SAT R19, R4, R11.reuse, 0.5 ;  /* 0x3f00000004137423 */ /* 0x080fe2000000200b */
[--C-:B------:R-:W-:Y:S01]  /*0990*/  FADD R36, R47, -R53.reuse ;  /* 0x800000352f247221 */ /* 0x100fe20000000000 */
[--C-:B------:R-:W-:Y:S01]  /*09a0*/  FADD R74, R21, -R53.reuse ;  /* 0x80000035154a7221 */ /* 0x100fe20000000000 */
[--C-:B------:R-:W-:Y:S01]  /*09b0*/  FADD R66, R24, -R53.reuse ;  /* 0x8000003518427221 */ /* 0x100fe20000000000 */
[----:B------:R-:W2:Y:S01]  /*09c0*/  MUFU.EX2 R16, R16 ;  /* 0x0000001000107308 */ /* 0x000ea20000000800 */
        /* <DEDUP_REMOVED lines=8> */
[----:B-1----:R-:W-:Y:S01]  /*0a50*/  FMUL R26, R5, R10 ;  /* 0x0000000a051a7220 */ /* 0x002fe20000400000 */
[C---:B------:R-:W-:Y:S01]  /*0a60*/  FADD R5, R7.reuse, -12583039 ;  /* 0xcb40007f07057421 */ /* 0x040fe20000000000 */
[----:B------:R-:W-:Y:S01]  /*0a70*/  SHF.L.U32 R7, R7, 0x17, RZ ;  /* 0x0000001707077819 */ /* 0x000fe200000006ff */
[--C-:B------:R-:W-:Y:S01]  /*0a80*/  FADD R60, R31, -R53.reuse ;  /* 0x800000351f3c7221 */ /* 0x100fe20000000000 */
[----:B------:R-:W-:Y:S01]  /*0a90*/  FADD R58, R28, -R53 ;  /* 0x800000351c3a7221 */ /* 0x000fe20000000000 */
[----:B------:R-:W-:Y:S01]  /*0aa0*/  FFMA R5, R6, 1.4426950216293334961, -R5 ;  /* 0x3fb8aa3b06057823 */ /* 0x000fe20000000805 */
[--C-:B------:R-:W-:Y:S01]  /*0ab0*/  FADD R64, R29, -R53.reuse ;  /* 0x800000351d407221 */ /* 0x100fe20000000000 */
[----:B------:R-:W-:Y:S01]  /*0ac0*/  FADD R68, R27, -R53 ;  /* 0x800000351b447221 */ /* 0x000fe20000000000 */
[----:B--2---:R-:W-:Y:S01]  /*0ad0*/  FMUL R20, R9, R16 ;  /* 0x0000001009147220 */ /* 0x004fe20000400000 */
[-C--:B------:R-:W-:Y:S01]  /*0ae0*/  FFMA.SAT R9, R8, R11.reuse, 0.5 ;  /* 0x3f00000008097423 */ /* 0x080fe2000000200b */
[----:B------:R-:W-:Y:S01]  /*0af0*/  FFMA R5, R6, 1.925963033500011079e-08, R5 ;  /* 0x32a5706006057823 */ /* 0x000fe20000000005 */
[----:B------:R-:W-:Y:S01]  /*0b00*/  FADD R76, R18, -R53 ;  /* 0x80000035124c7221 */ /* 0x000fe20000000000 */
[-C--:B------:R-:W-:Y:S01]  /*0b10*/  FFMA.SAT R35, R66, R11.reuse, 0.5 ;  /* 0x3f00000042237423 */ /* 0x080fe2000000200b */
[-C--:B------:R-:W-:Y:S01]  /*0b20*/  FFMA.RM R9, R9, R12.reuse, 12582913 ;  /* 0x4b40000109097423 */ /* 0x080fe2000000400c */
[----:B------:R1:W2:Y:S01]  /*0b30*/  MUFU.EX2 R6, R5 ;  /* 0x0000000500067308 */ /* 0x0002a20000000800 */
[-C--:B------:R-:W-:Y:S01]  /*0b40*/  FFMA.SAT R37, R68, R11.reuse, 0.5 ;  /* 0x3f00000044257423 */ /* 0x080fe2000000200b */
[-C--:B------:R-:W-:Y:S01]  /*0b50*/  FFMA.RM R35, R35, R12.reuse, 12582913 ;  /* 0x4b40000123237423 */ /* 0x080fe2000000400c */
[C---:B------:R-:W-:Y:S01]  /*0b60*/  FADD R17, R9.reuse, -12583039 ;  /* 0xcb40007f09117421 */ /* 0x040fe20000000000 */
[----:B------:R-:W-:Y:S01]  /*0b70*/  SHF.L.U32 R9, R9, 0x17, RZ ;  /* 0x0000001709097819 */ /* 0x000fe200000006ff */
[----:B------:R-:W-:Y:S01]  /*0b80*/  FFMA.RM R37, R37, R12, 12582913 ;  /* 0x4b40000125257423 */ /* 0x000fe2000000400c */
[-C--:B------:R-:W-:Y:S01]  /*0b90*/  FFMA.SAT R41, R70, R11.reuse, 0.5 ;  /* 0x3f00000046297423 */ /* 0x080fe2000000200b */
[----:B------:R-:W-:Y:S01]  /*0ba0*/  FFMA R17, R8, 1.4426950216293334961, -R17 ;  /* 0x3fb8aa3b08117823 */ /* 0x000fe20000000811 */
[----:B-1----:R-:W-:-:S02]  /*0bb0*/  FFMA.SAT R5, R36, R11, 0.5 ;  /* 0x3f00000024057423 */ /* 0x002fc4000000200b */
[-C--:B------:R-:W-:Y:S01]  /*0bc0*/  FFMA.RM R41, R41, R12.reuse, 12582913 ;  /* 0x4b40000129297423 */ /* 0x080fe2000000400c */
[----:B------:R-:W-:Y:S01]  /*0bd0*/  FFMA R17, R8, 1.925963033500011079e-08, R17 ;  /* 0x32a5706008117823 */ /* 0x000fe20000000011 */
[----:B------:R-:W-:Y:S01]  /*0be0*/  SHF.L.U32 R8, R37, 0x17, RZ ;  /* 0x0000001725087819 */ /* 0x000fe200000006ff */
[----:B------:R-:W-:Y:S02]  /*0bf0*/  FFMA.RM R5, R5, R12, 12582913 ;  /* 0x4b40000105057423 */ /* 0x000fe4000000400c */
[----:B------:R1:W3:Y:S01]  /*0c00*/  MUFU.EX2 R22, R17 ;  /* 0x0000001100167308 */ /* 0x0002e20000000800 */
[----:B--2---:R-:W-:Y:S01]  /*0c10*/  FMUL R21, R7, R6 ;  /* 0x0000000607157220 */ /* 0x004fe20000400000 */
[C---:B------:R-:W-:Y:S01]  /*0c20*/  FADD R7, R19.reuse, -12583039 ;  /* 0xcb40007f13077421 */ /* 0x040fe20000000000 */
[----:B------:R-:W-:-:S03]  /*0c30*/  SHF.L.U32 R19, R19, 0x17, RZ ;  /* 0x0000001713137819 */ /* 0x000fc600000006ff */
[----:B------:R-:W-:Y:S01]  /*0c40*/  FFMA R7, R4, 1.4426950216293334961, -R7 ;  /* 0x3fb8aa3b04077823 */ /* 0x000fe20000000807 */
[----:B-1----:R-:W-:-:S03]  /*0c50*/  FFMA.SAT R17, R2, R11, 0.5 ;  /* 0x3f00000002117423 */ /* 0x002fc6000000200b */
[----:B------:R-:W-:Y:S01]  /*0c60*/  FFMA R7, R4, 1.925963033500011079e-08, R7 ;  /* 0x32a5706004077823 */ /* 0x000fe20000000007 */
[----:B------:R-:W-:-:S03]  /*0c70*/  FFMA.RM R17, R17, R12, 12582913 ;  /* 0x4b40000111117423 */ /* 0x000fc6000000400c */
[----:B------:R1:W2:Y:S01]  /*0c80*/  MUFU.EX2 R4, R7 ;  /* 0x0000000700047308 */ /* 0x0002a20000000800 */
[----:B---3--:R-:W-:Y:S01]  /*0c90*/  FMUL R22, R9, R22 ;  /* 0x0000001609167220 */ /* 0x008fe20000400000 */
[C---:B------:R-:W-:Y:S01]  /*0ca0*/  FADD R9, R5.reuse, -12583039 ;  /* 0xcb40007f05097421 */ /* 0x040fe20000000000 */
[----:B------:R-:W-:-:S03]  /*0cb0*/  SHF.L.U32 R5, R5, 0x17, RZ ;  /* 0x0000001705057819 */ /* 0x000fc600000006ff */
[C---:B------:R-:W-:Y:S01]  /*0cc0*/  FFMA R9, R36.reuse, 1.4426950216293334961, -R9 ;  /* 0x3fb8aa3b24097823 */ /* 0x040fe20000000809 */
[C---:B-1----:R-:W-:Y:S01]  /*0cd0*/  FADD R7, R17.reuse, -12583039 ;  /* 0xcb40007f11077421 */ /* 0x042fe20000000000 */
[----:B------:R-:W-:Y:S02]  /*0ce0*/  SHF.L.U32 R17, R17, 0x17, RZ ;  /* 0x0000001711117819 */ /* 0x000fe400000006ff */
[----:B------:R-:W-:Y:S01]  /*0cf0*/  FFMA R9, R36, 1.925963033500011079e-08, R9 ;  /* 0x32a5706024097823 */ /* 0x000fe20000000009 */
[----:B------:R-:W-:-:S03]  /*0d00*/  FFMA R7, R2, 1.4426950216293334961, -R7 ;  /* 0x3fb8aa3b02077823 */ /* 0x000fc60000000807 */
[----:B------:R1:W3:Y:S01]  /*0d10*/  MUFU.EX2 R24, R9 ;  /* 0x0000000900187308 */ /* 0x0002e20000000800 */
[----:B------:R-:W-:Y:S01]  /*0d20*/  FFMA R7, R2, 1.925963033500011079e-08, R7 ;  /* 0x32a5706002077823 */ /* 0x000fe20000000007 */
[----:B--2---:R-:W-:Y:S01]  /*0d30*/  FMUL R23, R19, R4 ;  /* 0x0000000413177220 */ /* 0x004fe20000400000 */
[----:B------:R-:W-:-:S05]  /*0d40*/  FFMA.SAT R19, R40, R11, 0.5 ;  /* 0x3f00000028137423 */ /* 0x000fca000000200b */
[----:B------:R2:W4:Y:S01]  /*0d50*/  MUFU.EX2 R2, R7 ;  /* 0x0000000700027308 */ /* 0x0005220000000800 */
[----:B------:R-:W-:Y:S01]  /*0d60*/  FFMA.RM R19, R19, R12, 12582913 ;  /* 0x4b40000113137423 */ /* 0x000fe2000000400c */
[----:B-1----:R-:W-:-:S04]  /*0d70*/  FFMA.SAT R9, R42, R11, 0.5 ;  /* 0x3f0000002a097423 */ /* 0x002fc8000000200b */
[----:B------:R-:W-:Y:S01]  /*0d80*/  FFMA.RM R9, R9, R12, 12582913 ;  /* 0x4b40000109097423 */ /* 0x000fe2000000400c */
[----:B---3--:R-:W-:Y:S01]  /*0d90*/  FMUL R24, R5, R24 ;  /* 0x0000001805187220 */ /* 0x008fe20000400000 */
[C---:B------:R-:W-:Y:S01]  /*0da0*/  FADD R5, R19.reuse, -12583039 ;  /* 0xcb40007f13057421 */ /* 0x040fe20000000000 */
[----:B--2---:R-:W-:Y:S01]  /*0db0*/  FFMA.SAT R7, R48, R11, 0.5 ;  /* 0x3f00000030077423 */ /* 0x004fe2000000200b */
[----:B------:R-:W-:Y:S02]  /*0dc0*/  SHF.L.U32 R19, R19, 0x17, RZ ;  /* 0x0000001713137819 */ /* 0x000fe400000006ff */
[C---:B------:R-:W-:Y:S01]  /*0dd0*/  FFMA R5, R40.reuse, 1.4426950216293334961, -R5 ;  /* 0x3fb8aa3b28057823 */ /* 0x040fe20000000805 */
[----:B------:R-:W-:Y:S01]  /*0de0*/  FFMA.RM R7, R7, R12, 12582913 ;  /* 0x4b40000107077423 */ /* 0x000fe2000000400c */
[----:B----4-:R-:W-:Y:S02]  /*0df0*/  FMUL R25, R17, R2 ;  /* 0x0000000211197220 */ /* 0x010fe40000400000 */
[----:B------:R-:W-:Y:S01]  /*0e00*/  FFMA R5, R40, 1.925963033500011079e-08, R5 ;  /* 0x32a5706028057823 */ /* 0x000fe20000000005 */
[C---:B------:R-:W-:Y:S01]  /*0e10*/  FADD R17, R9.reuse, -12583039 ;  /* 0xcb40007f09117421 */ /* 0x040fe20000000000 */
[----:B------:R-:W-:-:S02]  /*0e20*/  SHF.L.U32 R9, R9, 0x17, RZ ;  /* 0x0000001709097819 */ /* 0x000fc400000006ff */
[----:B------:R1:W2:Y:S01]  /*0e30*/  MUFU.EX2 R32, R5 ;  /* 0x0000000500207308 */ /* 0x0002a20000000800 */
[----:B------:R-:W-:-:S04]  /*0e40*/  FFMA R17, R42, 1.4426950216293334961, -R17 ;  /* 0x3fb8aa3b2a117823 */ /* 0x000fc80000000811 */
[----:B------:R-:W-:Y:S01]  /*0e50*/  FFMA R17, R42, 1.925963033500011079e-08, R17 ;  /* 0x32a570602a117823 */ /* 0x000fe20000000011 */
[----:B-1----:R-:W-:-:S03]  /*0e60*/  FADD R5, R7, -12583039 ;  /* 0xcb40007f07057421 */ /* 0x002fc60000000000 */
[----:B------:R1:W3:Y:S01]  /*0e70*/  MUFU.EX2 R2, R17 ;  /* 0x0000001100027308 */ /* 0x0002e20000000800 */
[----:B------:R-:W-:Y:S01]  /*0e80*/  SHF.L.U32 R7, R7, 0x17, RZ ;  /* 0x0000001707077819 */ /* 0x000fe200000006ff */
[----:B------:R-:W-:-:S04]  /*0e90*/  FFMA R5, R48, 1.4426950216293334961, -R5 ;  /* 0x3fb8aa3b30057823 */ /* 0x000fc80000000805 */
[----:B------:R-:W-:Y:S01]  /*0ea0*/  FFMA R5, R48, 1.925963033500011079e-08, R5 ;  /* 0x32a5706030057823 */ /* 0x000fe20000000005 */
[----:B--2---:R-:W-:Y:S01]  /*0eb0*/  FMUL R32, R19, R32 ;  /* 0x0000002013207220 */ /* 0x004fe20000400000 */
[-C--:B------:R-:W-:Y:S01]  /*0ec0*/  FFMA.SAT R19, R50, R11.reuse, 0.5 ;  /* 0x3f00000032137423 */ /* 0x080fe2000000200b */
[-C--:B-1----:R-:W-:Y:S01]  /*0ed0*/  FFMA.SAT R17, R52, R11.reuse, 0.5 ;  /* 0x3f00000034117423 */ /* 0x082fe2000000200b */
[----:B------:R1:W2:Y:S02]  /*0ee0*/  MUFU.EX2 R30, R5 ;  /* 0x00000005001e7308 */ /* 0x0002a40000000800 */
[-C--:B------:R-:W-:Y:S01]  /*0ef0*/  FFMA.RM R19, R19, R12.reuse, 12582913 ;  /* 0x4b40000113137423 */ /* 0x080fe2000000400c */
[----:B------:R-:W-:Y:S01]  /*0f00*/  FFMA.RM R17, R17, R12, 12582913 ;  /* 0x4b40000111117423 */ /* 0x000fe2000000400c */
[----:B---3--:R-:W-:Y:S02]  /*0f10*/  FMUL R31, R9, R2 ;  /* 0x00000002091f7220 */ /* 0x008fe40000400000 */
[C---:B------:R-:W-:Y:S01]  /*0f20*/  FADD R9, R19.reuse, -12583039 ;  /* 0xcb40007f13097421 */ /* 0x040fe20000000000 */
[----:B------:R-:W-:Y:S01]  /*0f30*/  SHF.L.U32 R19, R19, 0x17, RZ ;  /* 0x0000001713137819 */ /* 0x000fe200000006ff */
[----:B-1----:R-:W-:-:S02]  /*0f40*/  FFMA.SAT R5, R54, R11, 0.5 ;  /* 0x3f00000036057423 */ /* 0x002fc4000000200b */
[C---:B------:R-:W-:Y:S02]  /*0f50*/  FFMA R9, R50.reuse, 1.4426950216293334961, -R9 ;  /* 0x3fb8aa3b32097823 */ /* 0x040fe40000000809 */
[----:B------:R-:W-:Y:S02]  /*0f60*/  FFMA.RM R5, R5, R12, 12582913 ;  /* 0x4b40000105057423 */ /* 0x000fe4000000400c */
[----:B------:R-:W-:Y:S01]  /*0f70*/  FFMA R9, R50, 1.925963033500011079e-08, R9 ;  /* 0x32a5706032097823 */ /* 0x000fe20000000009 */
[----:B--2---:R-:W-:Y:S01]  /*0f80*/  FMUL R30, R7, R30 ;  /* 0x0000001e071e7220 */ /* 0x004fe20000400000 */
[C---:B------:R-:W-:Y:S02]  /*0f90*/  FADD R7, R17.reuse, -12583039 ;  /* 0xcb40007f11077421 */ /* 0x040fe40000000000 */
[----:B------:R1:W2:Y:S01]  /*0fa0*/  MUFU.EX2 R2, R9 ;  /* 0x0000000900027308 */ /* 0x0002a20000000800 */
[----:B------:R-:W-:Y:S01]  /*0fb0*/  SHF.L.U32 R17, R17, 0x17, RZ ;  /* 0x0000001711117819 */ /* 0x000fe200000006ff */
[----:B------:R-:W-:-:S04]  /*0fc0*/  FFMA R7, R52, 1.4426950216293334961, -R7 ;  /* 0x3fb8aa3b34077823 */ /* 0x000fc80000000807 */
[----:B------:R-:W-:Y:S01]  /*0fd0*/  FFMA R7, R52, 1.925963033500011079e-08, R7 ;  /* 0x32a5706034077823 */ /* 0x000fe20000000007 */
[C---:B-1----:R-:W-:Y:S01]  /*0fe0*/  FADD R9, R5.reuse, -12583039 ;  /* 0xcb40007f05097421 */ /* 0x042fe20000000000 */
[----:B------:R-:W-:Y:S02]  /*0ff0*/  SHF.L.U32 R5, R5, 0x17, RZ ;  /* 0x0000001705057819 */ /* 0x000fe400000006ff */
[----:B------:R1:W3:Y:S01]  /*1000*/  MUFU.EX2 R28, R7 ;  /* 0x00000007001c7308 */ /* 0x0002e20000000800 */
        /* <DEDUP_REMOVED lines=10> */
[----:B-1----:R-:W-:Y:S01]  /*10b0*/  FFMA.SAT R9, R60, R11, 0.5 ;  /* 0x3f0000003c097423 */ /* 0x002fe2000000200b */
[----:B------:R-:W-:-:S02]  /*10c0*/  SHF.L.U32 R19, R19, 0x17, RZ ;  /* 0x0000001713137819 */ /* 0x000fc400000006ff */
[----:B------:R-:W-:Y:S01]  /*10d0*/  FFMA R17, R56, 1.4426950216293334961, -R17 ;  /* 0x3fb8aa3b38117823 */ /* 0x000fe20000000811 */
[----:B------:R-:W-:-:S03]  /*10e0*/  FFMA.RM R9, R9, R12, 12582913 ;  /* 0x4b40000109097423 */ /* 0x000fc6000000400c */
[----:B------:R-:W-:Y:S01]  /*10f0*/  FFMA R17, R56, 1.925963033500011079e-08, R17 ;  /* 0x32a5706038117823 */ /* 0x000fe20000000011 */
[----:B--2---:R-:W-:Y:S01]  /*1100*/  FMUL R27, R5, R2 ;  /* 0x00000002051b7220 */ /* 0x004fe20000400000 */
[C---:B------:R-:W-:Y:S01]  /*1110*/  FADD R5, R7.reuse, -12583039 ;  /* 0xcb40007f07057421 */ /* 0x040fe20000000000 */
[----:B------:R-:W-:Y:S01]  /*1120*/  SHF.L.U32 R7, R7, 0x17, RZ ;  /* 0x0000001707077819 */ /* 0x000fe200000006ff */
[----:B------:R1:W2:Y:S02]  /*1130*/  MUFU.EX2 R4, R17 ;  /* 0x0000001100047308 */ /* 0x0002a40000000800 */
[----:B------:R-:W-:-:S04]  /*1140*/  FFMA R5, R58, 1.4426950216293334961, -R5 ;  /* 0x3fb8aa3b3a057823 */ /* 0x000fc80000000805 */
[----:B------:R-:W-:Y:S01]  /*1150*/  FFMA R5, R58, 1.925963033500011079e-08, R5 ;  /* 0x32a570603a057823 */ /* 0x000fe20000000005 */
[----:B-1----:R-:W-:-:S03]  /*1160*/  FADD R17, R9, -12583039 ;  /* 0xcb40007f09117421 */ /* 0x002fc60000000000 */
[----:B------:R1:W3:Y:S01]  /*1170*/  MUFU.EX2 R18, R5 ;  /* 0x0000000500127308 */ /* 0x0002e20000000800 */
[----:B------:R-:W-:Y:S01]  /*1180*/  SHF.L.U32 R9, R9, 0x17, RZ ;  /* 0x0000001709097819 */ /* 0x000fe200000006ff */
[----:B------:R-:W-:-:S04]  /*1190*/  FFMA R17, R60, 1.4426950216293334961, -R17 ;  /* 0x3fb8aa3b3c117823 */ /* 0x000fc80000000811 */
[----:B------:R-:W-:Y:S01]  /*11a0*/  FFMA R60, R60, 1.925963033500011079e-08, R17 ;  /* 0x32a570603c3c7823 */ /* 0x000fe20000000011 */
[-C--:B------:R-:W-:Y:S01]  /*11b0*/  FFMA.SAT R17, R62, R11.reuse, 0.5 ;  /* 0x3f0000003e117423 */ /* 0x080fe2000000200b */
[----:B-1----:R-:W-:Y:S01]  /*11c0*/  FFMA.SAT R5, R64, R11, 0.5 ;  /* 0x3f00000040057423 */ /* 0x002fe2000000200b */
[----:B--2---:R-:W-:Y:S02]  /*11d0*/  FMUL R19, R19, R4 ;  /* 0x0000000413137220 */ /* 0x004fe40000400000 */
[-C--:B------:R-:W-:Y:S01]  /*11e0*/  FFMA.RM R2, R17, R12.reuse, 12582913 ;  /* 0x4b40000111027423 */ /* 0x080fe2000000400c */
[----:B------:R-:W1:Y:S01]  /*11f0*/  MUFU.EX2 R60, R60 ;  /* 0x0000003c003c7308 */ /* 0x000e620000000800 */
[----:B------:R-:W-:Y:S01]  /*1200*/  FFMA.RM R5, R5, R12, 12582913 ;  /* 0x4b40000105057423 */ /* 0x000fe2000000400c */
[----:B---3--:R-:W-:Y:S01]  /*1210*/  FMUL R18, R7, R18 ;  /* 0x0000001207127220 */ /* 0x008fe20000400000 */
[C---:B------:R-:W-:Y:S01]  /*1220*/  FADD R7, R2.reuse, -12583039 ;  /* 0xcb40007f02077421 */ /* 0x040fe20000000000 */
[----:B------:R-:W-:-:S03]  /*1230*/  SHF.L.U32 R2, R2, 0x17, RZ ;  /* 0x0000001702027819 */ /* 0x000fc600000006ff */
[----:B------:R-:W-:-:S04]  /*1240*/  FFMA R7, R62, 1.4426950216293334961, -R7 ;  /* 0x3fb8aa3b3e077823 */ /* 0x000fc80000000807 */
[----:B------:R-:W-:Y:S01]  /*1250*/  FFMA R7, R62, 1.925963033500011079e-08, R7 ;  /* 0x32a570603e077823 */ /* 0x000fe20000000007 */
[----:B-1----:R-:W-:Y:S01]  /*1260*/  FMUL R17, R9, R60 ;  /* 0x0000003c09117220 */ /* 0x002fe20000400000 */
[----:B------:R-:W-:-:S04]  /*1270*/  FADD R9, R5, -12583039 ;  /* 0xcb40007f05097421 */ /* 0x000fc80000000000 */
[----:B------:R-:W1:Y:S01]  /*1280*/  MUFU.EX2 R7, R7 ;  /* 0x0000000700077308 */ /* 0x000e620000000800 */
[----:B------:R-:W-:Y:S01]  /*1290*/  SHF.L.U32 R5, R5, 0x17, RZ ;  /* 0x0000001705057819 */ /* 0x000fe200000006ff */
[----:B------:R-:W-:-:S04]  /*12a0*/  FFMA R9, R64, 1.4426950216293334961, -R9 ;  /* 0x3fb8aa3b40097823 */ /* 0x000fc80000000809 */
[----:B------:R-:W-:-:S04]  /*12b0*/  FFMA R9, R64, 1.925963033500011079e-08, R9 ;  /* 0x32a5706040097823 */ /* 0x000fc80000000009 */
[----:B------:R2:W3:Y:S01]  /*12c0*/  MUFU.EX2 R10, R9 ;  /* 0x00000009000a7308 */ /* 0x0004e20000000800 */
[----:B-1----:R-:W-:Y:S01]  /*12d0*/  FMUL R16, R2, R7 ;  /* 0x0000000702107220 */ /* 0x002fe20000400000 */
[C---:B------:R-:W-:Y:S01]  /*12e0*/  FADD R7, R35.reuse, -12583039 ;  /* 0xcb40007f23077421 */ /* 0x040fe20000000000 */
[----:B--2---:R-:W-:Y:S01]  /*12f0*/  SHF.L.U32 R9, R35, 0x17, RZ ;  /* 0x0000001723097819 */ /* 0x004fe200000006ff */
[----:B------:R-:W-:Y:S02]  /*1300*/  FADD R35, R41, -12583039 ;  /* 0xcb40007f29237421 */ /* 0x000fe40000000000 */
[----:B------:R-:W-:Y:S02]  /*1310*/  FFMA R7, R66, 1.4426950216293334961, -R7 ;  /* 0x3fb8aa3b42077823 */ /* 0x000fe40000000807 */
[----:B------:R-:W-:Y:S02]  /*1320*/  FFMA R35, R70, 1.4426950216293334961, -R35 ;  /* 0x3fb8aa3b46237823 */ /* 0x000fe40000000823 */
[----:B------:R-:W-:Y:S01]  /*1330*/  FFMA R7, R66, 1.925963033500011079e-08, R7 ;  /* 0x32a5706042077823 */ /* 0x000fe20000000007 */
[----:B---3--:R-:W-:Y:S01]  /*1340*/  FMUL R10, R5, R10 ;  /* 0x0000000a050a7220 */ /* 0x008fe20000400000 */
[----:B------:R-:W-:-:S02]  /*1350*/  FADD R5, R37, -12583039 ;  /* 0xcb40007f25057421 */ /* 0x000fc40000000000 */
[----:B------:R1:W2:Y:S01]  /*1360*/  MUFU.EX2 R2, R7 ;  /* 0x0000000700027308 */ /* 0x0002a20000000800 */
[----:B------:R-:W-:Y:S01]  /*1370*/  FFMA R35, R70, 1.925963033500011079e-08, R35 ;  /* 0x32a5706046237823 */ /* 0x000fe20000000023 */
[----:B------:R-:W-:Y:S01]  /*1380*/  FFMA.SAT R37, R74, R11, 0.5 ;  /* 0x3f0000004a257423 */ /* 0x000fe2000000200b */
[----:B------:R-:W-:-:S03]  /*1390*/  FFMA R5, R68, 1.4426950216293334961, -R5 ;  /* 0x3fb8aa3b44057823 */ /* 0x000fc60000000805 */
[----:B------:R-:W-:Y:S01]  /*13a0*/  FFMA.RM R37, R37, R12, 12582913 ;  /* 0x4b40000125257423 */ /* 0x000fe2000000400c */
[----:B------:R-:W-:Y:S01]  /*13b0*/  FFMA R5, R68, 1.925963033500011079e-08, R5 ;  /* 0x32a5706044057823 */ /* 0x000fe20000000005 */
[----:B-1----:R-:W-:-:S05]  /*13c0*/  FFMA.SAT R7, R72, R11, 0.5 ;  /* 0x3f00000048077423 */ /* 0x002fca000000200b */
[----:B------:R-:W1:Y:S01]  /*13d0*/  MUFU.EX2 R5, R5 ;  /* 0x0000000500057308 */ /* 0x000e620000000800 */
[----:B------:R-:W-:Y:S01]  /*13e0*/  FFMA.RM R4, R7, R12, 12582913 ;  /* 0x4b40000107047423 */ /* 0x000fe2000000400c */
[----:B------:R-:W-:Y:S01]  /*13f0*/  SHF.L.U32 R7, R41, 0x17, RZ ;  /* 0x0000001729077819 */ /* 0x000fe200000006ff */
[----:B------:R-:W-:Y:S01]  /*1400*/  FADD R41, R37, -12583039 ;  /* 0xcb40007f25297421 */ /* 0x000fe20000000000 */
[----:B--2---:R-:W-:Y:S01]  /*1410*/  FMUL R9, R9, R2 ;  /* 0x0000000209097220 */ /* 0x004fe20000400000 */
[----:B------:R-:W-:Y:S02]  /*1420*/  SHF.L.U32 R37, R37, 0x17, RZ ;  /* 0x0000001725257819 */ /* 0x000fe400000006ff */
[C---:B------:R-:W-:Y:S01]  /*1430*/  FFMA R41, R74.reuse, 1.4426950216293334961, -R41 ;  /* 0x3fb8aa3b4a297823 */ /* 0x040fe20000000829 */
[----:B------:R2:W3:Y:S03]  /*1440*/  MUFU.EX2 R2, R35 ;  /* 0x0000002300027308 */ /* 0x0004e60000000800 */
[----:B------:R-:W-:Y:S01]  /*1450*/  FFMA R41, R74, 1.925963033500011079e-08, R41 ;  /* 0x32a570604a297823 */ /* 0x000fe20000000029 */
[----:B-1----:R-:W-:Y:S01]  /*1460*/  FMUL R8, R8, R5 ;  /* 0x0000000508087220 */ /* 0x002fe20000400000 */
[C---:B------:R-:W-:Y:S01]  /*1470*/  FADD R5, R4.reuse, -12583039 ;  /* 0xcb40007f04057421 */ /* 0x040fe20000000000 */
[----:B------:R-:W-:Y:S01]  /*1480*/  SHF.L.U32 R4, R4, 0x17, RZ ;  /* 0x0000001704047819 */ /* 0x000fe200000006ff */
[----:B--2---:R-:W-:-:S02]  /*1490*/  FFMA.SAT R35, R76, R11, 0.5 ;  /* 0x3f0000004c237423 */ /* 0x004fc4000000200b */
[C---:B------:R-:W-:Y:S02]  /*14a0*/  FFMA R5, R72.reuse, 1.4426950216293334961, -R5 ;  /* 0x3fb8aa3b48057823 */ /* 0x040fe40000000805 */
[----:B------:R-:W-:Y:S01]  /*14b0*/  FFMA.RM R35, R35, R12, 12582913 ;  /* 0x4b40000123237423 */ /* 0x000fe2000000400c */
[----:B---3--:R-:W-:Y:S01]  /*14c0*/  FMUL R7, R7, R2 ;  /* 0x0000000207077220 */ /* 0x008fe20000400000 */
[----:B------:R-:W-:Y:S01]  /*14d0*/  FFMA R5, R72, 1.925963033500011079e-08, R5 ;  /* 0x32a5706048057823 */ /* 0x000fe20000000005 */
[----:B------:R1:W-:Y:S01]  /*14e0*/  MUFU.EX2 R2, R41 ;  /* 0x0000002900027308 */ /* 0x0003e20000000800 */
[----:B------:R-:W-:-:S04]  /*14f0*/  FADD R47, R35, -12583039 ;  /* 0xcb40007f232f7421 */ /* 0x000fc80000000000 */
[----:B------:R-:W-:-:S03]  /*1500*/  FFMA R47, R76, 1.4426950216293334961, -R47 ;  /* 0x3fb8aa3b4c2f7823 */ /* 0x000fc6000000082f */
[----:B------:R-:W2:Y:S01]  /*1510*/  MUFU.EX2 R5, R5 ;  /* 0x0000000500057308 */ /* 0x000ea20000000800 */
[----:B-1----:R-:W-:Y:S01]  /*1520*/  FFMA.SAT R41, R33, R11, 0.5 ;  /* 0x3f00000021297423 */ /* 0x002fe2000000200b */
[----:B------:R-:W-:-:S06]  /*1530*/  FFMA R47, R76, 1.925963033500011079e-08, R47 ;  /* 0x32a570604c2f7823 */ /* 0x000fcc000000002f */
[----:B------:R-:W1:Y:S01]  /*1540*/  MUFU.EX2 R47, R47 ;  /* 0x0000002f002f7308 */ /* 0x000e620000000800 */
[----:B--2---:R-:W-:Y:S01]  /*1550*/  FMUL R6, R4, R5 ;  /* 0x0000000504067220 */ /* 0x004fe20000400000 */
[----:B------:R-:W-:Y:S01]  /*1560*/  FMUL R5, R37, R2 ;  /* 0x0000000225057220 */ /* 0x000fe20000400000 */
[----:B------:R-:W-:Y:S01]  /*1570*/  FFMA.SAT R37, R3, R11, 0.5 ;  /* 0x3f00000003257423 */ /* 0x000fe2000000200b */
[----:B------:R-:W-:-:S03]  /*1580*/  SHF.L.U32 R4, R35, 0x17, RZ ;  /* 0x0000001723047819 */ /* 0x000fc600000006ff */
[----:B------:R-:W-:Y:S02]  /*1590*/  FFMA.RM R37, R37, R12, 12582913 ;  /* 0x4b40000125257423 */ /* 0x000fe4000000400c */
[----:B-1----:R-:W-:Y:S02]  /*15a0*/  FMUL R4, R4, R47 ;  /* 0x0000002f04047220 */ /* 0x002fe40000400000 */
[----:B------:R-:W-:-:S04]  /*15b0*/  FADD R2, R37, -12583039 ;  /* 0xcb40007f25027421 */ /* 0x000fc80000000000 */
[----:B------:R-:W-:-:S04]  /*15c0*/  FFMA R2, R3, 1.4426950216293334961, -R2 ;  /* 0x3fb8aa3b03027823 */ /* 0x000fc80000000802 */
[----:B------:R-:W-:Y:S01]  /*15d0*/  FFMA R2, R3, 1.925963033500011079e-08, R2 ;  /* 0x32a5706003027823 */ /* 0x000fe20000000002 */
[----:B------:R-:W-:-:S04]  /*15e0*/  FFMA.SAT R3, R13, R11, 0.5 ;  /* 0x3f0000000d037423 */ /* 0x000fc8000000200b */
[----:B------:R-:W-:Y:S01]  /*15f0*/  FFMA.RM R35, R3, R12, 12582913 ;  /* 0x4b40000103237423 */ /* 0x000fe2000000400c */
[----:B------:R-:W-:Y:S01]  /*1600*/  SHF.L.U32 R3, R37, 0x17, RZ ;  /* 0x0000001725037819 */ /* 0x000fe200000006ff */
[----:B------:R-:W1:Y:S02]  /*1610*/  MUFU.EX2 R2, R2 ;  /* 0x0000000200027308 */ /* 0x000e640000000800 */
[C---:B------:R-:W-:Y:S01]  /*1620*/  FADD R36, R35.reuse, -12583039 ;  /* 0xcb40007f23247421 */ /* 0x040fe20000000000 */
[----:B------:R-:W-:-:S03]  /*1630*/  SHF.L.U32 R35, R35, 0x17, RZ ;  /* 0x0000001723237819 */ /* 0x000fc600000006ff */
[----:B------:R-:W-:-:S04]  /*1640*/  FFMA R36, R13, 1.4426950216293334961, -R36 ;  /* 0x3fb8aa3b0d247823 */ /* 0x000fc80000000824 */
[----:B------:R-:W-:Y:S01]  /*1650*/  FFMA R36, R13, 1.925963033500011079e-08, R36 ;  /* 0x32a570600d247823 */ /* 0x000fe20000000024 */
[----:B------:R-:W-:-:S04]  /*1660*/  FFMA.SAT R13, R15, R11, 0.5 ;  /* 0x3f0000000f0d7423 */ /* 0x000fc8000000200b */
[----:B------:R-:W-:Y:S01]  /*1670*/  FFMA.RM R37, R13, R12, 12582913 ;  /* 0x4b4000010d257423 */ /* 0x000fe2000000400c */
[----:B------:R-:W2:Y:S01]  /*1680*/  MUFU.EX2 R36, R36 ;  /* 0x0000002400247308 */ /* 0x000ea20000000800 */
[----:B------:R-:W-:Y:S01]  /*1690*/  FFMA.SAT R13, R0, R11, 0.5 ;  /* 0x3f000000000d7423 */ /* 0x000fe2000000200b */
[----:B-1----:R-:W-:Y:S01]  /*16a0*/  FMUL R3, R3, R2 ;  /* 0x0000000203037220 */ /* 0x002fe20000400000 */
[----:B------:R-:W-:Y:S02]  /*16b0*/  FADD R40, R37, -12583039 ;  /* 0xcb40007f25287421 */ /* 0x000fe40000000000 */
[----:B------:R-:W-:Y:S02]  /*16c0*/  FFMA.RM R13, R13, R12, 12582913 ;  /* 0x4b4000010d0d7423 */ /* 0x000fe4000000400c */
[----:B------:R-:W-:-:S04]  /*16d0*/  FFMA R40, R15, 1.4426950216293334961, -R40 ;  /* 0x3fb8aa3b0f287823 */ /* 0x000fc80000000828 */
[----:B------:R-:W-:Y:S01]  /*16e0*/  FFMA R40, R15, 1.925963033500011079e-08, R40 ;  /* 0x32a570600f287823 */ /* 0x000fe20000000028 */
[C---:B------:R-:W-:Y:S01]  /*16f0*/  FADD R15, R13.reuse, -12583039 ;  /* 0xcb40007f0d0f7421 */ /* 0x040fe20000000000 */
[----:B------:R-:W-:-:S03]  /*1700*/  SHF.L.U32 R13, R13, 0x17, RZ ;  /* 0x000000170d0d7819 */ /* 0x000fc600000006ff */
[C---:B------:R-:W-:Y:S01]  /*1710*/  FFMA R15, R0.reuse, 1.4426950216293334961, -R15 ;  /* 0x3fb8aa3b000f7823 */ /* 0x040fe2000000080f */
[----:B--2---:R-:W-:Y:S02]  /*1720*/  FMUL R2, R35, R36 ;  /* 0x0000002423027220 */ /* 0x004fe40000400000 */
[----:B------:R-:W1:Y:S01]  /*1730*/  MUFU.EX2 R35, R40 ;  /* 0x0000002800237308 */ /* 0x000e620000000800 */
[----:B------:R-:W-:Y:S01]  /*1740*/  FFMA R36, R0, 1.925963033500011079e-08, R15 ;  /* 0x32a5706000247823 */ /* 0x000fe2000000000f */
[----:B------:R-:W-:Y:S01]  /*1750*/  SHF.L.U32 R0, R37, 0x17, RZ ;  /* 0x0000001725007819 */ /* 0x000fe200000006ff */
[-C--:B------:R-:W-:Y:S01]  /*1760*/  FFMA.SAT R37, R14, R11.reuse, 0.5 ;  /* 0x3f0000000e257423 */ /* 0x080fe2000000200b */
[----:B------:R-:W-:-:S03]  /*1770*/  FFMA.SAT R15, R34, R11, 0.5 ;  /* 0x3f000000220f7423 */ /* 0x000fc6000000200b */
[-C--:B------:R-:W-:Y:S01]  /*1780*/  FFMA.RM R11, R37, R12.reuse, 12582913 ;  /* 0x4b400001250b7423 */ /* 0x080fe2000000400c */
[-C--:B------:R-:W-:Y:S01]  /*1790*/  FFMA.RM R15, R15, R12.reuse, 12582913 ;  /* 0x4b4000010f0f7423 */ /* 0x080fe2000000400c */
[----:B------:R-:W-:Y:S01]  /*17a0*/  FFMA.RM R12, R41, R12, 12582913 ;  /* 0x4b400001290c7423 */ /* 0x000fe2000000400c */
[----:B------:R-:W-:Y:S01]  /*17b0*/  MUFU.EX2 R36, R36 ;  /* 0x0000002400247308 */ /* 0x000fe20000000800 */
[C---:B------:R-:W-:Y:S01]  /*17c0*/  FADD R37, R11.reuse, -12583039 ;  /* 0xcb40007f0b257421 */ /* 0x040fe20000000000 */
[----:B------:R-:W-:-:S03]  /*17d0*/  SHF.L.U32 R11, R11, 0x17, RZ ;  /* 0x000000170b0b7819 */ /* 0x000fc600000006ff */
[----:B------:R-:W-:Y:S01]  /*17e0*/  FFMA R37, R14, 1.4426950216293334961, -R37 ;  /* 0x3fb8aa3b0e257823 */ /* 0x000fe20000000825 */
[----:B-1----:R-:W-:Y:S01]  /*17f0*/  FMUL R0, R0, R35 ;  /* 0x0000002300007220 */ /* 0x002fe20000400000 */
[C---:B------:R-:W-:Y:S02]  /*1800*/  FADD R35, R15.reuse, -12583039 ;  /* 0xcb40007f0f237421 */ /* 0x040fe40000000000 */
[----:B------:R-:W-:Y:S01]  /*1810*/  FFMA R37, R14, 1.925963033500011079e-08, R37 ;  /* 0x32a570600e257823 */ /* 0x000fe20000000025 */
[----:B------:R-:W-:Y:S01]  /*1820*/  FADD R14, R12, -12583039 ;  /* 0xcb40007f0c0e7421 */ /* 0x000fe20000000000 */
[----:B------:R-:W-:Y:S01]  /*1830*/  SHF.L.U32 R15, R15, 0x17, RZ ;  /* 0x000000170f0f7819 */ /* 0x000fe200000006ff */
[C---:B------:R-:W-:Y:S01]  /*1840*/  FFMA R35, R34.reuse, 1.4426950216293334961, -R35 ;  /* 0x3fb8aa3b22237823 */ /* 0x040fe20000000823 */
[----:B------:R-:W1:Y:S01]  /*1850*/  MUFU.EX2 R40, R37 ;  /* 0x0000002500287308 */ /* 0x000e620000000800 */
[----:B------:R-:W-:Y:S02]  /*1860*/  FFMA R14, R33, 1.4426950216293334961, -R14 ;  /* 0x3fb8aa3b210e7823 */ /* 0x000fe4000000080e */
[----:B------:R-:W-:-:S02]  /*1870*/  FFMA R35, R34, 1.925963033500011079e-08, R35 ;  /* 0x32a5706022237823 */ /* 0x000fc40000000023 */
[----:B------:R-:W-:Y:S01]  /*1880*/  FFMA R41, R33, 1.925963033500011079e-08, R14 ;  /* 0x32a5706021297823 */ /* 0x000fe2000000000e */
[----:B------:R-:W-:Y:S02]  /*1890*/  FADD R33, RZ, R26 ;  /* 0x0000001aff217221 */ /* 0x000fe40000000000 */
[----:B------:R1:W2:Y:S02]  /*18a0*/  MUFU.EX2 R34, R35 ;  /* 0x0000002300227308 */ /* 0x0002a40000000800 */
[----:B------:R-:W-:-:S04]  /*18b0*/  FADD R14, R33, R20 ;  /* 0x00000014210e7221 */ /* 0x000fc80000000000 */
[----:B------:R-:W-:Y:S02]  /*18c0*/  FADD R33, R14, R21 ;  /* 0x000000150e217221 */ /* 0x000fe40000000000 */
[----:B------:R-:W3:Y:S01]  /*18d0*/  MUFU.EX2 R41, R41 ;  /* 0x0000002900297308 */ /* 0x000ee20000000800 */
[----:B-1----:R-:W-:Y:S01]  /*18e0*/  FMUL R35, R11, R40 ;  /* 0x000000280b237220 */ /* 0x002fe20000400000 */
[----:B------:R-:W-:-:S04]  /*18f0*/  FADD R14, R33, R22 ;  /* 0x00000016210e7221 */ /* 0x000fc80000000000 */
[----:B------:R-:W-:Y:S01]  /*1900*/  FADD R33, R14, R23 ;  /* 0x000000170e217221 */ /* 0x000fe20000000000 */
[----:B--2---:R-:W-:-:S03]  /*1910*/  FMUL R34, R15, R34 ;  /* 0x000000220f227220 */ /* 0x004fc60000400000 */
        /* <DEDUP_REMOVED lines=17> */
[----:B------:R-:W-:Y:S01]  /*1a30*/  FMUL R33, R13, R36 ;  /* 0x000000240d217220 */ /* 0x000fe20000400000 */
[----:B------:R-:W-:Y:S02]  /*1a40*/  SHF.L.U32 R36, R12, 0x17, RZ ;  /* 0x000000170c247819 */ /* 0x000fe400000006ff */
[----:B------:R-:W-:-:S03]  /*1a50*/  FADD R13, R14, R5 ;  /* 0x000000050e0d7221 */ /* 0x000fc60000000000 */
[----:B---3--:R-:W-:Y:S01]  /*1a60*/  FMUL R36, R36, R41 ;  /* 0x0000002924247220 */ /* 0x008fe20000400000 */
        /* <DEDUP_REMOVED lines=17> */
.L_x_939:
[----:B--2---:R-:W-:Y:S01]  /*1b80*/  FADD R37, R42, R14 ;  /* 0x0000000e2a257221 */ /* 0x004fe20000000000 */
[----:B------:R-:W-:Y:S03]  /*1b90*/  BSSY.RECONVERGENT B2, `(.L_x_865) ;  /* 0x000000d000027945 */ /* 0x000fe60003800200 */
[----:B------:R-:W2:Y:S08]  /*1ba0*/  MUFU.RCP R12, R37 ;  /* 0x00000025000c7308 */ /* 0x000eb00000001000 */
[----:B------:R-:W3:Y:S01]  /*1bb0*/  FCHK P0, R26, R37 ;  /* 0x000000251a007302 */ /* 0x000ee20000000000 */
[----:B--2---:R-:W-:-:S04]  /*1bc0*/  FFMA R11, -R37, R12, 1 ;  /* 0x3f800000250b7423 */ /* 0x004fc8000000010c */
[----:B------:R-:W-:-:S04]  /*1bd0*/  FFMA R11, R12, R11, R12 ;  /* 0x0000000b0c0b7223 */ /* 0x000fc8000000000c */
[----:B------:R-:W-:-:S04]  /*1be0*/  FFMA R14, R26, R11, RZ ;  /* 0x0000000b1a0e7223 */ /* 0x000fc800000000ff */
[----:B------:R-:W-:-:S04]  /*1bf0*/  FFMA R12, -R37, R14, R26 ;  /* 0x0000000e250c7223 */ /* 0x000fc8000000011a */
[----:B------:R-:W-:Y:S01]  /*1c00*/  FFMA R14, R11, R12, R14 ;  /* 0x0000000c0b0e7223 */ /* 0x000fe2000000000e */
[----:B---3--:R-:W-:Y:S06]  /*1c10*/  @!P0 BRA `(.L_x_866) ;  /* 0x0000000000108947 */ /* 0x008fec0003800000 */
[----:B------:R-:W-:Y:S02]  /*1c20*/  MOV R11, R37 ;  /* 0x00000025000b7202 */ /* 0x000fe40000000f00 */
[----:B------:R-:W-:-:S07]  /*1c30*/  MOV R12, 0x1c50 ;  /* 0x00001c50000c7802 */ /* 0x000fce0000000f00 */
[----:B01----:R-:W-:Y:S05]  /*1c40*/  CALL.REL.NOINC `($__internal_13_$__cuda_sm3x_div_rn_noftz_f32_slowpath) ;  /* 0x00000038000c7944 */ /* 0x003fea0003c00000 */
[----:B------:R-:W-:-:S07]  /*1c50*/  MOV R14, R42 ;  /* 0x0000002a000e7202 */ /* 0x000fce0000000f00 */
.L_x_866:
[----:B------:R-:W-:Y:S05]  /*1c60*/  BSYNC.RECONVERGENT B2 ;  /* 0x0000000000027941 */ /* 0x000fea0003800200 */
.L_x_865:
[----:B------:R-:W2:Y:S01]  /*1c70*/  MUFU.RCP R12, R37 ;  /* 0x00000025000c7308 */ /* 0x000ea20000001000 */
[----:B------:R-:W-:Y:S07]  /*1c80*/  BSSY.RECONVERGENT B2, `(.L_x_867) ;  /* 0x000000d000027945 */ /* 0x000fee0003800200 */
        /* <DEDUP_REMOVED lines=8> */
[----:B------:R-:W-:Y:S02]  /*1d10*/  MOV R11, R37 ;  /* 0x00000025000b7202 */ /* 0x000fe40000000f00 */
[----:B------:R-:W-:-:S07]  /*1d20*/  MOV R12, 0x1d40 ;  /* 0x00001d40000c7802 */ /* 0x000fce0000000f00 */
[----:B01----:R-:W-:Y:S05]  /*1d30*/  CALL.REL.NOINC `($__internal_13_$__cuda_sm3x_div_rn_noftz_f32_slowpath) ;  /* 0x0000003400d07944 */ /* 0x003fea0003c00000 */
[----:B------:R-:W-:-:S07]  /*1d40*/  MOV R15, R42 ;  /* 0x0000002a000f7202 */ /* 0x000fce0000000f00 */
.L_x_868:
[----:B------:R-:W-:Y:S05]  /*1d50*/  BSYNC.RECONVERGENT B2 ;  /* 0x0000000000027941 */ /* 0x000fea0003800200 */
.L_x_867:
        /* <DEDUP_REMOVED lines=14> */
.L_x_870:
[----:B------:R-:W-:Y:S05]  /*1e40*/  BSYNC.RECONVERGENT B2 ;  /* 0x0000000000027941 */ /* 0x000fea0003800200 */
.L_x_869:
        /* <DEDUP_REMOVED lines=14> */
.L_x_872:
[----:B------:R-:W-:Y:S05]  /*1f30*/  BSYNC.RECONVERGENT B2 ;  /* 0x0000000000027941 */ /* 0x000fea0003800200 */
.L_x_871:
        /* <DEDUP_REMOVED lines=14> */
.L_x_874:
[----:B------:R-:W-:Y:S05]  /*2020*/  BSYNC.RECONVERGENT B2 ;  /* 0x0000000000027941 */ /* 0x000fea0003800200 */
.L_x_873:
        /* <DEDUP_REMOVED lines=14> */
.L_x_876:
[----:B------:R-:W-:Y:S05]  /*2110*/  BSYNC.RECONVERGENT B2 ;  /* 0x0000000000027941 */ /* 0x000fea0003800200 */
.L_x_875:
        /* <DEDUP_REMOVED lines=14> */
.L_x_878:
[----:B------:R-:W-:Y:S05]  /*2200*/  BSYNC.RECONVERGENT B2 ;  /* 0x0000000000027941 */ /* 0x000fea0003800200 */
.L_x_877:
        /* <DEDUP_REMOVED lines=14> */
.L_x_880:
[----:B------:R-:W-:Y:S05]  /*22f0*/  BSYNC.RECONVERGENT B2 ;  /* 0x0000000000027941 */ /* 0x000fea0003800200 */
.L_x_879:
        /* <DEDUP_REMOVED lines=14> */
.L_x_882:
[----:B------:R-:W-:Y:S05]  /*23e0*/  BSYNC.RECONVERGENT B2 ;  /* 0x0000000000027941 */ /* 0x000fea0003800200 */
.L_x_881:
        /* <DEDUP_REMOVED lines=14> */
.L_x_884:
[----:B------:R-:W-:Y:S05]  /*24d0*/  BSYNC.RECONVERGENT B2 ;  /* 0x0000000000027941 */ /* 0x000fea0003800200 */
.L_x_883:
        /* <DEDUP_REMOVED lines=14> */
.L_x_886:
[----:B------:R-:W-:Y:S05]  /*25c0*/  BSYNC.RECONVERGENT B2 ;  /* 0x0000000000027941 */ /* 0x000fea0003800200 */
.L_x_885:
        /* <DEDUP_REMOVED lines=14> */
.L_x_888:
[----:B------:R-:W-:Y:S05]  /*26b0*/  BSYNC.RECONVERGENT B2 ;  /* 0x0000000000027941 */ /* 0x000fea0003800200 */
.L_x_887:
        /* <DEDUP_REMOVED lines=14> */
.L_x_890:
[----:B------:R-:W-:Y:S05]  /*27a0*/  BSYNC.RECONVERGENT B2 ;  /* 0x0000000000027941 */ /* 0x000fea0003800200 */
.L_x_889:
        /* <DEDUP_REMOVED lines=14> */
.L_x_892:
[----:B------:R-:W-:Y:S05]  /*2890*/  BSYNC.RECONVERGENT B2 ;  /* 0x0000000000027941 */ /* 0x000fea0003800200 */
.L_x_891:
        /* <DEDUP_REMOVED lines=14> */
.L_x_894:
[----:B------:R-:W-:Y:S05]  /*2980*/  BSYNC.RECONVERGENT B2 ;  /* 0x0000000000027941 */ /* 0x000fea0003800200 */
.L_x_893:
        /* <DEDUP_REMOVED lines=14> */
.L_x_896:
[----:B------:R-:W-:Y:S05]  /*2a70*/  BSYNC.RECONVERGENT B2 ;  /* 0x0000000000027941 */ /* 0x000fea0003800200 */
.L_x_895:
        /* <DEDUP_REMOVED lines=14> */
.L_x_898:
[----:B------:R-:W-:Y:S05]  /*2b60*/  BSYNC.RECONVERGENT B2 ;  /* 0x0000000000027941 */ /* 0x000fea0003800200 */
.L_x_897:
        /* <DEDUP_REMOVED lines=14> */
.L_x_900:
[----:B------:R-:W-:Y:S05]  /*2c50*/  BSYNC.RECONVERGENT B2 ;  /* 0x0000000000027941 */ /* 0x000fea0003800200 */
.L_x_899:
        /* <DEDUP_REMOVED lines=14> */
.L_x_902:
[----:B------:R-:W-:Y:S05]  /*2d40*/  BSYNC.RECONVERGENT B2 ;  /* 0x0000000000027941 */ /* 0x000fea0003800200 */
.L_x_901:
        /* <DEDUP_REMOVED lines=14> */
.L_x_904:
[----:B------:R-:W-:Y:S05]  /*2e30*/  BSYNC.RECONVERGENT B2 ;  /* 0x0000000000027941 */ /* 0x000fea0003800200 */
.L_x_903:
        /* <DEDUP_REMOVED lines=14> */
.L_x_906:
[----:B------:R-:W-:Y:S05]  /*2f20*/  BSYNC.RECONVERGENT B2 ;  /* 0x0000000000027941 */ /* 0x000fea0003800200 */
.L_x_905:
        /* <DEDUP_REMOVED lines=14> */
.L_x_908:
[----:B------:R-:W-:Y:S05]  /*3010*/  BSYNC.RECONVERGENT B2 ;  /* 0x0000000000027941 */ /* 0x000fea0003800200 */
.L_x_907:
        /* <DEDUP_REMOVED lines=14> */
.L_x_910:
[----:B------:R-:W-:Y:S05]  /*3100*/  BSYNC.RECONVERGENT B2 ;  /* 0x0000000000027941 */ /* 0x000fea0003800200 */
.L_x_909:
        /* <DEDUP_REMOVED lines=14> */
.L_x_912:
[----:B------:R-:W-:Y:S05]  /*31f0*/  BSYNC.RECONVERGENT B2 ;  /* 0x0000000000027941 */ /* 0x000fea0003800200 */
.L_x_911:
        /* <DEDUP_REMOVED lines=14> */
.L_x_914:
[----:B------:R-:W-:Y:S05]  /*32e0*/  BSYNC.RECONVERGENT B2 ;  /* 0x0000000000027941 */ /* 0x000fea0003800200 */
.L_x_913:
        /* <DEDUP_REMOVED lines=14> */
.L_x_916:
[----:B------:R-:W-:Y:S05]  /*33d0*/  BSYNC.RECONVERGENT B2 ;  /* 0x0000000000027941 */ /* 0x000fea0003800200 */
.L_x_915:
        /* <DEDUP_REMOVED lines=14> */
.L_x_918:
[----:B------:R-:W-:Y:S05]  /*34c0*/  BSYNC.RECONVERGENT B2 ;  /* 0x0000000000027941 */ /* 0x000fea0003800200 */
.L_x_917:
        /* <DEDUP_REMOVED lines=14> */
.L_x_920:
[----:B------:R-:W-:Y:S05]  /*35b0*/  BSYNC.RECONVERGENT B2 ;  /* 0x0000000000027941 */ /* 0x000fea0003800200 */
.L_x_919:
        /* <DEDUP_REMOVED lines=14> */
.L_x_922:
[----:B------:R-:W-:Y:S05]  /*36a0*/  BSYNC.RECONVERGENT B2 ;  /* 0x0000000000027941 */ /* 0x000fea0003800200 */
.L_x_921:
        /* <DEDUP_REMOVED lines=14> */
.L_x_924:
[----:B------:R-:W-:Y:S05]  /*3790*/  BSYNC.RECONVERGENT B2 ;  /* 0x0000000000027941 */ /* 0x000fea0003800200 */
.L_x_923:
        /* <DEDUP_REMOVED lines=14> */
.L_x_926:
[----:B------:R-:W-:Y:S05]  /*3880*/  BSYNC.RECONVERGENT B2 ;  /* 0x0000000000027941 */ /* 0x000fea0003800200 */
.L_x_925:
[----:B------:R-:W-:Y:S02]  /*3890*/  HFMA2 R47, -RZ, RZ, 0, 0 ;  /* 0x00000000ff2f7431 */ /* 0x000fe400000001ff */
[----:B------:R-:W-:Y:S01]  /*38a0*/  IMAD R35, R43, UR42, RZ ;  /* 0x0000002a2b237c24 */ /* 0x000fe2000f8e02ff */
[----:B------:R-:W-:Y:S02]  /*38b0*/  R2UR UR4, R38 ;  /* 0x00000000260472ca */ /* 0x000fe400000e0000 */
[C---:B------:R-:W-:Y:S01]  /*38c0*/  R2UR UR5, R39.reuse ;  /* 0x00000000270572ca */ /* 0x040fe200000e0000 */
[----:B------:R-:W-:Y:S01]  /*38d0*/  IMAD R35, R44, UR43, R35 ;  /* 0x0000002b2c237c24 */ /* 0x000fe2000f8e0223 */
[----:B------:R-:W-:Y:S02]  /*38e0*/  R2UR UR6, R38 ;  /* 0x00000000260672ca */ /* 0x000fe400000e0000 */
[----:B------:R-:W-:Y:S01]  /*38f0*/  R2UR UR7, R39 ;  /* 0x00000000270772ca */ /* 0x000fe200000e0000 */
[----:B------:R-:W-:Y:S01]  /*3900*/  IMAD.WIDE.U32 R12, R44, UR42, R46 ;  /* 0x0000002a2c0c7c25 */ /* 0x000fe2000f8e002e */
[----:B------:R-:W-:-:S02]  /*3910*/  R2UR UR8, R38 ;  /* 0x00000000260872ca */ /* 0x000fc400000e0000 */
[----:B------:R-:W-:Y:S02]  /*3920*/  R2UR UR9, R39 ;  /* 0x00000000270972ca */ /* 0x000fe400000e0000 */
[----:B------:R-:W-:Y:S02]  /*3930*/  IADD3 R13, PT, PT, R13, R35, RZ ;  /* 0x000000230d0d7210 */ /* 0x000fe40007ffe0ff */
[----:B------:R-:W-:Y:S02]  /*3940*/  LEA R34, P0, R12, UR40, 0x2 ;  /* 0x000000280c227c11 */ /* 0x000fe4000f8010ff */
[----:B------:R-:W-:Y:S02]  /*3950*/  R2UR UR10, R38 ;  /* 0x00000000260a72ca */ /* 0x000fe400000e0000 */
[----:B------:R-:W-:Y:S02]  /*3960*/  LEA.HI.X R35, R12, UR41, R13, 0x2, P0 ;  /* 0x000000290c237c11 */ /* 0x000fe400080f140d */
[----:B------:R-:W-:-:S02]  /*3970*/  IADD3 R44, P0, PT, R45, R44, RZ ;  /* 0x0000002c2d2c7210 */ /* 0x000fc40007f1e0ff */
[----:B------:R-:W-:Y:S01]  /*3980*/  R2UR UR11, R39 ;  /* 0x00000000270b72ca */ /* 0x000fe200000e0000 */
        /* <DEDUP_REMOVED lines=28> */
[----:B------:R-:W-:Y:S02]  /*3b50*/  R2UR UR28, R38 ;  /* 0x00000000261c72ca */ /* 0x000fe400000e0000 */
[----:B------:R-:W-:Y:S01]  /*3b60*/  R2UR UR29, R39 ;  /* 0x00000000271d72ca */ /* 0x000fe200000e0000 */
[----:B------:R3:W-:Y:S01]  /*3b70*/  STG.E desc[UR14][R34.64+0x500], R30 ;  /* 0x0005001e22007986 */ /* 0x0007e2000c10190e */
[----:B------:R-:W-:-:S03]  /*3b80*/  ISETP.GE.AND.EX P0, PT, R43, UR45, PT, P0 ;  /* 0x0000002d2b007c0c */ /* 0x000fc6000bf06300 */
        /* <DEDUP_REMOVED lines=22> */
.L_x_864:
[----:B------:R-:W-:Y:S01]  /*3cf0*/  HFMA2 R11, -RZ, RZ, 0, 1.847743988037109375e-06 ;  /* 0x0000001fff0b7431 */ /* 0x000fe200000001ff */
[----:B------:R-:W-:Y:S01]  /*3d00*/  BSSY B0, `(.L_x_928) ;  /* 0x0000006000007945 */ /* 0x000fe20003800000 */
[----:B------:R-:W-:Y:S02]  /*3d10*/  MOV R12, 0x10 ;  /* 0x00000010000c7802 */ /* 0x000fe40000000f00 */
[----:B------:R-:W-:-:S07]  /*3d20*/  MOV R15, 0xffffffff ;  /* 0xffffffff000f7802 */ /* 0x000fce0000000f00 */
[----:B0-----:R-:W-:Y:S05]  /*3d30*/  WARPSYNC.COLLECTIVE R15, `(.L_x_929) ;  /* 0x000000000f087348 */ /* 0x001fea0003c00000 */
[----:B------:R1:W2:Y:S02]  /*3d40*/  SHFL.BFLY P6, R14, R13, R12, R11 ;  /* 0x0c00000c0d0e7389 */ /* 0x0002a400000c000b */
[----:B012---:R-:W-:Y:S05]  /*3d50*/  ENDCOLLECTIVE ;  /* 0x000000000000791b */ /* 0x007fea0003800000 */
.L_x_929:
[----:B------:R-:W-:Y:S05]  /*3d60*/  BSYNC B0 ;  /* 0x0000000000007941 */ /* 0x000fea0003800000 */
.L_x_928:
[----:B------:R-:W-:Y:S01]  /*3d70*/  HFMA2 R12, -RZ, RZ, 0, 4.76837158203125e-07 ;  /* 0x00000008ff0c7431 */ /* 0x000fe200000001ff */
        /* <DEDUP_REMOVED lines=8> */
.L_x_930:
[----:B------:R-:W-:Y:S01]  /*3e00*/  HFMA2 R12, -RZ, RZ, 0, 2.384185791015625e-07 ;  /* 0x00000004ff0c7431 */ /* 0x000fe200000001ff */
[----:B------:R-:W-:-:S04]  /*3e10*/  FMNMX R0, R13, R14, !PT ;  /* 0x0000000e0d007209 */ /* 0x000fc80007800000 */
[----:B------:R-:W-:-:S07]  /*3e20*/  MOV R13, R0 ;  /* 0x00000000000d7202 */ /* 0x000fce0000000f00 */
[----:B------:R-:W-:Y:S05]  /*3e30*/  WARPSYNC.COLLECTIVE R15, `(.L_x_931) ;  /* 0x000000000f087348 */ /* 0x000fea0003c00000 */
[----:B------:R0:W1:Y:S02]  /*3e40*/  SHFL.BFLY P6, R14, R13, R12, R11 ;  /* 0x0c00000c0d0e7389 */ /* 0x00006400000c000b */
[----:B01----:R-:W-:Y:S05]  /*3e50*/  ENDCOLLECTIVE ;  /* 0x000000000000791b */ /* 0x003fea0003800000 */
.L_x_931:
[----:B------:R-:W-:Y:S01]  /*3e60*/  HFMA2 R12, -RZ, RZ, 0, 1.1920928955078125e-07 ;  /* 0x00000002ff0c7431 */ /* 0x000fe200000001ff */
[----:B------:R-:W-:-:S04]  /*3e70*/  FMNMX R2, R0, R14, !PT ;  /* 0x0000000e00027209 */ /* 0x000fc80007800000 */
[----:B------:R-:W-:-:S07]  /*3e80*/  MOV R13, R2 ;  /* 0x00000002000d7202 */ /* 0x000fce0000000f00 */
[----:B------:R-:W-:Y:S05]  /*3e90*/  WARPSYNC.COLLECTIVE R15, `(.L_x_932) ;  /* 0x000000000f087348 */ /* 0x000fea0003c00000 */
[----:B------:R0:W1:Y:S02]  /*3ea0*/  SHFL.BFLY P6, R14, R13, R12, R11 ;  /* 0x0c00000c0d0e7389 */ /* 0x00006400000c000b */
[----:B01----:R-:W-:Y:S05]  /*3eb0*/  ENDCOLLECTIVE ;  /* 0x000000000000791b */ /* 0x003fea0003800000 */
.L_x_932:
[----:B------:R-:W-:Y:S01]  /*3ec0*/  HFMA2 R12, -RZ, RZ, 0, 5.9604644775390625e-08 ;  /* 0x00000001ff0c7431 */ /* 0x000fe200000001ff */
[----:B------:R-:W-:-:S04]  /*3ed0*/  FMNMX R3, R2, R14, !PT ;  /* 0x0000000e02037209 */ /* 0x000fc80007800000 */
[----:B------:R-:W-:-:S07]  /*3ee0*/  MOV R13, R3 ;  /* 0x00000003000d7202 */ /* 0x000fce0000000f00 */
[----:B------:R-:W-:Y:S05]  /*3ef0*/  WARPSYNC.COLLECTIVE R15, `(.L_x_933) ;  /* 0x000000000f087348 */ /* 0x000fea0003c00000 */
[----:B------:R0:W1:Y:S02]  /*3f00*/  SHFL.BFLY P6, R14, R13, R12, R11 ;  /* 0x0c00000c0d0e7389 */ /* 0x00006400000c000b */
[----:B01----:R-:W-:Y:S05]  /*3f10*/  ENDCOLLECTIVE ;  /* 0x000000000000791b */ /* 0x003fea0003800000 */
.L_x_933:
[----:B------:R-:W-:-:S05]  /*3f20*/  FMNMX R14, R3, R14, !PT ;  /* 0x0000000e030e7209 */ /* 0x000fca0007800000 */
        /* <DEDUP_REMOVED lines=45> */
[----:B------:R-:W-:-:S04]  /*4200*/  FFMA.SAT R7, R0, R57, 0.5 ;  /* 0x3f00000000077423 */ /* 0x000fc80000002039 */
[----:B------:R-:W-:Y:S01]  /*4210*/  FFMA.RM R7, R7, R58, 12582913 ;  /* 0x4b40000107077423 */ /* 0x000fe2000000403a */
[----:B------:R-:W0:Y:S02]  /*4220*/  MUFU.EX2 R8, R8 ;  /* 0x0000000800087308 */ /* 0x000e240000000800 */
[----:B0-----:R-:W-:Y:S01]  /*4230*/  FMUL R20, R9, R8 ;  /* 0x0000000809147220 */ /* 0x001fe20000400000 */
        /* <DEDUP_REMOVED lines=174> */
[----:B0-----:R-:W-:-:S04]  /*4d20*/  FFMA.SAT R11, R52, R57, 0.5 ;  /* 0x3f000000340b7423 */ /* 0x001fc80000002039 */
[----:B------:R-:W-:Y:S01]  /*4d30*/  FFMA.RM R11, R11, R58, 12582913 ;  /* 0x4b4000010b0b7423 */ /* 0x000fe2000000403a */
[----:B-1----:R-:W-:Y:S01]  /*4d40*/  FMUL R4, R3, R4 ;  /* 0x0000000403047220 */ /* 0x002fe20000400000 */
[-C--:B------:R-:W-:Y:S02]  /*4d50*/  FFMA.SAT R3, R51, R57.reuse, 0.5 ;  /* 0x3f00000033037423 */ /* 0x080fe40000002039 */
[C---:B------:R-:W-:Y:S01]  /*4d60*/  FADD R13, R11.reuse, -12583039 ;  /* 0xcb40007f0b0d7421 */ /* 0x040fe20000000000 */
[----:B------:R-:W-:Y:S01]  /*4d70*/  SHF.L.U32 R2, R11, 0x17, RZ ;  /* 0x000000170b027819 */ /* 0x000fe200000006ff */
[----:B------:R-:W-:Y:S01]  /*4d80*/  FFMA.SAT R11, R53, R57, 0.5 ;  /* 0x3f000000350b7423 */ /* 0x000fe20000002039 */
[-C--:B------:R-:W-:Y:S01]  /*4d90*/  FFMA.RM R3, R3, R58.reuse, 12582913 ;  /* 0x4b40000103037423 */ /* 0x080fe2000000403a */
[C---:B------:R-:W-:Y:S02]  /*4da0*/  FFMA R13, R52.reuse, 1.4426950216293334961, -R13 ;  /* 0x3fb8aa3b340d7823 */ /* 0x040fe4000000080d */
[----:B------:R-:W-:Y:S01]  /*4db0*/  FFMA.RM R11, R11, R58, 12582913 ;  /* 0x4b4000010b0b7423 */ /* 0x000fe2000000403a */
[C---:B------:R-:W-:Y:S01]  /*4dc0*/  FADD R0, R3.reuse, -12583039 ;  /* 0xcb40007f03007421 */ /* 0x040fe20000000000 */
[----:B------:R-:W-:Y:S01]  /*4dd0*/  SHF.L.U32 R3, R3, 0x17, RZ ;  /* 0x0000001703037819 */ /* 0x000fe200000006ff */
[----:B------:R-:W-:-:S02]  /*4de0*/  FFMA R13, R52, 1.925963033500011079e-08, R13 ;  /* 0x32a57060340d7823 */ /* 0x000fc4000000000d */
[----:B------:R-:W-:-:S04]  /*4df0*/  FFMA R0, R51, 1.4426950216293334961, -R0 ;  /* 0x3fb8aa3b33007823 */ /* 0x000fc80000000800 */
[----:B------:R-:W-:Y:S01]  /*4e00*/  FFMA R0, R51, 1.925963033500011079e-08, R0 ;  /* 0x32a5706033007823 */ /* 0x000fe20000000000 */
[----:B------:R-:W0:Y:S08]  /*4e10*/  MUFU.EX2 R13, R13 ;  /* 0x0000000d000d7308 */ /* 0x000e300000000800 */
[----:B------:R-:W1:Y:S01]  /*4e20*/  MUFU.EX2 R0, R0 ;  /* 0x0000000000007308 */ /* 0x000e620000000800 */
[----:B0-----:R-:W-:Y:S01]  /*4e30*/  FMUL R2, R2, R13 ;  /* 0x0000000d02027220 */ /* 0x001fe20000400000 */
[----:B-1----:R-:W-:Y:S01]  /*4e40*/  FMUL R3, R3, R0 ;  /* 0x0000000003037220 */ /* 0x002fe20000400000 */
[----:B------:R-:W-:-:S04]  /*4e50*/  FADD R0, R11, -12583039 ;  /* 0xcb40007f0b007421 */ /* 0x000fc80000000000 */
[----:B------:R-:W-:-:S04]  /*4e60*/  FFMA R0, R53, 1.4426950216293334961, -R0 ;  /* 0x3fb8aa3b35007823 */ /* 0x000fc80000000800 */
[----:B------:R-:W-:Y:S01]  /*4e70*/  FFMA R53, R53, 1.925963033500011079e-08, R0 ;  /* 0x32a5706035357823 */ /* 0x000fe20000000000 */
[----:B------:R-:W-:Y:S01]  /*4e80*/  SHF.L.U32 R0, R11, 0x17, RZ ;  /* 0x000000170b007819 */ /* 0x000fe200000006ff */
[----:B------:R-:W-:-:S04]  /*4e90*/  FFMA.SAT R11, R54, R57, 0.5 ;  /* 0x3f000000360b7423 */ /* 0x000fc80000002039 */
[----:B------:R-:W-:Y:S01]  /*4ea0*/  FFMA.RM R11, R11, R58, 12582913 ;  /* 0x4b4000010b0b7423 */ /* 0x000fe2000000403a */
[----:B------:R-:W0:Y:S03]  /*4eb0*/  MUFU.EX2 R53, R53 ;  /* 0x0000003500357308 */ /* 0x000e260000000800 */
[C---:B------:R-:W-:Y:S01]  /*4ec0*/  FADD R13, R11.reuse, -12583039 ;  /* 0xcb40007f0b0d7421 */ /* 0x040fe20000000000 */
[----:B------:R-:W-:-:S03]  /*4ed0*/  SHF.L.U32 R11, R11, 0x17, RZ ;  /* 0x000000170b0b7819 */ /* 0x000fc600000006ff */
[----:B------:R-:W-:-:S04]  /*4ee0*/  FFMA R13, R54, 1.4426950216293334961, -R13 ;  /* 0x3fb8aa3b360d7823 */ /* 0x000fc8000000080d */
[----:B------:R-:W-:-:S04]  /*4ef0*/  FFMA R13, R54, 1.925963033500011079e-08, R13 ;  /* 0x32a57060360d7823 */ /* 0x000fc8000000000d */
        /* <DEDUP_REMOVED lines=11> */
[-C--:B------:R-:W-:Y:S01]  /*4fb0*/  FFMA.SAT R11, R56, R57.reuse, 0.5 ;  /* 0x3f000000380b7423 */ /* 0x080fe20000002039 */
[----:B------:R-:W-:-:S03]  /*4fc0*/  FFMA.SAT R57, R14, R57, 0.5 ;  /* 0x3f0000000e397423 */ /* 0x000fc60000002039 */
[-C--:B------:R-:W-:Y:S01]  /*4fd0*/  FFMA.RM R11, R11, R58.reuse, 12582913 ;  /* 0x4b4000010b0b7423 */ /* 0x080fe2000000403a */
[----:B------:R-:W-:-:S03]  /*4fe0*/  FFMA.RM R57, R57, R58, 12582913 ;  /* 0x4b40000139397423 */ /* 0x000fc6000000403a */
[C---:B------:R-:W-:Y:S01]  /*4ff0*/  FADD R13, R11.reuse, -12583039 ;  /* 0xcb40007f0b0d7421 */ /* 0x040fe20000000000 */
[----:B------:R-:W-:-:S03]  /*5000*/  SHF.L.U32 R11, R11, 0x17, RZ ;  /* 0x000000170b0b7819 */ /* 0x000fc600000006ff */
[----:B------:R-:W-:-:S04]  /*5010*/  FFMA R13, R56, 1.4426950216293334961, -R13 ;  /* 0x3fb8aa3b380d7823 */ /* 0x000fc8000000080d */
[----:B------:R-:W-:-:S04]  /*5020*/  FFMA R13, R56, 1.925963033500011079e-08, R13 ;  /* 0x32a57060380d7823 */ /* 0x000fc8000000000d */
        /* <DEDUP_REMOVED lines=44> */
.L_x_934:
[----:B------:R-:W-:Y:S02]  /*52f0*/  HFMA2 R12, -RZ, RZ, 0, 4.76837158203125e-07 ;  /* 0x00000008ff0c7431 */ /* 0x000fe400000001ff */
[----:B------:R-:W-:-:S05]  /*5300*/  FADD R37, R13, R14 ;  /* 0x0000000e0d257221 */ /* 0x000fca0000000000 */
[----:B------:R-:W-:-:S07]  /*5310*/  MOV R13, R37 ;  /* 0x00000025000d7202 */ /* 0x000fce0000000f00 */
[----:B------:R-:W-:Y:S05]  /*5320*/  WARPSYNC.COLLECTIVE R15, `(.L_x_935) ;  /* 0x000000000f087348 */ /* 0x000fea0003c00000 */
[----:B------:R0:W1:Y:S02]  /*5330*/  SHFL.BFLY P6, R14, R13, R12, R11 ;  /* 0x0c00000c0d0e7389 */ /* 0x00006400000c000b */
[----:B01----:R-:W-:Y:S05]  /*5340*/  ENDCOLLECTIVE ;  /* 0x000000000000791b */ /* 0x003fea0003800000 */
.L_x_935:
[----:B------:R-:W-:Y:S02]  /*5350*/  HFMA2 R12, -RZ, RZ, 0, 2.384185791015625e-07 ;  /* 0x00000004ff0c7431 */ /* 0x000fe400000001ff */
[----:B------:R-:W-:-:S05]  /*5360*/  FADD R40, R37, R14 ;  /* 0x0000000e25287221 */ /* 0x000fca0000000000 */
[----:B------:R-:W-:-:S07]  /*5370*/  MOV R13, R40 ;  /* 0x00000028000d7202 */ /* 0x000fce0000000f00 */
[----:B------:R-:W-:Y:S05]  /*5380*/  WARPSYNC.COLLECTIVE R15, `(.L_x_936) ;  /* 0x000000000f087348 */ /* 0x000fea0003c00000 */
[----:B------:R0:W1:Y:S02]  /*5390*/  SHFL.BFLY P6, R14, R13, R12, R11 ;  /* 0x0c00000c0d0e7389 */ /* 0x00006400000c000b */
[----:B01----:R-:W-:Y:S05]  /*53a0*/  ENDCOLLECTIVE ;  /* 0x000000000000791b */ /* 0x003fea0003800000 */
.L_x_936:
[----:B------:R-:W-:Y:S02]  /*53b0*/  HFMA2 R12, -RZ, RZ, 0, 1.1920928955078125e-07 ;  /* 0x00000002ff0c7431 */ /* 0x000fe400000001ff */
[----:B------:R-:W-:-:S05]  /*53c0*/  FADD R41, R40, R14 ;  /* 0x0000000e28297221 */ /* 0x000fca0000000000 */
[----:B------:R-:W-:-:S07]  /*53d0*/  MOV R13, R41 ;  /* 0x00000029000d7202 */ /* 0x000fce0000000f00 */
[----:B------:R-:W-:Y:S05]  /*53e0*/  WARPSYNC.COLLECTIVE R15, `(.L_x_937) ;  /* 0x000000000f087348 */ /* 0x000fea0003c00000 */
[----:B------:R0:W1:Y:S02]  /*53f0*/  SHFL.BFLY P6, R14, R13, R12, R11 ;  /* 0x0c00000c0d0e7389 */ /* 0x00006400000c000b */
[----:B01----:R-:W-:Y:S05]  /*5400*/  ENDCOLLECTIVE ;  /* 0x000000000000791b */ /* 0x003fea0003800000 */
.L_x_937:
[----:B------:R-:W-:Y:S02]  /*5410*/  HFMA2 R12, -RZ, RZ, 0, 5.9604644775390625e-08 ;  /* 0x00000001ff0c7431 */ /* 0x000fe400000001ff */
[----:B------:R-:W-:-:S05]  /*5420*/  FADD R42, R41, R14 ;  /* 0x0000000e292a7221 */ /* 0x000fca0000000000 */
[----:B------:R-:W-:-:S07]  /*5430*/  MOV R13, R42 ;  /* 0x0000002a000d7202 */ /* 0x000fce0000000f00 */
[----:B------:R-:W-:Y:S05]  /*5440*/  WARPSYNC.COLLECTIVE R15, `(.L_x_938) ;  /* 0x000000000f087348 */ /* 0x000fea0003c00000 */
[----:B------:R0:W1:Y:S02]  /*5450*/  SHFL.BFLY P6, R14, R13, R12, R11 ;  /* 0x0c00000c0d0e7389 */ /* 0x00006400000c000b */
[----:B01----:R-:W-:Y:S05]  /*5460*/  ENDCOLLECTIVE ;  /* 0x000000000000791b */ /* 0x003fea0003800000 */
.L_x_938:
[----:B------:R-:W-:Y:S05]  /*5470*/  BRA `(.L_x_939) ;  /* 0xffffffc400c07947 */ /* 0x000fea000383ffff */
        .weak           $__internal_13_$__cuda_sm3x_div_rn_noftz_f32_slowpath
        .type           $__internal_13_$__cuda_sm3x_div_rn_noftz_f32_slowpath,@function
        .size           $__internal_13_$__cuda_sm3x_div_rn_noftz_f32_slowpath,(.L_x_8499 - $__internal_13_$__cuda_sm3x_div_rn_noftz_f32_slowpath)
$__internal_13_$__cuda_sm3x_div_rn_noftz_f32_slowpath:
        /* <DEDUP_REMOVED lines=27> */
[----:B------:R-:W-:Y:S02]  /*5630*/  IADD3 R13, PT, PT, R42, -0x1, RZ ;  /* 0xffffffff2a0d7810 */ /* 0x000fe40007ffe0ff */
[----:B------:R-:W-:Y:S02]  /*5640*/  ISETP.GE.AND P1, PT, R47, RZ, PT ;  /* 0x000000ff2f00720c */ /* 0x000fe40003f26270 */
[----:B------:R-:W-:-:S11]  /*5650*/  ISETP.GE.AND P0, PT, R13, RZ, PT ;  /* 0x000000ff0d00720c */ /* 0x000fd60003f06270 */
[----:B------:R-:W-:Y:S02]  /*5660*/  @!P1 FFMA R11, R11, 1.84467440737095516160e+19, RZ ;  /* 0x5f8000000b0b9823 */ /* 0x000fe400000000ff */
[----:B------:R-:W-:Y:S01]  /*5670*/  @P0 MOV R13, RZ ;  /* 0x000000ff000d0202 */ /* 0x000fe20000000f00 */
[----:B------:R-:W-:Y:S01]  /*5680*/  @!P0 FFMA R26, R26, 1.84467440737095516160e+19, RZ ;  /* 0x5f8000001a1a8823 */ /* 0x000fe200000000ff */
[----:B------:R-:W-:-:S04]  /*5690*/  @!P0 MOV R13, 0xffffffc0 ;  /* 0xffffffc0000d8802 */ /* 0x000fc80000000f00 */
[----:B------:R-:W-:-:S07]  /*56a0*/  @!P1 IADD3 R13, PT, PT, R13, 0x40, RZ ;  /* 0x000000400d0d9810 */ /* 0x000fce0007ffe0ff */
.L_x_941:
[----:B------:R-:W-:Y:S01]  /*56b0*/  LEA R48, R41, 0xc0800000, 0x17 ;  /* 0xc080000029307811 */ /* 0x000fe200078eb8ff */
[----:B------:R-:W-:Y:S01]  /*56c0*/  BSSY.RECONVERGENT B1, `(.L_x_946) ;  /* 0x0000036000017945 */ /* 0x000fe20003800200 */
[----:B------:R-:W-:Y:S02]  /*56d0*/  IADD3 R42, PT, PT, R42, -0x7f, RZ ;  /* 0xffffff812a2a7810 */ /* 0x000fe40007ffe0ff */
[----:B------:R-:W-:-:S03]  /*56e0*/  IADD3 R47, PT, PT, -R48, R11, RZ ;  /* 0x0000000b302f7210 */ /* 0x000fc60007ffe1ff */
[C---:B------:R-:W-:Y:S01]  /*56f0*/  IMAD R11, R42.reuse, -0x800000, R26 ;  /* 0xff8000002a0b7824 */ /* 0x040fe200078e021a */
[----:B------:R-:W-:Y:S01]  /*5700*/  IADD3 R26, PT, PT, R42, 0x7f, -R41 ;  /* 0x0000007f2a1a7810 */ /* 0x000fe20007ffe829 */
[----:B------:R-:W-:Y:S01]  /*5710*/  FADD.FTZ R42, -R47, -RZ ;  /* 0x800000ff2f2a7221 */ /* 0x000fe20000010100 */
[----:B------:R-:W0:Y:S02]  /*5720*/  MUFU.RCP R41, R47 ;  /* 0x0000002f00297308 */ /* 0x000e240000001000 */
        /* <DEDUP_REMOVED lines=21> */
[CCC-:B------:R-:W-:Y:S01]  /*5880*/  FFMA.RP R13, R26.reuse, R48.reuse, R41.reuse ;  /* 0x000000301a0d7223 */ /* 0x1c0fe20000008029 */
[CCC-:B------:R-:W-:Y:S01]  /*5890*/  FFMA.RM R50, R26.reuse, R48.reuse, R41.reuse ;  /* 0x000000301a327223 */ /* 0x1c0fe20000004029 */
[----:B------:R-:W-:Y:S01]  /*58a0*/  FFMA.RZ R26, R26, R48, R41 ;  /* 0x000000301a1a7223 */ /* 0x000fe2000000c029 */
[C---:B------:R-:W-:Y:S02]  /*58b0*/  ISETP.NE.AND P2, PT, R11.reuse, RZ, PT ;  /* 0x000000ff0b00720c */ /* 0x040fe40003f45270 */
[----:B------:R-:W-:Y:S02]  /*58c0*/  ISETP.NE.AND P1, PT, R11, RZ, PT ;  /* 0x000000ff0b00720c */ /* 0x000fe40003f25270 */
[----:B------:R-:W-:Y:S02]  /*58d0*/  LOP3.LUT R26, R26, 0x7fffff, RZ, 0xc0, !PT ;  /* 0x007fffff1a1a7812 */ /* 0x000fe400078ec0ff */
[----:B------:R-:W-:Y:S02]  /*58e0*/  FSETP.NEU.FTZ.AND P0, PT, R13, R50, PT ;  /* 0x000000320d00720b */ /* 0x000fe40003f1d000 */
[----:B------:R-:W-:-:S02]  /*58f0*/  LOP3.LUT R26, R26, 0x800000, RZ, 0xfc, !PT ;  /* 0x008000001a1a7812 */ /* 0x000fc400078efcff */
[C---:B------:R-:W-:Y:S02]  /*5900*/  IADD3 R13, PT, PT, R11.reuse, 0x20, RZ ;  /* 0x000000200b0d7810 */ /* 0x040fe40007ffe0ff */
        /* <DEDUP_REMOVED lines=13> */
.L_x_948:
[----:B------:R-:W-:-:S04]  /*59e0*/  LOP3.LUT R42, R42, 0x80000000, RZ, 0xc0, !PT ;  /* 0x800000002a2a7812 */ /* 0x000fc800078ec0ff */
[----:B------:R-:W-:Y:S01]  /*59f0*/  LOP3.LUT R42, R42, 0x7f800000, RZ, 0xfc, !PT ;  /* 0x7f8000002a2a7812 */ /* 0x000fe200078efcff */
[----:B------:R-:W-:Y:S06]  /*5a00*/  BRA `(.L_x_949) ;  /* 0x0000000000047947 */ /* 0x000fec0003800000 */
.L_x_947:
[----:B------:R-:W-:-:S07]  /*5a10*/  LEA R42, R13, R42, 0x17 ;  /* 0x0000002a0d2a7211 */ /* 0x000fce00078eb8ff */
.L_x_949:
[----:B------:R-:W-:Y:S05]  /*5a20*/  BSYNC.RECONVERGENT B1 ;  /* 0x0000000000017941 */ /* 0x000fea0003800200 */
.L_x_946:
[----:B------:R-:W-:Y:S05]  /*5a30*/  BRA `(.L_x_950) ;  /* 0x0000000000207947 */ /* 0x000fea0003800000 */
.L_x_945:
[----:B------:R-:W-:-:S04]  /*5a40*/  LOP3.LUT R11, R11, 0x80000000, R26, 0x48, !PT ;  /* 0x800000000b0b7812 */ /* 0x000fc800078e481a */
[----:B------:R-:W-:Y:S01]  /*5a50*/  LOP3.LUT R42, R11, 0x7f800000, RZ, 0xfc, !PT ;  /* 0x7f8000000b2a7812 */ /* 0x000fe200078efcff */
[----:B------:R-:W-:Y:S06]  /*5a60*/  BRA `(.L_x_950) ;  /* 0x0000000000147947 */ /* 0x000fec0003800000 */
.L_x_944:
[----:B------:R-:W-:Y:S01]  /*5a70*/  LOP3.LUT R42, R11, 0x80000000, R26, 0x48, !PT ;  /* 0x800000000b2a7812 */ /* 0x000fe200078e481a */
[----:B------:R-:W-:Y:S06]  /*5a80*/  BRA `(.L_x_950) ;  /* 0x00000000000c7947 */ /* 0x000fec0003800000 */
.L_x_943:
[----:B------:R-:W0:Y:S01]  /*5a90*/  MUFU.RSQ R42, -QNAN ;  /* 0xffc00000002a7908 */ /* 0x000e220000001400 */
[----:B------:R-:W-:Y:S05]  /*5aa0*/  BRA `(.L_x_950) ;  /* 0x0000000000047947 */ /* 0x000fea0003800000 */
.L_x_942:
[----:B------:R-:W-:-:S07]  /*5ab0*/  FADD.FTZ R42, R26, R11 ;  /* 0x0000000b1a2a7221 */ /* 0x000fce0000010000 */
.L_x_950:
[----:B------:R-:W-:Y:S05]  /*5ac0*/  BSYNC.RECONVERGENT B0 ;  /* 0x0000000000007941 */ /* 0x000fea0003800200 */
.L_x_940:
[----:B------:R-:W-:-:S04]  /*5ad0*/  HFMA2 R13, -RZ, RZ, 0, 0 ;  /* 0x00000000ff0d7431 */ /* 0x000fc800000001ff */
[----:B0-----:R-:W-:Y:S05]  /*5ae0*/  RET.REL.NODEC R12 `(_Z15SoftmaxWarpImplI10DirectLoadIffE11DirectStoreIffEfLi1ELi31ELi32ELi1ELb0EL9Algorithm0EEvT_T0_ll) ;  /* 0xffffffa40c447950 */ /* 0x001fea0003c3ffff */
.L_x_951:
        /* <DEDUP_REMOVED lines=9> */
.L_x_8499:


//--------------------- .text._Z15SoftmaxWarpImplI10DirectLoadIffE11DirectStoreIffEfLi1ELi30ELi32ELi1ELb1EL9Algorithm0EEvT_T0_ll --------------------------
	.section	.text._Z15SoftmaxWarpImplI10DirectLoadIffE11DirectStoreIffEfLi1ELi30ELi32ELi1ELb1EL9Algorithm0EEvT_T0_ll,"ax",@progbits
	.align	128
        .global         _Z15SoftmaxWarpImplI10DirectLoadIffE11DirectStoreIffEfLi1ELi30ELi32ELi1ELb1EL9Algorithm0EEvT_T0_ll
        .type           _Z15SoftmaxWarpImplI10DirectLoadIffE11DirectStoreIffEfLi1ELi30ELi32ELi1ELb1EL9Algorithm0EEvT_T0_ll,@function
        .size           _Z15SoftmaxWarpImplI10DirectLoadIffE11DirectStoreIffEfLi1ELi30ELi32ELi1ELb1EL9Algorithm0EEvT_T0_ll,(.L_x_8500 - _Z15SoftmaxWarpImplI10DirectLoadIffE11DirectStoreIffEfLi1ELi30ELi32ELi1ELb1EL9Algorithm0EEvT_T0_ll)
        .other          _Z15SoftmaxWarpImplI10DirectLoadIffE11DirectStoreIffEfLi1ELi30ELi32ELi1ELb1EL9Algorithm0EEvT_T0_ll,@"STO_CUDA_ENTRY STV_DEFAULT"
_Z15SoftmaxWarpImplI10DirectLoadIffE11DirectStoreIffEfLi1ELi30ELi32ELi1ELb1EL9Algorithm0EEvT_T0_ll:
.text._Z15SoftmaxWarpImplI10DirectLoadIffE11DirectStoreIffEfLi1ELi30ELi32ELi1ELb1EL9Algorithm0EEvT_T0_ll:
        /* <DEDUP_REMOVED lines=25> */
.L_x_952:
        /* <DEDUP_REMOVED lines=37> */
.L_x_1015:
[----:B------:R-:W-:Y:S01]  /*03e0*/  ISETP.GE.U32.AND P0, PT, R42, UR44, PT ;  /* 0x0000002c2a007c0c */ /* 0x000fe2000bf06070 */
[----:B---3--:R-:W-:Y:S01]  /*03f0*/  HFMA2 R3, -RZ, RZ, 0, 0 ;  /* 0x00000000ff037431 */ /* 0x008fe200000001ff */
[----:B------:R-:W-:Y:S01]  /*0400*/  ISETP.GE.U32.AND P4, PT, R0, UR44, PT ;  /* 0x0000002c00007c0c */ /* 0x000fe2000bf86070 */
[----:B------:R-:W-:Y:S01]  /*0410*/  IMAD R0, R44, UR42, RZ ;  /* 0x0000002a2c007c24 */ /* 0x000fe2000f8e02ff */
[----:B------:R-:W-:Y:S02]  /*0420*/  ISETP.GE.AND.EX P0, PT, RZ, UR45, PT, P0 ;  /* 0x0000002dff007c0c */ /* 0x000fe4000bf06300 */
[----:B------:R-:W-:Y:S02]  /*0430*/  ISETP.GE.U32.AND P3, PT, R45, UR44, PT ;  /* 0x0000002c2d007c0c */ /* 0x000fe4000bf66070 */
[----:B------:R-:W-:Y:S02]  /*0440*/  ISETP.GE.AND.EX P4, PT, RZ, UR45, PT, P4 ;  /* 0x0000002dff007c0c */ /* 0x000fe4000bf86340 */
[----:B------:R-:W-:-:S02]  /*0450*/  MOV R2, R42 ;  /* 0x0000002a00027202 */ /* 0x000fc40000000f00 */
[----:B------:R-:W-:Y:S02]  /*0460*/  ISETP.GE.U32.AND P2, PT, R47, UR44, PT ;  /* 0x0000002c2f007c0c */ /* 0x000fe4000bf46070 */
[----:B------:R-:W-:Y:S01]  /*0470*/  ISETP.GE.AND.EX P3, PT, RZ, UR45, PT, P3 ;  /* 0x0000002dff007c0c */ /* 0x000fe2000bf66330 */
[----:B------:R-:W-:Y:S01]  /*0480*/  IMAD.WIDE.U32 R4, R43, UR42, R2 ;  /* 0x0000002a2b047c25 */ /* 0x000fe2000f8e0002 */
[----:B------:R-:W-:Y:S02]  /*0490*/  ISETP.GE.U32.AND P1, PT, R49, UR44, PT ;  /* 0x0000002c31007c0c */ /* 0x000fe4000bf26070 */
[----:B------:R-:W-:Y:S01]  /*04a0*/  ISETP.GE.AND.EX P2, PT, RZ, UR45, PT, P2 ;  /* 0x0000002dff007c0c */ /* 0x000fe2000bf46320 */
[----:B------:R-:W-:Y:S01]  /*04b0*/  IMAD R3, R43, UR43, R0 ;  /* 0x0000002b2b037c24 */ /* 0x000fe2000f8e0200 */
[----:B------:R-:W-:Y:S02]  /*04c0*/  @!P0 R2UR UR4, R40 ;  /* 0x00000000280482ca */ /* 0x000fe400000e0000 */
[----:B------:R-:W-:-:S02]  /*04d0*/  @!P0 R2UR UR5, R41 ;  /* 0x00000000290582ca */ /* 0x000fc400000e0000 */
[----:B------:R-:W-:Y:S02]  /*04e0*/  IADD3 R3, PT, PT, R5, R3, RZ ;  /* 0x0000000305037210 */ /* 0x000fe40007ffe0ff */
[----:B------:R-:W-:Y:S02]  /*04f0*/  LEA R2, P5, R4, UR40, 0x2 ;  /* 0x0000002804027c11 */ /* 0x000fe4000f8a10ff */
[----:B------:R-:W-:Y:S02]  /*0500*/  ISETP.GE.AND.EX P1, PT, RZ, UR45, PT, P1 ;  /* 0x0000002dff007c0c */ /* 0x000fe4000bf26310 */
[----:B------:R-:W-:Y:S02]  /*0510*/  ISETP.GE.U32.AND P6, PT, R51, UR44, PT ;  /* 0x0000002c33007c0c */ /* 0x000fe4000bfc6070 */
[----:B------:R-:W-:Y:S02]  /*0520*/  @!P4 R2UR UR6, R40 ;  /* 0x000000002806c2ca */ /* 0x000fe400000e0000 */
[----:B------:R-:W-:-:S02]  /*0530*/  @!P4 R2UR UR7, R41 ;  /* 0x000000002907c2ca */ /* 0x000fc400000e0000 */
[----:B------:R-:W-:Y:S02]  /*0540*/  LEA.HI.X R3, R4, UR41, R3, 0x2, P5 ;  /* 0x0000002904037c11 */ /* 0x000fe4000a8f1403 */
[----:B------:R-:W-:Y:S02]  /*0550*/  MOV R4, 0xff800000 ;  /* 0xff80000000047802 */ /* 0x000fe40000000f00 */
[----:B------:R-:W-:Y:S02]  /*0560*/  ISETP.GE.AND.EX P6, PT, RZ, UR45, PT, P6 ;  /* 0x0000002dff007c0c */ /* 0x000fe4000bfc6360 */
[----:B------:R-:W-:Y:S02]  /*0570*/  @!P3 R2UR UR8, R40 ;  /* 0x000000002808b2ca */ /* 0x000fe400000e0000 */
[----:B------:R-:W-:Y:S01]  /*0580*/  @!P3 R2UR UR9, R41 ;  /* 0x000000002909b2ca */ /* 0x000fe200000e0000 */
[----:B------:R-:W2:Y:S01]  /*0590*/  @!P0 LDG.E R4, desc[UR4][R2.64] ;  /* 0x0000000402048981 */ /* 0x000ea2000c1e1900 */
[----:B------:R-:W-:-:S02]  /*05a0*/  MOV R6, 0xff800000 ;  /* 0xff80000000067802 */ /* 0x000fc40000000f00 */
[C---:B------:R-:W-:Y:S02]  /*05b0*/  @!P2 R2UR UR10, R40.reuse ;  /* 0x00000000280aa2ca */ /* 0x040fe400000e0000 */
[C---:B------:R-:W-:Y:S02]  /*05c0*/  @!P2 R2UR UR11, R41.reuse ;  /* 0x00000000290ba2ca */ /* 0x040fe400000e0000 */
[----:B------:R-:W-:Y:S01]  /*05d0*/  MOV R22, 0xff800000 ;  /* 0xff80000000167802 */ /* 0x000fe20000000f00 */
[----:B------:R-:W3:Y:S01]  /*05e0*/  @!P4 LDG.E R6, desc[UR6][R2.64+0x80] ;  /* 0x000080060206c981 */ /* 0x000ee2000c1e1900 */
[C---:B------:R-:W-:Y:S02]  /*05f0*/  @!P1 R2UR UR4, R40.reuse ;  /* 0x00000000280492ca */ /* 0x040fe400000e0000 */
[----:B------:R-:W-:Y:S02]  /*0600*/  @!P1 R2UR UR5, R41 ;  /* 0x00000000290592ca */ /* 0x000fe400000e0000 */
[----:B------:R-:W-:Y:S01]  /*0610*/  MOV R24, 0xff800000 ;  /* 0xff80000000187802 */ /* 0x000fe20000000f00 */
[----:B------:R-:W4:Y:S01]  /*0620*/  @!P3 LDG.E R22, desc[UR8][R2.64+0x100] ;  /* 0x000100080216b981 */ /* 0x000f22000c1e1900 */
[----:B------:R-:W-:-:S02]  /*0630*/  @!P6 R2UR UR6, R40 ;  /* 0x000000002806e2ca */ /* 0x000fc400000e0000 */
[----:B------:R-:W-:Y:S02]  /*0640*/  @!P6 R2UR UR7, R41 ;  /* 0x000000002907e2ca */ /* 0x000fe400000e0000 */
[----:B------:R-:W-:Y:S01]  /*0650*/  MOV R26, 0xff800000 ;  /* 0xff800000001a7802 */ /* 0x000fe20000000f00 */
[----:B------:R-:W5:Y:S01]  /*0660*/  @!P2 LDG.E R24, desc[UR10][R2.64+0x180] ;  /* 0x0001800a0218a981 */ /* 0x000f62000c1e1900 */
[----:B------:R-:W-:-:S04]  /*0670*/  MOV R30, 0xff800000 ;  /* 0xff800000001e7802 */ /* 0x000fc80000000f00 */
[----:B------:R-:W5:Y:S05]  /*0680*/  @!P1 LDG.E R26, desc[UR4][R2.64+0x200] ;  /* 0x00020004021a9981 */ /* 0x000f6a000c1e1900 */
[----:B------:R-:W5:Y:S01]  /*0690*/  @!P6 LDG.E R30, desc[UR6][R2.64+0x280] ;  /* 0x00028006021ee981 */ /* 0x000f62000c1e1900 */
[----:B------:R-:W-:Y:S02]  /*06a0*/  MOV R13, 0xff800000 ;  /* 0xff800000000d7802 */ /* 0x000fe40000000f00 */
[----:B------:R-:W-:-:S04]  /*06b0*/  ISETP.GE.U32.AND P5, PT, R8, UR44, PT ;  /* 0x0000002c08007c0c */ /* 0x000fc8000bfa6070 */
[----:B------:R-:W-:Y:S02]  /*06c0*/  ISETP.GE.AND.EX P5, PT, RZ, UR45, PT, P5 ;  /* 0x0000002dff007c0c */ /* 0x000fe4000bfa6350 */
[----:B------:R-:W-:-:S11]  /*06d0*/  MOV R32, 0xff800000 ;  /* 0xff80000000207802 */ /* 0x000fd60000000f00 */
[----:B------:R-:W-:Y:S02]  /*06e0*/  @!P5 R2UR UR4, R40 ;  /* 0x000000002804d2ca */ /* 0x000fe400000e0000 */
[----:B------:R-:W-:Y:S02]  /*06f0*/  @!P5 R2UR UR5, R41 ;  /* 0x000000002905d2ca */ /* 0x000fe400000e0000 */
[----:B------:R-:W-:Y:S02]  /*0700*/  MOV R34, 0xff800000 ;  /* 0xff80000000227802 */ /* 0x000fe40000000f00 */
[----:B------:R-:W-:Y:S02]  /*0710*/  MOV R36, 0xff800000 ;  /* 0xff80000000247802 */ /* 0x000fe40000000f00 */
[----:B------:R-:W-:-:S07]  /*0720*/  MOV R60, 0xff800000 ;  /* 0xff800000003c7802 */ /* 0x000fce0000000f00 */
[----:B------:R-:W5:Y:S01]  /*0730*/  @!P5 LDG.E R32, desc[UR4][R2.64+0x300] ;  /* 0x000300040220d981 */ /* 0x000f62000c1e1900 */
[----:B------:R-:W-:Y:S02]  /*0740*/  MOV R38, 0xff800000 ;  /* 0xff80000000267802 */ /* 0x000fe40000000f00 */
[----:B------:R-:W-:Y:S02]  /*0750*/  MOV R46, 0xff800000 ;  /* 0xff800000002e7802 */ /* 0x000fe40000000f00 */
[----:B--2---:R-:W-:-:S04]  /*0760*/  @!P0 FMNMX R13, R4, -INF , !PT ;  /* 0xff800000040d8809 */ /* 0x004fc80007800000 */
[----:B---3--:R-:W-:Y:S02]  /*0770*/  @!P4 FMNMX R13, R13, R6, !PT ;  /* 0x000000060d0dc209 */ /* 0x008fe40007800000 */
[----:B------:R-:W-:Y:S02]  /*0780*/  ISETP.GE.U32.AND P4, PT, R9, UR44, PT ;  /* 0x0000002c09007c0c */ /* 0x000fe4000bf86070 */
[----:B----4-:R-:W-:Y:S02]  /*0790*/  @!P3 FMNMX R13, R13, R22, !PT ;  /* 0x000000160d0db209 */ /* 0x010fe40007800000 */
[----:B------:R-:W-:Y:S02]  /*07a0*/  ISETP.GE.U32.AND P3, PT, R10, UR44, PT ;  /* 0x0000002c0a007c0c */ /* 0x000fe4000bf66070 */
[----:B------:R-:W-:Y:S02]  /*07b0*/  ISETP.GE.AND.EX P4, PT, RZ, UR45, PT, P4 ;  /* 0x0000002dff007c0c */ /* 0x000fe4000bf86340 */
[----:B-----5:R-:W-:-:S02]  /*07c0*/  @!P2 FMNMX R13, R13, R24, !PT ;  /* 0x000000180d0da209 */ /* 0x020fc40007800000 */
[----:B------:R-:W-:Y:S02]  /*07d0*/  ISETP.GE.U32.AND P2, PT, R11, UR44, PT ;  /* 0x0000002c0b007c0c */ /* 0x000fe4000bf46070 */
[----:B------:R-:W-:Y:S02]  /*07e0*/  ISETP.GE.AND.EX P3, PT, RZ, UR45, PT, P3 ;  /* 0x0000002dff007c0c */ /* 0x000fe4000bf66330 */
[----:B------:R-:W-:Y:S02]  /*07f0*/  @!P1 FMNMX R13, R13, R26, !PT ;  /* 0x0000001a0d0d9209 */ /* 0x000fe40007800000 */
[----:B------:R-:W-:Y:S02]  /*0800*/  ISETP.GE.U32.AND P1, PT, R53, UR44, PT ;  /* 0x0000002c35007c0c */ /* 0x000fe4000bf26070 */
[----:B------:R-:W-:Y:S02]  /*0810*/  ISETP.GE.AND.EX P2, PT, RZ, UR45, PT, P2 ;  /* 0x0000002dff007c0c */ /* 0x000fe4000bf46320 */
[----:B------:R-:W-:-:S02]  /*0820*/  @!P6 FMNMX R13, R13, R30, !PT ;  /* 0x0000001e0d0de209 */ /* 0x000fc40007800000 */
[----:B------:R-:W-:Y:S02]  /*0830*/  ISETP.GE.AND.EX P1, PT, RZ, UR45, PT, P1 ;  /* 0x0000002dff007c0c */ /* 0x000fe4000bf26310 */
[----:B------:R-:W-:Y:S02]  /*0840*/  ISETP.GE.U32.AND P6, PT, R55, UR44, PT ;  /* 0x0000002c37007c0c */ /* 0x000fe4000bfc6070 */
[C---:B------:R-:W-:Y:S02]  /*0850*/  @!P4 R2UR UR6, R40.reuse ;  /* 0x000000002806c2ca */ /* 0x040fe400000e0000 */
[----:B------:R-:W-:Y:S02]  /*0860*/  @!P4 R2UR UR7, R41 ;  /* 0x000000002907c2ca */ /* 0x000fe400000e0000 */
[----:B------:R-:W-:Y:S02]  /*0870*/  ISETP.GE.AND.EX P6, PT, RZ, UR45, PT, P6 ;  /* 0x0000002dff007c0c */ /* 0x000fe4000bfc6360 */
[----:B------:R-:W-:-:S02]  /*0880*/  @!P3 R2UR UR8, R40 ;  /* 0x000000002808b2ca */ /* 0x000fc400000e0000 */
[C---:B------:R-:W-:Y:S02]  /*0890*/  @!P3 R2UR UR9, R41.reuse ;  /* 0x000000002909b2ca */ /* 0x040fe400000e0000 */
[C---:B------:R-:W-:Y:S02]  /*08a0*/  @!P2 R2UR UR10, R40.reuse ;  /* 0x00000000280aa2ca */ /* 0x040fe400000e0000 */
[C---:B------:R-:W-:Y:S02]  /*08b0*/  @!P2 R2UR UR11, R41.reuse ;  /* 0x00000000290ba2ca */ /* 0x040fe400000e0000 */
[C---:B------:R-:W-:Y:S01]  /*08c0*/  @!P1 R2UR UR4, R40.reuse ;  /* 0x00000000280492ca */ /* 0x040fe200000e0000 */
[----:B------:R-:W2:Y:S01]  /*08d0*/  @!P4 LDG.E R34, desc[UR6][R2.64+0x380] ;  /* 0x000380060222c981 */ /* 0x000ea2000c1e1900 */
[----:B------:R-:W-:Y:S02]  /*08e0*/  @!P1 R2UR UR5, R41 ;  /* 0x00000000290592ca */ /* 0x000fe400000e0000 */
[----:B------:R-:W-:-:S02]  /*08f0*/  @!P6 R2UR UR6, R40 ;  /* 0x000000002806e2ca */ /* 0x000fc400000e0000 */
[----:B------:R-:W-:Y:S01]  /*0900*/  @!P6 R2UR UR7, R41 ;  /* 0x000000002907e2ca */ /* 0x000fe200000e0000 */
[----:B------:R-:W3:Y:S04]  /*0910*/  @!P3 LDG.E R36, desc[UR8][R2.64+0x400] ;  /* 0x000400080224b981 */ /* 0x000ee8000c1e1900 */
[----:B------:R-:W4:Y:S04]  /*0920*/  @!P2 LDG.E R60, desc[UR10][R2.64+0x480] ;  /* 0x0004800a023ca981 */ /* 0x000f28000c1e1900 */
[----:B------:R-:W5:Y:S04]  /*0930*/  @!P1 LDG.E R38, desc[UR4][R2.64+0x500] ;  /* 0x0005000402269981 */ /* 0x000f68000c1e1900 */
[----:B------:R-:W5:Y:S01]  /*0940*/  @!P6 LDG.E R46, desc[UR6][R2.64+0x580] ;  /* 0x00058006022ee981 */ /* 0x000f62000c1e1900 */
[----:B------:R-:W-:-:S02]  /*0950*/  @!P5 FMNMX R13, R13, R32, !PT ;  /* 0x000000200d0dd209 */ /* 0x000fc40007800000 */
        /* <DEDUP_REMOVED lines=11> */
[----:B--2---:R-:W-:Y:S02]  /*0a10*/  @!P4 FMNMX R13, R13, R34, !PT ;  /* 0x000000220d0dc209 */ /* 0x004fe40007800000 */
[----:B------:R-:W-:Y:S02]  /*0a20*/  ISETP.GE.U32.AND P4, PT, R59, UR44, PT ;  /* 0x0000002c3b007c0c */ /* 0x000fe4000bf86070 */
[----:B---3--:R-:W-:Y:S02]  /*0a30*/  @!P3 FMNMX R13, R13, R36, !PT ;  /* 0x000000240d0db209 */ /* 0x008fe40007800000 */
[----:B------:R-:W-:-:S02]  /*0a40*/  ISETP.GE.U32.AND P3, PT, R61, UR44, PT ;  /* 0x0000002c3d007c0c */ /* 0x000fc4000bf66070 */
[----:B------:R-:W-:Y:S02]  /*0a50*/  ISETP.GE.AND.EX P4, PT, RZ, UR45, PT, P4 ;  /* 0x0000002dff007c0c */ /* 0x000fe4000bf86340 */
[----:B----4-:R-:W-:Y:S02]  /*0a60*/  @!P2 FMNMX R13, R13, R60, !PT ;  /* 0x0000003c0d0da209 */ /* 0x010fe40007800000 */
[----:B------:R-:W-:Y:S02]  /*0a70*/  ISETP.GE.U32.AND P2, PT, R62, UR44, PT ;  /* 0x0000002c3e007c0c */ /* 0x000fe4000bf46070 */
[----:B------:R-:W-:Y:S02]  /*0a80*/  ISETP.GE.AND.EX P3, PT, RZ, UR45, PT, P3 ;  /* 0x0000002dff007c0c */ /* 0x000fe4000bf66330 */
[----:B-----5:R-:W-:Y:S02]  /*0a90*/  @!P1 FMNMX R13, R13, R38, !PT ;  /* 0x000000260d0d9209 */ /* 0x020fe40007800000 */
[----:B------:R-:W-:-:S02]  /*0aa0*/  ISETP.GE.U32.AND P1, PT, R63, UR44, PT ;  /* 0x0000002c3f007c0c */ /* 0x000fc4000bf26070 */
[----:B------:R-:W-:Y:S02]  /*0ab0*/  ISETP.GE.AND.EX P2, PT, RZ, UR45, PT, P2 ;  /* 0x0000002dff007c0c */ /* 0x000fe4000bf46320 */
[----:B------:R-:W-:Y:S02]  /*0ac0*/  @!P6 FMNMX R13, R13, R46, !PT ;  /* 0x0000002e0d0de209 */ /* 0x000fe40007800000 */
[----:B------:R-:W-:Y:S02]  /*0ad0*/  ISETP.GE.AND.EX P1, PT, RZ, UR45, PT, P1 ;  /* 0x0000002dff007c0c */ /* 0x000fe4000bf26310 */
[----:B------:R-:W-:Y:S02]  /*0ae0*/  ISETP.GE.U32.AND P6, PT, R64, UR44, PT ;  /* 0x0000002c40007c0c */ /* 0x000fe4000bfc6070 */
[----:B------:R-:W-:Y:S02]  /*0af0*/  @!P4 R2UR UR6, R40 ;  /* 0x000000002806c2ca */ /* 0x000fe400000e0000 */
[----:B------:R-:W-:-:S02]  /*0b00*/  @!P4 R2UR UR7, R41 ;  /* 0x000000002907c2ca */ /* 0x000fc400000e0000 */
[----:B------:R-:W-:Y:S02]  /*0b10*/  ISETP.GE.AND.EX P6, PT, RZ, UR45, PT, P6 ;  /* 0x0000002dff007c0c */ /* 0x000fe4000bfc6360 */
[C---:B------:R-:W-:Y:S02]  /*0b20*/  @!P3 R2UR UR8, R40.reuse ;  /* 0x000000002808b2ca */ /* 0x040fe400000e0000 */
[C---:B------:R-:W-:Y:S02]  /*0b30*/  @!P3 R2UR UR9, R41.reuse ;  /* 0x000000002909b2ca */ /* 0x040fe400000e0000 */
[C---:B------:R-:W-:Y:S02]  /*0b40*/  @!P2 R2UR UR10, R40.reuse ;  /* 0x00000000280aa2ca */ /* 0x040fe400000e0000 */
[C---:B------:R-:W-:Y:S02]  /*0b50*/  @!P2 R2UR UR11, R41.reuse ;  /* 0x00000000290ba2ca */ /* 0x040fe400000e0000 */
[----:B------:R-:W-:Y:S01]  /*0b60*/  @!P1 R2UR UR4, R40 ;  /* 0x00000000280492ca */ /* 0x000fe200000e0000 */
[----:B------:R-:W2:Y:S01]  /*0b70*/  @!P4 LDG.E R50, desc[UR6][R2.64+0x680] ;  /* 0x000680060232c981 */ /* 0x000ea2000c1e1900 */
[----:B------:R-:W-:-:S02]  /*0b80*/  @!P1 R2UR UR5, R41 ;  /* 0x00000000290592ca */ /* 0x000fc400000e0000 */
[----:B------:R-:W-:Y:S02]  /*0b90*/  @!P6 R2UR UR6, R40 ;  /* 0x000000002806e2ca */ /* 0x000fe400000e0000 */
        /* <DEDUP_REMOVED lines=8> */
[----:B------:R-:W-:Y:S02]  /*0c20*/  IADD3 R0, PT, PT, R42, 0x2c0, RZ ;  /* 0x000002c02a007810 */ /* 0x000fe40007ffe0ff */
[----:B------:R-:W-:-:S09]  /*0c30*/  MOV R74, 0xff800000 ;  /* 0xff800000004a7802 */ /* 0x000fd20000000f00 */
        /* <DEDUP_REMOVED lines=18> */
[----:B------:R-:W-:Y:S02]  /*0d60*/  IADD3 R0, PT, PT, R42, 0x2e0, RZ ;  /* 0x000002e02a007810 */ /* 0x000fe40007ffe0ff */
[----:B------:R-:W-:Y:S02]  /*0d70*/  ISETP.GE.AND.EX P2, PT, RZ, UR45, PT, P2 ;  /* 0x0000002dff007c0c */ /* 0x000fe4000bf46320 */
[----:B------:R-:W-:Y:S02]  /*0d80*/  @!P6 FMNMX R13, R13, R58, !PT ;  /* 0x0000003a0d0de209 */ /* 0x000fe40007800000 */
[----:B------:R-:W-:Y:S02]  /*0d90*/  ISETP.GE.U32.AND P6, PT, R0, UR44, PT ;  /* 0x0000002c00007c0c */ /* 0x000fe4000bfc6070 */
[----:B------:R-:W-:Y:S02]  /*0da0*/  ISETP.GE.AND.EX P1, PT, RZ, UR45, PT, P1 ;  /* 0x0000002dff007c0c */ /* 0x000fe4000bf26310 */
        /* <DEDUP_REMOVED lines=8> */
[----:B------:R-:W2:Y:S01]  /*0e30*/  @!P4 LDG.E R76, desc[UR6][R2.64+0x980] ;  /* 0x00098006024cc981 */ /* 0x000ea2000c1e1900 */
[C---:B------:R-:W-:Y:S02]  /*0e40*/  @!P1 R2UR UR5, R41.reuse ;  /* 0x00000000290592ca */ /* 0x040fe400000e0000 */
[----:B------:R-:W-:Y:S02]  /*0e50*/  @!P6 R2UR UR6, R40 ;  /* 0x000000002806e2ca */ /* 0x000fe400000e0000 */
[----:B------:R-:W-:Y:S01]  /*0e60*/  @!P6 R2UR UR7, R41 ;  /* 0x000000002907e2ca */ /* 0x000fe200000e0000 */
[----:B------:R-:W3:Y:S04]  /*0e70*/  @!P3 LDG.E R78, desc[UR8][R2.64+0xa00] ;  /* 0x000a0008024eb981 */ /* 0x000ee8000c1e1900 */
[----:B------:R-:W4:Y:S04]  /*0e80*/  @!P2 LDG.E R80, desc[UR10][R2.64+0xa80] ;  /* 0x000a800a0250a981 */ /* 0x000f28000c1e1900 */
[----:B------:R-:W5:Y:S04]  /*0e90*/  @!P1 LDG.E R82, desc[UR4][R2.64+0xb00] ;  /* 0x000b000402529981 */ /* 0x000f68000c1e1900 */
[----:B------:R-:W5:Y:S01]  /*0ea0*/  @!P6 LDG.E R84, desc[UR6][R2.64+0xb80] ;  /* 0x000b80060254e981 */ /* 0x000f62000c1e1900 */
[----:B------:R-:W-:-:S02]  /*0eb0*/  IADD3 R0, PT, PT, R42, 0x300, RZ ;  /* 0x000003002a007810 */ /* 0x000fc40007ffe0ff */
[----:B------:R-:W-:Y:S02]  /*0ec0*/  @!P5 FMNMX R13, R13, R74, !PT ;  /* 0x0000004a0d0dd209 */ /* 0x000fe40007800000 */
[----:B------:R-:W-:Y:S02]  /*0ed0*/  IADD3 R42, PT, PT, R42, 0x320, RZ ;  /* 0x000003202a2a7810 */ /* 0x000fe40007ffe0ff */
        /* <DEDUP_REMOVED lines=23> */
[----:B------:R-:W-:Y:S02]  /*1050*/  ISETP.GE.U32.AND P6, PT, R72, UR44, PT ;  /* 0x0000002c48007c0c */ /* 0x000fe4000bfc6070 */
[----:B------:R-:W-:Y:S02]  /*1060*/  ISETP.GE.AND.EX P1, PT, RZ, UR45, PT, P1 ;  /* 0x0000002dff007c0c */ /* 0x000fe4000bf26310 */
        /* <DEDUP_REMOVED lines=16> */
[----:B------:R-:W-:Y:S01]  /*1170*/  @!P5 FMNMX R13, R13, R86, !PT ;  /* 0x000000560d0dd209 */ /* 0x000fe20007800000 */
[----:B------:R-:W0:Y:S01]  /*1180*/  S2R R42, SR_TID.X ;  /* 0x00000000002a7919 */ /* 0x000e220000002100 */
[----:B------:R-:W-:-:S02]  /*1190*/  UMOV UR4, 0xffffffff ;  /* 0xffffffff00047882 */ /* 0x000fc40000000000 */
[----:B--2---:R-:W-:-:S04]  /*11a0*/  @!P4 FMNMX R13, R13, R28, !PT ;  /* 0x0000001c0d0dc209 */ /* 0x004fc80007800000 */
[----:B---3--:R-:W-:-:S04]  /*11b0*/  @!P3 FMNMX R13, R13, R20, !PT ;  /* 0x000000140d0db209 */ /* 0x008fc80007800000 */
[----:B----4-:R-:W-:-:S04]  /*11c0*/  @!P2 FMNMX R13, R13, R18, !PT ;  /* 0x000000120d0da209 */ /* 0x010fc80007800000 */
[----:B-----5:R-:W-:-:S04]  /*11d0*/  @!P1 FMNMX R13, R13, R16, !PT ;  /* 0x000000100d0d9209 */ /* 0x020fc80007800000 */
        /* <DEDUP_REMOVED lines=53> */
[----:B------:R-:W-:Y:S01]  /*1530*/  SHF.L.U32 R3, R3, 0x17, RZ ;  /* 0x0000001703037819 */ /* 0x000fe200000006ff */
[----:B------:R-:W-:Y:S01]  /*1540*/  FFMA R5, R88, 1.925963033500011079e-08, R5 ;  /* 0x32a5706058057823 */ /* 0x000fe20000000005 */
[----:B------:R-:W-:Y:S01]  /*1550*/  FADD R9, R7, -12583039 ;  /* 0xcb40007f07097421 */ /* 0x000fe20000000000 */
[-C--:B------:R-:W-:Y:S01]  /*1560*/  FFMA.RM R29, R29, R12.reuse, 12582913 ;  /* 0x4b4000011d1d7423 */ /* 0x080fe2000000400c */
[----:B------:R-:W-:Y:S01]  /*1570*/  FADD R17, R16, -12583039 ;  /* 0xcb40007f10117421 */ /* 0x000fe20000000000 */
[----:B------:R-:W0:Y:S01]  /*1580*/  MUFU.EX2 R8, R5 ;  /* 0x0000000500087308 */ /* 0x000e220000000800 */
[----:B------:R-:W-:Y:S01]  /*1590*/  FFMA R9, R90, 1.4426950216293334961, -R9 ;  /* 0x3fb8aa3b5a097823 */ /* 0x000fe20000000809 */
[-C--:B------:R-:W-:Y:S01]  /*15a0*/  FFMA.SAT R13, R92, R11.reuse, 0.5 ;  /* 0x3f0000005c0d7423 */ /* 0x080fe2000000200b */
[----:B------:R-:W-:Y:S01]  /*15b0*/  FFMA R17, R0, 1.4426950216293334961, -R17 ;  /* 0x3fb8aa3b00117823 */ /* 0x000fe20000000811 */
[-C--:B------:R-:W-:Y:S01]  /*15c0*/  FFMA.SAT R19, R94, R11.reuse, 0.5 ;  /* 0x3f0000005e137423 */ /* 0x080fe2000000200b */
[----:B------:R-:W-:Y:S01]  /*15d0*/  FFMA R9, R90, 1.925963033500011079e-08, R9 ;  /* 0x32a570605a097823 */ /* 0x000fe20000000009 */
[-C--:B------:R-:W-:Y:S01]  /*15e0*/  FFMA.RM R13, R13, R12.reuse, 12582913 ;  /* 0x4b4000010d0d7423 */ /* 0x080fe2000000400c */
[----:B------:R-:W-:Y:S01]  /*15f0*/  FFMA R17, R0, 1.925963033500011079e-08, R17 ;  /* 0x32a5706000117823 */ /* 0x000fe20000000011 */
[----:B------:R-:W-:Y:S01]  /*1600*/  SHF.L.U32 R0, R7, 0x17, RZ ;  /* 0x0000001707007819 */ /* 0x000fe200000006ff */
[-C--:B------:R-:W-:Y:S01]  /*1610*/  FFMA.SAT R21, R96, R11.reuse, 0.5 ;  /* 0x3f00000060157423 */ /* 0x080fe2000000200b */
[----:B------:R-:W-:Y:S01]  /*1620*/  FADD R15, R13, -12583039 ;  /* 0xcb40007f0d0f7421 */ /* 0x000fe20000000000 */
[----:B------:R-:W1:Y:S01]  /*1630*/  MUFU.EX2 R9, R9 ;  /* 0x0000000900097308 */ /* 0x000e620000000800 */
[-C--:B------:R-:W-:Y:S01]  /*1640*/  FFMA.RM R19, R19, R12.reuse, 12582913 ;  /* 0x4b40000113137423 */ /* 0x080fe2000000400c */
[----:B------:R-:W-:Y:S01]  /*1650*/  FFMA.RM R20, R21, R12, 12582913 ;  /* 0x4b40000115147423 */ /* 0x000fe2000000400c */
[----:B------:R-:W-:Y:S01]  /*1660*/  FFMA R15, R92, 1.4426950216293334961, -R15 ;  /* 0x3fb8aa3b5c0f7823 */ /* 0x000fe2000000080f */
[-C--:B------:R-:W-:Y:S01]  /*1670*/  FFMA.SAT R25, R98, R11.reuse, 0.5 ;  /* 0x3f00000062197423 */ /* 0x080fe2000000200b */
[----:B------:R-:W-:Y:S01]  /*1680*/  FADD R21, R19, -12583039 ;  /* 0xcb40007f13157421 */ /* 0x000fe20000000000 */
[----:B0-----:R-:W-:Y:S01]  /*1690*/  FMUL R8, R3, R8 ;  /* 0x0000000803087220 */ /* 0x001fe20000400000 */
[----:B------:R-:W-:Y:S01]  /*16a0*/  FADD R3, R29, -12583039 ;  /* 0xcb40007f1d037421 */ /* 0x000fe20000000000 */
[----:B------:R-:W0:Y:S01]  /*16b0*/  MUFU.EX2 R18, R17 ;  /* 0x0000001100127308 */ /* 0x000e220000000800 */
[----:B------:R-:W-:Y:S01]  /*16c0*/  FFMA R21, R94, 1.4426950216293334961, -R21 ;  /* 0x3fb8aa3b5e157823 */ /* 0x000fe20000000815 */
[----:B------:R-:W-:Y:S01]  /*16d0*/  FADD R23, R20, -12583039 ;  /* 0xcb40007f14177421 */ /* 0x000fe20000000000 */
[----:B------:R-:W-:Y:S01]  /*16e0*/  FFMA R3, R100, 1.4426950216293334961, -R3 ;  /* 0x3fb8aa3b64037823 */ /* 0x000fe20000000803 */
[----:B------:R-:W-:Y:S01]  /*16f0*/  FFMA R15, R92, 1.925963033500011079e-08, R15 ;  /* 0x32a570605c0f7823 */ /* 0x000fe2000000000f */
[----:B------:R-:W-:Y:S01]  /*1700*/  FFMA R21, R94, 1.925963033500011079e-08, R21 ;  /* 0x32a570605e157823 */ /* 0x000fe20000000015 */
[-C--:B------:R-:W-:Y:S01]  /*1710*/  FFMA.RM R25, R25, R12.reuse, 12582913 ;  /* 0x4b40000119197423 */ /* 0x080fe2000000400c */
[----:B------:R-:W-:Y:S01]  /*1720*/  FFMA R100, R100, 1.925963033500011079e-08, R3 ;  /* 0x32a5706064647823 */ /* 0x000fe20000000003 */
[----:B------:R-:W-:Y:S01]  /*1730*/  FFMA.SAT R3, R2, R11, 0.5 ;  /* 0x3f00000002037423 */ /* 0x000fe2000000200b */
[----:B-1----:R-:W-:Y:S01]  /*1740*/  FMUL R0, R0, R9 ;  /* 0x0000000900007220 */ /* 0x002fe20000400000 */
[----:B------:R-:W-:Y:S01]  /*1750*/  FADD R27, R25, -12583039 ;  /* 0xcb40007f191b7421 */ /* 0x000fe20000000000 */
[----:B------:R-:W-:Y:S01]  /*1760*/  MUFU.EX2 R21, R21 ;  /* 0x0000001500157308 */ /* 0x000fe20000000800 */
[----:B------:R-:W-:Y:S01]  /*1770*/  FFMA.RM R9, R3, R12, 12582913 ;  /* 0x4b40000103097423 */ /* 0x000fe2000000400c */
[----:B------:R-:W-:Y:S01]  /*1780*/  FFMA R23, R96, 1.4426950216293334961, -R23 ;  /* 0x3fb8aa3b60177823 */ /* 0x000fe20000000817 */
[----:B------:R-:W-:-:S02]  /*1790*/  FFMA R27, R98, 1.4426950216293334961, -R27 ;  /* 0x3fb8aa3b621b7823 */ /* 0x000fc4000000081b */
[C---:B------:R-:W-:Y:S01]  /*17a0*/  FADD R3, R9.reuse, -12583039 ;  /* 0xcb40007f09037421 */ /* 0x040fe20000000000 */
[----:B------:R-:W-:Y:S01]  /*17b0*/  FFMA R23, R96, 1.925963033500011079e-08, R23 ;  /* 0x32a5706060177823 */ /* 0x000fe20000000017 */
[----:B------:R-:W-:Y:S01]  /*17c0*/  FFMA R27, R98, 1.925963033500011079e-08, R27 ;  /* 0x32a57060621b7823 */ /* 0x000fe2000000001b */
[----:B------:R-:W1:Y:S01]  /*17d0*/  MUFU.EX2 R15, R15 ;  /* 0x0000000f000f7308 */ /* 0x000e620000000800 */
[----:B------:R-:W-:Y:S01]  /*17e0*/  FFMA R3, R2, 1.4426950216293334961, -R3 ;  /* 0x3fb8aa3b02037823 */ /* 0x000fe20000000803 */
[----:B------:R-:W-:-:S03]  /*17f0*/  SHF.L.U32 R9, R9, 0x17, RZ ;  /* 0x0000001709097819 */ /* 0x000fc600000006ff */
[----:B------:R-:W-:Y:S01]  /*1800*/  FFMA R31, R2, 1.925963033500011079e-08, R3 ;  /* 0x32a57060021f7823 */ /* 0x000fe20000000003 */
[----:B------:R-:W-:Y:S01]  /*1810*/  FFMA.SAT R3, R60, R11, 0.5 ;  /* 0x3f0000003c037423 */ /* 0x000fe2000000200b */
[----:B------:R-:W-:Y:S01]  /*1820*/  SHF.L.U32 R2, R13, 0x17, RZ ;  /* 0x000000170d027819 */ /* 0x000fe200000006ff */
[----:B------:R-:W-:Y:S02]  /*1830*/  MUFU.EX2 R27, R27 ;  /* 0x0000001b001b7308 */ /* 0x000fe40000000800 */
[----:B------:R-:W-:Y:S01]  /*1840*/  FFMA.RM R13, R3, R12, 12582913 ;  /* 0x4b400001030d7423 */ /* 0x000fe2000000400c */
[----:B------:R-:W-:-:S03]  /*1850*/  SHF.L.U32 R3, R16, 0x17, RZ ;  /* 0x0000001710037819 */ /* 0x000fc600000006ff */
[----:B------:R-:W-:Y:S02]  /*1860*/  FADD R5, R13, -12583039 ;  /* 0xcb40007f0d057421 */ /* 0x000fe40000000000 */
[----:B0-----:R-:W-:Y:S01]  /*1870*/  FMUL R3, R3, R18 ;  /* 0x0000001203037220 */ /* 0x001fe20000400000 */
[----:B------:R-:W0:Y:S01]  /*1880*/  MUFU.EX2 R16, R23 ;  /* 0x0000001700107308 */ /* 0x000e220000000800 */
[----:B------:R-:W-:Y:S01]  /*1890*/  FFMA R5, R60, 1.4426950216293334961, -R5 ;  /* 0x3fb8aa3b3c057823 */ /* 0x000fe20000000805 */
[----:B-1----:R-:W-:-:S03]  /*18a0*/  FMUL R2, R2, R15 ;  /* 0x0000000f02027220 */ /* 0x002fc60000400000 */
[----:B------:R-:W-:Y:S01]  /*18b0*/  FFMA R60, R60, 1.925963033500011079e-08, R5 ;  /* 0x32a570603c3c7823 */ /* 0x000fe20000000005 */
[----:B------:R-:W-:Y:S02]  /*18c0*/  FFMA.SAT R5, R4, R11, 0.5 ;  /* 0x3f00000004057423 */ /* 0x000fe4000000200b */
[----:B------:R-:W-:Y:S02]  /*18d0*/  MUFU.EX2 R100, R100 ;  /* 0x0000006400647308 */ /* 0x000fe40000000800 */
[----:B------:R-:W-:-:S04]  /*18e0*/  FFMA.RM R17, R5, R12, 12582913 ;  /* 0x4b40000105117423 */ /* 0x000fc8000000400c */
[----:B------:R-:W-:-:S04]  /*18f0*/  FADD R5, R17, -12583039 ;  /* 0xcb40007f11057421 */ /* 0x000fc80000000000 */
[----:B------:R-:W-:-:S04]  /*1900*/  FFMA R5, R4, 1.4426950216293334961, -R5 ;  /* 0x3fb8aa3b04057823 */ /* 0x000fc80000000805 */
[----:B------:R-:W-:Y:S01]  /*1910*/  FFMA R18, R4, 1.925963033500011079e-08, R5 ;  /* 0x32a5706004127823 */ /* 0x000fe20000000005 */
[----:B------:R-:W-:Y:S01]  /*1920*/  FFMA.SAT R5, R6, R11, 0.5 ;  /* 0x3f00000006057423 */ /* 0x000fe2000000200b */
[----:B------:R-:W-:-:S03]  /*1930*/  SHF.L.U32 R4, R19, 0x17, RZ ;  /* 0x0000001713047819 */ /* 0x000fc600000006ff */
[----:B------:R-:W-:Y:S01]  /*1940*/  FFMA.RM R19, R5, R12, 12582913 ;  /* 0x4b40000105137423 */ /* 0x000fe2000000400c */
[----:B------:R-:W-:Y:S01]  /*1950*/  SHF.L.U32 R5, R20, 0x17, RZ ;  /* 0x0000001714057819 */ /* 0x000fe200000006ff */
[----:B------:R-:W-:Y:S02]  /*1960*/  FMUL R4, R4, R21 ;  /* 0x0000001504047220 */ /* 0x000fe40000400000 */
[----:B------:R-:W-:Y:S02]  /*1970*/  FADD R7, R19, -12583039 ;  /* 0xcb40007f13077421 */ /* 0x000fe40000000000 */
[----:B0-----:R-:W-:Y:S01]  /*1980*/  FMUL R5, R5, R16 ;  /* 0x0000001005057220 */ /* 0x001fe20000400000 */
[----:B------:R-:W-:Y:S01]  /*1990*/  SHF.L.U32 R16, R17, 0x17, RZ ;  /* 0x0000001711107819 */ /* 0x000fe200000006ff */
[----:B------:R-:W-:Y:S01]  /*19a0*/  FFMA R7, R6, 1.4426950216293334961, -R7 ;  /* 0x3fb8aa3b06077823 */ /* 0x000fe20000000807 */
[----:B------:R-:W-:-:S03]  /*19b0*/  SHF.L.U32 R17, R19, 0x17, RZ ;  /* 0x0000001713117819 */ /* 0x000fc600000006ff */
[----:B------:R-:W-:Y:S01]  /*19c0*/  FFMA R20, R6, 1.925963033500011079e-08, R7 ;  /* 0x32a5706006147823 */ /* 0x000fe20000000007 */
[----:B------:R-:W-:Y:S01]  /*19d0*/  FFMA.SAT R7, R48, R11, 0.5 ;  /* 0x3f00000030077423 */ /* 0x000fe2000000200b */
[----:B------:R-:W-:-:S03]  /*19e0*/  SHF.L.U32 R6, R25, 0x17, RZ ;  /* 0x0000001719067819 */ /* 0x000fc600000006ff */
[----:B------:R-:W-:Y:S01]  /*19f0*/  FFMA.RM R21, R7, R12, 12582913 ;  /* 0x4b40000107157423 */ /* 0x000fe2000000400c */
[----:B------:R-:W0:Y:S01]  /*1a00*/  MUFU.EX2 R20, R20 ;  /* 0x0000001400147308 */ /* 0x000e220000000800 */
[----:B------:R-:W-:Y:S02]  /*1a10*/  FMUL R6, R6, R27 ;  /* 0x0000001b06067220 */ /* 0x000fe40000400000 */
[----:B------:R-:W-:-:S04]  /*1a20*/  FADD R7, R21, -12583039 ;  /* 0xcb40007f15077421 */ /* 0x000fc80000000000 */
[----:B------:R-:W-:-:S04]  /*1a30*/  FFMA R7, R48, 1.4426950216293334961, -R7 ;  /* 0x3fb8aa3b30077823 */ /* 0x000fc80000000807 */
[----:B------:R-:W-:Y:S01]  /*1a40*/  FFMA R48, R48, 1.925963033500011079e-08, R7 ;  /* 0x32a5706030307823 */ /* 0x000fe20000000007 */
[----:B------:R-:W-:-:S04]  /*1a50*/  FFMA.SAT R7, R10, R11, 0.5 ;  /* 0x3f0000000a077423 */ /* 0x000fc8000000200b */
[----:B------:R-:W-:Y:S01]  /*1a60*/  FFMA.RM R23, R7, R12, 12582913 ;  /* 0x4b40000107177423 */ /* 0x000fe2000000400c */
[----:B0-----:R-:W-:Y:S01]  /*1a70*/  FMUL R17, R17, R20 ;  /* 0x0000001411117220 */ /* 0x001fe20000400000 */
[----:B------:R-:W-:Y:S01]  /*1a80*/  SHF.L.U32 R7, R29, 0x17, RZ ;  /* 0x000000171d077819 */ /* 0x000fe200000006ff */
[-C--:B------:R-:W-:Y:S01]  /*1a90*/  FFMA.SAT R29, R38, R11.reuse, 0.5 ;  /* 0x3f000000261d7423 */ /* 0x080fe2000000200b */
[C---:B------:R-:W-:Y:S01]  /*1aa0*/  FADD R15, R23.reuse, -12583039 ;  /* 0xcb40007f170f7421 */ /* 0x040fe20000000000 */
[----:B------:R-:W-:Y:S02]  /*1ab0*/  SHF.L.U32 R19, R23, 0x17, RZ ;  /* 0x0000001717137819 */ /* 0x000fe400000006ff */
[----:B------:R-:W-:Y:S01]  /*1ac0*/  FFMA.RM R29, R29, R12, 12582913 ;  /* 0x4b4000011d1d7423 */ /* 0x000fe2000000400c */
[C---:B------:R-:W-:Y:S01]  /*1ad0*/  FFMA R15, R10.reuse, 1.4426950216293334961, -R15 ;  /* 0x3fb8aa3b0a0f7823 */ /* 0x040fe2000000080f */
[----:B------:R-:W-:Y:S02]  /*1ae0*/  FMUL R7, R7, R100 ;  /* 0x0000006407077220 */ /* 0x000fe40000400000 */
[----:B------:R-:W-:Y:S01]  /*1af0*/  FADD R33, R29, -12583039 ;  /* 0xcb40007f1d217421 */ /* 0x000fe20000000000 */
[----:B------:R-:W-:Y:S01]  /*1b00*/  FFMA R25, R10, 1.925963033500011079e-08, R15 ;  /* 0x32a570600a197823 */ /* 0x000fe2000000000f */
[----:B------:R-:W-:Y:S01]  /*1b10*/  FFMA.SAT R15, R52, R11, 0.5 ;  /* 0x3f000000340f7423 */ /* 0x000fe2000000200b */
[----:B------:R-:W0:Y:S01]  /*1b20*/  MUFU.EX2 R10, R31 ;  /* 0x0000001f000a7308 */ /* 0x000e220000000800 */
[----:B------:R-:W-:-:S02]  /*1b30*/  FFMA R33, R38, 1.4426950216293334961, -R33 ;  /* 0x3fb8aa3b26217823 */ /* 0x000fc40000000821 */
[----:B------:R-:W-:Y:S02]  /*1b40*/  FFMA.RM R27, R15, R12, 12582913 ;  /* 0x4b4000010f1b7423 */ /* 0x000fe4000000400c */
[----:B------:R-:W-:Y:S02]  /*1b50*/  FFMA R33, R38, 1.925963033500011079e-08, R33 ;  /* 0x32a5706026217823 */ /* 0x000fe40000000021 */
[----:B------:R-:W-:Y:S01]  /*1b60*/  FADD R15, R27, -12583039 ;  /* 0xcb40007f1b0f7421 */ /* 0x000fe20000000000 */
[----:B------:R-:W1:Y:S03]  /*1b70*/  MUFU.EX2 R20, R25 ;  /* 0x0000001900147308 */ /* 0x000e660000000800 */
[----:B------:R-:W-:-:S04]  /*1b80*/  FFMA R15, R52, 1.4426950216293334961, -R15 ;  /* 0x3fb8aa3b340f7823 */ /* 0x000fc8000000080f */
[----:B------:R-:W-:Y:S01]  /*1b90*/  FFMA R52, R52, 1.925963033500011079e-08, R15 ;  /* 0x32a5706034347823 */ /* 0x000fe2000000000f */
[----:B------:R2:W-:Y:S01]  /*1ba0*/  MUFU.EX2 R38, R33 ;  /* 0x0000002100267308 */ /* 0x0005e20000000800 */
[----:B0-----:R-:W-:Y:S01]  /*1bb0*/  FMUL R9, R9, R10 ;  /* 0x0000000a09097220 */ /* 0x001fe20000400000 */
[----:B------:R-:W-:Y:S01]  /*1bc0*/  SHF.L.U32 R10, R13, 0x17, RZ ;  /* 0x000000170d0a7819 */ /* 0x000fe200000006ff */
[----:B------:R-:W-:-:S04]  /*1bd0*/  FFMA.SAT R13, R54, R11, 0.5 ;  /* 0x3f000000360d7423 */ /* 0x000fc8000000200b */
[----:B------:R-:W-:Y:S01]  /*1be0*/  FFMA.RM R31, R13, R12, 12582913 ;  /* 0x4b4000010d1f7423 */ /* 0x000fe2000000400c */
[----:B------:R-:W0:Y:S01]  /*1bf0*/  MUFU.EX2 R15, R60 ;  /* 0x0000003c000f7308 */ /* 0x000e220000000800 */
[----:B-1----:R-:W-:Y:S01]  /*1c00*/  FMUL R19, R19, R20 ;  /* 0x0000001413137220 */ /* 0x002fe20000400000 */
[----:B------:R-:W-:Y:S01]  /*1c10*/  SHF.L.U32 R20, R27, 0x17, RZ ;  /* 0x000000171b147819 */ /* 0x000fe200000006ff */
[----:B--2---:R-:W-:-:S04]  /*1c20*/  FFMA.SAT R33, R26, R11, 0.5 ;  /* 0x3f0000001a217423 */ /* 0x004fc8000000200b */
[-C--:B------:R-:W-:Y:S01]  /*1c30*/  FFMA.RM R33, R33, R12.reuse, 12582913 ;  /* 0x4b40000121217423 */ /* 0x080fe2000000400c */
[----:B------:R1:W2:Y:S01]  /*1c40*/  MUFU.EX2 R13, R18 ;  /* 0x00000012000d7308 */ /* 0x0002a20000000800 */
[----:B0-----:R-:W-:Y:S01]  /*1c50*/  FMUL R10, R10, R15 ;  /* 0x0000000f0a0a7220 */ /* 0x001fe20000400000 */
[----:B------:R-:W-:Y:S01]  /*1c60*/  FADD R15, R31, -12583039 ;  /* 0xcb40007f1f0f7421 */ /* 0x000fe20000000000 */
[----:B-1----:R-:W-:Y:S02]  /*1c70*/  SHF.L.U32 R18, R21, 0x17, RZ ;  /* 0x0000001715127819 */ /* 0x002fe400000006ff */
[----:B------:R-:W-:Y:S01]  /*1c80*/  SHF.L.U32 R21, R29, 0x17, RZ ;  /* 0x000000171d157819 */ /* 0x000fe200000006ff */
[----:B------:R-:W-:Y:S01]  /*1c90*/  FFMA R15, R54, 1.4426950216293334961, -R15 ;  /* 0x3fb8aa3b360f7823 */ /* 0x000fe2000000080f */
[----:B------:R-:W-:Y:S01]  /*1ca0*/  FFMA.SAT R29, R30, R11, 0.5 ;  /* 0x3f0000001e1d7423 */ /* 0x000fe2000000200b */
[----:B--2---:R-:W-:Y:S02]  /*1cb0*/  FMUL R16, R16, R13 ;  /* 0x0000000d10107220 */ /* 0x004fe40000400000 */
[----:B------:R-:W-:Y:S01]  /*1cc0*/  FFMA R54, R54, 1.925963033500011079e-08, R15 ;  /* 0x32a5706036367823 */ /* 0x000fe2000000000f */
[----:B------:R-:W-:Y:S01]  /*1cd0*/  FFMA.SAT R15, R46, R11, 0.5 ;  /* 0x3f0000002e0f7423 */ /* 0x000fe2000000200b */
[----:B------:R-:W-:Y:S01]  /*1ce0*/  FFMA.RM R29, R29, R12, 12582913 ;  /* 0x4b4000011d1d7423 */ /* 0x000fe2000000400c */
[----:B------:R-:W-:Y:S01]  /*1cf0*/  FMUL R21, R21, R38 ;  /* 0x0000002615157220 */ /* 0x000fe20000400000 */
[----:B------:R-:W-:Y:S01]  /*1d00*/  MUFU.EX2 R23, R54 ;  /* 0x0000003600177308 */ /* 0x000fe20000000800 */
[----:B------:R-:W-:-:S04]  /*1d10*/  FFMA.RM R35, R15, R12, 12582913 ;  /* 0x4b4000010f237423 */ /* 0x000fc8000000400c */
[----:B------:R-:W-:-:S04]  /*1d20*/  FADD R13, R35, -12583039 ;  /* 0xcb40007f230d7421 */ /* 0x000fc80000000000 */
[----:B------:R-:W-:-:S04]  /*1d30*/  FFMA R13, R46, 1.4426950216293334961, -R13 ;  /* 0x3fb8aa3b2e0d7823 */ /* 0x000fc8000000080d */
[----:B------:R-:W-:Y:S01]  /*1d40*/  FFMA R46, R46, 1.925963033500011079e-08, R13 ;  /* 0x32a570602e2e7823 */ /* 0x000fe2000000000d */
[----:B------:R-:W-:-:S04]  /*1d50*/  FFMA.SAT R13, R56, R11, 0.5 ;  /* 0x3f000000380d7423 */ /* 0x000fc8000000200b */
[----:B------:R-:W-:Y:S01]  /*1d60*/  FFMA.RM R37, R13, R12, 12582913 ;  /* 0x4b4000010d257423 */ /* 0x000fe2000000400c */
[----:B------:R-:W-:Y:S03]  /*1d70*/  MUFU.EX2 R46, R46 ;  /* 0x0000002e002e7308 */ /* 0x000fe60000000800 */
[----:B------:R-:W-:-:S04]  /*1d80*/  FADD R15, R37, -12583039 ;  /* 0xcb40007f250f7421 */ /* 0x000fc80000000000 */
[C---:B------:R-:W-:Y:S01]  /*1d90*/  FFMA R15, R56.reuse, 1.4426950216293334961, -R15 ;  /* 0x3fb8aa3b380f7823 */ /* 0x040fe2000000080f */
[----:B------:R-:W0:Y:S03]  /*1da0*/  MUFU.EX2 R13, R48 ;  /* 0x00000030000d7308 */ /* 0x000e260000000800 */
[----:B------:R-:W-:Y:S01]  /*1db0*/  FFMA R56, R56, 1.925963033500011079e-08, R15 ;  /* 0x32a5706038387823 */ /* 0x000fe2000000000f */
[----:B------:R-:W-:-:S04]  /*1dc0*/  FFMA.SAT R15, R50, R11, 0.5 ;  /* 0x3f000000320f7423 */ /* 0x000fc8000000200b */
[----:B------:R-:W-:Y:S02]  /*1dd0*/  FFMA.RM R39, R15, R12, 12582913 ;  /* 0x4b4000010f277423 */ /* 0x000fe4000000400c */
[----:B------:R-:W1:Y:S01]  /*1de0*/  MUFU.EX2 R15, R52 ;  /* 0x00000034000f7308 */ /* 0x000e620000000800 */
[----:B0-----:R-:W-:Y:S01]  /*1df0*/  FMUL R18, R18, R13 ;  /* 0x0000000d12127220 */ /* 0x001fe20000400000 */
[----:B------:R-:W-:-:S04]  /*1e00*/  FADD R13, R39, -12583039 ;  /* 0xcb40007f270d7421 */ /* 0x000fc80000000000 */
[----:B------:R-:W-:-:S04]  /*1e10*/  FFMA R13, R50, 1.4426950216293334961, -R13 ;  /* 0x3fb8aa3b320d7823 */ /* 0x000fc8000000080d */
[----:B------:R-:W-:Y:S01]  /*1e20*/  FFMA R50, R50, 1.925963033500011079e-08, R13 ;  /* 0x32a5706032327823 */ /* 0x000fe2000000000d */
[----:B------:R-:W-:Y:S01]  /*1e30*/  FFMA.SAT R13, R58, R11, 0.5 ;  /* 0x3f0000003a0d7423 */ /* 0x000fe2000000200b */
[----:B-1----:R-:W-:-:S03]  /*1e40*/  FMUL R20, R20, R15 ;  /* 0x0000000f14147220 */ /* 0x002fc60000400000 */
[----:B------:R-:W-:Y:S01]  /*1e50*/  FFMA.RM R48, R13, R12, 12582913 ;  /* 0x4b4000010d307423 */ /* 0x000fe2000000400c */
[----:B------:R-:W-:Y:S03]  /*1e60*/  MUFU.EX2 R50, R50 ;  /* 0x0000003200327308 */ /* 0x000fe60000000800 */
[----:B------:R-:W-:-:S04]  /*1e70*/  FADD R13, R48, -12583039 ;  /* 0xcb40007f300d7421 */ /* 0x000fc80000000000 */
[----:B------:R-:W-:-:S04]  /*1e80*/  FFMA R13, R58, 1.4426950216293334961, -R13 ;  /* 0x3fb8aa3b3a0d7823 */ /* 0x000fc8000000080d */
[----:B------:R-:W-:Y:S01]  /*1e90*/  FFMA R58, R58, 1.925963033500011079e-08, R13 ;  /* 0x32a570603a3a7823 */ /* 0x000fe2000000000d */
        /* <DEDUP_REMOVED lines=8> */
[----:B------:R-:W-:Y:S03]  /*1f20*/  MUFU.EX2 R36, R36 ;  /* 0x0000002400247308 */ /* 0x000fe60000000800 */
[C---:B------:R-:W-:Y:S01]  /*1f30*/  FADD R25, R15.reuse, -12583039 ;  /* 0xcb40007f0f197421 */ /* 0x040fe20000000000 */
[----:B------:R-:W-:-:S03]  /*1f40*/  SHF.L.U32 R15, R15, 0x17, RZ ;  /* 0x000000170f0f7819 */ /* 0x000fc600000006ff */
[----:B------:R-:W-:-:S04]  /*1f50*/  FFMA R25, R22, 1.4426950216293334961, -R25 ;  /* 0x3fb8aa3b16197823 */ /* 0x000fc80000000819 */
[----:B------:R-:W-:Y:S01]  /*1f60*/  FFMA R38, R22, 1.925963033500011079e-08, R25 ;  /* 0x32a5706016267823 */ /* 0x000fe20000000019 */
[----:B------:R-:W-:Y:S01]  /*1f70*/  FADD R25, R29, -12583039 ;  /* 0xcb40007f1d197421 */ /* 0x000fe20000000000 */
[----:B------:R-:W-:Y:S01]  /*1f80*/  SHF.L.U32 R22, R31, 0x17, RZ ;  /* 0x000000171f167819 */ /* 0x000fe200000006ff */
[----:B------:R-:W-:Y:S01]  /*1f90*/  FFMA.SAT R31, R28, R11, 0.5 ;  /* 0x3f0000001c1f7423 */ /* 0x000fe2000000200b */
[----:B------:R-:W-:Y:S01]  /*1fa0*/  SHF.L.U32 R29, R29, 0x17, RZ ;  /* 0x000000171d1d7819 */ /* 0x000fe200000006ff */
[----:B------:R-:W-:Y:S01]  /*1fb0*/  FFMA R25, R30, 1.4426950216293334961, -R25 ;  /* 0x3fb8aa3b1e197823 */ /* 0x000fe20000000819 */
[----:B------:R-:W-:Y:S01]  /*1fc0*/  MUFU.EX2 R38, R38 ;  /* 0x0000002600267308 */ /* 0x000fe20000000800 */
[----:B------:R-:W-:Y:S01]  /*1fd0*/  FMUL R22, R22, R23 ;  /* 0x0000001716167220 */ /* 0x000fe20000400000 */
[----:B------:R-:W-:Y:S01]  /*1fe0*/  SHF.L.U32 R23, R35, 0x17, RZ ;  /* 0x0000001723177819 */ /* 0x000fe200000006ff */
[----:B------:R-:W-:Y:S01]  /*1ff0*/  FFMA R35, R30, 1.925963033500011079e-08, R25 ;  /* 0x32a570601e237823 */ /* 0x000fe20000000019 */
[----:B------:R-:W-:Y:S01]  /*2000*/  FFMA.SAT R25, R24, R11, 0.5 ;  /* 0x3f00000018197423 */ /* 0x000fe2000000200b */
[----:B------:R-:W-:-:S02]  /*2010*/  FFMA.RM R31, R31, R12, 12582913 ;  /* 0x4b4000011f1f7423 */ /* 0x000fc4000000400c */
[----:B------:R-:W-:Y:S01]  /*2020*/  FMUL R23, R23, R46 ;  /* 0x0000002e17177220 */ /* 0x000fe20000400000 */
[----:B------:R-:W-:Y:S02]  /*2030*/  FFMA.RM R30, R25, R12, 12582913 ;  /* 0x4b400001191e7423 */ /* 0x000fe4000000400c */
[----:B------:R-:W0:Y:S02]  /*2040*/  MUFU.EX2 R25, R56 ;  /* 0x0000003800197308 */ /* 0x000e240000000800 */
[C---:B------:R-:W-:Y:S01]  /*2050*/  FADD R27, R30.reuse, -12583039 ;  /* 0xcb40007f1e1b7421 */ /* 0x040fe20000000000 */
[----:B------:R-:W-:-:S03]  /*2060*/  SHF.L.U32 R30, R30, 0x17, RZ ;  /* 0x000000171e1e7819 */ /* 0x000fc600000006ff */
[----:B------:R-:W-:-:S04]  /*2070*/  FFMA R27, R24, 1.4426950216293334961, -R27 ;  /* 0x3fb8aa3b181b7823 */ /* 0x000fc8000000081b */
[----:B------:R-:W-:Y:S01]  /*2080*/  FFMA R46, R24, 1.925963033500011079e-08, R27 ;  /* 0x32a57060182e7823 */ /* 0x000fe2000000001b */
[----:B------:R-:W-:Y:S01]  /*2090*/  FADD R27, R31, -12583039 ;  /* 0xcb40007f1f1b7421 */ /* 0x000fe20000000000 */
[----:B------:R-:W-:Y:S01]  /*20a0*/  SHF.L.U32 R24, R37, 0x17, RZ ;  /* 0x0000001725187819 */ /* 0x000fe200000006ff */
[----:B------:R-:W-:Y:S01]  /*20b0*/  FADD R37, R33, -12583039 ;  /* 0xcb40007f21257421 */ /* 0x000fe20000000000 */
[----:B------:R-:W-:Y:S01]  /*20c0*/  SHF.L.U32 R31, R31, 0x17, RZ ;  /* 0x000000171f1f7819 */ /* 0x000fe200000006ff */
[----:B------:R-:W-:Y:S02]  /*20d0*/  FFMA R27, R28, 1.4426950216293334961, -R27 ;  /* 0x3fb8aa3b1c1b7823 */ /* 0x000fe4000000081b */
[----:B0-----:R-:W-:Y:S01]  /*20e0*/  FMUL R24, R24, R25 ;  /* 0x0000001918187220 */ /* 0x001fe20000400000 */
[----:B------:R-:W-:Y:S01]  /*20f0*/  SHF.L.U32 R25, R39, 0x17, RZ ;  /* 0x0000001727197819 */ /* 0x000fe200000006ff */
[----:B------:R-:W-:Y:S01]  /*2100*/  FFMA R39, R28, 1.925963033500011079e-08, R27 ;  /* 0x32a570601c277823 */ /* 0x000fe2000000001b */
[C---:B------:R-:W-:Y:S01]  /*2110*/  FFMA R37, R26.reuse, 1.4426950216293334961, -R37 ;  /* 0x3fb8aa3b1a257823 */ /* 0x040fe20000000825 */
[----:B------:R-:W0:Y:S01]  /*2120*/  MUFU.EX2 R27, R58 ;  /* 0x0000003a001b7308 */ /* 0x000e220000000800 */
[----:B------:R-:W-:Y:S01]  /*2130*/  FMUL R28, R15, R38 ;  /* 0x000000260f1c7220 */ /* 0x000fe20000400000 */
[----:B------:R-:W-:Y:S01]  /*2140*/  FMUL R25, R25, R50 ;  /* 0x0000003219197220 */ /* 0x000fe20000400000 */
[----:B------:R-:W-:Y:S01]  /*2150*/  FFMA R50, R26, 1.925963033500011079e-08, R37 ;  /* 0x32a570601a327823 */ /* 0x000fe20000000025 */
[----:B------:R-:W-:Y:S01]  /*2160*/  FFMA.SAT R37, R14, R11, 0.5 ;  /* 0x3f0000000e257423 */ /* 0x000fe2000000200b */
[----:B------:R-:W-:-:S03]  /*2170*/  SHF.L.U32 R26, R48, 0x17, RZ ;  /* 0x00000017301a7819 */ /* 0x000fc600000006ff */
[----:B------:R-:W-:Y:S02]  /*2180*/  FFMA.RM R48, R37, R12, 12582913 ;  /* 0x4b40000125307423 */ /* 0x000fe4000000400c */
[----:B------:R-:W1:Y:S01]  /*2190*/  MUFU.EX2 R37, R46 ;  /* 0x0000002e00257308 */ /* 0x000e620000000800 */
[----:B0-----:R-:W-:Y:S01]  /*21a0*/  FMUL R26, R26, R27 ;  /* 0x0000001b1a1a7220 */ /* 0x001fe20000400000 */
[----:B------:R-:W-:-:S04]  /*21b0*/  FADD R27, R48, -12583039 ;  /* 0xcb40007f301b7421 */ /* 0x000fc80000000000 */
[----:B------:R-:W-:-:S04]  /*21c0*/  FFMA R27, R14, 1.4426950216293334961, -R27 ;  /* 0x3fb8aa3b0e1b7823 */ /* 0x000fc8000000081b */
[----:B------:R-:W-:Y:S01]  /*21d0*/  FFMA R52, R14, 1.925963033500011079e-08, R27 ;  /* 0x32a570600e347823 */ /* 0x000fe2000000001b */
[-C--:B------:R-:W-:Y:S01]  /*21e0*/  FFMA.SAT R27, R32, R11.reuse, 0.5 ;  /* 0x3f000000201b7423 */ /* 0x080fe2000000200b */
[----:B------:R-:W-:Y:S01]  /*21f0*/  FFMA.SAT R11, R34, R11, 0.5 ;  /* 0x3f000000220b7423 */ /* 0x000fe2000000200b */
[----:B------:R0:W2:Y:S01]  /*2200*/  MUFU.EX2 R14, R35 ;  /* 0x00000023000e7308 */ /* 0x0000a20000000800 */
[----:B-1----:R-:W-:Y:S01]  /*2210*/  FMUL R30, R30, R37 ;  /* 0x000000251e1e7220 */ /* 0x002fe20000400000 */
[-C--:B------:R-:W-:Y:S01]  /*2220*/  FFMA.RM R54, R27, R12.reuse, 12582913 ;  /* 0x4b4000011b367423 */ /* 0x080fe2000000400c */
[----:B------:R-:W-:Y:S01]  /*2230*/  FFMA.RM R58, R11, R12, 12582913 ;  /* 0x4b4000010b3a7423 */ /* 0x000fe2000000400c */
[----:B------:R-:W-:Y:S02]  /*2240*/  FMUL R27, R13, R36 ;  /* 0x000000240d1b7220 */ /* 0x000fe40000400000 */
[----:B------:R-:W-:Y:S02]  /*2250*/  FADD R11, R54, -12583039 ;  /* 0xcb40007f360b7421 */ /* 0x000fe40000000000 */
[----:B------:R-:W-:Y:S01]  /*2260*/  MUFU.EX2 R13, R50 ;  /* 0x00000032000d7308 */ /* 0x000fe20000000800 */
[----:B0-----:R-:W-:Y:S01]  /*2270*/  SHF.L.U32 R35, R58, 0x17, RZ ;  /* 0x000000173a237819 */ /* 0x001fe200000006ff */
[----:B------:R-:W-:-:S04]  /*2280*/  FFMA R11, R32, 1.4426950216293334961, -R11 ;  /* 0x3fb8aa3b200b7823 */ /* 0x000fc8000000080b */
[----:B------:R-:W-:Y:S01]  /*2290*/  FFMA R56, R32, 1.925963033500011079e-08, R11 ;  /* 0x32a5706020387823 */ /* 0x000fe2000000000b */
[----:B------:R-:W-:Y:S01]  /*22a0*/  FADD R11, R58, -12583039 ;  /* 0xcb40007f3a0b7421 */ /* 0x000fe20000000000 */
[----:B------:R-:W0:Y:S01]  /*22b0*/  MUFU.EX2 R32, R39 ;  /* 0x0000002700207308 */ /* 0x000e220000000800 */
[----:B--2---:R-:W-:Y:S02]  /*22c0*/  FMUL R29, R29, R14 ;  /* 0x0000000e1d1d7220 */ /* 0x004fe40000400000 */
[----:B------:R-:W-:-:S04]  /*22d0*/  FFMA R11, R34, 1.4426950216293334961, -R11 ;  /* 0x3fb8aa3b220b7823 */ /* 0x000fc8000000080b */
[----:B------:R-:W-:Y:S01]  /*22e0*/  FFMA R60, R34, 1.925963033500011079e-08, R11 ;  /* 0x32a57060223c7823 */ /* 0x000fe2000000000b */
[----:B------:R-:W-:Y:S01]  /*22f0*/  FADD R11, RZ, R8 ;  /* 0x00000008ff0b7221 */ /* 0x000fe20000000000 */
[----:B------:R-:W1:Y:S01]  /*2300*/  MUFU.EX2 R52, R52 ;  /* 0x0000003400347308 */ /* 0x000e620000000800 */
[----:B------:R-:W-:Y:S02]  /*2310*/  SHF.L.U32 R34, R54, 0x17, RZ ;  /* 0x0000001736227819 */ /* 0x000fe400000006ff */
[----:B------:R-:W-:-:S04]  /*2320*/  FADD R11, R11, R0 ;  /* 0x000000000b0b7221 */ /* 0x000fc80000000000 */
[----:B------:R-:W-:Y:S01]  /*2330*/  FADD R12, R11, R2 ;  /* 0x000000020b0c7221 */ /* 0x000fe20000000000 */
[----:B------:R-:W2:Y:S01]  /*2340*/  MUFU.EX2 R15, R56 ;  /* 0x00000038000f7308 */ /* 0x000ea20000000800 */
[----:B0-----:R-:W-:Y:S01]  /*2350*/  FMUL R31, R31, R32 ;  /* 0x000000201f1f7220 */ /* 0x001fe20000400000 */
[----:B------:R-:W-:Y:S01]  /*2360*/  SHF.L.U32 R32, R33, 0x17, RZ ;  /* 0x0000001721207819 */ /* 0x000fe200000006ff */
[----:B------:R-:W-:Y:S01]  /*2370*/  FADD R11, R12, R3 ;  /* 0x000000030c0b7221 */ /* 0x000fe20000000000 */
[----:B------:R-:W-:-:S03]  /*2380*/  SHF.L.U32 R33, R48, 0x17, RZ ;  /* 0x0000001730217819 */ /* 0x000fc600000006ff */
[----:B------:R-:W-:Y:S01]  /*2390*/  FADD R12, R11, R4 ;  /* 0x000000040b0c7221 */ /* 0x000fe20000000000 */
[----:B------:R-:W0:Y:S01]  /*23a0*/  MUFU.EX2 R60, R60 ;  /* 0x0000003c003c7308 */ /* 0x000e220000000800 */
[----:B------:R-:W-:Y:S01]  /*23b0*/  FMUL R32, R32, R13 ;  /* 0x0000000d20207220 */ /* 0x000fe20000400000 */
[----:B-1----:R-:W-:Y:S01]  /*23c0*/  FMUL R33, R33, R52 ;  /* 0x0000003421217220 */ /* 0x002fe20000400000 */
        /* <DEDUP_REMOVED lines=36> */
.L_x_1027:
        /* <DEDUP_REMOVED lines=11> */
[----:B0-----:R-:W-:Y:S05]  /*26c0*/  CALL.REL.NOINC `($__internal_14_$__cuda_sm3x_div_rn_noftz_f32_slowpath) ;  /* 0x0000003800d87944 */ /* 0x001fea0003c00000 */
[----:B------:R-:W-:-:S07]  /*26d0*/  MOV R15, R46 ;  /* 0x0000002e000f7202 */ /* 0x000fce0000000f00 */
.L_x_956:
[----:B------:R-:W-:Y:S05]  /*26e0*/  BSYNC.RECONVERGENT B3 ;  /* 0x0000000000037941 */ /* 0x000fea0003800200 */
.L_x_955:
        /* <DEDUP_REMOVED lines=11> */
[----:B0-----:R-:W-:Y:S05]  /*27a0*/  CALL.REL.NOINC `($__internal_14_$__cuda_sm3x_div_rn_noftz_f32_slowpath) ;  /* 0x0000003800a07944 */ /* 0x001fea0003c00000 */
[----:B------:R-:W-:-:S07]  /*27b0*/  MOV R14, R46 ;  /* 0x0000002e000e7202 */ /* 0x000fce0000000f00 */
.L_x_958:
[----:B------:R-:W-:Y:S05]  /*27c0*/  BSYNC.RECONVERGENT B3 ;  /* 0x0000000000037941 */ /* 0x000fea0003800200 */
.L_x_957:
        /* <DEDUP_REMOVED lines=13> */
.L_x_960:
[----:B------:R-:W-:Y:S05]  /*28a0*/  BSYNC.RECONVERGENT B3 ;  /* 0x0000000000037941 */ /* 0x000fea0003800200 */
.L_x_959:
        /* <DEDUP_REMOVED lines=13> */
.L_x_962:
[----:B------:R-:W-:Y:S05]  /*2980*/  BSYNC.RECONVERGENT B3 ;  /* 0x0000000000037941 */ /* 0x000fea0003800200 */
.L_x_961:
        /* <DEDUP_REMOVED lines=13> */
.L_x_964:
[----:B------:R-:W-:Y:S05]  /*2a60*/  BSYNC.RECONVERGENT B3 ;  /* 0x0000000000037941 */ /* 0x000fea0003800200 */
.L_x_963:
        /* <DEDUP_REMOVED lines=13> */
.L_x_966:
[----:B------:R-:W-:Y:S05]  /*2b40*/  BSYNC.RECONVERGENT B3 ;  /* 0x0000000000037941 */ /* 0x000fea0003800200 */
.L_x_965:
        /* <DEDUP_REMOVED lines=13> */
.L_x_968:
[----:B------:R-:W-:Y:S05]  /*2c20*/  BSYNC.RECONVERGENT B3 ;  /* 0x0000000000037941 */ /* 0x000fea0003800200 */
.L_x_967:
        /* <DEDUP_REMOVED lines=13> */
.L_x_970:
[----:B------:R-:W-:Y:S05]  /*2d00*/  BSYNC.RECONVERGENT B3 ;  /* 0x0000000000037941 */ /* 0x000fea0003800200 */
.L_x_969:
        /* <DEDUP_REMOVED lines=13> */
.L_x_972:
[----:B------:R-:W-:Y:S05]  /*2de0*/  BSYNC.RECONVERGENT B3 ;  /* 0x0000000000037941 */ /* 0x000fea0003800200 */
.L_x_971:
        /* <DEDUP_REMOVED lines=13> */
.L_x_974:
[----:B------:R-:W-:Y:S05]  /*2ec0*/  BSYNC.RECONVERGENT B3 ;  /* 0x0000000000037941 */ /* 0x000fea0003800200 */
.L_x_973:
        /* <DEDUP_REMOVED lines=13> */
.L_x_976:
[----:B------:R-:W-:Y:S05]  /*2fa0*/  BSYNC.RECONVERGENT B3 ;  /* 0x0000000000037941 */ /* 0x000fea0003800200 */
.L_x_975:
        /* <DEDUP_REMOVED lines=13> */
.L_x_978:
[----:B------:R-:W-:Y:S05]  /*3080*/  BSYNC.RECONVERGENT B3 ;  /* 0x0000000000037941 */ /* 0x000fea0003800200 */
.L_x_977:
        /* <DEDUP_REMOVED lines=13> */
.L_x_980:
[----:B------:R-:W-:Y:S05]  /*3160*/  BSYNC.RECONVERGENT B3 ;  /* 0x0000000000037941 */ /* 0x000fea0003800200 */
.L_x_979:
        /* <DEDUP_REMOVED lines=13> */
.L_x_982:
[----:B------:R-:W-:Y:S05]  /*3240*/  BSYNC.RECONVERGENT B3 ;  /* 0x0000000000037941 */ /* 0x000fea0003800200 */
.L_x_981:
        /* <DEDUP_REMOVED lines=13> */
.L_x_984:
[----:B------:R-:W-:Y:S05]  /*3320*/  BSYNC.RECONVERGENT B3 ;  /* 0x0000000000037941 */ /* 0x000fea0003800200 */
.L_x_983:
        /* <DEDUP_REMOVED lines=13> */
.L_x_986:
[----:B------:R-:W-:Y:S05]  /*3400*/  BSYNC.RECONVERGENT B3 ;  /* 0x0000000000037941 */ /* 0x000fea0003800200 */
.L_x_985:
        /* <DEDUP_REMOVED lines=13> */
.L_x_988:
[----:B------:R-:W-:Y:S05]  /*34e0*/  BSYNC.RECONVERGENT B3 ;  /* 0x0000000000037941 */ /* 0x000fea0003800200 */
.L_x_987:
        /* <DEDUP_REMOVED lines=13> */
.L_x_990:
[----:B------:R-:W-:Y:S05]  /*35c0*/  BSYNC.RECONVERGENT B3 ;  /* 0x0000000000037941 */ /* 0x000fea0003800200 */
.L_x_989:
        /* <DEDUP_REMOVED lines=13> */
.L_x_992:
[----:B------:R-:W-:Y:S05]  /*36a0*/  BSYNC.RECONVERGENT B3 ;  /* 0x0000000000037941 */ /* 0x000fea0003800200 */
.L_x_991:
        /* <DEDUP_REMOVED lines=13> */
.L_x_994:
[----:B------:R-:W-:Y:S05]  /*3780*/  BSYNC.RECONVERGENT B3 ;  /* 0x0000000000037941 */ /* 0x000fea0003800200 */
.L_x_993:
        /* <DEDUP_REMOVED lines=13> */
.L_x_996:
[----:B------:R-:W-:Y:S05]  /*3860*/  BSYNC.RECONVERGENT B3 ;  /* 0x0000000000037941 */ /* 0x000fea0003800200 */
.L_x_995:
        /* <DEDUP_REMOVED lines=13> */
.L_x_998:
[----:B------:R-:W-:Y:S05]  /*3940*/  BSYNC.RECONVERGENT B3 ;  /* 0x0000000000037941 */ /* 0x000fea0003800200 */
.L_x_997:
        /* <DEDUP_REMOVED lines=13> */
.L_x_1000:
[----:B------:R-:W-:Y:S05]  /*3a20*/  BSYNC.RECONVERGENT B3 ;  /* 0x0000000000037941 */ /* 0x000fea0003800200 */
.L_x_999:
        /* <DEDUP_REMOVED lines=13> */
.L_x_1002:
[----:B------:R-:W-:Y:S05]  /*3b00*/  BSYNC.RECONVERGENT B3 ;  /* 0x0000000000037941 */ /* 0x000fea0003800200 */
.L_x_1001:
        /* <DEDUP_REMOVED lines=13> */
.L_x_1004:
[----:B------:R-:W-:Y:S05]  /*3be0*/  BSYNC.RECONVERGENT B3 ;  /* 0x0000000000037941 */ /* 0x000fea0003800200 */
.L_x_1003:
        /* <DEDUP_REMOVED lines=11> */
[----:B------:R-:W-:Y:S05]  /*3ca0*/  CALL.REL.NOINC `($__internal_14_$__cuda_sm3x_div_rn_noftz_f32_slowpath) ;  /* 0x0000002400607944 */ /* 0x000fea0003c00000 */
[----:B------:R-:W-:-:S07]  /*3cb0*/  MOV R39, R46 ;  /* 0x0000002e00277202 */ /* 0x000fce0000000f00 */
.L_x_1006:
[----:B------:R-:W-:Y:S05]  /*3cc0*/  BSYNC.RECONVERGENT B3 ;  /* 0x0000000000037941 */ /* 0x000fea0003800200 */
.L_x_1005:
        /* <DEDUP_REMOVED lines=11> */
[----:B------:R-:W-:Y:S05]  /*3d80*/  CALL.REL.NOINC `($__internal_14_$__cuda_sm3x_div_rn_noftz_f32_slowpath) ;  /* 0x0000002400287944 */ /* 0x000fea0003c00000 */
[----:B------:R-:W-:-:S07]  /*3d90*/  MOV R31, R46 ;  /* 0x0000002e001f7202 */ /* 0x000fce0000000f00 */
.L_x_1008:
[----:B------:R-:W-:Y:S05]  /*3da0*/  BSYNC.RECONVERGENT B3 ;  /* 0x0000000000037941 */ /* 0x000fea0003800200 */
.L_x_1007:
        /* <DEDUP_REMOVED lines=13> */
.L_x_1010:
[----:B------:R-:W-:Y:S05]  /*3e80*/  BSYNC.RECONVERGENT B3 ;  /* 0x0000000000037941 */ /* 0x000fea0003800200 */
.L_x_1009:
        /* <DEDUP_REMOVED lines=13> */
.L_x_1012:
[----:B------:R-:W-:Y:S05]  /*3f60*/  BSYNC.RECONVERGENT B3 ;  /* 0x0000000000037941 */ /* 0x000fea0003800200 */
.L_x_1011:
        /* <DEDUP_REMOVED lines=13> */
.L_x_1014:
[----:B------:R-:W-:Y:S05]  /*4040*/  BSYNC.RECONVERGENT B3 ;  /* 0x0000000000037941 */ /* 0x000fea0003800200 */
.L_x_1013:
[----:B------:R-:W-:Y:S01]  /*4050*/  HFMA2 R13, -RZ, RZ, 0, 0 ;  /* 0x00000000ff0d7431 */ /* 0x000fe200000001ff */
[----:B------:R-:W-:Y:S01]  /*4060*/  MOV R12, R42 ;  /* 0x0000002a000c7202 */ /* 0x000fe20000000f00 */
[----:B------:R-:W-:Y:S01]  /*4070*/  IMAD R8, R44, UR38, RZ ;  /* 0x000000262c087c24 */ /* 0x000fe2000f8e02ff */
[----:B------:R-:W-:Y:S02]  /*4080*/  ISETP.GE.U32.AND P1, PT, R45, UR44, PT ;  /* 0x0000002c2d007c0c */ /* 0x000fe4000bf26070 */
[----:B------:R-:W-:Y:S01]  /*4090*/  @!P0 R2UR UR4, R40 ;  /* 0x00000000280482ca */ /* 0x000fe200000e0000 */
[----:B------:R-:W-:Y:S01]  /*40a0*/  IMAD R11, R43, UR39, R8 ;  /* 0x000000272b0b7c24 */ /* 0x000fe2000f8e0208 */
[----:B------:R-:W-:Y:S02]  /*40b0*/  ISETP.GE.AND.EX P1, PT, RZ, UR45, PT, P1 ;  /* 0x0000002dff007c0c */ /* 0x000fe4000bf26310 */
[----:B------:R-:W-:Y:S01]  /*40c0*/  @!P0 R2UR UR5, R41 ;  /* 0x00000000290582ca */ /* 0x000fe200000e0000 */
[----:B------:R-:W-:Y:S01]  /*40d0*/  IMAD.WIDE.U32 R34, R43, UR38, R12 ;  /* 0x000000262b227c25 */ /* 0x000fe2000f8e000c */
[----:B------:R-:W-:-:S02]  /*40e0*/  ISETP.GE.U32.AND P3, PT, R55, UR44, PT ;  /* 0x0000002c37007c0c */ /* 0x000fc4000bf66070 */
[----:B------:R-:W-:Y:S02]  /*40f0*/  ISETP.GE.U32.AND P5, PT, R59, UR44, PT ;  /* 0x0000002c3b007c0c */ /* 0x000fe4000bfa6070 */
[----:B------:R-:W-:Y:S02]  /*4100*/  IADD3 R11, PT, PT, R35, R11, RZ ;  /* 0x0000000b230b7210 */ /* 0x000fe40007ffe0ff */
[C---:B------:R-:W-:Y:S02]  /*4110*/  LEA R12, P2, R34.reuse, UR36, 0x2 ;  /* 0x00000024220c7c11 */ /* 0x040fe4000f8410ff */
[----:B------:R-:W-:Y:S02]  /*4120*/  ISETP.GE.AND.EX P3, PT, RZ, UR45, PT, P3 ;  /* 0x0000002dff007c0c */ /* 0x000fe4000bf66330 */
[----:B------:R-:W-:Y:S02]  /*4130*/  LEA.HI.X R13, R34, UR37, R11, 0x2, P2 ;  /* 0x00000025220d7c11 */ /* 0x000fe400090f140b */
[----:B------:R-:W-:-:S02]  /*4140*/  ISETP.GE.U32.AND P2, PT, R47, UR44, PT ;  /* 0x0000002c2f007c0c */ /* 0x000fc4000bf46070 */
[C---:B------:R-:W-:Y:S01]  /*4150*/  @!P1 R2UR UR6, R40.reuse ;  /* 0x00000000280692ca */ /* 0x040fe200000e0000 */
[----:B------:R-:W-:Y:S01]  /*4160*/  @!P0 STG.E desc[UR4][R12.64], R15 ;  /* 0x0000000f0c008986 */ /* 0x000fe2000c101904 */
[----:B------:R-:W-:Y:S02]  /*4170*/  @!P1 R2UR UR7, R41 ;  /* 0x00000000290792ca */ /* 0x000fe400000e0000 */
[----:B------:R-:W-:Y:S02]  /*4180*/  ISETP.GE.AND.EX P0, PT, RZ, UR45, PT, P2 ;  /* 0x0000002dff007c0c */ /* 0x000fe4000bf06320 */
[----:B------:R-:W-:Y:S02]  /*4190*/  ISETP.GE.U32.AND P2, PT, R53, UR44, PT ;  /* 0x0000002c35007c0c */ /* 0x000fe4000bf46070 */
[----:B------:R-:W-:Y:S02]  /*41a0*/  @!P3 R2UR UR12, R40 ;  /* 0x00000000280cb2ca */ /* 0x000fe400000e0000 */
[----:B------:R-:W-:-:S02]  /*41b0*/  @!P3 R2UR UR13, R41 ;  /* 0x00000000290db2ca */ /* 0x000fc400000e0000 */
[----:B------:R-:W-:Y:S02]  /*41c0*/  ISETP.GE.AND.EX P2, PT, RZ, UR45, PT, P2 ;  /* 0x0000002dff007c0c */ /* 0x000fe4000bf46320 */
[----:B------:R-:W-:Y:S01]  /*41d0*/  ISETP.GE.U32.AND P6, PT, R49, UR44, PT ;  /* 0x0000002c31007c0c */ /* 0x000fe2000bfc6070 */
[----:B------:R0:W-:Y:S01]  /*41e0*/  @!P1 STG.E desc[UR6][R12.64+0x100], R0 ;  /* 0x000100000c009986 */ /* 0x0001e2000c101906 */
[----:B------:R-:W-:Y:S02]  /*41f0*/  ISETP.GE.U32.AND P1, PT, R51, UR44, PT ;  /* 0x0000002c33007c0c */ /* 0x000fe4000bf26070 */
[----:B------:R-:W-:Y:S02]  /*4200*/  @!P0 R2UR UR4, R40 ;  /* 0x00000000280482ca */ /* 0x000fe400000e0000 */
[----:B------:R-:W-:Y:S02]  /*4210*/  @!P0 R2UR UR5, R41 ;  /* 0x00000000290582ca */ /* 0x000fe400000e0000 */
[----:B------:R-:W-:Y:S01]  /*4220*/  ISETP.GE.AND.EX P1, PT, RZ, UR45, PT, P1 ;  /* 0x0000002dff007c0c */ /* 0x000fe2000bf26310 */
[----:B------:R-:W-:Y:S01]  /*4230*/  @!P3 STG.E desc[UR12][R12.64+0x580], R10 ;  /* 0x0005800a0c00b986 */ /* 0x000fe2000c10190c */
[----:B------:R-:W-:-:S02]  /*4240*/  ISETP.GE.U32.AND P4, PT, R57, UR44, PT ;  /* 0x0000002c39007c0c */ /* 0x000fc4000bf86070 */
[----:B------:R-:W-:Y:S02]  /*4250*/  ISETP.GE.AND.EX P5, PT, RZ, UR45, PT, P5 ;  /* 0x0000002dff007c0c */ /* 0x000fe4000bfa6350 */
[----:B------:R-:W-:Y:S02]  /*4260*/  ISETP.GE.AND.EX P6, PT, RZ, UR45, PT, P6 ;  /* 0x0000002dff007c0c */ /* 0x000fe4000bfc6360 */
[----:B------:R-:W-:Y:S02]  /*4270*/  ISETP.GE.AND.EX P4, PT, RZ, UR45, PT, P4 ;  /* 0x0000002dff007c0c */ /* 0x000fe4000bf86340 */
[----:B------:R-:W-:Y:S01]  /*4280*/  ISETP.GE.U32.AND P3, PT, R65, UR44, PT ;  /* 0x0000002c41007c0c */ /* 0x000fe2000bf66070 */
[----:B------:R1:W-:Y:S01]  /*4290*/  @!P0 STG.E desc[UR4][R12.64+0x180], R2 ;  /* 0x000180020c008986 */ /* 0x0003e2000c101904 */
[----:B------:R-:W-:Y:S02]  /*42a0*/  ISETP.GE.U32.AND P0, PT, R61, UR44, PT ;  /* 0x0000002c3d007c0c */ /* 0x000fe4000bf06070 */
[----:B------:R-:W-:-:S02]  /*42b0*/  @!P1 R2UR UR8, R40 ;  /* 0x00000000280892ca */ /* 0x000fc400000e0000 */
[C---:B------:R-:W-:Y:S02]  /*42c0*/  @!P1 R2UR UR9, R41.reuse ;  /* 0x00000000290992ca */ /* 0x040fe400000e0000 */
[C---:B------:R-:W-:Y:S02]  /*42d0*/  @!P2 R2UR UR10, R40.reuse ;  /* 0x00000000280aa2ca */ /* 0x040fe400000e0000 */
[C---:B------:R-:W-:Y:S02]  /*42e0*/  @!P2 R2UR UR11, R41.reuse ;  /* 0x00000000290ba2ca */ /* 0x040fe400000e0000 */
[----:B------:R-:W-:Y:S02]  /*42f0*/  @!P5 R2UR UR16, R40 ;  /* 0x000000002810d2ca */ /* 0x000fe400000e0000 */
[----:B------:R-:W-:Y:S02]  /*4300*/  @!P5 R2UR UR17, R41 ;  /* 0x000000002911d2ca */ /* 0x000fe400000e0000 */
[----:B------:R-:W-:-:S02]  /*4310*/  ISETP.GE.AND.EX P0, PT, RZ, UR45, PT, P0 ;  /* 0x0000002dff007c0c */ /* 0x000fc4000bf06300 */
[----:B------:R-:W-:Y:S01]  /*4320*/  ISETP.GE.AND.EX P3, PT, RZ, UR45, PT, P3 ;  /* 0x0000002dff007c0c */ /* 0x000fe2000bf66330 */
[----:B------:R-:W-:Y:S01]  /*4330*/  @!P1 STG.E desc[UR8][R12.64+0x280], R36 ;  /* 0x000280240c009986 */ /* 0x000fe2000c101908 */
[C---:B------:R-:W-:Y:S02]  /*4340*/  @!P6 R2UR UR6, R40.reuse ;  /* 0x000000002806e2ca */ /* 0x040fe400000e0000 */
[C---:B------:R-:W-:Y:S01]  /*4350*/  @!P6 R2UR UR7, R41.reuse ;  /* 0x000000002907e2ca */ /* 0x040fe200000e0000 */
[----:B------:R2:W-:Y:S01]  /*4360*/  @!P2 STG.E desc[UR10][R12.64+0x500], R9 ;  /* 0x000500090c00a986 */ /* 0x0005e2000c10190a */
[----:B------:R-:W-:Y:S02]  /*4370*/  @!P4 R2UR UR14, R40 ;  /* 0x00000000280ec2ca */ /* 0x000fe400000e0000 */
[----:B------:R-:W-:Y:S01]  /*4380*/  @!P4 R2UR UR15, R41 ;  /* 0x00000000290fc2ca */ /* 0x000fe200000e0000 */
[----:B------:R3:W-:Y:S01]  /*4390*/  @!P5 STG.E desc[UR16][R12.64+0x680], R17 ;  /* 0x000680110c00d986 */ /* 0x0007e2000c101910 */
[----:B------:R-:W-:-:S02]  /*43a0*/  ISETP.GE.U32.AND P2, PT, R62, UR44, PT ;  /* 0x0000002c3e007c0c */ /* 0x000fc4000bf46070 */
[----:B------:R-:W-:Y:S02]  /*43b0*/  @!P0 R2UR UR4, R40 ;  /* 0x00000000280482ca */ /* 0x000fe400000e0000 */
[----:B------:R-:W-:Y:S02]  /*43c0*/  @!P0 R2UR UR5, R41 ;  /* 0x00000000290582ca */ /* 0x000fe400000e0000 */
[----:B------:R-:W-:Y:S01]  /*43d0*/  ISETP.GE.U32.AND P1, PT, R67, UR44, PT ;  /* 0x0000002c43007c0c */ /* 0x000fe2000bf26070 */
[----:B------:R3:W-:Y:S01]  /*43e0*/  @!P6 STG.E desc[UR6][R12.64+0x200], R3 ;  /* 0x000200030c00e986 */ /* 0x0007e2000c101906 */
[----:B------:R-:W-:Y:S02]  /*43f0*/  ISETP.GE.U32.AND P5, PT, R64, UR44, PT ;  /* 0x0000002c40007c0c */ /* 0x000fe4000bfa6070 */
[----:B------:R-:W-:Y:S01]  /*4400*/  @!P3 R2UR UR10, R40 ;  /* 0x00000000280ab2ca */ /* 0x000fe200000e0000 */
[----:B------:R3:W-:Y:S01]  /*4410*/  @!P4 STG.E desc[UR14][R12.64+0x600], R16 ;  /* 0x000600100c00c986 */ /* 0x0007e2000c10190e */
[----:B------:R-:W-:-:S02]  /*4420*/  @!P3 R2UR UR11, R41 ;  /* 0x00000000290bb2ca */ /* 0x000fc400000e0000 */
[----:B------:R-:W-:Y:S02]  /*4430*/  ISETP.GE.AND.EX P2, PT, RZ, UR45, PT, P2 ;  /* 0x0000002dff007c0c */ /* 0x000fe4000bf46320 */
[----:B------:R-:W-:Y:S01]  /*4440*/  ISETP.GE.AND.EX P1, PT, RZ, UR45, PT, P1 ;  /* 0x0000002dff007c0c */ /* 0x000fe2000bf26310 */
[----:B------:R3:W-:Y:S01]  /*4450*/  @!P0 STG.E desc[UR4][R12.64+0x700], R18 ;  /* 0x000700120c008986 */ /* 0x0007e2000c101904 */
[----:B------:R-:W-:Y:S02]  /*4460*/  ISETP.GE.U32.AND P6, PT, R63, UR44, PT ;  /* 0x0000002c3f007c0c */ /* 0x000fe4000bfc6070 */
[----:B------:R-:W-:Y:S02]  /*4470*/  ISETP.GE.U32.AND P4, PT, R66, UR44, PT ;  /* 0x0000002c42007c0c */ /* 0x000fe4000bf86070 */
[----:B------:R-:W-:Y:S02]  /*4480*/  ISETP.GE.AND.EX P5, PT, RZ, UR45, PT, P5 ;  /* 0x0000002dff007c0c */ /* 0x000fe4000bfa6350 */
[----:B------:R-:W-:Y:S01]  /*4490*/  ISETP.GE.AND.EX P6, PT, RZ, UR45, PT, P6 ;  /* 0x0000002dff007c0c */ /* 0x000fe2000bfc6360 */
[----:B------:R3:W-:Y:S01]  /*44a0*/  @!P3 STG.E desc[UR10][R12.64+0x900], R22 ;  /* 0x000900160c00b986 */ /* 0x0007e2000c10190a */
[----:B------:R-:W-:-:S02]  /*44b0*/  ISETP.GE.AND.EX P4, PT, RZ, UR45, PT, P4 ;  /* 0x0000002dff007c0c */ /* 0x000fc4000bf86340 */
[----:B0-----:R-:W-:Y:S02]  /*44c0*/  IADD3 R0, PT, PT, R42, 0x2c0, RZ ;  /* 0x000002c02a007810 */ /* 0x001fe40007ffe0ff */
[----:B------:R-:W-:Y:S02]  /*44d0*/  ISETP.GE.U32.AND P3, PT, R68, UR44, PT ;  /* 0x0000002c44007c0c */ /* 0x000fe4000bf66070 */
[----:B------:R-:W-:Y:S02]  /*44e0*/  ISETP.GE.U32.AND P0, PT, R0, UR44, PT ;  /* 0x0000002c00007c0c */ /* 0x000fe4000bf06070 */
[C---:B------:R-:W-:Y:S02]  /*44f0*/  @!P2 R2UR UR6, R40.reuse ;  /* 0x000000002806a2ca */ /* 0x040fe400000e0000 */
[----:B------:R-:W-:Y:S02]  /*4500*/  @!P2 R2UR UR7, R41 ;  /* 0x000000002907a2ca */ /* 0x000fe400000e0000 */
[----:B------:R-:W-:-:S02]  /*4510*/  @!P1 R2UR UR14, R40 ;  /* 0x00000000280e92ca */ /* 0x000fc400000e0000 */
[C---:B------:R-:W-:Y:S02]  /*4520*/  @!P1 R2UR UR15, R41.reuse ;  /* 0x00000000290f92ca */ /* 0x040fe400000e0000 */
[C---:B------:R-:W-:Y:S02]  /*4530*/  @!P5 R2UR UR4, R40.reuse ;  /* 0x000000002804d2ca */ /* 0x040fe400000e0000 */
[----:B------:R-:W-:Y:S02]  /*4540*/  @!P5 R2UR UR5, R41 ;  /* 0x000000002905d2ca */ /* 0x000fe400000e0000 */
[----:B------:R-:W-:Y:S02]  /*4550*/  ISETP.GE.AND.EX P0, PT, RZ, UR45, PT, P0 ;  /* 0x0000002dff007c0c */ /* 0x000fe4000bf06300 */
[----:B------:R-:W-:Y:S01]  /*4560*/  ISETP.GE.AND.EX P3, PT, RZ, UR45, PT, P3 ;  /* 0x0000002dff007c0c */ /* 0x000fe2000bf66330 */
[----:B------:R3:W-:Y:S01]  /*4570*/  @!P2 STG.E desc[UR6][R12.64+0x780], R19 ;  /* 0x000780130c00a986 */ /* 0x0007e2000c101906 */
[----:B------:R-:W-:-:S02]  /*4580*/  @!P6 R2UR UR8, R40 ;  /* 0x000000002808e2ca */ /* 0x000fc400000e0000 */
[C---:B------:R-:W-:Y:S01]  /*4590*/  @!P6 R2UR UR9, R41.reuse ;  /* 0x000000002909e2ca */ /* 0x040fe200000e0000 */
[----:B------:R3:W-:Y:S01]  /*45a0*/  @!P1 STG.E desc[UR14][R12.64+0xa00], R24 ;  /* 0x000a00180c009986 */ /* 0x0007e2000c10190e */
[----:B------:R-:W-:Y:S02]  /*45b0*/  @!P4 R2UR UR12, R40 ;  /* 0x00000000280cc2ca */ /* 0x000fe400000e0000 */
[----:B------:R-:W-:Y:S01]  /*45c0*/  @!P4 R2UR UR13, R41 ;  /* 0x00000000290dc2ca */ /* 0x000fe200000e0000 */
[----:B------:R3:W-:Y:S01]  /*45d0*/  @!P5 STG.E desc[UR4][R12.64+0x880], R21 ;  /* 0x000880150c00d986 */ /* 0x0007e2000c101904 */
[----:B-1----:R-:W-:Y:S02]  /*45e0*/  IADD3 R2, PT, PT, R42, 0x2e0, RZ ;  /* 0x000002e02a027810 */ /* 0x002fe40007ffe0ff */
[----:B------:R-:W-:Y:S02]  /*45f0*/  ISETP.GE.U32.AND P1, PT, R70, UR44, PT ;  /* 0x0000002c46007c0c */ /* 0x000fe4000bf26070 */
[----:B------:R-:W-:-:S02]  /*4600*/  ISETP.GE.U32.AND P2, PT, R2, UR44, PT ;  /* 0x0000002c02007c0c */ /* 0x000fc4000bf46070 */
[----:B------:R-:W-:Y:S01]  /*4610*/  @!P0 R2UR UR6, R40 ;  /* 0x00000000280682ca */ /* 0x000fe200000e0000 */
[----:B------:R3:W-:Y:S01]  /*4620*/  @!P6 STG.E desc[UR8][R12.64+0x800], R20 ;  /* 0x000800140c00e986 */ /* 0x0007e2000c101908 */
[C---:B------:R-:W-:Y:S02]  /*4630*/  @!P0 R2UR UR7, R41.reuse ;  /* 0x00000000290782ca */ /* 0x040fe400000e0000 */
[C---:B------:R-:W-:Y:S01]  /*4640*/  IADD3 R0, PT, PT, R42.reuse, 0x300, RZ ;  /* 0x000003002a007810 */ /* 0x040fe20007ffe0ff */
[----:B------:R3:W-:Y:S01]  /*4650*/  @!P4 STG.E desc[UR12][R12.64+0x980], R23 ;  /* 0x000980170c00c986 */ /* 0x0007e2000c10190c */
[----:B------:R-:W-:Y:S02]  /*4660*/  IADD3 R2, PT, PT, R42, 0x320, RZ ;  /* 0x000003202a027810 */ /* 0x000fe40007ffe0ff */
[----:B------:R-:W-:Y:S02]  /*4670*/  @!P3 R2UR UR4, R40 ;  /* 0x000000002804b2ca */ /* 0x000fe400000e0000 */
[----:B------:R-:W-:-:S02]  /*4680*/  @!P3 R2UR UR5, R41 ;  /* 0x000000002905b2ca */ /* 0x000fc400000e0000 */
[----:B------:R-:W-:Y:S02]  /*4690*/  ISETP.GE.AND.EX P1, PT, RZ, UR45, PT, P1 ;  /* 0x0000002dff007c0c */ /* 0x000fe4000bf26310 */
[----:B------:R-:W-:Y:S01]  /*46a0*/  ISETP.GE.U32.AND P6, PT, R0, UR44, PT ;  /* 0x0000002c00007c0c */ /* 0x000fe2000bfc6070 */
[----:B------:R3:W-:Y:S01]  /*46b0*/  @!P0 STG.E desc[UR6][R12.64+0xb00], R27 ;  /* 0x000b001b0c008986 */ /* 0x0007e2000c101906 */
[----:B------:R-:W-:Y:S02]  /*46c0*/  ISETP.GE.U32.AND P5, PT, R2, UR44, PT ;  /* 0x0000002c02007c0c */ /* 0x000fe4000bfa6070 */
[----:B------:R-:W-:Y:S02]  /*46d0*/  ISETP.GE.U32.AND P4, PT, R69, UR44, PT ;  /* 0x0000002c45007c0c */ /* 0x000fe4000bf86070 */
[----:B------:R-:W-:Y:S02]  /*46e0*/  ISETP.GE.AND.EX P2, PT, RZ, UR45, PT, P2 ;  /* 0x0000002dff007c0c */ /* 0x000fe4000bf46320 */
[----:B------:R-:W-:Y:S01]  /*46f0*/  ISETP.GE.AND.EX P6, PT, RZ, UR45, PT, P6 ;  /* 0x0000002dff007c0c */ /* 0x000fe2000bfc6360 */
[----:B------:R3:W-:Y:S01]  /*4700*/  @!P3 STG.E desc[UR4][R12.64+0xa80], R25 ;  /* 0x000a80190c00b986 */ /* 0x0007e2000c101904 */
[----:B------:R-:W-:Y:S01]  /*4710*/  ISETP.GE.AND.EX P5, PT, RZ, UR45, PT, P5 ;  /* 0x0000002dff007c0c */ /* 0x000fe2000bfa6350 */
[----:B------:R-:W0:Y:S01]  /*4720*/  LDCU UR4, c[0x0][0x370] ;  /* 0x00006e00ff0477ac */ /* 0x000e220008000800 */
[----:B------:R-:W-:Y:S01]  /*4730*/  ISETP.GE.AND.EX P4, PT, RZ, UR45, PT, P4 ;  /* 0x0000002dff007c0c */ /* 0x000fe2000bf86340 */
[----:B------:R-:W0:Y:S01]  /*4740*/  LDC R2, c[0x0][0x364] ;  /* 0x0000d900ff027b82 */ /* 0x000e220000000800 */
[----:B------:R-:W-:-:S02]  /*4750*/  ISETP.GE.U32.AND P0, PT, R71, UR44, PT ;  /* 0x0000002c47007c0c */ /* 0x000fc4000bf06070 */
        /* <DEDUP_REMOVED lines=8> */
[----:B------:R3:W-:Y:S01]  /*47e0*/  @!P1 STG.E desc[UR16][R12.64+0xd80], R73 ;  /* 0x000d80490c009986 */ /* 0x0007e2000c101910 */
[C---:B------:R-:W-:Y:S02]  /*47f0*/  @!P5 R2UR UR13, R41.reuse ;  /* 0x00000000290dd2ca */ /* 0x040fe400000e0000 */
[C---:B------:R-:W-:Y:S02]  /*4800*/  @!P4 R2UR UR14, R40.reuse ;  /* 0x00000000280ec2ca */ /* 0x040fe400000e0000 */
[C---:B------:R-:W-:Y:S01]  /*4810*/  @!P4 R2UR UR15, R41.reuse ;  /* 0x00000000290fc2ca */ /* 0x040fe200000e0000 */
[----:B------:R3:W-:Y:S01]  /*4820*/  @!P2 STG.E desc[UR8][R12.64+0xb80], R37 ;  /* 0x000b80250c00a986 */ /* 0x0007e2000c101908 */
[----:B------:R-:W-:Y:S01]  /*4830*/  @!P0 R2UR UR16, R40 ;  /* 0x00000000281082ca */ /* 0x000fe200000e0000 */
[----:B0-----:R-:W-:Y:S01]  /*4840*/  IMAD R2, R2, UR4, RZ ;  /* 0x0000000402027c24 */ /* 0x001fe2000f8e02ff */
[----:B------:R-:W-:Y:S01]  /*4850*/  @!P0 R2UR UR17, R41 ;  /* 0x00000000291182ca */ /* 0x000fe200000e0000 */
[----:B------:R3:W-:Y:S01]  /*4860*/  @!P6 STG.E desc[UR10][R12.64+0xc00], R29 ;  /* 0x000c001d0c00e986 */ /* 0x0007e2000c10190a */
[----:B------:R-:W-:-:S02]  /*4870*/  IADD3 R0, PT, PT, R42, 0x20, RZ ;  /* 0x000000202a007810 */ /* 0x000fc40007ffe0ff */
[C---:B------:R-:W-:Y:S01]  /*4880*/  IADD3 R8, PT, PT, R42.reuse, 0xc0, RZ ;  /* 0x000000c02a087810 */ /* 0x040fe20007ffe0ff */
[----:B------:R3:W-:Y:S01]  /*4890*/  @!P5 STG.E desc[UR12][R12.64+0xc80], R39 ;  /* 0x000c80270c00d986 */ /* 0x0007e2000c10190c */
[C---:B--2---:R-:W-:Y:S02]  /*48a0*/  IADD3 R9, PT, PT, R42.reuse, 0xe0, RZ ;  /* 0x000000e02a097810 */ /* 0x044fe40007ffe0ff */
[C---:B------:R-:W-:Y:S01]  /*48b0*/  IADD3 R10, PT, PT, R42.reuse, 0x100, RZ ;  /* 0x000001002a0a7810 */ /* 0x040fe20007ffe0ff */
        /* <DEDUP_REMOVED lines=39> */
.L_x_953:
[----:B------:R-:W-:Y:S05]  /*4b30*/  EXIT ;  /* 0x000000000000794d */ /* 0x000fea0003800000 */
.L_x_954:
[----:B------:R-:W-:Y:S01]  /*4b40*/  BSSY B1, `(.L_x_1016) ;  /* 0x0000007000017945 */ /* 0x000fe20003800000 */
[----:B------:R-:W-:Y:S02]  /*4b50*/  MOV R12, 0x10 ;  /* 0x00000010000c7802 */ /* 0x000fe40000000f00 */
[----:B------:R-:W-:Y:S02]  /*4b60*/  MOV R11, 0x1f ;  /* 0x0000001f000b7802 */ /* 0x000fe40000000f00 */
[----:B------:R-:W-:-:S07]  /*4b70*/  MOV R15, 0xffffffff ;  /* 0xffffffff000f7802 */ /* 0x000fce0000000f00 */
[----:B------:R-:W-:Y:S05]  /*4b80*/  WARPSYNC.COLLECTIVE R15, `(.L_x_1017) ;  /* 0x000000000f087348 */ /* 0x000fea0003c00000 */
[----:B------:R0:W1:Y:S02]  /*4b90*/  SHFL.BFLY P6, R14, R13, R12, R11 ;  /* 0x0c00000c0d0e7389 */ /* 0x00006400000c000b */
[----:B01----:R-:W-:Y:S05]  /*4ba0*/  ENDCOLLECTIVE ;  /* 0x000000000000791b */ /* 0x003fea0003800000 */
.L_x_1017:
[----:B------:R-:W-:Y:S05]  /*4bb0*/  BSYNC B1 ;  /* 0x0000000000017941 */ /* 0x000fea0003800000 */
.L_x_1016:
        /* <DEDUP_REMOVED lines=8> */
.L_x_1018:
[----:B------:R-:W-:Y:S01]  /*4c40*/  HFMA2 R12, -RZ, RZ, 0, 2.384185791015625e-07 ;  /* 0x00000004ff0c7431 */ /* 0x000fe200000001ff */
[----:B------:R-:W-:-:S04]  /*4c50*/  FMNMX R0, R13, R14, !PT ;  /* 0x0000000e0d007209 */ /* 0x000fc80007800000 */
[----:B------:R-:W-:-:S07]  /*4c60*/  MOV R13, R0 ;  /* 0x00000000000d7202 */ /* 0x000fce0000000f00 */
[----:B------:R-:W-:Y:S05]  /*4c70*/  WARPSYNC.COLLECTIVE R15, `(.L_x_1019) ;  /* 0x000000000f087348 */ /* 0x000fea0003c00000 */
[----:B------:R0:W1:Y:S02]  /*4c80*/  SHFL.BFLY P6, R14, R13, R12, R11 ;  /* 0x0c00000c0d0e7389 */ /* 0x00006400000c000b */
[----:B01----:R-:W-:Y:S05]  /*4c90*/  ENDCOLLECTIVE ;  /* 0x000000000000791b */ /* 0x003fea0003800000 */
.L_x_1019:
[----:B------:R-:W-:Y:S01]  /*4ca0*/  HFMA2 R12, -RZ, RZ, 0, 1.1920928955078125e-07 ;  /* 0x00000002ff0c7431 */ /* 0x000fe200000001ff */
[----:B------:R-:W-:-:S04]  /*4cb0*/  FMNMX R2, R0, R14, !PT ;  /* 0x0000000e00027209 */ /* 0x000fc80007800000 */
[----:B------:R-:W-:-:S07]  /*4cc0*/  MOV R13, R2 ;  /* 0x00000002000d7202 */ /* 0x000fce0000000f00 */
[----:B------:R-:W-:Y:S05]  /*4cd0*/  WARPSYNC.COLLECTIVE R15, `(.L_x_1020) ;  /* 0x000000000f087348 */ /* 0x000fea0003c00000 */
[----:B------:R0:W1:Y:S02]  /*4ce0*/  SHFL.BFLY P6, R14, R13, R12, R11 ;  /* 0x0c00000c0d0e7389 */ /* 0x00006400000c000b */
[----:B01----:R-:W-:Y:S05]  /*4cf0*/  ENDCOLLECTIVE ;  /* 0x000000000000791b */ /* 0x003fea0003800000 */
.L_x_1020:
[----:B------:R-:W-:Y:S01]  /*4d00*/  HFMA2 R12, -RZ, RZ, 0, 5.9604644775390625e-08 ;  /* 0x00000001ff0c7431 */ /* 0x000fe200000001ff */
[----:B------:R-:W-:-:S04]  /*4d10*/  FMNMX R3, R2, R14, !PT ;  /* 0x0000000e02037209 */ /* 0x000fc80007800000 */
[----:B------:R-:W-:-:S07]  /*4d20*/  MOV R13, R3 ;  /* 0x00000003000d7202 */ /* 0x000fce0000000f00 */
[----:B------:R-:W-:Y:S05]  /*4d30*/  WARPSYNC.COLLECTIVE R15, `(.L_x_1021) ;  /* 0x000000000f087348 */ /* 0x000fea0003c00000 */
[----:B------:R0:W1:Y:S02]  /*4d40*/  SHFL.BFLY P6, R14, R13, R12, R11 ;  /* 0x0c00000c0d0e7389 */ /* 0x00006400000c000b */
[----:B01----:R-:W-:Y:S05]  /*4d50*/  ENDCOLLECTIVE ;  /* 0x000000000000791b */ /* 0x003fea0003800000 */
.L_x_1021:
        /* <DEDUP_REMOVED lines=265> */
[----:B------:R-:W-:-:S04]  /*5df0*/  FFMA R36, R36, 1.925963033500011079e-08, R11 ;  /* 0x32a5706024247823 */ /* 0x000fc8000000000b */
[----:B------:R-:W0:Y:S02]  /*5e00*/  MUFU.EX2 R11, R36 ;  /* 0x00000024000b7308 */ /* 0x000e240000000800 */
[----:B0-----:R-:W-:Y:S01]  /*5e10*/  FMUL R34, R12, R11 ;  /* 0x0000000b0c227220 */ /* 0x001fe20000400000 */
[----:B------:R-:W-:Y:S01]  /*5e20*/  FADD R12, R38, -12583039 ;  /* 0xcb40007f260c7421 */ /* 0x000fe20000000000 */
[----:B------:R-:W-:-:S03]  /*5e30*/  FADD R11, RZ, R8 ;  /* 0x00000008ff0b7221 */ /* 0x000fc60000000000 */
[----:B------:R-:W-:Y:S01]  /*5e40*/  FFMA R12, R37, 1.4426950216293334961, -R12 ;  /* 0x3fb8aa3b250c7823 */ /* 0x000fe2000000080c */
[----:B------:R-:W-:-:S03]  /*5e50*/  FADD R11, R11, R0 ;  /* 0x000000000b0b7221 */ /* 0x000fc60000000000 */
[----:B------:R-:W-:-:S04]  /*5e60*/  FFMA R37, R37, 1.925963033500011079e-08, R12 ;  /* 0x32a5706025257823 */ /* 0x000fc8000000000c */
[----:B------:R-:W0:Y:S02]  /*5e70*/  MUFU.EX2 R12, R37 ;  /* 0x00000025000c7308 */ /* 0x000e240000000800 */
[----:B0-----:R-:W-:Y:S01]  /*5e80*/  FMUL R35, R35, R12 ;  /* 0x0000000c23237220 */ /* 0x001fe20000400000 */
        /* <DEDUP_REMOVED lines=33> */
.L_x_1022:
[----:B------:R-:W-:Y:S02]  /*60a0*/  HFMA2 R12, -RZ, RZ, 0, 4.76837158203125e-07 ;  /* 0x00000008ff0c7431 */ /* 0x000fe400000001ff */
[----:B------:R-:W-:-:S05]  /*60b0*/  FADD R36, R13, R14 ;  /* 0x0000000e0d247221 */ /* 0x000fca0000000000 */
[----:B------:R-:W-:-:S07]  /*60c0*/  MOV R13, R36 ;  /* 0x00000024000d7202 */ /* 0x000fce0000000f00 */
[----:B------:R-:W-:Y:S05]  /*60d0*/  WARPSYNC.COLLECTIVE R15, `(.L_x_1023) ;  /* 0x000000000f087348 */ /* 0x000fea0003c00000 */
[----:B------:R0:W1:Y:S02]  /*60e0*/  SHFL.BFLY P6, R14, R13, R12, R11 ;  /* 0x0c00000c0d0e7389 */ /* 0x00006400000c000b */
[----:B01----:R-:W-:Y:S05]  /*60f0*/  ENDCOLLECTIVE ;  /* 0x000000000000791b */ /* 0x003fea0003800000 */
.L_x_1023:
[----:B------:R-:W-:Y:S02]  /*6100*/  HFMA2 R12, -RZ, RZ, 0, 2.384185791015625e-07 ;  /* 0x00000004ff0c7431 */ /* 0x000fe400000001ff */
[----:B------:R-:W-:-:S05]  /*6110*/  FADD R37, R36, R14 ;  /* 0x0000000e24257221 */ /* 0x000fca0000000000 */
[----:B------:R-:W-:-:S07]  /*6120*/  MOV R13, R37 ;  /* 0x00000025000d7202 */ /* 0x000fce0000000f00 */
[----:B------:R-:W-:Y:S05]  /*6130*/  WARPSYNC.COLLECTIVE R15, `(.L_x_1024) ;  /* 0x000000000f087348 */ /* 0x000fea0003c00000 */
[----:B------:R0:W1:Y:S02]  /*6140*/  SHFL.BFLY P6, R14, R13, R12, R11 ;  /* 0x0c00000c0d0e7389 */ /* 0x00006400000c000b */
[----:B01----:R-:W-:Y:S05]  /*6150*/  ENDCOLLECTIVE ;  /* 0x000000000000791b */ /* 0x003fea0003800000 */
.L_x_1024:
[----:B------:R-:W-:Y:S02]  /*6160*/  HFMA2 R12, -RZ, RZ, 0, 1.1920928955078125e-07 ;  /* 0x00000002ff0c7431 */ /* 0x000fe400000001ff */
[----:B------:R-:W-:-:S05]  /*6170*/  FADD R38, R37, R14 ;  /* 0x0000000e25267221 */ /* 0x000fca0000000000 */
[----:B------:R-:W-:-:S07]  /*6180*/  MOV R13, R38 ;  /* 0x00000026000d7202 */ /* 0x000fce0000000f00 */
[----:B------:R-:W-:Y:S05]  /*6190*/  WARPSYNC.COLLECTIVE R15, `(.L_x_1025) ;  /* 0x000000000f087348 */ /* 0x000fea0003c00000 */
[----:B------:R0:W1:Y:S02]  /*61a0*/  SHFL.BFLY P6, R14, R13, R12, R11 ;  /* 0x0c00000c0d0e7389 */ /* 0x00006400000c000b */
[----:B01----:R-:W-:Y:S05]  /*61b0*/  ENDCOLLECTIVE ;  /* 0x000000000000791b */ /* 0x003fea0003800000 */
.L_x_1025:
[----:B------:R-:W-:Y:S02]  /*61c0*/  HFMA2 R12, -RZ, RZ, 0, 5.9604644775390625e-08 ;  /* 0x00000001ff0c7431 */ /* 0x000fe400000001ff */
[----:B------:R-:W-:-:S05]  /*61d0*/  FADD R39, R38, R14 ;  /* 0x0000000e26277221 */ /* 0x000fca0000000000 */
[----:B------:R-:W-:-:S07]  /*61e0*/  MOV R13, R39 ;  /* 0x00000027000d7202 */ /* 0x000fce0000000f00 */
[----:B------:R-:W-:Y:S05]  /*61f0*/  WARPSYNC.COLLECTIVE R15, `(.L_x_1026) ;  /* 0x000000000f087348 */ /* 0x000fea0003c00000 */
[----:B------:R0:W1:Y:S02]  /*6200*/  SHFL.BFLY P6, R14, R13, R12, R11 ;  /* 0x0c00000c0d0e7389 */ /* 0x00006400000c000b */
[----:B01----:R-:W-:Y:S05]  /*6210*/  ENDCOLLECTIVE ;  /* 0x000000000000791b */ /* 0x003fea0003800000 */
.L_x_1026:
[----:B------:R-:W-:Y:S05]  /*6220*/  BRA `(.L_x_1027) ;  /* 0xffffffc000f87947 */ /* 0x000fea000383ffff */
        .weak           $__internal_14_$__cuda_sm3x_div_rn_noftz_f32_slowpath
        .type           $__internal_14_$__cuda_sm3x_div_rn_noftz_f32_slowpath,@function
        .size           $__internal_14_$__cuda_sm3x_div_rn_noftz_f32_slowpath,(.L_x_8500 - $__internal_14_$__cuda_sm3x_div_rn_noftz_f32_slowpath)
$__internal_14_$__cuda_sm3x_div_rn_noftz_f32_slowpath:
        /* <DEDUP_REMOVED lines=35> */
.L_x_1029:
        /* <DEDUP_REMOVED lines=51> */
.L_x_1036:
[----:B------:R-:W-:-:S04]  /*6790*/  LOP3.LUT R46, R46, 0x80000000, RZ, 0xc0, !PT ;  /* 0x800000002e2e7812 */ /* 0x000fc800078ec0ff */
[----:B------:R-:W-:Y:S01]  /*67a0*/  LOP3.LUT R46, R46, 0x7f800000, RZ, 0xfc, !PT ;  /* 0x7f8000002e2e7812 */ /* 0x000fe200078efcff */
[----:B------:R-:W-:Y:S06]  /*67b0*/  BRA `(.L_x_1037) ;  /* 0x0000000000047947 */ /* 0x000fec0003800000 */
.L_x_1035:
[----:B------:R-:W-:-:S07]  /*67c0*/  LEA R46, R13, R46, 0x17 ;  /* 0x0000002e0d2e7211 */ /* 0x000fce00078eb8ff */
.L_x_1037:
[----:B------:R-:W-:Y:S05]  /*67d0*/  BSYNC.RECONVERGENT B2 ;  /* 0x0000000000027941 */ /* 0x000fea0003800200 */
.L_x_1034:
[----:B------:R-:W-:Y:S05]  /*67e0*/  BRA `(.L_x_1038) ;  /* 0x0000000000207947 */ /* 0x000fea0003800000 */
.L_x_1033:
[----:B------:R-:W-:-:S04]  /*67f0*/  LOP3.LUT R8, R13, 0x80000000, R8, 0x48, !PT ;  /* 0x800000000d087812 */ /* 0x000fc800078e4808 */
[----:B------:R-:W-:Y:S01]  /*6800*/  LOP3.LUT R46, R8, 0x7f800000, RZ, 0xfc, !PT ;  /* 0x7f800000082e7812 */ /* 0x000fe200078efcff */
[----:B------:R-:W-:Y:S06]  /*6810*/  BRA `(.L_x_1038) ;  /* 0x0000000000147947 */ /* 0x000fec0003800000 */
.L_x_1032:
[----:B------:R-:W-:Y:S01]  /*6820*/  LOP3.LUT R46, R13, 0x80000000, R8, 0x48, !PT ;  /* 0x800000000d2e7812 */ /* 0x000fe200078e4808 */
[----:B------:R-:W-:Y:S06]  /*6830*/  BRA `(.L_x_1038) ;  /* 0x00000000000c7947 */ /* 0x000fec0003800000 */
.L_x_1031:
[----:B------:R-:W0:Y:S01]  /*6840*/  MUFU.RSQ R46, -QNAN ;  /* 0xffc00000002e7908 */ /* 0x000e220000001400 */
[----:B------:R-:W-:Y:S05]  /*6850*/  BRA `(.L_x_1038) ;  /* 0x0000000000047947 */ /* 0x000fea0003800000 */
.L_x_1030:
[----:B------:R-:W-:-:S07]  /*6860*/  FADD.FTZ R46, R8, R11 ;  /* 0x0000000b082e7221 */ /* 0x000fce0000010000 */
.L_x_1038:
[----:B------:R-:W-:Y:S05]  /*6870*/  BSYNC.RECONVERGENT B1 ;  /* 0x0000000000017941 */ /* 0x000fea0003800200 */
.L_x_1028:
[----:B------:R-:W-:-:S04]  /*6880*/  HFMA2 R13, -RZ, RZ, 0, 0 ;  /* 0x00000000ff0d7431 */ /* 0x000fc800000001ff */
[----:B0-----:R-:W-:Y:S05]  /*6890*/  RET.REL.NODEC R12 `(_Z15SoftmaxWarpImplI10DirectLoadIffE11DirectStoreIffEfLi1ELi30ELi32ELi1ELb1EL9Algorithm0EEvT_T0_ll) ;  /* 0xffffff940cd87950 */ /* 0x001fea0003c3ffff */
.L_x_1039:
        /* <DEDUP_REMOVED lines=14> */
.L_x_8500:


//--------------------- .text._Z15SoftmaxWarpImplI10DirectLoadIffE11DirectStoreIffEfLi1ELi30ELi32ELi1ELb0EL9Algorithm0EEvT_T0_ll --------------------------
	.section	.text._Z15SoftmaxWarpImplI10DirectLoadIffE11DirectStoreIffEfLi1ELi30ELi32ELi1ELb0EL9Algorithm0EEvT_T0_ll,"ax",@progbits
	.align	128
        .global         _Z15SoftmaxWarpImplI10DirectLoadIffE11DirectStoreIffEfLi1ELi30ELi32ELi1ELb0EL9Algorithm0EEvT_T0_ll
        .type           _Z15SoftmaxWarpImplI10DirectLoadIffE11DirectStoreIffEfLi1ELi30ELi32ELi1ELb0EL9Algorithm0EEvT_T0_ll,@function
        .size           _Z15SoftmaxWarpImplI10DirectLoadIffE11DirectStoreIffEfLi1ELi30ELi32ELi1ELb0EL9Algorithm0EEvT_T0_ll,(.L_x_8501 - _Z15SoftmaxWarpImplI10DirectLoadIffE11DirectStoreIffEfLi1ELi30ELi32ELi1ELb0EL9Algorithm0EEvT_T0_ll)
        .other          _Z15SoftmaxWarpImplI10DirectLoadIffE11DirectStoreIffEfLi1ELi30ELi32ELi1ELb0EL9Algorithm0EEvT_T0_ll,@"STO_CUDA_ENTRY STV_DEFAULT"
_Z15SoftmaxWarpImplI10DirectLoadIffE11DirectStoreIffEfLi1ELi30ELi32ELi1ELb0EL9Algorithm0EEvT_T0_ll:
.text._Z15SoftmaxWarpImplI10DirectLoadIffE11DirectStoreIffEfLi1ELi30ELi32ELi1ELb0EL9Algorithm0EEvT_T0_ll:
        /* <DEDUP_REMOVED lines=24> */
.L_x_1040:
        /* <DEDUP_REMOVED lines=13> */
.L_x_1102:
        /* <DEDUP_REMOVED lines=73> */
[----:B-1----:R-:W-:-:S05]  /*06e0*/  FMNMX R13, R13, R14, !PT ;  /* 0x0000000e0d0d7209 */ /* 0x002fca0007800000 */
[----:B------:R-:W1:Y:S02]  /*06f0*/  SHFL.BFLY PT, R14, R13, 0x8, 0x1f ;  /* 0x0d001f000d0e7f89 */ /* 0x000e6400000e0000 */
[----:B-1----:R-:W-:Y:S02]  /*0700*/  FMNMX R0, R13, R14, !PT ;  /* 0x0000000e0d007209 */ /* 0x002fe40007800000 */
[----:B------:R-:W-:-:S03]  /*0710*/  MOV R13, 0x437c0000 ;  /* 0x437c0000000d7802 */ /* 0x000fc60000000f00 */
        /* <DEDUP_REMOVED lines=13> */
[----:B------:R-:W-:Y:S01]  /*07f0*/  FFMA.SAT R16, R74, R11, 0.5 ;  /* 0x3f0000004a107423 */ /* 0x000fe2000000200b */
[-C--:B------:R-:W-:Y:S01]  /*0800*/  FFMA.RM R0, R0, R13.reuse, 12582913 ;  /* 0x4b40000100007423 */ /* 0x080fe2000000400d */
[-C--:B------:R-:W-:Y:S01]  /*0810*/  FFMA.RM R3, R2, R13.reuse, 12582913 ;  /* 0x4b40000102037423 */ /* 0x080fe2000000400d */
[--C-:B------:R-:W-:Y:S01]  /*0820*/  FADD R12, R10, -R76.reuse ;  /* 0x8000004c0a0c7221 */ /* 0x100fe20000000000 */
[----:B------:R-:W-:Y:S01]  /*0830*/  FFMA.RM R16, R16, R13, 12582913 ;  /* 0x4b40000110107423 */ /* 0x000fe2000000400d */
[----:B------:R-:W-:Y:S01]  /*0840*/  FADD R2, R0, -12583039 ;  /* 0xcb40007f00027421 */ /* 0x000fe20000000000 */
[--C-:B------:R-:W-:Y:S01]  /*0850*/  FADD R38, R4, -R76.reuse ;  /* 0x8000004c04267221 */ /* 0x100fe20000000000 */
[----:B------:R-:W-:Y:S01]  /*0860*/  FADD R10, R3, -12583039 ;  /* 0xcb40007f030a7421 */ /* 0x000fe20000000000 */
[----:B------:R-:W-:Y:S01]  /*0870*/  FADD R4, R5, -R76 ;  /* 0x8000004c05047221 */ /* 0x000fe20000000000 */
[----:B------:R-:W-:Y:S01]  /*0880*/  FFMA R2, R7, 1.4426950216293334961, -R2 ;  /* 0x3fb8aa3b07027823 */ /* 0x000fe20000000802 */
[--C-:B------:R-:W-:Y:S01]  /*0890*/  FADD R8, R47, -R76.reuse ;  /* 0x8000004c2f087221 */ /* 0x100fe20000000000 */
[----:B------:R-:W-:Y:S01]  /*08a0*/  FADD R5, R16, -12583039 ;  /* 0xcb40007f10057421 */ /* 0x000fe20000000000 */
[----:B------:R-:W-:Y:S01]  /*08b0*/  FADD R48, R34, -R76 ;  /* 0x8000004c22307221 */ /* 0x000fe20000000000 */
[----:B------:R-:W-:Y:S01]  /*08c0*/  FFMA R2, R7, 1.925963033500011079e-08, R2 ;  /* 0x32a5706007027823 */ /* 0x000fe20000000002 */
[C---:B------:R-:W-:Y:S01]  /*08d0*/  FFMA R10, R15.reuse, 1.4426950216293334961, -R10 ;  /* 0x3fb8aa3b0f0a7823 */ /* 0x040fe2000000080a */
[----:B------:R-:W-:Y:S01]  /*08e0*/  FADD R34, R18, -R76 ;  /* 0x8000004c12227221 */ /* 0x000fe20000000000 */
[----:B------:R-:W-:Y:S01]  /*08f0*/  FFMA R5, R74, 1.4426950216293334961, -R5 ;  /* 0x3fb8aa3b4a057823 */ /* 0x000fe20000000805 */
[----:B------:R1:W2:Y:S01]  /*0900*/  MUFU.EX2 R7, R2 ;  /* 0x0000000200077308 */ /* 0x0002a20000000800 */
[----:B------:R-:W-:Y:S01]  /*0910*/  FFMA.SAT R18, R8, R11, 0.5 ;  /* 0x3f00000008127423 */ /* 0x000fe2000000200b */
[----:B------:R-:W-:Y:S01]  /*0920*/  FFMA R10, R15, 1.925963033500011079e-08, R10 ;  /* 0x32a570600f0a7823 */ /* 0x000fe2000000000a */
[----:B------:R-:W-:Y:S01]  /*0930*/  FFMA R74, R74, 1.925963033500011079e-08, R5 ;  /* 0x32a570604a4a7823 */ /* 0x000fe20000000005 */
[--C-:B------:R-:W-:Y:S01]  /*0940*/  FADD R52, R32, -R76.reuse ;  /* 0x8000004c20347221 */ /* 0x100fe20000000000 */
[----:B------:R-:W-:Y:S01]  /*0950*/  FFMA.RM R18, R18, R13, 12582913 ;  /* 0x4b40000112127423 */ /* 0x000fe2000000400d */
[--C-:B------:R-:W-:Y:S01]  /*0960*/  FADD R32, R9, -R76.reuse ;  /* 0x8000004c09207221 */ /* 0x100fe20000000000 */
[----:B------:R-:W-:Y:S01]  /*0970*/  SHF.L.U32 R0, R0, 0x17, RZ ;  /* 0x0000001700007819 */ /* 0x000fe200000006ff */
[----:B------:R3:W4:Y:S01]  /*0980*/  MUFU.EX2 R5, R10 ;  /* 0x0000000a00057308 */ /* 0x0007220000000800 */
[----:B------:R-:W-:Y:S01]  /*0990*/  FADD R9, R18, -12583039 ;  /* 0xcb40007f12097421 */ /* 0x000fe20000000000 */
[----:B-1----:R-:W-:Y:S01]  /*09a0*/  FFMA.SAT R2, R38, R11, 0.5 ;  /* 0x3f00000026027423 */ /* 0x002fe2000000200b */
[--C-:B------:R-:W-:Y:S01]  /*09b0*/  FADD R14, R17, -R76.reuse ;  /* 0x8000004c110e7221 */ /* 0x100fe20000000000 */
[--C-:B------:R-:W-:Y:S01]  /*09c0*/  FADD R40, R6, -R76.reuse ;  /* 0x8000004c06287221 */ /* 0x100fe20000000000 */
[----:B------:R-:W-:Y:S01]  /*09d0*/  FFMA R9, R8, 1.4426950216293334961, -R9 ;  /* 0x3fb8aa3b08097823 */ /* 0x000fe20000000809 */
[--C-:B------:R-:W-:Y:S01]  /*09e0*/  FADD R6, R39, -R76.reuse ;  /* 0x8000004c27067221 */ /* 0x100fe20000000000 */
[--C-:B------:R-:W-:Y:S01]  /*09f0*/  FADD R68, R21, -R76.reuse ;  /* 0x8000004c15447221 */ /* 0x100fe20000000000 */
[--C-:B------:R-:W-:Y:S01]  /*0a00*/  FADD R72, R19, -R76.reuse ;  /* 0x8000004c13487221 */ /* 0x100fe20000000000 */
[----:B--2---:R-:W-:Y:S01]  /*0a10*/  FMUL R7, R0, R7 ;  /* 0x0000000700077220 */ /* 0x004fe20000400000 */
[----:B------:R-:W-:Y:S01]  /*0a20*/  SHF.L.U32 R0, R3, 0x17, RZ ;  /* 0x0000001703007819 */ /* 0x000fe200000006ff */
[----:B------:R-:W-:Y:S01]  /*0a30*/  FFMA R9, R8, 1.925963033500011079e-08, R9 ;  /* 0x32a5706008097823 */ /* 0x000fe20000000009 */
[----:B------:R-:W1:Y:S01]  /*0a40*/  MUFU.EX2 R3, R74 ;  /* 0x0000004a00037308 */ /* 0x000e620000000800 */
[----:B---3--:R-:W-:Y:S01]  /*0a50*/  FFMA.SAT R10, R4, R11, 0.5 ;  /* 0x3f000000040a7423 */ /* 0x008fe2000000200b */
[--C-:B------:R-:W-:Y:S01]  /*0a60*/  FADD R46, R35, -R76.reuse ;  /* 0x8000004c232e7221 */ /* 0x100fe20000000000 */
[--C-:B------:R-:W-:Y:S01]  /*0a70*/  FADD R50, R33, -R76.reuse ;  /* 0x8000004c21327221 */ /* 0x100fe20000000000 */
[--C-:B------:R-:W-:Y:S01]  /*0a80*/  FADD R70, R20, -R76.reuse ;  /* 0x8000004c14467221 */ /* 0x100fe20000000000 */
[----:B------:R-:W-:Y:S01]  /*0a90*/  FFMA.RM R10, R10, R13, 12582913 ;  /* 0x4b4000010a0a7423 */ /* 0x000fe2000000400d */
[----:B----4-:R-:W-:Y:S01]  /*0aa0*/  FMUL R0, R0, R5 ;  /* 0x0000000500007220 */ /* 0x010fe20000400000 */
[----:B------:R-:W-:Y:S01]  /*0ab0*/  FFMA.RM R5, R2, R13, 12582913 ;  /* 0x4b40000102057423 */ /* 0x000fe2000000400d */
[----:B------:R-:W2:Y:S01]  /*0ac0*/  MUFU.EX2 R8, R9 ;  /* 0x0000000900087308 */ /* 0x000ea20000000800 */
[----:B------:R-:W-:Y:S01]  /*0ad0*/  SHF.L.U32 R2, R16, 0x17, RZ ;  /* 0x0000001710027819 */ /* 0x000fe200000006ff */
[----:B------:R-:W-:Y:S01]  /*0ae0*/  FADD R17, R10, -12583039 ;  /* 0xcb40007f0a117421 */ /* 0x000fe20000000000 */
[----:B------:R-:W-:Y:S01]  /*0af0*/  FADD R15, R5, -12583039 ;  /* 0xcb40007f050f7421 */ /* 0x000fe20000000000 */
[----:B------:R-:W-:Y:S01]  /*0b00*/  FFMA.SAT R16, R6, R11, 0.5 ;  /* 0x3f00000006107423 */ /* 0x000fe2000000200b */
[--C-:B------:R-:W-:Y:S01]  /*0b10*/  FADD R64, R23, -R76.reuse ;  /* 0x8000004c17407221 */ /* 0x100fe20000000000 */
[----:B------:R-:W-:Y:S01]  /*0b20*/  FFMA R17, R4, 1.4426950216293334961, -R17 ;  /* 0x3fb8aa3b04117823 */ /* 0x000fe20000000811 */
[----:B------:R-:W-:Y:S01]  /*0b30*/  FFMA R15, R38, 1.4426950216293334961, -R15 ;  /* 0x3fb8aa3b260f7823 */ /* 0x000fe2000000080f */
[----:B------:R-:W-:Y:S01]  /*0b40*/  FFMA.RM R16, R16, R13, 12582913 ;  /* 0x4b40000110107423 */ /* 0x000fe2000000400d */
[----:B-1----:R-:W-:Y:S01]  /*0b50*/  FMUL R2, R2, R3 ;  /* 0x0000000302027220 */ /* 0x002fe20000400000 */
[----:B------:R-:W-:Y:S01]  /*0b60*/  SHF.L.U32 R3, R18, 0x17, RZ ;  /* 0x0000001712037819 */ /* 0x000fe200000006ff */
[----:B------:R-:W-:Y:S01]  /*0b70*/  FFMA R17, R4, 1.925963033500011079e-08, R17 ;  /* 0x32a5706004117823 */ /* 0x000fe20000000011 */
[----:B------:R-:W-:Y:S01]  /*0b80*/  FFMA R15, R38, 1.925963033500011079e-08, R15 ;  /* 0x32a57060260f7823 */ /* 0x000fe2000000000f */
[----:B------:R-:W-:Y:S01]  /*0b90*/  FFMA.SAT R4, R40, R11, 0.5 ;  /* 0x3f00000028047423 */ /* 0x000fe2000000200b */
[C---:B------:R-:W-:Y:S01]  /*0ba0*/  FADD R21, R16.reuse, -12583039 ;  /* 0xcb40007f10157421 */ /* 0x040fe20000000000 */
[----:B------:R-:W-:Y:S01]  /*0bb0*/  SHF.L.U32 R16, R16, 0x17, RZ ;  /* 0x0000001710107819 */ /* 0x000fe200000006ff */
[--C-:B------:R-:W-:Y:S01]  /*0bc0*/  FADD R54, R31, -R76.reuse ;  /* 0x8000004c1f367221 */ /* 0x100fe20000000000 */
[----:B--2---:R-:W-:Y:S01]  /*0bd0*/  FMUL R3, R3, R8 ;  /* 0x0000000803037220 */ /* 0x004fe20000400000 */
[----:B------:R-:W1:Y:S01]  /*0be0*/  MUFU.EX2 R15, R15 ;  /* 0x0000000f000f7308 */ /* 0x000e620000000800 */
[----:B------:R-:W-:Y:S01]  /*0bf0*/  FFMA.RM R9, R4, R13, 12582913 ;  /* 0x4b40000104097423 */ /* 0x000fe2000000400d */
[----:B------:R-:W-:Y:S01]  /*0c00*/  FFMA R21, R6, 1.4426950216293334961, -R21 ;  /* 0x3fb8aa3b06157823 */ /* 0x000fe20000000815 */
[----:B------:R-:W-:Y:S01]  /*0c10*/  SHF.L.U32 R4, R5, 0x17, RZ ;  /* 0x0000001705047819 */ /* 0x000fe200000006ff */
[--C-:B------:R-:W-:Y:S01]  /*0c20*/  FADD R66, R22, -R76.reuse ;  /* 0x8000004c16427221 */ /* 0x100fe20000000000 */
[----:B------:R-:W-:Y:S01]  /*0c30*/  FADD R19, R9, -12583039 ;  /* 0xcb40007f09137421 */ /* 0x000fe20000000000 */
[----:B------:R-:W-:Y:S01]  /*0c40*/  SHF.L.U32 R5, R10, 0x17, RZ ;  /* 0x000000170a057819 */ /* 0x000fe200000006ff */
[----:B------:R-:W-:Y:S01]  /*0c50*/  FFMA R21, R6, 1.925963033500011079e-08, R21 ;  /* 0x32a5706006157823 */ /* 0x000fe20000000015 */
[----:B------:R-:W2:Y:S01]  /*0c60*/  MUFU.EX2 R8, R17 ;  /* 0x0000001100087308 */ /* 0x000ea20000000800 */
[----:B------:R-:W-:Y:S01]  /*0c70*/  FFMA R19, R40, 1.4426950216293334961, -R19 ;  /* 0x3fb8aa3b28137823 */ /* 0x000fe20000000813 */
[-C--:B------:R-:W-:Y:S01]  /*0c80*/  FFMA.SAT R6, R48, R11.reuse, 0.5 ;  /* 0x3f00000030067423 */ /* 0x080fe2000000200b */
[-C--:B------:R-:W-:Y:S01]  /*0c90*/  FFMA.SAT R10, R46, R11.reuse, 0.5 ;  /* 0x3f0000002e0a7423 */ /* 0x080fe2000000200b */
[----:B------:R-:W-:Y:S01]  /*0ca0*/  FFMA.SAT R22, R54, R11, 0.5 ;  /* 0x3f00000036167423 */ /* 0x000fe2000000200b */
[----:B------:R-:W-:Y:S01]  /*0cb0*/  FFMA R19, R40, 1.925963033500011079e-08, R19 ;  /* 0x32a5706028137823 */ /* 0x000fe20000000013 */
[--C-:B------:R-:W-:Y:S01]  /*0cc0*/  FADD R58, R28, -R76.reuse ;  /* 0x8000004c1c3a7221 */ /* 0x100fe20000000000 */
[--C-:B------:R-:W-:Y:S01]  /*0cd0*/  FADD R28, R29, -R76.reuse ;  /* 0x8000004c1d1c7221 */ /* 0x100fe20000000000 */
[----:B------:R-:W3:Y:S01]  /*0ce0*/  MUFU.EX2 R21, R21 ;  /* 0x0000001500157308 */ /* 0x000ee20000000800 */
[----:B-1----:R-:W-:Y:S01]  /*0cf0*/  FMUL R4, R4, R15 ;  /* 0x0000000f04047220 */ /* 0x002fe20000400000 */
[----:B------:R-:W-:Y:S01]  /*0d00*/  FFMA.RM R22, R22, R13, 12582913 ;  /* 0x4b40000116167423 */ /* 0x000fe2000000400d */
[--C-:B------:R-:W-:Y:S01]  /*0d10*/  FADD R60, R26, -R76.reuse ;  /* 0x8000004c1a3c7221 */ /* 0x100fe20000000000 */
[--C-:B------:R-:W-:Y:S01]  /*0d20*/  FADD R26, R27, -R76.reuse ;  /* 0x8000004c1b1a7221 */ /* 0x100fe20000000000 */
[--C-:B------:R-:W-:Y:S01]  /*0d30*/  FADD R62, R24, -R76.reuse ;  /* 0x8000004c183e7221 */ /* 0x100fe20000000000 */
[----:B------:R-:W-:Y:S01]  /*0d40*/  FADD R24, R25, -R76 ;  /* 0x8000004c19187221 */ /* 0x000fe20000000000 */
[----:B------:R-:W-:Y:S01]  /*0d50*/  FFMA.SAT R40, R68, R11, 0.5 ;  /* 0x3f00000044287423 */ /* 0x000fe2000000200b */
[----:B------:R-:W1:Y:S01]  /*0d60*/  MUFU.EX2 R19, R19 ;  /* 0x0000001300137308 */ /* 0x000e620000000800 */
[----:B--2---:R-:W-:Y:S01]  /*0d70*/  FMUL R5, R5, R8 ;  /* 0x0000000805057220 */ /* 0x004fe20000400000 */
[-C--:B------:R-:W-:Y:S01]  /*0d80*/  FFMA.RM R8, R6, R13.reuse, 12582913 ;  /* 0x4b40000106087423 */ /* 0x080fe2000000400d */
[----:B------:R-:W-:Y:S01]  /*0d90*/  SHF.L.U32 R6, R9, 0x17, RZ ;  /* 0x0000001709067819 */ /* 0x000fe200000006ff */
[----:B------:R-:W-:Y:S01]  /*0da0*/  FFMA.RM R9, R10, R13, 12582913 ;  /* 0x4b4000010a097423 */ /* 0x000fe2000000400d */
[----:B------:R-:W-:Y:S01]  /*0db0*/  FFMA.SAT R10, R52, R11, 0.5 ;  /* 0x3f000000340a7423 */ /* 0x000fe2000000200b */
[C---:B------:R-:W-:Y:S01]  /*0dc0*/  FADD R15, R8.reuse, -12583039 ;  /* 0xcb40007f080f7421 */ /* 0x040fe20000000000 */
[----:B------:R-:W-:Y:S01]  /*0dd0*/  SHF.L.U32 R8, R8, 0x17, RZ ;  /* 0x0000001708087819 */ /* 0x000fe200000006ff */
[C---:B------:R-:W-:Y:S01]  /*0de0*/  FADD R17, R9.reuse, -12583039 ;  /* 0xcb40007f09117421 */ /* 0x040fe20000000000 */
[----:B---3--:R-:W-:Y:S01]  /*0df0*/  FMUL R16, R16, R21 ;  /* 0x0000001510107220 */ /* 0x008fe20000400000 */
[----:B------:R-:W-:Y:S01]  /*0e00*/  FFMA R15, R48, 1.4426950216293334961, -R15 ;  /* 0x3fb8aa3b300f7823 */ /* 0x000fe2000000080f */
[----:B------:R-:W-:Y:S01]  /*0e10*/  SHF.L.U32 R9, R9, 0x17, RZ ;  /* 0x0000001709097819 */ /* 0x000fe200000006ff */
[----:B------:R-:W-:Y:S01]  /*0e20*/  FFMA R17, R46, 1.4426950216293334961, -R17 ;  /* 0x3fb8aa3b2e117823 */ /* 0x000fe20000000811 */
[----:B------:R-:W-:Y:S01]  /*0e30*/  FFMA.SAT R38, R26, R11, 0.5 ;  /* 0x3f0000001a267423 */ /* 0x000fe2000000200b */
[----:B------:R-:W-:Y:S01]  /*0e40*/  FFMA R15, R48, 1.925963033500011079e-08, R15 ;  /* 0x32a57060300f7823 */ /* 0x000fe2000000000f */
[----:B------:R-:W-:Y:S01]  /*0e50*/  FFMA.RM R40, R40, R13, 12582913 ;  /* 0x4b40000128287423 */ /* 0x000fe2000000400d */
[----:B------:R-:W-:Y:S01]  /*0e60*/  FFMA R17, R46, 1.925963033500011079e-08, R17 ;  /* 0x32a570602e117823 */ /* 0x000fe20000000011 */
[----:B-1----:R-:W-:Y:S01]  /*0e70*/  FMUL R6, R6, R19 ;  /* 0x0000001306067220 */ /* 0x002fe20000400000 */
[----:B------:R-:W-:Y:S01]  /*0e80*/  FFMA.RM R19, R10, R13, 12582913 ;  /* 0x4b4000010a137423 */ /* 0x000fe2000000400d */
[----:B------:R-:W-:Y:S01]  /*0e90*/  FFMA.SAT R10, R50, R11, 0.5 ;  /* 0x3f000000320a7423 */ /* 0x000fe2000000200b */
[----:B------:R-:W1:Y:S01]  /*0ea0*/  MUFU.EX2 R15, R15 ;  /* 0x0000000f000f7308 */ /* 0x000e620000000800 */
[-C--:B------:R-:W-:Y:S01]  /*0eb0*/  FFMA.RM R38, R38, R13.reuse, 12582913 ;  /* 0x4b40000126267423 */ /* 0x080fe2000000400d */
[----:B------:R-:W-:Y:S01]  /*0ec0*/  FADD R21, R19, -12583039 ;  /* 0xcb40007f13157421 */ /* 0x000fe20000000000 */
[----:B------:R-:W-:-:S03]  /*0ed0*/  FFMA.RM R20, R10, R13, 12582913 ;  /* 0x4b4000010a147423 */ /* 0x000fc6000000400d */
[----:B------:R-:W-:Y:S01]  /*0ee0*/  FFMA R21, R52, 1.4426950216293334961, -R21 ;  /* 0x3fb8aa3b34157823 */ /* 0x000fe20000000815 */
[----:B------:R-:W-:Y:S01]  /*0ef0*/  FADD R23, R20, -12583039 ;  /* 0xcb40007f14177421 */ /* 0x000fe20000000000 */
[----:B------:R-:W2:Y:S02]  /*0f00*/  MUFU.EX2 R18, R17 ;  /* 0x0000001100127308 */ /* 0x000ea40000000800 */
[----:B------:R-:W-:Y:S01]  /*0f10*/  FFMA R21, R52, 1.925963033500011079e-08, R21 ;  /* 0x32a5706034157823 */ /* 0x000fe20000000015 */
[----:B------:R-:W-:-:S04]  /*0f20*/  FFMA R23, R50, 1.4426950216293334961, -R23 ;  /* 0x3fb8aa3b32177823 */ /* 0x000fc80000000817 */
[----:B------:R-:W-:Y:S01]  /*0f30*/  FFMA R23, R50, 1.925963033500011079e-08, R23 ;  /* 0x32a5706032177823 */ /* 0x000fe20000000017 */
[----:B------:R-:W3:Y:S01]  /*0f40*/  MUFU.EX2 R21, R21 ;  /* 0x0000001500157308 */ /* 0x000ee20000000800 */
[----:B-1----:R-:W-:Y:S01]  /*0f50*/  FMUL R10, R8, R15 ;  /* 0x0000000f080a7220 */ /* 0x002fe20000400000 */
[----:B------:R-:W-:-:S04]  /*0f60*/  FFMA.SAT R8, R56, R11, 0.5 ;  /* 0x3f00000038087423 */ /* 0x000fc8000000200b */
[----:B------:R-:W-:Y:S01]  /*0f70*/  FFMA.RM R15, R8, R13, 12582913 ;  /* 0x4b400001080f7423 */ /* 0x000fe2000000400d */
[----:B------:R-:W-:Y:S01]  /*0f80*/  SHF.L.U32 R8, R19, 0x17, RZ ;  /* 0x0000001713087819 */ /* 0x000fe200000006ff */
[----:B------:R-:W-:Y:S01]  /*0f90*/  FADD R19, R22, -12583039 ;  /* 0xcb40007f16137421 */ /* 0x000fe20000000000 */
[----:B--2---:R-:W-:Y:S01]  /*0fa0*/  FMUL R9, R9, R18 ;  /* 0x0000001209097220 */ /* 0x004fe20000400000 */
[C---:B------:R-:W-:Y:S01]  /*0fb0*/  FADD R17, R15.reuse, -12583039 ;  /* 0xcb40007f0f117421 */ /* 0x040fe20000000000 */
[----:B------:R-:W1:Y:S01]  /*0fc0*/  MUFU.EX2 R18, R23 ;  /* 0x0000001700127308 */ /* 0x000e620000000800 */
[----:B------:R-:W-:Y:S01]  /*0fd0*/  FFMA R19, R54, 1.4426950216293334961, -R19 ;  /* 0x3fb8aa3b36137823 */ /* 0x000fe20000000813 */
[----:B------:R-:W-:Y:S01]  /*0fe0*/  SHF.L.U32 R15, R15, 0x17, RZ ;  /* 0x000000170f0f7819 */ /* 0x000fe200000006ff */
[----:B------:R-:W-:Y:S02]  /*0ff0*/  FFMA R17, R56, 1.4426950216293334961, -R17 ;  /* 0x3fb8aa3b38117823 */ /* 0x000fe40000000811 */
[----:B------:R-:W-:Y:S01]  /*1000*/  FFMA R54, R54, 1.925963033500011079e-08, R19 ;  /* 0x32a5706036367823 */ /* 0x000fe20000000013 */
[----:B---3--:R-:W-:Y:S01]  /*1010*/  FMUL R8, R8, R21 ;  /* 0x0000001508087220 */ /* 0x008fe20000400000 */
[----:B------:R-:W-:Y:S01]  /*1020*/  FFMA R56, R56, 1.925963033500011079e-08, R17 ;  /* 0x32a5706038387823 */ /* 0x000fe20000000011 */
[----:B------:R-:W-:-:S03]  /*1030*/  SHF.L.U32 R17, R20, 0x17, RZ ;  /* 0x0000001714117819 */ /* 0x000fc600000006ff */
[----:B------:R-:W-:Y:S02]  /*1040*/  MUFU.EX2 R54, R54 ;  /* 0x0000003600367308 */ /* 0x000fe40000000800 */
[----:B-1----:R-:W-:Y:S01]  /*1050*/  FMUL R17, R17, R18 ;  /* 0x0000001211117220 */ /* 0x002fe20000400000 */
[----:B------:R-:W-:-:S05]  /*1060*/  FFMA.SAT R18, R58, R11, 0.5 ;  /* 0x3f0000003a127423 */ /* 0x000fca000000200b */
[----:B------:R-:W1:Y:S01]  /*1070*/  MUFU.EX2 R56, R56 ;  /* 0x0000003800387308 */ /* 0x000e620000000800 */
[----:B------:R-:W-:Y:S01]  /*1080*/  FFMA.RM R20, R18, R13, 12582913 ;  /* 0x4b40000112147423 */ /* 0x000fe2000000400d */
[----:B------:R-:W-:-:S03]  /*1090*/  FFMA.SAT R18, R28, R11, 0.5 ;  /* 0x3f0000001c127423 */ /* 0x000fc6000000200b */
[----:B------:R-:W-:Y:S01]  /*10a0*/  FADD R19, R20, -12583039 ;  /* 0xcb40007f14137421 */ /* 0x000fe20000000000 */
[----:B------:R-:W-:Y:S01]  /*10b0*/  FFMA.RM R21, R18, R13, 12582913 ;  /* 0x4b40000112157423 */ /* 0x000fe2000000400d */
[----:B------:R-:W-:Y:S02]  /*10c0*/  SHF.L.U32 R20, R20, 0x17, RZ ;  /* 0x0000001714147819 */ /* 0x000fe400000006ff */
[----:B------:R-:W-:-:S04]  /*10d0*/  FFMA R19, R58, 1.4426950216293334961, -R19 ;  /* 0x3fb8aa3b3a137823 */ /* 0x000fc80000000813 */
[----:B------:R-:W-:Y:S01]  /*10e0*/  FFMA R58, R58, 1.925963033500011079e-08, R19 ;  /* 0x32a570603a3a7823 */ /* 0x000fe20000000013 */
[----:B------:R-:W-:Y:S01]  /*10f0*/  SHF.L.U32 R19, R22, 0x17, RZ ;  /* 0x0000001716137819 */ /* 0x000fe200000006ff */
[----:B-1----:R-:W-:Y:S01]  /*1100*/  FMUL R18, R15, R56 ;  /* 0x000000380f127220 */ /* 0x002fe20000400000 */
[C---:B------:R-:W-:Y:S01]  /*1110*/  FADD R15, R21.reuse, -12583039 ;  /* 0xcb40007f150f7421 */ /* 0x040fe20000000000 */
[----:B------:R-:W-:Y:S01]  /*1120*/  FFMA.SAT R22, R60, R11, 0.5 ;  /* 0x3f0000003c167423 */ /* 0x000fe2000000200b */
[----:B------:R-:W-:Y:S01]  /*1130*/  SHF.L.U32 R21, R21, 0x17, RZ ;  /* 0x0000001715157819 */ /* 0x000fe200000006ff */
[----:B------:R-:W-:Y:S01]  /*1140*/  FMUL R19, R19, R54 ;  /* 0x0000003613137220 */ /* 0x000fe20000400000 */
[----:B------:R-:W-:Y:S01]  /*1150*/  FFMA R15, R28, 1.4426950216293334961, -R15 ;  /* 0x3fb8aa3b1c0f7823 */ /* 0x000fe2000000080f */
[----:B------:R-:W-:-:S03]  /*1160*/  FFMA.RM R22, R22, R13, 12582913 ;  /* 0x4b40000116167423 */ /* 0x000fc6000000400d */
[----:B------:R-:W-:Y:S01]  /*1170*/  FFMA R28, R28, 1.925963033500011079e-08, R15 ;  /* 0x32a570601c1c7823 */ /* 0x000fe2000000000f */
[C---:B------:R-:W-:Y:S01]  /*1180*/  FADD R23, R22.reuse, -12583039 ;  /* 0xcb40007f16177421 */ /* 0x040fe20000000000 */
[----:B------:R-:W1:Y:S01]  /*1190*/  MUFU.EX2 R15, R58 ;  /* 0x0000003a000f7308 */ /* 0x000e620000000800 */
[----:B------:R-:W-:Y:S02]  /*11a0*/  SHF.L.U32 R22, R22, 0x17, RZ ;  /* 0x0000001716167819 */ /* 0x000fe400000006ff */
[----:B------:R-:W-:-:S04]  /*11b0*/  FFMA R23, R60, 1.4426950216293334961, -R23 ;  /* 0x3fb8aa3b3c177823 */ /* 0x000fc80000000817 */
[----:B------:R-:W-:Y:S01]  /*11c0*/  FFMA R23, R60, 1.925963033500011079e-08, R23 ;  /* 0x32a570603c177823 */ /* 0x000fe20000000017 */
[----:B------:R-:W2:Y:S08]  /*11d0*/  MUFU.EX2 R28, R28 ;  /* 0x0000001c001c7308 */ /* 0x000eb00000000800 */
[----:B------:R-:W3:Y:S01]  /*11e0*/  MUFU.EX2 R23, R23 ;  /* 0x0000001700177308 */ /* 0x000ee20000000800 */
[----:B-1----:R-:W-:Y:S01]  /*11f0*/  FMUL R20, R20, R15 ;  /* 0x0000000f14147220 */ /* 0x002fe20000400000 */
[C---:B------:R-:W-:Y:S01]  /*1200*/  FADD R15, R38.reuse, -12583039 ;  /* 0xcb40007f260f7421 */ /* 0x040fe20000000000 */
[----:B------:R-:W-:-:S03]  /*1210*/  SHF.L.U32 R38, R38, 0x17, RZ ;  /* 0x0000001726267819 */ /* 0x000fc600000006ff */
[----:B------:R-:W-:Y:S01]  /*1220*/  FFMA R15, R26, 1.4426950216293334961, -R15 ;  /* 0x3fb8aa3b1a0f7823 */ /* 0x000fe2000000080f */
[----:B--2---:R-:W-:-:S03]  /*1230*/  FMUL R21, R21, R28 ;  /* 0x0000001c15157220 */ /* 0x004fc60000400000 */
[----:B------:R-:W-:Y:S01]  /*1240*/  FFMA R15, R26, 1.925963033500011079e-08, R15 ;  /* 0x32a570601a0f7823 */ /* 0x000fe2000000000f */
[-C--:B------:R-:W-:Y:S01]  /*1250*/  FFMA.SAT R26, R62, R11.reuse, 0.5 ;  /* 0x3f0000003e1a7423 */ /* 0x080fe2000000200b */
[----:B------:R-:W-:-:S03]  /*1260*/  FFMA.SAT R28, R24, R11, 0.5 ;  /* 0x3f000000181c7423 */ /* 0x000fc6000000200b */
[-C--:B------:R-:W-:Y:S01]  /*1270*/  FFMA.RM R26, R26, R13.reuse, 12582913 ;  /* 0x4b4000011a1a7423 */ /* 0x080fe2000000400d */
[----:B------:R-:W1:Y:S01]  /*1280*/  MUFU.EX2 R15, R15 ;  /* 0x0000000f000f7308 */ /* 0x000e620000000800 */
[----:B------:R-:W-:Y:S01]  /*1290*/  FFMA.RM R28, R28, R13, 12582913 ;  /* 0x4b4000011c1c7423 */ /* 0x000fe2000000400d */
[----:B---3--:R-:W-:Y:S01]  /*12a0*/  FMUL R22, R22, R23 ;  /* 0x0000001716167220 */ /* 0x008fe20000400000 */
[----:B------:R-:W-:Y:S02]  /*12b0*/  FADD R25, R26, -12583039 ;  /* 0xcb40007f1a197421 */ /* 0x000fe40000000000 */
[C---:B------:R-:W-:Y:S01]  /*12c0*/  FADD R27, R28.reuse, -12583039 ;  /* 0xcb40007f1c1b7421 */ /* 0x040fe20000000000 */
[----:B------:R-:W-:Y:S01]  /*12d0*/  SHF.L.U32 R28, R28, 0x17, RZ ;  /* 0x000000171c1c7819 */ /* 0x000fe200000006ff */
[----:B------:R-:W-:Y:S02]  /*12e0*/  FFMA R25, R62, 1.4426950216293334961, -R25 ;  /* 0x3fb8aa3b3e197823 */ /* 0x000fe40000000819 */
[----:B------:R-:W-:-:S02]  /*12f0*/  FFMA R27, R24, 1.4426950216293334961, -R27 ;  /* 0x3fb8aa3b181b7823 */ /* 0x000fc4000000081b */
[----:B------:R-:W-:Y:S02]  /*1300*/  FFMA R25, R62, 1.925963033500011079e-08, R25 ;  /* 0x32a570603e197823 */ /* 0x000fe40000000019 */
[----:B------:R-:W-:Y:S01]  /*1310*/  FFMA R27, R24, 1.925963033500011079e-08, R27 ;  /* 0x32a57060181b7823 */ /* 0x000fe2000000001b */
[----:B------:R-:W-:Y:S01]  /*1320*/  FFMA.SAT R24, R66, R11, 0.5 ;  /* 0x3f00000042187423 */ /* 0x000fe2000000200b */
[----:B-1----:R-:W-:Y:S01]  /*1330*/  FMUL R23, R38, R15 ;  /* 0x0000000f26177220 */ /* 0x002fe20000400000 */
[----:B------:R-:W-:Y:S01]  /*1340*/  FFMA.SAT R38, R64, R11, 0.5 ;  /* 0x3f00000040267423 */ /* 0x000fe2000000200b */
[----:B------:R-:W1:Y:S01]  /*1350*/  MUFU.EX2 R25, R25 ;  /* 0x0000001900197308 */ /* 0x000e620000000800 */
[-C--:B------:R-:W-:Y:S01]  /*1360*/  FFMA.RM R15, R24, R13.reuse, 12582913 ;  /* 0x4b400001180f7423 */ /* 0x080fe2000000400d */
[----:B------:R-:W-:Y:S01]  /*1370*/  SHF.L.U32 R24, R26, 0x17, RZ ;  /* 0x000000171a187819 */ /* 0x000fe200000006ff */
[----:B------:R-:W-:Y:S01]  /*1380*/  FFMA.RM R38, R38, R13, 12582913 ;  /* 0x4b40000126267423 */ /* 0x000fe2000000400d */
[----:B------:R-:W-:Y:S01]  /*1390*/  FFMA.SAT R26, R70, R11, 0.5 ;  /* 0x3f000000461a7423 */ /* 0x000fe2000000200b */
[C---:B------:R-:W-:Y:S01]  /*13a0*/  FADD R29, R15.reuse, -12583039 ;  /* 0xcb40007f0f1d7421 */ /* 0x040fe20000000000 */
[----:B------:R-:W-:Y:S01]  /*13b0*/  SHF.L.U32 R15, R15, 0x17, RZ ;  /* 0x000000170f0f7819 */ /* 0x000fe200000006ff */
[----:B------:R-:W-:Y:S01]  /*13c0*/  FADD R31, R38, -12583039 ;  /* 0xcb40007f261f7421 */ /* 0x000fe20000000000 */
[----:B------:R-:W2:Y:S01]  /*13d0*/  MUFU.EX2 R27, R27 ;  /* 0x0000001b001b7308 */ /* 0x000ea20000000800 */
[----:B------:R-:W-:Y:S01]  /*13e0*/  FFMA R29, R66, 1.4426950216293334961, -R29 ;  /* 0x3fb8aa3b421d7823 */ /* 0x000fe2000000081d */
[----:B------:R-:W-:Y:S01]  /*13f0*/  FFMA.RM R33, R26, R13, 12582913 ;  /* 0x4b4000011a217423 */ /* 0x000fe2000000400d */
[----:B------:R-:W-:-:S02]  /*1400*/  FFMA R31, R64, 1.4426950216293334961, -R31 ;  /* 0x3fb8aa3b401f7823 */ /* 0x000fc4000000081f */
[----:B------:R-:W-:Y:S02]  /*1410*/  FFMA R29, R66, 1.925963033500011079e-08, R29 ;  /* 0x32a57060421d7823 */ /* 0x000fe4000000001d */
[----:B------:R-:W-:Y:S01]  /*1420*/  FFMA R31, R64, 1.925963033500011079e-08, R31 ;  /* 0x32a57060401f7823 */ /* 0x000fe2000000001f */
[----:B-1----:R-:W-:Y:S01]  /*1430*/  FMUL R24, R24, R25 ;  /* 0x0000001918187220 */ /* 0x002fe20000400000 */
[----:B------:R-:W1:Y:S01]  /*1440*/  MUFU.EX2 R26, R29 ;  /* 0x0000001d001a7308 */ /* 0x000e620000000800 */
[----:B--2---:R-:W-:Y:S01]  /*1450*/  FMUL R25, R28, R27 ;  /* 0x0000001b1c197220 */ /* 0x004fe20000400000 */
[----:B------:R-:W-:-:S06]  /*1460*/  FADD R27, R33, -12583039 ;  /* 0xcb40007f211b7421 */ /* 0x000fcc0000000000 */
[----:B------:R-:W2:Y:S01]  /*1470*/  MUFU.EX2 R28, R31 ;  /* 0x0000001f001c7308 */ /* 0x000ea20000000800 */
[----:B------:R-:W-:-:S04]  /*1480*/  FFMA R27, R70, 1.4426950216293334961, -R27 ;  /* 0x3fb8aa3b461b7823 */ /* 0x000fc8000000081b */
[----:B------:R-:W-:Y:S01]  /*1490*/  FFMA R70, R70, 1.925963033500011079e-08, R27 ;  /* 0x32a5706046467823 */ /* 0x000fe2000000001b */
[----:B------:R-:W-:Y:S01]  /*14a0*/  SHF.L.U32 R27, R38, 0x17, RZ ;  /* 0x00000017261b7819 */ /* 0x000fe200000006ff */
[----:B-1----:R-:W-:Y:S01]  /*14b0*/  FMUL R26, R15, R26 ;  /* 0x0000001a0f1a7220 */ /* 0x002fe20000400000 */
[----:B------:R-:W-:Y:S01]  /*14c0*/  FADD R15, R40, -12583039 ;  /* 0xcb40007f280f7421 */ /* 0x000fe20000000000 */
[-C--:B------:R-:W-:Y:S01]  /*14d0*/  FFMA.SAT R38, R34, R11.reuse, 0.5 ;  /* 0x3f00000022267423 */ /* 0x080fe2000000200b */
[----:B------:R-:W1:Y:S02]  /*14e0*/  MUFU.EX2 R29, R70 ;  /* 0x00000046001d7308 */ /* 0x000e640000000800 */
[----:B------:R-:W-:Y:S01]  /*14f0*/  FFMA R15, R68, 1.4426950216293334961, -R15 ;  /* 0x3fb8aa3b440f7823 */ /* 0x000fe2000000080f */
[----:B--2---:R-:W-:Y:S01]  /*1500*/  FMUL R27, R27, R28 ;  /* 0x0000001c1b1b7220 */ /* 0x004fe20000400000 */
[----:B------:R-:W-:Y:S02]  /*1510*/  FFMA.SAT R28, R72, R11, 0.5 ;  /* 0x3f000000481c7423 */ /* 0x000fe4000000200b */
[----:B------:R-:W-:-:S02]  /*1520*/  FFMA R68, R68, 1.925963033500011079e-08, R15 ;  /* 0x32a5706044447823 */ /* 0x000fc4000000000f */
[----:B------:R-:W-:Y:S01]  /*1530*/  FFMA.RM R31, R28, R13, 12582913 ;  /* 0x4b4000011c1f7423 */ /* 0x000fe2000000400d */
[----:B------:R-:W-:-:S03]  /*1540*/  SHF.L.U32 R28, R33, 0x17, RZ ;  /* 0x00000017211c7819 */ /* 0x000fc600000006ff */
[----:B------:R-:W2:Y:S01]  /*1550*/  MUFU.EX2 R68, R68 ;  /* 0x0000004400447308 */ /* 0x000ea20000000800 */
[----:B------:R-:W-:Y:S01]  /*1560*/  FADD R15, R31, -12583039 ;  /* 0xcb40007f1f0f7421 */ /* 0x000fe20000000000 */
[----:B-1----:R-:W-:-:S03]  /*1570*/  FMUL R28, R28, R29 ;  /* 0x0000001d1c1c7220 */ /* 0x002fc60000400000 */
[----:B------:R-:W-:Y:S01]  /*1580*/  FFMA R15, R72, 1.4426950216293334961, -R15 ;  /* 0x3fb8aa3b480f7823 */ /* 0x000fe2000000080f */
[----:B------:R-:W-:Y:S01]  /*1590*/  SHF.L.U32 R29, R40, 0x17, RZ ;  /* 0x00000017281d7819 */ /* 0x000fe200000006ff */
[----:B------:R-:W-:Y:S02]  /*15a0*/  FFMA.SAT R40, R32, R11, 0.5 ;  /* 0x3f00000020287423 */ /* 0x000fe4000000200b */
[----:B------:R-:W-:Y:S01]  /*15b0*/  FFMA R72, R72, 1.925963033500011079e-08, R15 ;  /* 0x32a5706048487823 */ /* 0x000fe2000000000f */
[----:B------:R-:W-:-:S03]  /*15c0*/  FFMA.RM R15, R38, R13, 12582913 ;  /* 0x4b400001260f7423 */ /* 0x000fc6000000400d */
[----:B------:R-:W1:Y:S01]  /*15d0*/  MUFU.EX2 R39, R72 ;  /* 0x0000004800277308 */ /* 0x000e620000000800 */
[C---:B------:R-:W-:Y:S01]  /*15e0*/  FADD R33, R15.reuse, -12583039 ;  /* 0xcb40007f0f217421 */ /* 0x040fe20000000000 */
[----:B------:R-:W-:Y:S01]  /*15f0*/  SHF.L.U32 R15, R15, 0x17, RZ ;  /* 0x000000170f0f7819 */ /* 0x000fe200000006ff */
[----:B--2---:R-:W-:Y:S02]  /*1600*/  FMUL R29, R29, R68 ;  /* 0x000000441d1d7220 */ /* 0x004fe40000400000 */
[----:B------:R-:W-:-:S04]  /*1610*/  FFMA R33, R34, 1.4426950216293334961, -R33 ;  /* 0x3fb8aa3b22217823 */ /* 0x000fc80000000821 */
[----:B------:R-:W-:Y:S01]  /*1620*/  FFMA R35, R34, 1.925963033500011079e-08, R33 ;  /* 0x32a5706022237823 */ /* 0x000fe20000000021 */
[----:B------:R-:W-:-:S04]  /*1630*/  FFMA.SAT R34, R30, R11, 0.5 ;  /* 0x3f0000001e227423 */ /* 0x000fc8000000200b */
[----:B------:R-:W-:Y:S01]  /*1640*/  FFMA.RM R33, R34, R13, 12582913 ;  /* 0x4b40000122217423 */ /* 0x000fe2000000400d */
[----:B------:R-:W-:-:S03]  /*1650*/  FFMA.SAT R34, R14, R11, 0.5 ;  /* 0x3f0000000e227423 */ /* 0x000fc6000000200b */
[----:B------:R-:W-:Y:S01]  /*1660*/  FADD R41, R33, -12583039 ;  /* 0xcb40007f21297421 */ /* 0x000fe20000000000 */
[----:B------:R-:W-:-:S03]  /*1670*/  FFMA.RM R34, R34, R13, 12582913 ;  /* 0x4b40000122227423 */ /* 0x000fc6000000400d */
[----:B------:R-:W-:-:S04]  /*1680*/  FFMA R41, R30, 1.4426950216293334961, -R41 ;  /* 0x3fb8aa3b1e297823 */ /* 0x000fc80000000829 */
[----:B------:R-:W-:Y:S01]  /*1690*/  FFMA R41, R30, 1.925963033500011079e-08, R41 ;  /* 0x32a570601e297823 */ /* 0x000fe20000000029 */
[----:B------:R-:W-:Y:S01]  /*16a0*/  SHF.L.U32 R30, R31, 0x17, RZ ;  /* 0x000000171f1e7819 */ /* 0x000fe200000006ff */
[----:B------:R-:W-:-:S04]  /*16b0*/  FADD R31, R34, -12583039 ;  /* 0xcb40007f221f7421 */ /* 0x000fc80000000000 */
[----:B------:R-:W-:Y:S01]  /*16c0*/  FFMA R31, R14, 1.4426950216293334961, -R31 ;  /* 0x3fb8aa3b0e1f7823 */ /* 0x000fe2000000081f */
[----:B-1----:R-:W-:Y:S01]  /*16d0*/  FMUL R30, R30, R39 ;  /* 0x000000271e1e7220 */ /* 0x002fe20000400000 */
[----:B------:R-:W1:Y:S02]  /*16e0*/  MUFU.EX2 R41, R41 ;  /* 0x0000002900297308 */ /* 0x000e640000000800 */
[----:B------:R-:W-:Y:S01]  /*16f0*/  FFMA R38, R14, 1.925963033500011079e-08, R31 ;  /* 0x32a570600e267823 */ /* 0x000fe2000000001f */
[----:B------:R-:W-:-:S04]  /*1700*/  FFMA.SAT R14, R12, R11, 0.5 ;  /* 0x3f0000000c0e7423 */ /* 0x000fc8000000200b */
[-C--:B------:R-:W-:Y:S01]  /*1710*/  FFMA.RM R11, R14, R13.reuse, 12582913 ;  /* 0x4b4000010e0b7423 */ /* 0x080fe2000000400d */
[----:B------:R-:W-:Y:S01]  /*1720*/  FFMA.RM R13, R40, R13, 12582913 ;  /* 0x4b400001280d7423 */ /* 0x000fe2000000400d */
[----:B------:R-:W-:Y:S02]  /*1730*/  MUFU.EX2 R14, R35 ;  /* 0x00000023000e7308 */ /* 0x000fe40000000800 */
[C---:B------:R-:W-:Y:S01]  /*1740*/  FADD R31, R11.reuse, -12583039 ;  /* 0xcb40007f0b1f7421 */ /* 0x040fe20000000000 */
[----:B------:R-:W-:-:S03]  /*1750*/  SHF.L.U32 R11, R11, 0x17, RZ ;  /* 0x000000170b0b7819 */ /* 0x000fc600000006ff */
[C---:B------:R-:W-:Y:S02]  /*1760*/  FFMA R31, R12.reuse, 1.4426950216293334961, -R31 ;  /* 0x3fb8aa3b0c1f7823 */ /* 0x040fe4000000081f */
[----:B------:R-:W2:Y:S02]  /*1770*/  MUFU.EX2 R38, R38 ;  /* 0x0000002600267308 */ /* 0x000ea40000000800 */
[----:B------:R-:W-:Y:S01]  /*1780*/  FFMA R39, R12, 1.925963033500011079e-08, R31 ;  /* 0x32a570600c277823 */ /* 0x000fe2000000001f */
[C---:B------:R-:W-:Y:S01]  /*1790*/  FADD R31, R13.reuse, -12583039 ;  /* 0xcb40007f0d1f7421 */ /* 0x040fe20000000000 */
[----:B------:R-:W-:-:S03]  /*17a0*/  SHF.L.U32 R13, R13, 0x17, RZ ;  /* 0x000000170d0d7819 */ /* 0x000fc600000006ff */
[----:B------:R-:W-:-:S04]  /*17b0*/  FFMA R31, R32, 1.4426950216293334961, -R31 ;  /* 0x3fb8aa3b201f7823 */ /* 0x000fc8000000081f */
[----:B------:R-:W-:Y:S01]  /*17c0*/  FFMA R40, R32, 1.925963033500011079e-08, R31 ;  /* 0x32a5706020287823 */ /* 0x000fe2000000001f */
[----:B------:R-:W-:Y:S01]  /*17d0*/  FADD R31, RZ, R7 ;  /* 0x00000007ff1f7221 */ /* 0x000fe20000000000 */
[----:B------:R-:W-:Y:S02]  /*17e0*/  SHF.L.U32 R32, R33, 0x17, RZ ;  /* 0x0000001721207819 */ /* 0x000fe400000006ff */
[----:B------:R-:W-:Y:S01]  /*17f0*/  SHF.L.U32 R33, R34, 0x17, RZ ;  /* 0x0000001722217819 */ /* 0x000fe200000006ff */
[----:B------:R-:W-:Y:S01]  /*1800*/  FADD R31, R31, R0 ;  /* 0x000000001f1f7221 */ /* 0x000fe20000000000 */
[----:B------:R-:W3:Y:S01]  /*1810*/  MUFU.EX2 R40, R40 ;  /* 0x0000002800287308 */ /* 0x000ee20000000800 */
[----:B-1----:R-:W-:Y:S02]  /*1820*/  FMUL R32, R32, R41 ;  /* 0x0000002920207220 */ /* 0x002fe40000400000 */
[----:B------:R-:W-:Y:S01]  /*1830*/  FADD R12, R31, R2 ;  /* 0x000000021f0c7221 */ /* 0x000fe20000000000 */
[----:B--2---:R-:W-:-:S03]  /*1840*/  FMUL R33, R33, R38 ;  /* 0x0000002621217220 */ /* 0x004fc60000400000 */
[----:B------:R-:W-:-:S04]  /*1850*/  FADD R31, R12, R3 ;  /* 0x000000030c1f7221 */ /* 0x000fc80000000000 */
[----:B------:R-:W-:-:S04]  /*1860*/  FADD R12, R31, R4 ;  /* 0x000000041f0c7221 */ /* 0x000fc80000000000 */
[----:B------:R-:W-:Y:S01]  /*1870*/  FADD R31, R12, R5 ;  /* 0x000000050c1f7221 */ /* 0x000fe20000000000 */
[----:B---3--:R-:W-:-:S03]  /*1880*/  FMUL R34, R13, R40 ;  /* 0x000000280d227220 */ /* 0x008fc60000400000 */
        /* <DEDUP_REMOVED lines=15> */
[----:B------:R-:W-:Y:S02]  /*1980*/  FMUL R31, R15, R14 ;  /* 0x0000000e0f1f7220 */ /* 0x000fe40000400000 */
[----:B------:R-:W1:Y:S01]  /*1990*/  MUFU.EX2 R14, R39 ;  /* 0x00000027000e7308 */ /* 0x000e620000000800 */
[----:B------:R-:W-:-:S04]  /*19a0*/  FADD R15, R12, R27 ;  /* 0x0000001b0c0f7221 */ /* 0x000fc80000000000 */
[----:B------:R-:W-:-:S04]  /*19b0*/  FADD R12, R15, R28 ;  /* 0x0000001c0f0c7221 */ /* 0x000fc80000000000 */
[----:B------:R-:W-:-:S04]  /*19c0*/  FADD R15, R12, R29 ;  /* 0x0000001d0c0f7221 */ /* 0x000fc80000000000 */
[----:B------:R-:W-:-:S04]  /*19d0*/  FADD R12, R15, R30 ;  /* 0x0000001e0f0c7221 */ /* 0x000fc80000000000 */
[----:B------:R-:W-:Y:S01]  /*19e0*/  FADD R15, R12, R31 ;  /* 0x0000001f0c0f7221 */ /* 0x000fe20000000000 */
[----:B-1----:R-:W-:-:S03]  /*19f0*/  FMUL R35, R11, R14 ;  /* 0x0000000e0b237220 */ /* 0x002fc60000400000 */
        /* <DEDUP_REMOVED lines=13> */
.L_x_1114:
        /* <DEDUP_REMOVED lines=12> */
[----:B0-----:R-:W-:Y:S05]  /*1b90*/  CALL.REL.NOINC `($__internal_15_$__cuda_sm3x_div_rn_noftz_f32_slowpath) ;  /* 0x0000003400a47944 */ /* 0x001fea0003c00000 */
[----:B------:R-:W-:-:S07]  /*1ba0*/  MOV R11, R7 ;  /* 0x00000007000b7202 */ /* 0x000fce0000000f00 */
.L_x_1043:
[----:B------:R-:W-:Y:S05]  /*1bb0*/  BSYNC.RECONVERGENT B2 ;  /* 0x0000000000027941 */ /* 0x000fea0003800200 */
.L_x_1042:
        /* <DEDUP_REMOVED lines=12> */
[----:B0-----:R-:W-:Y:S05]  /*1c80*/  CALL.REL.NOINC `($__internal_15_$__cuda_sm3x_div_rn_noftz_f32_slowpath) ;  /* 0x0000003400687944 */ /* 0x001fea0003c00000 */
[----:B------:R-:W-:-:S07]  /*1c90*/  MOV R14, R7 ;  /* 0x00000007000e7202 */ /* 0x000fce0000000f00 */
.L_x_1045:
[----:B------:R-:W-:Y:S05]  /*1ca0*/  BSYNC.RECONVERGENT B2 ;  /* 0x0000000000027941 */ /* 0x000fea0003800200 */
.L_x_1044:
        /* <DEDUP_REMOVED lines=14> */
.L_x_1047:
[----:B------:R-:W-:Y:S05]  /*1d90*/  BSYNC.RECONVERGENT B2 ;  /* 0x0000000000027941 */ /* 0x000fea0003800200 */
.L_x_1046:
        /* <DEDUP_REMOVED lines=14> */
.L_x_1049:
[----:B------:R-:W-:Y:S05]  /*1e80*/  BSYNC.RECONVERGENT B2 ;  /* 0x0000000000027941 */ /* 0x000fea0003800200 */
.L_x_1048:
        /* <DEDUP_REMOVED lines=14> */
.L_x_1051:
[----:B------:R-:W-:Y:S05]  /*1f70*/  BSYNC.RECONVERGENT B2 ;  /* 0x0000000000027941 */ /* 0x000fea0003800200 */
.L_x_1050:
        /* <DEDUP_REMOVED lines=14> */
.L_x_1053:
[----:B------:R-:W-:Y:S05]  /*2060*/  BSYNC.RECONVERGENT B2 ;  /* 0x0000000000027941 */ /* 0x000fea0003800200 */
.L_x_1052:
        /* <DEDUP_REMOVED lines=14> */
.L_x_1055:
[----:B------:R-:W-:Y:S05]  /*2150*/  BSYNC.RECONVERGENT B2 ;  /* 0x0000000000027941 */ /* 0x000fea0003800200 */
.L_x_1054:
        /* <DEDUP_REMOVED lines=14> */
.L_x_1057:
[----:B------:R-:W-:Y:S05]  /*2240*/  BSYNC.RECONVERGENT B2 ;  /* 0x0000000000027941 */ /* 0x000fea0003800200 */
.L_x_1056:
        /* <DEDUP_REMOVED lines=14> */
.L_x_1059:
[----:B------:R-:W-:Y:S05]  /*2330*/  BSYNC.RECONVERGENT B2 ;  /* 0x0000000000027941 */ /* 0x000fea0003800200 */
.L_x_1058:
        /* <DEDUP_REMOVED lines=14> */
.L_x_1061:
[----:B------:R-:W-:Y:S05]  /*2420*/  BSYNC.RECONVERGENT B2 ;  /* 0x0000000000027941 */ /* 0x000fea0003800200 */
.L_x_1060:
        /* <DEDUP_REMOVED lines=14> */
.L_x_1063:
[----:B------:R-:W-:Y:S05]  /*2510*/  BSYNC.RECONVERGENT B2 ;  /* 0x0000000000027941 */ /* 0x000fea0003800200 */
.L_x_1062:
        /* <DEDUP_REMOVED lines=14> */
.L_x_1065:
[----:B------:R-:W-:Y:S05]  /*2600*/  BSYNC.RECONVERGENT B2 ;  /* 0x0000000000027941 */ /* 0x000fea0003800200 */
.L_x_1064:
        /* <DEDUP_REMOVED lines=14> */
.L_x_1067:
[----:B------:R-:W-:Y:S05]  /*26f0*/  BSYNC.RECONVERGENT B2 ;  /* 0x0000000000027941 */ /* 0x000fea0003800200 */
.L_x_1066:
        /* <DEDUP_REMOVED lines=14> */
.L_x_1069:
[----:B------:R-:W-:Y:S05]  /*27e0*/  BSYNC.RECONVERGENT B2 ;  /* 0x0000000000027941 */ /* 0x000fea0003800200 */
.L_x_1068:
        /* <DEDUP_REMOVED lines=14> */
.L_x_1071:
[----:B------:R-:W-:Y:S05]  /*28d0*/  BSYNC.RECONVERGENT B2 ;  /* 0x0000000000027941 */ /* 0x000fea0003800200 */
.L_x_1070:
        /* <DEDUP_REMOVED lines=14> */
.L_x_1073:
[----:B------:R-:W-:Y:S05]  /*29c0*/  BSYNC.RECONVERGENT B2 ;  /* 0x0000000000027941 */ /* 0x000fea0003800200 */
.L_x_1072:
        /* <DEDUP_REMOVED lines=14> */
.L_x_1075:
[----:B------:R-:W-:Y:S05]  /*2ab0*/  BSYNC.RECONVERGENT B2 ;  /* 0x0000000000027941 */ /* 0x000fea0003800200 */
.L_x_1074:
        /* <DEDUP_REMOVED lines=14> */
.L_x_1077:
[----:B------:R-:W-:Y:S05]  /*2ba0*/  BSYNC.RECONVERGENT B2 ;  /* 0x0000000000027941 */ /* 0x000fea0003800200 */
.L_x_1076:
        /* <DEDUP_REMOVED lines=14> */
.L_x_1079:
[----:B------:R-:W-:Y:S05]  /*2c90*/  BSYNC.RECONVERGENT B2 ;  /* 0x0000000000027941 */ /* 0x000fea0003800200 */
.L_x_1078:
        /* <DEDUP_REMOVED lines=14> */
.L_x_1081:
[----:B------:R-:W-:Y:S05]  /*2d80*/  BSYNC.RECONVERGENT B2 ;  /* 0x0000000000027941 */ /* 0x000fea0003800200 */
.L_x_1080:
        /* <DEDUP_REMOVED lines=14> */
.L_x_1083:
[----:B------:R-:W-:Y:S05]  /*2e70*/  BSYNC.RECONVERGENT B2 ;  /* 0x0000000000027941 */ /* 0x000fea0003800200 */
.L_x_1082:
        /* <DEDUP_REMOVED lines=14> */
.L_x_1085:
[----:B------:R-:W-:Y:S05]  /*2f60*/  BSYNC.RECONVERGENT B2 ;  /* 0x0000000000027941 */ /* 0x000fea0003800200 */
.L_x_1084:
        /* <DEDUP_REMOVED lines=14> */
.L_x_1087:
[----:B------:R-:W-:Y:S05]  /*3050*/  BSYNC.RECONVERGENT B2 ;  /* 0x0000000000027941 */ /* 0x000fea0003800200 */
.L_x_1086:
        /* <DEDUP_REMOVED lines=14> */
.L_x_1089:
[----:B------:R-:W-:Y:S05]  /*3140*/  BSYNC.RECONVERGENT B2 ;  /* 0x0000000000027941 */ /* 0x000fea0003800200 */
.L_x_1088:
        /* <DEDUP_REMOVED lines=14> */
.L_x_1091:
[----:B------:R-:W-:Y:S05]  /*3230*/  BSYNC.RECONVERGENT B2 ;  /* 0x0000000000027941 */ /* 0x000fea0003800200 */
.L_x_1090:
        /* <DEDUP_REMOVED lines=14> */
.L_x_1093:
[----:B------:R-:W-:Y:S05]  /*3320*/  BSYNC.RECONVERGENT B2 ;  /* 0x0000000000027941 */ /* 0x000fea0003800200 */
.L_x_1092:
        /* <DEDUP_REMOVED lines=14> */
.L_x_1095:
[----:B------:R-:W-:Y:S05]  /*3410*/  BSYNC.RECONVERGENT B2 ;  /* 0x0000000000027941 */ /* 0x000fea0003800200 */
.L_x_1094:
        /* <DEDUP_REMOVED lines=14> */
.L_x_1097:
[----:B------:R-:W-:Y:S05]  /*3500*/  BSYNC.RECONVERGENT B2 ;  /* 0x0000000000027941 */ /* 0x000fea0003800200 */
.L_x_1096:
        /* <DEDUP_REMOVED lines=14> */
.L_x_1099:
[----:B------:R-:W-:Y:S05]  /*35f0*/  BSYNC.RECONVERGENT B2 ;  /* 0x0000000000027941 */ /* 0x000fea0003800200 */
.L_x_1098:
        /* <DEDUP_REMOVED lines=13> */
.L_x_1101:
[----:B------:R-:W-:Y:S05]  /*36d0*/  BSYNC.RECONVERGENT B2 ;  /* 0x0000000000027941 */ /* 0x000fea0003800200 */
.L_x_1100:
[----:B------:R-:W-:Y:S01]  /*36e0*/  HFMA2 R13, -RZ, RZ, 0, 0 ;  /* 0x00000000ff0d7431 */ /* 0x000fe200000001ff */
[----:B------:R-:W-:Y:S01]  /*36f0*/  MOV R12, R44 ;  /* 0x0000002c000c7202 */ /* 0x000fe20000000f00 */
[----:B------:R-:W-:Y:S01]  /*3700*/  IMAD R34, R42, UR42, RZ ;  /* 0x0000002a2a227c24 */ /* 0x000fe2000f8e02ff */
[C---:B------:R-:W-:Y:S02]  /*3710*/  R2UR UR4, R36.reuse ;  /* 0x00000000240472ca */ /* 0x040fe400000e0000 */
[----:B------:R-:W-:Y:S01]  /*3720*/  R2UR UR5, R37 ;  /* 0x00000000250572ca */ /* 0x000fe200000e0000 */
[----:B------:R-:W-:Y:S01]  /*3730*/  IMAD R15, R43, UR43, R34 ;  /* 0x0000002b2b0f7c24 */ /* 0x000fe2000f8e0222 */
[C---:B------:R-:W-:Y:S02]  /*3740*/  R2UR UR6, R36.reuse ;  /* 0x00000000240672ca */ /* 0x040fe400000e0000 */
        /* <DEDUP_REMOVED lines=63> */
.L_x_1041:
[----:B------:R-:W-:Y:S01]  /*3b40*/  BSSY B0, `(.L_x_1103) ;  /* 0x0000007000007945 */ /* 0x000fe20003800000 */
[----:B------:R-:W-:Y:S02]  /*3b50*/  MOV R12, 0x10 ;  /* 0x00000010000c7802 */ /* 0x000fe40000000f00 */
[----:B------:R-:W-:Y:S02]  /*3b60*/  MOV R11, 0x1f ;  /* 0x0000001f000b7802 */ /* 0x000fe40000000f00 */
[----:B------:R-:W-:-:S07]  /*3b70*/  MOV R15, 0xffffffff ;  /* 0xffffffff000f7802 */ /* 0x000fce0000000f00 */
[----:B0-----:R-:W-:Y:S05]  /*3b80*/  WARPSYNC.COLLECTIVE R15, `(.L_x_1104) ;  /* 0x000000000f087348 */ /* 0x001fea0003c00000 */
[----:B------:R1:W2:Y:S02]  /*3b90*/  SHFL.BFLY P6, R14, R13, R12, R11 ;  /* 0x0c00000c0d0e7389 */ /* 0x0002a400000c000b */
[----:B012---:R-:W-:Y:S05]  /*3ba0*/  ENDCOLLECTIVE ;  /* 0x000000000000791b */ /* 0x007fea0003800000 */
.L_x_1104:
[----:B------:R-:W-:Y:S05]  /*3bb0*/  BSYNC B0 ;  /* 0x0000000000007941 */ /* 0x000fea0003800000 */
.L_x_1103:
        /* <DEDUP_REMOVED lines=8> */
.L_x_1105:
[----:B------:R-:W-:Y:S01]  /*3c40*/  HFMA2 R12, -RZ, RZ, 0, 2.384185791015625e-07 ;  /* 0x00000004ff0c7431 */ /* 0x000fe200000001ff */
[----:B------:R-:W-:-:S04]  /*3c50*/  FMNMX R0, R13, R14, !PT ;  /* 0x0000000e0d007209 */ /* 0x000fc80007800000 */
[----:B------:R-:W-:-:S07]  /*3c60*/  MOV R13, R0 ;  /* 0x00000000000d7202 */ /* 0x000fce0000000f00 */
[----:B------:R-:W-:Y:S05]  /*3c70*/  WARPSYNC.COLLECTIVE R15, `(.L_x_1106) ;  /* 0x000000000f087348 */ /* 0x000fea0003c00000 */
[----:B------:R0:W1:Y:S02]  /*3c80*/  SHFL.BFLY P6, R14, R13, R12, R11 ;  /* 0x0c00000c0d0e7389 */ /* 0x00006400000c000b */
[----:B01----:R-:W-:Y:S05]  /*3c90*/  ENDCOLLECTIVE ;  /* 0x000000000000791b */ /* 0x003fea0003800000 */
.L_x_1106:
[----:B------:R-:W-:Y:S01]  /*3ca0*/  HFMA2 R12, -RZ, RZ, 0, 1.1920928955078125e-07 ;  /* 0x00000002ff0c7431 */ /* 0x000fe200000001ff */
[----:B------:R-:W-:-:S04]  /*3cb0*/  FMNMX R2, R0, R14, !PT ;  /* 0x0000000e00027209 */ /* 0x000fc80007800000 */
[----:B------:R-:W-:-:S07]  /*3cc0*/  MOV R13, R2 ;  /* 0x00000002000d7202 */ /* 0x000fce0000000f00 */
[----:B------:R-:W-:Y:S05]  /*3cd0*/  WARPSYNC.COLLECTIVE R15, `(.L_x_1107) ;  /* 0x000000000f087348 */ /* 0x000fea0003c00000 */
[----:B------:R0:W1:Y:S02]  /*3ce0*/  SHFL.BFLY P6, R14, R13, R12, R11 ;  /* 0x0c00000c0d0e7389 */ /* 0x00006400000c000b */
[----:B01----:R-:W-:Y:S05]  /*3cf0*/  ENDCOLLECTIVE ;  /* 0x000000000000791b */ /* 0x003fea0003800000 */
.L_x_1107:
[----:B------:R-:W-:Y:S01]  /*3d00*/  HFMA2 R12, -RZ, RZ, 0, 5.9604644775390625e-08 ;  /* 0x00000001ff0c7431 */ /* 0x000fe200000001ff */
[----:B------:R-:W-:-:S04]  /*3d10*/  FMNMX R3, R2, R14, !PT ;  /* 0x0000000e02037209 */ /* 0x000fc80007800000 */
[----:B------:R-:W-:-:S07]  /*3d20*/  MOV R13, R3 ;  /* 0x00000003000d7202 */ /* 0x000fce0000000f00 */
[----:B------:R-:W-:Y:S05]  /*3d30*/  WARPSYNC.COLLECTIVE R15, `(.L_x_1108) ;  /* 0x000000000f087348 */ /* 0x000fea0003c00000 */
[----:B------:R0:W1:Y:S02]  /*3d40*/  SHFL.BFLY P6, R14, R13, R12, R11 ;  /* 0x0c00000c0d0e7389 */ /* 0x00006400000c000b */
[----:B01----:R-:W-:Y:S05]  /*3d50*/  ENDCOLLECTIVE ;  /* 0x000000000000791b */ /* 0x003fea0003800000 */
.L_x_1108:
[----:B------:R-:W-:-:S05]  /*3d60*/  FMNMX R14, R3, R14, !PT ;  /* 0x0000000e030e7209 */ /* 0x000fca0007800000 */
[--C-:B------:R-:W-:Y:S01]  /*3d70*/  FADD R3, R47, -R14.reuse ;  /* 0x8000000e2f037221 */ /* 0x100fe20000000000 */
[----:B------:R-:W-:Y:S01]  /*3d80*/  MOV R47, 0x3bbb989d ;  /* 0x3bbb989d002f7802 */ /* 0x000fe20000000f00 */
        /* <DEDUP_REMOVED lines=31> */
[----:B------:R-:W-:-:S04]  /*3f80*/  FADD R10, R9, -12583039 ;  /* 0xcb40007f090a7421 */ /* 0x000fc80000000000 */
[----:B------:R-:W-:-:S04]  /*3f90*/  FFMA R10, R7, 1.4426950216293334961, -R10 ;  /* 0x3fb8aa3b070a7823 */ /* 0x000fc8000000080a */
[----:B------:R-:W-:Y:S01]  /*3fa0*/  FFMA R10, R7, 1.925963033500011079e-08, R10 ;  /* 0x32a57060070a7823 */ /* 0x000fe2000000000a */
[----:B------:R-:W-:Y:S01]  /*3fb0*/  SHF.L.U32 R7, R9, 0x17, RZ ;  /* 0x0000001709077819 */ /* 0x000fe200000006ff */
        /* <DEDUP_REMOVED lines=54> */
[----:B------:R-:W-:-:S04]  /*4320*/  FFMA R19, R8, 1.925963033500011079e-08, R19 ;  /* 0x32a5706008137823 */ /* 0x000fc80000000013 */
        /* <DEDUP_REMOVED lines=13> */
[----:B------:R-:W-:Y:S02]  /*4400*/  FFMA.SAT R9, R35, R47, 0.5 ;  /* 0x3f00000023097423 */ /* 0x000fe4000000202f */
[----:B------:R-:W-:Y:S02]  /*4410*/  FADD R19, R17, -12583039 ;  /* 0xcb40007f11137421 */ /* 0x000fe40000000000 */
[----:B------:R-:W-:Y:S02]  /*4420*/  FFMA.RM R9, R9, R48, 12582913 ;  /* 0x4b40000109097423 */ /* 0x000fe40000004030 */
[C---:B------:R-:W-:Y:S02]  /*4430*/  FFMA R19, R32.reuse, 1.4426950216293334961, -R19 ;  /* 0x3fb8aa3b20137823 */ /* 0x040fe40000000813 */
[C---:B------:R-:W-:Y:S01]  /*4440*/  FADD R8, R9.reuse, -12583039 ;  /* 0xcb40007f09087421 */ /* 0x040fe20000000000 */
[----:B------:R-:W-:Y:S01]  /*4450*/  SHF.L.U32 R9, R9, 0x17, RZ ;  /* 0x0000001709097819 */ /* 0x000fe200000006ff */
[----:B------:R-:W-:-:S02]  /*4460*/  FFMA R19, R32, 1.925963033500011079e-08, R19 ;  /* 0x32a5706020137823 */ /* 0x000fc40000000013 */
[----:B------:R-:W-:-:S04]  /*4470*/  FFMA R8, R35, 1.4426950216293334961, -R8 ;  /* 0x3fb8aa3b23087823 */ /* 0x000fc80000000808 */
[----:B------:R-:W-:Y:S01]  /*4480*/  FFMA R35, R35, 1.925963033500011079e-08, R8 ;  /* 0x32a5706023237823 */ /* 0x000fe20000000008 */
[----:B------:R-:W-:Y:S08]  /*4490*/  MUFU.EX2 R19, R19 ;  /* 0x0000001300137308 */ /* 0x000ff00000000800 */
[----:B------:R-:W0:Y:S02]  /*44a0*/  MUFU.EX2 R8, R35 ;  /* 0x0000002300087308 */ /* 0x000e240000000800 */
[----:B0-----:R-:W-:Y:S01]  /*44b0*/  FMUL R9, R9, R8 ;  /* 0x0000000809097220 */ /* 0x001fe20000400000 */
[----:B------:R-:W-:Y:S01]  /*44c0*/  SHF.L.U32 R8, R17, 0x17, RZ ;  /* 0x0000001711087819 */ /* 0x000fe200000006ff */
[----:B------:R-:W-:-:S04]  /*44d0*/  FFMA.SAT R17, R33, R47, 0.5 ;  /* 0x3f00000021117423 */ /* 0x000fc8000000202f */
[-C--:B------:R-:W-:Y:S01]  /*44e0*/  FFMA.RM R17, R17, R48.reuse, 12582913 ;  /* 0x4b40000111117423 */ /* 0x080fe20000004030 */
[----:B------:R-:W-:Y:S01]  /*44f0*/  FMUL R8, R8, R19 ;  /* 0x0000001308087220 */ /* 0x000fe20000400000 */
[----:B------:R-:W-:Y:S02]  /*4500*/  FFMA.SAT R19, R30, R47, 0.5 ;  /* 0x3f0000001e137423 */ /* 0x000fe4000000202f */
[C---:B------:R-:W-:Y:S01]  /*4510*/  FADD R18, R17.reuse, -12583039 ;  /* 0xcb40007f11127421 */ /* 0x040fe20000000000 */
[----:B------:R-:W-:Y:S01]  /*4520*/  SHF.L.U32 R17, R17, 0x17, RZ ;  /* 0x0000001711117819 */ /* 0x000fe200000006ff */
[----:B------:R-:W-:Y:S02]  /*4530*/  FFMA.RM R19, R19, R48, 12582913 ;  /* 0x4b40000113137423 */ /* 0x000fe40000004030 */
[----:B------:R-:W-:Y:S02]  /*4540*/  FFMA R18, R33, 1.4426950216293334961, -R18 ;  /* 0x3fb8aa3b21127823 */ /* 0x000fe40000000812 */
[----:B------:R-:W-:-:S02]  /*4550*/  FADD R21, R19, -12583039 ;  /* 0xcb40007f13157421 */ /* 0x000fc40000000000 */
[----:B------:R-:W-:Y:S02]  /*4560*/  FFMA R33, R33, 1.925963033500011079e-08, R18 ;  /* 0x32a5706021217823 */ /* 0x000fe40000000012 */
[C---:B------:R-:W-:Y:S02]  /*4570*/  FFMA R21, R30.reuse, 1.4426950216293334961, -R21 ;  /* 0x3fb8aa3b1e157823 */ /* 0x040fe40000000815 */
[----:B------:R-:W0:Y:S02]  /*4580*/  MUFU.EX2 R18, R33 ;  /* 0x0000002100127308 */ /* 0x000e240000000800 */
[----:B------:R-:W-:-:S06]  /*4590*/  FFMA R21, R30, 1.925963033500011079e-08, R21 ;  /* 0x32a570601e157823 */ /* 0x000fcc0000000015 */
[----:B------:R-:W1:Y:S01]  /*45a0*/  MUFU.EX2 R21, R21 ;  /* 0x0000001500157308 */ /* 0x000e620000000800 */
[----:B0-----:R-:W-:Y:S01]  /*45b0*/  FMUL R17, R17, R18 ;  /* 0x0000001211117220 */ /* 0x001fe20000400000 */
[----:B------:R-:W-:Y:S01]  /*45c0*/  SHF.L.U32 R18, R19, 0x17, RZ ;  /* 0x0000001713127819 */ /* 0x000fe200000006ff */
[----:B------:R-:W-:-:S04]  /*45d0*/  FFMA.SAT R19, R31, R47, 0.5 ;  /* 0x3f0000001f137423 */ /* 0x000fc8000000202f */
[-C--:B------:R-:W-:Y:S01]  /*45e0*/  FFMA.RM R19, R19, R48.reuse, 12582913 ;  /* 0x4b40000113137423 */ /* 0x080fe20000004030 */
[----:B-1----:R-:W-:Y:S01]  /*45f0*/  FMUL R18, R18, R21 ;  /* 0x0000001512127220 */ /* 0x002fe20000400000 */
        /* <DEDUP_REMOVED lines=14> */
[----:B------:R-:W-:Y:S01]  /*46e0*/  FFMA.RM R21, R21, R48, 12582913 ;  /* 0x4b40000115157423 */ /* 0x000fe20000004030 */
[----:B-1----:R-:W-:-:S03]  /*46f0*/  FMUL R20, R20, R23 ;  /* 0x0000001714147220 */ /* 0x002fc60000400000 */
[C---:B------:R-:W-:Y:S01]  /*4700*/  FADD R22, R21.reuse, -12583039 ;  /* 0xcb40007f15167421 */ /* 0x040fe20000000000 */
[----:B------:R-:W-:Y:S01]  /*4710*/  FFMA.SAT R23, R26, R47, 0.5 ;  /* 0x3f0000001a177423 */ /* 0x000fe2000000202f */
[----:B------:R-:W-:Y:S02]  /*4720*/  SHF.L.U32 R21, R21, 0x17, RZ ;  /* 0x0000001715157819 */ /* 0x000fe400000006ff */
[----:B------:R-:W-:Y:S01]  /*4730*/  FFMA R22, R29, 1.4426950216293334961, -R22 ;  /* 0x3fb8aa3b1d167823 */ /* 0x000fe20000000816 */
[----:B------:R-:W-:-:S03]  /*4740*/  FFMA.RM R23, R23, R48, 12582913 ;  /* 0x4b40000117177423 */ /* 0x000fc60000004030 */
[----:B------:R-:W-:Y:S01]  /*4750*/  FFMA R29, R29, 1.925963033500011079e-08, R22 ;  /* 0x32a570601d1d7823 */ /* 0x000fe20000000016 */
[----:B------:R-:W-:-:S03]  /*4760*/  FADD R31, R23, -12583039 ;  /* 0xcb40007f171f7421 */ /* 0x000fc60000000000 */
[----:B------:R-:W0:Y:S01]  /*4770*/  MUFU.EX2 R22, R29 ;  /* 0x0000001d00167308 */ /* 0x000e220000000800 */
[----:B------:R-:W-:-:S04]  /*4780*/  FFMA R31, R26, 1.4426950216293334961, -R31 ;  /* 0x3fb8aa3b1a1f7823 */ /* 0x000fc8000000081f */
[----:B------:R-:W-:-:S06]  /*4790*/  FFMA R31, R26, 1.925963033500011079e-08, R31 ;  /* 0x32a570601a1f7823 */ /* 0x000fcc000000001f */
[----:B------:R-:W1:Y:S01]  /*47a0*/  MUFU.EX2 R31, R31 ;  /* 0x0000001f001f7308 */ /* 0x000e620000000800 */
[----:B0-----:R-:W-:Y:S01]  /*47b0*/  FMUL R21, R21, R22 ;  /* 0x0000001615157220 */ /* 0x001fe20000400000 */
[----:B------:R-:W-:Y:S01]  /*47c0*/  SHF.L.U32 R22, R23, 0x17, RZ ;  /* 0x0000001717167819 */ /* 0x000fe200000006ff */
[----:B------:R-:W-:-:S04]  /*47d0*/  FFMA.SAT R23, R27, R47, 0.5 ;  /* 0x3f0000001b177423 */ /* 0x000fc8000000202f */
[----:B------:R-:W-:-:S04]  /*47e0*/  FFMA.RM R23, R23, R48, 12582913 ;  /* 0x4b40000117177423 */ /* 0x000fc80000004030 */
[C---:B------:R-:W-:Y:S01]  /*47f0*/  FADD R26, R23.reuse, -12583039 ;  /* 0xcb40007f171a7421 */ /* 0x040fe20000000000 */
[----:B------:R-:W-:Y:S01]  /*4800*/  SHF.L.U32 R23, R23, 0x17, RZ ;  /* 0x0000001717177819 */ /* 0x000fe200000006ff */
[----:B-1----:R-:W-:Y:S02]  /*4810*/  FMUL R22, R22, R31 ;  /* 0x0000001f16167220 */ /* 0x002fe40000400000 */
[----:B------:R-:W-:-:S04]  /*4820*/  FFMA R26, R27, 1.4426950216293334961, -R26 ;  /* 0x3fb8aa3b1b1a7823 */ /* 0x000fc8000000081a */
        /* <DEDUP_REMOVED lines=34> */
[----:B------:R-:W-:-:S04]  /*4a50*/  FFMA.SAT R11, R13, R47, 0.5 ;  /* 0x3f0000000d0b7423 */ /* 0x000fc8000000202f */
[----:B------:R-:W-:Y:S01]  /*4a60*/  FFMA.RM R11, R11, R48, 12582913 ;  /* 0x4b4000010b0b7423 */ /* 0x000fe20000004030 */
[----:B0-----:R-:W-:-:S03]  /*4a70*/  FMUL R27, R27, R12 ;  /* 0x0000000c1b1b7220 */ /* 0x001fc60000400000 */
        /* <DEDUP_REMOVED lines=13> */
[----:B0-----:R-:W-:Y:S01]  /*4b50*/  MOV R15, 0xffffffff ;  /* 0xffffffff000f7802 */ /* 0x001fe20000000f00 */
        /* <DEDUP_REMOVED lines=77> */
[----:B------:R-:W-:-:S04]  /*5030*/  FADD R12, R12, R33 ;  /* 0x000000210c0c7221 */ /* 0x000fc80000000000 */
[----:B------:R-:W-:Y:S01]  /*5040*/  FADD R13, R12, R35 ;  /* 0x000000230c0d7221 */ /* 0x000fe20000000000 */
[----:B------:R-:W-:-:S03]  /*5050*/  MOV R12, 0x10 ;  /* 0x00000010000c7802 */ /* 0x000fc60000000f00 */
[----:B------:R-:W-:-:S07]  /*5060*/  FADD R13, R13, R34 ;  /* 0x000000220d0d7221 */ /* 0x000fce0000000000 */
[----:B------:R-:W-:Y:S05]  /*5070*/  WARPSYNC.COLLECTIVE R15, `(.L_x_1109) ;  /* 0x000000000f087348 */ /* 0x000fea0003c00000 */
[----:B------:R0:W1:Y:S02]  /*5080*/  SHFL.BFLY P6, R14, R13, R12, R11 ;  /* 0x0c00000c0d0e7389 */ /* 0x00006400000c000b */
[----:B01----:R-:W-:Y:S05]  /*5090*/  ENDCOLLECTIVE ;  /* 0x000000000000791b */ /* 0x003fea0003800000 */
.L_x_1109:
[----:B------:R-:W-:Y:S02]  /*50a0*/  HFMA2 R12, -RZ, RZ, 0, 4.76837158203125e-07 ;  /* 0x00000008ff0c7431 */ /* 0x000fe400000001ff */
[----:B------:R-:W-:-:S05]  /*50b0*/  FADD R38, R13, R14 ;  /* 0x0000000e0d267221 */ /* 0x000fca0000000000 */
[----:B------:R-:W-:-:S07]  /*50c0*/  MOV R13, R38 ;  /* 0x00000026000d7202 */ /* 0x000fce0000000f00 */
[----:B------:R-:W-:Y:S05]  /*50d0*/  WARPSYNC.COLLECTIVE R15, `(.L_x_1110) ;  /* 0x000000000f087348 */ /* 0x000fea0003c00000 */
[----:B------:R0:W1:Y:S02]  /*50e0*/  SHFL.BFLY P6, R14, R13, R12, R11 ;  /* 0x0c00000c0d0e7389 */ /* 0x00006400000c000b */
[----:B01----:R-:W-:Y:S05]  /*50f0*/  ENDCOLLECTIVE ;  /* 0x000000000000791b */ /* 0x003fea0003800000 */
.L_x_1110:
[----:B------:R-:W-:Y:S02]  /*5100*/  HFMA2 R12, -RZ, RZ, 0, 2.384185791015625e-07 ;  /* 0x00000004ff0c7431 */ /* 0x000fe400000001ff */
[----:B------:R-:W-:-:S05]  /*5110*/  FADD R39, R38, R14 ;  /* 0x0000000e26277221 */ /* 0x000fca0000000000 */
[----:B------:R-:W-:-:S07]  /*5120*/  MOV R13, R39 ;  /* 0x00000027000d7202 */ /* 0x000fce0000000f00 */
[----:B------:R-:W-:Y:S05]  /*5130*/  WARPSYNC.COLLECTIVE R15, `(.L_x_1111) ;  /* 0x000000000f087348 */ /* 0x000fea0003c00000 */
[----:B------:R0:W1:Y:S02]  /*5140*/  SHFL.BFLY P6, R14, R13, R12, R11 ;  /* 0x0c00000c0d0e7389 */ /* 0x00006400000c000b */
[----:B01----:R-:W-:Y:S05]  /*5150*/  ENDCOLLECTIVE ;  /* 0x000000000000791b */ /* 0x003fea0003800000 */
.L_x_1111:
[----:B------:R-:W-:Y:S02]  /*5160*/  HFMA2 R12, -RZ, RZ, 0, 1.1920928955078125e-07 ;  /* 0x00000002ff0c7431 */ /* 0x000fe400000001ff */
[----:B------:R-:W-:-:S05]  /*5170*/  FADD R40, R39, R14 ;  /* 0x0000000e27287221 */ /* 0x000fca0000000000 */
[----:B------:R-:W-:-:S07]  /*5180*/  MOV R13, R40 ;  /* 0x00000028000d7202 */ /* 0x000fce0000000f00 */
[----:B------:R-:W-:Y:S05]  /*5190*/  WARPSYNC.COLLECTIVE R15, `(.L_x_1112) ;  /* 0x000000000f087348 */ /* 0x000fea0003c00000 */
[----:B------:R0:W1:Y:S02]  /*51a0*/  SHFL.BFLY P6, R14, R13, R12, R11 ;  /* 0x0c00000c0d0e7389 */ /* 0x00006400000c000b */
[----:B01----:R-:W-:Y:S05]  /*51b0*/  ENDCOLLECTIVE ;  /* 0x000000000000791b */ /* 0x003fea0003800000 */
.L_x_1112:
[----:B------:R-:W-:Y:S02]  /*51c0*/  HFMA2 R12, -RZ, RZ, 0, 5.9604644775390625e-08 ;  /* 0x00000001ff0c7431 */ /* 0x000fe400000001ff */
[----:B------:R-:W-:-:S05]  /*51d0*/  FADD R41, R40, R14 ;  /* 0x0000000e28297221 */ /* 0x000fca0000000000 */
[----:B------:R-:W-:-:S07]  /*51e0*/  MOV R13, R41 ;  /* 0x00000029000d7202 */ /* 0x000fce0000000f00 */
[----:B------:R-:W-:Y:S05]  /*51f0*/  WARPSYNC.COLLECTIVE R15, `(.L_x_1113) ;  /* 0x000000000f087348 */ /* 0x000fea0003c00000 */
[----:B------:R0:W1:Y:S02]  /*5200*/  SHFL.BFLY P6, R14, R13, R12, R11 ;  /* 0x0c00000c0d0e7389 */ /* 0x00006400000c000b */
[----:B01----:R-:W-:Y:S05]  /*5210*/  ENDCOLLECTIVE ;  /* 0x000000000000791b */ /* 0x003fea0003800000 */
.L_x_1113:
[----:B------:R-:W-:Y:S05]  /*5220*/  BRA `(.L_x_1114) ;  /* 0xffffffc800287947 */ /* 0x000fea000383ffff */
        .weak           $__internal_15_$__cuda_sm3x_div_rn_noftz_f32_slowpath
        .type           $__internal_15_$__cuda_sm3x_div_rn_noftz_f32_slowpath,@function
        .size           $__internal_15_$__cuda_sm3x_div_rn_noftz_f32_slowpath,(.L_x_8501 - $__internal_15_$__cuda_sm3x_div_rn_noftz_f32_slowpath)
$__internal_15_$__cuda_sm3x_div_rn_noftz_f32_slowpath:
        /* <DEDUP_REMOVED lines=34> */
.L_x_1116:
[----:B------:R-:W-:Y:S01]  /*5450*/  LEA R47, R39, 0xc0800000, 0x17 ;  /* 0xc0800000272f7811 */ /* 0x000fe200078eb8ff */
[----:B------:R-:W-:Y:S01]  /*5460*/  BSSY.RECONVERGENT B1, `(.L_x_1121) ;  /* 0x0000036000017945 */ /* 0x000fe20003800200 */
[----:B------:R-:W-:Y:S02]  /*5470*/  IADD3 R40, PT, PT, R40, -0x7f, RZ ;  /* 0xffffff8128287810 */ /* 0x000fe40007ffe0ff */
[----:B------:R-:W-:Y:S02]  /*5480*/  IADD3 R47, PT, PT, -R47, R12, RZ ;  /* 0x0000000c2f2f7210 */ /* 0x000fe40007ffe1ff */
[C---:B------:R-:W-:Y:S01]  /*5490*/  IADD3 R46, PT, PT, R40.reuse, 0x7f, -R39 ;  /* 0x0000007f282e7810 */ /* 0x040fe20007ffe827 */
[----:B------:R-:W-:Y:S01]  /*54a0*/  IMAD R7, R40, -0x800000, R7 ;  /* 0xff80000028077824 */ /* 0x000fe200078e0207 */
        /* <DEDUP_REMOVED lines=26> */
[C---:B------:R-:W-:Y:S02]  /*5650*/  IADD3 R40, PT, PT, R12.reuse, 0x20, RZ ;  /* 0x000000200c287810 */ /* 0x040fe40007ffe0ff */
[C---:B------:R-:W-:Y:S02]  /*5660*/  ISETP.NE.AND P2, PT, R12.reuse, RZ, PT ;  /* 0x000000ff0c00720c */ /* 0x040fe40003f45270 */
[----:B------:R-:W-:Y:S02]  /*5670*/  LOP3.LUT R13, R13, 0x7fffff, RZ, 0xc0, !PT ;  /* 0x007fffff0d0d7812 */ /* 0x000fe400078ec0ff */
[----:B------:R-:W-:Y:S02]  /*5680*/  ISETP.NE.AND P1, PT, R12, RZ, PT ;  /* 0x000000ff0c00720c */ /* 0x000fe40003f25270 */
[----:B------:R-:W-:-:S02]  /*5690*/  LOP3.LUT R13, R13, 0x800000, RZ, 0xfc, !PT ;  /* 0x008000000d0d7812 */ /* 0x000fc400078efcff */
[----:B------:R-:W-:Y:S02]  /*56a0*/  IADD3 R12, PT, PT, -R12, RZ, RZ ;  /* 0x000000ff0c0c7210 */ /* 0x000fe40007ffe1ff */
[----:B------:R-:W-:Y:S02]  /*56b0*/  SHF.L.U32 R40, R13, R40, RZ ;  /* 0x000000280d287219 */ /* 0x000fe400000006ff */
[----:B------:R-:W-:Y:S02]  /*56c0*/  FSETP.NEU.FTZ.AND P0, PT, R39, R46, PT ;  /* 0x0000002e2700720b */ /* 0x000fe40003f1d000 */
[----:B------:R-:W-:Y:S02]  /*56d0*/  ISETP.NE.AND P1, PT, R40, RZ, P1 ;  /* 0x000000ff2800720c */ /* 0x000fe40000f25270 */
[----:B------:R-:W-:Y:S02]  /*56e0*/  SEL R12, R12, RZ, P2 ;  /* 0x000000ff0c0c7207 */ /* 0x000fe40001000000 */
[----:B------:R-:W-:-:S02]  /*56f0*/  PLOP3.LUT P0, PT, P0, P1, PT, 0xf8, 0x8f ;  /* 0x00000000008f781c */ /* 0x000fc40000703f70 */
[----:B------:R-:W-:Y:S02]  /*5700*/  SHF.R.U32.HI R12, RZ, R12, R13 ;  /* 0x0000000cff0c7219 */ /* 0x000fe4000001160d */
[----:B------:R-:W-:Y:S02]  /*5710*/  SEL R13, RZ, 0x1, !P0 ;  /* 0x00000001ff0d7807 */ /* 0x000fe40004000000 */
[----:B------:R-:W-:-:S04]  /*5720*/  SHF.R.U32.HI R40, RZ, 0x1, R12 ;  /* 0x00000001ff287819 */ /* 0x000fc8000001160c */
[----:B------:R-:W-:-:S04]  /*5730*/  LOP3.LUT R13, R13, 0x1, R40, 0xf8, !PT ;  /* 0x000000010d0d7812 */ /* 0x000fc800078ef828 */
[----:B------:R-:W-:-:S04]  /*5740*/  LOP3.LUT R13, R13, R12, RZ, 0xc0, !PT ;  /* 0x0000000c0d0d7212 */ /* 0x000fc800078ec0ff */
[----:B------:R-:W-:-:S04]  /*5750*/  IADD3 R40, PT, PT, R40, R13, RZ ;  /* 0x0000000d28287210 */ /* 0x000fc80007ffe0ff */
[----:B------:R-:W-:Y:S01]  /*5760*/  LOP3.LUT R7, R40, R7, RZ, 0xfc, !PT ;  /* 0x0000000728077212 */ /* 0x000fe200078efcff */
[----:B------:R-:W-:Y:S06]  /*5770*/  BRA `(.L_x_1124) ;  /* 0x0000000000107947 */ /* 0x000fec0003800000 */
.L_x_1123:
[----:B------:R-:W-:-:S04]  /*5780*/  LOP3.LUT R7, R7, 0x80000000, RZ, 0xc0, !PT ;  /* 0x8000000007077812 */ /* 0x000fc800078ec0ff */
[----:B------:R-:W-:Y:S01]  /*5790*/  LOP3.LUT R7, R7, 0x7f800000, RZ, 0xfc, !PT ;  /* 0x7f80000007077812 */ /* 0x000fe200078efcff */
[----:B------:R-:W-:Y:S06]  /*57a0*/  BRA `(.L_x_1124) ;  /* 0x0000000000047947 */ /* 0x000fec0003800000 */
.L_x_1122:
[----:B------:R-:W-:-:S07]  /*57b0*/  LEA R7, R46, R7, 0x17 ;  /* 0x000000072e077211 */ /* 0x000fce00078eb8ff */
.L_x_1124:
[----:B------:R-:W-:Y:S05]  /*57c0*/  BSYNC.RECONVERGENT B1 ;  /* 0x0000000000017941 */ /* 0x000fea0003800200 */
.L_x_1121:
[----:B------:R-:W-:Y:S05]  /*57d0*/  BRA `(.L_x_1125) ;  /* 0x0000000000207947 */ /* 0x000fea0003800000 */
.L_x_1120:
[----:B------:R-:W-:-:S04]  /*57e0*/  LOP3.LUT R7, R12, 0x80000000, R7, 0x48, !PT ;  /* 0x800000000c077812 */ /* 0x000fc800078e4807 */
[----:B------:R-:W-:Y:S01]  /*57f0*/  LOP3.LUT R7, R7, 0x7f800000, RZ, 0xfc, !PT ;  /* 0x7f80000007077812 */ /* 0x000fe200078efcff */
[----:B------:R-:W-:Y:S06]  /*5800*/  BRA `(.L_x_1125) ;  /* 0x0000000000147947 */ /* 0x000fec0003800000 */
.L_x_1119:
[----:B------:R-:W-:Y:S01]  /*5810*/  LOP3.LUT R7, R12, 0x80000000, R7, 0x48, !PT ;  /* 0x800000000c077812 */ /* 0x000fe200078e4807 */
[----:B------:R-:W-:Y:S06]  /*5820*/  BRA `(.L_x_1125) ;  /* 0x00000000000c7947 */ /* 0x000fec0003800000 */
.L_x_1118:
[----:B------:R-:W0:Y:S01]  /*5830*/  MUFU.RSQ R7, -QNAN ;  /* 0xffc0000000077908 */ /* 0x000e220000001400 */
[----:B------:R-:W-:Y:S05]  /*5840*/  BRA `(.L_x_1125) ;  /* 0x0000000000047947 */ /* 0x000fea0003800000 */
.L_x_1117:
[----:B------:R-:W-:-:S07]  /*5850*/  FADD.FTZ R7, R7, R12 ;  /* 0x0000000c07077221 */ /* 0x000fce0000010000 */
.L_x_1125:
[----:B------:R-:W-:Y:S05]  /*5860*/  BSYNC.RECONVERGENT B0 ;  /* 0x0000000000007941 */ /* 0x000fea0003800200 */
.L_x_1115:
[----:B------:R-:W-:Y:S01]  /*5870*/  HFMA2 R13, -RZ, RZ, 0, 0 ;  /* 0x00000000ff0d7431 */ /* 0x000fe200000001ff */
[----:B------:R-:W-:-:S04]  /*5880*/  MOV R12, R15 ;  /* 0x0000000f000c7202 */ /* 0x000fc80000000f00 */
[----:B0-----:R-:W-:Y:S05]  /*5890*/  RET.REL.NODEC R12 `(_Z15SoftmaxWarpImplI10DirectLoadIffE11DirectStoreIffEfLi1ELi30ELi32ELi1ELb0EL9Algorithm0EEvT_T0_ll) ;  /* 0xffffffa40cd87950 */ /* 0x001fea0003c3ffff */
.L_x_1126:
        /* <DEDUP_REMOVED lines=14> */
.L_x_8501:


//--------------------- .text._Z15SoftmaxWarpImplI10DirectLoadIffE11DirectStoreIffEfLi1ELi29ELi32ELi1ELb1EL9Algorithm0EEvT_T0_ll --------------------------
	.section	.text._Z15SoftmaxWarpImplI10DirectLoadIffE11DirectStoreIffEfLi1ELi29ELi32ELi1ELb1EL9Algorithm0EEvT_T0_ll,"ax",@progbits
	.align	128
        .global         _Z15SoftmaxWarpImplI10DirectLoadIffE11DirectStoreIffEfLi1ELi29ELi32ELi1ELb1EL9Algorithm0EEvT_T0_ll
        .type           _Z15SoftmaxWarpImplI10DirectLoadIffE11DirectStoreIffEfLi1ELi29ELi32ELi1ELb1EL9Algorithm0EEvT_T0_ll,@function
        .size           _Z15SoftmaxWarpImplI10DirectLoadIffE11DirectStoreIffEfLi1ELi29ELi32ELi1ELb1EL9Algorithm0EEvT_T0_ll,(.L_x_8502 - _Z15SoftmaxWarpImplI10DirectLoadIffE11DirectStoreIffEfLi1ELi29ELi32ELi1ELb1EL9Algorithm0EEvT_T0_ll)
        .other          _Z15SoftmaxWarpImplI10DirectLoadIffE11DirectStoreIffEfLi1ELi29ELi32ELi1ELb1EL9Algorithm0EEvT_T0_ll,@"STO_CUDA_ENTRY STV_DEFAULT"
_Z15SoftmaxWarpImplI10DirectLoadIffE11DirectStoreIffEfLi1ELi29ELi32ELi1ELb1EL9Algorithm0EEvT_T0_ll:
.text._Z15SoftmaxWarpImplI10DirectLoadIffE11DirectStoreIffEfLi1ELi29ELi32ELi1ELb1EL9Algorithm0EEvT_T0_ll:
        /* <DEDUP_REMOVED lines=25> */
.L_x_1127:
        /* <DEDUP_REMOVED lines=37> */
[----:B-1----:R-:W-:-:S07]  /*03e0*/  IADD3 R11, PT, PT, R42, 0x2e0, RZ ;  /* 0x000002e02a0b7810 */ /* 0x002fce0007ffe0ff */
.L_x_1188:
[----:B------:R-:W-:Y:S01]  /*03f0*/  ISETP.GE.U32.AND P0, PT, R42, UR44, PT ;  /* 0x0000002c2a007c0c */ /* 0x000fe2000bf06070 */
[----:B------:R-:W-:Y:S01]  /*0400*/  HFMA2 R3, -RZ, RZ, 0, 0 ;  /* 0x00000000ff037431 */ /* 0x000fe200000001ff */
        /* <DEDUP_REMOVED lines=8> */
[C---:B--2---:R-:W-:Y:S01]  /*0490*/  IMAD.WIDE.U32 R4, R41.reuse, UR42, R2 ;  /* 0x0000002a29047c25 */ /* 0x044fe2000f8e0002 */
[----:B------:R-:W-:Y:S02]  /*04a0*/  ISETP.GE.AND.EX P4, PT, RZ, UR45, PT, P4 ;  /* 0x0000002dff007c0c */ /* 0x000fe4000bf86340 */
[----:B------:R-:W-:Y:S01]  /*04b0*/  ISETP.GE.U32.AND P5, PT, R46, UR44, PT ;  /* 0x0000002c2e007c0c */ /* 0x000fe2000bfa6070 */
[----:B------:R-:W-:Y:S01]  /*04c0*/  IMAD R3, R41, UR43, R0 ;  /* 0x0000002b29037c24 */ /* 0x000fe2000f8e0200 */
[----:B------:R-:W-:Y:S02]  /*04d0*/  @!P0 R2UR UR4, R36 ;  /* 0x00000000240482ca */ /* 0x000fe400000e0000 */
[----:B------:R-:W-:-:S02]  /*04e0*/  @!P0 R2UR UR5, R37 ;  /* 0x00000000250582ca */ /* 0x000fc400000e0000 */
[----:B------:R-:W-:Y:S02]  /*04f0*/  ISETP.GE.AND.EX P5, PT, RZ, UR45, PT, P5 ;  /* 0x0000002dff007c0c */ /* 0x000fe4000bfa6350 */
[----:B------:R-:W-:Y:S02]  /*0500*/  IADD3 R3, PT, PT, R5, R3, RZ ;  /* 0x0000000305037210 */ /* 0x000fe40007ffe0ff */
[----:B------:R-:W-:Y:S02]  /*0510*/  LEA R2, P1, R4, UR40, 0x2 ;  /* 0x0000002804027c11 */ /* 0x000fe4000f8210ff */
[----:B------:R-:W-:Y:S02]  /*0520*/  @!P2 R2UR UR6, R36 ;  /* 0x000000002406a2ca */ /* 0x000fe400000e0000 */
[----:B------:R-:W-:Y:S02]  /*0530*/  @!P2 R2UR UR7, R37 ;  /* 0x000000002507a2ca */ /* 0x000fe400000e0000 */
[----:B------:R-:W-:-:S02]  /*0540*/  MOV R5, 0xff800000 ;  /* 0xff80000000057802 */ /* 0x000fc40000000f00 */
[----:B------:R-:W-:Y:S02]  /*0550*/  LEA.HI.X R3, R4, UR41, R3, 0x2, P1 ;  /* 0x0000002904037c11 */ /* 0x000fe400088f1403 */
[C---:B------:R-:W-:Y:S02]  /*0560*/  @!P3 R2UR UR8, R36.reuse ;  /* 0x000000002408b2ca */ /* 0x040fe400000e0000 */
[C---:B------:R-:W-:Y:S01]  /*0570*/  @!P3 R2UR UR9, R37.reuse ;  /* 0x000000002509b2ca */ /* 0x040fe200000e0000 */
[----:B------:R-:W2:Y:S01]  /*0580*/  @!P0 LDG.E R5, desc[UR4][R2.64] ;  /* 0x0000000402058981 */ /* 0x000ea2000c1e1900 */
[----:B------:R-:W-:Y:S02]  /*0590*/  MOV R88, 0xff800000 ;  /* 0xff80000000587802 */ /* 0x000fe40000000f00 */
[----:B------:R-:W-:Y:S02]  /*05a0*/  @!P4 R2UR UR10, R36 ;  /* 0x00000000240ac2ca */ /* 0x000fe400000e0000 */
[----:B------:R-:W-:-:S02]  /*05b0*/  @!P4 R2UR UR11, R37 ;  /* 0x00000000250bc2ca */ /* 0x000fc400000e0000 */
[----:B------:R-:W-:Y:S01]  /*05c0*/  MOV R90, 0xff800000 ;  /* 0xff800000005a7802 */ /* 0x000fe20000000f00 */
[----:B------:R-:W3:Y:S01]  /*05d0*/  @!P2 LDG.E R88, desc[UR6][R2.64+0x80] ;  /* 0x000080060258a981 */ /* 0x000ee2000c1e1900 */
[----:B------:R-:W-:Y:S02]  /*05e0*/  @!P5 R2UR UR4, R36 ;  /* 0x000000002404d2ca */ /* 0x000fe400000e0000 */
[----:B------:R-:W-:Y:S02]  /*05f0*/  @!P5 R2UR UR5, R37 ;  /* 0x000000002505d2ca */ /* 0x000fe400000e0000 */
[----:B------:R-:W-:Y:S01]  /*0600*/  MOV R86, 0xff800000 ;  /* 0xff80000000567802 */ /* 0x000fe20000000f00 */
[----:B------:R-:W4:Y:S01]  /*0610*/  @!P3 LDG.E R90, desc[UR8][R2.64+0x100] ;  /* 0x00010008025ab981 */ /* 0x000f22000c1e1900 */
[----:B------:R-:W-:-:S04]  /*0620*/  MOV R84, 0xff800000 ;  /* 0xff80000000547802 */ /* 0x000fc80000000f00 */
[----:B------:R-:W5:Y:S05]  /*0630*/  @!P4 LDG.E R86, desc[UR10][R2.64+0x180] ;  /* 0x0001800a0256c981 */ /* 0x000f6a000c1e1900 */
[----:B------:R-:W5:Y:S01]  /*0640*/  @!P5 LDG.E R84, desc[UR4][R2.64+0x200] ;  /* 0x000200040254d981 */ /* 0x000f62000c1e1900 */
[----:B------:R-:W-:Y:S02]  /*0650*/  ISETP.GE.U32.AND P6, PT, R47, UR44, PT ;  /* 0x0000002c2f007c0c */ /* 0x000fe4000bfc6070 */
[----:B------:R-:W-:Y:S02]  /*0660*/  MOV R13, 0xff800000 ;  /* 0xff800000000d7802 */ /* 0x000fe40000000f00 */
[----:B------:R-:W-:-:S02]  /*0670*/  ISETP.GE.U32.AND P1, PT, R48, UR44, PT ;  /* 0x0000002c30007c0c */ /* 0x000fc4000bf26070 */
[----:B------:R-:W-:Y:S02]  /*0680*/  ISETP.GE.AND.EX P6, PT, RZ, UR45, PT, P6 ;  /* 0x0000002dff007c0c */ /* 0x000fe4000bfc6360 */
[----:B------:R-:W-:-:S11]  /*0690*/  ISETP.GE.AND.EX P1, PT, RZ, UR45, PT, P1 ;  /* 0x0000002dff007c0c */ /* 0x000fd6000bf26310 */
[C---:B------:R-:W-:Y:S02]  /*06a0*/  @!P6 R2UR UR4, R36.reuse ;  /* 0x000000002404e2ca */ /* 0x040fe400000e0000 */
[C---:B------:R-:W-:Y:S02]  /*06b0*/  @!P6 R2UR UR5, R37.reuse ;  /* 0x000000002505e2ca */ /* 0x040fe400000e0000 */
[----:B------:R-:W-:Y:S02]  /*06c0*/  @!P1 R2UR UR6, R36 ;  /* 0x00000000240692ca */ /* 0x000fe400000e0000 */
[----:B------:R-:W-:Y:S02]  /*06d0*/  @!P1 R2UR UR7, R37 ;  /* 0x00000000250792ca */ /* 0x000fe400000e0000 */
[----:B------:R-:W-:Y:S02]  /*06e0*/  MOV R8, 0xff800000 ;  /* 0xff80000000087802 */ /* 0x000fe40000000f00 */
[----:B------:R-:W-:-:S02]  /*06f0*/  MOV R27, 0xff800000 ;  /* 0xff800000001b7802 */ /* 0x000fc40000000f00 */
        /* <DEDUP_REMOVED lines=14> */
[----:B------:R-:W-:-:S02]  /*07e0*/  MOV R6, 0xff800000 ;  /* 0xff80000000067802 */ /* 0x000fc40000000f00 */
[----:B------:R-:W-:Y:S02]  /*07f0*/  ISETP.GE.AND.EX P5, PT, RZ, UR45, PT, P5 ;  /* 0x0000002dff007c0c */ /* 0x000fe4000bfa6350 */
[C---:B------:R-:W-:Y:S02]  /*0800*/  @!P2 R2UR UR8, R36.reuse ;  /* 0x000000002408a2ca */ /* 0x040fe400000e0000 */
[C---:B------:R-:W-:Y:S01]  /*0810*/  @!P2 R2UR UR9, R37.reuse ;  /* 0x000000002509a2ca */ /* 0x040fe200000e0000 */
[----:B------:R-:W2:Y:S01]  /*0820*/  @!P6 LDG.E R6, desc[UR4][R2.64+0x280] ;  /* 0x000280040206e981 */ /* 0x000ea2000c1e1900 */
[----:B------:R-:W-:Y:S02]  /*0830*/  MOV R7, 0xff800000 ;  /* 0xff80000000077802 */ /* 0x000fe40000000f00 */
[----:B------:R-:W-:Y:S02]  /*0840*/  @!P3 R2UR UR10, R36 ;  /* 0x00000000240ab2ca */ /* 0x000fe400000e0000 */
[----:B------:R-:W-:-:S02]  /*0850*/  @!P3 R2UR UR11, R37 ;  /* 0x00000000250bb2ca */ /* 0x000fc400000e0000 */
[C---:B------:R-:W-:Y:S01]  /*0860*/  @!P4 R2UR UR4, R36.reuse ;  /* 0x000000002404c2ca */ /* 0x040fe200000e0000 */
[----:B------:R-:W3:Y:S01]  /*0870*/  @!P1 LDG.E R7, desc[UR6][R2.64+0x300] ;  /* 0x0003000602079981 */ /* 0x000ee2000c1e1900 */
[C---:B------:R-:W-:Y:S02]  /*0880*/  @!P4 R2UR UR5, R37.reuse ;  /* 0x000000002505c2ca */ /* 0x040fe400000e0000 */
[----:B------:R-:W-:Y:S01]  /*0890*/  @!P5 R2UR UR6, R36 ;  /* 0x000000002406d2ca */ /* 0x000fe200000e0000 */
[----:B------:R-:W4:Y:S01]  /*08a0*/  @!P2 LDG.E R8, desc[UR8][R2.64+0x380] ;  /* 0x000380080208a981 */ /* 0x000f22000c1e1900 */
[----:B------:R-:W-:-:S05]  /*08b0*/  @!P5 R2UR UR7, R37 ;  /* 0x000000002507d2ca */ /* 0x000fca00000e0000 */
[----:B------:R-:W5:Y:S04]  /*08c0*/  @!P3 LDG.E R27, desc[UR10][R2.64+0x400] ;  /* 0x0004000a021bb981 */ /* 0x000f68000c1e1900 */
[----:B------:R-:W5:Y:S04]  /*08d0*/  @!P4 LDG.E R38, desc[UR4][R2.64+0x480] ;  /* 0x000480040226c981 */ /* 0x000f68000c1e1900 */
[----:B------:R-:W5:Y:S01]  /*08e0*/  @!P5 LDG.E R26, desc[UR6][R2.64+0x500] ;  /* 0x00050006021ad981 */ /* 0x000f62000c1e1900 */
[----:B------:R-:W-:Y:S02]  /*08f0*/  MOV R66, 0xff800000 ;  /* 0xff80000000427802 */ /* 0x000fe40000000f00 */
[----:B------:R-:W-:-:S02]  /*0900*/  MOV R25, 0xff800000 ;  /* 0xff80000000197802 */ /* 0x000fc40000000f00 */
[----:B------:R-:W-:Y:S02]  /*0910*/  MOV R70, 0xff800000 ;  /* 0xff80000000467802 */ /* 0x000fe40000000f00 */
[----:B------:R-:W-:Y:S02]  /*0920*/  MOV R34, 0xff800000 ;  /* 0xff80000000227802 */ /* 0x000fe40000000f00 */
[----:B------:R-:W-:Y:S02]  /*0930*/  MOV R72, 0xff800000 ;  /* 0xff80000000487802 */ /* 0x000fe40000000f00 */
[----:B0-----:R-:W-:Y:S02]  /*0940*/  MOV R40, 0xff800000 ;  /* 0xff80000000287802 */ /* 0x001fe40000000f00 */
        /* <DEDUP_REMOVED lines=48> */
[----:B------:R-:W-:Y:S02]  /*0c50*/  ISETP.GE.AND.EX P1, PT, RZ, UR45, PT, P1 ;  /* 0x0000002dff007c0c */ /* 0x000fe4000bf26310 */
[----:B------:R-:W-:-:S02]  /*0c60*/  ISETP.GE.U32.AND P2, PT, R59, UR44, PT ;  /* 0x0000002c3b007c0c */ /* 0x000fc4000bf46070 */
        /* <DEDUP_REMOVED lines=98> */
[-C--:B------:R-:W-:Y:S01]  /*1290*/  FFMA.SAT R13, R88, R11.reuse, 0.5 ;  /* 0x3f000000580d7423 */ /* 0x080fe2000000200b */
[-C--:B------:R-:W-:Y:S01]  /*12a0*/  FFMA.SAT R7, R90, R11.reuse, 0.5 ;  /* 0x3f0000005a077423 */ /* 0x080fe2000000200b */
[----:B------:R-:W-:Y:S01]  /*12b0*/  FADD R86, -R29, R86 ;  /* 0x000000561d567221 */ /* 0x000fe20000000100 */
[-C--:B------:R-:W-:Y:S01]  /*12c0*/  FFMA.RM R15, R15, R12.reuse, 12582913 ;  /* 0x4b4000010f0f7423 */ /* 0x080fe2000000400c */
[-C--:B------:R-:W-:Y:S01]  /*12d0*/  FFMA.RM R13, R13, R12.reuse, 12582913 ;  /* 0x4b4000010d0d7423 */ /* 0x080fe2000000400c */
[C---:B------:R-:W-:Y:S01]  /*12e0*/  FADD R84, -R29.reuse, R84 ;  /* 0x000000541d547221 */ /* 0x040fe20000000100 */
[----:B------:R-:W-:Y:S01]  /*12f0*/  FADD R78, -R29, R10 ;  /* 0x0000000a1d4e7221 */ /* 0x000fe20000000100 */
[----:B------:R-:W-:Y:S01]  /*1300*/  FADD R3, R15, -12583039 ;  /* 0xcb40007f0f037421 */ /* 0x000fe20000000000 */
[C---:B------:R-:W-:Y:S01]  /*1310*/  FADD R80, -R29.reuse, R9 ;  /* 0x000000091d507221 */ /* 0x040fe20000000100 */
[C---:B------:R-:W-:Y:S01]  /*1320*/  FADD R4, -R29.reuse, R6 ;  /* 0x000000061d047221 */ /* 0x040fe20000000100 */
[----:B------:R-:W-:Y:S01]  /*1330*/  FADD R32, -R29, R21 ;  /* 0x000000151d207221 */ /* 0x000fe20000000100 */
[----:B------:R-:W-:Y:S01]  /*1340*/  FFMA R5, R92, 1.4426950216293334961, -R3 ;  /* 0x3fb8aa3b5c057823 */ /* 0x000fe20000000803 */
[-C--:B------:R-:W-:Y:S01]  /*1350*/  FFMA.RM R3, R7, R12.reuse, 12582913 ;  /* 0x4b40000107037423 */ /* 0x080fe2000000400c */
[-C--:B------:R-:W-:Y:S01]  /*1360*/  FFMA.SAT R21, R82, R11.reuse, 0.5 ;  /* 0x3f00000052157423 */ /* 0x080fe2000000200b */
[----:B------:R-:W-:Y:S01]  /*1370*/  FADD R30, -R29, R19 ;  /* 0x000000131d1e7221 */ /* 0x000fe20000000100 */
[----:B------:R-:W-:Y:S01]  /*1380*/  FFMA R92, R92, 1.925963033500011079e-08, R5 ;  /* 0x32a570605c5c7823 */ /* 0x000fe20000000005 */
[----:B------:R-:W-:Y:S01]  /*1390*/  FADD R5, R13, -12583039 ;  /* 0xcb40007f0d057421 */ /* 0x000fe20000000000 */
[----:B------:R-:W-:Y:S01]  /*13a0*/  FADD R7, R3, -12583039 ;  /* 0xcb40007f03077421 */ /* 0x000fe20000000000 */
[C---:B------:R-:W-:Y:S01]  /*13b0*/  FADD R28, -R29.reuse, R17 ;  /* 0x000000111d1c7221 */ /* 0x040fe20000000100 */
[C---:B------:R-:W-:Y:S01]  /*13c0*/  FADD R6, -R29.reuse, R26 ;  /* 0x0000001a1d067221 */ /* 0x040fe20000000100 */
[----:B------:R-:W-:Y:S01]  /*13d0*/  FFMA R5, R88, 1.4426950216293334961, -R5 ;  /* 0x3fb8aa3b58057823 */ /* 0x000fe20000000805 */
[----:B------:R-:W-:Y:S01]  /*13e0*/  FFMA R7, R90, 1.4426950216293334961, -R7 ;  /* 0x3fb8aa3b5a077823 */ /* 0x000fe20000000807 */
[----:B------:R-:W0:Y:S01]  /*13f0*/  MUFU.EX2 R17, R92 ;  /* 0x0000005c00117308 */ /* 0x000e220000000800 */
[C---:B------:R-:W-:Y:S01]  /*1400*/  FADD R26, -R29.reuse, R16 ;  /* 0x000000101d1a7221 */ /* 0x040fe20000000100 */
[----:B------:R-:W-:Y:S01]  /*1410*/  FFMA R88, R88, 1.925963033500011079e-08, R5 ;  /* 0x32a5706058587823 */ /* 0x000fe20000000005 */
[----:B------:R-:W-:Y:S01]  /*1420*/  FFMA R90, R90, 1.925963033500011079e-08, R7 ;  /* 0x32a570605a5a7823 */ /* 0x000fe20000000007 */
[-C--:B------:R-:W-:Y:S01]  /*1430*/  FFMA.SAT R5, R86, R11.reuse, 0.5 ;  /* 0x3f00000056057423 */ /* 0x080fe2000000200b */
[-C--:B------:R-:W-:Y:S01]  /*1440*/  FFMA.SAT R7, R84, R11.reuse, 0.5 ;  /* 0x3f00000054077423 */ /* 0x080fe2000000200b */
[C---:B------:R-:W-:Y:S01]  /*1450*/  FADD R0, -R29.reuse, R8 ;  /* 0x000000081d007221 */ /* 0x040fe20000000100 */
[----:B------:R-:W-:Y:S01]  /*1460*/  FADD R2, -R29, R27 ;  /* 0x0000001b1d027221 */ /* 0x000fe20000000100 */
[-C--:B------:R-:W-:Y:S01]  /*1470*/  FFMA.RM R10, R5, R12.reuse, 12582913 ;  /* 0x4b400001050a7423 */ /* 0x080fe2000000400c */
[-C--:B------:R-:W-:Y:S01]  /*1480*/  FFMA.RM R5, R7, R12.reuse, 12582913 ;  /* 0x4b40000107057423 */ /* 0x080fe2000000400c */
[C---:B------:R-:W-:Y:S01]  /*1490*/  FADD R14, -R29.reuse, R20 ;  /* 0x000000141d0e7221 */ /* 0x040fe20000000100 */
[----:B------:R-:W-:Y:S01]  /*14a0*/  FADD R66, -R29, R66 ;  /* 0x000000421d427221 */ /* 0x000fe20000000100 */
[----:B------:R-:W-:Y:S01]  /*14b0*/  FADD R7, R10, -12583039 ;  /* 0xcb40007f0a077421 */ /* 0x000fe20000000000 */
[----:B------:R-:W-:Y:S01]  /*14c0*/  FADD R9, R5, -12583039 ;  /* 0xcb40007f05097421 */ /* 0x000fe20000000000 */
[C---:B------:R-:W-:Y:S01]  /*14d0*/  FADD R8, -R29.reuse, R25 ;  /* 0x000000191d087221 */ /* 0x040fe20000000100 */
[C---:B------:R-:W-:Y:S01]  /*14e0*/  FADD R76, -R29.reuse, R23 ;  /* 0x000000171d4c7221 */ /* 0x040fe20000000100 */
[----:B------:R-:W-:Y:S01]  /*14f0*/  FFMA R7, R86, 1.4426950216293334961, -R7 ;  /* 0x3fb8aa3b56077823 */ /* 0x000fe20000000807 */
[----:B------:R-:W-:Y:S01]  /*1500*/  FFMA R9, R84, 1.4426950216293334961, -R9 ;  /* 0x3fb8aa3b54097823 */ /* 0x000fe20000000809 */
[----:B------:R-:W-:Y:S01]  /*1510*/  MUFU.EX2 R90, R90 ;  /* 0x0000005a005a7308 */ /* 0x000fe20000000800 */
[----:B------:R-:W-:Y:S01]  /*1520*/  FADD R70, -R29, R70 ;  /* 0x000000461d467221 */ /* 0x000fe20000000100 */
[----:B------:R-:W-:Y:S01]  /*1530*/  FFMA R86, R86, 1.925963033500011079e-08, R7 ;  /* 0x32a5706056567823 */ /* 0x000fe20000000007 */
[----:B------:R-:W-:Y:S01]  /*1540*/  FFMA R84, R84, 1.925963033500011079e-08, R9 ;  /* 0x32a5706054547823 */ /* 0x000fe20000000009 */
[CC--:B------:R-:W-:Y:S01]  /*1550*/  FFMA.SAT R9, R4.reuse, R11.reuse, 0.5 ;  /* 0x3f00000004097423 */ /* 0x0c0fe2000000200b */
[----:B------:R-:W-:Y:S01]  /*1560*/  SHF.L.U32 R3, R3, 0x17, RZ ;  /* 0x0000001703037819 */ /* 0x000fe200000006ff */
[C---:B------:R-:W-:Y:S01]  /*1570*/  FADD R38, -R29.reuse, R38 ;  /* 0x000000261d267221 */ /* 0x040fe20000000100 */
[----:B------:R-:W-:Y:S01]  /*1580*/  FADD R68, -R29, R24 ;  /* 0x000000181d447221 */ /* 0x000fe20000000100 */
[-C--:B------:R-:W-:Y:S01]  /*1590*/  FFMA.RM R9, R9, R12.reuse, 12582913 ;  /* 0x4b40000109097423 */ /* 0x080fe2000000400c */
[C---:B------:R-:W-:Y:S01]  /*15a0*/  FADD R34, -R29.reuse, R34 ;  /* 0x000000221d227221 */ /* 0x040fe20000000100 */
        /* <DEDUP_REMOVED lines=9> */
[-C--:B------:R-:W-:Y:S01]  /*1640*/  FFMA.SAT R33, R40, R11.reuse, 0.5 ;  /* 0x3f00000028217423 */ /* 0x080fe2000000200b */
[----:B------:R-:W-:Y:S01]  /*1650*/  FFMA R16, R4, 1.925963033500011079e-08, R19 ;  /* 0x32a5706004107823 */ /* 0x000fe20000000013 */
[----:B------:R-:W-:Y:S01]  /*1660*/  FADD R19, R7, -12583039 ;  /* 0xcb40007f07137421 */ /* 0x000fe20000000000 */
[----:B------:R-:W-:Y:S01]  /*1670*/  SHF.L.U32 R4, R15, 0x17, RZ ;  /* 0x000000170f047819 */ /* 0x000fe200000006ff */
[----:B------:R-:W-:Y:S01]  /*1680*/  FFMA.SAT R15, R0, R11, 0.5 ;  /* 0x3f000000000f7423 */ /* 0x000fe2000000200b */
[----:B------:R-:W-:Y:S01]  /*1690*/  MUFU.EX2 R27, R16 ;  /* 0x00000010001b7308 */ /* 0x000fe20000000800 */
[----:B------:R-:W-:Y:S01]  /*16a0*/  FFMA R19, R82, 1.4426950216293334961, -R19 ;  /* 0x3fb8aa3b52137823 */ /* 0x000fe20000000813 */
[-C--:B------:R-:W-:Y:S01]  /*16b0*/  FFMA.RM R33, R33, R12.reuse, 12582913 ;  /* 0x4b40000121217423 */ /* 0x080fe2000000400c */
[-C--:B------:R-:W-:Y:S01]  /*16c0*/  FFMA.RM R15, R15, R12.reuse, 12582913 ;  /* 0x4b4000010f0f7423 */ /* 0x080fe2000000400c */
[----:B0-----:R-:W-:Y:S01]  /*16d0*/  FMUL R4, R4, R17 ;  /* 0x0000001104047220 */ /* 0x001fe20000400000 */
[----:B------:R-:W-:Y:S01]  /*16e0*/  FFMA R82, R82, 1.925963033500011079e-08, R19 ;  /* 0x32a5706052527823 */ /* 0x000fe20000000013 */
[-C--:B------:R-:W-:Y:S01]  /*16f0*/  FFMA.SAT R35, R68, R11.reuse, 0.5 ;  /* 0x3f00000044237423 */ /* 0x080fe2000000200b */
[----:B------:R-:W-:Y:S01]  /*1700*/  FADD R17, R15, -12583039 ;  /* 0xcb40007f0f117421 */ /* 0x000fe20000000000 */
[----:B------:R-:W0:Y:S01]  /*1710*/  MUFU.EX2 R19, R88 ;  /* 0x0000005800137308 */ /* 0x000e220000000800 */
[----:B------:R-:W-:Y:S01]  /*1720*/  FFMA.SAT R67, R80, R11, 0.5 ;  /* 0x3f00000050437423 */ /* 0x000fe2000000200b */
[----:B------:R-:W-:Y:S01]  /*1730*/  FFMA.RM R35, R35, R12, 12582913 ;  /* 0x4b40000123237423 */ /* 0x000fe2000000400c */
[----:B------:R-:W-:Y:S01]  /*1740*/  FFMA R17, R0, 1.4426950216293334961, -R17 ;  /* 0x3fb8aa3b00117823 */ /* 0x000fe20000000811 */
[----:B------:R-:W-:-:S02]  /*1750*/  SHF.L.U32 R5, R5, 0x17, RZ ;  /* 0x0000001705057819 */ /* 0x000fc400000006ff */
[----:B------:R-:W-:Y:S01]  /*1760*/  SHF.L.U32 R7, R7, 0x17, RZ ;  /* 0x0000001707077819 */ /* 0x000fe200000006ff */
[----:B------:R-:W-:Y:S01]  /*1770*/  FFMA R17, R0, 1.925963033500011079e-08, R17 ;  /* 0x32a5706000117823 */ /* 0x000fe20000000011 */
[----:B------:R-:W-:Y:S01]  /*1780*/  SHF.L.U32 R0, R13, 0x17, RZ ;  /* 0x000000170d007819 */ /* 0x000fe200000006ff */
[----:B------:R-:W-:Y:S01]  /*1790*/  FFMA.RM R13, R21, R12, 12582913 ;  /* 0x4b400001150d7423 */ /* 0x000fe2000000400c */
[----:B------:R-:W1:Y:S03]  /*17a0*/  MUFU.EX2 R86, R86 ;  /* 0x0000005600567308 */ /* 0x000e660000000800 */
[----:B0-----:R-:W-:Y:S01]  /*17b0*/  FMUL R0, R0, R19 ;  /* 0x0000001300007220 */ /* 0x001fe20000400000 */
[----:B------:R-:W-:-:S04]  /*17c0*/  FADD R19, R13, -12583039 ;  /* 0xcb40007f0d137421 */ /* 0x000fc80000000000 */
[----:B------:R-:W-:Y:S01]  /*17d0*/  MUFU.EX2 R17, R17 ;  /* 0x0000001100117308 */ /* 0x000fe20000000800 */
[----:B------:R-:W-:-:S04]  /*17e0*/  FFMA R19, R2, 1.4426950216293334961, -R19 ;  /* 0x3fb8aa3b02137823 */ /* 0x000fc80000000813 */
[----:B------:R-:W-:Y:S01]  /*17f0*/  FFMA R20, R2, 1.925963033500011079e-08, R19 ;  /* 0x32a5706002147823 */ /* 0x000fe20000000013 */
[-C--:B------:R-:W-:Y:S01]  /*1800*/  FFMA.SAT R19, R6, R11.reuse, 0.5 ;  /* 0x3f00000006137423 */ /* 0x080fe2000000200b */
[----:B------:R-:W-:Y:S01]  /*1810*/  FMUL R2, R3, R90 ;  /* 0x0000005a03027220 */ /* 0x000fe20000400000 */
[----:B------:R-:W-:Y:S01]  /*1820*/  FFMA.SAT R3, R38, R11, 0.5 ;  /* 0x3f00000026037423 */ /* 0x000fe2000000200b */
[----:B------:R-:W0:Y:S01]  /*1830*/  MUFU.EX2 R84, R84 ;  /* 0x0000005400547308 */ /* 0x000e220000000800 */
[-C--:B------:R-:W-:Y:S02]  /*1840*/  FFMA.RM R19, R19, R12.reuse, 12582913 ;  /* 0x4b40000113137423 */ /* 0x080fe4000000400c */
[----:B------:R-:W-:Y:S02]  /*1850*/  FFMA.RM R18, R3, R12, 12582913 ;  /* 0x4b40000103127423 */ /* 0x000fe4000000400c */
[C---:B------:R-:W-:Y:S01]  /*1860*/  FADD R21, R19.reuse, -12583039 ;  /* 0xcb40007f13157421 */ /* 0x040fe20000000000 */
[----:B------:R-:W-:Y:S01]  /*1870*/  SHF.L.U32 R16, R19, 0x17, RZ ;  /* 0x0000001713107819 */ /* 0x000fe200000006ff */
[----:B------:R-:W-:Y:S01]  /*1880*/  FADD R3, R18, -12583039 ;  /* 0xcb40007f12037421 */ /* 0x000fe20000000000 */
[----:B------:R-:W-:Y:S01]  /*1890*/  MUFU.EX2 R20, R20 ;  /* 0x0000001400147308 */ /* 0x000fe20000000800 */
[----:B------:R-:W-:-:S02]  /*18a0*/  FFMA R21, R6, 1.4426950216293334961, -R21 ;  /* 0x3fb8aa3b06157823 */ /* 0x000fc40000000815 */
[----:B------:R-:W-:Y:S02]  /*18b0*/  FFMA R3, R38, 1.4426950216293334961, -R3 ;  /* 0x3fb8aa3b26037823 */ /* 0x000fe40000000803 */
[----:B------:R-:W-:Y:S01]  /*18c0*/  FFMA R25, R6, 1.925963033500011079e-08, R21 ;  /* 0x32a5706006197823 */ /* 0x000fe20000000015 */
[----:B------:R-:W-:Y:S01]  /*18d0*/  FFMA.SAT R21, R66, R11, 0.5 ;  /* 0x3f00000042157423 */ /* 0x000fe2000000200b */
[----:B------:R-:W-:Y:S01]  /*18e0*/  SHF.L.U32 R6, R9, 0x17, RZ ;  /* 0x0000001709067819 */ /* 0x000fe200000006ff */
[----:B------:R-:W-:Y:S01]  /*18f0*/  FFMA R38, R38, 1.925963033500011079e-08, R3 ;  /* 0x32a5706026267823 */ /* 0x000fe20000000003 */
[----:B------:R-:W-:Y:S01]  /*1900*/  SHF.L.U32 R3, R10, 0x17, RZ ;  /* 0x000000170a037819 */ /* 0x000fe200000006ff */
[----:B------:R-:W-:Y:S01]  /*1910*/  FFMA.RM R21, R21, R12, 12582913 ;  /* 0x4b40000115157423 */ /* 0x000fe2000000400c */
[----:B------:R-:W-:Y:S01]  /*1920*/  SHF.L.U32 R10, R18, 0x17, RZ ;  /* 0x00000017120a7819 */ /* 0x000fe200000006ff */
[----:B------:R-:W-:Y:S01]  /*1930*/  FMUL R6, R6, R27 ;  /* 0x0000001b06067220 */ /* 0x000fe20000400000 */
[----:B------:R-:W-:Y:S01]  /*1940*/  FFMA.SAT R27, R70, R11, 0.5 ;  /* 0x3f000000461b7423 */ /* 0x000fe2000000200b */
[----:B------:R-:W-:Y:S01]  /*1950*/  FADD R23, R21, -12583039 ;  /* 0xcb40007f15177421 */ /* 0x000fe20000000000 */
[----:B------:R-:W2:Y:S01]  /*1960*/  MUFU.EX2 R25, R25 ;  /* 0x0000001900197308 */ /* 0x000ea20000000800 */
[----:B-1----:R-:W-:Y:S01]  /*1970*/  FMUL R3, R3, R86 ;  /* 0x0000005603037220 */ /* 0x002fe20000400000 */
[----:B------:R-:W-:Y:S01]  /*1980*/  FFMA.RM R27, R27, R12, 12582913 ;  /* 0x4b4000011b1b7423 */ /* 0x000fe2000000400c */
[----:B------:R-:W-:Y:S01]  /*1990*/  FFMA R23, R66, 1.4426950216293334961, -R23 ;  /* 0x3fb8aa3b42177823 */ /* 0x000fe20000000817 */
[----:B0-----:R-:W-:-:S03]  /*19a0*/  FMUL R5, R5, R84 ;  /* 0x0000005405057220 */ /* 0x001fc60000400000 */
[----:B------:R-:W-:Y:S01]  /*19b0*/  FFMA R66, R66, 1.925963033500011079e-08, R23 ;  /* 0x32a5706042427823 */ /* 0x000fe20000000017 */
[----:B------:R-:W-:Y:S01]  /*19c0*/  FFMA.SAT R23, R8, R11, 0.5 ;  /* 0x3f00000008177423 */ /* 0x000fe2000000200b */
[----:B------:R-:W-:Y:S01]  /*19d0*/  SHF.L.U32 R19, R27, 0x17, RZ ;  /* 0x000000171b137819 */ /* 0x000fe200000006ff */
[----:B------:R-:W0:Y:S02]  /*19e0*/  MUFU.EX2 R82, R82 ;  /* 0x0000005200527308 */ /* 0x000e240000000800 */
[----:B------:R-:W-:-:S04]  /*19f0*/  FFMA.RM R23, R23, R12, 12582913 ;  /* 0x4b40000117177423 */ /* 0x000fc8000000400c */
[C---:B------:R-:W-:Y:S01]  /*1a00*/  FADD R9, R23.reuse, -12583039 ;  /* 0xcb40007f17097421 */ /* 0x040fe20000000000 */
[----:B--2---:R-:W-:Y:S01]  /*1a10*/  FMUL R16, R16, R25 ;  /* 0x0000001910107220 */ /* 0x004fe20000400000 */
[----:B------:R-:W-:Y:S01]  /*1a20*/  SHF.L.U32 R18, R23, 0x17, RZ ;  /* 0x0000001717127819 */ /* 0x000fe200000006ff */
[----:B------:R-:W-:Y:S01]  /*1a30*/  MUFU.EX2 R66, R66 ;  /* 0x0000004200427308 */ /* 0x000fe20000000800 */
[----:B------:R-:W-:-:S04]  /*1a40*/  FFMA R9, R8, 1.4426950216293334961, -R9 ;  /* 0x3fb8aa3b08097823 */ /* 0x000fc80000000809 */
[----:B------:R-:W-:Y:S01]  /*1a50*/  FFMA R29, R8, 1.925963033500011079e-08, R9 ;  /* 0x32a57060081d7823 */ /* 0x000fe20000000009 */
[----:B------:R-:W-:Y:S01]  /*1a60*/  FADD R9, R27, -12583039 ;  /* 0xcb40007f1b097421 */ /* 0x000fe20000000000 */
[----:B------:R-:W-:Y:S01]  /*1a70*/  SHF.L.U32 R8, R15, 0x17, RZ ;  /* 0x000000170f087819 */ /* 0x000fe200000006ff */
[----:B------:R-:W-:Y:S01]  /*1a80*/  FFMA.SAT R27, R14, R11, 0.5 ;  /* 0x3f0000000e1b7423 */ /* 0x000fe2000000200b */
[----:B0-----:R-:W-:Y:S01]  /*1a90*/  FMUL R7, R7, R82 ;  /* 0x0000005207077220 */ /* 0x001fe20000400000 */
[----:B------:R-:W-:Y:S01]  /*1aa0*/  FFMA R9, R70, 1.4426950216293334961, -R9 ;  /* 0x3fb8aa3b46097823 */ /* 0x000fe20000000809 */
[----:B------:R-:W0:Y:S01]  /*1ab0*/  MUFU.EX2 R29, R29 ;  /* 0x0000001d001d7308 */ /* 0x000e220000000800 */
[----:B------:R-:W-:Y:S01]  /*1ac0*/  FMUL R8, R8, R17 ;  /* 0x0000001108087220 */ /* 0x000fe20000400000 */
[----:B------:R-:W-:Y:S01]  /*1ad0*/  FFMA.RM R27, R27, R12, 12582913 ;  /* 0x4b4000011b1b7423 */ /* 0x000fe2000000400c */
[----:B------:R-:W-:Y:S01]  /*1ae0*/  FFMA R70, R70, 1.925963033500011079e-08, R9 ;  /* 0x32a5706046467823 */ /* 0x000fe20000000009 */
[----:B------:R-:W-:-:S04]  /*1af0*/  FFMA.SAT R9, R34, R11, 0.5 ;  /* 0x3f00000022097423 */ /* 0x000fc8000000200b */
[----:B------:R-:W-:Y:S01]  /*1b00*/  FFMA.RM R15, R9, R12, 12582913 ;  /* 0x4b400001090f7423 */ /* 0x000fe2000000400c */
[----:B------:R-:W-:Y:S01]  /*1b10*/  SHF.L.U32 R9, R13, 0x17, RZ ;  /* 0x000000170d097819 */ /* 0x000fe200000006ff */
[----:B------:R-:W1:Y:S02]  /*1b20*/  MUFU.EX2 R70, R70 ;  /* 0x0000004600467308 */ /* 0x000e640000000800 */
[C---:B------:R-:W-:Y:S01]  /*1b30*/  FADD R31, R15.reuse, -12583039 ;  /* 0xcb40007f0f1f7421 */ /* 0x040fe20000000000 */
[----:B------:R-:W-:Y:S01]  /*1b40*/  SHF.L.U32 R15, R15, 0x17, RZ ;  /* 0x000000170f0f7819 */ /* 0x000fe200000006ff */
[----:B------:R-:W-:Y:S02]  /*1b50*/  FMUL R9, R9, R20 ;  /* 0x0000001409097220 */ /* 0x000fe40000400000 */
[----:B------:R-:W-:Y:S01]  /*1b60*/  FFMA R31, R34, 1.4426950216293334961, -R31 ;  /* 0x3fb8aa3b221f7823 */ /* 0x000fe2000000081f */
[----:B0-----:R-:W-:Y:S01]  /*1b70*/  FMUL R18, R18, R29 ;  /* 0x0000001d12127220 */ /* 0x001fe20000400000 */
[----:B------:R-:W0:Y:S02]  /*1b80*/  MUFU.EX2 R13, R38 ;  /* 0x00000026000d7308 */ /* 0x000e240000000800 */
[----:B------:R-:W-:Y:S01]  /*1b90*/  FFMA R34, R34, 1.925963033500011079e-08, R31 ;  /* 0x32a5706022227823 */ /* 0x000fe2000000001f */
[----:B------:R-:W-:-:S04]  /*1ba0*/  FFMA.SAT R31, R72, R11, 0.5 ;  /* 0x3f000000481f7423 */ /* 0x000fc8000000200b */
[----:B------:R-:W-:Y:S01]  /*1bb0*/  FFMA.RM R31, R31, R12, 12582913 ;  /* 0x4b4000011f1f7423 */ /* 0x000fe2000000400c */
[----:B------:R-:W2:Y:S01]  /*1bc0*/  MUFU.EX2 R34, R34 ;  /* 0x0000002200227308 */ /* 0x000ea20000000800 */
[----:B-1----:R-:W-:Y:S02]  /*1bd0*/  FMUL R19, R19, R70 ;  /* 0x0000004613137220 */ /* 0x002fe40000400000 */
[----:B------:R-:W-:-:S04]  /*1be0*/  FADD R17, R31, -12583039 ;  /* 0xcb40007f1f117421 */ /* 0x000fc80000000000 */
[----:B------:R-:W-:Y:S01]  /*1bf0*/  FFMA R17, R72, 1.4426950216293334961, -R17 ;  /* 0x3fb8aa3b48117823 */ /* 0x000fe20000000811 */
[----:B0-----:R-:W-:Y:S01]  /*1c00*/  FMUL R10, R10, R13 ;  /* 0x0000000d0a0a7220 */ /* 0x001fe20000400000 */
[----:B------:R-:W-:Y:S02]  /*1c10*/  FADD R13, R33, -12583039 ;  /* 0xcb40007f210d7421 */ /* 0x000fe40000000000 */
[----:B------:R-:W-:Y:S01]  /*1c20*/  FFMA R72, R72, 1.925963033500011079e-08, R17 ;  /* 0x32a5706048487823 */ /* 0x000fe20000000011 */
[----:B------:R-:W-:Y:S01]  /*1c30*/  SHF.L.U32 R17, R21, 0x17, RZ ;  /* 0x0000001715117819 */ /* 0x000fe200000006ff */
[----:B------:R-:W-:Y:S01]  /*1c40*/  FFMA R13, R40, 1.4426950216293334961, -R13 ;  /* 0x3fb8aa3b280d7823 */ /* 0x000fe2000000080d */
[----:B--2---:R-:W-:-:S03]  /*1c50*/  FMUL R20, R15, R34 ;  /* 0x000000220f147220 */ /* 0x004fc60000400000 */
[----:B------:R-:W-:Y:S01]  /*1c60*/  FFMA R40, R40, 1.925963033500011079e-08, R13 ;  /* 0x32a5706028287823 */ /* 0x000fe2000000000d */
[-C--:B------:R-:W-:Y:S01]  /*1c70*/  FFMA.SAT R13, R74, R11.reuse, 0.5 ;  /* 0x3f0000004a0d7423 */ /* 0x080fe2000000200b */
[----:B------:R-:W-:Y:S01]  /*1c80*/  FFMA.SAT R15, R32, R11, 0.5 ;  /* 0x3f000000200f7423 */ /* 0x000fe2000000200b */
[----:B------:R-:W-:Y:S01]  /*1c90*/  MUFU.EX2 R72, R72 ;  /* 0x0000004800487308 */ /* 0x000fe20000000800 */
[----:B------:R-:W-:Y:S01]  /*1ca0*/  FMUL R17, R17, R66 ;  /* 0x0000004211117220 */ /* 0x000fe20000400000 */
[-C--:B------:R-:W-:Y:S01]  /*1cb0*/  FFMA.RM R25, R13, R12.reuse, 12582913 ;  /* 0x4b4000010d197423 */ /* 0x080fe2000000400c */
[----:B------:R-:W-:-:S03]  /*1cc0*/  FFMA.RM R15, R15, R12, 12582913 ;  /* 0x4b4000010f0f7423 */ /* 0x000fc6000000400c */
[----:B------:R-:W-:Y:S02]  /*1cd0*/  FADD R13, R25, -12583039 ;  /* 0xcb40007f190d7421 */ /* 0x000fe40000000000 */
[----:B------:R-:W0:Y:S02]  /*1ce0*/  MUFU.EX2 R23, R40 ;  /* 0x0000002800177308 */ /* 0x000e240000000800 */
[----:B------:R-:W-:-:S04]  /*1cf0*/  FFMA R13, R74, 1.4426950216293334961, -R13 ;  /* 0x3fb8aa3b4a0d7823 */ /* 0x000fc8000000080d */
[----:B------:R-:W-:Y:S01]  /*1d00*/  FFMA R74, R74, 1.925963033500011079e-08, R13 ;  /* 0x32a570604a4a7823 */ /* 0x000fe2000000000d */
[C---:B------:R-:W-:Y:S01]  /*1d10*/  FADD R13, R35.reuse, -12583039 ;  /* 0xcb40007f230d7421 */ /* 0x040fe20000000000 */
[----:B------:R-:W-:-:S03]  /*1d20*/  SHF.L.U32 R35, R35, 0x17, RZ ;  /* 0x0000001723237819 */ /* 0x000fc600000006ff */
[C---:B------:R-:W-:Y:S01]  /*1d30*/  FFMA R13, R68.reuse, 1.4426950216293334961, -R13 ;  /* 0x3fb8aa3b440d7823 */ /* 0x040fe2000000080d */
[----:B------:R-:W1:Y:S03]  /*1d40*/  MUFU.EX2 R74, R74 ;  /* 0x0000004a004a7308 */ /* 0x000e660000000800 */
[----:B------:R-:W-:Y:S01]  /*1d50*/  FFMA R68, R68, 1.925963033500011079e-08, R13 ;  /* 0x32a5706044447823 */ /* 0x000fe2000000000d */
[----:B------:R-:W-:-:S04]  /*1d60*/  FFMA.SAT R13, R76, R11, 0.5 ;  /* 0x3f0000004c0d7423 */ /* 0x000fc8000000200b */
[----:B------:R-:W-:Y:S01]  /*1d70*/  FFMA.RM R38, R13, R12, 12582913 ;  /* 0x4b4000010d267423 */ /* 0x000fe2000000400c */
[----:B------:R-:W2:Y:S03]  /*1d80*/  MUFU.EX2 R68, R68 ;  /* 0x0000004400447308 */ /* 0x000ea60000000800 */
[----:B------:R-:W-:-:S04]  /*1d90*/  FADD R13, R38, -12583039 ;  /* 0xcb40007f260d7421 */ /* 0x000fc80000000000 */
[----:B------:R-:W-:-:S04]  /*1da0*/  FFMA R13, R76, 1.4426950216293334961, -R13 ;  /* 0x3fb8aa3b4c0d7823 */ /* 0x000fc8000000080d */
[----:B------:R-:W-:Y:S01]  /*1db0*/  FFMA R76, R76, 1.925963033500011079e-08, R13 ;  /* 0x32a570604c4c7823 */ /* 0x000fe2000000000d */
[----:B------:R-:W-:-:S04]  /*1dc0*/  FFMA.SAT R13, R22, R11, 0.5 ;  /* 0x3f000000160d7423 */ /* 0x000fc8000000200b */
[----:B------:R-:W-:Y:S01]  /*1dd0*/  FFMA.RM R13, R13, R12, 12582913 ;  /* 0x4b4000010d0d7423 */ /* 0x000fe2000000400c */
[----:B------:R-:W-:Y:S03]  /*1de0*/  MUFU.EX2 R76, R76 ;  /* 0x0000004c004c7308 */ /* 0x000fe60000000800 */
[----:B------:R-:W-:-:S04]  /*1df0*/  FADD R21, R13, -12583039 ;  /* 0xcb40007f0d157421 */ /* 0x000fc80000000000 */
[----:B------:R-:W-:-:S04]  /*1e00*/  FFMA R21, R22, 1.4426950216293334961, -R21 ;  /* 0x3fb8aa3b16157823 */ /* 0x000fc80000000815 */
[----:B------:R-:W-:Y:S01]  /*1e10*/  FFMA R29, R22, 1.925963033500011079e-08, R21 ;  /* 0x32a57060161d7823 */ /* 0x000fe20000000015 */
[----:B------:R-:W-:Y:S01]  /*1e20*/  FADD R21, R15, -12583039 ;  /* 0xcb40007f0f157421 */ /* 0x000fe20000000000 */
[----:B------:R-:W-:Y:S01]  /*1e30*/  SHF.L.U32 R22, R33, 0x17, RZ ;  /* 0x0000001721167819 */ /* 0x000fe200000006ff */
[----:B------:R-:W-:Y:S01]  /*1e40*/  FFMA.SAT R33, R24, R11, 0.5 ;  /* 0x3f00000018217423 */ /* 0x000fe2000000200b */
[----:B------:R-:W-:Y:S01]  /*1e50*/  SHF.L.U32 R15, R15, 0x17, RZ ;  /* 0x000000170f0f7819 */ /* 0x000fe200000006ff */
[----:B------:R-:W-:Y:S02]  /*1e60*/  FFMA R21, R32, 1.4426950216293334961, -R21 ;  /* 0x3fb8aa3b20157823 */ /* 0x000fe40000000815 */
[----:B0-----:R-:W-:Y:S01]  /*1e70*/  FMUL R22, R22, R23 ;  /* 0x0000001716167220 */ /* 0x001fe20000400000 */
[----:B------:R-:W-:Y:S01]  /*1e80*/  FFMA.SAT R23, R30, R11, 0.5 ;  /* 0x3f0000001e177423 */ /* 0x000fe2000000200b */
[----:B------:R-:W-:Y:S01]  /*1e90*/  FFMA R32, R32, 1.925963033500011079e-08, R21 ;  /* 0x32a5706020207823 */ /* 0x000fe20000000015 */
[----:B------:R-:W-:Y:S01]  /*1ea0*/  SHF.L.U32 R21, R31, 0x17, RZ ;  /* 0x000000171f157819 */ /* 0x000fe200000006ff */
[C---:B------:R-:W-:Y:S01]  /*1eb0*/  FADD R31, R27.reuse, -12583039 ;  /* 0xcb40007f1b1f7421 */ /* 0x040fe20000000000 */
[----:B------:R-:W-:-:S03]  /*1ec0*/  SHF.L.U32 R27, R27, 0x17, RZ ;  /* 0x000000171b1b7819 */ /* 0x000fc600000006ff */
[C---:B------:R-:W-:Y:S01]  /*1ed0*/  FFMA R31, R14.reuse, 1.4426950216293334961, -R31 ;  /* 0x3fb8aa3b0e1f7823 */ /* 0x040fe2000000081f */
[----:B------:R-:W-:Y:S01]  /*1ee0*/  MUFU.EX2 R32, R32 ;  /* 0x0000002000207308 */ /* 0x000fe20000000800 */
[----:B------:R-:W-:Y:S02]  /*1ef0*/  FMUL R21, R21, R72 ;  /* 0x0000004815157220 */ /* 0x000fe40000400000 */
[----:B------:R-:W-:Y:S01]  /*1f00*/  FFMA R31, R14, 1.925963033500011079e-08, R31 ;  /* 0x32a570600e1f7823 */ /* 0x000fe2000000001f */
[----:B------:R-:W-:-:S04]  /*1f10*/  FFMA.RM R14, R23, R12, 12582913 ;  /* 0x4b400001170e7423 */ /* 0x000fc8000000400c */
[C---:B------:R-:W-:Y:S01]  /*1f20*/  FADD R23, R14.reuse, -12583039 ;  /* 0xcb40007f0e177421 */ /* 0x040fe20000000000 */
[----:B------:R-:W-:Y:S01]  /*1f30*/  MUFU.EX2 R66, R31 ;  /* 0x0000001f00427308 */ /* 0x000fe20000000800 */
[----:B------:R-:W-:Y:S02]  /*1f40*/  SHF.L.U32 R14, R14, 0x17, RZ ;  /* 0x000000170e0e7819 */ /* 0x000fe400000006ff */
[----:B------:R-:W-:-:S04]  /*1f50*/  FFMA R23, R30, 1.4426950216293334961, -R23 ;  /* 0x3fb8aa3b1e177823 */ /* 0x000fc80000000817 */
[----:B------:R-:W-:Y:S01]  /*1f60*/  FFMA R39, R30, 1.925963033500011079e-08, R23 ;  /* 0x32a570601e277823 */ /* 0x000fe20000000017 */
[----:B------:R-:W-:Y:S01]  /*1f70*/  FFMA.RM R30, R33, R12, 12582913 ;  /* 0x4b400001211e7423 */ /* 0x000fe2000000400c */
[----:B------:R-:W-:Y:S01]  /*1f80*/  SHF.L.U32 R23, R25, 0x17, RZ ;  /* 0x0000001719177819 */ /* 0x000fe200000006ff */
[----:B------:R-:W-:Y:S02]  /*1f90*/  FFMA.SAT R33, R26, R11, 0.5 ;  /* 0x3f0000001a217423 */ /* 0x000fe4000000200b */
[C---:B------:R-:W-:Y:S01]  /*1fa0*/  FADD R25, R30.reuse, -12583039 ;  /* 0xcb40007f1e197421 */ /* 0x040fe20000000000 */
[----:B------:R-:W0:Y:S01]  /*1fb0*/  MUFU.EX2 R39, R39 ;  /* 0x0000002700277308 */ /* 0x000e220000000800 */
[----:B-1----:R-:W-:Y:S01]  /*1fc0*/  FMUL R23, R23, R74 ;  /* 0x0000004a17177220 */ /* 0x002fe20000400000 */
[----:B------:R-:W-:Y:S01]  /*1fd0*/  SHF.L.U32 R30, R30, 0x17, RZ ;  /* 0x000000171e1e7819 */ /* 0x000fe200000006ff */
[----:B------:R-:W-:-:S04]  /*1fe0*/  FFMA R25, R24, 1.4426950216293334961, -R25 ;  /* 0x3fb8aa3b18197823 */ /* 0x000fc80000000819 */
[----:B------:R-:W-:Y:S01]  /*1ff0*/  FFMA R40, R24, 1.925963033500011079e-08, R25 ;  /* 0x32a5706018287823 */ /* 0x000fe20000000019 */
[----:B--2---:R-:W-:Y:S01]  /*2000*/  FMUL R24, R35, R68 ;  /* 0x0000004423187220 */ /* 0x004fe20000400000 */
[----:B------:R-:W-:-:S04]  /*2010*/  FFMA.SAT R35, R28, R11, 0.5 ;  /* 0x3f0000001c237423 */ /* 0x000fc8000000200b */
[----:B------:R-:W-:-:S04]  /*2020*/  FFMA.RM R35, R35, R12, 12582913 ;  /* 0x4b40000123237423 */ /* 0x000fc8000000400c */
[----:B------:R-:W-:Y:S01]  /*2030*/  FADD R25, R35, -12583039 ;  /* 0xcb40007f23197421 */ /* 0x000fe20000000000 */
[----:B0-----:R-:W-:-:S03]  /*2040*/  FMUL R31, R14, R39 ;  /* 0x000000270e1f7220 */ /* 0x001fc60000400000 */
[----:B------:R-:W-:-:S04]  /*2050*/  FFMA R25, R28, 1.4426950216293334961, -R25 ;  /* 0x3fb8aa3b1c197823 */ /* 0x000fc80000000819 */
[----:B------:R-:W-:Y:S01]  /*2060*/  FFMA R65, R28, 1.925963033500011079e-08, R25 ;  /* 0x32a570601c417823 */ /* 0x000fe20000000019 */
[----:B------:R-:W-:Y:S01]  /*2070*/  FFMA.RM R28, R33, R12, 12582913 ;  /* 0x4b400001211c7423 */ /* 0x000fe2000000400c */
[----:B------:R-:W-:Y:S02]  /*2080*/  SHF.L.U32 R25, R38, 0x17, RZ ;  /* 0x0000001726197819 */ /* 0x000fe400000006ff */
[----:B------:R-:W-:Y:S01]  /*2090*/  MUFU.EX2 R38, R29 ;  /* 0x0000001d00267308 */ /* 0x000fe20000000800 */
[C---:B------:R-:W-:Y:S01]  /*20a0*/  FADD R33, R28.reuse, -12583039 ;  /* 0xcb40007f1c217421 */ /* 0x040fe20000000000 */
[----:B------:R-:W-:Y:S01]  /*20b0*/  SHF.L.U32 R28, R28, 0x17, RZ ;  /* 0x000000171c1c7819 */ /* 0x000fe200000006ff */
[----:B------:R-:W-:Y:S02]  /*20c0*/  FMUL R25, R25, R76 ;  /* 0x0000004c19197220 */ /* 0x000fe40000400000 */
[----:B------:R-:W-:-:S03]  /*20d0*/  FFMA R33, R26, 1.4426950216293334961, -R33 ;  /* 0x3fb8aa3b1a217823 */ /* 0x000fc60000000821 */
[----:B------:R-:W0:Y:S01]  /*20e0*/  MUFU.EX2 R29, R40 ;  /* 0x00000028001d7308 */ /* 0x000e220000000800 */
[----:B------:R-:W-:Y:S01]  /*20f0*/  FFMA R26, R26, 1.925963033500011079e-08, R33 ;  /* 0x32a570601a1a7823 */ /* 0x000fe20000000021 */
[----:B------:R-:W-:-:S04]  /*2100*/  FFMA.SAT R33, R78, R11, 0.5 ;  /* 0x3f0000004e217423 */ /* 0x000fc8000000200b */
[-C--:B------:R-:W-:Y:S01]  /*2110*/  FFMA.RM R11, R33, R12.reuse, 12582913 ;  /* 0x4b400001210b7423 */ /* 0x080fe2000000400c */
[----:B------:R-:W-:Y:S01]  /*2120*/  FFMA.RM R12, R67, R12, 12582913 ;  /* 0x4b400001430c7423 */ /* 0x000fe2000000400c */
[----:B------:R-:W1:Y:S02]  /*2130*/  MUFU.EX2 R68, R65 ;  /* 0x0000004100447308 */ /* 0x000e640000000800 */
[----:B------:R-:W-:-:S04]  /*2140*/  FADD R33, R11, -12583039 ;  /* 0xcb40007f0b217421 */ /* 0x000fc80000000000 */
[----:B------:R-:W-:Y:S01]  /*2150*/  FFMA R33, R78, 1.4426950216293334961, -R33 ;  /* 0x3fb8aa3b4e217823 */ /* 0x000fe20000000821 */
[----:B0-----:R-:W-:-:S03]  /*2160*/  FMUL R30, R30, R29 ;  /* 0x0000001d1e1e7220 */ /* 0x001fc60000400000 */
[----:B------:R-:W-:Y:S01]  /*2170*/  FFMA R78, R78, 1.925963033500011079e-08, R33 ;  /* 0x32a570604e4e7823 */ /* 0x000fe20000000021 */
[----:B------:R-:W-:Y:S01]  /*2180*/  FADD R33, R12, -12583039 ;  /* 0xcb40007f0c217421 */ /* 0x000fe20000000000 */
[----:B------:R-:W-:-:S03]  /*2190*/  SHF.L.U32 R29, R35, 0x17, RZ ;  /* 0x00000017231d7819 */ /* 0x000fc600000006ff */
[C---:B------:R-:W-:Y:S01]  /*21a0*/  FFMA R33, R80.reuse, 1.4426950216293334961, -R33 ;  /* 0x3fb8aa3b50217823 */ /* 0x040fe20000000821 */
[----:B------:R-:W-:Y:S01]  /*21b0*/  MUFU.EX2 R78, R78 ;  /* 0x0000004e004e7308 */ /* 0x000fe20000000800 */
[----:B-1----:R-:W-:Y:S02]  /*21c0*/  FMUL R29, R29, R68 ;  /* 0x000000441d1d7220 */ /* 0x002fe40000400000 */
[----:B------:R-:W-:Y:S01]  /*21d0*/  FFMA R80, R80, 1.925963033500011079e-08, R33 ;  /* 0x32a5706050507823 */ /* 0x000fe20000000021 */
[----:B------:R-:W-:-:S04]  /*21e0*/  FADD R33, RZ, R4 ;  /* 0x00000004ff217221 */ /* 0x000fc80000000000 */
[----:B------:R-:W-:Y:S01]  /*21f0*/  FADD R33, R33, R0 ;  /* 0x0000000021217221 */ /* 0x000fe20000000000 */
[----:B------:R-:W0:Y:S03]  /*2200*/  MUFU.EX2 R35, R80 ;  /* 0x0000005000237308 */ /* 0x000e260000000800 */
        /* <DEDUP_REMOVED lines=11> */
[----:B------:R-:W-:-:S03]  /*22c0*/  SHF.L.U32 R33, R13, 0x17, RZ ;  /* 0x000000170d217819 */ /* 0x000fc600000006ff */
[----:B------:R-:W-:Y:S02]  /*22d0*/  FADD R13, R34, R19 ;  /* 0x00000013220d7221 */ /* 0x000fe40000000000 */
[----:B------:R-:W-:Y:S01]  /*22e0*/  FMUL R34, R33, R38 ;  /* 0x0000002621227220 */ /* 0x000fe20000400000 */
[----:B------:R-:W-:Y:S01]  /*22f0*/  FMUL R33, R15, R32 ;  /* 0x000000200f217220 */ /* 0x000fe20000400000 */
[----:B------:R-:W-:Y:S01]  /*2300*/  FADD R38, R13, R20 ;  /* 0x000000140d267221 */ /* 0x000fe20000000000 */
[----:B------:R1:W2:Y:S03]  /*2310*/  MUFU.EX2 R15, R26 ;  /* 0x0000001a000f7308 */ /* 0x0002a60000000800 */
[----:B------:R-:W-:-:S04]  /*2320*/  FADD R13, R38, R21 ;  /* 0x00000015260d7221 */ /* 0x000fc80000000000 */
[----:B------:R-:W-:Y:S01]  /*2330*/  FADD R32, R13, R22 ;  /* 0x000000160d207221 */ /* 0x000fe20000000000 */
[----:B-1----:R-:W-:-:S03]  /*2340*/  SHF.L.U32 R26, R12, 0x17, RZ ;  /* 0x000000170c1a7819 */ /* 0x002fc600000006ff */
[----:B------:R-:W-:Y:S01]  /*2350*/  FADD R13, R32, R23 ;  /* 0x00000017200d7221 */ /* 0x000fe20000000000 */
[----:B------:R-:W-:Y:S01]  /*2360*/  FMUL R32, R27, R66 ;  /* 0x000000421b207220 */ /* 0x000fe20000400000 */
[----:B------:R-:W-:Y:S01]  /*2370*/  SHF.L.U32 R27, R11, 0x17, RZ ;  /* 0x000000170b1b7819 */ /* 0x000fe200000006ff */
[----:B0-----:R-:W-:Y:S01]  /*2380*/  FMUL R26, R26, R35 ;  /* 0x000000231a1a7220 */ /* 0x001fe20000400000 */
[----:B------:R-:W-:Y:S01]  /*2390*/  FADD R38, R13, R24 ;  /* 0x000000180d267221 */ /* 0x000fe20000000000 */
[----:B--2---:R-:W-:Y:S02]  /*23a0*/  FMUL R28, R28, R15 ;  /* 0x0000000f1c1c7220 */ /* 0x004fe40000400000 */
[----:B------:R-:W-:Y:S01]  /*23b0*/  FMUL R27, R27, R78 ;  /* 0x0000004e1b1b7220 */ /* 0x000fe20000400000 */
        /* <DEDUP_REMOVED lines=19> */
.L_x_1200:
        /* <DEDUP_REMOVED lines=11> */
[----:B0-----:R-:W-:Y:S05]  /*25a0*/  CALL.REL.NOINC `($__internal_16_$__cuda_sm3x_div_rn_noftz_f32_slowpath) ;  /* 0x00000038005c7944 */ /* 0x001fea0003c00000 */
[----:B------:R-:W-:-:S07]  /*25b0*/  MOV R15, R4 ;  /* 0x00000004000f7202 */ /* 0x000fce0000000f00 */
.L_x_1131:
[----:B------:R-:W-:Y:S05]  /*25c0*/  BSYNC.RECONVERGENT B3 ;  /* 0x0000000000037941 */ /* 0x000fea0003800200 */
.L_x_1130:
        /* <DEDUP_REMOVED lines=11> */
[----:B0-----:R-:W-:Y:S05]  /*2680*/  CALL.REL.NOINC `($__internal_16_$__cuda_sm3x_div_rn_noftz_f32_slowpath) ;  /* 0x0000003800247944 */ /* 0x001fea0003c00000 */
[----:B------:R-:W-:-:S07]  /*2690*/  MOV R35, R4 ;  /* 0x0000000400237202 */ /* 0x000fce0000000f00 */
.L_x_1133:
[----:B------:R-:W-:Y:S05]  /*26a0*/  BSYNC.RECONVERGENT B3 ;  /* 0x0000000000037941 */ /* 0x000fea0003800200 */
.L_x_1132:
        /* <DEDUP_REMOVED lines=13> */
.L_x_1135:
[----:B------:R-:W-:Y:S05]  /*2780*/  BSYNC.RECONVERGENT B3 ;  /* 0x0000000000037941 */ /* 0x000fea0003800200 */
.L_x_1134:
        /* <DEDUP_REMOVED lines=13> */
.L_x_1137:
[----:B------:R-:W-:Y:S05]  /*2860*/  BSYNC.RECONVERGENT B3 ;  /* 0x0000000000037941 */ /* 0x000fea0003800200 */
.L_x_1136:
        /* <DEDUP_REMOVED lines=13> */
.L_x_1139:
[----:B------:R-:W-:Y:S05]  /*2940*/  BSYNC.RECONVERGENT B3 ;  /* 0x0000000000037941 */ /* 0x000fea0003800200 */
.L_x_1138:
        /* <DEDUP_REMOVED lines=13> */
.L_x_1141:
[----:B------:R-:W-:Y:S05]  /*2a20*/  BSYNC.RECONVERGENT B3 ;  /* 0x0000000000037941 */ /* 0x000fea0003800200 */
.L_x_1140:
        /* <DEDUP_REMOVED lines=13> */
.L_x_1143:
[----:B------:R-:W-:Y:S05]  /*2b00*/  BSYNC.RECONVERGENT B3 ;  /* 0x0000000000037941 */ /* 0x000fea0003800200 */
.L_x_1142:
        /* <DEDUP_REMOVED lines=13> */
.L_x_1145:
[----:B------:R-:W-:Y:S05]  /*2be0*/  BSYNC.RECONVERGENT B3 ;  /* 0x0000000000037941 */ /* 0x000fea0003800200 */
.L_x_1144:
        /* <DEDUP_REMOVED lines=13> */
.L_x_1147:
[----:B------:R-:W-:Y:S05]  /*2cc0*/  BSYNC.RECONVERGENT B3 ;  /* 0x0000000000037941 */ /* 0x000fea0003800200 */
.L_x_1146:
        /* <DEDUP_REMOVED lines=13> */
.L_x_1149:
[----:B------:R-:W-:Y:S05]  /*2da0*/  BSYNC.RECONVERGENT B3 ;  /* 0x0000000000037941 */ /* 0x000fea0003800200 */
.L_x_1148:
        /* <DEDUP_REMOVED lines=13> */
.L_x_1151:
[----:B------:R-:W-:Y:S05]  /*2e80*/  BSYNC.RECONVERGENT B3 ;  /* 0x0000000000037941 */ /* 0x000fea0003800200 */
.L_x_1150:
        /* <DEDUP_REMOVED lines=13> */
.L_x_1153:
[----:B------:R-:W-:Y:S05]  /*2f60*/  BSYNC.RECONVERGENT B3 ;  /* 0x0000000000037941 */ /* 0x000fea0003800200 */
.L_x_1152:
        /* <DEDUP_REMOVED lines=13> */
.L_x_1155:
[----:B------:R-:W-:Y:S05]  /*3040*/  BSYNC.RECONVERGENT B3 ;  /* 0x0000000000037941 */ /* 0x000fea0003800200 */
.L_x_1154:
        /* <DEDUP_REMOVED lines=13> */
.L_x_1157:
[----:B------:R-:W-:Y:S05]  /*3120*/  BSYNC.RECONVERGENT B3 ;  /* 0x0000000000037941 */ /* 0x000fea0003800200 */
.L_x_1156:
        /* <DEDUP_REMOVED lines=13> */
.L_x_1159:
[----:B------:R-:W-:Y:S05]  /*3200*/  BSYNC.RECONVERGENT B3 ;  /* 0x0000000000037941 */ /* 0x000fea0003800200 */
.L_x_1158:
        /* <DEDUP_REMOVED lines=13> */
.L_x_1161:
[----:B------:R-:W-:Y:S05]  /*32e0*/  BSYNC.RECONVERGENT B3 ;  /* 0x0000000000037941 */ /* 0x000fea0003800200 */
.L_x_1160:
        /* <DEDUP_REMOVED lines=13> */
.L_x_1163:
[----:B------:R-:W-:Y:S05]  /*33c0*/  BSYNC.RECONVERGENT B3 ;  /* 0x0000000000037941 */ /* 0x000fea0003800200 */
.L_x_1162:
        /* <DEDUP_REMOVED lines=13> */
.L_x_1165:
[----:B------:R-:W-:Y:S05]  /*34a0*/  BSYNC.RECONVERGENT B3 ;  /* 0x0000000000037941 */ /* 0x000fea0003800200 */
.L_x_1164:
        /* <DEDUP_REMOVED lines=13> */
.L_x_1167:
[----:B------:R-:W-:Y:S05]  /*3580*/  BSYNC.RECONVERGENT B3 ;  /* 0x0000000000037941 */ /* 0x000fea0003800200 */
.L_x_1166:
        /* <DEDUP_REMOVED lines=13> */
.L_x_1169:
[----:B------:R-:W-:Y:S05]  /*3660*/  BSYNC.RECONVERGENT B3 ;  /* 0x0000000000037941 */ /* 0x000fea0003800200 */
.L_x_1168:
        /* <DEDUP_REMOVED lines=13> */
.L_x_1171:
[----:B------:R-:W-:Y:S05]  /*3740*/  BSYNC.RECONVERGENT B3 ;  /* 0x0000000000037941 */ /* 0x000fea0003800200 */
.L_x_1170:
        /* <DEDUP_REMOVED lines=13> */
.L_x_1173:
[----:B------:R-:W-:Y:S05]  /*3820*/  BSYNC.RECONVERGENT B3 ;  /* 0x0000000000037941 */ /* 0x000fea0003800200 */
.L_x_1172:
        /* <DEDUP_REMOVED lines=13> */
.L_x_1175:
[----:B------:R-:W-:Y:S05]  /*3900*/  BSYNC.RECONVERGENT B3 ;  /* 0x0000000000037941 */ /* 0x000fea0003800200 */
.L_x_1174:
        /* <DEDUP_REMOVED lines=13> */
.L_x_1177:
[----:B------:R-:W-:Y:S05]  /*39e0*/  BSYNC.RECONVERGENT B3 ;  /* 0x0000000000037941 */ /* 0x000fea0003800200 */
.L_x_1176:
        /* <DEDUP_REMOVED lines=13> */
.L_x_1179:
[----:B------:R-:W-:Y:S05]  /*3ac0*/  BSYNC.RECONVERGENT B3 ;  /* 0x0000000000037941 */ /* 0x000fea0003800200 */
.L_x_1178:
        /* <DEDUP_REMOVED lines=13> */
.L_x_1181:
[----:B------:R-:W-:Y:S05]  /*3ba0*/  BSYNC.RECONVERGENT B3 ;  /* 0x0000000000037941 */ /* 0x000fea0003800200 */
.L_x_1180:
        /* <DEDUP_REMOVED lines=13> */
.L_x_1183:
[----:B------:R-:W-:Y:S05]  /*3c80*/  BSYNC.RECONVERGENT B3 ;  /* 0x0000000000037941 */ /* 0x000fea0003800200 */
.L_x_1182:
        /* <DEDUP_REMOVED lines=13> */
.L_x_1185:
[----:B------:R-:W-:Y:S05]  /*3d60*/  BSYNC.RECONVERGENT B3 ;  /* 0x0000000000037941 */ /* 0x000fea0003800200 */
.L_x_1184:
        /* <DEDUP_REMOVED lines=13> */
.L_x_1187:
[----:B------:R-:W-:Y:S05]  /*3e40*/  BSYNC.RECONVERGENT B3 ;  /* 0x0000000000037941 */ /* 0x000fea0003800200 */
.L_x_1186:
[----:B------:R-:W-:Y:S01]  /*3e50*/  HFMA2 R3, -RZ, RZ, 0, 0 ;  /* 0x00000000ff037431 */ /* 0x000fe200000001ff */
[----:B------:R-:W-:Y:S01]  /*3e60*/  MOV R2, R42 ;  /* 0x0000002a00027202 */ /* 0x000fe20000000f00 */
[----:B------:R-:W-:Y:S01]  /*3e70*/  IMAD R4, R43, UR38, RZ ;  /* 0x000000262b047c24 */ /* 0x000fe2000f8e02ff */
[----:B------:R-:W-:Y:S02]  /*3e80*/  @!P0 R2UR UR4, R36 ;  /* 0x00000000240482ca */ /* 0x000fe400000e0000 */
[----:B------:R-:W-:Y:S01]  /*3e90*/  @!P0 R2UR UR5, R37 ;  /* 0x00000000250582ca */ /* 0x000fe200000e0000 */
[C---:B------:R-:W-:Y:S01]  /*3ea0*/  IMAD R5, R41.reuse, UR39, R4 ;  /* 0x0000002729057c24 */ /* 0x040fe2000f8e0204 */
[----:B------:R-:W-:Y:S02]  /*3eb0*/  ISETP.GE.U32.AND P6, PT, R46, UR44, PT ;  /* 0x0000002c2e007c0c */ /* 0x000fe4000bfc6070 */
[----:B------:R-:W-:Y:S01]  /*3ec0*/  ISETP.GE.U32.AND P2, PT, R44, UR44, PT ;  /* 0x0000002c2c007c0c */ /* 0x000fe2000bf46070 */
[----:B------:R-:W-:Y:S01]  /*3ed0*/  IMAD.WIDE.U32 R2, R41, UR38, R2 ;  /* 0x0000002629027c25 */ /* 0x000fe2000f8e0002 */
[----:B------:R-:W-:-:S02]  /*3ee0*/  ISETP.GE.AND.EX P6, PT, RZ, UR45, PT, P6 ;  /* 0x0000002dff007c0c */ /* 0x000fc4000bfc6360 */
[----:B------:R-:W-:Y:S02]  /*3ef0*/  ISETP.GE.U32.AND P5, PT, R47, UR44, PT ;  /* 0x0000002c2f007c0c */ /* 0x000fe4000bfa6070 */
[----:B------:R-:W-:Y:S02]  /*3f00*/  IADD3 R3, PT, PT, R3, R5, RZ ;  /* 0x0000000503037210 */ /* 0x000fe40007ffe0ff */
[----:B------:R-:W-:Y:S02]  /*3f10*/  LEA R4, P1, R2, UR36, 0x2 ;  /* 0x0000002402047c11 */ /* 0x000fe4000f8210ff */
[----:B------:R-:W-:Y:S02]  /*3f20*/  ISETP.GE.U32.AND P4, PT, R48, UR44, PT ;  /* 0x0000002c30007c0c */ /* 0x000fe4000bf86070 */
[----:B------:R-:W-:Y:S02]  /*3f30*/  LEA.HI.X R5, R2, UR37, R3, 0x2, P1 ;  /* 0x0000002502057c11 */ /* 0x000fe400088f1403 */
[----:B------:R-:W-:-:S02]  /*3f40*/  ISETP.GE.U32.AND P1, PT, R45, UR44, PT ;  /* 0x0000002c2d007c0c */ /* 0x000fc4000bf26070 */
[----:B------:R-:W-:Y:S01]  /*3f50*/  ISETP.GE.U32.AND P3, PT, R49, UR44, PT ;  /* 0x0000002c31007c0c */ /* 0x000fe2000bf66070 */
[----:B------:R-:W-:Y:S01]  /*3f60*/  @!P0 STG.E desc[UR4][R4.64], R15 ;  /* 0x0000000f04008986 */ /* 0x000fe2000c101904 */
[----:B------:R-:W-:Y:S02]  /*3f70*/  ISETP.GE.U32.AND P0, PT, R50, UR44, PT ;  /* 0x0000002c32007c0c */ /* 0x000fe4000bf06070 */
[----:B------:R-:W-:Y:S02]  /*3f80*/  ISETP.GE.AND.EX P1, PT, RZ, UR45, PT, P1 ;  /* 0x0000002dff007c0c */ /* 0x000fe4000bf26310 */
[----:B------:R-:W-:Y:S02]  /*3f90*/  ISETP.GE.AND.EX P0, PT, RZ, UR45, PT, P0 ;  /* 0x0000002dff007c0c */ /* 0x000fe4000bf06300 */
[----:B------:R-:W-:Y:S02]  /*3fa0*/  ISETP.GE.AND.EX P2, PT, RZ, UR45, PT, P2 ;  /* 0x0000002dff007c0c */ /* 0x000fe4000bf46320 */
[----:B------:R-:W-:-:S02]  /*3fb0*/  ISETP.GE.AND.EX P5, PT, RZ, UR45, PT, P5 ;  /* 0x0000002dff007c0c */ /* 0x000fc4000bfa6350 */
[----:B------:R-:W-:Y:S02]  /*3fc0*/  ISETP.GE.AND.EX P4, PT, RZ, UR45, PT, P4 ;  /* 0x0000002dff007c0c */ /* 0x000fe4000bf86340 */
[----:B------:R-:W-:Y:S02]  /*3fd0*/  ISETP.GE.AND.EX P3, PT, RZ, UR45, PT, P3 ;  /* 0x0000002dff007c0c */ /* 0x000fe4000bf66330 */
[C---:B------:R-:W-:Y:S02]  /*3fe0*/  @!P6 R2UR UR8, R36.reuse ;  /* 0x000000002408e2ca */ /* 0x040fe400000e0000 */
[C---:B------:R-:W-:Y:S02]  /*3ff0*/  @!P1 R2UR UR6, R36.reuse ;  /* 0x00000000240692ca */ /* 0x040fe400000e0000 */
[----:B------:R-:W-:Y:S02]  /*4000*/  @!P0 R2UR UR16, R36 ;  /* 0x00000000241082ca */ /* 0x000fe400000e0000 */
[----:B------:R-:W-:-:S02]  /*4010*/  @!P0 R2UR UR17, R37 ;  /* 0x00000000251182ca */ /* 0x000fc400000e0000 */
[C---:B------:R-:W-:Y:S02]  /*4020*/  @!P1 R2UR UR7, R37.reuse ;  /* 0x00000000250792ca */ /* 0x040fe400000e0000 */
[C---:B------:R-:W-:Y:S02]  /*4030*/  @!P6 R2UR UR9, R37.reuse ;  /* 0x000000002509e2ca */ /* 0x040fe400000e0000 */
[C---:B------:R-:W-:Y:S02]  /*4040*/  @!P2 R2UR UR4, R36.reuse ;  /* 0x000000002404a2ca */ /* 0x040fe400000e0000 */
[C---:B------:R-:W-:Y:S02]  /*4050*/  @!P2 R2UR UR5, R37.reuse ;  /* 0x000000002505a2ca */ /* 0x040fe400000e0000 */
[----:B------:R-:W-:Y:S02]  /*4060*/  @!P5 R2UR UR10, R36 ;  /* 0x00000000240ad2ca */ /* 0x000fe400000e0000 */
[----:B------:R-:W-:Y:S01]  /*4070*/  @!P5 R2UR UR11, R37 ;  /* 0x00000000250bd2ca */ /* 0x000fe200000e0000 */
[----:B------:R-:W-:Y:S01]  /*4080*/  @!P0 STG.E desc[UR16][R4.64+0x500], R75 ;  /* 0x0005004b04008986 */ /* 0x000fe2000c101910 */
[----:B------:R-:W-:-:S02]  /*4090*/  ISETP.GE.U32.AND P0, PT, R53, UR44, PT ;  /* 0x0000002c35007c0c */ /* 0x000fc4000bf06070 */
[C---:B------:R-:W-:Y:S01]  /*40a0*/  @!P4 R2UR UR12, R36.reuse ;  /* 0x00000000240cc2ca */ /* 0x040fe200000e0000 */
[----:B------:R-:W-:Y:S01]  /*40b0*/  @!P1 STG.E desc[UR6][R4.64+0x180], R65 ;  /* 0x0001804104009986 */ /* 0x000fe2000c101906 */
[----:B------:R-:W-:Y:S02]  /*40c0*/  ISETP.GE.U32.AND P1, PT, R57, UR44, PT ;  /* 0x0000002c39007c0c */ /* 0x000fe4000bf26070 */
[----:B------:R-:W-:Y:S01]  /*40d0*/  ISETP.GE.AND.EX P0, PT, RZ, UR45, PT, P0 ;  /* 0x0000002dff007c0c */ /* 0x000fe2000bf06300 */
[----:B------:R-:W-:Y:S01]  /*40e0*/  @!P6 STG.E desc[UR8][R4.64+0x200], R67 ;  /* 0x000200430400e986 */ /* 0x000fe2000c101908 */
[----:B------:R-:W-:Y:S02]  /*40f0*/  ISETP.GE.AND.EX P1, PT, RZ, UR45, PT, P1 ;  /* 0x0000002dff007c0c */ /* 0x000fe4000bf26310 */
[----:B------:R-:W-:Y:S01]  /*4100*/  @!P4 R2UR UR13, R37 ;  /* 0x00000000250dc2ca */ /* 0x000fe200000e0000 */
[----:B------:R-:W-:Y:S01]  /*4110*/  @!P2 STG.E desc[UR4][R4.64+0x100], R39 ;  /* 0x000100270400a986 */ /* 0x000fe2000c101904 */
[----:B------:R-:W-:-:S02]  /*4120*/  @!P3 R2UR UR14, R36 ;  /* 0x00000000240eb2ca */ /* 0x000fc400000e0000 */
[----:B------:R-:W-:Y:S01]  /*4130*/  @!P3 R2UR UR15, R37 ;  /* 0x00000000250fb2ca */ /* 0x000fe200000e0000 */
[----:B------:R-:W-:Y:S01]  /*4140*/  @!P5 STG.E desc[UR10][R4.64+0x280], R69 ;  /* 0x000280450400d986 */ /* 0x000fe2000c10190a */
[----:B------:R-:W-:Y:S02]  /*4150*/  ISETP.GE.U32.AND P6, PT, R51, UR44, PT ;  /* 0x0000002c33007c0c */ /* 0x000fe4000bfc6070 */
[----:B------:R-:W-:Y:S02]  /*4160*/  ISETP.GE.U32.AND P5, PT, R52, UR44, PT ;  /* 0x0000002c34007c0c */ /* 0x000fe4000bfa6070 */
[C---:B------:R-:W-:Y:S02]  /*4170*/  @!P0 R2UR UR8, R36.reuse ;  /* 0x00000000240882ca */ /* 0x040fe400000e0000 */
[----:B------:R-:W-:Y:S01]  /*4180*/  @!P0 R2UR UR9, R37 ;  /* 0x00000000250982ca */ /* 0x000fe200000e0000 */
[----:B------:R-:W-:Y:S01]  /*4190*/  @!P4 STG.E desc[UR12][R4.64+0x300], R71 ;  /* 0x000300470400c986 */ /* 0x000fe2000c10190c */
[----:B------:R-:W-:-:S02]  /*41a0*/  @!P1 R2UR UR16, R36 ;  /* 0x00000000241092ca */ /* 0x000fc400000e0000 */
[----:B------:R-:W-:Y:S01]  /*41b0*/  @!P1 R2UR UR17, R37 ;  /* 0x00000000251192ca */ /* 0x000fe200000e0000 */
[----:B------:R-:W-:Y:S01]  /*41c0*/  @!P3 STG.E desc[UR14][R4.64+0x380], R7 ;  /* 0x000380070400b986 */ /* 0x000fe2000c10190e */
[----:B------:R-:W-:Y:S02]  /*41d0*/  ISETP.GE.AND.EX P6, PT, RZ, UR45, PT, P6 ;  /* 0x0000002dff007c0c */ /* 0x000fe4000bfc6360 */
[----:B------:R-:W-:Y:S02]  /*41e0*/  ISETP.GE.U32.AND P4, PT, R54, UR44, PT ;  /* 0x0000002c36007c0c */ /* 0x000fe4000bf86070 */
[----:B------:R-:W-:Y:S02]  /*41f0*/  ISETP.GE.U32.AND P3, PT, R55, UR44, PT ;  /* 0x0000002c37007c0c */ /* 0x000fe4000bf66070 */
[----:B------:R-:W-:Y:S01]  /*4200*/  ISETP.GE.U32.AND P2, PT, R56, UR44, PT ;  /* 0x0000002c38007c0c */ /* 0x000fe2000bf46070 */
[----:B------:R-:W-:Y:S01]  /*4210*/  @!P0 STG.E desc[UR8][R4.64+0x680], R81 ;  /* 0x0006805104008986 */ /* 0x000fe2000c101908 */
[----:B------:R-:W-:-:S02]  /*4220*/  ISETP.GE.AND.EX P5, PT, RZ, UR45, PT, P5 ;  /* 0x0000002dff007c0c */ /* 0x000fc4000bfa6350 */
[----:B------:R-:W-:Y:S01]  /*4230*/  ISETP.GE.AND.EX P4, PT, RZ, UR45, PT, P4 ;  /* 0x0000002dff007c0c */ /* 0x000fe2000bf86340 */
[----:B------:R-:W-:Y:S01]  /*4240*/  @!P1 STG.E desc[UR16][R4.64+0x880], R85 ;  /* 0x0008805504009986 */ /* 0x000fe2000c101910 */
[----:B------:R-:W-:Y:S02]  /*4250*/  ISETP.GE.AND.EX P3, PT, RZ, UR45, PT, P3 ;  /* 0x0000002dff007c0c */ /* 0x000fe4000bf66330 */
[----:B------:R-:W-:Y:S02]  /*4260*/  ISETP.GE.AND.EX P2, PT, RZ, UR45, PT, P2 ;  /* 0x0000002dff007c0c */ /* 0x000fe4000bf46320 */
[----:B------:R-:W-:Y:S02]  /*4270*/  ISETP.GE.U32.AND P0, PT, R58, UR44, PT ;  /* 0x0000002c3a007c0c */ /* 0x000fe4000bf06070 */
[----:B------:R-:W-:Y:S02]  /*4280*/  ISETP.GE.U32.AND P1, PT, R62, UR44, PT ;  /* 0x0000002c3e007c0c */ /* 0x000fe4000bf26070 */
[----:B------:R-:W-:-:S02]  /*4290*/  @!P6 R2UR UR4, R36 ;  /* 0x000000002404e2ca */ /* 0x000fc400000e0000 */
[C---:B------:R-:W-:Y:S02]  /*42a0*/  @!P6 R2UR UR5, R37.reuse ;  /* 0x000000002505e2ca */ /* 0x040fe400000e0000 */
[----:B------:R-:W-:Y:S02]  /*42b0*/  ISETP.GE.AND.EX P0, PT, RZ, UR45, PT, P0 ;  /* 0x0000002dff007c0c */ /* 0x000fe4000bf06300 */
[----:B------:R-:W-:Y:S02]  /*42c0*/  ISETP.GE.AND.EX P1, PT, RZ, UR45, PT, P1 ;  /* 0x0000002dff007c0c */ /* 0x000fe4000bf26310 */
[C---:B------:R-:W-:Y:S02]  /*42d0*/  @!P5 R2UR UR6, R36.reuse ;  /* 0x000000002406d2ca */ /* 0x040fe400000e0000 */
[----:B------:R-:W-:Y:S02]  /*42e0*/  @!P5 R2UR UR7, R37 ;  /* 0x000000002507d2ca */ /* 0x000fe400000e0000 */
[----:B------:R-:W-:-:S02]  /*42f0*/  @!P4 R2UR UR10, R36 ;  /* 0x00000000240ac2ca */ /* 0x000fc400000e0000 */
[C---:B------:R-:W-:Y:S01]  /*4300*/  @!P4 R2UR UR11, R37.reuse ;  /* 0x00000000250bc2ca */ /* 0x040fe200000e0000 */
[----:B------:R-:W-:Y:S01]  /*4310*/  @!P6 STG.E desc[UR4][R4.64+0x580], R77 ;  /* 0x0005804d0400e986 */ /* 0x000fe2000c101904 */
[C---:B------:R-:W-:Y:S02]  /*4320*/  @!P3 R2UR UR12, R36.reuse ;  /* 0x00000000240cb2ca */ /* 0x040fe400000e0000 */
[C---:B------:R-:W-:Y:S02]  /*4330*/  @!P3 R2UR UR13, R37.reuse ;  /* 0x00000000250db2ca */ /* 0x040fe400000e0000 */
[C---:B------:R-:W-:Y:S02]  /*4340*/  @!P2 R2UR UR14, R36.reuse ;  /* 0x00000000240ea2ca */ /* 0x040fe400000e0000 */
[----:B------:R-:W-:Y:S01]  /*4350*/  @!P2 R2UR UR15, R37 ;  /* 0x00000000250fa2ca */ /* 0x000fe200000e0000 */
[----:B------:R-:W-:Y:S01]  /*4360*/  @!P5 STG.E desc[UR6][R4.64+0x600], R17 ;  /* 0x000600110400d986 */ /* 0x000fe2000c101906 */
[----:B------:R-:W-:-:S02]  /*4370*/  @!P0 R2UR UR4, R36 ;  /* 0x00000000240482ca */ /* 0x000fc400000e0000 */
[C---:B------:R-:W-:Y:S01]  /*4380*/  @!P0 R2UR UR5, R37.reuse ;  /* 0x00000000250582ca */ /* 0x040fe200000e0000 */
[----:B------:R-:W-:Y:S01]  /*4390*/  @!P4 STG.E desc[UR10][R4.64+0x700], R19 ;  /* 0x000700130400c986 */ /* 0x000fe2000c10190a */
[C---:B------:R-:W-:Y:S02]  /*43a0*/  IADD3 R2, PT, PT, R42.reuse, 0x300, RZ ;  /* 0x000003002a027810 */ /* 0x040fe40007ffe0ff */
[----:B------:R-:W-:Y:S01]  /*43b0*/  IADD3 R3, PT, PT, R42, 0x320, RZ ;  /* 0x000003202a037810 */ /* 0x000fe20007ffe0ff */
[----:B------:R-:W-:Y:S01]  /*43c0*/  @!P3 STG.E desc[UR12][R4.64+0x780], R83 ;  /* 0x000780530400b986 */ /* 0x000fe2000c10190c */
[----:B------:R-:W-:Y:S02]  /*43d0*/  @!P1 R2UR UR16, R36 ;  /* 0x00000000241092ca */ /* 0x000fe400000e0000 */
[----:B------:R-:W-:Y:S01]  /*43e0*/  @!P1 R2UR UR17, R37 ;  /* 0x00000000251192ca */ /* 0x000fe200000e0000 */
[----:B------:R-:W-:Y:S01]  /*43f0*/  @!P2 STG.E desc[UR14][R4.64+0x800], R21 ;  /* 0x000800150400a986 */ /* 0x000fe2000c10190e */
[----:B------:R-:W-:-:S02]  /*4400*/  ISETP.GE.U32.AND P6, PT, R2, UR44, PT ;  /* 0x0000002c02007c0c */ /* 0x000fc4000bfc6070 */
[----:B------:R-:W-:Y:S01]  /*4410*/  ISETP.GE.U32.AND P5, PT, R3, UR44, PT ;  /* 0x0000002c03007c0c */ /* 0x000fe2000bfa6070 */
[----:B------:R-:W-:Y:S01]  /*4420*/  @!P0 STG.E desc[UR4][R4.64+0x900], R23 ;  /* 0x0009001704008986 */ /* 0x000fe2000c101904 */
[----:B------:R-:W-:Y:S01]  /*4430*/  ISETP.GE.U32.AND P3, PT, R59, UR44, PT ;  /* 0x0000002c3b007c0c */ /* 0x000fe2000bf66070 */
[----:B------:R-:W1:Y:S01]  /*4440*/  LDCU UR4, c[0x0][0x370] ;  /* 0x00006e00ff0477ac */ /* 0x000e620008000800 */
[----:B------:R-:W-:Y:S02]  /*4450*/  ISETP.GE.U32.AND P2, PT, R60, UR44, PT ;  /* 0x0000002c3c007c0c */ /* 0x000fe4000bf46070 */
[----:B------:R-:W-:Y:S02]  /*4460*/  ISETP.GE.U32.AND P4, PT, R61, UR44, PT ;  /* 0x0000002c3d007c0c */ /* 0x000fe4000bf86070 */
[----:B------:R-:W-:Y:S01]  /*4470*/  ISETP.GE.AND.EX P3, PT, RZ, UR45, PT, P3 ;  /* 0x0000002dff007c0c */ /* 0x000fe2000bf66330 */
[----:B------:R2:W-:Y:S01]  /*4480*/  @!P1 STG.E desc[UR16][R4.64+0xd00], R0 ;  /* 0x000d000004009986 */ /* 0x0005e2000c101910 */
[----:B------:R-:W-:-:S02]  /*4490*/  ISETP.GE.AND.EX P2, PT, RZ, UR45, PT, P2 ;  /* 0x0000002dff007c0c */ /* 0x000fc4000bf46320 */
[----:B------:R-:W-:Y:S02]  /*44a0*/  ISETP.GE.AND.EX P4, PT, RZ, UR45, PT, P4 ;  /* 0x0000002dff007c0c */ /* 0x000fe4000bf86340 */
[----:B------:R-:W-:Y:S02]  /*44b0*/  ISETP.GE.AND.EX P6, PT, RZ, UR45, PT, P6 ;  /* 0x0000002dff007c0c */ /* 0x000fe4000bfc6360 */
[----:B------:R-:W-:Y:S02]  /*44c0*/  ISETP.GE.AND.EX P5, PT, RZ, UR45, PT, P5 ;  /* 0x0000002dff007c0c */ /* 0x000fe4000bfa6350 */
[----:B------:R-:W-:Y:S02]  /*44d0*/  ISETP.GE.U32.AND P0, PT, R63, UR44, PT ;  /* 0x0000002c3f007c0c */ /* 0x000fe4000bf06070 */
[----:B------:R-:W-:Y:S01]  /*44e0*/  IADD3 R2, PT, PT, R42, 0x20, RZ ;  /* 0x000000202a027810 */ /* 0x000fe20007ffe0ff */
[----:B--2---:R-:W1:Y:S01]  /*44f0*/  LDC R0, c[0x0][0x364] ;  /* 0x0000d900ff007b82 */ /* 0x004e620000000800 */
[----:B------:R-:W-:-:S02]  /*4500*/  ISETP.GE.AND.EX P0, PT, RZ, UR45, PT, P0 ;  /* 0x0000002dff007c0c */ /* 0x000fc4000bf06300 */
[C---:B------:R-:W-:Y:S02]  /*4510*/  @!P3 R2UR UR6, R36.reuse ;  /* 0x000000002406b2ca */ /* 0x040fe400000e0000 */
[C---:B------:R-:W-:Y:S02]  /*4520*/  @!P3 R2UR UR7, R37.reuse ;  /* 0x000000002507b2ca */ /* 0x040fe400000e0000 */
[C---:B------:R-:W-:Y:S02]  /*4530*/  @!P2 R2UR UR8, R36.reuse ;  /* 0x000000002408a2ca */ /* 0x040fe400000e0000 */
[C---:B------:R-:W-:Y:S02]  /*4540*/  @!P2 R2UR UR9, R37.reuse ;  /* 0x000000002509a2ca */ /* 0x040fe400000e0000 */
[----:B------:R-:W-:Y:S02]  /*4550*/  @!P4 R2UR UR10, R36 ;  /* 0x00000000240ac2ca */ /* 0x000fe400000e0000 */
[----:B------:R-:W-:-:S02]  /*4560*/  @!P4 R2UR UR11, R37 ;  /* 0x00000000250bc2ca */ /* 0x000fc400000e0000 */
[C---:B------:R-:W-:Y:S02]  /*4570*/  @!P6 R2UR UR12, R36.reuse ;  /* 0x00000000240ce2ca */ /* 0x040fe400000e0000 */
[C---:B------:R-:W-:Y:S01]  /*4580*/  @!P6 R2UR UR13, R37.reuse ;  /* 0x00000000250de2ca */ /* 0x040fe200000e0000 */
[----:B------:R2:W-:Y:S01]  /*4590*/  @!P3 STG.E desc[UR6][R4.64+0x980], R87 ;  /* 0x000980570400b986 */ /* 0x0005e2000c101906 */
        /* <DEDUP_REMOVED lines=11> */
[----:B------:R-:W-:Y:S01]  /*4650*/  IADD3 R11, PT, PT, R42, 0x2e0, RZ ;  /* 0x000002e02a0b7810 */ /* 0x000fe20007ffe0ff */
[----:B------:R2:W-:Y:S01]  /*4660*/  @!P5 STG.E desc[UR14][R4.64+0xc80], R93 ;  /* 0x000c805d0400d986 */ /* 0x0005e2000c10190e */
[----:B------:R-:W-:Y:S02]  /*4670*/  ISETP.GE.U32.AND P1, PT, R64, UR44, PT ;  /* 0x0000002c40007c0c */ /* 0x000fe4000bf26070 */
[----:B------:R-:W-:Y:S01]  /*4680*/  ISETP.GE.U32.AND P4, PT, R2, UR44, PT ;  /* 0x0000002c02007c0c */ /* 0x000fe2000bf86070 */
[----:B------:R2:W-:Y:S01]  /*4690*/  @!P0 STG.E desc[UR16][R4.64+0xd80], R29 ;  /* 0x000d801d04008986 */ /* 0x0005e2000c101910 */
[----:B------:R-:W-:-:S02]  /*46a0*/  ISETP.GE.U32.AND P5, PT, R6, UR44, PT ;  /* 0x0000002c06007c0c */ /* 0x000fc4000bfa6070 */
[----:B------:R-:W-:Y:S02]  /*46b0*/  ISETP.GE.U32.AND P6, PT, R7, UR44, PT ;  /* 0x0000002c07007c0c */ /* 0x000fe4000bfc6070 */
[----:B------:R-:W-:Y:S02]  /*46c0*/  ISETP.GE.U32.AND P2, PT, R10, UR44, PT ;  /* 0x0000002c0a007c0c */ /* 0x000fe4000bf46070 */
[----:B------:R-:W-:Y:S02]  /*46d0*/  ISETP.GE.U32.AND P3, PT, R11, UR44, PT ;  /* 0x0000002c0b007c0c */ /* 0x000fe4000bf66070 */
[----:B------:R-:W-:Y:S02]  /*46e0*/  ISETP.GE.AND.EX P4, PT, RZ, UR45, PT, P4 ;  /* 0x0000002dff007c0c */ /* 0x000fe4000bf86340 */
[----:B------:R-:W-:Y:S02]  /*46f0*/  ISETP.GE.AND.EX P5, PT, RZ, UR45, PT, P5 ;  /* 0x0000002dff007c0c */ /* 0x000fe4000bfa6350 */
[----:B------:R-:W-:-:S02]  /*4700*/  ISETP.GE.AND.EX P6, PT, RZ, UR45, PT, P6 ;  /* 0x0000002dff007c0c */ /* 0x000fc4000bfc6360 */
[----:B------:R-:W-:Y:S02]  /*4710*/  ISETP.GE.AND.EX P2, PT, RZ, UR45, PT, P2 ;  /* 0x0000002dff007c0c */ /* 0x000fe4000bf46320 */
[----:B------:R-:W-:Y:S02]  /*4720*/  ISETP.GE.AND.EX P3, PT, RZ, UR45, PT, P3 ;  /* 0x0000002dff007c0c */ /* 0x000fe4000bf66330 */
[----:B------:R-:W-:Y:S02]  /*4730*/  ISETP.GE.AND.EX P1, PT, RZ, UR45, PT, P1 ;  /* 0x0000002dff007c0c */ /* 0x000fe4000bf26310 */
[----:B------:R-:W-:Y:S02]  /*4740*/  IADD3 R41, P0, PT, R0, R41, RZ ;  /* 0x0000002900297210 */ /* 0x000fe40007f1e0ff */
[----:B------:R-:W-:Y:S02]  /*4750*/  @!P4 R2UR UR6, R36 ;  /* 0x000000002406c2ca */ /* 0x000fe400000e0000 */
[----:B------:R-:W-:-:S02]  /*4760*/  LEA.HI.X.SX32 R43, R0, R43, 0x1, P0 ;  /* 0x0000002b002b7211 */ /* 0x000fc400000f0eff */
[----:B------:R-:W-:Y:S02]  /*4770*/  ISETP.GE.U32.AND P0, PT, R41, UR46, PT ;  /* 0x0000002e29007c0c */ /* 0x000fe4000bf06070 */
        /* <DEDUP_REMOVED lines=20> */
.L_x_1128:
[----:B------:R-:W-:Y:S05]  /*48c0*/  EXIT ;  /* 0x000000000000794d */ /* 0x000fea0003800000 */
.L_x_1129:
[----:B------:R-:W-:Y:S01]  /*48d0*/  BSSY B1, `(.L_x_1189) ;  /* 0x0000007000017945 */ /* 0x000fe20003800000 */
[----:B------:R-:W-:Y:S02]  /*48e0*/  MOV R12, 0x10 ;  /* 0x00000010000c7802 */ /* 0x000fe40000000f00 */
[----:B------:R-:W-:Y:S02]  /*48f0*/  MOV R11, 0x1f ;  /* 0x0000001f000b7802 */ /* 0x000fe40000000f00 */
[----:B------:R-:W-:-:S07]  /*4900*/  MOV R15, 0xffffffff ;  /* 0xffffffff000f7802 */ /* 0x000fce0000000f00 */
[----:B------:R-:W-:Y:S05]  /*4910*/  WARPSYNC.COLLECTIVE R15, `(.L_x_1190) ;  /* 0x000000000f087348 */ /* 0x000fea0003c00000 */
[----:B------:R0:W1:Y:S02]  /*4920*/  SHFL.BFLY P6, R14, R13, R12, R11 ;  /* 0x0c00000c0d0e7389 */ /* 0x00006400000c000b */
[----:B01----:R-:W-:Y:S05]  /*4930*/  ENDCOLLECTIVE ;  /* 0x000000000000791b */ /* 0x003fea0003800000 */
.L_x_1190:
[----:B------:R-:W-:Y:S05]  /*4940*/  BSYNC B1 ;  /* 0x0000000000017941 */ /* 0x000fea0003800000 */
.L_x_1189:
        /* <DEDUP_REMOVED lines=9> */
.L_x_1191:
[----:B------:R-:W-:Y:S01]  /*49e0*/  HFMA2 R12, -RZ, RZ, 0, 2.384185791015625e-07 ;  /* 0x00000004ff0c7431 */ /* 0x000fe200000001ff */
[----:B------:R-:W-:-:S04]  /*49f0*/  FMNMX R0, R13, R14, !PT ;  /* 0x0000000e0d007209 */ /* 0x000fc80007800000 */
[----:B------:R-:W-:-:S07]  /*4a00*/  MOV R13, R0 ;  /* 0x00000000000d7202 */ /* 0x000fce0000000f00 */
[----:B------:R-:W-:Y:S05]  /*4a10*/  WARPSYNC.COLLECTIVE R15, `(.L_x_1192) ;  /* 0x000000000f087348 */ /* 0x000fea0003c00000 */
[----:B------:R0:W1:Y:S02]  /*4a20*/  SHFL.BFLY P6, R14, R13, R12, R11 ;  /* 0x0c00000c0d0e7389 */ /* 0x00006400000c000b */
[----:B01----:R-:W-:Y:S05]  /*4a30*/  ENDCOLLECTIVE ;  /* 0x000000000000791b */ /* 0x003fea0003800000 */
.L_x_1192:
[----:B------:R-:W-:Y:S01]  /*4a40*/  HFMA2 R12, -RZ, RZ, 0, 1.1920928955078125e-07 ;  /* 0x00000002ff0c7431 */ /* 0x000fe200000001ff */
[----:B------:R-:W-:-:S04]  /*4a50*/  FMNMX R2, R0, R14, !PT ;  /* 0x0000000e00027209 */ /* 0x000fc80007800000 */
[----:B------:R-:W-:-:S07]  /*4a60*/  MOV R13, R2 ;  /* 0x00000002000d7202 */ /* 0x000fce0000000f00 */
[----:B------:R-:W-:Y:S05]  /*4a70*/  WARPSYNC.COLLECTIVE R15, `(.L_x_1193) ;  /* 0x000000000f087348 */ /* 0x000fea0003c00000 */
[----:B------:R0:W1:Y:S02]  /*4a80*/  SHFL.BFLY P6, R14, R13, R12, R11 ;  /* 0x0c00000c0d0e7389 */ /* 0x00006400000c000b */
[----:B01----:R-:W-:Y:S05]  /*4a90*/  ENDCOLLECTIVE ;  /* 0x000000000000791b */ /* 0x003fea0003800000 */
.L_x_1193:
[----:B------:R-:W-:Y:S01]  /*4aa0*/  HFMA2 R12, -RZ, RZ, 0, 5.9604644775390625e-08 ;  /* 0x00000001ff0c7431 */ /* 0x000fe200000001ff */
[----:B------:R-:W-:-:S04]  /*4ab0*/  FMNMX R3, R2, R14, !PT ;  /* 0x0000000e02037209 */ /* 0x000fc80007800000 */
[----:B------:R-:W-:-:S07]  /*4ac0*/  MOV R13, R3 ;  /* 0x00000003000d7202 */ /* 0x000fce0000000f00 */
[----:B------:R-:W-:Y:S05]  /*4ad0*/  WARPSYNC.COLLECTIVE R15, `(.L_x_1194) ;  /* 0x000000000f087348 */ /* 0x000fea0003c00000 */
[----:B------:R0:W1:Y:S02]  /*4ae0*/  SHFL.BFLY P6, R14, R13, R12, R11 ;  /* 0x0c00000c0d0e7389 */ /* 0x00006400000c000b */
[----:B01----:R-:W-:Y:S05]  /*4af0*/  ENDCOLLECTIVE ;  /* 0x000000000000791b */ /* 0x003fea0003800000 */
.L_x_1194:
[----:B------:R-:W-:-:S05]  /*4b00*/  FMNMX R14, R3, R14, !PT ;  /* 0x0000000e030e7209 */ /* 0x000fca0007800000 */
        /* <DEDUP_REMOVED lines=29> */
[-C--:B------:R-:W-:Y:S01]  /*4ce0*/  FFMA.SAT R9, R4, R67.reuse, 0.5 ;  /* 0x3f00000004097423 */ /* 0x080fe20000002043 */
[----:B------:R-:W-:-:S03]  /*4cf0*/  FFMA.SAT R23, R34, R67, 0.5 ;  /* 0x3f00000022177423 */ /* 0x000fc60000002043 */
[-C--:B------:R-:W-:Y:S01]  /*4d00*/  FFMA.RM R9, R9, R68.reuse, 12582913 ;  /* 0x4b40000109097423 */ /* 0x080fe20000004044 */
[----:B------:R-:W-:-:S03]  /*4d10*/  FFMA.RM R23, R23, R68, 12582913 ;  /* 0x4b40000117177423 */ /* 0x000fc60000004044 */
        /* <DEDUP_REMOVED lines=60> */
[----:B------:R-:W1:Y:S01]  /*50e0*/  MUFU.EX2 R17, R17 ;  /* 0x0000001100117308 */ /* 0x000e620000000800 */
[----:B------:R-:W-:Y:S01]  /*50f0*/  FFMA.RM R9, R9, R68, 12582913 ;  /* 0x4b40000109097423 */ /* 0x000fe20000004044 */
[----:B0-----:R-:W-:-:S03]  /*5100*/  FMUL R7, R7, R10 ;  /* 0x0000000a07077220 */ /* 0x001fc60000400000 */
[C---:B------:R-:W-:Y:S01]  /*5110*/  FADD R10, R9.reuse, -12583039 ;  /* 0xcb40007f090a7421 */ /* 0x040fe20000000000 */
[----:B------:R-:W-:-:S03]  /*5120*/  SHF.L.U32 R9, R9, 0x17, RZ ;  /* 0x0000001709097819 */ /* 0x000fc600000006ff */
[----:B------:R-:W-:-:S04]  /*5130*/  FFMA R10, R27, 1.4426950216293334961, -R10 ;  /* 0x3fb8aa3b1b0a7823 */ /* 0x000fc8000000080a */
[----:B------:R-:W-:Y:S01]  /*5140*/  FFMA R27, R27, 1.925963033500011079e-08, R10 ;  /* 0x32a570601b1b7823 */ /* 0x000fe2000000000a */
[----:B-1----:R-:W-:Y:S01]  /*5150*/  FMUL R8, R8, R17 ;  /* 0x0000001108087220 */ /* 0x002fe20000400000 */
[----:B------:R-:W-:Y:S02]  /*5160*/  FFMA.SAT R17, R38, R67, 0.5 ;  /* 0x3f00000026117423 */ /* 0x000fe40000002043 */
[----:B------:R-:W0:Y:S02]  /*5170*/  MUFU.EX2 R10, R27 ;  /* 0x0000001b000a7308 */ /* 0x000e240000000800 */
[----:B------:R-:W-:-:S04]  /*5180*/  FFMA.RM R17, R17, R68, 12582913 ;  /* 0x4b40000111117423 */ /* 0x000fc80000004044 */
[----:B------:R-:W-:-:S04]  /*5190*/  FADD R19, R17, -12583039 ;  /* 0xcb40007f11137421 */ /* 0x000fc80000000000 */
[----:B------:R-:W-:-:S04]  /*51a0*/  FFMA R19, R38, 1.4426950216293334961, -R19 ;  /* 0x3fb8aa3b26137823 */ /* 0x000fc80000000813 */
[----:B------:R-:W-:Y:S01]  /*51b0*/  FFMA R19, R38, 1.925963033500011079e-08, R19 ;  /* 0x32a5706026137823 */ /* 0x000fe20000000013 */
[----:B0-----:R-:W-:Y:S01]  /*51c0*/  FMUL R9, R9, R10 ;  /* 0x0000000a09097220 */ /* 0x001fe20000400000 */
[----:B------:R-:W-:Y:S01]  /*51d0*/  SHF.L.U32 R10, R17, 0x17, RZ ;  /* 0x00000017110a7819 */ /* 0x000fe200000006ff */
[----:B------:R-:W-:-:S03]  /*51e0*/  FFMA.SAT R17, R26, R67, 0.5 ;  /* 0x3f0000001a117423 */ /* 0x000fc60000002043 */
[----:B------:R-:W0:Y:S01]  /*51f0*/  MUFU.EX2 R19, R19 ;  /* 0x0000001300137308 */ /* 0x000e220000000800 */
[----:B------:R-:W-:-:S04]  /*5200*/  FFMA.RM R17, R17, R68, 12582913 ;  /* 0x4b40000111117423 */ /* 0x000fc80000004044 */
[C---:B------:R-:W-:Y:S01]  /*5210*/  FADD R21, R17.reuse, -12583039 ;  /* 0xcb40007f11157421 */ /* 0x040fe20000000000 */
[----:B------:R-:W-:Y:S01]  /*5220*/  SHF.L.U32 R16, R17, 0x17, RZ ;  /* 0x0000001711107819 */ /* 0x000fe200000006ff */
[----:B------:R-:W-:Y:S02]  /*5230*/  FFMA.SAT R17, R66, R67, 0.5 ;  /* 0x3f00000042117423 */ /* 0x000fe40000002043 */
[C---:B------:R-:W-:Y:S02]  /*5240*/  FFMA R21, R26.reuse, 1.4426950216293334961, -R21 ;  /* 0x3fb8aa3b1a157823 */ /* 0x040fe40000000815 */
[----:B------:R-:W-:Y:S02]  /*5250*/  FFMA.RM R17, R17, R68, 12582913 ;  /* 0x4b40000111117423 */ /* 0x000fe40000004044 */
[----:B------:R-:W-:Y:S01]  /*5260*/  FFMA R21, R26, 1.925963033500011079e-08, R21 ;  /* 0x32a570601a157823 */ /* 0x000fe20000000015 */
[----:B0-----:R-:W-:Y:S01]  /*5270*/  FMUL R10, R10, R19 ;  /* 0x000000130a0a7220 */ /* 0x001fe20000400000 */
[C---:B------:R-:W-:Y:S01]  /*5280*/  FADD R19, R17.reuse, -12583039 ;  /* 0xcb40007f11137421 */ /* 0x040fe20000000000 */
[----:B------:R-:W-:-:S03]  /*5290*/  SHF.L.U32 R17, R17, 0x17, RZ ;  /* 0x0000001711117819 */ /* 0x000fc600000006ff */
[----:B------:R-:W0:Y:S01]  /*52a0*/  MUFU.EX2 R21, R21 ;  /* 0x0000001500157308 */ /* 0x000e220000000800 */
[----:B------:R-:W-:-:S04]  /*52b0*/  FFMA R19, R66, 1.4426950216293334961, -R19 ;  /* 0x3fb8aa3b42137823 */ /* 0x000fc80000000813 */
[----:B------:R-:W-:-:S04]  /*52c0*/  FFMA R19, R66, 1.925963033500011079e-08, R19 ;  /* 0x32a5706042137823 */ /* 0x000fc80000000013 */
[----:B------:R1:W2:Y:S01]  /*52d0*/  MUFU.EX2 R18, R19 ;  /* 0x0000001300127308 */ /* 0x0002a20000000800 */
[----:B0-----:R-:W-:Y:S01]  /*52e0*/  FMUL R16, R16, R21 ;  /* 0x0000001510107220 */ /* 0x001fe20000400000 */
[-C--:B------:R-:W-:Y:S01]  /*52f0*/  FFMA.SAT R21, R25, R67.reuse, 0.5 ;  /* 0x3f00000019157423 */ /* 0x080fe20000002043 */
[----:B-1----:R-:W-:-:S03]  /*5300*/  FFMA.SAT R19, R70, R67, 0.5 ;  /* 0x3f00000046137423 */ /* 0x002fc60000002043 */
[-C--:B------:R-:W-:Y:S01]  /*5310*/  FFMA.RM R21, R21, R68.reuse, 12582913 ;  /* 0x4b40000115157423 */ /* 0x080fe20000004044 */
[----:B------:R-:W-:Y:S01]  /*5320*/  FFMA.RM R19, R19, R68, 12582913 ;  /* 0x4b40000113137423 */ /* 0x000fe20000004044 */
[----:B--2---:R-:W-:Y:S02]  /*5330*/  FMUL R17, R17, R18 ;  /* 0x0000001211117220 */ /* 0x004fe40000400000 */
[----:B------:R-:W-:-:S04]  /*5340*/  FADD R18, R21, -12583039 ;  /* 0xcb40007f15127421 */ /* 0x000fc80000000000 */
[----:B------:R-:W-:-:S04]  /*5350*/  FFMA R18, R25, 1.4426950216293334961, -R18 ;  /* 0x3fb8aa3b19127823 */ /* 0x000fc80000000812 */
[----:B------:R-:W-:Y:S01]  /*5360*/  FFMA R25, R25, 1.925963033500011079e-08, R18 ;  /* 0x32a5706019197823 */ /* 0x000fe20000000012 */
[----:B------:R-:W-:Y:S01]  /*5370*/  SHF.L.U32 R18, R21, 0x17, RZ ;  /* 0x0000001715127819 */ /* 0x000fe200000006ff */
[C---:B------:R-:W-:Y:S01]  /*5380*/  FADD R21, R19.reuse, -12583039 ;  /* 0xcb40007f13157421 */ /* 0x040fe20000000000 */
[----:B------:R-:W-:-:S03]  /*5390*/  SHF.L.U32 R19, R19, 0x17, RZ ;  /* 0x0000001713137819 */ /* 0x000fc600000006ff */
[----:B------:R-:W0:Y:S01]  /*53a0*/  MUFU.EX2 R25, R25 ;  /* 0x0000001900197308 */ /* 0x000e220000000800 */
[----:B------:R-:W-:-:S04]  /*53b0*/  FFMA R21, R70, 1.4426950216293334961, -R21 ;  /* 0x3fb8aa3b46157823 */ /* 0x000fc80000000815 */
[----:B------:R-:W-:-:S04]  /*53c0*/  FFMA R21, R70, 1.925963033500011079e-08, R21 ;  /* 0x32a5706046157823 */ /* 0x000fc80000000015 */
[----:B------:R1:W2:Y:S01]  /*53d0*/  MUFU.EX2 R20, R21 ;  /* 0x0000001500147308 */ /* 0x0002a20000000800 */
[----:B0-----:R-:W-:Y:S01]  /*53e0*/  FMUL R18, R18, R25 ;  /* 0x0000001912127220 */ /* 0x001fe20000400000 */
[----:B------:R-:W-:Y:S01]  /*53f0*/  FADD R25, R23, -12583039 ;  /* 0xcb40007f17197421 */ /* 0x000fe20000000000 */
[----:B-1----:R-:W-:-:S03]  /*5400*/  FFMA.SAT R21, R72, R67, 0.5 ;  /* 0x3f00000048157423 */ /* 0x002fc60000002043 */
[----:B------:R-:W-:Y:S01]  /*5410*/  FFMA R25, R34, 1.4426950216293334961, -R25 ;  /* 0x3fb8aa3b22197823 */ /* 0x000fe20000000819 */
[----:B------:R-:W-:-:S03]  /*5420*/  FFMA.RM R21, R21, R68, 12582913 ;  /* 0x4b40000115157423 */ /* 0x000fc60000004044 */
[----:B------:R-:W-:Y:S01]  /*5430*/  FFMA R25, R34, 1.925963033500011079e-08, R25 ;  /* 0x32a5706022197823 */ /* 0x000fe20000000019 */
[----:B--2---:R-:W-:Y:S01]  /*5440*/  FMUL R19, R19, R20 ;  /* 0x0000001413137220 */ /* 0x004fe20000400000 */
[----:B------:R-:W-:Y:S01]  /*5450*/  SHF.L.U32 R20, R23, 0x17, RZ ;  /* 0x0000001717147819 */ /* 0x000fe200000006ff */
[C---:B------:R-:W-:Y:S01]  /*5460*/  FADD R23, R21.reuse, -12583039 ;  /* 0xcb40007f15177421 */ /* 0x040fe20000000000 */
[----:B------:R-:W-:Y:S02]  /*5470*/  SHF.L.U32 R21, R21, 0x17, RZ ;  /* 0x0000001715157819 */ /* 0x000fe400000006ff */
        /* <DEDUP_REMOVED lines=8> */
[----:B------:R-:W-:-:S03]  /*5500*/  FFMA.RM R23, R23, R68, 12582913 ;  /* 0x4b40000117177423 */ /* 0x000fc60000004044 */
[----:B------:R-:W-:Y:S01]  /*5510*/  FADD R27, R25, -12583039 ;  /* 0xcb40007f191b7421 */ /* 0x000fe20000000000 */
[----:B--2---:R-:W-:Y:S01]  /*5520*/  FMUL R21, R21, R22 ;  /* 0x0000001615157220 */ /* 0x004fe20000400000 */
[----:B------:R-:W-:Y:S01]  /*5530*/  SHF.L.U32 R22, R25, 0x17, RZ ;  /* 0x0000001719167819 */ /* 0x000fe200000006ff */
[C---:B------:R-:W-:Y:S01]  /*5540*/  FADD R25, R23.reuse, -12583039 ;  /* 0xcb40007f17197421 */ /* 0x040fe20000000000 */
[----:B------:R-:W-:Y:S01]  /*5550*/  FFMA R27, R40, 1.4426950216293334961, -R27 ;  /* 0x3fb8aa3b281b7823 */ /* 0x000fe2000000081b */
[----:B------:R-:W-:Y:S02]  /*5560*/  SHF.L.U32 R23, R23, 0x17, RZ ;  /* 0x0000001717177819 */ /* 0x000fe400000006ff */
[----:B------:R-:W-:Y:S01]  /*5570*/  FFMA R25, R74, 1.4426950216293334961, -R25 ;  /* 0x3fb8aa3b4a197823 */ /* 0x000fe20000000819 */
[----:B------:R-:W-:-:S03]  /*5580*/  FFMA R27, R40, 1.925963033500011079e-08, R27 ;  /* 0x32a57060281b7823 */ /* 0x000fc6000000001b */
[----:B------:R-:W-:-:S03]  /*5590*/  FFMA R25, R74, 1.925963033500011079e-08, R25 ;  /* 0x32a570604a197823 */ /* 0x000fc60000000019 */
[----:B------:R-:W0:Y:S08]  /*55a0*/  MUFU.EX2 R27, R27 ;  /* 0x0000001b001b7308 */ /* 0x000e300000000800 */
[----:B------:R1:W2:Y:S02]  /*55b0*/  MUFU.EX2 R26, R25 ;  /* 0x00000019001a7308 */ /* 0x0002a40000000800 */
[----:B-1----:R-:W-:Y:S01]  /*55c0*/  FFMA.SAT R25, R11, R67, 0.5 ;  /* 0x3f0000000b197423 */ /* 0x002fe20000002043 */
[----:B0-----:R-:W-:Y:S01]  /*55d0*/  FMUL R22, R22, R27 ;  /* 0x0000001b16167220 */ /* 0x001fe20000400000 */
[----:B------:R-:W-:-:S02]  /*55e0*/  FFMA.SAT R27, R24, R67, 0.5 ;  /* 0x3f000000181b7423 */ /* 0x000fc40000002043 */
[-C--:B------:R-:W-:Y:S02]  /*55f0*/  FFMA.RM R25, R25, R68.reuse, 12582913 ;  /* 0x4b40000119197423 */ /* 0x080fe40000004044 */
[----:B------:R-:W-:Y:S01]  /*5600*/  FFMA.RM R27, R27, R68, 12582913 ;  /* 0x4b4000011b1b7423 */ /* 0x000fe20000004044 */
[----:B--2---:R-:W-:Y:S01]  /*5610*/  FMUL R23, R23, R26 ;  /* 0x0000001a17177220 */ /* 0x004fe20000400000 */
[----:B------:R-:W-:Y:S02]  /*5620*/  FADD R26, R25, -12583039 ;  /* 0xcb40007f191a7421 */ /* 0x000fe40000000000 */
[----:B------:R-:W-:Y:S01]  /*5630*/  FADD R31, R27, -12583039 ;  /* 0xcb40007f1b1f7421 */ /* 0x000fe20000000000 */
[----:B------:R-:W-:Y:S01]  /*5640*/  SHF.L.U32 R25, R25, 0x17, RZ ;  /* 0x0000001719197819 */ /* 0x000fe200000006ff */
[----:B------:R-:W-:Y:S02]  /*5650*/  FFMA R26, R11, 1.4426950216293334961, -R26 ;  /* 0x3fb8aa3b0b1a7823 */ /* 0x000fe4000000081a */
[----:B------:R-:W-:-:S02]  /*5660*/  FFMA R31, R24, 1.4426950216293334961, -R31 ;  /* 0x3fb8aa3b181f7823 */ /* 0x000fc4000000081f */
[----:B------:R-:W-:Y:S01]  /*5670*/  FFMA R26, R11, 1.925963033500011079e-08, R26 ;  /* 0x32a570600b1a7823 */ /* 0x000fe2000000001a */
[----:B------:R-:W-:Y:S01]  /*5680*/  FFMA.SAT R11, R12, R67, 0.5 ;  /* 0x3f0000000c0b7423 */ /* 0x000fe20000002043 */
[----:B------:R-:W-:Y:S01]  /*5690*/  FFMA R31, R24, 1.925963033500011079e-08, R31 ;  /* 0x32a57060181f7823 */ /* 0x000fe2000000001f */
[----:B------:R-:W-:Y:S02]  /*56a0*/  SHF.L.U32 R24, R27, 0x17, RZ ;  /* 0x000000171b187819 */ /* 0x000fe400000006ff */
[----:B------:R-:W-:Y:S01]  /*56b0*/  FFMA.RM R11, R11, R68, 12582913 ;  /* 0x4b4000010b0b7423 */ /* 0x000fe20000004044 */
[----:B------:R-:W0:Y:S03]  /*56c0*/  MUFU.EX2 R26, R26 ;  /* 0x0000001a001a7308 */ /* 0x000e260000000800 */
[C---:B------:R-:W-:Y:S01]  /*56d0*/  FADD R27, R11.reuse, -12583039 ;  /* 0xcb40007f0b1b7421 */ /* 0x040fe20000000000 */
[----:B------:R-:W-:-:S03]  /*56e0*/  SHF.L.U32 R11, R11, 0x17, RZ ;  /* 0x000000170b0b7819 */ /* 0x000fc600000006ff */
[C---:B------:R-:W-:Y:S01]  /*56f0*/  FFMA R27, R12.reuse, 1.4426950216293334961, -R27 ;  /* 0x3fb8aa3b0c1b7823 */ /* 0x040fe2000000081b */
[----:B------:R-:W1:Y:S03]  /*5700*/  MUFU.EX2 R31, R31 ;  /* 0x0000001f001f7308 */ /* 0x000e660000000800 */
[----:B------:R-:W-:-:S05]  /*5710*/  FFMA R27, R12, 1.925963033500011079e-08, R27 ;  /* 0x32a570600c1b7823 */ /* 0x000fca000000001b */
[----:B------:R-:W2:Y:S01]  /*5720*/  MUFU.EX2 R34, R27 ;  /* 0x0000001b00227308 */ /* 0x000ea20000000800 */
[----:B0-----:R-:W-:Y:S01]  /*5730*/  FMUL R25, R25, R26 ;  /* 0x0000001a19197220 */ /* 0x001fe20000400000 */
[----:B-1----:R-:W-:Y:S01]  /*5740*/  FMUL R24, R24, R31 ;  /* 0x0000001f18187220 */ /* 0x002fe20000400000 */
[----:B--2---:R-:W-:Y:S01]  /*5750*/  FMUL R34, R11, R34 ;  /* 0x000000220b227220 */ /* 0x004fe20000400000 */
        /* <DEDUP_REMOVED lines=99> */
.L_x_1195:
[----:B------:R-:W-:Y:S02]  /*5d90*/  HFMA2 R12, -RZ, RZ, 0, 4.76837158203125e-07 ;  /* 0x00000008ff0c7431 */ /* 0x000fe400000001ff */
[----:B------:R-:W-:-:S05]  /*5da0*/  FADD R35, R13, R14 ;  /* 0x0000000e0d237221 */ /* 0x000fca0000000000 */
[----:B------:R-:W-:-:S07]  /*5db0*/  MOV R13, R35 ;  /* 0x00000023000d7202 */ /* 0x000fce0000000f00 */
[----:B------:R-:W-:Y:S05]  /*5dc0*/  WARPSYNC.COLLECTIVE R15, `(.L_x_1196) ;  /* 0x000000000f087348 */ /* 0x000fea0003c00000 */
[----:B------:R0:W1:Y:S02]  /*5dd0*/  SHFL.BFLY P6, R14, R13, R12, R11 ;  /* 0x0c00000c0d0e7389 */ /* 0x00006400000c000b */
[----:B01----:R-:W-:Y:S05]  /*5de0*/  ENDCOLLECTIVE ;  /* 0x000000000000791b */ /* 0x003fea0003800000 */
.L_x_1196:
[----:B------:R-:W-:Y:S02]  /*5df0*/  HFMA2 R12, -RZ, RZ, 0, 2.384185791015625e-07 ;  /* 0x00000004ff0c7431 */ /* 0x000fe400000001ff */
[----:B------:R-:W-:-:S05]  /*5e00*/  FADD R38, R35, R14 ;  /* 0x0000000e23267221 */ /* 0x000fca0000000000 */
[----:B------:R-:W-:-:S07]  /*5e10*/  MOV R13, R38 ;  /* 0x00000026000d7202 */ /* 0x000fce0000000f00 */
[----:B------:R-:W-:Y:S05]  /*5e20*/  WARPSYNC.COLLECTIVE R15, `(.L_x_1197) ;  /* 0x000000000f087348 */ /* 0x000fea0003c00000 */
[----:B------:R0:W1:Y:S02]  /*5e30*/  SHFL.BFLY P6, R14, R13, R12, R11 ;  /* 0x0c00000c0d0e7389 */ /* 0x00006400000c000b */
[----:B01----:R-:W-:Y:S05]  /*5e40*/  ENDCOLLECTIVE ;  /* 0x000000000000791b */ /* 0x003fea0003800000 */
.L_x_1197:
[----:B------:R-:W-:Y:S02]  /*5e50*/  HFMA2 R12, -RZ, RZ, 0, 1.1920928955078125e-07 ;  /* 0x00000002ff0c7431 */ /* 0x000fe400000001ff */
[----:B------:R-:W-:-:S05]  /*5e60*/  FADD R39, R38, R14 ;  /* 0x0000000e26277221 */ /* 0x000fca0000000000 */
[----:B------:R-:W-:-:S07]  /*5e70*/  MOV R13, R39 ;  /* 0x00000027000d7202 */ /* 0x000fce0000000f00 */
[----:B------:R-:W-:Y:S05]  /*5e80*/  WARPSYNC.COLLECTIVE R15, `(.L_x_1198) ;  /* 0x000000000f087348 */ /* 0x000fea0003c00000 */
[----:B------:R0:W1:Y:S02]  /*5e90*/  SHFL.BFLY P6, R14, R13, R12, R11 ;  /* 0x0c00000c0d0e7389 */ /* 0x00006400000c000b */
[----:B01----:R-:W-:Y:S05]  /*5ea0*/  ENDCOLLECTIVE ;  /* 0x000000000000791b */ /* 0x003fea0003800000 */
.L_x_1198:
[----:B------:R-:W-:Y:S02]  /*5eb0*/  HFMA2 R12, -RZ, RZ, 0, 5.9604644775390625e-08 ;  /* 0x00000001ff0c7431 */ /* 0x000fe400000001ff */
[----:B------:R-:W-:-:S05]  /*5ec0*/  FADD R40, R39, R14 ;  /* 0x0000000e27287221 */ /* 0x000fca0000000000 */
[----:B------:R-:W-:-:S07]  /*5ed0*/  MOV R13, R40 ;  /* 0x00000028000d7202 */ /* 0x000fce0000000f00 */
[----:B------:R-:W-:Y:S05]  /*5ee0*/  WARPSYNC.COLLECTIVE R15, `(.L_x_1199) ;  /* 0x000000000f087348 */ /* 0x000fea0003c00000 */
[----:B------:R0:W1:Y:S02]  /*5ef0*/  SHFL.BFLY P6, R14, R13, R12, R11 ;  /* 0x0c00000c0d0e7389 */ /* 0x00006400000c000b */
[----:B01----:R-:W-:Y:S05]  /*5f00*/  ENDCOLLECTIVE ;  /* 0x000000000000791b */ /* 0x003fea0003800000 */
.L_x_1199:
[----:B------:R-:W-:Y:S05]  /*5f10*/  BRA `(.L_x_1200) ;  /* 0xffffffc400747947 */ /* 0x000fea000383ffff */
        .weak           $__internal_16_$__cuda_sm3x_div_rn_noftz_f32_slowpath
        .type           $__internal_16_$__cuda_sm3x_div_rn_noftz_f32_slowpath,@function
        .size           $__internal_16_$__cuda_sm3x_div_rn_noftz_f32_slowpath,(.L_x_8502 - $__internal_16_$__cuda_sm3x_div_rn_noftz_f32_slowpath)
$__internal_16_$__cuda_sm3x_div_rn_noftz_f32_slowpath:
[----:B------:R-:W-:Y:S01]  /*5f20*/  SHF.R.U32.HI R13, RZ, 0x17, R11 ;  /* 0x00000017ff0d7819 */ /* 0x000fe2000001160b */
[----:B------:R-:W-:Y:S01]  /*5f30*/  BSSY.RECONVERGENT B1, `(.L_x_1201) ;  /* 0x0000065000017945 */ /* 0x000fe20003800200 */
[----:B------:R-:W-:Y:S02]  /*5f40*/  SHF.R.U32.HI R38, RZ, 0x17, R4 ;  /* 0x00000017ff267819 */ /* 0x000fe40000011604 */
[----:B------:R-:W-:Y:S02]  /*5f50*/  LOP3.LUT R13, R13, 0xff, RZ, 0xc0, !PT ;  /* 0x000000ff0d0d7812 */ /* 0x000fe400078ec0ff */
[----:B------:R-:W-:Y:S02]  /*5f60*/  LOP3.LUT R38, R38, 0xff, RZ, 0xc0, !PT ;  /* 0x000000ff26267812 */ /* 0x000fe400078ec0ff */
[----:B------:R-:W-:Y:S02]  /*5f70*/  IADD3 R14, PT, PT, R13, -0x1, RZ ;  /* 0xffffffff0d0e7810 */ /* 0x000fe40007ffe0ff */
[----:B------:R-:W-:-:S02]  /*5f80*/  MOV R79, R11 ;  /* 0x0000000b004f7202 */ /* 0x000fc40000000f00 */
[----:B------:R-:W-:Y:S02]  /*5f90*/  ISETP.GT.U32.AND P1, PT, R14, 0xfd, PT ;  /* 0x000000fd0e00780c */ /* 0x000fe40003f24070 */
[----:B------:R-:W-:-:S04]  /*5fa0*/  IADD3 R14, PT, PT, R38, -0x1, RZ ;  /* 0xffffffff260e7810 */ /* 0x000fc80007ffe0ff */
        /* <DEDUP_REMOVED lines=19> */
[----:B------:R-:W-:-:S04]  /*60e0*/  IADD3 R14, PT, PT, R38, -0x1, RZ ;  /* 0xffffffff260e7810 */ /* 0x000fc80007ffe0ff */
[----:B------:R-:W-:Y:S02]  /*60f0*/  ISETP.GE.AND P1, PT, R14, RZ, PT ;  /* 0x000000ff0e00720c */ /* 0x000fe40003f26270 */
[----:B------:R-:W-:-:S04]  /*6100*/  IADD3 R14, PT, PT, R13, -0x1, RZ ;  /* 0xffffffff0d0e7810 */ /* 0x000fc80007ffe0ff */
[----:B------:R-:W-:-:S07]  /*6110*/  ISETP.GE.AND P2, PT, R14, RZ, PT ;  /* 0x000000ff0e00720c */ /* 0x000fce0003f46270 */
[----:B------:R-:W-:Y:S01]  /*6120*/  @P1 MOV R14, RZ ;  /* 0x000000ff000e1202 */ /* 0x000fe20000000f00 */
[----:B------:R-:W-:Y:S01]  /*6130*/  @!P1 FFMA R4, R4, 1.84467440737095516160e+19, RZ ;  /* 0x5f80000004049823 */ /* 0x000fe200000000ff */
[----:B------:R-:W-:-:S04]  /*6140*/  @!P1 MOV R14, 0xffffffc0 ;  /* 0xffffffc0000e9802 */ /* 0x000fc80000000f00 */
[----:B------:R-:W-:Y:S01]  /*6150*/  @!P2 FFMA R79, R11, 1.84467440737095516160e+19, RZ ;  /* 0x5f8000000b4fa823 */ /* 0x000fe200000000ff */
[----:B------:R-:W-:-:S07]  /*6160*/  @!P2 IADD3 R14, PT, PT, R14, 0x40, RZ ;  /* 0x000000400e0ea810 */ /* 0x000fce0007ffe0ff */
.L_x_1202:
[----:B------:R-:W-:Y:S01]  /*6170*/  LEA R40, R13, 0xc0800000, 0x17 ;  /* 0xc08000000d287811 */ /* 0x000fe200078eb8ff */
[----:B------:R-:W-:Y:S01]  /*6180*/  BSSY.RECONVERGENT B2, `(.L_x_1207) ;  /* 0x0000036000027945 */ /* 0x000fe20003800200 */
[----:B------:R-:W-:Y:S02]  /*6190*/  IADD3 R66, PT, PT, R38, -0x7f, RZ ;  /* 0xffffff8126427810 */ /* 0x000fe40007ffe0ff */
[----:B------:R-:W-:-:S03]  /*61a0*/  IADD3 R68, PT, PT, -R40, R79, RZ ;  /* 0x0000004f28447210 */ /* 0x000fc60007ffe1ff */
[----:B------:R-:W-:Y:S01]  /*61b0*/  IMAD R4, R66, -0x800000, R4 ;  /* 0xff80000042047824 */ /* 0x000fe200078e0204 */
[----:B------:R-:W0:Y:S01]  /*61c0*/  MUFU.RCP R79, R68 ;  /* 0x00000044004f7308 */ /* 0x000e220000001000 */
[----:B------:R-:W-:Y:S01]  /*61d0*/  FADD.FTZ R40, -R68, -RZ ;  /* 0x800000ff44287221 */ /* 0x000fe20000010100 */
        /* <DEDUP_REMOVED lines=44> */
.L_x_1209:
[----:B------:R-:W-:-:S04]  /*64a0*/  LOP3.LUT R13, R13, 0x80000000, RZ, 0xc0, !PT ;  /* 0x800000000d0d7812 */ /* 0x000fc800078ec0ff */
[----:B------:R-:W-:Y:S01]  /*64b0*/  LOP3.LUT R13, R13, 0x7f800000, RZ, 0xfc, !PT ;  /* 0x7f8000000d0d7812 */ /* 0x000fe200078efcff */
[----:B------:R-:W-:Y:S06]  /*64c0*/  BRA `(.L_x_1210) ;  /* 0x0000000000047947 */ /* 0x000fec0003800000 */
.L_x_1208:
[----:B------:R-:W-:-:S07]  /*64d0*/  LEA R13, R66, R13, 0x17 ;  /* 0x0000000d420d7211 */ /* 0x000fce00078eb8ff */
.L_x_1210:
[----:B------:R-:W-:Y:S05]  /*64e0*/  BSYNC.RECONVERGENT B2 ;  /* 0x0000000000027941 */ /* 0x000fea0003800200 */
.L_x_1207:
[----:B------:R-:W-:Y:S05]  /*64f0*/  BRA `(.L_x_1211) ;  /* 0x0000000000207947 */ /* 0x000fea0003800000 */
.L_x_1206:
[----:B------:R-:W-:-:S04]  /*6500*/  LOP3.LUT R4, R79, 0x80000000, R4, 0x48, !PT ;  /* 0x800000004f047812 */ /* 0x000fc800078e4804 */
[----:B------:R-:W-:Y:S01]  /*6510*/  LOP3.LUT R13, R4, 0x7f800000, RZ, 0xfc, !PT ;  /* 0x7f800000040d7812 */ /* 0x000fe200078efcff */
[----:B------:R-:W-:Y:S06]  /*6520*/  BRA `(.L_x_1211) ;  /* 0x0000000000147947 */ /* 0x000fec0003800000 */
.L_x_1205:
[----:B------:R-:W-:Y:S01]  /*6530*/  LOP3.LUT R13, R79, 0x80000000, R4, 0x48, !PT ;  /* 0x800000004f0d7812 */ /* 0x000fe200078e4804 */
[----:B------:R-:W-:Y:S06]  /*6540*/  BRA `(.L_x_1211) ;  /* 0x00000000000c7947 */ /* 0x000fec0003800000 */
.L_x_1204:
[----:B------:R-:W0:Y:S01]  /*6550*/  MUFU.RSQ R13, -QNAN ;  /* 0xffc00000000d7908 */ /* 0x000e220000001400 */
[----:B------:R-:W-:Y:S05]  /*6560*/  BRA `(.L_x_1211) ;  /* 0x0000000000047947 */ /* 0x000fea0003800000 */
.L_x_1203:
[----:B------:R-:W-:-:S07]  /*6570*/  FADD.FTZ R13, R4, R11 ;  /* 0x0000000b040d7221 */ /* 0x000fce0000010000 */
.L_x_1211:
[----:B------:R-:W-:Y:S05]  /*6580*/  BSYNC.RECONVERGENT B1 ;  /* 0x0000000000017941 */ /* 0x000fea0003800200 */
.L_x_1201:
[----:B0-----:R-:W-:Y:S01]  /*6590*/  MOV R4, R13 ;  /* 0x0000000d00047202 */ /* 0x001fe20000000f00 */
[----:B------:R-:W-:-:S04]  /*65a0*/  HFMA2 R13, -RZ, RZ, 0, 0 ;  /* 0x00000000ff0d7431 */ /* 0x000fc800000001ff */
[----:B------:R-:W-:Y:S05]  /*65b0*/  RET.REL.NODEC R12 `(_Z15SoftmaxWarpImplI10DirectLoadIffE11DirectStoreIffEfLi1ELi29ELi32ELi1ELb1EL9Algorithm0EEvT_T0_ll) ;  /* 0xffffff980c907950 */ /* 0x000fea0003c3ffff */
.L_x_1212:
        /* <DEDUP_REMOVED lines=12> */
.L_x_8502:


//--------------------- .text._Z15SoftmaxWarpImplI10DirectLoadIffE11DirectStoreIffEfLi1ELi29ELi32ELi1ELb0EL9Algorithm0EEvT_T0_ll --------------------------
	.section	.text._Z15SoftmaxWarpImplI10DirectLoadIffE11DirectStoreIffEfLi1ELi29ELi32ELi1ELb0EL9Algorithm0EEvT_T0_ll,"ax",@progbits
	.align	128
        .global         _Z15SoftmaxWarpImplI10DirectLoadIffE11DirectStoreIffEfLi1ELi29ELi32ELi1ELb0EL9Algorithm0EEvT_T0_ll
        .type           _Z15SoftmaxWarpImplI10DirectLoadIffE11DirectStoreIffEfLi1ELi29ELi32ELi1ELb0EL9Algorithm0EEvT_T0_ll,@function
        .size           _Z15SoftmaxWarpImplI10DirectLoadIffE11DirectStoreIffEfLi1ELi29ELi32ELi1ELb0EL9Algorithm0EEvT_T0_ll,(.L_x_8503 - _Z15SoftmaxWarpImplI10DirectLoadIffE11DirectStoreIffEfLi1ELi29ELi32ELi1ELb0EL9Algorithm0EEvT_T0_ll)
        .other          _Z15SoftmaxWarpImplI10DirectLoadIffE11DirectStoreIffEfLi1ELi29ELi32ELi1ELb0EL9Algorithm0EEvT_T0_ll,@"STO_CUDA_ENTRY STV_DEFAULT"
_Z15SoftmaxWarpImplI10DirectLoadIffE11DirectStoreIffEfLi1ELi29ELi32ELi1ELb0EL9Algorithm0EEvT_T0_ll:
.text._Z15SoftmaxWarpImplI10DirectLoadIffE11DirectStoreIffEfLi1ELi29ELi32ELi1ELb0EL9Algorithm0EEvT_T0_ll:
        /* <DEDUP_REMOVED lines=24> */
.L_x_1213:
        /* <DEDUP_REMOVED lines=13> */
.L_x_1273:
        /* <DEDUP_REMOVED lines=86> */
[--C-:B------:R-:W-:Y:S01]  /*07b0*/  FADD R30, R6, -R32.reuse ;  /* 0x80000020061e7221 */ /* 0x100fe20000000000 */
[--C-:B------:R-:W-:Y:S01]  /*07c0*/  FADD R70, R47, -R32.reuse ;  /* 0x800000202f467221 */ /* 0x100fe20000000000 */
[--C-:B------:R-:W-:Y:S01]  /*07d0*/  FADD R8, R7, -R32.reuse ;  /* 0x8000002007087221 */ /* 0x100fe20000000000 */
[-C--:B------:R-:W-:Y:S01]  /*07e0*/  FFMA.RM R3, R3, R12.reuse, 12582913 ;  /* 0x4b40000103037423 */ /* 0x080fe2000000400c */
[-C--:B------:R-:W-:Y:S01]  /*07f0*/  FFMA.SAT R7, R72, R11.reuse, 0.5 ;  /* 0x3f00000048077423 */ /* 0x080fe2000000200b */
[--C-:B------:R-:W-:Y:S01]  /*0800*/  FADD R4, R4, -R32.reuse ;  /* 0x8000002004047221 */ /* 0x100fe20000000000 */
[-C--:B------:R-:W-:Y:S01]  /*0810*/  FFMA.SAT R9, R70, R11.reuse, 0.5 ;  /* 0x3f00000046097423 */ /* 0x080fe2000000200b */
[----:B------:R-:W-:Y:S01]  /*0820*/  FADD R5, R3, -12583039 ;  /* 0xcb40007f03057421 */ /* 0x000fe20000000000 */
[-C--:B------:R-:W-:Y:S01]  /*0830*/  FFMA.RM R7, R7, R12.reuse, 12582913 ;  /* 0x4b40000107077423 */ /* 0x080fe2000000400c */
[--C-:B------:R-:W-:Y:S01]  /*0840*/  FADD R0, R49, -R32.reuse ;  /* 0x8000002031007221 */ /* 0x100fe20000000000 */
[--C-:B------:R-:W-:Y:S01]  /*0850*/  FADD R34, R10, -R32.reuse ;  /* 0x800000200a227221 */ /* 0x100fe20000000000 */
[----:B------:R-:W-:Y:S01]  /*0860*/  FFMA R5, R74, 1.4426950216293334961, -R5 ;  /* 0x3fb8aa3b4a057823 */ /* 0x000fe20000000805 */
[--C-:B------:R-:W-:Y:S01]  /*0870*/  FADD R14, R19, -R32.reuse ;  /* 0x80000020130e7221 */ /* 0x100fe20000000000 */
[-C--:B------:R-:W-:Y:S01]  /*0880*/  FFMA.RM R10, R9, R12.reuse, 12582913 ;  /* 0x4b400001090a7423 */ /* 0x080fe2000000400c */
[-C--:B------:R-:W-:Y:S01]  /*0890*/  FFMA.SAT R19, R4, R11.reuse, 0.5 ;  /* 0x3f00000004137423 */ /* 0x080fe2000000200b */
[----:B------:R-:W-:Y:S01]  /*08a0*/  FFMA R5, R74, 1.925963033500011079e-08, R5 ;  /* 0x32a570604a057823 */ /* 0x000fe20000000005 */
[----:B------:R-:W-:Y:S01]  /*08b0*/  FADD R9, R7, -12583039 ;  /* 0xcb40007f07097421 */ /* 0x000fe20000000000 */
[----:B------:R-:W-:Y:S01]  /*08c0*/  SHF.L.U32 R3, R3, 0x17, RZ ;  /* 0x0000001703037819 */ /* 0x000fe200000006ff */
[-C--:B------:R-:W-:Y:S01]  /*08d0*/  FFMA.SAT R15, R0, R11.reuse, 0.5 ;  /* 0x3f000000000f7423 */ /* 0x080fe2000000200b */
[----:B------:R-:W1:Y:S01]  /*08e0*/  MUFU.EX2 R6, R5 ;  /* 0x0000000500067308 */ /* 0x000e620000000800 */
[-C--:B------:R-:W-:Y:S01]  /*08f0*/  FFMA.RM R19, R19, R12.reuse, 12582913 ;  /* 0x4b40000113137423 */ /* 0x080fe2000000400c */
[----:B------:R-:W-:Y:S01]  /*0900*/  FFMA R9, R72, 1.4426950216293334961, -R9 ;  /* 0x3fb8aa3b48097823 */ /* 0x000fe20000000809 */
        /* <DEDUP_REMOVED lines=15> */
[----:B------:R-:W-:Y:S01]  /*0a00*/  FADD R3, R19, -12583039 ;  /* 0xcb40007f13037421 */ /* 0x000fe20000000000 */
[--C-:B------:R-:W-:Y:S01]  /*0a10*/  FADD R68, R25, -R32.reuse ;  /* 0x8000002019447221 */ /* 0x100fe20000000000 */
[--C-:B------:R-:W-:Y:S01]  /*0a20*/  FADD R66, R16, -R32.reuse ;  /* 0x8000002010427221 */ /* 0x100fe20000000000 */
[--C-:B------:R-:W-:Y:S01]  /*0a30*/  FADD R62, R23, -R32.reuse ;  /* 0x80000020173e7221 */ /* 0x100fe20000000000 */
[--C-:B------:R-:W-:Y:S01]  /*0a40*/  FADD R28, R21, -R32.reuse ;  /* 0x80000020151c7221 */ /* 0x100fe20000000000 */
[----:B------:R-:W-:Y:S01]  /*0a50*/  FFMA R9, R72, 1.925963033500011079e-08, R9 ;  /* 0x32a5706048097823 */ /* 0x000fe20000000009 */
[----:B------:R-:W-:Y:S01]  /*0a60*/  FADD R32, R17, -R32 ;  /* 0x8000002011207221 */ /* 0x000fe20000000000 */
[----:B------:R-:W-:Y:S01]  /*0a70*/  FADD R17, R15, -12583039 ;  /* 0xcb40007f0f117421 */ /* 0x000fe20000000000 */
[----:B------:R-:W-:Y:S01]  /*0a80*/  FFMA R3, R4, 1.4426950216293334961, -R3 ;  /* 0x3fb8aa3b04037823 */ /* 0x000fe20000000803 */
[----:B------:R-:W-:Y:S01]  /*0a90*/  FADD R13, R10, -12583039 ;  /* 0xcb40007f0a0d7421 */ /* 0x000fe20000000000 */
[-C--:B------:R-:W-:Y:S01]  /*0aa0*/  FFMA.SAT R25, R22, R11.reuse, 0.5 ;  /* 0x3f00000016197423 */ /* 0x080fe2000000200b */
[----:B------:R-:W-:Y:S01]  /*0ab0*/  FFMA R17, R0, 1.4426950216293334961, -R17 ;  /* 0x3fb8aa3b00117823 */ /* 0x000fe20000000811 */
[----:B------:R-:W1:Y:S01]  /*0ac0*/  MUFU.EX2 R9, R9 ;  /* 0x0000000900097308 */ /* 0x000e620000000800 */
[----:B------:R-:W-:Y:S01]  /*0ad0*/  FFMA R5, R4, 1.925963033500011079e-08, R3 ;  /* 0x32a5706004057823 */ /* 0x000fe20000000003 */
[----:B------:R-:W-:Y:S01]  /*0ae0*/  FFMA.SAT R3, R2, R11, 0.5 ;  /* 0x3f00000002037423 */ /* 0x000fe2000000200b */
[----:B------:R-:W-:Y:S01]  /*0af0*/  FFMA R17, R0, 1.925963033500011079e-08, R17 ;  /* 0x32a5706000117823 */ /* 0x000fe20000000011 */
[----:B------:R-:W-:Y:S01]  /*0b00*/  SHF.L.U32 R0, R7, 0x17, RZ ;  /* 0x0000001707007819 */ /* 0x000fe200000006ff */
[C---:B------:R-:W-:Y:S01]  /*0b10*/  FFMA R13, R70.reuse, 1.4426950216293334961, -R13 ;  /* 0x3fb8aa3b460d7823 */ /* 0x040fe2000000080d */
[-C--:B------:R-:W-:Y:S01]  /*0b20*/  FFMA.RM R7, R3, R12.reuse, 12582913 ;  /* 0x4b40000103077423 */ /* 0x080fe2000000400c */
[----:B------:R-:W-:Y:S01]  /*0b30*/  FFMA.RM R25, R25, R12, 12582913 ;  /* 0x4b40000119197423 */ /* 0x000fe2000000400c */
[----:B------:R2:W3:Y:S01]  /*0b40*/  MUFU.EX2 R4, R17 ;  /* 0x0000001100047308 */ /* 0x0004e20000000800 */
[----:B------:R-:W-:Y:S01]  /*0b50*/  FFMA R13, R70, 1.925963033500011079e-08, R13 ;  /* 0x32a57060460d7823 */ /* 0x000fe2000000000d */
[C---:B------:R-:W-:Y:S01]  /*0b60*/  FADD R3, R7.reuse, -12583039 ;  /* 0xcb40007f07037421 */ /* 0x040fe20000000000 */
[----:B------:R-:W-:-:S03]  /*0b70*/  SHF.L.U32 R7, R7, 0x17, RZ ;  /* 0x0000001707077819 */ /* 0x000fc600000006ff */
[----:B------:R-:W-:Y:S02]  /*0b80*/  FFMA R3, R2, 1.4426950216293334961, -R3 ;  /* 0x3fb8aa3b02037823 */ /* 0x000fe40000000803 */
[----:B------:R-:W4:Y:S01]  /*0b90*/  MUFU.EX2 R13, R13 ;  /* 0x0000000d000d7308 */ /* 0x000f220000000800 */
[----:B-1----:R-:W-:Y:S01]  /*0ba0*/  FMUL R0, R0, R9 ;  /* 0x0000000900007220 */ /* 0x002fe20000400000 */
[----:B------:R-:W-:Y:S01]  /*0bb0*/  FFMA R9, R2, 1.925963033500011079e-08, R3 ;  /* 0x32a5706002097823 */ /* 0x000fe20000000003 */
[-C--:B------:R-:W-:Y:S01]  /*0bc0*/  FFMA.SAT R3, R8, R11.reuse, 0.5 ;  /* 0x3f00000008037423 */ /* 0x080fe2000000200b */
[----:B------:R-:W-:Y:S01]  /*0bd0*/  SHF.L.U32 R2, R10, 0x17, RZ ;  /* 0x000000170a027819 */ /* 0x000fe200000006ff */
[----:B--2---:R-:W-:Y:S02]  /*0be0*/  FFMA.SAT R17, R38, R11, 0.5 ;  /* 0x3f00000026117423 */ /* 0x004fe4000000200b */
[-C--:B------:R-:W-:Y:S01]  /*0bf0*/  FFMA.RM R10, R3, R12.reuse, 12582913 ;  /* 0x4b400001030a7423 */ /* 0x080fe2000000400c */
[----:B------:R-:W1:Y:S01]  /*0c00*/  MUFU.EX2 R5, R5 ;  /* 0x0000000500057308 */ /* 0x000e620000000800 */
[----:B------:R-:W-:Y:S01]  /*0c10*/  SHF.L.U32 R3, R15, 0x17, RZ ;  /* 0x000000170f037819 */ /* 0x000fe200000006ff */
[----:B------:R-:W-:Y:S01]  /*0c20*/  FFMA.RM R17, R17, R12, 12582913 ;  /* 0x4b40000111117423 */ /* 0x000fe2000000400c */
[----:B------:R-:W-:-:S03]  /*0c30*/  FADD R21, R10, -12583039 ;  /* 0xcb40007f0a157421 */ /* 0x000fc60000000000 */
[----:B---3--:R-:W-:Y:S01]  /*0c40*/  FMUL R3, R3, R4 ;  /* 0x0000000403037220 */ /* 0x008fe20000400000 */
[----:B------:R-:W-:Y:S01]  /*0c50*/  FFMA R21, R8, 1.4426950216293334961, -R21 ;  /* 0x3fb8aa3b08157823 */ /* 0x000fe20000000815 */
[----:B------:R-:W-:Y:S01]  /*0c60*/  SHF.L.U32 R4, R19, 0x17, RZ ;  /* 0x0000001713047819 */ /* 0x000fe200000006ff */
[----:B----4-:R-:W-:Y:S01]  /*0c70*/  FMUL R2, R2, R13 ;  /* 0x0000000d02027220 */ /* 0x010fe20000400000 */
[----:B------:R-:W-:Y:S01]  /*0c80*/  FFMA.SAT R13, R46, R11, 0.5 ;  /* 0x3f0000002e0d7423 */ /* 0x000fe2000000200b */
[----:B------:R-:W-:Y:S01]  /*0c90*/  FFMA R21, R8, 1.925963033500011079e-08, R21 ;  /* 0x32a5706008157823 */ /* 0x000fe20000000015 */
[----:B------:R-:W-:Y:S01]  /*0ca0*/  FADD R19, R17, -12583039 ;  /* 0xcb40007f11137421 */ /* 0x000fe20000000000 */
[----:B------:R2:W3:Y:S01]  /*0cb0*/  MUFU.EX2 R8, R9 ;  /* 0x0000000900087308 */ /* 0x0004e20000000800 */
[----:B------:R-:W-:Y:S02]  /*0cc0*/  FFMA.RM R13, R13, R12, 12582913 ;  /* 0x4b4000010d0d7423 */ /* 0x000fe4000000400c */
[----:B------:R-:W-:Y:S01]  /*0cd0*/  FFMA R19, R38, 1.4426950216293334961, -R19 ;  /* 0x3fb8aa3b26137823 */ /* 0x000fe20000000813 */
[----:B-1----:R-:W-:Y:S01]  /*0ce0*/  FMUL R4, R4, R5 ;  /* 0x0000000504047220 */ /* 0x002fe20000400000 */
[----:B------:R-:W-:-:S02]  /*0cf0*/  FADD R15, R13, -12583039 ;  /* 0xcb40007f0d0f7421 */ /* 0x000fc40000000000 */
[----:B------:R-:W-:Y:S02]  /*0d00*/  FFMA R19, R38, 1.925963033500011079e-08, R19 ;  /* 0x32a5706026137823 */ /* 0x000fe40000000013 */
[----:B------:R-:W-:Y:S01]  /*0d10*/  FFMA R15, R46, 1.4426950216293334961, -R15 ;  /* 0x3fb8aa3b2e0f7823 */ /* 0x000fe2000000080f */
[----:B--2---:R-:W-:-:S03]  /*0d20*/  FFMA.SAT R9, R40, R11, 0.5 ;  /* 0x3f00000028097423 */ /* 0x004fc6000000200b */
[----:B------:R-:W-:Y:S01]  /*0d30*/  FFMA R15, R46, 1.925963033500011079e-08, R15 ;  /* 0x32a570602e0f7823 */ /* 0x000fe2000000000f */
[----:B------:R-:W-:Y:S01]  /*0d40*/  FFMA.RM R18, R9, R12, 12582913 ;  /* 0x4b40000109127423 */ /* 0x000fe2000000400c */
[----:B---3--:R-:W-:Y:S01]  /*0d50*/  FMUL R5, R7, R8 ;  /* 0x0000000807057220 */ /* 0x008fe20000400000 */
[-C--:B------:R-:W-:Y:S01]  /*0d60*/  FFMA.SAT R7, R50, R11.reuse, 0.5 ;  /* 0x3f00000032077423 */ /* 0x080fe2000000200b */
[----:B------:R1:W2:Y:S01]  /*0d70*/  MUFU.EX2 R8, R21 ;  /* 0x0000001500087308 */ /* 0x0002a20000000800 */
[----:B------:R-:W-:Y:S02]  /*0d80*/  FADD R9, R18, -12583039 ;  /* 0xcb40007f12097421 */ /* 0x000fe40000000000 */
[----:B------:R-:W-:Y:S02]  /*0d90*/  FFMA.RM R16, R7, R12, 12582913 ;  /* 0x4b40000107107423 */ /* 0x000fe4000000400c */
[----:B------:R-:W-:Y:S02]  /*0da0*/  FFMA R9, R40, 1.4426950216293334961, -R9 ;  /* 0x3fb8aa3b28097823 */ /* 0x000fe40000000809 */
[----:B------:R-:W-:Y:S01]  /*0db0*/  FADD R7, R16, -12583039 ;  /* 0xcb40007f10077421 */ /* 0x000fe20000000000 */
[----:B------:R-:W3:Y:S01]  /*0dc0*/  MUFU.EX2 R15, R15 ;  /* 0x0000000f000f7308 */ /* 0x000ee20000000800 */
[----:B------:R-:W-:Y:S01]  /*0dd0*/  FFMA R40, R40, 1.925963033500011079e-08, R9 ;  /* 0x32a5706028287823 */ /* 0x000fe20000000009 */
[-C--:B------:R-:W-:Y:S01]  /*0de0*/  FFMA.SAT R9, R52, R11.reuse, 0.5 ;  /* 0x3f00000034097423 */ /* 0x080fe2000000200b */
[----:B------:R-:W-:Y:S01]  /*0df0*/  FFMA R7, R50, 1.4426950216293334961, -R7 ;  /* 0x3fb8aa3b32077823 */ /* 0x000fe20000000807 */
[----:B-1----:R-:W-:-:S03]  /*0e00*/  FFMA.SAT R21, R26, R11, 0.5 ;  /* 0x3f0000001a157423 */ /* 0x002fc6000000200b */
[----:B------:R-:W-:Y:S01]  /*0e10*/  FFMA R50, R50, 1.925963033500011079e-08, R7 ;  /* 0x32a5706032327823 */ /* 0x000fe20000000007 */
[----:B------:R-:W-:Y:S01]  /*0e20*/  SHF.L.U32 R7, R10, 0x17, RZ ;  /* 0x000000170a077819 */ /* 0x000fe200000006ff */
[----:B------:R-:W-:Y:S01]  /*0e30*/  FFMA.RM R21, R21, R12, 12582913 ;  /* 0x4b40000115157423 */ /* 0x000fe2000000400c */
[----:B------:R-:W1:Y:S03]  /*0e40*/  MUFU.EX2 R10, R19 ;  /* 0x00000013000a7308 */ /* 0x000e660000000800 */
[----:B--2---:R-:W-:Y:S01]  /*0e50*/  FMUL R7, R7, R8 ;  /* 0x0000000807077220 */ /* 0x004fe20000400000 */
[----:B------:R-:W-:-:S04]  /*0e60*/  SHF.L.U32 R8, R13, 0x17, RZ ;  /* 0x000000170d087819 */ /* 0x000fc800000006ff */
[----:B------:R-:W2:Y:S01]  /*0e70*/  MUFU.EX2 R13, R50 ;  /* 0x00000032000d7308 */ /* 0x000ea20000000800 */
[----:B---3--:R-:W-:Y:S01]  /*0e80*/  FMUL R8, R8, R15 ;  /* 0x0000000f08087220 */ /* 0x008fe20000400000 */
[----:B------:R-:W-:-:S04]  /*0e90*/  FFMA.RM R15, R9, R12, 12582913 ;  /* 0x4b400001090f7423 */ /* 0x000fc8000000400c */
[C---:B------:R-:W-:Y:S01]  /*0ea0*/  FADD R9, R15.reuse, -12583039 ;  /* 0xcb40007f0f097421 */ /* 0x040fe20000000000 */
[----:B------:R-:W-:-:S03]  /*0eb0*/  SHF.L.U32 R15, R15, 0x17, RZ ;  /* 0x000000170f0f7819 */ /* 0x000fc600000006ff */
[----:B------:R-:W-:-:S04]  /*0ec0*/  FFMA R9, R52, 1.4426950216293334961, -R9 ;  /* 0x3fb8aa3b34097823 */ /* 0x000fc80000000809 */
[----:B------:R-:W-:Y:S01]  /*0ed0*/  FFMA R52, R52, 1.925963033500011079e-08, R9 ;  /* 0x32a5706034347823 */ /* 0x000fe20000000009 */
[----:B------:R-:W-:Y:S01]  /*0ee0*/  SHF.L.U32 R9, R17, 0x17, RZ ;  /* 0x0000001711097819 */ /* 0x000fe200000006ff */
[----:B------:R-:W-:-:S04]  /*0ef0*/  FADD R17, R21, -12583039 ;  /* 0xcb40007f15117421 */ /* 0x000fc80000000000 */
[----:B-1----:R-:W-:Y:S01]  /*0f00*/  FMUL R9, R9, R10 ;  /* 0x0000000a09097220 */ /* 0x002fe20000400000 */
[----:B------:R-:W-:Y:S01]  /*0f10*/  SHF.L.U32 R10, R16, 0x17, RZ ;  /* 0x00000017100a7819 */ /* 0x000fe200000006ff */
[----:B------:R-:W-:Y:S01]  /*0f20*/  FFMA R17, R26, 1.4426950216293334961, -R17 ;  /* 0x3fb8aa3b1a117823 */ /* 0x000fe20000000811 */
[----:B------:R-:W-:Y:S01]  /*0f30*/  SHF.L.U32 R16, R18, 0x17, RZ ;  /* 0x0000001712107819 */ /* 0x000fe200000006ff */
[----:B------:R-:W1:Y:S01]  /*0f40*/  MUFU.EX2 R52, R52 ;  /* 0x0000003400347308 */ /* 0x000e620000000800 */
[----:B------:R-:W-:Y:S01]  /*0f50*/  SHF.L.U32 R18, R21, 0x17, RZ ;  /* 0x0000001715127819 */ /* 0x000fe200000006ff */
[----:B--2---:R-:W-:Y:S01]  /*0f60*/  FMUL R10, R10, R13 ;  /* 0x0000000d0a0a7220 */ /* 0x004fe20000400000 */
[----:B------:R-:W-:Y:S01]  /*0f70*/  FFMA.SAT R13, R54, R11, 0.5 ;  /* 0x3f000000360d7423 */ /* 0x000fe2000000200b */
[----:B------:R-:W-:-:S03]  /*0f80*/  FFMA R26, R26, 1.925963033500011079e-08, R17 ;  /* 0x32a570601a1a7823 */ /* 0x000fc60000000011 */
[----:B------:R-:W-:Y:S02]  /*0f90*/  FFMA.RM R19, R13, R12, 12582913 ;  /* 0x4b4000010d137423 */ /* 0x000fe4000000400c */
[----:B------:R-:W2:Y:S02]  /*0fa0*/  MUFU.EX2 R13, R40 ;  /* 0x00000028000d7308 */ /* 0x000ea40000000800 */
[C---:B------:R-:W-:Y:S01]  /*0fb0*/  FADD R17, R19.reuse, -12583039 ;  /* 0xcb40007f13117421 */ /* 0x040fe20000000000 */
[----:B------:R-:W-:-:S03]  /*0fc0*/  SHF.L.U32 R19, R19, 0x17, RZ ;  /* 0x0000001713137819 */ /* 0x000fc600000006ff */
[----:B------:R-:W-:-:S04]  /*0fd0*/  FFMA R17, R54, 1.4426950216293334961, -R17 ;  /* 0x3fb8aa3b36117823 */ /* 0x000fc80000000811 */
[----:B------:R-:W-:Y:S01]  /*0fe0*/  FFMA R54, R54, 1.925963033500011079e-08, R17 ;  /* 0x32a5706036367823 */ /* 0x000fe20000000011 */
[----:B------:R-:W-:-:S04]  /*0ff0*/  FFMA.SAT R17, R24, R11, 0.5 ;  /* 0x3f00000018117423 */ /* 0x000fc8000000200b */
[----:B------:R-:W-:Y:S01]  /*1000*/  FFMA.RM R20, R17, R12, 12582913 ;  /* 0x4b40000111147423 */ /* 0x000fe2000000400c */
[----:B-1----:R-:W-:Y:S01]  /*1010*/  FMUL R17, R15, R52 ;  /* 0x000000340f117220 */ /* 0x002fe20000400000 */
[----:B--2---:R-:W-:Y:S01]  /*1020*/  FMUL R16, R16, R13 ;  /* 0x0000000d10107220 */ /* 0x004fe20000400000 */
[----:B------:R-:W1:Y:S01]  /*1030*/  MUFU.EX2 R54, R54 ;  /* 0x0000003600367308 */ /* 0x000e620000000800 */
[C---:B------:R-:W-:Y:S01]  /*1040*/  FADD R13, R20.reuse, -12583039 ;  /* 0xcb40007f140d7421 */ /* 0x040fe20000000000 */
[----:B------:R-:W-:-:S03]  /*1050*/  SHF.L.U32 R20, R20, 0x17, RZ ;  /* 0x0000001714147819 */ /* 0x000fc600000006ff */
[----:B------:R-:W-:-:S04]  /*1060*/  FFMA R13, R24, 1.4426950216293334961, -R13 ;  /* 0x3fb8aa3b180d7823 */ /* 0x000fc8000000080d */
[----:B------:R-:W-:Y:S01]  /*1070*/  FFMA R24, R24, 1.925963033500011079e-08, R13 ;  /* 0x32a5706018187823 */ /* 0x000fe2000000000d */
[----:B------:R-:W-:-:S04]  /*1080*/  FFMA.SAT R13, R58, R11, 0.5 ;  /* 0x3f0000003a0d7423 */ /* 0x000fc8000000200b */
[----:B------:R-:W-:Y:S02]  /*1090*/  FFMA.RM R15, R13, R12, 12582913 ;  /* 0x4b4000010d0f7423 */ /* 0x000fe4000000400c */
[----:B------:R-:W2:Y:S01]  /*10a0*/  MUFU.EX2 R13, R26 ;  /* 0x0000001a000d7308 */ /* 0x000ea20000000800 */
[----:B-1----:R-:W-:Y:S01]  /*10b0*/  FMUL R19, R19, R54 ;  /* 0x0000003613137220 */ /* 0x002fe20000400000 */
[C---:B------:R-:W-:Y:S01]  /*10c0*/  FADD R23, R15.reuse, -12583039 ;  /* 0xcb40007f0f177421 */ /* 0x040fe20000000000 */
[----:B------:R-:W-:-:S03]  /*10d0*/  SHF.L.U32 R15, R15, 0x17, RZ ;  /* 0x000000170f0f7819 */ /* 0x000fc600000006ff */
[----:B------:R-:W-:-:S04]  /*10e0*/  FFMA R23, R58, 1.4426950216293334961, -R23 ;  /* 0x3fb8aa3b3a177823 */ /* 0x000fc80000000817 */
[----:B------:R-:W-:Y:S01]  /*10f0*/  FFMA R23, R58, 1.925963033500011079e-08, R23 ;  /* 0x32a570603a177823 */ /* 0x000fe20000000017 */
[----:B--2---:R-:W-:Y:S01]  /*1100*/  FMUL R18, R18, R13 ;  /* 0x0000000d12127220 */ /* 0x004fe20000400000 */
[----:B------:R-:W-:-:S04]  /*1110*/  FADD R13, R25, -12583039 ;  /* 0xcb40007f190d7421 */ /* 0x000fc80000000000 */
[----:B------:R-:W-:-:S04]  /*1120*/  FFMA R13, R22, 1.4426950216293334961, -R13 ;  /* 0x3fb8aa3b160d7823 */ /* 0x000fc8000000080d */
[----:B------:R-:W-:Y:S01]  /*1130*/  FFMA R26, R22, 1.925963033500011079e-08, R13 ;  /* 0x32a57060161a7823 */ /* 0x000fe2000000000d */
[----:B------:R-:W-:Y:S01]  /*1140*/  FFMA.SAT R13, R60, R11, 0.5 ;  /* 0x3f0000003c0d7423 */ /* 0x000fe2000000200b */
[----:B------:R-:W1:Y:S03]  /*1150*/  MUFU.EX2 R22, R23 ;  /* 0x0000001700167308 */ /* 0x000e660000000800 */
[----:B------:R-:W-:-:S04]  /*1160*/  FFMA.RM R27, R13, R12, 12582913 ;  /* 0x4b4000010d1b7423 */ /* 0x000fc8000000400c */
[----:B------:R-:W-:Y:S01]  /*1170*/  FADD R21, R27, -12583039 ;  /* 0xcb40007f1b157421 */ /* 0x000fe20000000000 */
[----:B------:R-:W2:Y:S03]  /*1180*/  MUFU.EX2 R13, R24 ;  /* 0x00000018000d7308 */ /* 0x000ea60000000800 */
[----:B------:R-:W-:-:S04]  /*1190*/  FFMA R21, R60, 1.4426950216293334961, -R21 ;  /* 0x3fb8aa3b3c157823 */ /* 0x000fc80000000815 */
[----:B------:R-:W-:Y:S01]  /*11a0*/  FFMA R60, R60, 1.925963033500011079e-08, R21 ;  /* 0x32a570603c3c7823 */ /* 0x000fe20000000015 */
[----:B------:R-:W-:-:S04]  /*11b0*/  FFMA.SAT R21, R48, R11, 0.5 ;  /* 0x3f00000030157423 */ /* 0x000fc8000000200b */
[----:B------:R-:W-:Y:S01]  /*11c0*/  FFMA.RM R29, R21, R12, 12582913 ;  /* 0x4b400001151d7423 */ /* 0x000fe2000000400c */
[----:B-1----:R-:W-:Y:S01]  /*11d0*/  FMUL R21, R15, R22 ;  /* 0x000000160f157220 */ /* 0x002fe20000400000 */
[----:B------:R-:W-:Y:S01]  /*11e0*/  SHF.L.U32 R22, R25, 0x17, RZ ;  /* 0x0000001719167819 */ /* 0x000fe200000006ff */
[----:B------:R-:W-:Y:S01]  /*11f0*/  MUFU.EX2 R60, R60 ;  /* 0x0000003c003c7308 */ /* 0x000fe20000000800 */
[----:B--2---:R-:W-:Y:S01]  /*1200*/  FMUL R20, R20, R13 ;  /* 0x0000000d14147220 */ /* 0x004fe20000400000 */
[C---:B------:R-:W-:Y:S01]  /*1210*/  FADD R13, R29.reuse, -12583039 ;  /* 0xcb40007f1d0d7421 */ /* 0x040fe20000000000 */
[----:B------:R-:W-:-:S03]  /*1220*/  SHF.L.U32 R24, R29, 0x17, RZ ;  /* 0x000000171d187819 */ /* 0x000fc600000006ff */
[----:B------:R-:W-:-:S04]  /*1230*/  FFMA R13, R48, 1.4426950216293334961, -R13 ;  /* 0x3fb8aa3b300d7823 */ /* 0x000fc8000000080d */
[----:B------:R-:W-:Y:S01]  /*1240*/  FFMA R48, R48, 1.925963033500011079e-08, R13 ;  /* 0x32a5706030307823 */ /* 0x000fe2000000000d */
[----:B------:R-:W-:-:S04]  /*1250*/  FFMA.SAT R13, R56, R11, 0.5 ;  /* 0x3f000000380d7423 */ /* 0x000fc8000000200b */
[----:B------:R-:W-:Y:S02]  /*1260*/  FFMA.RM R15, R13, R12, 12582913 ;  /* 0x4b4000010d0f7423 */ /* 0x000fe4000000400c */
[----:B------:R-:W1:Y:S02]  /*1270*/  MUFU.EX2 R13, R26 ;  /* 0x0000001a000d7308 */ /* 0x000e640000000800 */
[C---:B------:R-:W-:Y:S01]  /*1280*/  FADD R23, R15.reuse, -12583039 ;  /* 0xcb40007f0f177421 */ /* 0x040fe20000000000 */
[----:B------:R-:W-:-:S03]  /*1290*/  SHF.L.U32 R15, R15, 0x17, RZ ;  /* 0x000000170f0f7819 */ /* 0x000fc600000006ff */
[----:B------:R-:W-:-:S04]  /*12a0*/  FFMA R23, R56, 1.4426950216293334961, -R23 ;  /* 0x3fb8aa3b38177823 */ /* 0x000fc80000000817 */
[----:B------:R-:W-:Y:S01]  /*12b0*/  FFMA R56, R56, 1.925963033500011079e-08, R23 ;  /* 0x32a5706038387823 */ /* 0x000fe20000000017 */
[----:B------:R-:W-:-:S04]  /*12c0*/  FFMA.SAT R23, R64, R11, 0.5 ;  /* 0x3f00000040177423 */ /* 0x000fc8000000200b */
[----:B------:R-:W-:Y:S01]  /*12d0*/  FFMA.RM R31, R23, R12, 12582913 ;  /* 0x4b400001171f7423 */ /* 0x000fe2000000400c */
[----:B------:R-:W-:Y:S01]  /*12e0*/  MUFU.EX2 R56, R56 ;  /* 0x0000003800387308 */ /* 0x000fe20000000800 */
[----:B-1----:R-:W-:Y:S01]  /*12f0*/  FMUL R22, R22, R13 ;  /* 0x0000000d16167220 */ /* 0x002fe20000400000 */
[----:B------:R-:W-:Y:S01]  /*1300*/  SHF.L.U32 R23, R27, 0x17, RZ ;  /* 0x000000171b177819 */ /* 0x000fe200000006ff */
[C---:B------:R-:W-:Y:S01]  /*1310*/  FADD R13, R31.reuse, -12583039 ;  /* 0xcb40007f1f0d7421 */ /* 0x040fe20000000000 */
[----:B------:R-:W-:-:S03]  /*1320*/  SHF.L.U32 R26, R31, 0x17, RZ ;  /* 0x000000171f1a7819 */ /* 0x000fc600000006ff */
[----:B------:R-:W-:Y:S01]  /*1330*/  FFMA R13, R64, 1.4426950216293334961, -R13 ;  /* 0x3fb8aa3b400d7823 */ /* 0x000fe2000000080d */
[----:B------:R-:W-:-:S03]  /*1340*/  FMUL R23, R23, R60 ;  /* 0x0000003c17177220 */ /* 0x000fc60000400000 */
[----:B------:R-:W-:Y:S01]  /*1350*/  FFMA R64, R64, 1.925963033500011079e-08, R13 ;  /* 0x32a5706040407823 */ /* 0x000fe2000000000d */
[----:B------:R-:W-:-:S03]  /*1360*/  FFMA.SAT R13, R68, R11, 0.5 ;  /* 0x3f000000440d7423 */ /* 0x000fc6000000200b */
[----:B------:R-:W1:Y:S01]  /*1370*/  MUFU.EX2 R27, R64 ;  /* 0x00000040001b7308 */ /* 0x000e620000000800 */
[----:B------:R-:W-:-:S04]  /*1380*/  FFMA.RM R33, R13, R12, 12582913 ;  /* 0x4b4000010d217423 */ /* 0x000fc8000000400c */
[----:B------:R-:W-:-:S03]  /*1390*/  FADD R25, R33, -12583039 ;  /* 0xcb40007f21197421 */ /* 0x000fc60000000000 */
[----:B------:R-:W2:Y:S01]  /*13a0*/  MUFU.EX2 R13, R48 ;  /* 0x00000030000d7308 */ /* 0x000ea20000000800 */
[----:B------:R-:W-:-:S04]  /*13b0*/  FFMA R25, R68, 1.4426950216293334961, -R25 ;  /* 0x3fb8aa3b44197823 */ /* 0x000fc80000000819 */
[----:B------:R-:W-:Y:S01]  /*13c0*/  FFMA R68, R68, 1.925963033500011079e-08, R25 ;  /* 0x32a5706044447823 */ /* 0x000fe20000000019 */
[----:B------:R-:W-:Y:S01]  /*13d0*/  FFMA.SAT R25, R66, R11, 0.5 ;  /* 0x3f00000042197423 */ /* 0x000fe2000000200b */
[----:B-1----:R-:W-:-:S03]  /*13e0*/  FMUL R26, R26, R27 ;  /* 0x0000001b1a1a7220 */ /* 0x002fc60000400000 */
[----:B------:R-:W-:Y:S01]  /*13f0*/  FFMA.RM R29, R25, R12, 12582913 ;  /* 0x4b400001191d7423 */ /* 0x000fe2000000400c */
[----:B------:R-:W-:Y:S01]  /*1400*/  FMUL R25, R15, R56 ;  /* 0x000000380f197220 */ /* 0x000fe20000400000 */
[----:B------:R-:W-:Y:S01]  /*1410*/  SHF.L.U32 R27, R33, 0x17, RZ ;  /* 0x00000017211b7819 */ /* 0x000fe200000006ff */
[----:B------:R-:W1:Y:S01]  /*1420*/  MUFU.EX2 R68, R68 ;  /* 0x0000004400447308 */ /* 0x000e620000000800 */
[----:B--2---:R-:W-:Y:S01]  /*1430*/  FMUL R24, R24, R13 ;  /* 0x0000000d18187220 */ /* 0x004fe20000400000 */
[----:B------:R-:W-:-:S04]  /*1440*/  FADD R13, R29, -12583039 ;  /* 0xcb40007f1d0d7421 */ /* 0x000fc80000000000 */
[----:B------:R-:W-:-:S04]  /*1450*/  FFMA R13, R66, 1.4426950216293334961, -R13 ;  /* 0x3fb8aa3b420d7823 */ /* 0x000fc8000000080d */
[----:B------:R-:W-:Y:S01]  /*1460*/  FFMA R66, R66, 1.925963033500011079e-08, R13 ;  /* 0x32a5706042427823 */ /* 0x000fe2000000000d */
[----:B------:R-:W-:-:S03]  /*1470*/  FFMA.SAT R13, R62, R11, 0.5 ;  /* 0x3f0000003e0d7423 */ /* 0x000fc6000000200b */
[----:B------:R-:W2:Y:S01]  /*1480*/  MUFU.EX2 R39, R66 ;  /* 0x0000004200277308 */ /* 0x000ea20000000800 */
[----:B------:R-:W-:Y:S01]  /*1490*/  FFMA.RM R13, R13, R12, 12582913 ;  /* 0x4b4000010d0d7423 */ /* 0x000fe2000000400c */
[----:B-1----:R-:W-:-:S03]  /*14a0*/  FMUL R27, R27, R68 ;  /* 0x000000441b1b7220 */ /* 0x002fc60000400000 */
[----:B------:R-:W-:-:S04]  /*14b0*/  FADD R15, R13, -12583039 ;  /* 0xcb40007f0d0f7421 */ /* 0x000fc80000000000 */
        /* <DEDUP_REMOVED lines=9> */
[----:B------:R-:W-:-:S04]  /*1550*/  FFMA.SAT R31, R28, R11, 0.5 ;  /* 0x3f0000001c1f7423 */ /* 0x000fc8000000200b */
[----:B------:R-:W-:Y:S01]  /*1560*/  FFMA.RM R31, R31, R12, 12582913 ;  /* 0x4b4000011f1f7423 */ /* 0x000fe2000000400c */
[----:B------:R-:W1:Y:S03]  /*1570*/  MUFU.EX2 R34, R34 ;  /* 0x0000002200227308 */ /* 0x000e660000000800 */
[C---:B------:R-:W-:Y:S01]  /*1580*/  FADD R33, R31.reuse, -12583039 ;  /* 0xcb40007f1f217421 */ /* 0x040fe20000000000 */
[----:B------:R-:W-:-:S03]  /*1590*/  SHF.L.U32 R31, R31, 0x17, RZ ;  /* 0x000000171f1f7819 */ /* 0x000fc600000006ff */
[----:B------:R-:W-:-:S04]  /*15a0*/  FFMA R33, R28, 1.4426950216293334961, -R33 ;  /* 0x3fb8aa3b1c217823 */ /* 0x000fc80000000821 */
[----:B------:R-:W-:Y:S01]  /*15b0*/  FFMA R35, R28, 1.925963033500011079e-08, R33 ;  /* 0x32a570601c237823 */ /* 0x000fe20000000021 */
[----:B------:R-:W-:Y:S01]  /*15c0*/  FFMA.SAT R33, R30, R11, 0.5 ;  /* 0x3f0000001e217423 */ /* 0x000fe2000000200b */
[----:B------:R-:W-:-:S03]  /*15d0*/  SHF.L.U32 R28, R29, 0x17, RZ ;  /* 0x000000171d1c7819 */ /* 0x000fc600000006ff */
[----:B------:R-:W-:Y:S02]  /*15e0*/  FFMA.RM R33, R33, R12, 12582913 ;  /* 0x4b40000121217423 */ /* 0x000fe4000000400c */
[----:B--2---:R-:W-:Y:S01]  /*15f0*/  FMUL R28, R28, R39 ;  /* 0x000000271c1c7220 */ /* 0x004fe20000400000 */
[----:B------:R-:W-:Y:S01]  /*1600*/  FFMA.SAT R39, R32, R11, 0.5 ;  /* 0x3f00000020277423 */ /* 0x000fe2000000200b */
[----:B------:R-:W-:-:S04]  /*1610*/  FADD R29, R33, -12583039 ;  /* 0xcb40007f211d7421 */ /* 0x000fc80000000000 */
[----:B------:R-:W-:-:S04]  /*1620*/  FFMA R29, R30, 1.4426950216293334961, -R29 ;  /* 0x3fb8aa3b1e1d7823 */ /* 0x000fc8000000081d */
[----:B------:R-:W-:Y:S01]  /*1630*/  FFMA R38, R30, 1.925963033500011079e-08, R29 ;  /* 0x32a570601e267823 */ /* 0x000fe2000000001d */
[----:B------:R-:W-:Y:S01]  /*1640*/  FFMA.SAT R29, R14, R11, 0.5 ;  /* 0x3f0000000e1d7423 */ /* 0x000fe2000000200b */
[----:B-1----:R-:W-:-:S03]  /*1650*/  FMUL R30, R15, R34 ;  /* 0x000000220f1e7220 */ /* 0x002fc60000400000 */
[-C--:B------:R-:W-:Y:S01]  /*1660*/  FFMA.RM R11, R29, R12.reuse, 12582913 ;  /* 0x4b4000011d0b7423 */ /* 0x080fe2000000400c */
[----:B------:R-:W-:Y:S02]  /*1670*/  FFMA.RM R12, R39, R12, 12582913 ;  /* 0x4b400001270c7423 */ /* 0x000fe4000000400c */
[----:B------:R-:W-:Y:S01]  /*1680*/  MUFU.EX2 R39, R38 ;  /* 0x0000002600277308 */ /* 0x000fe20000000800 */
[C---:B------:R-:W-:Y:S01]  /*1690*/  FADD R29, R11.reuse, -12583039 ;  /* 0xcb40007f0b1d7421 */ /* 0x040fe20000000000 */
[----:B------:R-:W-:-:S03]  /*16a0*/  SHF.L.U32 R34, R11, 0x17, RZ ;  /* 0x000000170b227819 */ /* 0x000fc600000006ff */
[----:B------:R-:W-:-:S04]  /*16b0*/  FFMA R29, R14, 1.4426950216293334961, -R29 ;  /* 0x3fb8aa3b0e1d7823 */ /* 0x000fc8000000081d */
[----:B------:R-:W-:Y:S01]  /*16c0*/  FFMA R40, R14, 1.925963033500011079e-08, R29 ;  /* 0x32a570600e287823 */ /* 0x000fe2000000001d */
[C---:B------:R-:W-:Y:S01]  /*16d0*/  FADD R29, R12.reuse, -12583039 ;  /* 0xcb40007f0c1d7421 */ /* 0x040fe20000000000 */
[----:B------:R-:W-:Y:S02]  /*16e0*/  SHF.L.U32 R12, R12, 0x17, RZ ;  /* 0x000000170c0c7819 */ /* 0x000fe400000006ff */
[----:B------:R-:W1:Y:S01]  /*16f0*/  MUFU.EX2 R15, R40 ;  /* 0x00000028000f7308 */ /* 0x000e620000000800 */
[----:B------:R-:W-:-:S04]  /*1700*/  FFMA R29, R32, 1.4426950216293334961, -R29 ;  /* 0x3fb8aa3b201d7823 */ /* 0x000fc8000000081d */
[----:B------:R-:W-:Y:S01]  /*1710*/  FFMA R45, R32, 1.925963033500011079e-08, R29 ;  /* 0x32a57060202d7823 */ /* 0x000fe2000000001d */
[----:B------:R-:W-:Y:S02]  /*1720*/  FADD R29, RZ, R6 ;  /* 0x00000006ff1d7221 */ /* 0x000fe40000000000 */
[----:B------:R-:W2:Y:S02]  /*1730*/  MUFU.EX2 R32, R35 ;  /* 0x0000002300207308 */ /* 0x000ea40000000800 */
[----:B------:R-:W-:-:S04]  /*1740*/  FADD R29, R29, R0 ;  /* 0x000000001d1d7221 */ /* 0x000fc80000000000 */
[----:B------:R-:W-:Y:S02]  /*1750*/  FADD R14, R29, R2 ;  /* 0x000000021d0e7221 */ /* 0x000fe40000000000 */
[----:B------:R-:W3:Y:S01]  /*1760*/  MUFU.EX2 R45, R45 ;  /* 0x0000002d002d7308 */ /* 0x000ee20000000800 */
[----:B-1----:R-:W-:Y:S01]  /*1770*/  FMUL R34, R34, R15 ;  /* 0x0000000f22227220 */ /* 0x002fe20000400000 */
[----:B------:R-:W-:-:S04]  /*1780*/  FADD R29, R14, R3 ;  /* 0x000000030e1d7221 */ /* 0x000fc80000000000 */
[----:B------:R-:W-:Y:S01]  /*1790*/  FADD R14, R29, R4 ;  /* 0x000000041d0e7221 */ /* 0x000fe20000000000 */
[----:B--2---:R-:W-:-:S03]  /*17a0*/  FMUL R31, R31, R32 ;  /* 0x000000201f1f7220 */ /* 0x004fc60000400000 */
[----:B------:R-:W-:Y:S01]  /*17b0*/  FADD R14, R14, R5 ;  /* 0x000000050e0e7221 */ /* 0x000fe20000000000 */
[----:B------:R-:W-:-:S03]  /*17c0*/  SHF.L.U32 R32, R33, 0x17, RZ ;  /* 0x0000001721207819 */ /* 0x000fc600000006ff */
[----:B------:R-:W-:Y:S02]  /*17d0*/  FADD R29, R14, R7 ;  /* 0x000000070e1d7221 */ /* 0x000fe40000000000 */
[----:B------:R-:W-:Y:S01]  /*17e0*/  FMUL R32, R32, R39 ;  /* 0x0000002720207220 */ /* 0x000fe20000400000 */
        /* <DEDUP_REMOVED lines=13> */
[----:B------:R-:W-:Y:S02]  /*18c0*/  FMUL R29, R29, R62 ;  /* 0x0000003e1d1d7220 */ /* 0x000fe40000400000 */
        /* <DEDUP_REMOVED lines=20> */
.L_x_1285:
        /* <DEDUP_REMOVED lines=10> */
[----:B------:R-:W-:-:S07]  /*1ab0*/  MOV R12, 0x1ad0 ;  /* 0x00001ad0000c7802 */ /* 0x000fce0000000f00 */
[----:B01----:R-:W-:Y:S05]  /*1ac0*/  CALL.REL.NOINC `($__internal_17_$__cuda_sm3x_div_rn_noftz_f32_slowpath) ;  /* 0x0000003000cc7944 */ /* 0x003fea0003c00000 */
[----:B------:R-:W-:-:S07]  /*1ad0*/  MOV R14, R6 ;  /* 0x00000006000e7202 */ /* 0x000fce0000000f00 */
.L_x_1216:
[----:B------:R-:W-:Y:S05]  /*1ae0*/  BSYNC.RECONVERGENT B2 ;  /* 0x0000000000027941 */ /* 0x000fea0003800200 */
.L_x_1215:
        /* <DEDUP_REMOVED lines=11> */
[----:B01----:R-:W-:Y:S05]  /*1ba0*/  CALL.REL.NOINC `($__internal_17_$__cuda_sm3x_div_rn_noftz_f32_slowpath) ;  /* 0x0000003000947944 */ /* 0x003fea0003c00000 */
[----:B------:R-:W-:-:S07]  /*1bb0*/  MOV R15, R6 ;  /* 0x00000006000f7202 */ /* 0x000fce0000000f00 */
.L_x_1218:
[----:B------:R-:W-:Y:S05]  /*1bc0*/  BSYNC.RECONVERGENT B2 ;  /* 0x0000000000027941 */ /* 0x000fea0003800200 */
.L_x_1217:
        /* <DEDUP_REMOVED lines=13> */
.L_x_1220:
[----:B------:R-:W-:Y:S05]  /*1ca0*/  BSYNC.RECONVERGENT B2 ;  /* 0x0000000000027941 */ /* 0x000fea0003800200 */
.L_x_1219:
        /* <DEDUP_REMOVED lines=13> */
.L_x_1222:
[----:B------:R-:W-:Y:S05]  /*1d80*/  BSYNC.RECONVERGENT B2 ;  /* 0x0000000000027941 */ /* 0x000fea0003800200 */
.L_x_1221:
        /* <DEDUP_REMOVED lines=13> */
.L_x_1224:
[----:B------:R-:W-:Y:S05]  /*1e60*/  BSYNC.RECONVERGENT B2 ;  /* 0x0000000000027941 */ /* 0x000fea0003800200 */
.L_x_1223:
        /* <DEDUP_REMOVED lines=13> */
.L_x_1226:
[----:B------:R-:W-:Y:S05]  /*1f40*/  BSYNC.RECONVERGENT B2 ;  /* 0x0000000000027941 */ /* 0x000fea0003800200 */
.L_x_1225:
        /* <DEDUP_REMOVED lines=13> */
.L_x_1228:
[----:B------:R-:W-:Y:S05]  /*2020*/  BSYNC.RECONVERGENT B2 ;  /* 0x0000000000027941 */ /* 0x000fea0003800200 */
.L_x_1227:
        /* <DEDUP_REMOVED lines=13> */
.L_x_1230:
[----:B------:R-:W-:Y:S05]  /*2100*/  BSYNC.RECONVERGENT B2 ;  /* 0x0000000000027941 */ /* 0x000fea0003800200 */
.L_x_1229:
        /* <DEDUP_REMOVED lines=13> */
.L_x_1232:
[----:B------:R-:W-:Y:S05]  /*21e0*/  BSYNC.RECONVERGENT B2 ;  /* 0x0000000000027941 */ /* 0x000fea0003800200 */
.L_x_1231:
        /* <DEDUP_REMOVED lines=13> */
.L_x_1234:
[----:B------:R-:W-:Y:S05]  /*22c0*/  BSYNC.RECONVERGENT B2 ;  /* 0x0000000000027941 */ /* 0x000fea0003800200 */
.L_x_1233:
        /* <DEDUP_REMOVED lines=13> */
.L_x_1236:
[----:B------:R-:W-:Y:S05]  /*23a0*/  BSYNC.RECONVERGENT B2 ;  /* 0x0000000000027941 */ /* 0x000fea0003800200 */
.L_x_1235:
        /* <DEDUP_REMOVED lines=13> */
.L_x_1238:
[----:B------:R-:W-:Y:S05]  /*2480*/  BSYNC.RECONVERGENT B2 ;  /* 0x0000000000027941 */ /* 0x000fea0003800200 */
.L_x_1237:
        /* <DEDUP_REMOVED lines=13> */
.L_x_1240:
[----:B------:R-:W-:Y:S05]  /*2560*/  BSYNC.RECONVERGENT B2 ;  /* 0x0000000000027941 */ /* 0x000fea0003800200 */
.L_x_1239:
        /* <DEDUP_REMOVED lines=13> */
.L_x_1242:
[----:B------:R-:W-:Y:S05]  /*2640*/  BSYNC.RECONVERGENT B2 ;  /* 0x0000000000027941 */ /* 0x000fea0003800200 */
.L_x_1241:
        /* <DEDUP_REMOVED lines=13> */
.L_x_1244:
[----:B------:R-:W-:Y:S05]  /*2720*/  BSYNC.RECONVERGENT B2 ;  /* 0x0000000000027941 */ /* 0x000fea0003800200 */
.L_x_1243:
        /* <DEDUP_REMOVED lines=13> */
.L_x_1246:
[----:B------:R-:W-:Y:S05]  /*2800*/  BSYNC.RECONVERGENT B2 ;  /* 0x0000000000027941 */ /* 0x000fea0003800200 */
.L_x_1245:
        /* <DEDUP_REMOVED lines=13> */
.L_x_1248:
[----:B------:R-:W-:Y:S05]  /*28e0*/  BSYNC.RECONVERGENT B2 ;  /* 0x0000000000027941 */ /* 0x000fea0003800200 */
.L_x_1247:
        /* <DEDUP_REMOVED lines=13> */
.L_x_1250:
[----:B------:R-:W-:Y:S05]  /*29c0*/  BSYNC.RECONVERGENT B2 ;  /* 0x0000000000027941 */ /* 0x000fea0003800200 */
.L_x_1249:
        /* <DEDUP_REMOVED lines=13> */
.L_x_1252:
[----:B------:R-:W-:Y:S05]  /*2aa0*/  BSYNC.RECONVERGENT B2 ;  /* 0x0000000000027941 */ /* 0x000fea0003800200 */
.L_x_1251:
        /* <DEDUP_REMOVED lines=13> */
.L_x_1254:
[----:B------:R-:W-:Y:S05]  /*2b80*/  BSYNC.RECONVERGENT B2 ;  /* 0x0000000000027941 */ /* 0x000fea0003800200 */
.L_x_1253:
        /* <DEDUP_REMOVED lines=13> */
.L_x_1256:
[----:B------:R-:W-:Y:S05]  /*2c60*/  BSYNC.RECONVERGENT B2 ;  /* 0x0000000000027941 */ /* 0x000fea0003800200 */
.L_x_1255:
        /* <DEDUP_REMOVED lines=13> */
.L_x_1258:
[----:B------:R-:W-:Y:S05]  /*2d40*/  BSYNC.RECONVERGENT B2 ;  /* 0x0000000000027941 */ /* 0x000fea0003800200 */
.L_x_1257:
        /* <DEDUP_REMOVED lines=13> */
.L_x_1260:
[----:B------:R-:W-:Y:S05]  /*2e20*/  BSYNC.RECONVERGENT B2 ;  /* 0x0000000000027941 */ /* 0x000fea0003800200 */
.L_x_1259:
        /* <DEDUP_REMOVED lines=13> */
.L_x_1262:
[----:B------:R-:W-:Y:S05]  /*2f00*/  BSYNC.RECONVERGENT B2 ;  /* 0x0000000000027941 */ /* 0x000fea0003800200 */
.L_x_1261:
        /* <DEDUP_REMOVED lines=13> */
.L_x_1264:
[----:B------:R-:W-:Y:S05]  /*2fe0*/  BSYNC.RECONVERGENT B2 ;  /* 0x0000000000027941 */ /* 0x000fea0003800200 */
.L_x_1263:
        /* <DEDUP_REMOVED lines=13> */
.L_x_1266:
[----:B------:R-:W-:Y:S05]  /*30c0*/  BSYNC.RECONVERGENT B2 ;  /* 0x0000000000027941 */ /* 0x000fea0003800200 */
.L_x_1265:
        /* <DEDUP_REMOVED lines=13> */
.L_x_1268:
[----:B------:R-:W-:Y:S05]  /*31a0*/  BSYNC.RECONVERGENT B2 ;  /* 0x0000000000027941 */ /* 0x000fea0003800200 */
.L_x_1267:
        /* <DEDUP_REMOVED lines=13> */
.L_x_1270:
[----:B------:R-:W-:Y:S05]  /*3280*/  BSYNC.RECONVERGENT B2 ;  /* 0x0000000000027941 */ /* 0x000fea0003800200 */
.L_x_1269:
        /* <DEDUP_REMOVED lines=13> */
.L_x_1272:
[----:B------:R-:W-:Y:S05]  /*3360*/  BSYNC.RECONVERGENT B2 ;  /* 0x0000000000027941 */ /* 0x000fea0003800200 */
.L_x_1271:
        /* <DEDUP_REMOVED lines=68> */
.L_x_1214:
[----:B------:R-:W-:Y:S01]  /*37b0*/  HFMA2 R11, -RZ, RZ, 0, 1.847743988037109375e-06 ;  /* 0x0000001fff0b7431 */ /* 0x000fe200000001ff */
[----:B------:R-:W-:Y:S01]  /*37c0*/  BSSY B0, `(.L_x_1274) ;  /* 0x0000006000007945 */ /* 0x000fe20003800000 */
[----:B------:R-:W-:Y:S02]  /*37d0*/  MOV R12, 0x10 ;  /* 0x00000010000c7802 */ /* 0x000fe40000000f00 */
[----:B------:R-:W-:-:S07]  /*37e0*/  MOV R15, 0xffffffff ;  /* 0xffffffff000f7802 */ /* 0x000fce0000000f00 */
[----:B0-----:R-:W-:Y:S05]  /*37f0*/  WARPSYNC.COLLECTIVE R15, `(.L_x_1275) ;  /* 0x000000000f087348 */ /* 0x001fea0003c00000 */
[----:B------:R1:W2:Y:S02]  /*3800*/  SHFL.BFLY P6, R14, R13, R12, R11 ;  /* 0x0c00000c0d0e7389 */ /* 0x0002a400000c000b */
[----:B012---:R-:W-:Y:S05]  /*3810*/  ENDCOLLECTIVE ;  /* 0x000000000000791b */ /* 0x007fea0003800000 */
.L_x_1275:
[----:B------:R-:W-:Y:S05]  /*3820*/  BSYNC B0 ;  /* 0x0000000000007941 */ /* 0x000fea0003800000 */
.L_x_1274:
[----:B------:R-:W-:Y:S01]  /*3830*/  HFMA2 R12, -RZ, RZ, 0, 4.76837158203125e-07 ;  /* 0x00000008ff0c7431 */ /* 0x000fe200000001ff */
[----:B------:R-:W-:Y:S01]  /*3840*/  FMNMX R13, R13, R14, !PT ;  /* 0x0000000e0d0d7209 */ /* 0x000fe20007800000 */
[----:B------:R-:W-:Y:S01]  /*3850*/  HFMA2 R46, -RZ, RZ, 3.7421875, 0 ;  /* 0x437c0000ff2e7431 */ /* 0x000fe200000001ff */
[----:B------:R-:W-:Y:S02]  /*3860*/  MOV R11, 0x1f ;  /* 0x0000001f000b7802 */ /* 0x000fe40000000f00 */
[----:B------:R-:W-:-:S07]  /*3870*/  MOV R15, 0xffffffff ;  /* 0xffffffff000f7802 */ /* 0x000fce0000000f00 */
[----:B------:R-:W-:Y:S05]  /*3880*/  WARPSYNC.COLLECTIVE R15, `(.L_x_1276) ;  /* 0x000000000f087348 */ /* 0x000fea0003c00000 */
[----:B------:R0:W1:Y:S02]  /*3890*/  SHFL.BFLY P6, R14, R13, R12, R11 ;  /* 0x0c00000c0d0e7389 */ /* 0x00006400000c000b */
[----:B01----:R-:W-:Y:S05]  /*38a0*/  ENDCOLLECTIVE ;  /* 0x000000000000791b */ /* 0x003fea0003800000 */
.L_x_1276:
[----:B------:R-:W-:Y:S01]  /*38b0*/  HFMA2 R12, -RZ, RZ, 0, 2.384185791015625e-07 ;  /* 0x00000004ff0c7431 */ /* 0x000fe200000001ff */
[----:B------:R-:W-:-:S04]  /*38c0*/  FMNMX R0, R13, R14, !PT ;  /* 0x0000000e0d007209 */ /* 0x000fc80007800000 */
[----:B------:R-:W-:-:S07]  /*38d0*/  MOV R13, R0 ;  /* 0x00000000000d7202 */ /* 0x000fce0000000f00 */
[----:B------:R-:W-:Y:S05]  /*38e0*/  WARPSYNC.COLLECTIVE R15, `(.L_x_1277) ;  /* 0x000000000f087348 */ /* 0x000fea0003c00000 */
[----:B------:R0:W1:Y:S02]  /*38f0*/  SHFL.BFLY P6, R14, R13, R12, R11 ;  /* 0x0c00000c0d0e7389 */ /* 0x00006400000c000b */
[----:B01----:R-:W-:Y:S05]  /*3900*/  ENDCOLLECTIVE ;  /* 0x000000000000791b */ /* 0x003fea0003800000 */
.L_x_1277:
[----:B------:R-:W-:Y:S01]  /*3910*/  HFMA2 R12, -RZ, RZ, 0, 1.1920928955078125e-07 ;  /* 0x00000002ff0c7431 */ /* 0x000fe200000001ff */
[----:B------:R-:W-:-:S04]  /*3920*/  FMNMX R2, R0, R14, !PT ;  /* 0x0000000e00027209 */ /* 0x000fc80007800000 */
[----:B------:R-:W-:-:S07]  /*3930*/  MOV R13, R2 ;  /* 0x00000002000d7202 */ /* 0x000fce0000000f00 */
[----:B------:R-:W-:Y:S05]  /*3940*/  WARPSYNC.COLLECTIVE R15, `(.L_x_1278) ;  /* 0x000000000f087348 */ /* 0x000fea0003c00000 */
[----:B------:R0:W1:Y:S02]  /*3950*/  SHFL.BFLY P6, R14, R13, R12, R11 ;  /* 0x0c00000c0d0e7389 */ /* 0x00006400000c000b */
[----:B01----:R-:W-:Y:S05]  /*3960*/  ENDCOLLECTIVE ;  /* 0x000000000000791b */ /* 0x003fea0003800000 */
.L_x_1278:
[----:B------:R-:W-:Y:S01]  /*3970*/  HFMA2 R12, -RZ, RZ, 0, 5.9604644775390625e-08 ;  /* 0x00000001ff0c7431 */ /* 0x000fe200000001ff */
[----:B------:R-:W-:-:S04]  /*3980*/  FMNMX R3, R2, R14, !PT ;  /* 0x0000000e02037209 */ /* 0x000fc80007800000 */
[----:B------:R-:W-:-:S07]  /*3990*/  MOV R13, R3 ;  /* 0x00000003000d7202 */ /* 0x000fce0000000f00 */
[----:B------:R-:W-:Y:S05]  /*39a0*/  WARPSYNC.COLLECTIVE R15, `(.L_x_1279) ;  /* 0x000000000f087348 */ /* 0x000fea0003c00000 */
[----:B------:R0:W1:Y:S02]  /*39b0*/  SHFL.BFLY P6, R14, R13, R12, R11 ;  /* 0x0c00000c0d0e7389 */ /* 0x00006400000c000b */
[----:B01----:R-:W-:Y:S05]  /*39c0*/  ENDCOLLECTIVE ;  /* 0x000000000000791b */ /* 0x003fea0003800000 */
.L_x_1279:
        /* <DEDUP_REMOVED lines=39> */
[----:B------:R-:W-:-:S04]  /*3c40*/  FADD R0, R17, -12583039 ;  /* 0xcb40007f11007421 */ /* 0x000fc80000000000 */
[C---:B------:R-:W-:Y:S01]  /*3c50*/  FFMA R0, R9.reuse, 1.4426950216293334961, -R0 ;  /* 0x3fb8aa3b09007823 */ /* 0x040fe20000000800 */
[----:B------:R-:W0:Y:S03]  /*3c60*/  MUFU.EX2 R19, R19 ;  /* 0x0000001300137308 */ /* 0x000e260000000800 */
[----:B------:R-:W-:Y:S01]  /*3c70*/  FFMA R9, R9, 1.925963033500011079e-08, R0 ;  /* 0x32a5706009097823 */ /* 0x000fe20000000000 */
[----:B------:R-:W-:Y:S01]  /*3c80*/  SHF.L.U32 R0, R17, 0x17, RZ ;  /* 0x0000001711007819 */ /* 0x000fe200000006ff */
[----:B------:R-:W-:-:S04]  /*3c90*/  FFMA.SAT R17, R2, R47, 0.5 ;  /* 0x3f00000002117423 */ /* 0x000fc8000000202f */
[----:B------:R-:W1:Y:S01]  /*3ca0*/  MUFU.EX2 R9, R9 ;  /* 0x0000000900097308 */ /* 0x000e620000000800 */
[----:B------:R-:W-:Y:S01]  /*3cb0*/  FFMA.RM R17, R17, R46, 12582913 ;  /* 0x4b40000111117423 */ /* 0x000fe2000000402e */
[----:B0-----:R-:W-:-:S03]  /*3cc0*/  FMUL R6, R6, R19 ;  /* 0x0000001306067220 */ /* 0x001fc60000400000 */
[----:B------:R-:W-:-:S04]  /*3cd0*/  FADD R19, R17, -12583039 ;  /* 0xcb40007f11137421 */ /* 0x000fc80000000000 */
[----:B------:R-:W-:Y:S01]  /*3ce0*/  FFMA R19, R2, 1.4426950216293334961, -R19 ;  /* 0x3fb8aa3b02137823 */ /* 0x000fe20000000813 */
[----:B-1----:R-:W-:Y:S01]  /*3cf0*/  FMUL R0, R0, R9 ;  /* 0x0000000900007220 */ /* 0x002fe20000400000 */
[----:B------:R-:W-:Y:S02]  /*3d00*/  FFMA.SAT R9, R3, R47, 0.5 ;  /* 0x3f00000003097423 */ /* 0x000fe4000000202f */
[----:B------:R-:W-:Y:S01]  /*3d10*/  FFMA R19, R2, 1.925963033500011079e-08, R19 ;  /* 0x32a5706002137823 */ /* 0x000fe20000000013 */
[----:B------:R-:W-:Y:S01]  /*3d20*/  SHF.L.U32 R2, R17, 0x17, RZ ;  /* 0x0000001711027819 */ /* 0x000fe200000006ff */
[----:B------:R-:W-:-:S04]  /*3d30*/  FFMA.RM R9, R9, R46, 12582913 ;  /* 0x4b40000109097423 */ /* 0x000fc8000000402e */
[----:B------:R-:W0:Y:S01]  /*3d40*/  MUFU.EX2 R19, R19 ;  /* 0x0000001300137308 */ /* 0x000e220000000800 */
        /* <DEDUP_REMOVED lines=49> */
[----:B------:R-:W-:-:S04]  /*4060*/  FADD R10, R17, -12583039 ;  /* 0xcb40007f110a7421 */ /* 0x000fc80000000000 */
[----:B------:R-:W-:-:S04]  /*4070*/  FFMA R10, R39, 1.4426950216293334961, -R10 ;  /* 0x3fb8aa3b270a7823 */ /* 0x000fc8000000080a */
[----:B------:R-:W-:Y:S01]  /*4080*/  FFMA R39, R39, 1.925963033500011079e-08, R10 ;  /* 0x32a5706027277823 */ /* 0x000fe2000000000a */
[----:B------:R-:W-:Y:S01]  /*4090*/  SHF.L.U32 R10, R17, 0x17, RZ ;  /* 0x00000017110a7819 */ /* 0x000fe200000006ff */
[----:B------:R-:W-:-:S04]  /*40a0*/  FFMA.SAT R17, R28, R47, 0.5 ;  /* 0x3f0000001c117423 */ /* 0x000fc8000000202f */
[-C--:B------:R-:W-:Y:S01]  /*40b0*/  FFMA.RM R17, R17, R46.reuse, 12582913 ;  /* 0x4b40000111117423 */ /* 0x080fe2000000402e */
[----:B------:R-:W0:Y:S03]  /*40c0*/  MUFU.EX2 R39, R39 ;  /* 0x0000002700277308 */ /* 0x000e260000000800 */
        /* <DEDUP_REMOVED lines=11> */
[----:B------:R-:W-:-:S04]  /*4180*/  FFMA R35, R35, 1.925963033500011079e-08, R18 ;  /* 0x32a5706023237823 */ /* 0x000fc80000000012 */
[----:B------:R-:W0:Y:S01]  /*4190*/  MUFU.EX2 R18, R35 ;  /* 0x0000002300127308 */ /* 0x000e220000000800 */
[----:B-1----:R-:W-:Y:S01]  /*41a0*/  FMUL R16, R16, R19 ;  /* 0x0000001310107220 */ /* 0x002fe20000400000 */
[----:B------:R-:W-:-:S04]  /*41b0*/  FFMA.SAT R19, R26, R47, 0.5 ;  /* 0x3f0000001a137423 */ /* 0x000fc8000000202f */
[----:B------:R-:W-:-:S04]  /*41c0*/  FFMA.RM R19, R19, R46, 12582913 ;  /* 0x4b40000113137423 */ /* 0x000fc8000000402e */
[----:B------:R-:W-:Y:S01]  /*41d0*/  FADD R21, R19, -12583039 ;  /* 0xcb40007f13157421 */ /* 0x000fe20000000000 */
[----:B0-----:R-:W-:Y:S01]  /*41e0*/  FMUL R17, R17, R18 ;  /* 0x0000001211117220 */ /* 0x001fe20000400000 */
[----:B------:R-:W-:Y:S01]  /*41f0*/  SHF.L.U32 R18, R19, 0x17, RZ ;  /* 0x0000001713127819 */ /* 0x000fe200000006ff */
[----:B------:R-:W-:Y:S01]  /*4200*/  FFMA.SAT R19, R33, R47, 0.5 ;  /* 0x3f00000021137423 */ /* 0x000fe2000000202f */
[----:B------:R-:W-:-:S03]  /*4210*/  FFMA R21, R26, 1.4426950216293334961, -R21 ;  /* 0x3fb8aa3b1a157823 */ /* 0x000fc60000000815 */
[----:B------:R-:W-:Y:S01]  /*4220*/  FFMA.RM R19, R19, R46, 12582913 ;  /* 0x4b40000113137423 */ /* 0x000fe2000000402e */
[----:B------:R-:W-:-:S03]  /*4230*/  FFMA R21, R26, 1.925963033500011079e-08, R21 ;  /* 0x32a570601a157823 */ /* 0x000fc60000000015 */
[C---:B------:R-:W-:Y:S01]  /*4240*/  FADD R20, R19.reuse, -12583039 ;  /* 0xcb40007f13147421 */ /* 0x040fe20000000000 */
[----:B------:R-:W-:Y:S02]  /*4250*/  SHF.L.U32 R19, R19, 0x17, RZ ;  /* 0x0000001713137819 */ /* 0x000fe400000006ff */
[----:B------:R-:W0:Y:S01]  /*4260*/  MUFU.EX2 R21, R21 ;  /* 0x0000001500157308 */ /* 0x000e220000000800 */
[----:B------:R-:W-:-:S04]  /*4270*/  FFMA R20, R33, 1.4426950216293334961, -R20 ;  /* 0x3fb8aa3b21147823 */ /* 0x000fc80000000814 */
[----:B------:R-:W-:-:S04]  /*4280*/  FFMA R33, R33, 1.925963033500011079e-08, R20 ;  /* 0x32a5706021217823 */ /* 0x000fc80000000014 */
[----:B------:R-:W1:Y:S01]  /*4290*/  MUFU.EX2 R20, R33 ;  /* 0x0000002100147308 */ /* 0x000e620000000800 */
[----:B0-----:R-:W-:Y:S01]  /*42a0*/  FMUL R18, R18, R21 ;  /* 0x0000001512127220 */ /* 0x001fe20000400000 */
[----:B------:R-:W-:-:S04]  /*42b0*/  FFMA.SAT R21, R24, R47, 0.5 ;  /* 0x3f00000018157423 */ /* 0x000fc8000000202f */
[----:B------:R-:W-:-:S04]  /*42c0*/  FFMA.RM R21, R21, R46, 12582913 ;  /* 0x4b40000115157423 */ /* 0x000fc8000000402e */
[----:B------:R-:W-:Y:S01]  /*42d0*/  FADD R23, R21, -12583039 ;  /* 0xcb40007f15177421 */ /* 0x000fe20000000000 */
[----:B-1----:R-:W-:Y:S01]  /*42e0*/  FMUL R19, R19, R20 ;  /* 0x0000001413137220 */ /* 0x002fe20000400000 */
        /* <DEDUP_REMOVED lines=9> */
[----:B------:R-:W-:-:S06]  /*4380*/  FFMA R24, R31, 1.925963033500011079e-08, R24 ;  /* 0x32a570601f187823 */ /* 0x000fcc0000000018 */
[----:B------:R-:W1:Y:S01]  /*4390*/  MUFU.EX2 R24, R24 ;  /* 0x0000001800187308 */ /* 0x000e620000000800 */
[----:B0-----:R-:W-:Y:S01]  /*43a0*/  FMUL R20, R20, R23 ;  /* 0x0000001714147220 */ /* 0x001fe20000400000 */
[----:B------:R-:W-:-:S04]  /*43b0*/  FFMA.SAT R23, R22, R47, 0.5 ;  /* 0x3f00000016177423 */ /* 0x000fc8000000202f */
[----:B------:R-:W-:-:S04]  /*43c0*/  FFMA.RM R23, R23, R46, 12582913 ;  /* 0x4b40000117177423 */ /* 0x000fc8000000402e */
[----:B------:R-:W-:Y:S01]  /*43d0*/  FADD R25, R23, -12583039 ;  /* 0xcb40007f17197421 */ /* 0x000fe20000000000 */
[----:B-1----:R-:W-:-:S03]  /*43e0*/  FMUL R21, R21, R24 ;  /* 0x0000001815157220 */ /* 0x002fc60000400000 */
        /* <DEDUP_REMOVED lines=12> */
[----:B------:R-:W-:-:S04]  /*44b0*/  FFMA.SAT R25, R11, R47, 0.5 ;  /* 0x3f0000000b197423 */ /* 0x000fc8000000202f */
[----:B------:R-:W-:Y:S01]  /*44c0*/  FFMA.RM R25, R25, R46, 12582913 ;  /* 0x4b40000119197423 */ /* 0x000fe2000000402e */
[----:B-1----:R-:W-:-:S03]  /*44d0*/  FMUL R23, R23, R24 ;  /* 0x0000001817177220 */ /* 0x002fc60000400000 */
[----:B------:R-:W-:-:S04]  /*44e0*/  FADD R24, R25, -12583039 ;  /* 0xcb40007f19187421 */ /* 0x000fc80000000000 */
[----:B------:R-:W-:-:S04]  /*44f0*/  FFMA R24, R11, 1.4426950216293334961, -R24 ;  /* 0x3fb8aa3b0b187823 */ /* 0x000fc80000000818 */
[----:B------:R-:W-:Y:S01]  /*4500*/  FFMA R11, R11, 1.925963033500011079e-08, R24 ;  /* 0x32a570600b0b7823 */ /* 0x000fe20000000018 */
[----:B------:R-:W-:Y:S01]  /*4510*/  SHF.L.U32 R24, R25, 0x17, RZ ;  /* 0x0000001719187819 */ /* 0x000fe200000006ff */
[----:B------:R-:W-:-:S04]  /*4520*/  FFMA.SAT R25, R27, R47, 0.5 ;  /* 0x3f0000001b197423 */ /* 0x000fc8000000202f */
[----:B------:R-:W0:Y:S01]  /*4530*/  MUFU.EX2 R11, R11 ;  /* 0x0000000b000b7308 */ /* 0x000e220000000800 */
[----:B------:R-:W-:-:S04]  /*4540*/  FFMA.RM R25, R25, R46, 12582913 ;  /* 0x4b40000119197423 */ /* 0x000fc8000000402e */
[C---:B------:R-:W-:Y:S01]  /*4550*/  FADD R26, R25.reuse, -12583039 ;  /* 0xcb40007f191a7421 */ /* 0x040fe20000000000 */
[----:B------:R-:W-:-:S03]  /*4560*/  SHF.L.U32 R25, R25, 0x17, RZ ;  /* 0x0000001719197819 */ /* 0x000fc600000006ff */
[----:B------:R-:W-:-:S04]  /*4570*/  FFMA R26, R27, 1.4426950216293334961, -R26 ;  /* 0x3fb8aa3b1b1a7823 */ /* 0x000fc8000000081a */
[----:B------:R-:W-:Y:S01]  /*4580*/  FFMA R27, R27, 1.925963033500011079e-08, R26 ;  /* 0x32a570601b1b7823 */ /* 0x000fe2000000001a */
[----:B0-----:R-:W-:Y:S01]  /*4590*/  FMUL R24, R24, R11 ;  /* 0x0000000b18187220 */ /* 0x001fe20000400000 */
[----:B------:R-:W-:Y:S02]  /*45a0*/  FFMA.SAT R11, R12, R47, 0.5 ;  /* 0x3f0000000c0b7423 */ /* 0x000fe4000000202f */
[----:B------:R-:W0:Y:S02]  /*45b0*/  MUFU.EX2 R26, R27 ;  /* 0x0000001b001a7308 */ /* 0x000e240000000800 */
[----:B------:R-:W-:-:S04]  /*45c0*/  FFMA.RM R11, R11, R46, 12582913 ;  /* 0x4b4000010b0b7423 */ /* 0x000fc8000000402e */
[C---:B------:R-:W-:Y:S01]  /*45d0*/  FADD R29, R11.reuse, -12583039 ;  /* 0xcb40007f0b1d7421 */ /* 0x040fe20000000000 */
[----:B------:R-:W-:-:S03]  /*45e0*/  SHF.L.U32 R11, R11, 0x17, RZ ;  /* 0x000000170b0b7819 */ /* 0x000fc600000006ff */
[----:B------:R-:W-:-:S04]  /*45f0*/  FFMA R29, R12, 1.4426950216293334961, -R29 ;  /* 0x3fb8aa3b0c1d7823 */ /* 0x000fc8000000081d */
[----:B------:R-:W-:Y:S01]  /*4600*/  FFMA R29, R12, 1.925963033500011079e-08, R29 ;  /* 0x32a570600c1d7823 */ /* 0x000fe2000000001d */
[----:B0-----:R-:W-:-:S03]  /*4610*/  FMUL R25, R25, R26 ;  /* 0x0000001a19197220 */ /* 0x001fc60000400000 */
        /* <DEDUP_REMOVED lines=65> */
[----:B------:R-:W-:-:S04]  /*4a30*/  FADD R11, RZ, R6 ;  /* 0x00000006ff0b7221 */ /* 0x000fc80000000000 */
        /* <DEDUP_REMOVED lines=35> */
.L_x_1280:
[----:B------:R-:W-:Y:S02]  /*4c70*/  HFMA2 R12, -RZ, RZ, 0, 4.76837158203125e-07 ;  /* 0x00000008ff0c7431 */ /* 0x000fe400000001ff */
[----:B------:R-:W-:-:S05]  /*4c80*/  FADD R35, R13, R14 ;  /* 0x0000000e0d237221 */ /* 0x000fca0000000000 */
[----:B------:R-:W-:-:S07]  /*4c90*/  MOV R13, R35 ;  /* 0x00000023000d7202 */ /* 0x000fce0000000f00 */
[----:B------:R-:W-:Y:S05]  /*4ca0*/  WARPSYNC.COLLECTIVE R15, `(.L_x_1281) ;  /* 0x000000000f087348 */ /* 0x000fea0003c00000 */
[----:B------:R0:W1:Y:S02]  /*4cb0*/  SHFL.BFLY P6, R14, R13, R12, R11 ;  /* 0x0c00000c0d0e7389 */ /* 0x00006400000c000b */
[----:B01----:R-:W-:Y:S05]  /*4cc0*/  ENDCOLLECTIVE ;  /* 0x000000000000791b */ /* 0x003fea0003800000 */
.L_x_1281:
[----:B------:R-:W-:Y:S02]  /*4cd0*/  HFMA2 R12, -RZ, RZ, 0, 2.384185791015625e-07 ;  /* 0x00000004ff0c7431 */ /* 0x000fe400000001ff */
[----:B------:R-:W-:-:S05]  /*4ce0*/  FADD R38, R35, R14 ;  /* 0x0000000e23267221 */ /* 0x000fca0000000000 */
[----:B------:R-:W-:-:S07]  /*4cf0*/  MOV R13, R38 ;  /* 0x00000026000d7202 */ /* 0x000fce0000000f00 */
[----:B------:R-:W-:Y:S05]  /*4d00*/  WARPSYNC.COLLECTIVE R15, `(.L_x_1282) ;  /* 0x000000000f087348 */ /* 0x000fea0003c00000 */
[----:B------:R0:W1:Y:S02]  /*4d10*/  SHFL.BFLY P6, R14, R13, R12, R11 ;  /* 0x0c00000c0d0e7389 */ /* 0x00006400000c000b */
[----:B01----:R-:W-:Y:S05]  /*4d20*/  ENDCOLLECTIVE ;  /* 0x000000000000791b */ /* 0x003fea0003800000 */
.L_x_1282:
[----:B------:R-:W-:Y:S02]  /*4d30*/  HFMA2 R12, -RZ, RZ, 0, 1.1920928955078125e-07 ;  /* 0x00000002ff0c7431 */ /* 0x000fe400000001ff */
[----:B------:R-:W-:-:S05]  /*4d40*/  FADD R39, R38, R14 ;  /* 0x0000000e26277221 */ /* 0x000fca0000000000 */
[----:B------:R-:W-:-:S07]  /*4d50*/  MOV R13, R39 ;  /* 0x00000027000d7202 */ /* 0x000fce0000000f00 */
[----:B------:R-:W-:Y:S05]  /*4d60*/  WARPSYNC.COLLECTIVE R15, `(.L_x_1283) ;  /* 0x000000000f087348 */ /* 0x000fea0003c00000 */
[----:B------:R0:W1:Y:S02]  /*4d70*/  SHFL.BFLY P6, R14, R13, R12, R11 ;  /* 0x0c00000c0d0e7389 */ /* 0x00006400000c000b */
[----:B01----:R-:W-:Y:S05]  /*4d80*/  ENDCOLLECTIVE ;  /* 0x000000000000791b */ /* 0x003fea0003800000 */
.L_x_1283:
[----:B------:R-:W-:Y:S02]  /*4d90*/  HFMA2 R12, -RZ, RZ, 0, 5.9604644775390625e-08 ;  /* 0x00000001ff0c7431 */ /* 0x000fe400000001ff */
[----:B------:R-:W-:-:S05]  /*4da0*/  FADD R40, R39, R14 ;  /* 0x0000000e27287221 */ /* 0x000fca0000000000 */
[----:B------:R-:W-:-:S07]  /*4db0*/  MOV R13, R40 ;  /* 0x00000028000d7202 */ /* 0x000fce0000000f00 */
[----:B------:R-:W-:Y:S05]  /*4dc0*/  WARPSYNC.COLLECTIVE R15, `(.L_x_1284) ;  /* 0x000000000f087348 */ /* 0x000fea0003c00000 */
[----:B------:R0:W1:Y:S02]  /*4dd0*/  SHFL.BFLY P6, R14, R13, R12, R11 ;  /* 0x0c00000c0d0e7389 */ /* 0x00006400000c000b */
[----:B01----:R-:W-:Y:S05]  /*4de0*/  ENDCOLLECTIVE ;  /* 0x000000000000791b */ /* 0x003fea0003800000 */
.L_x_1284:
[----:B------:R-:W-:Y:S05]  /*4df0*/  BRA `(.L_x_1285) ;  /* 0xffffffcc00047947 */ /* 0x000fea000383ffff */
        .weak           $__internal_17_$__cuda_sm3x_div_rn_noftz_f32_slowpath
        .type           $__internal_17_$__cuda_sm3x_div_rn_noftz_f32_slowpath,@function
        .size           $__internal_17_$__cuda_sm3x_div_rn_noftz_f32_slowpath,(.L_x_8503 - $__internal_17_$__cuda_sm3x_div_rn_noftz_f32_slowpath)
$__internal_17_$__cuda_sm3x_div_rn_noftz_f32_slowpath:
        /* <DEDUP_REMOVED lines=35> */
.L_x_1287:
        /* <DEDUP_REMOVED lines=51> */
.L_x_1294:
[----:B------:R-:W-:-:S04]  /*5360*/  LOP3.LUT R6, R6, 0x80000000, RZ, 0xc0, !PT ;  /* 0x8000000006067812 */ /* 0x000fc800078ec0ff */
[----:B------:R-:W-:Y:S01]  /*5370*/  LOP3.LUT R6, R6, 0x7f800000, RZ, 0xfc, !PT ;  /* 0x7f80000006067812 */ /* 0x000fe200078efcff */
[----:B------:R-:W-:Y:S06]  /*5380*/  BRA `(.L_x_1295) ;  /* 0x0000000000047947 */ /* 0x000fec0003800000 */
.L_x_1293:
[----:B------:R-:W-:-:S07]  /*5390*/  LEA R6, R48, R6, 0x17 ;  /* 0x0000000630067211 */ /* 0x000fce00078eb8ff */
.L_x_1295:
[----:B------:R-:W-:Y:S05]  /*53a0*/  BSYNC.RECONVERGENT B1 ;  /* 0x0000000000017941 */ /* 0x000fea0003800200 */
.L_x_1292:
[----:B------:R-:W-:Y:S05]  /*53b0*/  BRA `(.L_x_1296) ;  /* 0x0000000000207947 */ /* 0x000fea0003800000 */
.L_x_1291:
[----:B------:R-:W-:-:S04]  /*53c0*/  LOP3.LUT R6, R39, 0x80000000, R6, 0x48, !PT ;  /* 0x8000000027067812 */ /* 0x000fc800078e4806 */
[----:B------:R-:W-:Y:S01]  /*53d0*/  LOP3.LUT R6, R6, 0x7f800000, RZ, 0xfc, !PT ;  /* 0x7f80000006067812 */ /* 0x000fe200078efcff */
[----:B------:R-:W-:Y:S06]  /*53e0*/  BRA `(.L_x_1296) ;  /* 0x0000000000147947 */ /* 0x000fec0003800000 */
.L_x_1290:
[----:B------:R-:W-:Y:S01]  /*53f0*/  LOP3.LUT R6, R39, 0x80000000, R6, 0x48, !PT ;  /* 0x8000000027067812 */ /* 0x000fe200078e4806 */
[----:B------:R-:W-:Y:S06]  /*5400*/  BRA `(.L_x_1296) ;  /* 0x00000000000c7947 */ /* 0x000fec0003800000 */
.L_x_1289:
[----:B------:R-:W0:Y:S01]  /*5410*/  MUFU.RSQ R6, -QNAN ;  /* 0xffc0000000067908 */ /* 0x000e220000001400 */
[----:B------:R-:W-:Y:S05]  /*5420*/  BRA `(.L_x_1296) ;  /* 0x0000000000047947 */ /* 0x000fea0003800000 */
.L_x_1288:
[----:B------:R-:W-:-:S07]  /*5430*/  FADD.FTZ R6, R6, R11 ;  /* 0x0000000b06067221 */ /* 0x000fce0000010000 */
.L_x_1296:
[----:B------:R-:W-:Y:S05]  /*5440*/  BSYNC.RECONVERGENT B0 ;  /* 0x0000000000007941 */ /* 0x000fea0003800200 */
.L_x_1286:
[----:B------:R-:W-:-:S04]  /*5450*/  HFMA2 R13, -RZ, RZ, 0, 0 ;  /* 0x00000000ff0d7431 */ /* 0x000fc800000001ff */
[----:B0-----:R-:W-:Y:S05]  /*5460*/  RET.REL.NODEC R12 `(_Z15SoftmaxWarpImplI10DirectLoadIffE11DirectStoreIffEfLi1ELi29ELi32ELi1ELb0EL9Algorithm0EEvT_T0_ll) ;  /* 0xffffffa80ce47950 */ /* 0x001fea0003c3ffff */
.L_x_1297:
        /* <DEDUP_REMOVED lines=9> */
.L_x_8503:


//--------------------- .text._Z15SoftmaxWarpImplI10DirectLoadIffE11DirectStoreIffEfLi1ELi28ELi32ELi1ELb1EL9Algorithm0EEvT_T0_ll --------------------------
	.section	.text._Z15SoftmaxWarpImplI10DirectLoadIffE11DirectStoreIffEfLi1ELi28ELi32ELi1ELb1EL9Algorithm0EEvT_T0_ll,"ax",@progbits
	.align	128
        .global         _Z15SoftmaxWarpImplI10DirectLoadIffE11DirectStoreIffEfLi1ELi28ELi32ELi1ELb1EL9Algorithm0EEvT_T0_ll
        .type           _Z15SoftmaxWarpImplI10DirectLoadIffE11DirectStoreIffEfLi1ELi28ELi32ELi1ELb1EL9Algorithm0EEvT_T0_ll,@function
        .size           _Z15SoftmaxWarpImplI10DirectLoadIffE11DirectStoreIffEfLi1ELi28ELi32ELi1ELb1EL9Algorithm0EEvT_T0_ll,(.L_x_8504 - _Z15SoftmaxWarpImplI10DirectLoadIffE11DirectStoreIffEfLi1ELi28ELi32ELi1ELb1EL9Algorithm0EEvT_T0_ll)
        .other          _Z15SoftmaxWarpImplI10DirectLoadIffE11DirectStoreIffEfLi1ELi28ELi32ELi1ELb1EL9Algorithm0EEvT_T0_ll,@"STO_CUDA_ENTRY STV_DEFAULT"
_Z15SoftmaxWarpImplI10DirectLoadIffE11DirectStoreIffEfLi1ELi28ELi32ELi1ELb1EL9Algorithm0EEvT_T0_ll:
.text._Z15SoftmaxWarpImplI10DirectLoadIffE11DirectStoreIffEfLi1ELi28ELi32ELi1ELb1EL9Algorithm0EEvT_T0_ll:
        /* <DEDUP_REMOVED lines=25> */
.L_x_1298:
        /* <DEDUP_REMOVED lines=38> */
.L_x_1357:
[----:B------:R-:W-:Y:S01]  /*03f0*/  ISETP.GE.U32.AND P0, PT, R42, UR44, PT ;  /* 0x0000002c2a007c0c */ /* 0x000fe2000bf06070 */
[----:B------:R-:W-:Y:S01]  /*0400*/  HFMA2 R3, -RZ, RZ, 0, 0 ;  /* 0x00000000ff037431 */ /* 0x000fe200000001ff */
[----:B------:R-:W-:Y:S01]  /*0410*/  ISETP.GE.U32.AND P2, PT, R0, UR44, PT ;  /* 0x0000002c00007c0c */ /* 0x000fe2000bf46070 */
[----:B-1----:R-:W-:Y:S01]  /*0420*/  IMAD R9, R41, UR42, RZ ;  /* 0x0000002a29097c24 */ /* 0x002fe2000f8e02ff */
[----:B------:R-:W-:Y:S02]  /*0430*/  ISETP.GE.AND.EX P0, PT, RZ, UR45, PT, P0 ;  /* 0x0000002dff007c0c */ /* 0x000fe4000bf06300 */
[----:B------:R-:W-:Y:S02]  /*0440*/  ISETP.GE.U32.AND P3, PT, R43, UR44, PT ;  /* 0x0000002c2b007c0c */ /* 0x000fe4000bf66070 */
[----:B------:R-:W-:Y:S02]  /*0450*/  ISETP.GE.AND.EX P2, PT, RZ, UR45, PT, P2 ;  /* 0x0000002dff007c0c */ /* 0x000fe4000bf46320 */
[----:B------:R-:W-:-:S02]  /*0460*/  MOV R2, R42 ;  /* 0x0000002a00027202 */ /* 0x000fc40000000f00 */
[----:B------:R-:W-:Y:S02]  /*0470*/  ISETP.GE.U32.AND P4, PT, R44, UR44, PT ;  /* 0x0000002c2c007c0c */ /* 0x000fe4000bf86070 */
[----:B------:R-:W-:Y:S01]  /*0480*/  ISETP.GE.AND.EX P3, PT, RZ, UR45, PT, P3 ;  /* 0x0000002dff007c0c */ /* 0x000fe2000bf66330 */
[----:B------:R-:W-:Y:S01]  /*0490*/  IMAD.WIDE.U32 R4, R40, UR42, R2 ;  /* 0x0000002a28047c25 */ /* 0x000fe2000f8e0002 */
[----:B------:R-:W-:Y:S02]  /*04a0*/  ISETP.GE.AND.EX P4, PT, RZ, UR45, PT, P4 ;  /* 0x0000002dff007c0c */ /* 0x000fe4000bf86340 */
[----:B------:R-:W-:Y:S01]  /*04b0*/  @!P0 R2UR UR4, R34 ;  /* 0x00000000220482ca */ /* 0x000fe200000e0000 */
[----:B------:R-:W-:Y:S01]  /*04c0*/  IMAD R3, R40, UR43, R9 ;  /* 0x0000002b28037c24 */ /* 0x000fe2000f8e0209 */
[----:B------:R-:W-:Y:S02]  /*04d0*/  @!P0 R2UR UR5, R35 ;  /* 0x00000000230582ca */ /* 0x000fe400000e0000 */
[----:B------:R-:W-:-:S02]  /*04e0*/  LEA R2, P1, R4, UR40, 0x2 ;  /* 0x0000002804027c11 */ /* 0x000fc4000f8210ff */
[----:B------:R-:W-:Y:S02]  /*04f0*/  IADD3 R3, PT, PT, R5, R3, RZ ;  /* 0x0000000305037210 */ /* 0x000fe40007ffe0ff */
[----:B------:R-:W-:Y:S02]  /*0500*/  @!P2 R2UR UR6, R34 ;  /* 0x000000002206a2ca */ /* 0x000fe400000e0000 */
[----:B------:R-:W-:Y:S02]  /*0510*/  @!P2 R2UR UR7, R35 ;  /* 0x000000002307a2ca */ /* 0x000fe400000e0000 */
[----:B------:R-:W-:Y:S02]  /*0520*/  MOV R5, 0xff800000 ;  /* 0xff80000000057802 */ /* 0x000fe40000000f00 */
[----:B------:R-:W-:Y:S02]  /*0530*/  LEA.HI.X R3, R4, UR41, R3, 0x2, P1 ;  /* 0x0000002904037c11 */ /* 0x000fe400088f1403 */
[----:B------:R-:W-:-:S02]  /*0540*/  @!P3 R2UR UR8, R34 ;  /* 0x000000002208b2ca */ /* 0x000fc400000e0000 */
[C---:B------:R-:W-:Y:S01]  /*0550*/  @!P3 R2UR UR9, R35.reuse ;  /* 0x000000002309b2ca */ /* 0x040fe200000e0000 */
[----:B------:R-:W2:Y:S01]  /*0560*/  @!P0 LDG.E R5, desc[UR4][R2.64] ;  /* 0x0000000402058981 */ /* 0x000ea2000c1e1900 */
[----:B------:R-:W-:Y:S02]  /*0570*/  MOV R85, 0xff800000 ;  /* 0xff80000000557802 */ /* 0x000fe40000000f00 */
[----:B------:R-:W-:Y:S02]  /*0580*/  @!P4 R2UR UR10, R34 ;  /* 0x00000000220ac2ca */ /* 0x000fe400000e0000 */
[----:B------:R-:W-:Y:S02]  /*0590*/  @!P4 R2UR UR11, R35 ;  /* 0x00000000230bc2ca */ /* 0x000fe400000e0000 */
[----:B------:R-:W-:Y:S01]  /*05a0*/  MOV R87, 0xff800000 ;  /* 0xff80000000577802 */ /* 0x000fe20000000f00 */
[----:B------:R-:W3:Y:S01]  /*05b0*/  @!P2 LDG.E R85, desc[UR6][R2.64+0x80] ;  /* 0x000080060255a981 */ /* 0x000ee2000c1e1900 */
[----:B------:R-:W-:-:S04]  /*05c0*/  MOV R89, 0xff800000 ;  /* 0xff80000000597802 */ /* 0x000fc80000000f00 */
[----:B------:R-:W4:Y:S05]  /*05d0*/  @!P3 LDG.E R87, desc[UR8][R2.64+0x100] ;  /* 0x000100080257b981 */ /* 0x000f2a000c1e1900 */
[----:B------:R-:W5:Y:S01]  /*05e0*/  @!P4 LDG.E R89, desc[UR10][R2.64+0x180] ;  /* 0x0001800a0259c981 */ /* 0x000f62000c1e1900 */
[----:B------:R-:W-:Y:S02]  /*05f0*/  ISETP.GE.U32.AND P5, PT, R45, UR44, PT ;  /* 0x0000002c2d007c0c */ /* 0x000fe4000bfa6070 */
[----:B------:R-:W-:Y:S02]  /*0600*/  ISETP.GE.U32.AND P6, PT, R46, UR44, PT ;  /* 0x0000002c2e007c0c */ /* 0x000fe4000bfc6070 */
[----:B------:R-:W-:-:S02]  /*0610*/  ISETP.GE.AND.EX P5, PT, RZ, UR45, PT, P5 ;  /* 0x0000002dff007c0c */ /* 0x000fc4000bfa6350 */
[----:B------:R-:W-:Y:S02]  /*0620*/  MOV R13, 0xff800000 ;  /* 0xff800000000d7802 */ /* 0x000fe40000000f00 */
[----:B------:R-:W-:Y:S02]  /*0630*/  ISETP.GE.U32.AND P1, PT, R47, UR44, PT ;  /* 0x0000002c2f007c0c */ /* 0x000fe4000bf26070 */
[----:B------:R-:W-:Y:S02]  /*0640*/  ISETP.GE.AND.EX P6, PT, RZ, UR45, PT, P6 ;  /* 0x0000002dff007c0c */ /* 0x000fe4000bfc6360 */
[----:B------:R-:W-:-:S05]  /*0650*/  ISETP.GE.AND.EX P1, PT, RZ, UR45, PT, P1 ;  /* 0x0000002dff007c0c */ /* 0x000fca000bf26310 */
[----:B------:R-:W-:Y:S02]  /*0660*/  @!P5 R2UR UR4, R34 ;  /* 0x000000002204d2ca */ /* 0x000fe400000e0000 */
[----:B------:R-:W-:-:S04]  /*0670*/  @!P5 R2UR UR5, R35 ;  /* 0x000000002305d2ca */ /* 0x000fc800000e0000 */
[C---:B------:R-:W-:Y:S02]  /*0680*/  @!P6 R2UR UR6, R34.reuse ;  /* 0x000000002206e2ca */ /* 0x040fe400000e0000 */
[C---:B------:R-:W-:Y:S02]  /*0690*/  @!P6 R2UR UR7, R35.reuse ;  /* 0x000000002307e2ca */ /* 0x040fe400000e0000 */
[----:B------:R-:W-:Y:S02]  /*06a0*/  MOV R4, 0xff800000 ;  /* 0xff80000000047802 */ /* 0x000fe40000000f00 */
[----:B------:R-:W-:Y:S02]  /*06b0*/  @!P1 R2UR UR8, R34 ;  /* 0x00000000220892ca */ /* 0x000fe400000e0000 */
[----:B------:R-:W-:Y:S02]  /*06c0*/  @!P1 R2UR UR9, R35 ;  /* 0x00000000230992ca */ /* 0x000fe400000e0000 */
[----:B------:R-:W5:Y:S01]  /*06d0*/  @!P5 LDG.E R4, desc[UR4][R2.64+0x200] ;  /* 0x000200040204d981 */ /* 0x000f62000c1e1900 */
        /* <DEDUP_REMOVED lines=12> */
[----:B------:R-:W-:Y:S02]  /*07a0*/  ISETP.GE.AND.EX P4, PT, RZ, UR45, PT, P4 ;  /* 0x0000002dff007c0c */ /* 0x000fe4000bf86340 */
[----:B------:R-:W-:-:S03]  /*07b0*/  MOV R6, 0xff800000 ;  /* 0xff80000000067802 */ /* 0x000fc60000000f00 */
[C---:B------:R-:W-:Y:S02]  /*07c0*/  @!P2 R2UR UR10, R34.reuse ;  /* 0x00000000220aa2ca */ /* 0x040fe400000e0000 */
[C---:B------:R-:W-:Y:S01]  /*07d0*/  @!P2 R2UR UR11, R35.reuse ;  /* 0x00000000230ba2ca */ /* 0x040fe200000e0000 */
[----:B------:R-:W2:Y:S01]  /*07e0*/  @!P6 LDG.E R6, desc[UR6][R2.64+0x280] ;  /* 0x000280060206e981 */ /* 0x000ea2000c1e1900 */
[----:B------:R-:W-:Y:S02]  /*07f0*/  MOV R7, 0xff800000 ;  /* 0xff80000000077802 */ /* 0x000fe40000000f00 */
[C---:B------:R-:W-:Y:S02]  /*0800*/  @!P3 R2UR UR4, R34.reuse ;  /* 0x000000002204b2ca */ /* 0x040fe400000e0000 */
[C---:B------:R-:W-:Y:S02]  /*0810*/  @!P3 R2UR UR5, R35.reuse ;  /* 0x000000002305b2ca */ /* 0x040fe400000e0000 */
[----:B------:R-:W-:Y:S01]  /*0820*/  @!P4 R2UR UR6, R34 ;  /* 0x000000002206c2ca */ /* 0x000fe200000e0000 */
[----:B------:R-:W3:Y:S01]  /*0830*/  @!P1 LDG.E R7, desc[UR8][R2.64+0x300] ;  /* 0x0003000802079981 */ /* 0x000ee2000c1e1900 */
[----:B------:R-:W-:-:S03]  /*0840*/  @!P4 R2UR UR7, R35 ;  /* 0x000000002307c2ca */ /* 0x000fc600000e0000 */
[----:B------:R-:W4:Y:S06]  /*0850*/  @!P2 LDG.E R27, desc[UR10][R2.64+0x380] ;  /* 0x0003800a021ba981 */ /* 0x000f2c000c1e1900 */
        /* <DEDUP_REMOVED lines=98> */
[----:B--2---:R-:W-:Y:S02]  /*0e80*/  @!P6 FMNMX R13, R13, R67, !PT ;  /* 0x000000430d0de209 */ /* 0x004fe40007800000 */
[----:B------:R-:W-:Y:S02]  /*0e90*/  ISETP.GE.U32.AND P6, PT, R8, UR44, PT ;  /* 0x0000002c08007c0c */ /* 0x000fe4000bfc6070 */
[----:B---3--:R-:W-:Y:S02]  /*0ea0*/  @!P1 FMNMX R13, R13, R37, !PT ;  /* 0x000000250d0d9209 */ /* 0x008fe40007800000 */
[----:B------:R-:W-:Y:S02]  /*0eb0*/  ISETP.GE.U32.AND P1, PT, R10, UR44, PT ;  /* 0x0000002c0a007c0c */ /* 0x000fe4000bf26070 */
[----:B------:R-:W-:-:S02]  /*0ec0*/  ISETP.GE.AND.EX P6, PT, RZ, UR45, PT, P6 ;  /* 0x0000002dff007c0c */ /* 0x000fc4000bfc6360 */
        /* <DEDUP_REMOVED lines=9> */
[----:B------:R-:W-:Y:S02]  /*0f60*/  @!P6 R2UR UR6, R34 ;  /* 0x000000002206e2ca */ /* 0x000fe400000e0000 */
[----:B------:R-:W-:Y:S02]  /*0f70*/  @!P6 R2UR UR7, R35 ;  /* 0x000000002307e2ca */ /* 0x000fe400000e0000 */
[----:B------:R-:W-:-:S02]  /*0f80*/  ISETP.GE.AND.EX P4, PT, RZ, UR45, PT, P4 ;  /* 0x0000002dff007c0c */ /* 0x000fc4000bf86340 */
        /* <DEDUP_REMOVED lines=9> */
[----:B------:R-:W3:Y:S01]  /*1020*/  @!P1 LDG.E R17, desc[UR8][R2.64+0xc00] ;  /* 0x000c000802119981 */ /* 0x000ee2000c1e1900 */
[----:B------:R-:W-:-:S03]  /*1030*/  MOV R10, 0xff800000 ;  /* 0xff800000000a7802 */ /* 0x000fc60000000f00 */
        /* <DEDUP_REMOVED lines=30> */
[C---:B------:R-:W-:Y:S01]  /*1220*/  FADD R87, -R14.reuse, R87 ;  /* 0x000000570e577221 */ /* 0x040fe20000000100 */
[----:B------:R-:W-:Y:S01]  /*1230*/  FADD R89, -R14, R89 ;  /* 0x000000590e597221 */ /* 0x000fe20000000100 */
[-C--:B------:R-:W-:Y:S01]  /*1240*/  FFMA.RM R0, R0, R11.reuse, 12582913 ;  /* 0x4b40000100007423 */ /* 0x080fe2000000400b */
[C---:B------:R-:W-:Y:S01]  /*1250*/  FADD R5, -R14.reuse, R27 ;  /* 0x0000001b0e057221 */ /* 0x040fe20000000100 */
[-C--:B------:R-:W-:Y:S01]  /*1260*/  FFMA.SAT R8, R87, R12.reuse, 0.5 ;  /* 0x3f00000057087423 */ /* 0x080fe2000000200c */
[----:B------:R-:W-:Y:S01]  /*1270*/  FADD R27, -R14, R17 ;  /* 0x000000110e1b7221 */ /* 0x000fe20000000100 */
[----:B------:R-:W-:Y:S01]  /*1280*/  FADD R2, R0, -12583039 ;  /* 0xcb40007f00027421 */ /* 0x000fe20000000000 */
[----:B------:R-:W-:Y:S01]  /*1290*/  FADD R31, -R14, R10 ;  /* 0x0000000a0e1f7221 */ /* 0x000fe20000000100 */
[-C--:B------:R-:W-:Y:S01]  /*12a0*/  FFMA.SAT R10, R89, R12.reuse, 0.5 ;  /* 0x3f000000590a7423 */ /* 0x080fe2000000200c */
[-C--:B------:R-:W-:Y:S01]  /*12b0*/  FFMA.RM R17, R8, R11.reuse, 12582913 ;  /* 0x4b40000108117423 */ /* 0x080fe2000000400b */
[C---:B------:R-:W-:Y:S01]  /*12c0*/  FFMA R4, R91.reuse, 1.4426950216293334961, -R2 ;  /* 0x3fb8aa3b5b047823 */ /* 0x040fe20000000802 */
[-C--:B------:R-:W-:Y:S01]  /*12d0*/  FFMA.RM R2, R6, R11.reuse, 12582913 ;  /* 0x4b40000106027423 */ /* 0x080fe2000000400b */
[C---:B------:R-:W-:Y:S01]  /*12e0*/  FADD R79, -R14.reuse, R7 ;  /* 0x000000070e4f7221 */ /* 0x040fe20000000100 */
[----:B------:R-:W-:Y:S01]  /*12f0*/  FADD R7, -R14, R23 ;  /* 0x000000170e077221 */ /* 0x000fe20000000100 */
[----:B------:R-:W-:Y:S01]  /*1300*/  FFMA R91, R91, 1.925963033500011079e-08, R4 ;  /* 0x32a570605b5b7823 */ /* 0x000fe20000000004 */
[----:B------:R-:W-:Y:S01]  /*1310*/  FADD R4, R2, -12583039 ;  /* 0xcb40007f02047421 */ /* 0x000fe20000000000 */
[C---:B------:R-:W-:Y:S01]  /*1320*/  FADD R23, -R14.reuse, R18 ;  /* 0x000000120e177221 */ /* 0x040fe20000000100 */
[-C--:B------:R-:W-:Y:S01]  /*1330*/  FFMA.SAT R18, R81, R12.reuse, 0.5 ;  /* 0x3f00000051127423 */ /* 0x080fe2000000200c */
[----:B------:R-:W-:Y:S01]  /*1340*/  FADD R75, -R14, R25 ;  /* 0x000000190e4b7221 */ /* 0x000fe20000000100 */
[C---:B------:R-:W-:Y:S01]  /*1350*/  FFMA R6, R85.reuse, 1.4426950216293334961, -R4 ;  /* 0x3fb8aa3b55067823 */ /* 0x040fe20000000804 */
[-C--:B------:R-:W-:Y:S01]  /*1360*/  FFMA.RM R4, R10, R11.reuse, 12582913 ;  /* 0x4b4000010a047423 */ /* 0x080fe2000000400b */
[-C--:B------:R-:W-:Y:S01]  /*1370*/  FFMA.RM R18, R18, R11.reuse, 12582913 ;  /* 0x4b40000112127423 */ /* 0x080fe2000000400b */
        /* <DEDUP_REMOVED lines=8> */
[C---:B------:R-:W-:Y:S01]  /*1400*/  FADD R39, -R14.reuse, R39 ;  /* 0x000000270e277221 */ /* 0x040fe20000000100 */
[C---:B------:R-:W-:Y:S01]  /*1410*/  FADD R69, -R14.reuse, R69 ;  /* 0x000000450e457221 */ /* 0x040fe20000000100 */
[----:B------:R-:W-:Y:S01]  /*1420*/  FFMA R87, R87, 1.925963033500011079e-08, R6 ;  /* 0x32a5706057577823 */ /* 0x000fe20000000006 */
[-C--:B------:R-:W-:Y:S01]  /*1430*/  FFMA.SAT R6, R83, R12.reuse, 0.5 ;  /* 0x3f00000053067423 */ /* 0x080fe2000000200c */
[----:B------:R-:W-:Y:S01]  /*1440*/  FFMA R89, R89, 1.925963033500011079e-08, R8 ;  /* 0x32a5706059597823 */ /* 0x000fe20000000008 */
        /* <DEDUP_REMOVED lines=10> */
[-C--:B------:R-:W-:Y:S01]  /*14f0*/  FFMA.RM R6, R6, R11.reuse, 12582913 ;  /* 0x4b40000106067423 */ /* 0x080fe2000000400b */
[----:B------:R-:W-:Y:S01]  /*1500*/  FADD R8, R18, -12583039 ;  /* 0xcb40007f12087421 */ /* 0x000fe20000000000 */
[-C--:B------:R-:W-:Y:S01]  /*1510*/  FFMA.SAT R14, R79, R12.reuse, 0.5 ;  /* 0x3f0000004f0e7423 */ /* 0x080fe2000000200c */
[-C--:B------:R-:W-:Y:S01]  /*1520*/  FFMA.SAT R16, R5, R12.reuse, 0.5 ;  /* 0x3f00000005107423 */ /* 0x080fe2000000200c */
[----:B------:R-:W-:Y:S01]  /*1530*/  FADD R10, R6, -12583039 ;  /* 0xcb40007f060a7421 */ /* 0x000fe20000000000 */
[----:B------:R-:W-:Y:S01]  /*1540*/  FFMA R8, R81, 1.4426950216293334961, -R8 ;  /* 0x3fb8aa3b51087823 */ /* 0x000fe20000000808 */
[-C--:B------:R-:W-:Y:S01]  /*1550*/  FFMA.RM R14, R14, R11.reuse, 12582913 ;  /* 0x4b4000010e0e7423 */ /* 0x080fe2000000400b */
[----:B------:R-:W0:Y:S01]  /*1560*/  MUFU.EX2 R91, R91 ;  /* 0x0000005b005b7308 */ /* 0x000e220000000800 */
[----:B------:R-:W-:Y:S01]  /*1570*/  FFMA R10, R83, 1.4426950216293334961, -R10 ;  /* 0x3fb8aa3b530a7823 */ /* 0x000fe2000000080a */
[----:B------:R-:W-:Y:S01]  /*1580*/  FFMA R81, R81, 1.925963033500011079e-08, R8 ;  /* 0x32a5706051517823 */ /* 0x000fe20000000008 */
[----:B------:R-:W-:Y:S01]  /*1590*/  FADD R8, R14, -12583039 ;  /* 0xcb40007f0e087421 */ /* 0x000fe20000000000 */
[----:B------:R-:W-:Y:S01]  /*15a0*/  SHF.L.U32 R0, R0, 0x17, RZ ;  /* 0x0000001700007819 */ /* 0x000fe200000006ff */
[----:B------:R-:W-:Y:S01]  /*15b0*/  FFMA R83, R83, 1.925963033500011079e-08, R10 ;  /* 0x32a5706053537823 */ /* 0x000fe2000000000a */
        /* <DEDUP_REMOVED lines=8> */
[-C--:B------:R-:W-:Y:S01]  /*1640*/  FFMA.SAT R36, R73, R12.reuse, 0.5 ;  /* 0x3f00000049247423 */ /* 0x080fe2000000200c */
[----:B------:R-:W-:Y:S01]  /*1650*/  MUFU.EX2 R26, R79 ;  /* 0x0000004f001a7308 */ /* 0x000fe20000000800 */
[----:B------:R-:W-:Y:S01]  /*1660*/  FFMA R10, R5, 1.4426950216293334961, -R10 ;  /* 0x3fb8aa3b050a7823 */ /* 0x000fe2000000080a */
[-C--:B------:R-:W-:Y:S01]  /*1670*/  FFMA.SAT R38, R67, R12.reuse, 0.5 ;  /* 0x3f00000043267423 */ /* 0x080fe2000000200c */
[----:B------:R-:W-:Y:S01]  /*1680*/  FFMA.RM R36, R36, R11, 12582913 ;  /* 0x4b40000124247423 */ /* 0x000fe2000000400b */
[-C--:B------:R-:W-:Y:S01]  /*1690*/  FFMA.SAT R32, R65, R12.reuse, 0.5 ;  /* 0x3f00000041207423 */ /* 0x080fe2000000200c */
[----:B------:R-:W-:Y:S01]  /*16a0*/  FFMA R16, R5, 1.925963033500011079e-08, R10 ;  /* 0x32a5706005107823 */ /* 0x000fe2000000000a */
[-C--:B------:R-:W-:Y:S01]  /*16b0*/  FFMA.SAT R10, R75, R12.reuse, 0.5 ;  /* 0x3f0000004b0a7423 */ /* 0x080fe2000000200c */
[----:B0-----:R-:W-:Y:S01]  /*16c0*/  FMUL R5, R0, R91 ;  /* 0x0000005b00057220 */ /* 0x001fe20000400000 */
[-C--:B------:R-:W-:Y:S01]  /*16d0*/  FFMA.SAT R0, R77, R12.reuse, 0.5 ;  /* 0x3f0000004d007423 */ /* 0x080fe2000000200c */
[-C--:B------:R-:W-:Y:S01]  /*16e0*/  FFMA.RM R38, R38, R11.reuse, 12582913 ;  /* 0x4b40000126267423 */ /* 0x080fe2000000400b */
[-C--:B------:R-:W-:Y:S01]  /*16f0*/  FFMA.RM R10, R10, R11.reuse, 12582913 ;  /* 0x4b4000010a0a7423 */ /* 0x080fe2000000400b */
[-C--:B------:R-:W-:Y:S01]  /*1700*/  FFMA.RM R32, R32, R11.reuse, 12582913 ;  /* 0x4b40000120207423 */ /* 0x080fe2000000400b */
[----:B------:R-:W-:Y:S01]  /*1710*/  FFMA.RM R9, R0, R11, 12582913 ;  /* 0x4b40000100097423 */ /* 0x000fe2000000400b */
[----:B------:R0:W-:Y:S01]  /*1720*/  MUFU.EX2 R79, R16 ;  /* 0x00000010004f7308 */ /* 0x0001e20000000800 */
[----:B------:R-:W-:Y:S01]  /*1730*/  FADD R20, R10, -12583039 ;  /* 0xcb40007f0a147421 */ /* 0x000fe20000000000 */
[-C--:B------:R-:W-:Y:S01]  /*1740*/  FFMA.SAT R70, R33, R12.reuse, 0.5 ;  /* 0x3f00000021467423 */ /* 0x080fe2000000200c */
[C---:B------:R-:W-:Y:S01]  /*1750*/  FADD R0, R9.reuse, -12583039 ;  /* 0xcb40007f09007421 */ /* 0x040fe20000000000 */
[----:B------:R-:W-:Y:S01]  /*1760*/  SHF.L.U32 R9, R9, 0x17, RZ ;  /* 0x0000001709097819 */ /* 0x000fe200000006ff */
[----:B------:R-:W-:Y:S01]  /*1770*/  FFMA R20, R75, 1.4426950216293334961, -R20 ;  /* 0x3fb8aa3b4b147823 */ /* 0x000fe20000000814 */
[----:B------:R-:W-:Y:S01]  /*1780*/  SHF.L.U32 R6, R6, 0x17, RZ ;  /* 0x0000001706067819 */ /* 0x000fe200000006ff */
[----:B------:R-:W-:Y:S01]  /*1790*/  FFMA R0, R77, 1.4426950216293334961, -R0 ;  /* 0x3fb8aa3b4d007823 */ /* 0x000fe20000000800 */
[----:B------:R-:W1:Y:S01]  /*17a0*/  MUFU.EX2 R85, R85 ;  /* 0x0000005500557308 */ /* 0x000e620000000800 */
[----:B------:R-:W-:Y:S01]  /*17b0*/  FFMA R75, R75, 1.925963033500011079e-08, R20 ;  /* 0x32a570604b4b7823 */ /* 0x000fe20000000014 */
[----:B------:R-:W-:Y:S01]  /*17c0*/  FFMA.SAT R20, R3, R12, 0.5 ;  /* 0x3f00000003147423 */ /* 0x000fe2000000200c */
[----:B------:R-:W-:Y:S01]  /*17d0*/  FFMA R77, R77, 1.925963033500011079e-08, R0 ;  /* 0x32a570604d4d7823 */ /* 0x000fe20000000000 */
[----:B------:R-:W-:-:S02]  /*17e0*/  SHF.L.U32 R0, R2, 0x17, RZ ;  /* 0x0000001702007819 */ /* 0x000fc400000006ff */
[----:B------:R-:W-:Y:S01]  /*17f0*/  SHF.L.U32 R2, R17, 0x17, RZ ;  /* 0x0000001711027819 */ /* 0x000fe200000006ff */
[----:B------:R-:W-:Y:S01]  /*1800*/  FFMA.RM R17, R20, R11, 12582913 ;  /* 0x4b40000114117423 */ /* 0x000fe2000000400b */
[----:B------:R-:W2:Y:S01]  /*1810*/  MUFU.EX2 R87, R87 ;  /* 0x0000005700577308 */ /* 0x000ea20000000800 */
[----:B------:R-:W-:Y:S02]  /*1820*/  SHF.L.U32 R8, R8, 0x17, RZ ;  /* 0x0000001708087819 */ /* 0x000fe400000006ff */
[C---:B------:R-:W-:Y:S01]  /*1830*/  FADD R22, R17.reuse, -12583039 ;  /* 0xcb40007f11167421 */ /* 0x040fe20000000000 */
[----:B0-----:R-:W-:Y:S02]  /*1840*/  SHF.L.U32 R16, R17, 0x17, RZ ;  /* 0x0000001711107819 */ /* 0x001fe400000006ff */
[----:B------:R-:W-:Y:S01]  /*1850*/  SHF.L.U32 R17, R19, 0x17, RZ ;  /* 0x0000001713117819 */ /* 0x000fe200000006ff */
[C---:B------:R-:W-:Y:S01]  /*1860*/  FFMA R22, R3.reuse, 1.4426950216293334961, -R22 ;  /* 0x3fb8aa3b03167823 */ /* 0x040fe20000000816 */
[----:B------:R-:W0:Y:S01]  /*1870*/  MUFU.EX2 R20, R89 ;  /* 0x0000005900147308 */ /* 0x000e220000000800 */
[----:B-1----:R-:W-:Y:S01]  /*1880*/  FMUL R0, R0, R85 ;  /* 0x0000005500007220 */ /* 0x002fe20000400000 */
[----:B------:R-:W-:Y:S01]  /*1890*/  FMUL R8, R8, R79 ;  /* 0x0000004f08087220 */ /* 0x000fe20000400000 */
[----:B------:R-:W-:Y:S01]  /*18a0*/  FFMA R22, R3, 1.925963033500011079e-08, R22 ;  /* 0x32a5706003167823 */ /* 0x000fe20000000016 */
[----:B------:R-:W-:-:S02]  /*18b0*/  SHF.L.U32 R3, R4, 0x17, RZ ;  /* 0x0000001704037819 */ /* 0x000fc400000006ff */
[----:B------:R-:W-:Y:S01]  /*18c0*/  SHF.L.U32 R4, R18, 0x17, RZ ;  /* 0x0000001712047819 */ /* 0x000fe200000006ff */
[----:B------:R-:W-:Y:S01]  /*18d0*/  FFMA.SAT R18, R71, R12, 0.5 ;  /* 0x3f00000047127423 */ /* 0x000fe2000000200c */
[----:B------:R-:W1:Y:S01]  /*18e0*/  MUFU.EX2 R81, R81 ;  /* 0x0000005100517308 */ /* 0x000e620000000800 */
[----:B--2---:R-:W-:Y:S01]  /*18f0*/  FMUL R2, R2, R87 ;  /* 0x0000005702027220 */ /* 0x004fe20000400000 */
[----:B------:R-:W-:Y:S01]  /*1900*/  SHF.L.U32 R10, R10, 0x17, RZ ;  /* 0x000000170a0a7819 */ /* 0x000fe200000006ff */
[----:B------:R-:W-:-:S05]  /*1910*/  FFMA.RM R18, R18, R11, 12582913 ;  /* 0x4b40000112127423 */ /* 0x000fca000000400b */
[----:B------:R-:W2:Y:S01]  /*1920*/  MUFU.EX2 R83, R83 ;  /* 0x0000005300537308 */ /* 0x000ea20000000800 */
[----:B0-----:R-:W-:Y:S01]  /*1930*/  FMUL R3, R3, R20 ;  /* 0x0000001403037220 */ /* 0x001fe20000400000 */
[----:B------:R-:W-:-:S04]  /*1940*/  FADD R20, R19, -12583039 ;  /* 0xcb40007f13147421 */ /* 0x000fc80000000000 */
[C---:B------:R-:W-:Y:S02]  /*1950*/  FFMA R20, R7.reuse, 1.4426950216293334961, -R20 ;  /* 0x3fb8aa3b07147823 */ /* 0x040fe40000000814 */
[----:B------:R-:W0:Y:S01]  /*1960*/  MUFU.EX2 R75, R75 ;  /* 0x0000004b004b7308 */ /* 0x000e220000000800 */
[----:B-1----:R-:W-:Y:S01]  /*1970*/  FMUL R4, R4, R81 ;  /* 0x0000005104047220 */ /* 0x002fe20000400000 */
[----:B------:R-:W-:Y:S01]  /*1980*/  FFMA R24, R7, 1.925963033500011079e-08, R20 ;  /* 0x32a5706007187823 */ /* 0x000fe20000000014 */
[----:B------:R-:W-:Y:S01]  /*1990*/  SHF.L.U32 R7, R14, 0x17, RZ ;  /* 0x000000170e077819 */ /* 0x000fe200000006ff */
[----:B------:R-:W-:Y:S01]  /*19a0*/  FADD R14, R30, -12583039 ;  /* 0xcb40007f1e0e7421 */ /* 0x000fe20000000000 */
[C---:B------:R-:W-:Y:S01]  /*19b0*/  FADD R20, R18.reuse, -12583039 ;  /* 0xcb40007f12147421 */ /* 0x040fe20000000000 */
[----:B------:R-:W-:Y:S02]  /*19c0*/  SHF.L.U32 R18, R18, 0x17, RZ ;  /* 0x0000001712127819 */ /* 0x000fe400000006ff */
[----:B------:R-:W-:Y:S01]  /*19d0*/  FFMA R14, R69, 1.4426950216293334961, -R14 ;  /* 0x3fb8aa3b450e7823 */ /* 0x000fe2000000080e */
[----:B------:R-:W-:Y:S01]  /*19e0*/  FMUL R7, R7, R26 ;  /* 0x0000001a07077220 */ /* 0x000fe20000400000 */
[----:B------:R-:W-:Y:S01]  /*19f0*/  FADD R26, R32, -12583039 ;  /* 0xcb40007f201a7421 */ /* 0x000fe20000000000 */
[----:B------:R-:W-:Y:S01]  /*1a00*/  FFMA R20, R71, 1.4426950216293334961, -R20 ;  /* 0x3fb8aa3b47147823 */ /* 0x000fe20000000814 */
[----:B------:R-:W-:Y:S01]  /*1a10*/  FFMA R69, R69, 1.925963033500011079e-08, R14 ;  /* 0x32a5706045457823 */ /* 0x000fe2000000000e */
[----:B------:R-:W1:Y:S01]  /*1a20*/  MUFU.EX2 R24, R24 ;  /* 0x0000001800187308 */ /* 0x000e620000000800 */
[----:B------:R-:W-:Y:S01]  /*1a30*/  FFMA R26, R65, 1.4426950216293334961, -R26 ;  /* 0x3fb8aa3b411a7823 */ /* 0x000fe2000000081a */
[----:B------:R-:W-:Y:S01]  /*1a40*/  FFMA R71, R71, 1.925963033500011079e-08, R20 ;  /* 0x32a5706047477823 */ /* 0x000fe20000000014 */
[-C--:B------:R-:W-:Y:S01]  /*1a50*/  FFMA.SAT R20, R39, R12.reuse, 0.5 ;  /* 0x3f00000027147423 */ /* 0x080fe2000000200c */
[----:B--2---:R-:W-:Y:S01]  /*1a60*/  FMUL R6, R6, R83 ;  /* 0x0000005306067220 */ /* 0x004fe20000400000 */
[----:B------:R-:W-:Y:S01]  /*1a70*/  FFMA R65, R65, 1.925963033500011079e-08, R26 ;  /* 0x32a5706041417823 */ /* 0x000fe2000000001a */
[----:B------:R-:W-:Y:S01]  /*1a80*/  FFMA.SAT R26, R13, R12, 0.5 ;  /* 0x3f0000000d1a7423 */ /* 0x000fe2000000200c */
[----:B------:R-:W-:Y:S01]  /*1a90*/  FFMA.RM R20, R20, R11, 12582913 ;  /* 0x4b40000114147423 */ /* 0x000fe2000000400b */
[----:B------:R-:W2:Y:S01]  /*1aa0*/  MUFU.EX2 R14, R77 ;  /* 0x0000004d000e7308 */ /* 0x000ea20000000800 */
[----:B0-----:R-:W-:Y:S01]  /*1ab0*/  FMUL R10, R10, R75 ;  /* 0x0000004b0a0a7220 */ /* 0x001fe20000400000 */
[----:B------:R-:W-:Y:S01]  /*1ac0*/  FFMA.RM R26, R26, R11, 12582913 ;  /* 0x4b4000011a1a7423 */ /* 0x000fe2000000400b */
[C---:B------:R-:W-:Y:S01]  /*1ad0*/  FADD R28, R20.reuse, -12583039 ;  /* 0xcb40007f141c7421 */ /* 0x040fe20000000000 */
[----:B------:R-:W-:-:S02]  /*1ae0*/  SHF.L.U32 R19, R20, 0x17, RZ ;  /* 0x0000001714137819 */ /* 0x000fc400000006ff */
[----:B------:R-:W-:Y:S01]  /*1af0*/  SHF.L.U32 R20, R30, 0x17, RZ ;  /* 0x000000171e147819 */ /* 0x000fe200000006ff */
[----:B------:R-:W-:Y:S01]  /*1b00*/  FFMA R28, R39, 1.4426950216293334961, -R28 ;  /* 0x3fb8aa3b271c7823 */ /* 0x000fe2000000081c */
[----:B------:R-:W0:Y:S01]  /*1b10*/  MUFU.EX2 R77, R22 ;  /* 0x00000016004d7308 */ /* 0x000e220000000800 */
[----:B-1----:R-:W-:Y:S02]  /*1b20*/  FMUL R17, R17, R24 ;  /* 0x0000001811117220 */ /* 0x002fe40000400000 */
[----:B------:R-:W-:Y:S01]  /*1b30*/  FFMA R39, R39, 1.925963033500011079e-08, R28 ;  /* 0x32a5706027277823 */ /* 0x000fe2000000001c */
[----:B------:R-:W-:-:S04]  /*1b40*/  FFMA.SAT R28, R15, R12, 0.5 ;  /* 0x3f0000000f1c7423 */ /* 0x000fc8000000200c */
[----:B------:R-:W-:Y:S01]  /*1b50*/  FFMA.RM R28, R28, R11, 12582913 ;  /* 0x4b4000011c1c7423 */ /* 0x000fe2000000400b */
[----:B--2---:R-:W-:Y:S01]  /*1b60*/  FMUL R9, R9, R14 ;  /* 0x0000000e09097220 */ /* 0x004fe20000400000 */
[----:B------:R-:W-:Y:S01]  /*1b70*/  FADD R14, R36, -12583039 ;  /* 0xcb40007f240e7421 */ /* 0x000fe20000000000 */
[----:B------:R-:W1:Y:S03]  /*1b80*/  MUFU.EX2 R71, R71 ;  /* 0x0000004700477308 */ /* 0x000e660000000800 */
[----:B------:R-:W-:Y:S01]  /*1b90*/  FFMA R14, R73, 1.4426950216293334961, -R14 ;  /* 0x3fb8aa3b490e7823 */ /* 0x000fe2000000080e */
[----:B0-----:R-:W-:-:S03]  /*1ba0*/  FMUL R16, R16, R77 ;  /* 0x0000004d10107220 */ /* 0x001fc60000400000 */
[----:B------:R-:W-:Y:S01]  /*1bb0*/  FFMA R73, R73, 1.925963033500011079e-08, R14 ;  /* 0x32a5706049497823 */ /* 0x000fe2000000000e */
[----:B------:R-:W-:Y:S01]  /*1bc0*/  FADD R14, R38, -12583039 ;  /* 0xcb40007f260e7421 */ /* 0x000fe20000000000 */
[----:B------:R-:W0:Y:S03]  /*1bd0*/  MUFU.EX2 R69, R69 ;  /* 0x0000004500457308 */ /* 0x000e260000000800 */
[----:B------:R-:W-:-:S04]  /*1be0*/  FFMA R14, R67, 1.4426950216293334961, -R14 ;  /* 0x3fb8aa3b430e7823 */ /* 0x000fc8000000080e */
[----:B------:R-:W-:Y:S01]  /*1bf0*/  FFMA R67, R67, 1.925963033500011079e-08, R14 ;  /* 0x32a5706043437823 */ /* 0x000fe2000000000e */
[----:B------:R-:W-:Y:S01]  /*1c00*/  FFMA.SAT R14, R37, R12, 0.5 ;  /* 0x3f000000250e7423 */ /* 0x000fe2000000200c */
[----:B------:R-:W-:Y:S01]  /*1c10*/  MUFU.EX2 R73, R73 ;  /* 0x0000004900497308 */ /* 0x000fe20000000800 */
[----:B-1----:R-:W-:Y:S02]  /*1c20*/  FMUL R18, R18, R71 ;  /* 0x0000004712127220 */ /* 0x002fe40000400000 */
[----:B------:R-:W-:-:S04]  /*1c30*/  FFMA.RM R14, R14, R11, 12582913 ;  /* 0x4b4000010e0e7423 */ /* 0x000fc8000000400b */
[----:B------:R-:W-:Y:S01]  /*1c40*/  FADD R22, R14, -12583039 ;  /* 0xcb40007f0e167421 */ /* 0x000fe20000000000 */
[----:B0-----:R-:W-:-:S03]  /*1c50*/  FMUL R20, R20, R69 ;  /* 0x0000004514147220 */ /* 0x001fc60000400000 */
[----:B------:R-:W-:-:S04]  /*1c60*/  FFMA R22, R37, 1.4426950216293334961, -R22 ;  /* 0x3fb8aa3b25167823 */ /* 0x000fc80000000816 */
[----:B------:R-:W-:Y:S01]  /*1c70*/  FFMA R37, R37, 1.925963033500011079e-08, R22 ;  /* 0x32a5706025257823 */ /* 0x000fe20000000016 */
[C---:B------:R-:W-:Y:S01]  /*1c80*/  FADD R22, R26.reuse, -12583039 ;  /* 0xcb40007f1a167421 */ /* 0x040fe20000000000 */
[----:B------:R-:W-:-:S03]  /*1c90*/  SHF.L.U32 R26, R26, 0x17, RZ ;  /* 0x000000171a1a7819 */ /* 0x000fc600000006ff */
[C---:B------:R-:W-:Y:S01]  /*1ca0*/  FFMA R22, R13.reuse, 1.4426950216293334961, -R22 ;  /* 0x3fb8aa3b0d167823 */ /* 0x040fe20000000816 */
[----:B------:R-:W-:Y:S03]  /*1cb0*/  MUFU.EX2 R37, R37 ;  /* 0x0000002500257308 */ /* 0x000fe60000000800 */
[----:B------:R-:W-:Y:S01]  /*1cc0*/  FFMA R64, R13, 1.925963033500011079e-08, R22 ;  /* 0x32a570600d407823 */ /* 0x000fe20000000016 */
[----:B------:R-:W-:-:S04]  /*1cd0*/  FFMA.SAT R22, R21, R12, 0.5 ;  /* 0x3f00000015167423 */ /* 0x000fc8000000200c */
[----:B------:R-:W-:Y:S02]  /*1ce0*/  FFMA.RM R13, R22, R11, 12582913 ;  /* 0x4b400001160d7423 */ /* 0x000fe4000000400b */
[----:B------:R-:W0:Y:S02]  /*1cf0*/  MUFU.EX2 R22, R39 ;  /* 0x0000002700167308 */ /* 0x000e240000000800 */
[C---:B------:R-:W-:Y:S01]  /*1d00*/  FADD R24, R13.reuse, -12583039 ;  /* 0xcb40007f0d187421 */ /* 0x040fe20000000000 */
[----:B------:R-:W-:-:S03]  /*1d10*/  SHF.L.U32 R13, R13, 0x17, RZ ;  /* 0x000000170d0d7819 */ /* 0x000fc600000006ff */
[----:B------:R-:W-:-:S04]  /*1d20*/  FFMA R24, R21, 1.4426950216293334961, -R24 ;  /* 0x3fb8aa3b15187823 */ /* 0x000fc80000000818 */
[----:B------:R-:W-:Y:S01]  /*1d30*/  FFMA R66, R21, 1.925963033500011079e-08, R24 ;  /* 0x32a5706015427823 */ /* 0x000fe20000000018 */
[----:B------:R-:W-:Y:S01]  /*1d40*/  SHF.L.U32 R21, R32, 0x17, RZ ;  /* 0x0000001720157819 */ /* 0x000fe200000006ff */
[----:B------:R-:W-:-:S04]  /*1d50*/  FFMA.SAT R32, R27, R12, 0.5 ;  /* 0x3f0000001b207423 */ /* 0x000fc8000000200c */
[----:B------:R-:W-:Y:S01]  /*1d60*/  FFMA.RM R32, R32, R11, 12582913 ;  /* 0x4b40000120207423 */ /* 0x000fe2000000400b */
[----:B0-----:R-:W-:Y:S01]  /*1d70*/  FMUL R19, R19, R22 ;  /* 0x0000001613137220 */ /* 0x001fe20000400000 */
[----:B------:R-:W-:Y:S01]  /*1d80*/  FADD R22, R28, -12583039 ;  /* 0xcb40007f1c167421 */ /* 0x000fe20000000000 */
[----:B------:R-:W-:Y:S03]  /*1d90*/  MUFU.EX2 R66, R66 ;  /* 0x0000004200427308 */ /* 0x000fe60000000800 */
[----:B------:R-:W-:-:S04]  /*1da0*/  FFMA R22, R15, 1.4426950216293334961, -R22 ;  /* 0x3fb8aa3b0f167823 */ /* 0x000fc80000000816 */
[----:B------:R-:W-:Y:S01]  /*1db0*/  FFMA R30, R15, 1.925963033500011079e-08, R22 ;  /* 0x32a570600f1e7823 */ /* 0x000fe20000000016 */
[----:B------:R-:W-:-:S04]  /*1dc0*/  FFMA.SAT R22, R29, R12, 0.5 ;  /* 0x3f0000001d167423 */ /* 0x000fc8000000200c */
[----:B------:R-:W-:Y:S01]  /*1dd0*/  FFMA.RM R15, R22, R11, 12582913 ;  /* 0x4b400001160f7423 */ /* 0x000fe2000000400b */
[----:B------:R-:W-:Y:S03]  /*1de0*/  MUFU.EX2 R30, R30 ;  /* 0x0000001e001e7308 */ /* 0x000fe60000000800 */
[C---:B------:R-:W-:Y:S01]  /*1df0*/  FADD R24, R15.reuse, -12583039 ;  /* 0xcb40007f0f187421 */ /* 0x040fe20000000000 */
[----:B------:R-:W-:-:S03]  /*1e00*/  SHF.L.U32 R15, R15, 0x17, RZ ;  /* 0x000000170f0f7819 */ /* 0x000fc600000006ff */
[C---:B------:R-:W-:Y:S01]  /*1e10*/  FFMA R24, R29.reuse, 1.4426950216293334961, -R24 ;  /* 0x3fb8aa3b1d187823 */ /* 0x040fe20000000818 */
[----:B------:R-:W0:Y:S03]  /*1e20*/  MUFU.EX2 R22, R65 ;  /* 0x0000004100167308 */ /* 0x000e260000000800 */
[----:B------:R-:W-:Y:S01]  /*1e30*/  FFMA R39, R29, 1.925963033500011079e-08, R24 ;  /* 0x32a570601d277823 */ /* 0x000fe20000000018 */
[----:B------:R-:W-:-:S04]  /*1e40*/  FFMA.SAT R24, R23, R12, 0.5 ;  /* 0x3f00000017187423 */ /* 0x000fc8000000200c */
[----:B------:R-:W-:-:S04]  /*1e50*/  FFMA.RM R29, R24, R11, 12582913 ;  /* 0x4b400001181d7423 */ /* 0x000fc8000000400b */
[C---:B------:R-:W-:Y:S01]  /*1e60*/  FADD R24, R29.reuse, -12583039 ;  /* 0xcb40007f1d187421 */ /* 0x040fe20000000000 */
[----:B------:R-:W-:-:S03]  /*1e70*/  SHF.L.U32 R29, R29, 0x17, RZ ;  /* 0x000000171d1d7819 */ /* 0x000fc600000006ff */
[----:B------:R-:W-:Y:S01]  /*1e80*/  FFMA R24, R23, 1.4426950216293334961, -R24 ;  /* 0x3fb8aa3b17187823 */ /* 0x000fe20000000818 */
[----:B0-----:R-:W-:Y:S01]  /*1e90*/  FMUL R21, R21, R22 ;  /* 0x0000001615157220 */ /* 0x001fe20000400000 */
[----:B------:R-:W-:Y:S01]  /*1ea0*/  SHF.L.U32 R22, R36, 0x17, RZ ;  /* 0x0000001724167819 */ /* 0x000fe200000006ff */
[----:B------:R-:W-:Y:S01]  /*1eb0*/  FADD R36, R32, -12583039 ;  /* 0xcb40007f20247421 */ /* 0x000fe20000000000 */
[----:B------:R-:W-:Y:S01]  /*1ec0*/  FFMA R65, R23, 1.925963033500011079e-08, R24 ;  /* 0x32a5706017417823 */ /* 0x000fe20000000018 */
[----:B------:R-:W-:Y:S01]  /*1ed0*/  SHF.L.U32 R23, R38, 0x17, RZ ;  /* 0x0000001726177819 */ /* 0x000fe200000006ff */
[----:B------:R-:W0:Y:S01]  /*1ee0*/  MUFU.EX2 R24, R67 ;  /* 0x0000004300187308 */ /* 0x000e220000000800 */
[----:B------:R-:W-:Y:S01]  /*1ef0*/  FFMA R36, R27, 1.4426950216293334961, -R36 ;  /* 0x3fb8aa3b1b247823 */ /* 0x000fe20000000824 */
[----:B------:R-:W-:-:S03]  /*1f00*/  FMUL R22, R22, R73 ;  /* 0x0000004916167220 */ /* 0x000fc60000400000 */
[----:B------:R-:W-:Y:S01]  /*1f10*/  FFMA R68, R27, 1.925963033500011079e-08, R36 ;  /* 0x32a570601b447823 */ /* 0x000fe20000000024 */
[----:B------:R-:W-:Y:S02]  /*1f20*/  FFMA.SAT R36, R25, R12, 0.5 ;  /* 0x3f00000019247423 */ /* 0x000fe4000000200c */
[----:B------:R-:W-:Y:S02]  /*1f30*/  MUFU.EX2 R27, R64 ;  /* 0x00000040001b7308 */ /* 0x000fe40000000800 */
[----:B------:R-:W-:-:S06]  /*1f40*/  FFMA.RM R36, R36, R11, 12582913 ;  /* 0x4b40000124247423 */ /* 0x000fcc000000400b */
[----:B------:R-:W-:Y:S01]  /*1f50*/  MUFU.EX2 R64, R39 ;  /* 0x0000002700407308 */ /* 0x000fe20000000800 */
[----:B0-----:R-:W-:Y:S01]  /*1f60*/  FMUL R23, R23, R24 ;  /* 0x0000001817177220 */ /* 0x001fe20000400000 */
[C---:B------:R-:W-:Y:S01]  /*1f70*/  FADD R24, R36.reuse, -12583039 ;  /* 0xcb40007f24187421 */ /* 0x040fe20000000000 */
[----:B------:R-:W-:-:S03]  /*1f80*/  SHF.L.U32 R36, R36, 0x17, RZ ;  /* 0x0000001724247819 */ /* 0x000fc600000006ff */
[----:B------:R-:W-:-:S04]  /*1f90*/  FFMA R24, R25, 1.4426950216293334961, -R24 ;  /* 0x3fb8aa3b19187823 */ /* 0x000fc80000000818 */
[----:B------:R-:W-:Y:S01]  /*1fa0*/  FFMA R38, R25, 1.925963033500011079e-08, R24 ;  /* 0x32a5706019267823 */ /* 0x000fe20000000018 */
[----:B------:R-:W-:Y:S01]  /*1fb0*/  FFMA.SAT R24, R31, R12, 0.5 ;  /* 0x3f0000001f187423 */ /* 0x000fe2000000200c */
[----:B------:R-:W-:-:S03]  /*1fc0*/  FADD R25, RZ, R5 ;  /* 0x00000005ff197221 */ /* 0x000fc60000000000 */
[-C--:B------:R-:W-:Y:S01]  /*1fd0*/  FFMA.RM R12, R24, R11.reuse, 12582913 ;  /* 0x4b400001180c7423 */ /* 0x080fe2000000400b */
[----:B------:R-:W-:Y:S01]  /*1fe0*/  FFMA.RM R11, R70, R11, 12582913 ;  /* 0x4b400001460b7423 */ /* 0x000fe2000000400b */
[----:B------:R-:W-:Y:S01]  /*1ff0*/  FADD R25, R25, R0 ;  /* 0x0000000019197221 */ /* 0x000fe20000000000 */
[----:B------:R-:W0:Y:S01]  /*2000*/  MUFU.EX2 R70, R65 ;  /* 0x0000004100467308 */ /* 0x000e220000000800 */
[----:B------:R-:W-:-:S04]  /*2010*/  FADD R24, R12, -12583039 ;  /* 0xcb40007f0c187421 */ /* 0x000fc80000000000 */
[----:B------:R-:W-:-:S04]  /*2020*/  FFMA R24, R31, 1.4426950216293334961, -R24 ;  /* 0x3fb8aa3b1f187823 */ /* 0x000fc80000000818 */
[----:B------:R-:W-:Y:S01]  /*2030*/  FFMA R31, R31, 1.925963033500011079e-08, R24 ;  /* 0x32a570601f1f7823 */ /* 0x000fe20000000018 */
[C---:B------:R-:W-:Y:S01]  /*2040*/  FADD R24, R11.reuse, -12583039 ;  /* 0xcb40007f0b187421 */ /* 0x040fe20000000000 */
[----:B------:R-:W-:-:S03]  /*2050*/  SHF.L.U32 R11, R11, 0x17, RZ ;  /* 0x000000170b0b7819 */ /* 0x000fc600000006ff */
[----:B------:R-:W-:Y:S01]  /*2060*/  FFMA R24, R33, 1.4426950216293334961, -R24 ;  /* 0x3fb8aa3b21187823 */ /* 0x000fe20000000818 */
[----:B0-----:R-:W-:-:S03]  /*2070*/  FMUL R29, R29, R70 ;  /* 0x000000461d1d7220 */ /* 0x001fc60000400000 */
[----:B------:R-:W-:Y:S01]  /*2080*/  FFMA R67, R33, 1.925963033500011079e-08, R24 ;  /* 0x32a5706021437823 */ /* 0x000fe20000000018 */
[----:B------:R-:W-:Y:S01]  /*2090*/  FADD R24, R25, R2 ;  /* 0x0000000219187221 */ /* 0x000fe20000000000 */
[----:B------:R-:W0:Y:S03]  /*20a0*/  MUFU.EX2 R33, R68 ;  /* 0x0000004400217308 */ /* 0x000e260000000800 */
        /* <DEDUP_REMOVED lines=9> */
[----:B------:R-:W-:Y:S01]  /*2140*/  FADD R14, R25, R16 ;  /* 0x00000010190e7221 */ /* 0x000fe20000000000 */
[----:B------:R-:W1:Y:S03]  /*2150*/  MUFU.EX2 R37, R38 ;  /* 0x0000002600257308 */ /* 0x000e660000000800 */
[----:B------:R-:W-:-:S04]  /*2160*/  FADD R25, R14, R17 ;  /* 0x000000110e197221 */ /* 0x000fc80000000000 */
[----:B------:R-:W-:Y:S01]  /*2170*/  FADD R14, R25, R18 ;  /* 0x00000012190e7221 */ /* 0x000fe20000000000 */
[----:B------:R-:W-:Y:S01]  /*2180*/  FMUL R25, R26, R27 ;  /* 0x0000001b1a197220 */ /* 0x000fe20000400000 */
[----:B------:R-:W-:Y:S02]  /*2190*/  FMUL R26, R13, R66 ;  /* 0x000000420d1a7220 */ /* 0x000fe40000400000 */
[----:B------:R-:W-:-:S04]  /*21a0*/  FADD R27, R14, R19 ;  /* 0x000000130e1b7221 */ /* 0x000fc80000000000 */
[----:B------:R-:W-:Y:S01]  /*21b0*/  FADD R14, R27, R20 ;  /* 0x000000141b0e7221 */ /* 0x000fe20000000000 */
[----:B------:R-:W-:Y:S01]  /*21c0*/  SHF.L.U32 R27, R28, 0x17, RZ ;  /* 0x000000171c1b7819 */ /* 0x000fe200000006ff */
[----:B------:R-:W-:Y:S02]  /*21d0*/  FMUL R28, R15, R64 ;  /* 0x000000400f1c7220 */ /* 0x000fe40000400000 */
[----:B------:R-:W-:Y:S01]  /*21e0*/  FADD R13, R14, R21 ;  /* 0x000000150e0d7221 */ /* 0x000fe20000000000 */
[----:B------:R1:W2:Y:S01]  /*21f0*/  MUFU.EX2 R64, R31 ;  /* 0x0000001f00407308 */ /* 0x0002a20000000800 */
[----:B------:R-:W-:Y:S01]  /*2200*/  FMUL R27, R27, R30 ;  /* 0x0000001e1b1b7220 */ /* 0x000fe20000400000 */
[----:B------:R-:W-:Y:S01]  /*2210*/  SHF.L.U32 R30, R32, 0x17, RZ ;  /* 0x00000017201e7819 */ /* 0x000fe200000006ff */
[----:B------:R-:W-:-:S04]  /*2220*/  FADD R14, R13, R22 ;  /* 0x000000160d0e7221 */ /* 0x000fc80000000000 */
[----:B------:R-:W-:Y:S01]  /*2230*/  FADD R13, R14, R23 ;  /* 0x000000170e0d7221 */ /* 0x000fe20000000000 */
[----:B------:R-:W3:Y:S01]  /*2240*/  MUFU.EX2 R32, R67 ;  /* 0x0000004300207308 */ /* 0x000ee20000000800 */
[----:B0-----:R-:W-:Y:S01]  /*2250*/  FMUL R30, R30, R33 ;  /* 0x000000211e1e7220 */ /* 0x001fe20000400000 */
[----:B------:R-:W-:Y:S01]  /*2260*/  SHF.L.U32 R33, R12, 0x17, RZ ;  /* 0x000000170c217819 */ /* 0x000fe200000006ff */
[----:B------:R-:W-:Y:S01]  /*2270*/  FADD R14, R13, R24 ;  /* 0x000000180d0e7221 */ /* 0x000fe20000000000 */
[----:B-1----:R-:W-:-:S03]  /*2280*/  FMUL R31, R36, R37 ;  /* 0x00000025241f7220 */ /* 0x002fc60000400000 */
[----:B------:R-:W-:Y:S01]  /*2290*/  FADD R13, R14, R25 ;  /* 0x000000190e0d7221 */ /* 0x000fe20000000000 */
[----:B--2---:R-:W-:-:S03]  /*22a0*/  FMUL R33, R33, R64 ;  /* 0x0000004021217220 */ /* 0x004fc60000400000 */
        /* <DEDUP_REMOVED lines=18> */
.L_x_1369:
        /* <DEDUP_REMOVED lines=12> */
[----:B0-----:R-:W-:Y:S05]  /*2490*/  CALL.REL.NOINC `($__internal_18_$__cuda_sm3x_div_rn_noftz_f32_slowpath) ;  /* 0x0000003800507944 */ /* 0x001fea0003c00000 */
[----:B------:R-:W-:-:S07]  /*24a0*/  MOV R11, R5 ;  /* 0x00000005000b7202 */ /* 0x000fce0000000f00 */
.L_x_1302:
[----:B------:R-:W-:Y:S05]  /*24b0*/  BSYNC.RECONVERGENT B3 ;  /* 0x0000000000037941 */ /* 0x000fea0003800200 */
.L_x_1301:
        /* <DEDUP_REMOVED lines=12> */
[----:B0-----:R-:W-:Y:S05]  /*2580*/  CALL.REL.NOINC `($__internal_18_$__cuda_sm3x_div_rn_noftz_f32_slowpath) ;  /* 0x0000003800147944 */ /* 0x001fea0003c00000 */
[----:B------:R-:W-:-:S07]  /*2590*/  MOV R15, R5 ;  /* 0x00000005000f7202 */ /* 0x000fce0000000f00 */
.L_x_1304:
[----:B------:R-:W-:Y:S05]  /*25a0*/  BSYNC.RECONVERGENT B3 ;  /* 0x0000000000037941 */ /* 0x000fea0003800200 */
.L_x_1303:
        /* <DEDUP_REMOVED lines=14> */
.L_x_1306:
[----:B------:R-:W-:Y:S05]  /*2690*/  BSYNC.RECONVERGENT B3 ;  /* 0x0000000000037941 */ /* 0x000fea0003800200 */
.L_x_1305:
        /* <DEDUP_REMOVED lines=10> */
[----:B------:R-:W-:Y:S02]  /*2740*/  MOV R12, R71 ;  /* 0x00000047000c7202 */ /* 0x000fe40000000f00 */
[----:B------:R-:W-:-:S07]  /*2750*/  MOV R36, 0x2770 ;  /* 0x0000277000247802 */ /* 0x000fce0000000f00 */
[----:B------:R-:W-:Y:S05]  /*2760*/  CALL.REL.NOINC `($__internal_18_$__cuda_sm3x_div_rn_noftz_f32_slowpath) ;  /* 0x00000034009c7944 */ /* 0x000fea0003c00000 */
[----:B------:R-:W-:-:S07]  /*2770*/  MOV R39, R5 ;  /* 0x0000000500277202 */ /* 0x000fce0000000f00 */
.L_x_1308:
[----:B------:R-:W-:Y:S05]  /*2780*/  BSYNC.RECONVERGENT B3 ;  /* 0x0000000000037941 */ /* 0x000fea0003800200 */
.L_x_1307:
        /* <DEDUP_REMOVED lines=10> */
[----:B------:R-:W-:Y:S02]  /*2830*/  MOV R12, R71 ;  /* 0x00000047000c7202 */ /* 0x000fe40000000f00 */
[----:B------:R-:W-:-:S07]  /*2840*/  MOV R36, 0x2860 ;  /* 0x0000286000247802 */ /* 0x000fce0000000f00 */
[----:B------:R-:W-:Y:S05]  /*2850*/  CALL.REL.NOINC `($__internal_18_$__cuda_sm3x_div_rn_noftz_f32_slowpath) ;  /* 0x0000003400607944 */ /* 0x000fea0003c00000 */
[----:B------:R-:W-:-:S07]  /*2860*/  MOV R65, R5 ;  /* 0x0000000500417202 */ /* 0x000fce0000000f00 */
.L_x_1310:
[----:B------:R-:W-:Y:S05]  /*2870*/  BSYNC.RECONVERGENT B3 ;  /* 0x0000000000037941 */ /* 0x000fea0003800200 */
.L_x_1309:
        /* <DEDUP_REMOVED lines=14> */
.L_x_1312:
[----:B------:R-:W-:Y:S05]  /*2960*/  BSYNC.RECONVERGENT B3 ;  /* 0x0000000000037941 */ /* 0x000fea0003800200 */
.L_x_1311:
        /* <DEDUP_REMOVED lines=14> */
.L_x_1314:
[----:B------:R-:W-:Y:S05]  /*2a50*/  BSYNC.RECONVERGENT B3 ;  /* 0x0000000000037941 */ /* 0x000fea0003800200 */
.L_x_1313:
        /* <DEDUP_REMOVED lines=14> */
.L_x_1316:
[----:B------:R-:W-:Y:S05]  /*2b40*/  BSYNC.RECONVERGENT B3 ;  /* 0x0000000000037941 */ /* 0x000fea0003800200 */
.L_x_1315:
        /* <DEDUP_REMOVED lines=14> */
.L_x_1318:
[----:B------:R-:W-:Y:S05]  /*2c30*/  BSYNC.RECONVERGENT B3 ;  /* 0x0000000000037941 */ /* 0x000fea0003800200 */
.L_x_1317:
        /* <DEDUP_REMOVED lines=14> */
.L_x_1320:
[----:B------:R-:W-:Y:S05]  /*2d20*/  BSYNC.RECONVERGENT B3 ;  /* 0x0000000000037941 */ /* 0x000fea0003800200 */
.L_x_1319:
        /* <DEDUP_REMOVED lines=14> */
.L_x_1322:
[----:B------:R-:W-:Y:S05]  /*2e10*/  BSYNC.RECONVERGENT B3 ;  /* 0x0000000000037941 */ /* 0x000fea0003800200 */
.L_x_1321:
        /* <DEDUP_REMOVED lines=14> */
.L_x_1324:
[----:B------:R-:W-:Y:S05]  /*2f00*/  BSYNC.RECONVERGENT B3 ;  /* 0x0000000000037941 */ /* 0x000fea0003800200 */
.L_x_1323:
        /* <DEDUP_REMOVED lines=14> */
.L_x_1326:
[----:B------:R-:W-:Y:S05]  /*2ff0*/  BSYNC.RECONVERGENT B3 ;  /* 0x0000000000037941 */ /* 0x000fea0003800200 */
.L_x_1325:
        /* <DEDUP_REMOVED lines=14> */
.L_x_1328:
[----:B------:R-:W-:Y:S05]  /*30e0*/  BSYNC.RECONVERGENT B3 ;  /* 0x0000000000037941 */ /* 0x000fea0003800200 */
.L_x_1327:
        /* <DEDUP_REMOVED lines=14> */
.L_x_1330:
[----:B------:R-:W-:Y:S05]  /*31d0*/  BSYNC.RECONVERGENT B3 ;  /* 0x0000000000037941 */ /* 0x000fea0003800200 */
.L_x_1329:
        /* <DEDUP_REMOVED lines=14> */
.L_x_1332:
[----:B------:R-:W-:Y:S05]  /*32c0*/  BSYNC.RECONVERGENT B3 ;  /* 0x0000000000037941 */ /* 0x000fea0003800200 */
.L_x_1331:
        /* <DEDUP_REMOVED lines=14> */
.L_x_1334:
[----:B------:R-:W-:Y:S05]  /*33b0*/  BSYNC.RECONVERGENT B3 ;  /* 0x0000000000037941 */ /* 0x000fea0003800200 */
.L_x_1333:
        /* <DEDUP_REMOVED lines=14> */
.L_x_1336:
[----:B------:R-:W-:Y:S05]  /*34a0*/  BSYNC.RECONVERGENT B3 ;  /* 0x0000000000037941 */ /* 0x000fea0003800200 */
.L_x_1335:
        /* <DEDUP_REMOVED lines=14> */
.L_x_1338:
[----:B------:R-:W-:Y:S05]  /*3590*/  BSYNC.RECONVERGENT B3 ;  /* 0x0000000000037941 */ /* 0x000fea0003800200 */
.L_x_1337:
        /* <DEDUP_REMOVED lines=14> */
.L_x_1340:
[----:B------:R-:W-:Y:S05]  /*3680*/  BSYNC.RECONVERGENT B3 ;  /* 0x0000000000037941 */ /* 0x000fea0003800200 */
.L_x_1339:
        /* <DEDUP_REMOVED lines=14> */
.L_x_1342:
[----:B------:R-:W-:Y:S05]  /*3770*/  BSYNC.RECONVERGENT B3 ;  /* 0x0000000000037941 */ /* 0x000fea0003800200 */
.L_x_1341:
        /* <DEDUP_REMOVED lines=14> */
.L_x_1344:
[----:B------:R-:W-:Y:S05]  /*3860*/  BSYNC.RECONVERGENT B3 ;  /* 0x0000000000037941 */ /* 0x000fea0003800200 */
.L_x_1343:
        /* <DEDUP_REMOVED lines=14> */
.L_x_1346:
[----:B------:R-:W-:Y:S05]  /*3950*/  BSYNC.RECONVERGENT B3 ;  /* 0x0000000000037941 */ /* 0x000fea0003800200 */
.L_x_1345:
        /* <DEDUP_REMOVED lines=14> */
.L_x_1348:
[----:B------:R-:W-:Y:S05]  /*3a40*/  BSYNC.RECONVERGENT B3 ;  /* 0x0000000000037941 */ /* 0x000fea0003800200 */
.L_x_1347:
        /* <DEDUP_REMOVED lines=14> */
.L_x_1350:
[----:B------:R-:W-:Y:S05]  /*3b30*/  BSYNC.RECONVERGENT B3 ;  /* 0x0000000000037941 */ /* 0x000fea0003800200 */
.L_x_1349:
        /* <DEDUP_REMOVED lines=14> */
.L_x_1352:
[----:B------:R-:W-:Y:S05]  /*3c20*/  BSYNC.RECONVERGENT B3 ;  /* 0x0000000000037941 */ /* 0x000fea0003800200 */
.L_x_1351:
        /* <DEDUP_REMOVED lines=14> */
.L_x_1354:
[----:B------:R-:W-:Y:S05]  /*3d10*/  BSYNC.RECONVERGENT B3 ;  /* 0x0000000000037941 */ /* 0x000fea0003800200 */
.L_x_1353:
        /* <DEDUP_REMOVED lines=14> */
.L_x_1356:
[----:B------:R-:W-:Y:S05]  /*3e00*/  BSYNC.RECONVERGENT B3 ;  /* 0x0000000000037941 */ /* 0x000fea0003800200 */
.L_x_1355:
        /* <DEDUP_REMOVED lines=23> */
[----:B------:R-:W-:Y:S02]  /*3f80*/  ISETP.GE.U32.AND P0, PT, R50, UR44, PT ;  /* 0x0000002c32007c0c */ /* 0x000fe4000bf06070 */
[C---:B------:R-:W-:Y:S02]  /*3f90*/  @!P4 R2UR UR6, R34.reuse ;  /* 0x000000002206c2ca */ /* 0x040fe400000e0000 */
[C---:B------:R-:W-:Y:S02]  /*3fa0*/  @!P4 R2UR UR7, R35.reuse ;  /* 0x000000002307c2ca */ /* 0x040fe400000e0000 */
[----:B------:R-:W-:Y:S02]  /*3fb0*/  @!P5 R2UR UR8, R34 ;  /* 0x000000002208d2ca */ /* 0x000fe400000e0000 */
[----:B------:R-:W-:Y:S02]  /*3fc0*/  @!P5 R2UR UR9, R35 ;  /* 0x000000002309d2ca */ /* 0x000fe400000e0000 */
[----:B------:R-:W-:-:S02]  /*3fd0*/  ISETP.GE.AND.EX P0, PT, RZ, UR45, PT, P0 ;  /* 0x0000002dff007c0c */ /* 0x000fc4000bf06300 */
[C---:B------:R-:W-:Y:S02]  /*3fe0*/  @!P6 R2UR UR10, R34.reuse ;  /* 0x00000000220ae2ca */ /* 0x040fe400000e0000 */
[C---:B------:R-:W-:Y:S02]  /*3ff0*/  @!P6 R2UR UR11, R35.reuse ;  /* 0x00000000230be2ca */ /* 0x040fe400000e0000 */
[C---:B------:R-:W-:Y:S01]  /*4000*/  @!P1 R2UR UR12, R34.reuse ;  /* 0x00000000220c92ca */ /* 0x040fe200000e0000 */
[----:B------:R-:W-:Y:S01]  /*4010*/  @!P4 STG.E desc[UR6][R4.64+0x100], R37 ;  /* 0x000100250400c986 */ /* 0x000fe2000c101906 */
[C---:B------:R-:W-:Y:S02]  /*4020*/  @!P1 R2UR UR13, R35.reuse ;  /* 0x00000000230d92ca */ /* 0x040fe400000e0000 */
[----:B------:R-:W-:Y:S01]  /*4030*/  @!P2 R2UR UR14, R34 ;  /* 0x00000000220ea2ca */ /* 0x000fe200000e0000 */
[----:B------:R-:W-:Y:S01]  /*4040*/  @!P5 STG.E desc[UR8][R4.64+0x180], R39 ;  /* 0x000180270400d986 */ /* 0x000fe2000c101908 */
[----:B------:R-:W-:-:S02]  /*4050*/  @!P2 R2UR UR15, R35 ;  /* 0x00000000230fa2ca */ /* 0x000fc400000e0000 */
[C---:B------:R-:W-:Y:S02]  /*4060*/  @!P3 R2UR UR16, R34.reuse ;  /* 0x000000002210b2ca */ /* 0x040fe400000e0000 */
[----:B------:R-:W-:Y:S01]  /*4070*/  @!P3 R2UR UR17, R35 ;  /* 0x000000002311b2ca */ /* 0x000fe200000e0000 */
[----:B------:R-:W-:Y:S01]  /*4080*/  @!P6 STG.E desc[UR10][R4.64+0x200], R65 ;  /* 0x000200410400e986 */ /* 0x000fe2000c10190a */
[----:B------:R-:W-:Y:S02]  /*4090*/  ISETP.GE.U32.AND P5, PT, R49, UR44, PT ;  /* 0x0000002c31007c0c */ /* 0x000fe4000bfa6070 */
[----:B------:R-:W-:Y:S01]  /*40a0*/  @!P0 R2UR UR6, R34 ;  /* 0x00000000220682ca */ /* 0x000fe200000e0000 */
[----:B------:R-:W-:Y:S01]  /*40b0*/  @!P1 STG.E desc[UR12][R4.64+0x280], R67 ;  /* 0x0002804304009986 */ /* 0x000fe2000c10190c */
[----:B------:R-:W-:Y:S02]  /*40c0*/  @!P0 R2UR UR7, R35 ;  /* 0x00000000230782ca */ /* 0x000fe400000e0000 */
[----:B------:R-:W-:Y:S01]  /*40d0*/  ISETP.GE.AND.EX P5, PT, RZ, UR45, PT, P5 ;  /* 0x0000002dff007c0c */ /* 0x000fe2000bfa6350 */
[----:B------:R-:W-:Y:S01]  /*40e0*/  @!P2 STG.E desc[UR14][R4.64+0x300], R69 ;  /* 0x000300450400a986 */ /* 0x000fe2000c10190e */
[----:B------:R-:W-:-:S02]  /*40f0*/  ISETP.GE.U32.AND P4, PT, R51, UR44, PT ;  /* 0x0000002c33007c0c */ /* 0x000fc4000bf86070 */
[----:B------:R-:W-:Y:S01]  /*4100*/  ISETP.GE.U32.AND P2, PT, R53, UR44, PT ;  /* 0x0000002c35007c0c */ /* 0x000fe2000bf46070 */
[----:B------:R0:W-:Y:S01]  /*4110*/  @!P3 STG.E desc[UR16][R4.64+0x380], R7 ;  /* 0x000380070400b986 */ /* 0x0001e2000c101910 */
[----:B------:R-:W-:Y:S02]  /*4120*/  ISETP.GE.U32.AND P3, PT, R52, UR44, PT ;  /* 0x0000002c34007c0c */ /* 0x000fe4000bf66070 */
[----:B------:R-:W-:Y:S02]  /*4130*/  ISETP.GE.U32.AND P1, PT, R54, UR44, PT ;  /* 0x0000002c36007c0c */ /* 0x000fe4000bf26070 */
[----:B------:R-:W-:Y:S01]  /*4140*/  ISETP.GE.U32.AND P6, PT, R55, UR44, PT ;  /* 0x0000002c37007c0c */ /* 0x000fe2000bfc6070 */
[----:B------:R1:W-:Y:S01]  /*4150*/  @!P0 STG.E desc[UR6][R4.64+0x580], R77 ;  /* 0x0005804d04008986 */ /* 0x0003e2000c101906 */
[----:B------:R-:W-:Y:S02]  /*4160*/  ISETP.GE.AND.EX P4, PT, RZ, UR45, PT, P4 ;  /* 0x0000002dff007c0c */ /* 0x000fe4000bf86340 */
[----:B------:R-:W-:-:S02]  /*4170*/  ISETP.GE.AND.EX P3, PT, RZ, UR45, PT, P3 ;  /* 0x0000002dff007c0c */ /* 0x000fc4000bf66330 */
[----:B------:R-:W-:Y:S02]  /*4180*/  ISETP.GE.AND.EX P2, PT, RZ, UR45, PT, P2 ;  /* 0x0000002dff007c0c */ /* 0x000fe4000bf46320 */
[----:B------:R-:W-:Y:S02]  /*4190*/  ISETP.GE.AND.EX P1, PT, RZ, UR45, PT, P1 ;  /* 0x0000002dff007c0c */ /* 0x000fe4000bf26310 */
        /* <DEDUP_REMOVED lines=10> */
[----:B------:R1:W-:Y:S01]  /*4240*/  @!P5 STG.E desc[UR4][R4.64+0x500], R75 ;  /* 0x0005004b0400d986 */ /* 0x0003e2000c101904 */
[----:B------:R-:W-:-:S02]  /*4250*/  @!P2 R2UR UR13, R35 ;  /* 0x00000000230da2ca */ /* 0x000fc400000e0000 */
[C---:B------:R-:W-:Y:S02]  /*4260*/  @!P1 R2UR UR14, R34.reuse ;  /* 0x00000000220e92ca */ /* 0x040fe400000e0000 */
[C---:B------:R-:W-:Y:S01]  /*4270*/  @!P1 R2UR UR15, R35.reuse ;  /* 0x00000000230f92ca */ /* 0x040fe200000e0000 */
[----:B------:R1:W-:Y:S01]  /*4280*/  @!P4 STG.E desc[UR8][R4.64+0x600], R17 ;  /* 0x000600110400c986 */ /* 0x0003e2000c101908 */
[----:B------:R-:W-:Y:S02]  /*4290*/  @!P6 R2UR UR16, R34 ;  /* 0x000000002210e2ca */ /* 0x000fe400000e0000 */
[----:B------:R-:W-:Y:S01]  /*42a0*/  @!P6 R2UR UR17, R35 ;  /* 0x000000002311e2ca */ /* 0x000fe200000e0000 */
[----:B------:R1:W-:Y:S01]  /*42b0*/  @!P3 STG.E desc[UR10][R4.64+0x680], R79 ;  /* 0x0006804f0400b986 */ /* 0x0003e2000c10190a */
[----:B------:R-:W-:Y:S02]  /*42c0*/  IADD3 R0, PT, PT, R42, 0x320, RZ ;  /* 0x000003202a007810 */ /* 0x000fe40007ffe0ff */
[----:B------:R-:W-:Y:S01]  /*42d0*/  @!P0 R2UR UR4, R34 ;  /* 0x00000000220482ca */ /* 0x000fe200000e0000 */
[----:B------:R1:W-:Y:S01]  /*42e0*/  @!P2 STG.E desc[UR12][R4.64+0x700], R19 ;  /* 0x000700130400a986 */ /* 0x0003e2000c10190c */
[----:B------:R-:W-:-:S02]  /*42f0*/  ISETP.GE.U32.AND P5, PT, R0, UR44, PT ;  /* 0x0000002c00007c0c */ /* 0x000fc4000bfa6070 */
[----:B------:R-:W-:Y:S01]  /*4300*/  @!P0 R2UR UR5, R35 ;  /* 0x00000000230582ca */ /* 0x000fe200000e0000 */
[----:B------:R1:W-:Y:S01]  /*4310*/  @!P1 STG.E desc[UR14][R4.64+0x780], R81 ;  /* 0x0007805104009986 */ /* 0x0003e2000c10190e */
[----:B------:R-:W-:Y:S02]  /*4320*/  ISETP.GE.AND.EX P5, PT, RZ, UR45, PT, P5 ;  /* 0x0000002dff007c0c */ /* 0x000fe4000bfa6350 */
[----:B------:R-:W-:Y:S01]  /*4330*/  ISETP.GE.U32.AND P3, PT, R57, UR44, PT ;  /* 0x0000002c39007c0c */ /* 0x000fe2000bf66070 */
[----:B------:R1:W-:Y:S01]  /*4340*/  @!P6 STG.E desc[UR16][R4.64+0x800], R21 ;  /* 0x000800150400e986 */ /* 0x0003e2000c101910 */
[----:B------:R-:W-:Y:S02]  /*4350*/  ISETP.GE.U32.AND P2, PT, R58, UR44, PT ;  /* 0x0000002c3a007c0c */ /* 0x000fe4000bf46070 */
[----:B------:R-:W-:Y:S02]  /*4360*/  ISETP.GE.U32.AND P6, PT, R59, UR44, PT ;  /* 0x0000002c3b007c0c */ /* 0x000fe4000bfc6070 */
[----:B------:R-:W-:-:S02]  /*4370*/  ISETP.GE.U32.AND P4, PT, R60, UR44, PT ;  /* 0x0000002c3c007c0c */ /* 0x000fc4000bf86070 */
[----:B------:R-:W-:Y:S01]  /*4380*/  ISETP.GE.U32.AND P1, PT, R61, UR44, PT ;  /* 0x0000002c3d007c0c */ /* 0x000fe2000bf26070 */
[----:B------:R1:W-:Y:S01]  /*4390*/  @!P0 STG.E desc[UR4][R4.64+0x880], R83 ;  /* 0x0008805304008986 */ /* 0x0003e2000c101904 */
[----:B------:R-:W-:Y:S01]  /*43a0*/  ISETP.GE.AND.EX P3, PT, RZ, UR45, PT, P3 ;  /* 0x0000002dff007c0c */ /* 0x000fe2000bf66330 */
[----:B------:R-:W2:Y:S01]  /*43b0*/  LDCU UR4, c[0x0][0x370] ;  /* 0x00006e00ff0477ac */ /* 0x000ea20008000800 */
[----:B------:R-:W-:Y:S01]  /*43c0*/  ISETP.GE.AND.EX P2, PT, RZ, UR45, PT, P2 ;  /* 0x0000002dff007c0c */ /* 0x000fe2000bf46320 */
[----:B------:R-:W2:Y:S01]  /*43d0*/  LDC R2, c[0x0][0x364] ;  /* 0x0000d900ff027b82 */ /* 0x000ea20000000800 */
[----:B------:R-:W-:Y:S02]  /*43e0*/  ISETP.GE.AND.EX P6, PT, RZ, UR45, PT, P6 ;  /* 0x0000002dff007c0c */ /* 0x000fe4000bfc6360 */
[----:B------:R-:W-:Y:S02]  /*43f0*/  ISETP.GE.AND.EX P4, PT, RZ, UR45, PT, P4 ;  /* 0x0000002dff007c0c */ /* 0x000fe4000bf86340 */
[----:B------:R-:W-:-:S02]  /*4400*/  ISETP.GE.AND.EX P1, PT, RZ, UR45, PT, P1 ;  /* 0x0000002dff007c0c */ /* 0x000fc4000bf26310 */
[----:B------:R-:W-:Y:S02]  /*4410*/  ISETP.GE.U32.AND P0, PT, R62, UR44, PT ;  /* 0x0000002c3e007c0c */ /* 0x000fe4000bf06070 */
[C---:B------:R-:W-:Y:S02]  /*4420*/  @!P5 R2UR UR16, R34.reuse ;  /* 0x000000002210d2ca */ /* 0x040fe400000e0000 */
[C---:B------:R-:W-:Y:S02]  /*4430*/  @!P5 R2UR UR17, R35.reuse ;  /* 0x000000002311d2ca */ /* 0x040fe400000e0000 */
[----:B------:R-:W-:Y:S02]  /*4440*/  ISETP.GE.AND.EX P0, PT, RZ, UR45, PT, P0 ;  /* 0x0000002dff007c0c */ /* 0x000fe4000bf06300 */
[----:B------:R-:W-:Y:S02]  /*4450*/  @!P3 R2UR UR6, R34 ;  /* 0x000000002206b2ca */ /* 0x000fe400000e0000 */
[----:B------:R-:W-:-:S02]  /*4460*/  @!P3 R2UR UR7, R35 ;  /* 0x000000002307b2ca */ /* 0x000fc400000e0000 */
[C---:B------:R-:W-:Y:S02]  /*4470*/  @!P2 R2UR UR8, R34.reuse ;  /* 0x000000002208a2ca */ /* 0x040fe400000e0000 */
[C---:B------:R-:W-:Y:S02]  /*4480*/  @!P2 R2UR UR9, R35.reuse ;  /* 0x000000002309a2ca */ /* 0x040fe400000e0000 */
[----:B------:R-:W-:Y:S01]  /*4490*/  @!P6 R2UR UR10, R34 ;  /* 0x00000000220ae2ca */ /* 0x000fe200000e0000 */
[----:B------:R1:W-:Y:S01]  /*44a0*/  @!P5 STG.E desc[UR16][R4.64+0xc80], R91 ;  /* 0x000c805b0400d986 */ /* 0x0003e2000c101910 */
[C---:B------:R-:W-:Y:S01]  /*44b0*/  @!P6 R2UR UR11, R35.reuse ;  /* 0x00000000230be2ca */ /* 0x040fe200000e0000 */
[----:B--2---:R-:W-:Y:S01]  /*44c0*/  IMAD R2, R2, UR4, RZ ;  /* 0x0000000402027c24 */ /* 0x004fe2000f8e02ff */
[C---:B------:R-:W-:Y:S02]  /*44d0*/  @!P4 R2UR UR12, R34.reuse ;  /* 0x00000000220cc2ca */ /* 0x040fe400000e0000 */
[----:B------:R-:W-:Y:S01]  /*44e0*/  @!P4 R2UR UR13, R35 ;  /* 0x00000000230dc2ca */ /* 0x000fe200000e0000 */
[----:B------:R1:W-:Y:S01]  /*44f0*/  @!P3 STG.E desc[UR6][R4.64+0x900], R23 ;  /* 0x000900170400b986 */ /* 0x0003e2000c101906 */
[----:B------:R-:W-:-:S02]  /*4500*/  @!P1 R2UR UR14, R34 ;  /* 0x00000000220e92ca */ /* 0x000fc400000e0000 */
[C---:B------:R-:W-:Y:S01]  /*4510*/  @!P1 R2UR UR15, R35.reuse ;  /* 0x00000000230f92ca */ /* 0x040fe200000e0000 */
[----:B------:R1:W-:Y:S01]  /*4520*/  @!P2 STG.E desc[UR8][R4.64+0x980], R85 ;  /* 0x000980550400a986 */ /* 0x0003e2000c101908 */
[----:B------:R-:W-:Y:S02]  /*4530*/  @!P0 R2UR UR16, R34 ;  /* 0x00000000221082ca */ /* 0x000fe400000e0000 */
[----:B------:R-:W-:Y:S01]  /*4540*/  @!P0 R2UR UR17, R35 ;  /* 0x00000000231182ca */ /* 0x000fe200000e0000 */
[----:B------:R1:W-:Y:S01]  /*4550*/  @!P6 STG.E desc[UR10][R4.64+0xa00], R25 ;  /* 0x000a00190400e986 */ /* 0x0003e2000c10190a */
[C---:B------:R-:W-:Y:S02]  /*4560*/  IADD3 R0, PT, PT, R42.reuse, 0x20, RZ ;  /* 0x000000202a007810 */ /* 0x040fe40007ffe0ff */
[C---:B------:R-:W-:Y:S01]  /*4570*/  IADD3 R6, PT, PT, R42.reuse, 0x100, RZ ;  /* 0x000001002a067810 */ /* 0x040fe20007ffe0ff */
[----:B------:R1:W-:Y:S01]  /*4580*/  @!P4 STG.E desc[UR12][R4.64+0xa80], R87 ;  /* 0x000a80570400c986 */ /* 0x0003e2000c10190c */
[----:B0-----:R-:W-:-:S02]  /*4590*/  IADD3 R7, PT, PT, R42, 0x120, RZ ;  /* 0x000001202a077810 */ /* 0x001fc40007ffe0ff */
[C---:B------:R-:W-:Y:S01]  /*45a0*/  IADD3 R8, PT, PT, R42.reuse, 0x2e0, RZ ;  /* 0x000002e02a087810 */ /* 0x040fe20007ffe0ff */
[----:B------:R1:W-:Y:S01]  /*45b0*/  @!P1 STG.E desc[UR14][R4.64+0xb00], R89 ;  /* 0x000b005904009986 */ /* 0x0003e2000c10190e */
[----:B------:R-:W-:Y:S02]  /*45c0*/  IADD3 R10, PT, PT, R42, 0x300, RZ ;  /* 0x000003002a0a7810 */ /* 0x000fe40007ffe0ff */
[----:B------:R-:W-:Y:S01]  /*45d0*/  ISETP.GE.U32.AND P1, PT, R63, UR44, PT ;  /* 0x0000002c3f007c0c */ /* 0x000fe2000bf26070 */
[----:B------:R1:W-:Y:S01]  /*45e0*/  @!P0 STG.E desc[UR16][R4.64+0xd00], R31 ;  /* 0x000d001f04008986 */ /* 0x0003e2000c101910 */
[----:B------:R-:W-:Y:S02]  /*45f0*/  ISETP.GE.U32.AND P4, PT, R0, UR44, PT ;  /* 0x0000002c00007c0c */ /* 0x000fe4000bf86070 */
[----:B------:R-:W-:Y:S02]  /*4600*/  ISETP.GE.U32.AND P5, PT, R6, UR44, PT ;  /* 0x0000002c06007c0c */ /* 0x000fe4000bfa6070 */
[----:B------:R-:W-:-:S02]  /*4610*/  ISETP.GE.U32.AND P6, PT, R7, UR44, PT ;  /* 0x0000002c07007c0c */ /* 0x000fc4000bfc6070 */
[----:B------:R-:W-:Y:S02]  /*4620*/  ISETP.GE.U32.AND P2, PT, R8, UR44, PT ;  /* 0x0000002c08007c0c */ /* 0x000fe4000bf46070 */
[----:B------:R-:W-:Y:S02]  /*4630*/  ISETP.GE.U32.AND P3, PT, R10, UR44, PT ;  /* 0x0000002c0a007c0c */ /* 0x000fe4000bf66070 */
[----:B------:R-:W-:Y:S02]  /*4640*/  ISETP.GE.AND.EX P4, PT, RZ, UR45, PT, P4 ;  /* 0x0000002dff007c0c */ /* 0x000fe4000bf86340 */
[----:B------:R-:W-:Y:S02]  /*4650*/  ISETP.GE.AND.EX P5, PT, RZ, UR45, PT, P5 ;  /* 0x0000002dff007c0c */ /* 0x000fe4000bfa6350 */
[----:B------:R-:W-:Y:S02]  /*4660*/  ISETP.GE.AND.EX P6, PT, RZ, UR45, PT, P6 ;  /* 0x0000002dff007c0c */ /* 0x000fe4000bfc6360 */
[----:B------:R-:W-:-:S02]  /*4670*/  ISETP.GE.AND.EX P2, PT, RZ, UR45, PT, P2 ;  /* 0x0000002dff007c0c */ /* 0x000fc4000bf46320 */
[----:B------:R-:W-:Y:S02]  /*4680*/  ISETP.GE.AND.EX P3, PT, RZ, UR45, PT, P3 ;  /* 0x0000002dff007c0c */ /* 0x000fe4000bf66330 */
[----:B------:R-:W-:Y:S02]  /*4690*/  ISETP.GE.AND.EX P1, PT, RZ, UR45, PT, P1 ;  /* 0x0000002dff007c0c */ /* 0x000fe4000bf26310 */
[----:B------:R-:W-:Y:S02]  /*46a0*/  IADD3 R40, P0, PT, R2, R40, RZ ;  /* 0x0000002802287210 */ /* 0x000fe40007f1e0ff */
[----:B------:R-:W-:Y:S02]  /*46b0*/  @!P4 R2UR UR6, R34 ;  /* 0x000000002206c2ca */ /* 0x000fe400000e0000 */
[----:B------:R-:W-:Y:S02]  /*46c0*/  LEA.HI.X.SX32 R41, R2, R41, 0x1, P0 ;  /* 0x0000002902297211 */ /* 0x000fe400000f0eff */
[----:B------:R-:W-:-:S02]  /*46d0*/  ISETP.GE.U32.AND P0, PT, R40, UR46, PT ;  /* 0x0000002e28007c0c */ /* 0x000fc4000bf06070 */
[C---:B------:R-:W-:Y:S02]  /*46e0*/  @!P4 R2UR UR7, R35.reuse ;  /* 0x000000002307c2ca */ /* 0x040fe400000e0000 */
[C---:B------:R-:W-:Y:S02]  /*46f0*/  @!P5 R2UR UR8, R34.reuse ;  /* 0x000000002208d2ca */ /* 0x040fe400000e0000 */
[C---:B------:R-:W-:Y:S02]  /*4700*/  @!P5 R2UR UR9, R35.reuse ;  /* 0x000000002309d2ca */ /* 0x040fe400000e0000 */
[C---:B------:R-:W-:Y:S02]  /*4710*/  @!P6 R2UR UR10, R34.reuse ;  /* 0x00000000220ae2ca */ /* 0x040fe400000e0000 */
[----:B------:R-:W-:Y:S02]  /*4720*/  @!P6 R2UR UR11, R35 ;  /* 0x00000000230be2ca */ /* 0x000fe400000e0000 */
        /* <DEDUP_REMOVED lines=15> */
.L_x_1299:
[----:B------:R-:W-:Y:S05]  /*4820*/  EXIT ;  /* 0x000000000000794d */ /* 0x000fea0003800000 */
.L_x_1300:
[----:B------:R-:W-:Y:S01]  /*4830*/  BSSY B1, `(.L_x_1358) ;  /* 0x0000007000017945 */ /* 0x000fe20003800000 */
[----:B------:R-:W-:Y:S02]  /*4840*/  MOV R12, 0x10 ;  /* 0x00000010000c7802 */ /* 0x000fe40000000f00 */
[----:B------:R-:W-:Y:S02]  /*4850*/  MOV R11, 0x1f ;  /* 0x0000001f000b7802 */ /* 0x000fe40000000f00 */
[----:B------:R-:W-:-:S07]  /*4860*/  MOV R15, 0xffffffff ;  /* 0xffffffff000f7802 */ /* 0x000fce0000000f00 */
[----:B------:R-:W-:Y:S05]  /*4870*/  WARPSYNC.COLLECTIVE R15, `(.L_x_1359) ;  /* 0x000000000f087348 */ /* 0x000fea0003c00000 */
[----:B------:R0:W1:Y:S02]  /*4880*/  SHFL.BFLY P6, R14, R13, R12, R11 ;  /* 0x0c00000c0d0e7389 */ /* 0x00006400000c000b */
[----:B01----:R-:W-:Y:S05]  /*4890*/  ENDCOLLECTIVE ;  /* 0x000000000000791b */ /* 0x003fea0003800000 */
.L_x_1359:
[----:B------:R-:W-:Y:S05]  /*48a0*/  BSYNC B1 ;  /* 0x0000000000017941 */ /* 0x000fea0003800000 */
.L_x_1358:
        /* <DEDUP_REMOVED lines=9> */
.L_x_1360:
[----:B------:R-:W-:Y:S01]  /*4940*/  HFMA2 R12, -RZ, RZ, 0, 2.384185791015625e-07 ;  /* 0x00000004ff0c7431 */ /* 0x000fe200000001ff */
[----:B------:R-:W-:-:S04]  /*4950*/  FMNMX R0, R13, R14, !PT ;  /* 0x0000000e0d007209 */ /* 0x000fc80007800000 */
[----:B------:R-:W-:-:S07]  /*4960*/  MOV R13, R0 ;  /* 0x00000000000d7202 */ /* 0x000fce0000000f00 */
[----:B------:R-:W-:Y:S05]  /*4970*/  WARPSYNC.COLLECTIVE R15, `(.L_x_1361) ;  /* 0x000000000f087348 */ /* 0x000fea0003c00000 */
[----:B------:R0:W1:Y:S02]  /*4980*/  SHFL.BFLY P6, R14, R13, R12, R11 ;  /* 0x0c00000c0d0e7389 */ /* 0x00006400000c000b */
[----:B01----:R-:W-:Y:S05]  /*4990*/  ENDCOLLECTIVE ;  /* 0x000000000000791b */ /* 0x003fea0003800000 */
.L_x_1361:
[----:B------:R-:W-:Y:S01]  /*49a0*/  HFMA2 R12, -RZ, RZ, 0, 1.1920928955078125e-07 ;  /* 0x00000002ff0c7431 */ /* 0x000fe200000001ff */
[----:B------:R-:W-:-:S04]  /*49b0*/  FMNMX R2, R0, R14, !PT ;  /* 0x0000000e00027209 */ /* 0x000fc80007800000 */
[----:B------:R-:W-:-:S07]  /*49c0*/  MOV R13, R2 ;  /* 0x00000002000d7202 */ /* 0x000fce0000000f00 */
[----:B------:R-:W-:Y:S05]  /*49d0*/  WARPSYNC.COLLECTIVE R15, `(.L_x_1362) ;  /* 0x000000000f087348 */ /* 0x000fea0003c00000 */
[----:B------:R0:W1:Y:S02]  /*49e0*/  SHFL.BFLY P6, R14, R13, R12, R11 ;  /* 0x0c00000c0d0e7389 */ /* 0x00006400000c000b */
[----:B01----:R-:W-:Y:S05]  /*49f0*/  ENDCOLLECTIVE ;  /* 0x000000000000791b */ /* 0x003fea0003800000 */
.L_x_1362:
[----:B------:R-:W-:Y:S01]  /*4a00*/  HFMA2 R12, -RZ, RZ, 0, 5.9604644775390625e-08 ;  /* 0x00000001ff0c7431 */ /* 0x000fe200000001ff */
[----:B------:R-:W-:-:S04]  /*4a10*/  FMNMX R3, R2, R14, !PT ;  /* 0x0000000e02037209 */ /* 0x000fc80007800000 */
[----:B------:R-:W-:-:S07]  /*4a20*/  MOV R13, R3 ;  /* 0x00000003000d7202 */ /* 0x000fce0000000f00 */
[----:B------:R-:W-:Y:S05]  /*4a30*/  WARPSYNC.COLLECTIVE R15, `(.L_x_1363) ;  /* 0x000000000f087348 */ /* 0x000fea0003c00000 */
[----:B------:R0:W1:Y:S02]  /*4a40*/  SHFL.BFLY P6, R14, R13, R12, R11 ;  /* 0x0c00000c0d0e7389 */ /* 0x00006400000c000b */
[----:B01----:R-:W-:Y:S05]  /*4a50*/  ENDCOLLECTIVE ;  /* 0x000000000000791b */ /* 0x003fea0003800000 */
.L_x_1363:
[----:B------:R-:W-:-:S05]  /*4a60*/  FMNMX R14, R3, R14, !PT ;  /* 0x0000000e030e7209 */ /* 0x000fca0007800000 */
[C---:B------:R-:W-:Y:S01]  /*4a70*/  FADD R5, -R14.reuse, R5 ;  /* 0x000000050e057221 */ /* 0x040fe20000000100 */
[C---:B------:R-:W-:Y:S01]  /*4a80*/  FADD R32, -R14.reuse, R10 ;  /* 0x0000000a0e207221 */ /* 0x040fe20000000100 */
[C---:B------:R-:W-:Y:S01]  /*4a90*/  FADD R31, -R14.reuse, R16 ;  /* 0x000000100e1f7221 */ /* 0x040fe20000000100 */
[C---:B------:R-:W-:Y:S01]  /*4aa0*/  FADD R0, -R14.reuse, R85 ;  /* 0x000000550e007221 */ /* 0x040fe20000000100 */
[CC--:B------:R-:W-:Y:S01]  /*4ab0*/  FFMA.SAT R10, R5.reuse, R36.reuse, 0.5 ;  /* 0x3f000000050a7423 */ /* 0x0c0fe20000002024 */
[C---:B------:R-:W-:Y:S01]  /*4ac0*/  FADD R2, -R14.reuse, R87 ;  /* 0x000000570e027221 */ /* 0x040fe20000000100 */
        /* <DEDUP_REMOVED lines=9> */
[C---:B------:R-:W-:Y:S01]  /*4b60*/  FADD R24, -R14.reuse, R24 ;  /* 0x000000180e187221 */ /* 0x040fe20000000100 */
[C---:B------:R-:W-:Y:S01]  /*4b70*/  FFMA R16, R5.reuse, 1.4426950216293334961, -R16 ;  /* 0x3fb8aa3b05107823 */ /* 0x040fe20000000810 */
[C---:B------:R-:W-:Y:S01]  /*4b80*/  FADD R23, -R14.reuse, R23 ;  /* 0x000000170e177221 */ /* 0x040fe20000000100 */
[C---:B------:R-:W-:Y:S01]  /*4b90*/  FADD R71, -R14.reuse, R71 ;  /* 0x000000470e477221 */ /* 0x040fe20000000100 */
[----:B------:R-:W-:Y:S01]  /*4ba0*/  FADD R39, -R14, R39 ;  /* 0x000000270e277221 */ /* 0x000fe20000000100 */
[----:B------:R-:W-:Y:S01]  /*4bb0*/  FFMA R16, R5, 1.925963033500011079e-08, R16 ;  /* 0x32a5706005107823 */ /* 0x000fe20000000010 */
[----:B------:R-:W-:Y:S01]  /*4bc0*/  SHF.L.U32 R5, R10, 0x17, RZ ;  /* 0x000000170a057819 */ /* 0x000fe200000006ff */
[-C--:B------:R-:W-:Y:S01]  /*4bd0*/  FFMA.SAT R10, R0, R36.reuse, 0.5 ;  /* 0x3f000000000a7423 */ /* 0x080fe20000002024 */
[C---:B------:R-:W-:Y:S01]  /*4be0*/  FADD R69, -R14.reuse, R69 ;  /* 0x000000450e457221 */ /* 0x040fe20000000100 */
[C---:B------:R-:W-:Y:S01]  /*4bf0*/  FADD R65, -R14.reuse, R65 ;  /* 0x000000410e417221 */ /* 0x040fe20000000100 */
[----:B------:R-:W-:Y:S01]  /*4c00*/  FADD R73, -R14, R73 ;  /* 0x000000490e497221 */ /* 0x000fe20000000100 */
        /* <DEDUP_REMOVED lines=11> */
[----:B------:R-:W0:Y:S01]  /*4cc0*/  MUFU.EX2 R16, R16 ;  /* 0x0000001000107308 */ /* 0x000e220000000800 */
[----:B------:R-:W-:-:S02]  /*4cd0*/  FFMA.SAT R18, R23, R36, 0.5 ;  /* 0x3f00000017127423 */ /* 0x000fc40000002024 */
[----:B------:R-:W-:Y:S02]  /*4ce0*/  FFMA R9, R0, 1.4426950216293334961, -R9 ;  /* 0x3fb8aa3b00097823 */ /* 0x000fe40000000809 */
[----:B------:R-:W-:Y:S02]  /*4cf0*/  FFMA.RM R18, R18, R33, 12582913 ;  /* 0x4b40000112127423 */ /* 0x000fe40000004021 */
[----:B------:R-:W-:Y:S01]  /*4d00*/  FFMA R9, R0, 1.925963033500011079e-08, R9 ;  /* 0x32a5706000097823 */ /* 0x000fe20000000009 */
[----:B------:R-:W-:Y:S01]  /*4d10*/  SHF.L.U32 R0, R10, 0x17, RZ ;  /* 0x000000170a007819 */ /* 0x000fe200000006ff */
[----:B------:R-:W-:Y:S01]  /*4d20*/  FFMA.SAT R10, R2, R36, 0.5 ;  /* 0x3f000000020a7423 */ /* 0x000fe20000002024 */
[----:B------:R-:W-:-:S03]  /*4d30*/  FADD R20, R18, -12583039 ;  /* 0xcb40007f12147421 */ /* 0x000fc60000000000 */
[----:B------:R-:W-:Y:S01]  /*4d40*/  FFMA.RM R10, R10, R33, 12582913 ;  /* 0x4b4000010a0a7423 */ /* 0x000fe20000004021 */
[----:B------:R-:W1:Y:S01]  /*4d50*/  MUFU.EX2 R9, R9 ;  /* 0x0000000900097308 */ /* 0x000e620000000800 */
[----:B------:R-:W-:Y:S02]  /*4d60*/  FFMA R20, R23, 1.4426950216293334961, -R20 ;  /* 0x3fb8aa3b17147823 */ /* 0x000fe40000000814 */
[----:B------:R-:W-:Y:S01]  /*4d70*/  FADD R17, R10, -12583039 ;  /* 0xcb40007f0a117421 */ /* 0x000fe20000000000 */
[----:B0-----:R-:W-:Y:S01]  /*4d80*/  FMUL R5, R5, R16 ;  /* 0x0000001005057220 */ /* 0x001fe20000400000 */
[----:B------:R-:W-:Y:S02]  /*4d90*/  FFMA R20, R23, 1.925963033500011079e-08, R20 ;  /* 0x32a5706017147823 */ /* 0x000fe40000000014 */
[----:B------:R-:W-:-:S04]  /*4da0*/  FFMA R17, R2, 1.4426950216293334961, -R17 ;  /* 0x3fb8aa3b02117823 */ /* 0x000fc80000000811 */
[----:B------:R-:W-:Y:S01]  /*4db0*/  FFMA R17, R2, 1.925963033500011079e-08, R17 ;  /* 0x32a5706002117823 */ /* 0x000fe20000000011 */
[----:B------:R-:W-:Y:S01]  /*4dc0*/  SHF.L.U32 R2, R10, 0x17, RZ ;  /* 0x000000170a027819 */ /* 0x000fe200000006ff */
[----:B------:R-:W-:Y:S01]  /*4dd0*/  FFMA.SAT R10, R3, R36, 0.5 ;  /* 0x3f000000030a7423 */ /* 0x000fe20000002024 */
[----:B------:R-:W-:Y:S03]  /*4de0*/  MUFU.EX2 R20, R20 ;  /* 0x0000001400147308 */ /* 0x000fe60000000800 */
[----:B------:R-:W-:Y:S01]  /*4df0*/  FFMA.RM R10, R10, R33, 12582913 ;  /* 0x4b4000010a0a7423 */ /* 0x000fe20000004021 */
[----:B-1----:R-:W-:-:S03]  /*4e00*/  FMUL R0, R0, R9 ;  /* 0x0000000900007220 */ /* 0x002fc60000400000 */
[----:B------:R-:W-:Y:S01]  /*4e10*/  FADD R16, R10, -12583039 ;  /* 0xcb40007f0a107421 */ /* 0x000fe20000000000 */
[----:B------:R-:W0:Y:S03]  /*4e20*/  MUFU.EX2 R17, R17 ;  /* 0x0000001100117308 */ /* 0x000e260000000800 */
[----:B------:R-:W-:-:S04]  /*4e30*/  FFMA R16, R3, 1.4426950216293334961, -R16 ;  /* 0x3fb8aa3b03107823 */ /* 0x000fc80000000810 */
[----:B------:R-:W-:Y:S01]  /*4e40*/  FFMA R16, R3, 1.925963033500011079e-08, R16 ;  /* 0x32a5706003107823 */ /* 0x000fe20000000010 */
[----:B------:R-:W-:Y:S01]  /*4e50*/  SHF.L.U32 R3, R10, 0x17, RZ ;  /* 0x000000170a037819 */ /* 0x000fe200000006ff */
[----:B------:R-:W-:-:S04]  /*4e60*/  FFMA.SAT R10, R4, R36, 0.5 ;  /* 0x3f000000040a7423 */ /* 0x000fc80000002024 */
[----:B------:R-:W-:Y:S01]  /*4e70*/  FFMA.RM R10, R10, R33, 12582913 ;  /* 0x4b4000010a0a7423 */ /* 0x000fe20000004021 */
[----:B------:R-:W1:Y:S03]  /*4e80*/  MUFU.EX2 R16, R16 ;  /* 0x0000001000107308 */ /* 0x000e660000000800 */
[----:B------:R-:W-:Y:S01]  /*4e90*/  FADD R9, R10, -12583039 ;  /* 0xcb40007f0a097421 */ /* 0x000fe20000000000 */
[----:B0-----:R-:W-:-:S03]  /*4ea0*/  FMUL R2, R2, R17 ;  /* 0x0000001102027220 */ /* 0x001fc60000400000 */
        /* <DEDUP_REMOVED lines=40> */
[----:B------:R-:W-:-:S03]  /*5130*/  SHF.L.U32 R10, R10, 0x17, RZ ;  /* 0x000000170a0a7819 */ /* 0x000fc600000006ff */
[----:B------:R-:W-:-:S04]  /*5140*/  FFMA R16, R25, 1.4426950216293334961, -R16 ;  /* 0x3fb8aa3b19107823 */ /* 0x000fc80000000810 */
[----:B------:R-:W-:Y:S01]  /*5150*/  FFMA R25, R25, 1.925963033500011079e-08, R16 ;  /* 0x32a5706019197823 */ /* 0x000fe20000000010 */
        /* <DEDUP_REMOVED lines=11> */
[----:B------:R-:W-:Y:S01]  /*5210*/  SHF.L.U32 R17, R18, 0x17, RZ ;  /* 0x0000001712117819 */ /* 0x000fe200000006ff */
[----:B------:R-:W-:-:S04]  /*5220*/  FFMA.SAT R18, R71, R36, 0.5 ;  /* 0x3f00000047127423 */ /* 0x000fc80000002024 */
[----:B------:R-:W-:Y:S01]  /*5230*/  FMUL R17, R17, R20 ;  /* 0x0000001411117220 */ /* 0x000fe20000400000 */
[----:B------:R-:W-:Y:S01]  /*5240*/  FFMA.RM R18, R18, R33, 12582913 ;  /* 0x4b40000112127423 */ /* 0x000fe20000004021 */
[----:B------:R-:W-:-:S03]  /*5250*/  FFMA.SAT R20, R39, R36, 0.5 ;  /* 0x3f00000027147423 */ /* 0x000fc60000002024 */
[----:B------:R-:W-:Y:S01]  /*5260*/  FADD R22, R18, -12583039 ;  /* 0xcb40007f12167421 */ /* 0x000fe20000000000 */
[----:B------:R-:W-:Y:S01]  /*5270*/  FFMA.RM R20, R20, R33, 12582913 ;  /* 0x4b40000114147423 */ /* 0x000fe20000004021 */
[----:B------:R-:W-:Y:S02]  /*5280*/  SHF.L.U32 R18, R18, 0x17, RZ ;  /* 0x0000001712127819 */ /* 0x000fe400000006ff */
[----:B------:R-:W-:Y:S01]  /*5290*/  FFMA R22, R71, 1.4426950216293334961, -R22 ;  /* 0x3fb8aa3b47167823 */ /* 0x000fe20000000816 */
[----:B------:R-:W-:-:S03]  /*52a0*/  FADD R24, R20, -12583039 ;  /* 0xcb40007f14187421 */ /* 0x000fc60000000000 */
[----:B------:R-:W-:Y:S01]  /*52b0*/  FFMA R22, R71, 1.925963033500011079e-08, R22 ;  /* 0x32a5706047167823 */ /* 0x000fe20000000016 */
[----:B------:R-:W-:-:S03]  /*52c0*/  FFMA R24, R39, 1.4426950216293334961, -R24 ;  /* 0x3fb8aa3b27187823 */ /* 0x000fc60000000818 */
[----:B------:R-:W0:Y:S01]  /*52d0*/  MUFU.EX2 R19, R22 ;  /* 0x0000001600137308 */ /* 0x000e220000000800 */
[----:B------:R-:W-:-:S07]  /*52e0*/  FFMA R24, R39, 1.925963033500011079e-08, R24 ;  /* 0x32a5706027187823 */ /* 0x000fce0000000018 */
        /* <DEDUP_REMOVED lines=14> */
[----:B------:R0:W1:Y:S02]  /*53d0*/  MUFU.EX2 R21, R22 ;  /* 0x0000001600157308 */ /* 0x0000640000000800 */
[----:B------:R-:W-:-:S06]  /*53e0*/  FFMA R26, R65, 1.925963033500011079e-08, R26 ;  /* 0x32a57060411a7823 */ /* 0x000fcc000000001a */
[----:B------:R-:W2:Y:S01]  /*53f0*/  MUFU.EX2 R26, R26 ;  /* 0x0000001a001a7308 */ /* 0x000ea20000000800 */
[----:B0-----:R-:W-:-:S04]  /*5400*/  FFMA.SAT R22, R73, R36, 0.5 ;  /* 0x3f00000049167423 */ /* 0x001fc80000002024 */
[----:B------:R-:W-:Y:S01]  /*5410*/  FFMA.RM R22, R22, R33, 12582913 ;  /* 0x4b40000116167423 */ /* 0x000fe20000004021 */
[----:B-1----:R-:W-:Y:S01]  /*5420*/  FMUL R20, R20, R21 ;  /* 0x0000001514147220 */ /* 0x002fe20000400000 */
[----:B------:R-:W-:Y:S02]  /*5430*/  SHF.L.U32 R21, R24, 0x17, RZ ;  /* 0x0000001718157819 */ /* 0x000fe400000006ff */
[C---:B------:R-:W-:Y:S01]  /*5440*/  FADD R24, R22.reuse, -12583039 ;  /* 0xcb40007f16187421 */ /* 0x040fe20000000000 */
[----:B------:R-:W-:-:S03]  /*5450*/  SHF.L.U32 R22, R22, 0x17, RZ ;  /* 0x0000001716167819 */ /* 0x000fc600000006ff */
[----:B------:R-:W-:Y:S01]  /*5460*/  FFMA R24, R73, 1.4426950216293334961, -R24 ;  /* 0x3fb8aa3b49187823 */ /* 0x000fe20000000818 */
[----:B--2---:R-:W-:Y:S01]  /*5470*/  FMUL R21, R21, R26 ;  /* 0x0000001a15157220 */ /* 0x004fe20000400000 */
[----:B------:R-:W-:Y:S02]  /*5480*/  FFMA.SAT R26, R67, R36, 0.5 ;  /* 0x3f000000431a7423 */ /* 0x000fe40000002024 */
[----:B------:R-:W-:Y:S02]  /*5490*/  FFMA R24, R73, 1.925963033500011079e-08, R24 ;  /* 0x32a5706049187823 */ /* 0x000fe40000000018 */
[----:B------:R-:W-:Y:S02]  /*54a0*/  FFMA.RM R26, R26, R33, 12582913 ;  /* 0x4b4000011a1a7423 */ /* 0x000fe40000004021 */
[----:B------:R0:W1:Y:S02]  /*54b0*/  MUFU.EX2 R23, R24 ;  /* 0x0000001800177308 */ /* 0x0000640000000800 */
[----:B------:R-:W-:-:S04]  /*54c0*/  FADD R28, R26, -12583039 ;  /* 0xcb40007f1a1c7421 */ /* 0x000fc80000000000 */
[----:B------:R-:W-:Y:S01]  /*54d0*/  FFMA R28, R67, 1.4426950216293334961, -R28 ;  /* 0x3fb8aa3b431c7823 */ /* 0x000fe2000000081c */
[----:B0-----:R-:W-:-:S03]  /*54e0*/  FFMA.SAT R24, R37, R36, 0.5 ;  /* 0x3f00000025187423 */ /* 0x001fc60000002024 */
[----:B------:R-:W-:Y:S01]  /*54f0*/  FFMA R28, R67, 1.925963033500011079e-08, R28 ;  /* 0x32a57060431c7823 */ /* 0x000fe2000000001c */
[----:B------:R-:W-:-:S05]  /*5500*/  FFMA.RM R24, R24, R33, 12582913 ;  /* 0x4b40000118187423 */ /* 0x000fca0000004021 */
[----:B------:R-:W0:Y:S01]  /*5510*/  MUFU.EX2 R28, R28 ;  /* 0x0000001c001c7308 */ /* 0x000e220000000800 */
[----:B-1----:R-:W-:Y:S01]  /*5520*/  FMUL R22, R22, R23 ;  /* 0x0000001716167220 */ /* 0x002fe20000400000 */
[----:B------:R-:W-:Y:S01]  /*5530*/  SHF.L.U32 R23, R26, 0x17, RZ ;  /* 0x000000171a177819 */ /* 0x000fe200000006ff */
[C---:B------:R-:W-:Y:S01]  /*5540*/  FADD R26, R24.reuse, -12583039 ;  /* 0xcb40007f181a7421 */ /* 0x040fe20000000000 */
[----:B------:R-:W-:-:S03]  /*5550*/  SHF.L.U32 R24, R24, 0x17, RZ ;  /* 0x0000001718187819 */ /* 0x000fc600000006ff */
[----:B------:R-:W-:-:S04]  /*5560*/  FFMA R26, R37, 1.4426950216293334961, -R26 ;  /* 0x3fb8aa3b251a7823 */ /* 0x000fc8000000081a */
[----:B------:R-:W-:-:S04]  /*5570*/  FFMA R26, R37, 1.925963033500011079e-08, R26 ;  /* 0x32a57060251a7823 */ /* 0x000fc8000000001a */
[----:B------:R1:W2:Y:S01]  /*5580*/  MUFU.EX2 R25, R26 ;  /* 0x0000001a00197308 */ /* 0x0002a20000000800 */
[----:B0-----:R-:W-:Y:S01]  /*5590*/  FMUL R23, R23, R28 ;  /* 0x0000001c17177220 */ /* 0x001fe20000400000 */
[----:B------:R-:W-:-:S04]  /*55a0*/  FFMA.SAT R28, R11, R36, 0.5 ;  /* 0x3f0000000b1c7423 */ /* 0x000fc80000002024 */
[----:B------:R-:W-:Y:S01]  /*55b0*/  FFMA.RM R28, R28, R33, 12582913 ;  /* 0x4b4000011c1c7423 */ /* 0x000fe20000004021 */
[----:B-1----:R-:W-:-:S03]  /*55c0*/  FFMA.SAT R26, R12, R36, 0.5 ;  /* 0x3f0000000c1a7423 */ /* 0x002fc60000002024 */
[----:B------:R-:W-:Y:S01]  /*55d0*/  FADD R38, R28, -12583039 ;  /* 0xcb40007f1c267421 */ /* 0x000fe20000000000 */
[----:B------:R-:W-:-:S03]  /*55e0*/  FFMA.RM R26, R26, R33, 12582913 ;  /* 0x4b4000011a1a7423 */ /* 0x000fc60000004021 */
[C---:B------:R-:W-:Y:S01]  /*55f0*/  FFMA R38, R11.reuse, 1.4426950216293334961, -R38 ;  /* 0x3fb8aa3b0b267823 */ /* 0x040fe20000000826 */
[----:B--2---:R-:W-:Y:S01]  /*5600*/  FMUL R24, R24, R25 ;  /* 0x0000001918187220 */ /* 0x004fe20000400000 */
[----:B------:R-:W-:Y:S02]  /*5610*/  SHF.L.U32 R25, R28, 0x17, RZ ;  /* 0x000000171c197819 */ /* 0x000fe400000006ff */
[----:B------:R-:W-:Y:S01]  /*5620*/  FFMA R38, R11, 1.925963033500011079e-08, R38 ;  /* 0x32a570600b267823 */ /* 0x000fe20000000026 */
[C---:B------:R-:W-:Y:S01]  /*5630*/  FADD R11, R26.reuse, -12583039 ;  /* 0xcb40007f1a0b7421 */ /* 0x040fe20000000000 */
[----:B------:R-:W-:-:S03]  /*5640*/  SHF.L.U32 R26, R26, 0x17, RZ ;  /* 0x000000171a1a7819 */ /* 0x000fc600000006ff */
[C---:B------:R-:W-:Y:S01]  /*5650*/  FFMA R11, R12.reuse, 1.4426950216293334961, -R11 ;  /* 0x3fb8aa3b0c0b7823 */ /* 0x040fe2000000080b */
[----:B------:R-:W0:Y:S03]  /*5660*/  MUFU.EX2 R38, R38 ;  /* 0x0000002600267308 */ /* 0x000e260000000800 */
        /* <DEDUP_REMOVED lines=20> */
[----:B------:R-:W-:Y:S01]  /*57b0*/  FFMA.SAT R12, R29, R36, 0.5 ;  /* 0x3f0000001d0c7423 */ /* 0x000fe20000002024 */
[----:B------:R-:W-:-:S03]  /*57c0*/  MOV R15, 0xffffffff ;  /* 0xffffffff000f7802 */ /* 0x000fc60000000f00 */
        /* <DEDUP_REMOVED lines=30> */
[----:B------:R-:W-:Y:S01]  /*59b0*/  FFMA R13, R32, 1.925963033500011079e-08, R11 ;  /* 0x32a57060200d7823 */ /* 0x000fe2000000000b */
[C---:B------:R-:W-:Y:S01]  /*59c0*/  FADD R11, R36.reuse, -12583039 ;  /* 0xcb40007f240b7421 */ /* 0x040fe20000000000 */
[----:B------:R-:W-:-:S03]  /*59d0*/  SHF.L.U32 R32, R36, 0x17, RZ ;  /* 0x0000001724207819 */ /* 0x000fc600000006ff */
[C---:B------:R-:W-:Y:S01]  /*59e0*/  FFMA R11, R14.reuse, 1.4426950216293334961, -R11 ;  /* 0x3fb8aa3b0e0b7823 */ /* 0x040fe2000000080b */
[----:B------:R-:W0:Y:S03]  /*59f0*/  MUFU.EX2 R13, R13 ;  /* 0x0000000d000d7308 */ /* 0x000e260000000800 */
[----:B------:R-:W-:-:S05]  /*5a00*/  FFMA R14, R14, 1.925963033500011079e-08, R11 ;  /* 0x32a570600e0e7823 */ /* 0x000fca000000000b */
[----:B------:R-:W1:Y:S01]  /*5a10*/  MUFU.EX2 R11, R14 ;  /* 0x0000000e000b7308 */ /* 0x000e620000000800 */
[----:B0-----:R-:W-:Y:S01]  /*5a20*/  FMUL R33, R12, R13 ;  /* 0x0000000d0c217220 */ /* 0x001fe20000400000 */
[----:B-1----:R-:W-:Y:S01]  /*5a30*/  FMUL R32, R32, R11 ;  /* 0x0000000b20207220 */ /* 0x002fe20000400000 */
        /* <DEDUP_REMOVED lines=33> */
.L_x_1364:
[----:B------:R-:W-:Y:S02]  /*5c50*/  HFMA2 R12, -RZ, RZ, 0, 4.76837158203125e-07 ;  /* 0x00000008ff0c7431 */ /* 0x000fe400000001ff */
[----:B------:R-:W-:-:S05]  /*5c60*/  FADD R36, R13, R14 ;  /* 0x0000000e0d247221 */ /* 0x000fca0000000000 */
[----:B------:R-:W-:-:S07]  /*5c70*/  MOV R13, R36 ;  /* 0x00000024000d7202 */ /* 0x000fce0000000f00 */
[----:B------:R-:W-:Y:S05]  /*5c80*/  WARPSYNC.COLLECTIVE R15, `(.L_x_1365) ;  /* 0x000000000f087348 */ /* 0x000fea0003c00000 */
[----:B------:R0:W1:Y:S02]  /*5c90*/  SHFL.BFLY P6, R14, R13, R12, R11 ;  /* 0x0c00000c0d0e7389 */ /* 0x00006400000c000b */
[----:B01----:R-:W-:Y:S05]  /*5ca0*/  ENDCOLLECTIVE ;  /* 0x000000000000791b */ /* 0x003fea0003800000 */
.L_x_1365:
[----:B------:R-:W-:Y:S02]  /*5cb0*/  HFMA2 R12, -RZ, RZ, 0, 2.384185791015625e-07 ;  /* 0x00000004ff0c7431 */ /* 0x000fe400000001ff */
[----:B------:R-:W-:-:S05]  /*5cc0*/  FADD R37, R36, R14 ;  /* 0x0000000e24257221 */ /* 0x000fca0000000000 */
[----:B------:R-:W-:-:S07]  /*5cd0*/  MOV R13, R37 ;  /* 0x00000025000d7202 */ /* 0x000fce0000000f00 */
[----:B------:R-:W-:Y:S05]  /*5ce0*/  WARPSYNC.COLLECTIVE R15, `(.L_x_1366) ;  /* 0x000000000f087348 */ /* 0x000fea0003c00000 */
[----:B------:R0:W1:Y:S02]  /*5cf0*/  SHFL.BFLY P6, R14, R13, R12, R11 ;  /* 0x0c00000c0d0e7389 */ /* 0x00006400000c000b */
[----:B01----:R-:W-:Y:S05]  /*5d00*/  ENDCOLLECTIVE ;  /* 0x000000000000791b */ /* 0x003fea0003800000 */
.L_x_1366:
[----:B------:R-:W-:Y:S02]  /*5d10*/  HFMA2 R12, -RZ, RZ, 0, 1.1920928955078125e-07 ;  /* 0x00000002ff0c7431 */ /* 0x000fe400000001ff */
[----:B------:R-:W-:-:S05]  /*5d20*/  FADD R38, R37, R14 ;  /* 0x0000000e25267221 */ /* 0x000fca0000000000 */
[----:B------:R-:W-:-:S07]  /*5d30*/  MOV R13, R38 ;  /* 0x00000026000d7202 */ /* 0x000fce0000000f00 */
[----:B------:R-:W-:Y:S05]  /*5d40*/  WARPSYNC.COLLECTIVE R15, `(.L_x_1367) ;  /* 0x000000000f087348 */ /* 0x000fea0003c00000 */
[----:B------:R0:W1:Y:S02]  /*5d50*/  SHFL.BFLY P6, R14, R13, R12, R11 ;  /* 0x0c00000c0d0e7389 */ /* 0x00006400000c000b */
[----:B01----:R-:W-:Y:S05]  /*5d60*/  ENDCOLLECTIVE ;  /* 0x000000000000791b */ /* 0x003fea0003800000 */
.L_x_1367:
[----:B------:R-:W-:Y:S02]  /*5d70*/  HFMA2 R12, -RZ, RZ, 0, 5.9604644775390625e-08 ;  /* 0x00000001ff0c7431 */ /* 0x000fe400000001ff */
[----:B------:R-:W-:-:S05]  /*5d80*/  FADD R39, R38, R14 ;  /* 0x0000000e26277221 */ /* 0x000fca0000000000 */
[----:B------:R-:W-:-:S07]  /*5d90*/  MOV R13, R39 ;  /* 0x00000027000d7202 */ /* 0x000fce0000000f00 */
[----:B------:R-:W-:Y:S05]  /*5da0*/  WARPSYNC.COLLECTIVE R15, `(.L_x_1368) ;  /* 0x000000000f087348 */ /* 0x000fea0003c00000 */
[----:B------:R0:W1:Y:S02]  /*5db0*/  SHFL.BFLY P6, R14, R13, R12, R11 ;  /* 0x0c00000c0d0e7389 */ /* 0x00006400000c000b */
[----:B01----:R-:W-:Y:S05]  /*5dc0*/  ENDCOLLECTIVE ;  /* 0x000000000000791b */ /* 0x003fea0003800000 */
.L_x_1368:
[----:B------:R-:W-:Y:S05]  /*5dd0*/  BRA `(.L_x_1369) ;  /* 0xffffffc4007c7947 */ /* 0x000fea000383ffff */
        .weak           $__internal_18_$__cuda_sm3x_div_rn_noftz_f32_slowpath
        .type           $__internal_18_$__cuda_sm3x_div_rn_noftz_f32_slowpath,@function
        .size           $__internal_18_$__cuda_sm3x_div_rn_noftz_f32_slowpath,(.L_x_8504 - $__internal_18_$__cuda_sm3x_div_rn_noftz_f32_slowpath)
$__internal_18_$__cuda_sm3x_div_rn_noftz_f32_slowpath:
        /* <DEDUP_REMOVED lines=34> */
.L_x_1371:
        /* <DEDUP_REMOVED lines=31> */
[----:B------:R-:W-:Y:S02]  /*61f0*/  ISETP.NE.AND P2, PT, R14, RZ, PT ;  /* 0x000000ff0e00720c */ /* 0x000fe40003f45270 */
[----:B------:R-:W-:Y:S01]  /*6200*/  LOP3.LUT R38, R13, 0x7fffff, RZ, 0xc0, !PT ;  /* 0x007fffff0d267812 */ /* 0x000fe200078ec0ff */
[CCC-:B------:R-:W-:Y:S01]  /*6210*/  FFMA.RP R13, R12.reuse, R64.reuse, R93.reuse ;  /* 0x000000400c0d7223 */ /* 0x1c0fe2000000805d */
[----:B------:R-:W-:Y:S01]  /*6220*/  FFMA.RM R12, R12, R64, R93 ;  /* 0x000000400c0c7223 */ /* 0x000fe2000000405d */
[----:B------:R-:W-:Y:S02]  /*6230*/  IADD3 R93, PT, PT, R14, 0x20, RZ ;  /* 0x000000200e5d7810 */ /* 0x000fe40007ffe0ff */
[----:B------:R-:W-:-:S02]  /*6240*/  LOP3.LUT R38, R38, 0x800000, RZ, 0xfc, !PT ;  /* 0x0080000026267812 */ /* 0x000fc400078efcff */
        /* <DEDUP_REMOVED lines=14> */
.L_x_1378:
[----:B------:R-:W-:-:S04]  /*6330*/  LOP3.LUT R5, R5, 0x80000000, RZ, 0xc0, !PT ;  /* 0x8000000005057812 */ /* 0x000fc800078ec0ff */
[----:B------:R-:W-:Y:S01]  /*6340*/  LOP3.LUT R5, R5, 0x7f800000, RZ, 0xfc, !PT ;  /* 0x7f80000005057812 */ /* 0x000fe200078efcff */
[----:B------:R-:W-:Y:S06]  /*6350*/  BRA `(.L_x_1379) ;  /* 0x0000000000047947 */ /* 0x000fec0003800000 */
.L_x_1377:
[----:B------:R-:W-:-:S07]  /*6360*/  LEA R5, R38, R5, 0x17 ;  /* 0x0000000526057211 */ /* 0x000fce00078eb8ff */
.L_x_1379:
[----:B------:R-:W-:Y:S05]  /*6370*/  BSYNC.RECONVERGENT B2 ;  /* 0x0000000000027941 */ /* 0x000fea0003800200 */
.L_x_1376:
[----:B------:R-:W-:Y:S05]  /*6380*/  BRA `(.L_x_1380) ;  /* 0x0000000000207947 */ /* 0x000fea0003800000 */
.L_x_1375:
[----:B------:R-:W-:-:S04]  /*6390*/  LOP3.LUT R5, R12, 0x80000000, R5, 0x48, !PT ;  /* 0x800000000c057812 */ /* 0x000fc800078e4805 */
[----:B------:R-:W-:Y:S01]  /*63a0*/  LOP3.LUT R5, R5, 0x7f800000, RZ, 0xfc, !PT ;  /* 0x7f80000005057812 */ /* 0x000fe200078efcff */
[----:B------:R-:W-:Y:S06]  /*63b0*/  BRA `(.L_x_1380) ;  /* 0x0000000000147947 */ /* 0x000fec0003800000 */
.L_x_1374:
[----:B------:R-:W-:Y:S01]  /*63c0*/  LOP3.LUT R5, R12, 0x80000000, R5, 0x48, !PT ;  /* 0x800000000c057812 */ /* 0x000fe200078e4805 */
[----:B------:R-:W-:Y:S06]  /*63d0*/  BRA `(.L_x_1380) ;  /* 0x00000000000c7947 */ /* 0x000fec0003800000 */
.L_x_1373:
[----:B------:R-:W0:Y:S01]  /*63e0*/  MUFU.RSQ R5, -QNAN ;  /* 0xffc0000000057908 */ /* 0x000e220000001400 */
[----:B------:R-:W-:Y:S05]  /*63f0*/  BRA `(.L_x_1380) ;  /* 0x0000000000047947 */ /* 0x000fea0003800000 */
.L_x_1372:
[----:B------:R-:W-:-:S07]  /*6400*/  FADD.FTZ R5, R5, R12 ;  /* 0x0000000c05057221 */ /* 0x000fce0000010000 */
.L_x_1380:
[----:B------:R-:W-:Y:S05]  /*6410*/  BSYNC.RECONVERGENT B1 ;  /* 0x0000000000017941 */ /* 0x000fea0003800200 */
.L_x_1370:
[----:B------:R-:W-:Y:S01]  /*6420*/  HFMA2 R13, -RZ, RZ, 0, 0 ;  /* 0x00000000ff0d7431 */ /* 0x000fe200000001ff */
[----:B------:R-:W-:-:S04]  /*6430*/  MOV R12, R36 ;  /* 0x00000024000c7202 */ /* 0x000fc80000000f00 */
[----:B0-----:R-:W-:Y:S05]  /*6440*/  RET.REL.NODEC R12 `(_Z15SoftmaxWarpImplI10DirectLoadIffE11DirectStoreIffEfLi1ELi28ELi32ELi1ELb1EL9Algorithm0EEvT_T0_ll) ;  /* 0xffffff980cec7950 */ /* 0x001fea0003c3ffff */
.L_x_1381:
        /* <DEDUP_REMOVED lines=11> */
.L_x_8504:


//--------------------- .text._Z15SoftmaxWarpImplI10DirectLoadIffE11DirectStoreIffEfLi1ELi28ELi32ELi1ELb0EL9Algorithm0EEvT_T0_ll --------------------------
	.section	.text._Z15SoftmaxWarpImplI10DirectLoadIffE11DirectStoreIffEfLi1ELi28ELi32ELi1ELb0EL9Algorithm0EEvT_T0_ll,"ax",@progbits
	.align	128
        .global         _Z15SoftmaxWarpImplI10DirectLoadIffE11DirectStoreIffEfLi1ELi28ELi32ELi1ELb0EL9Algorithm0EEvT_T0_ll
        .type           _Z15SoftmaxWarpImplI10DirectLoadIffE11DirectStoreIffEfLi1ELi28ELi32ELi1ELb0EL9Algorithm0EEvT_T0_ll,@function
        .size           _Z15SoftmaxWarpImplI10DirectLoadIffE11DirectStoreIffEfLi1ELi28ELi32ELi1ELb0EL9Algorithm0EEvT_T0_ll,(.L_x_8505 - _Z15SoftmaxWarpImplI10DirectLoadIffE11DirectStoreIffEfLi1ELi28ELi32ELi1ELb0EL9Algorithm0EEvT_T0_ll)
        .other          _Z15SoftmaxWarpImplI10DirectLoadIffE11DirectStoreIffEfLi1ELi28ELi32ELi1ELb0EL9Algorithm0EEvT_T0_ll,@"STO_CUDA_ENTRY STV_DEFAULT"
_Z15SoftmaxWarpImplI10DirectLoadIffE11DirectStoreIffEfLi1ELi28ELi32ELi1ELb0EL9Algorithm0EEvT_T0_ll:
.text._Z15SoftmaxWarpImplI10DirectLoadIffE11DirectStoreIffEfLi1ELi28ELi32ELi1ELb0EL9Algorithm0EEvT_T0_ll:
        /* <DEDUP_REMOVED lines=24> */
.L_x_1382:
        /* <DEDUP_REMOVED lines=13> */
.L_x_1440:
        /* <DEDUP_REMOVED lines=91> */
[-C--:B------:R-:W-:Y:S01]  /*0800*/  FFMA.SAT R21, R0, R11.reuse, 0.5 ;  /* 0x3f00000000157423 */ /* 0x080fe2000000200b */
[----:B------:R-:W-:Y:S01]  /*0810*/  FADD R5, R3, -12583039 ;  /* 0xcb40007f03057421 */ /* 0x000fe20000000000 */
[----:B------:R-:W-:Y:S01]  /*0820*/  FADD R9, R7, -12583039 ;  /* 0xcb40007f07097421 */ /* 0x000fe20000000000 */
[----:B------:R-:W-:Y:S01]  /*0830*/  SHF.L.U32 R3, R3, 0x17, RZ ;  /* 0x0000001703037819 */ /* 0x000fe200000006ff */
[-C--:B------:R-:W-:Y:S01]  /*0840*/  FFMA.RM R21, R21, R12.reuse, 12582913 ;  /* 0x4b40000115157423 */ /* 0x080fe2000000400c */
[----:B------:R-:W-:Y:S01]  /*0850*/  FFMA R5, R70, 1.4426950216293334961, -R5 ;  /* 0x3fb8aa3b46057823 */ /* 0x000fe20000000805 */
[----:B------:R-:W-:Y:S01]  /*0860*/  FFMA R9, R72, 1.4426950216293334961, -R9 ;  /* 0x3fb8aa3b48097823 */ /* 0x000fe20000000809 */
[--C-:B------:R-:W-:Y:S01]  /*0870*/  FADD R14, R6, -R68.reuse ;  /* 0x80000044060e7221 */ /* 0x100fe20000000000 */
[----:B------:R-:W-:Y:S01]  /*0880*/  SHF.L.U32 R7, R7, 0x17, RZ ;  /* 0x0000001707077819 */ /* 0x000fe200000006ff */
[----:B------:R-:W-:Y:S01]  /*0890*/  FFMA R70, R70, 1.925963033500011079e-08, R5 ;  /* 0x32a5706046467823 */ /* 0x000fe20000000005 */
[----:B------:R-:W-:Y:S01]  /*08a0*/  FFMA R9, R72, 1.925963033500011079e-08, R9 ;  /* 0x32a5706048097823 */ /* 0x000fe20000000009 */
[--C-:B------:R-:W-:Y:S01]  /*08b0*/  FADD R50, R24, -R68.reuse ;  /* 0x8000004418327221 */ /* 0x100fe20000000000 */
[--C-:B------:R-:W-:Y:S01]  /*08c0*/  FADD R24, R16, -R68.reuse ;  /* 0x8000004410187221 */ /* 0x100fe20000000000 */
[--C-:B------:R-:W-:Y:S01]  /*08d0*/  FADD R64, R45, -R68.reuse ;  /* 0x800000442d407221 */ /* 0x100fe20000000000 */
[----:B------:R-:W-:Y:S01]  /*08e0*/  MUFU.EX2 R10, R9 ;  /* 0x00000009000a7308 */ /* 0x000fe20000000800 */
[--C-:B------:R-:W-:Y:S01]  /*08f0*/  FADD R66, R47, -R68.reuse ;  /* 0x800000442f427221 */ /* 0x100fe20000000000 */
[--C-:B------:R-:W-:Y:S01]  /*0900*/  FADD R60, R39, -R68.reuse ;  /* 0x80000044273c7221 */ /* 0x100fe20000000000 */
[-C--:B------:R-:W-:Y:S01]  /*0910*/  FFMA.SAT R5, R64, R11.reuse, 0.5 ;  /* 0x3f00000040057423 */ /* 0x080fe2000000200b */
[--C-:B------:R-:W-:Y:S01]  /*0920*/  FADD R46, R22, -R68.reuse ;  /* 0x80000044162e7221 */ /* 0x100fe20000000000 */
[-C--:B------:R-:W-:Y:S01]  /*0930*/  FFMA.SAT R15, R66, R11.reuse, 0.5 ;  /* 0x3f000000420f7423 */ /* 0x080fe2000000200b */
[--C-:B------:R-:W-:Y:S01]  /*0940*/  FADD R22, R18, -R68.reuse ;  /* 0x8000004412167221 */ /* 0x100fe20000000000 */
[-C--:B------:R-:W-:Y:S01]  /*0950*/  FFMA.RM R13, R5, R12.reuse, 12582913 ;  /* 0x4b400001050d7423 */ /* 0x080fe2000000400c */
[----:B------:R-:W1:Y:S01]  /*0960*/  MUFU.EX2 R70, R70 ;  /* 0x0000004600467308 */ /* 0x000e620000000800 */
[-C--:B------:R-:W-:Y:S01]  /*0970*/  FFMA.RM R15, R15, R12.reuse, 12582913 ;  /* 0x4b4000010f0f7423 */ /* 0x080fe2000000400c */
[--C-:B------:R-:W-:Y:S01]  /*0980*/  FADD R4, R30, -R68.reuse ;  /* 0x800000441e047221 */ /* 0x100fe20000000000 */
[----:B------:R-:W-:Y:S01]  /*0990*/  FADD R5, R13, -12583039 ;  /* 0xcb40007f0d057421 */ /* 0x000fe20000000000 */
[--C-:B------:R-:W-:Y:S01]  /*09a0*/  FADD R30, R17, -R68.reuse ;  /* 0x80000044111e7221 */ /* 0x100fe20000000000 */
[--C-:B------:R-:W-:Y:S01]  /*09b0*/  FADD R36, R23, -R68.reuse ;  /* 0x8000004417247221 */ /* 0x100fe20000000000 */
[----:B------:R-:W-:Y:S01]  /*09c0*/  FADD R17, R15, -12583039 ;  /* 0xcb40007f0f117421 */ /* 0x000fe20000000000 */
[----:B------:R-:W-:Y:S01]  /*09d0*/  FFMA R5, R64, 1.4426950216293334961, -R5 ;  /* 0x3fb8aa3b40057823 */ /* 0x000fe20000000805 */
[--C-:B------:R-:W-:Y:S01]  /*09e0*/  FADD R62, R49, -R68.reuse ;  /* 0x80000044313e7221 */ /* 0x100fe20000000000 */
[--C-:B------:R-:W-:Y:S01]  /*09f0*/  FADD R58, R37, -R68.reuse ;  /* 0x80000044253a7221 */ /* 0x100fe20000000000 */
[----:B------:R-:W-:Y:S01]  /*0a00*/  FFMA R17, R66, 1.4426950216293334961, -R17 ;  /* 0x3fb8aa3b42117823 */ /* 0x000fe20000000811 */
[----:B------:R-:W-:Y:S01]  /*0a10*/  FFMA R64, R64, 1.925963033500011079e-08, R5 ;  /* 0x32a5706040407823 */ /* 0x000fe20000000005 */
[-C--:B------:R-:W-:Y:S01]  /*0a20*/  FFMA.SAT R5, R62, R11.reuse, 0.5 ;  /* 0x3f0000003e057423 */ /* 0x080fe2000000200b */
[--C-:B------:R-:W-:Y:S01]  /*0a30*/  FADD R56, R28, -R68.reuse ;  /* 0x800000441c387221 */ /* 0x100fe20000000000 */
[----:B------:R-:W-:Y:S01]  /*0a40*/  FFMA R17, R66, 1.925963033500011079e-08, R17 ;  /* 0x32a5706042117823 */ /* 0x000fe20000000011 */
[--C-:B------:R-:W-:Y:S01]  /*0a50*/  FADD R28, R19, -R68.reuse ;  /* 0x80000044131c7221 */ /* 0x100fe20000000000 */
[----:B------:R-:W-:Y:S01]  /*0a60*/  FFMA.RM R5, R5, R12, 12582913 ;  /* 0x4b40000105057423 */ /* 0x000fe2000000400c */
[----:B-1----:R-:W-:Y:S01]  /*0a70*/  FMUL R6, R3, R70 ;  /* 0x0000004603067220 */ /* 0x002fe20000400000 */
[----:B------:R-:W-:Y:S01]  /*0a80*/  FADD R3, R21, -12583039 ;  /* 0xcb40007f15037421 */ /* 0x000fe20000000000 */
[--C-:B------:R-:W-:Y:S01]  /*0a90*/  FADD R8, R33, -R68.reuse ;  /* 0x8000004421087221 */ /* 0x100fe20000000000 */
[----:B------:R-:W-:Y:S01]  /*0aa0*/  FADD R19, R5, -12583039 ;  /* 0xcb40007f05137421 */ /* 0x000fe20000000000 */
[--C-:B------:R-:W-:Y:S01]  /*0ab0*/  FADD R52, R31, -R68.reuse ;  /* 0x800000441f347221 */ /* 0x100fe20000000000 */
[----:B------:R-:W-:Y:S01]  /*0ac0*/  FFMA R3, R0, 1.4426950216293334961, -R3 ;  /* 0x3fb8aa3b00037823 */ /* 0x000fe20000000803 */
[--C-:B------:R-:W-:Y:S01]  /*0ad0*/  FADD R48, R29, -R68.reuse ;  /* 0x800000441d307221 */ /* 0x100fe20000000000 */
[----:B------:R-:W-:Y:S01]  /*0ae0*/  FFMA R19, R62, 1.4426950216293334961, -R19 ;  /* 0x3fb8aa3b3e137823 */ /* 0x000fe20000000813 */
[--C-:B------:R-:W-:Y:S01]  /*0af0*/  FADD R44, R27, -R68.reuse ;  /* 0x800000441b2c7221 */ /* 0x100fe20000000000 */
[----:B------:R-:W-:Y:S01]  /*0b00*/  FFMA R16, R0, 1.925963033500011079e-08, R3 ;  /* 0x32a5706000107823 */ /* 0x000fe20000000003 */
[----:B------:R-:W-:Y:S01]  /*0b10*/  FMUL R0, R7, R10 ;  /* 0x0000000a07007220 */ /* 0x000fe20000400000 */
[----:B------:R-:W-:Y:S01]  /*0b20*/  FFMA.SAT R7, R2, R11, 0.5 ;  /* 0x3f00000002077423 */ /* 0x000fe2000000200b */
[----:B------:R-:W1:Y:S01]  /*0b30*/  MUFU.EX2 R3, R64 ;  /* 0x0000004000037308 */ /* 0x000e620000000800 */
[----:B------:R-:W-:Y:S01]  /*0b40*/  FFMA R19, R62, 1.925963033500011079e-08, R19 ;  /* 0x32a570603e137823 */ /* 0x000fe20000000013 */
[--C-:B------:R-:W-:Y:S01]  /*0b50*/  FADD R20, R20, -R68.reuse ;  /* 0x8000004414147221 */ /* 0x100fe20000000000 */
[----:B------:R-:W-:Y:S01]  /*0b60*/  FFMA.RM R7, R7, R12, 12582913 ;  /* 0x4b40000107077423 */ /* 0x000fe2000000400c */
[----:B------:R-:W-:-:S02]  /*0b70*/  FADD R38, R25, -R68 ;  /* 0x8000004419267221 */ /* 0x000fc40000000000 */
[----:B------:R-:W-:Y:S01]  /*0b80*/  FFMA.SAT R25, R20, R11, 0.5 ;  /* 0x3f00000014197423 */ /* 0x000fe2000000200b */
[C---:B------:R-:W-:Y:S01]  /*0b90*/  FADD R9, R7.reuse, -12583039 ;  /* 0xcb40007f07097421 */ /* 0x040fe20000000000 */
[----:B------:R-:W2:Y:S01]  /*0ba0*/  MUFU.EX2 R10, R17 ;  /* 0x00000011000a7308 */ /* 0x000ea20000000800 */
[----:B------:R-:W-:Y:S01]  /*0bb0*/  SHF.L.U32 R7, R7, 0x17, RZ ;  /* 0x0000001707077819 */ /* 0x000fe200000006ff */
[----:B------:R-:W-:Y:S01]  /*0bc0*/  FFMA.RM R25, R25, R12, 12582913 ;  /* 0x4b40000119197423 */ /* 0x000fe2000000400c */
[----:B------:R-:W-:-:S04]  /*0bd0*/  FFMA R9, R2, 1.4426950216293334961, -R9 ;  /* 0x3fb8aa3b02097823 */ /* 0x000fc80000000809 */
[----:B------:R-:W-:Y:S01]  /*0be0*/  FFMA R18, R2, 1.925963033500011079e-08, R9 ;  /* 0x32a5706002127823 */ /* 0x000fe20000000009 */
[----:B------:R-:W-:Y:S01]  /*0bf0*/  FFMA.SAT R9, R60, R11, 0.5 ;  /* 0x3f0000003c097423 */ /* 0x000fe2000000200b */
[----:B------:R-:W-:Y:S01]  /*0c00*/  SHF.L.U32 R2, R13, 0x17, RZ ;  /* 0x000000170d027819 */ /* 0x000fe200000006ff */
[----:B------:R-:W-:Y:S02]  /*0c10*/  MUFU.EX2 R19, R19 ;  /* 0x0000001300137308 */ /* 0x000fe40000000800 */
[----:B------:R-:W-:Y:S02]  /*0c20*/  FFMA.RM R23, R9, R12, 12582913 ;  /* 0x4b40000109177423 */ /* 0x000fe4000000400c */
[----:B-1----:R-:W-:Y:S01]  /*0c30*/  FMUL R2, R2, R3 ;  /* 0x0000000302027220 */ /* 0x002fe20000400000 */
[----:B------:R-:W-:Y:S01]  /*0c40*/  SHF.L.U32 R3, R15, 0x17, RZ ;  /* 0x000000170f037819 */ /* 0x000fe200000006ff */
[C---:B------:R-:W-:Y:S01]  /*0c50*/  FADD R9, R23.reuse, -12583039 ;  /* 0xcb40007f17097421 */ /* 0x040fe20000000000 */
[----:B------:R-:W-:Y:S01]  /*0c60*/  SHF.L.U32 R23, R23, 0x17, RZ ;  /* 0x0000001717177819 */ /* 0x000fe200000006ff */
[----:B------:R-:W1:Y:S02]  /*0c70*/  MUFU.EX2 R18, R18 ;  /* 0x0000001200127308 */ /* 0x000e640000000800 */
[----:B------:R-:W-:Y:S01]  /*0c80*/  FFMA R9, R60, 1.4426950216293334961, -R9 ;  /* 0x3fb8aa3b3c097823 */ /* 0x000fe20000000809 */
[----:B--2---:R-:W-:-:S03]  /*0c90*/  FMUL R3, R3, R10 ;  /* 0x0000000a03037220 */ /* 0x004fc60000400000 */
[----:B------:R-:W-:Y:S01]  /*0ca0*/  FFMA R60, R60, 1.925963033500011079e-08, R9 ;  /* 0x32a570603c3c7823 */ /* 0x000fe20000000009 */
[----:B------:R-:W-:Y:S01]  /*0cb0*/  FFMA.SAT R9, R4, R11, 0.5 ;  /* 0x3f00000004097423 */ /* 0x000fe2000000200b */
[----:B------:R-:W2:Y:S03]  /*0cc0*/  MUFU.EX2 R16, R16 ;  /* 0x0000001000107308 */ /* 0x000ea60000000800 */
[----:B------:R-:W-:-:S04]  /*0cd0*/  FFMA.RM R9, R9, R12, 12582913 ;  /* 0x4b40000109097423 */ /* 0x000fc8000000400c */
[----:B------:R-:W-:Y:S01]  /*0ce0*/  FADD R13, R9, -12583039 ;  /* 0xcb40007f090d7421 */ /* 0x000fe20000000000 */
[----:B------:R-:W-:Y:S01]  /*0cf0*/  MUFU.EX2 R60, R60 ;  /* 0x0000003c003c7308 */ /* 0x000fe20000000800 */
[----:B-1----:R-:W-:Y:S01]  /*0d00*/  FMUL R7, R7, R18 ;  /* 0x0000001207077220 */ /* 0x002fe20000400000 */
[----:B------:R-:W-:Y:S01]  /*0d10*/  SHF.L.U32 R9, R9, 0x17, RZ ;  /* 0x0000001709097819 */ /* 0x000fe200000006ff */
[----:B------:R-:W-:-:S04]  /*0d20*/  FFMA R13, R4, 1.4426950216293334961, -R13 ;  /* 0x3fb8aa3b040d7823 */ /* 0x000fc8000000080d */
[----:B------:R-:W-:Y:S01]  /*0d30*/  FFMA R10, R4, 1.925963033500011079e-08, R13 ;  /* 0x32a57060040a7823 */ /* 0x000fe2000000000d */
[----:B------:R-:W-:Y:S01]  /*0d40*/  FFMA.SAT R13, R58, R11, 0.5 ;  /* 0x3f0000003a0d7423 */ /* 0x000fe2000000200b */
[----:B------:R-:W-:Y:S02]  /*0d50*/  SHF.L.U32 R4, R5, 0x17, RZ ;  /* 0x0000001705047819 */ /* 0x000fe400000006ff */
[----:B------:R-:W-:Y:S01]  /*0d60*/  SHF.L.U32 R5, R21, 0x17, RZ ;  /* 0x0000001715057819 */ /* 0x000fe200000006ff */
[----:B------:R-:W-:Y:S01]  /*0d70*/  FFMA.RM R17, R13, R12, 12582913 ;  /* 0x4b4000010d117423 */ /* 0x000fe2000000400c */
[----:B------:R-:W1:Y:S01]  /*0d80*/  MUFU.EX2 R10, R10 ;  /* 0x0000000a000a7308 */ /* 0x000e620000000800 */
[----:B------:R-:W-:Y:S02]  /*0d90*/  FMUL R4, R4, R19 ;  /* 0x0000001304047220 */ /* 0x000fe40000400000 */
[C---:B------:R-:W-:Y:S01]  /*0da0*/  FADD R13, R17.reuse, -12583039 ;  /* 0xcb40007f110d7421 */ /* 0x040fe20000000000 */
[----:B------:R-:W-:Y:S01]  /*0db0*/  SHF.L.U32 R17, R17, 0x17, RZ ;  /* 0x0000001711117819 */ /* 0x000fe200000006ff */
[----:B--2---:R-:W-:-:S02]  /*0dc0*/  FMUL R5, R5, R16 ;  /* 0x0000001005057220 */ /* 0x004fc40000400000 */
[----:B------:R-:W-:-:S04]  /*0dd0*/  FFMA R13, R58, 1.4426950216293334961, -R13 ;  /* 0x3fb8aa3b3a0d7823 */ /* 0x000fc8000000080d */
[----:B------:R-:W-:Y:S01]  /*0de0*/  FFMA R58, R58, 1.925963033500011079e-08, R13 ;  /* 0x32a570603a3a7823 */ /* 0x000fe2000000000d */
[----:B------:R-:W-:-:S04]  /*0df0*/  FFMA.SAT R13, R56, R11, 0.5 ;  /* 0x3f000000380d7423 */ /* 0x000fc8000000200b */
[----:B------:R-:W-:Y:S01]  /*0e00*/  FFMA.RM R13, R13, R12, 12582913 ;  /* 0x4b4000010d0d7423 */ /* 0x000fe2000000400c */
[----:B------:R-:W2:Y:S01]  /*0e10*/  MUFU.EX2 R58, R58 ;  /* 0x0000003a003a7308 */ /* 0x000ea20000000800 */
[----:B-1----:R-:W-:Y:S02]  /*0e20*/  FMUL R9, R9, R10 ;  /* 0x0000000a09097220 */ /* 0x002fe40000400000 */
[C---:B------:R-:W-:Y:S01]  /*0e30*/  FADD R15, R13.reuse, -12583039 ;  /* 0xcb40007f0d0f7421 */ /* 0x040fe20000000000 */
[----:B------:R-:W-:-:S03]  /*0e40*/  SHF.L.U32 R13, R13, 0x17, RZ ;  /* 0x000000170d0d7819 */ /* 0x000fc600000006ff */
[----:B------:R-:W-:-:S04]  /*0e50*/  FFMA R15, R56, 1.4426950216293334961, -R15 ;  /* 0x3fb8aa3b380f7823 */ /* 0x000fc8000000080f */
[----:B------:R-:W-:Y:S01]  /*0e60*/  FFMA R56, R56, 1.925963033500011079e-08, R15 ;  /* 0x32a5706038387823 */ /* 0x000fe2000000000f */
[----:B------:R-:W-:-:S04]  /*0e70*/  FFMA.SAT R15, R8, R11, 0.5 ;  /* 0x3f000000080f7423 */ /* 0x000fc8000000200b */
[----:B------:R-:W-:Y:S01]  /*0e80*/  FFMA.RM R19, R15, R12, 12582913 ;  /* 0x4b4000010f137423 */ /* 0x000fe2000000400c */
[----:B--2---:R-:W-:Y:S01]  /*0e90*/  FMUL R10, R17, R58 ;  /* 0x0000003a110a7220 */ /* 0x004fe20000400000 */
[----:B------:R-:W1:Y:S02]  /*0ea0*/  MUFU.EX2 R56, R56 ;  /* 0x0000003800387308 */ /* 0x000e640000000800 */
[----:B------:R-:W-:-:S04]  /*0eb0*/  FADD R15, R19, -12583039 ;  /* 0xcb40007f130f7421 */ /* 0x000fc80000000000 */
[----:B------:R-:W-:-:S04]  /*0ec0*/  FFMA R15, R8, 1.4426950216293334961, -R15 ;  /* 0x3fb8aa3b080f7823 */ /* 0x000fc8000000080f */
[----:B------:R-:W-:Y:S01]  /*0ed0*/  FFMA R18, R8, 1.925963033500011079e-08, R15 ;  /* 0x32a5706008127823 */ /* 0x000fe2000000000f */
[----:B------:R-:W-:Y:S01]  /*0ee0*/  FFMA.SAT R15, R54, R11, 0.5 ;  /* 0x3f000000360f7423 */ /* 0x000fe2000000200b */
[----:B------:R-:W-:-:S03]  /*0ef0*/  FMUL R8, R23, R60 ;  /* 0x0000003c17087220 */ /* 0x000fc60000400000 */
        /* <DEDUP_REMOVED lines=9> */
[----:B------:R-:W1:Y:S03]  /*0f90*/  MUFU.EX2 R54, R54 ;  /* 0x0000003600367308 */ /* 0x000e660000000800 */
[----:B------:R-:W-:-:S04]  /*0fa0*/  FADD R21, R23, -12583039 ;  /* 0xcb40007f17157421 */ /* 0x000fc80000000000 */
[----:B------:R-:W-:-:S04]  /*0fb0*/  FFMA R21, R52, 1.4426950216293334961, -R21 ;  /* 0x3fb8aa3b34157823 */ /* 0x000fc80000000815 */
[----:B------:R-:W-:Y:S01]  /*0fc0*/  FFMA R52, R52, 1.925963033500011079e-08, R21 ;  /* 0x32a5706034347823 */ /* 0x000fe20000000015 */
[----:B------:R-:W-:-:S04]  /*0fd0*/  FFMA.SAT R21, R50, R11, 0.5 ;  /* 0x3f00000032157423 */ /* 0x000fc8000000200b */
[----:B------:R-:W-:Y:S01]  /*0fe0*/  FFMA.RM R21, R21, R12, 12582913 ;  /* 0x4b40000115157423 */ /* 0x000fe2000000400c */
[----:B------:R-:W3:Y:S03]  /*0ff0*/  MUFU.EX2 R52, R52 ;  /* 0x0000003400347308 */ /* 0x000ee60000000800 */
[----:B------:R-:W-:-:S04]  /*1000*/  FADD R17, R21, -12583039 ;  /* 0xcb40007f15117421 */ /* 0x000fc80000000000 */
[----:B------:R-:W-:-:S04]  /*1010*/  FFMA R17, R50, 1.4426950216293334961, -R17 ;  /* 0x3fb8aa3b32117823 */ /* 0x000fc80000000811 */
[----:B------:R-:W-:Y:S01]  /*1020*/  FFMA R50, R50, 1.925963033500011079e-08, R17 ;  /* 0x32a5706032327823 */ /* 0x000fe20000000011 */
[----:B------:R-:W-:-:S04]  /*1030*/  FFMA.SAT R17, R48, R11, 0.5 ;  /* 0x3f00000030117423 */ /* 0x000fc8000000200b */
[----:B------:R-:W-:Y:S01]  /*1040*/  FFMA.RM R27, R17, R12, 12582913 ;  /* 0x4b400001111b7423 */ /* 0x000fe2000000400c */
[----:B------:R-:W-:-:S03]  /*1050*/  SHF.L.U32 R17, R19, 0x17, RZ ;  /* 0x0000001713117819 */ /* 0x000fc600000006ff */
[----:B------:R-:W-:Y:S02]  /*1060*/  FADD R13, R27, -12583039 ;  /* 0xcb40007f1b0d7421 */ /* 0x000fe40000000000 */
[----:B--2---:R-:W-:Y:S01]  /*1070*/  FMUL R17, R17, R18 ;  /* 0x0000001211117220 */ /* 0x004fe20000400000 */
[----:B-1----:R-:W-:Y:S01]  /*1080*/  FMUL R18, R15, R54 ;  /* 0x000000360f127220 */ /* 0x002fe20000400000 */
        /* <DEDUP_REMOVED lines=10> */
[----:B------:R-:W-:Y:S01]  /*1130*/  SHF.L.U32 R19, R23, 0x17, RZ ;  /* 0x0000001717137819 */ /* 0x000fe200000006ff */
[----:B------:R-:W-:Y:S02]  /*1140*/  FADD R23, R25, -12583039 ;  /* 0xcb40007f19177421 */ /* 0x000fe40000000000 */
[----:B------:R-:W-:Y:S02]  /*1150*/  FADD R15, R29, -12583039 ;  /* 0xcb40007f1d0f7421 */ /* 0x000fe40000000000 */
[----:B------:R-:W-:Y:S01]  /*1160*/  FFMA R23, R20, 1.4426950216293334961, -R23 ;  /* 0x3fb8aa3b14177823 */ /* 0x000fe20000000817 */
[----:B---3--:R-:W-:Y:S01]  /*1170*/  FMUL R19, R19, R52 ;  /* 0x0000003413137220 */ /* 0x008fe20000400000 */
[----:B------:R-:W-:Y:S02]  /*1180*/  FFMA R15, R44, 1.4426950216293334961, -R15 ;  /* 0x3fb8aa3b2c0f7823 */ /* 0x000fe4000000080f */
[----:B------:R-:W-:Y:S01]  /*1190*/  FFMA R31, R20, 1.925963033500011079e-08, R23 ;  /* 0x32a57060141f7823 */ /* 0x000fe20000000017 */
[-C--:B------:R-:W-:Y:S01]  /*11a0*/  FFMA.SAT R23, R38, R11.reuse, 0.5 ;  /* 0x3f00000026177423 */ /* 0x080fe2000000200b */
[----:B------:R-:W-:Y:S01]  /*11b0*/  FFMA R44, R44, 1.925963033500011079e-08, R15 ;  /* 0x32a570602c2c7823 */ /* 0x000fe2000000000f */
[----:B------:R-:W-:Y:S01]  /*11c0*/  SHF.L.U32 R20, R21, 0x17, RZ ;  /* 0x0000001715147819 */ /* 0x000fe200000006ff */
[----:B------:R-:W2:Y:S01]  /*11d0*/  MUFU.EX2 R15, R50 ;  /* 0x00000032000f7308 */ /* 0x000ea20000000800 */
[----:B------:R-:W-:Y:S01]  /*11e0*/  FFMA.RM R37, R23, R12, 12582913 ;  /* 0x4b40000117257423 */ /* 0x000fe2000000400c */
[----:B------:R-:W-:Y:S01]  /*11f0*/  SHF.L.U32 R21, R27, 0x17, RZ ;  /* 0x000000171b157819 */ /* 0x000fe200000006ff */
[----:B------:R-:W-:-:S04]  /*1200*/  FFMA.SAT R27, R22, R11, 0.5 ;  /* 0x3f000000161b7423 */ /* 0x000fc8000000200b */
[----:B------:R-:W-:Y:S01]  /*1210*/  FFMA.RM R27, R27, R12, 12582913 ;  /* 0x4b4000011b1b7423 */ /* 0x000fe2000000400c */
[----:B------:R-:W-:Y:S01]  /*1220*/  MUFU.EX2 R31, R31 ;  /* 0x0000001f001f7308 */ /* 0x000fe20000000800 */
[----:B-1----:R-:W-:Y:S02]  /*1230*/  FMUL R21, R21, R48 ;  /* 0x0000003015157220 */ /* 0x002fe40000400000 */
[----:B------:R-:W-:-:S04]  /*1240*/  FADD R23, R27, -12583039 ;  /* 0xcb40007f1b177421 */ /* 0x000fc80000000000 */
[----:B------:R-:W-:Y:S01]  /*1250*/  FFMA R23, R22, 1.4426950216293334961, -R23 ;  /* 0x3fb8aa3b16177823 */ /* 0x000fe20000000817 */
[----:B------:R-:W1:Y:S01]  /*1260*/  MUFU.EX2 R44, R44 ;  /* 0x0000002c002c7308 */ /* 0x000e620000000800 */
[----:B--2---:R-:W-:Y:S01]  /*1270*/  FMUL R20, R20, R15 ;  /* 0x0000000f14147220 */ /* 0x004fe20000400000 */
[----:B------:R-:W-:Y:S01]  /*1280*/  FADD R15, R37, -12583039 ;  /* 0xcb40007f250f7421 */ /* 0x000fe20000000000 */
[----:B------:R-:W-:Y:S01]  /*1290*/  FFMA R39, R22, 1.925963033500011079e-08, R23 ;  /* 0x32a5706016277823 */ /* 0x000fe20000000017 */
[----:B------:R-:W-:Y:S01]  /*12a0*/  FFMA.SAT R23, R36, R11, 0.5 ;  /* 0x3f00000024177423 */ /* 0x000fe2000000200b */
[----:B------:R-:W-:Y:S01]  /*12b0*/  SHF.L.U32 R22, R13, 0x17, RZ ;  /* 0x000000170d167819 */ /* 0x000fe200000006ff */
[C---:B------:R-:W-:Y:S02]  /*12c0*/  FFMA R15, R38.reuse, 1.4426950216293334961, -R15 ;  /* 0x3fb8aa3b260f7823 */ /* 0x040fe4000000080f */
[----:B------:R-:W-:Y:S01]  /*12d0*/  FFMA.RM R13, R23, R12, 12582913 ;  /* 0x4b400001170d7423 */ /* 0x000fe2000000400c */
[----:B------:R-:W-:Y:S01]  /*12e0*/  SHF.L.U32 R23, R29, 0x17, RZ ;  /* 0x000000171d177819 */ /* 0x000fe200000006ff */
[----:B------:R-:W-:Y:S01]  /*12f0*/  FFMA R38, R38, 1.925963033500011079e-08, R15 ;  /* 0x32a5706026267823 */ /* 0x000fe2000000000f */
[----:B------:R-:W-:Y:S03]  /*1300*/  MUFU.EX2 R39, R39 ;  /* 0x0000002700277308 */ /* 0x000fe60000000800 */
[----:B-1----:R-:W-:-:S05]  /*1310*/  FMUL R23, R23, R44 ;  /* 0x0000002c17177220 */ /* 0x002fca0000400000 */
[----:B------:R-:W1:Y:S08]  /*1320*/  MUFU.EX2 R15, R46 ;  /* 0x0000002e000f7308 */ /* 0x000e700000000800 */
[----:B------:R-:W2:Y:S01]  /*1330*/  MUFU.EX2 R38, R38 ;  /* 0x0000002600267308 */ /* 0x000ea20000000800 */
[----:B-1----:R-:W-:Y:S01]  /*1340*/  FMUL R22, R22, R15 ;  /* 0x0000000f16167220 */ /* 0x002fe20000400000 */
        /* <DEDUP_REMOVED lines=11> */
[----:B------:R-:W-:Y:S01]  /*1400*/  SHF.L.U32 R24, R25, 0x17, RZ ;  /* 0x0000001719187819 */ /* 0x000fe200000006ff */
[----:B------:R-:W-:Y:S01]  /*1410*/  FFMA.SAT R29, R32, R11, 0.5 ;  /* 0x3f000000201d7423 */ /* 0x000fe2000000200b */
[----:B------:R-:W-:-:S03]  /*1420*/  SHF.L.U32 R25, R37, 0x17, RZ ;  /* 0x0000001725197819 */ /* 0x000fc600000006ff */
[----:B------:R-:W-:Y:S01]  /*1430*/  FFMA.RM R29, R29, R12, 12582913 ;  /* 0x4b4000011d1d7423 */ /* 0x000fe2000000400c */
[----:B------:R-:W-:Y:S01]  /*1440*/  FMUL R24, R24, R31 ;  /* 0x0000001f18187220 */ /* 0x000fe20000400000 */
[----:B------:R-:W-:Y:S01]  /*1450*/  FFMA.SAT R31, R26, R11, 0.5 ;  /* 0x3f0000001a1f7423 */ /* 0x000fe2000000200b */
[----:B--2---:R-:W-:Y:S01]  /*1460*/  FMUL R25, R25, R38 ;  /* 0x0000002619197220 */ /* 0x004fe20000400000 */
[C---:B------:R-:W-:Y:S01]  /*1470*/  FADD R45, R29.reuse, -12583039 ;  /* 0xcb40007f1d2d7421 */ /* 0x040fe20000000000 */
[----:B------:R-:W-:Y:S01]  /*1480*/  SHF.L.U32 R29, R29, 0x17, RZ ;  /* 0x000000171d1d7819 */ /* 0x000fe200000006ff */
[----:B------:R-:W-:Y:S02]  /*1490*/  FFMA.RM R31, R31, R12, 12582913 ;  /* 0x4b4000011f1f7423 */ /* 0x000fe4000000400c */
[----:B------:R-:W-:Y:S02]  /*14a0*/  FFMA R37, R32, 1.4426950216293334961, -R45 ;  /* 0x3fb8aa3b20257823 */ /* 0x000fe4000000082d */
[----:B------:R-:W-:-:S02]  /*14b0*/  FADD R45, R31, -12583039 ;  /* 0xcb40007f1f2d7421 */ /* 0x000fc40000000000 */
[----:B------:R-:W-:Y:S02]  /*14c0*/  FFMA R37, R32, 1.925963033500011079e-08, R37 ;  /* 0x32a5706020257823 */ /* 0x000fe40000000025 */
[----:B------:R-:W-:-:S04]  /*14d0*/  FFMA R45, R26, 1.4426950216293334961, -R45 ;  /* 0x3fb8aa3b1a2d7823 */ /* 0x000fc8000000082d */
[----:B------:R-:W-:Y:S01]  /*14e0*/  FFMA R38, R26, 1.925963033500011079e-08, R45 ;  /* 0x32a570601a267823 */ /* 0x000fe2000000002d */
[----:B------:R-:W-:Y:S01]  /*14f0*/  FFMA.SAT R45, R28, R11, 0.5 ;  /* 0x3f0000001c2d7423 */ /* 0x000fe2000000200b */
[----:B------:R-:W-:-:S03]  /*1500*/  SHF.L.U32 R26, R27, 0x17, RZ ;  /* 0x000000171b1a7819 */ /* 0x000fc600000006ff */
[----:B------:R-:W-:Y:S02]  /*1510*/  FFMA.RM R32, R45, R12, 12582913 ;  /* 0x4b4000012d207423 */ /* 0x000fe4000000400c */
[----:B------:R-:W-:Y:S01]  /*1520*/  FMUL R26, R26, R39 ;  /* 0x000000271a1a7220 */ /* 0x000fe20000400000 */
[----:B------:R-:W-:Y:S01]  /*1530*/  FFMA.SAT R39, R30, R11, 0.5 ;  /* 0x3f0000001e277423 */ /* 0x000fe2000000200b */
[----:B------:R-:W-:-:S04]  /*1540*/  FADD R27, R32, -12583039 ;  /* 0xcb40007f201b7421 */ /* 0x000fc80000000000 */
[----:B------:R-:W-:-:S04]  /*1550*/  FFMA R27, R28, 1.4426950216293334961, -R27 ;  /* 0x3fb8aa3b1c1b7823 */ /* 0x000fc8000000081b */
[----:B------:R-:W-:Y:S01]  /*1560*/  FFMA R44, R28, 1.925963033500011079e-08, R27 ;  /* 0x32a570601c2c7823 */ /* 0x000fe2000000001b */
[----:B------:R-:W-:Y:S01]  /*1570*/  FFMA.SAT R27, R14, R11, 0.5 ;  /* 0x3f0000000e1b7423 */ /* 0x000fe2000000200b */
[----:B------:R-:W1:Y:S03]  /*1580*/  MUFU.EX2 R28, R33 ;  /* 0x00000021001c7308 */ /* 0x000e660000000800 */
[-C--:B------:R-:W-:Y:S01]  /*1590*/  FFMA.RM R11, R27, R12.reuse, 12582913 ;  /* 0x4b4000011b0b7423 */ /* 0x080fe2000000400c */
[----:B------:R-:W-:-:S03]  /*15a0*/  FFMA.RM R12, R39, R12, 12582913 ;  /* 0x4b400001270c7423 */ /* 0x000fc6000000400c */
[C---:B------:R-:W-:Y:S01]  /*15b0*/  FADD R27, R11.reuse, -12583039 ;  /* 0xcb40007f0b1b7421 */ /* 0x040fe20000000000 */
[----:B------:R-:W-:Y:S01]  /*15c0*/  MUFU.EX2 R39, R38 ;  /* 0x0000002600277308 */ /* 0x000fe20000000800 */
[----:B------:R-:W-:Y:S02]  /*15d0*/  SHF.L.U32 R11, R11, 0x17, RZ ;  /* 0x000000170b0b7819 */ /* 0x000fe400000006ff */
[----:B------:R-:W-:-:S04]  /*15e0*/  FFMA R27, R14, 1.4426950216293334961, -R27 ;  /* 0x3fb8aa3b0e1b7823 */ /* 0x000fc8000000081b */
[----:B------:R-:W-:Y:S01]  /*15f0*/  FFMA R45, R14, 1.925963033500011079e-08, R27 ;  /* 0x32a570600e2d7823 */ /* 0x000fe2000000001b */
[C---:B------:R-:W-:Y:S01]  /*1600*/  FADD R27, R12.reuse, -12583039 ;  /* 0xcb40007f0c1b7421 */ /* 0x040fe20000000000 */
[----:B------:R-:W-:Y:S01]  /*1610*/  MUFU.EX2 R44, R44 ;  /* 0x0000002c002c7308 */ /* 0x000fe20000000800 */
[----:B-1----:R-:W-:Y:S01]  /*1620*/  FMUL R28, R15, R28 ;  /* 0x0000001c0f1c7220 */ /* 0x002fe20000400000 */
[----:B------:R-:W-:Y:S01]  /*1630*/  SHF.L.U32 R12, R12, 0x17, RZ ;  /* 0x000000170c0c7819 */ /* 0x000fe200000006ff */
[----:B------:R-:W-:-:S04]  /*1640*/  FFMA R27, R30, 1.4426950216293334961, -R27 ;  /* 0x3fb8aa3b1e1b7823 */ /* 0x000fc8000000081b */
[----:B------:R-:W-:Y:S01]  /*1650*/  FFMA R46, R30, 1.925963033500011079e-08, R27 ;  /* 0x32a570601e2e7823 */ /* 0x000fe2000000001b */
[----:B------:R-:W-:Y:S01]  /*1660*/  FADD R27, RZ, R6 ;  /* 0x00000006ff1b7221 */ /* 0x000fe20000000000 */
[----:B------:R-:W1:Y:S03]  /*1670*/  MUFU.EX2 R30, R37 ;  /* 0x00000025001e7308 */ /* 0x000e660000000800 */
[----:B------:R-:W-:-:S04]  /*1680*/  FADD R27, R27, R0 ;  /* 0x000000001b1b7221 */ /* 0x000fc80000000000 */
[----:B------:R-:W-:Y:S01]  /*1690*/  FADD R14, R27, R2 ;  /* 0x000000021b0e7221 */ /* 0x000fe20000000000 */
[----:B------:R-:W2:Y:S03]  /*16a0*/  MUFU.EX2 R33, R46 ;  /* 0x0000002e00217308 */ /* 0x000ea60000000800 */
[----:B------:R-:W-:-:S04]  /*16b0*/  FADD R27, R14, R3 ;  /* 0x000000030e1b7221 */ /* 0x000fc80000000000 */
[----:B------:R-:W-:Y:S01]  /*16c0*/  FADD R14, R27, R4 ;  /* 0x000000041b0e7221 */ /* 0x000fe20000000000 */
[----:B-1----:R-:W-:Y:S01]  /*16d0*/  FMUL R29, R29, R30 ;  /* 0x0000001e1d1d7220 */ /* 0x002fe20000400000 */
[----:B------:R-:W-:Y:S02]  /*16e0*/  SHF.L.U32 R30, R31, 0x17, RZ ;  /* 0x000000171f1e7819 */ /* 0x000fe400000006ff */
[----:B------:R-:W-:Y:S01]  /*16f0*/  FADD R14, R14, R5 ;  /* 0x000000050e0e7221 */ /* 0x000fe20000000000 */
[----:B------:R-:W-:-:S03]  /*1700*/  SHF.L.U32 R31, R32, 0x17, RZ ;  /* 0x00000017201f7819 */ /* 0x000fc600000006ff */
[----:B------:R-:W-:Y:S01]  /*1710*/  FADD R27, R14, R7 ;  /* 0x000000070e1b7221 */ /* 0x000fe20000000000 */
[----:B------:R-:W-:Y:S01]  /*1720*/  FMUL R30, R30, R39 ;  /* 0x000000271e1e7220 */ /* 0x000fe20000400000 */
[----:B------:R-:W-:Y:S01]  /*1730*/  FMUL R31, R31, R44 ;  /* 0x0000002c1f1f7220 */ /* 0x000fe20000400000 */
[----:B--2---:R-:W-:Y:S01]  /*1740*/  FMUL R33, R12, R33 ;  /* 0x000000210c217220 */ /* 0x004fe20000400000 */
        /* <DEDUP_REMOVED lines=33> */
.L_x_1452:
        /* <DEDUP_REMOVED lines=11> */
[----:B01----:R-:W-:Y:S05]  /*1a10*/  CALL.REL.NOINC `($__internal_19_$__cuda_sm3x_div_rn_noftz_f32_slowpath) ;  /* 0x00000030006c7944 */ /* 0x003fea0003c00000 */
[----:B------:R-:W-:-:S07]  /*1a20*/  MOV R15, R6 ;  /* 0x00000006000f7202 */ /* 0x000fce0000000f00 */
.L_x_1385:
[----:B------:R-:W-:Y:S05]  /*1a30*/  BSYNC.RECONVERGENT B2 ;  /* 0x0000000000027941 */ /* 0x000fea0003800200 */
.L_x_1384:
        /* <DEDUP_REMOVED lines=11> */
[----:B01----:R-:W-:Y:S05]  /*1af0*/  CALL.REL.NOINC `($__internal_19_$__cuda_sm3x_div_rn_noftz_f32_slowpath) ;  /* 0x0000003000347944 */ /* 0x003fea0003c00000 */
[----:B------:R-:W-:-:S07]  /*1b00*/  MOV R14, R6 ;  /* 0x00000006000e7202 */ /* 0x000fce0000000f00 */
.L_x_1387:
[----:B------:R-:W-:Y:S05]  /*1b10*/  BSYNC.RECONVERGENT B2 ;  /* 0x0000000000027941 */ /* 0x000fea0003800200 */
.L_x_1386:
        /* <DEDUP_REMOVED lines=13> */
.L_x_1389:
[----:B------:R-:W-:Y:S05]  /*1bf0*/  BSYNC.RECONVERGENT B2 ;  /* 0x0000000000027941 */ /* 0x000fea0003800200 */
.L_x_1388:
        /* <DEDUP_REMOVED lines=13> */
.L_x_1391:
[----:B------:R-:W-:Y:S05]  /*1cd0*/  BSYNC.RECONVERGENT B2 ;  /* 0x0000000000027941 */ /* 0x000fea0003800200 */
.L_x_1390:
        /* <DEDUP_REMOVED lines=13> */
.L_x_1393:
[----:B------:R-:W-:Y:S05]  /*1db0*/  BSYNC.RECONVERGENT B2 ;  /* 0x0000000000027941 */ /* 0x000fea0003800200 */
.L_x_1392:
        /* <DEDUP_REMOVED lines=13> */
.L_x_1395:
[----:B------:R-:W-:Y:S05]  /*1e90*/  BSYNC.RECONVERGENT B2 ;  /* 0x0000000000027941 */ /* 0x000fea0003800200 */
.L_x_1394:
        /* <DEDUP_REMOVED lines=13> */
.L_x_1397:
[----:B------:R-:W-:Y:S05]  /*1f70*/  BSYNC.RECONVERGENT B2 ;  /* 0x0000000000027941 */ /* 0x000fea0003800200 */
.L_x_1396:
        /* <DEDUP_REMOVED lines=13> */
.L_x_1399:
[----:B------:R-:W-:Y:S05]  /*2050*/  BSYNC.RECONVERGENT B2 ;  /* 0x0000000000027941 */ /* 0x000fea0003800200 */
.L_x_1398:
        /* <DEDUP_REMOVED lines=13> */
.L_x_1401:
[----:B------:R-:W-:Y:S05]  /*2130*/  BSYNC.RECONVERGENT B2 ;  /* 0x0000000000027941 */ /* 0x000fea0003800200 */
.L_x_1400:
        /* <DEDUP_REMOVED lines=13> */
.L_x_1403:
[----:B------:R-:W-:Y:S05]  /*2210*/  BSYNC.RECONVERGENT B2 ;  /* 0x0000000000027941 */ /* 0x000fea0003800200 */
.L_x_1402:
        /* <DEDUP_REMOVED lines=13> */
.L_x_1405:
[----:B------:R-:W-:Y:S05]  /*22f0*/  BSYNC.RECONVERGENT B2 ;  /* 0x0000000000027941 */ /* 0x000fea0003800200 */
.L_x_1404:
        /* <DEDUP_REMOVED lines=13> */
.L_x_1407:
[----:B------:R-:W-:Y:S05]  /*23d0*/  BSYNC.RECONVERGENT B2 ;  /* 0x0000000000027941 */ /* 0x000fea0003800200 */
.L_x_1406:
        /* <DEDUP_REMOVED lines=13> */
.L_x_1409:
[----:B------:R-:W-:Y:S05]  /*24b0*/  BSYNC.RECONVERGENT B2 ;  /* 0x0000000000027941 */ /* 0x000fea0003800200 */
.L_x_1408:
        /* <DEDUP_REMOVED lines=13> */
.L_x_1411:
[----:B------:R-:W-:Y:S05]  /*2590*/  BSYNC.RECONVERGENT B2 ;  /* 0x0000000000027941 */ /* 0x000fea0003800200 */
.L_x_1410:
        /* <DEDUP_REMOVED lines=13> */
.L_x_1413:
[----:B------:R-:W-:Y:S05]  /*2670*/  BSYNC.RECONVERGENT B2 ;  /* 0x0000000000027941 */ /* 0x000fea0003800200 */
.L_x_1412:
        /* <DEDUP_REMOVED lines=13> */
.L_x_1415:
[----:B------:R-:W-:Y:S05]  /*2750*/  BSYNC.RECONVERGENT B2 ;  /* 0x0000000000027941 */ /* 0x000fea0003800200 */
.L_x_1414:
        /* <DEDUP_REMOVED lines=13> */
.L_x_1417:
[----:B------:R-:W-:Y:S05]  /*2830*/  BSYNC.RECONVERGENT B2 ;  /* 0x0000000000027941 */ /* 0x000fea0003800200 */
.L_x_1416:
        /* <DEDUP_REMOVED lines=13> */
.L_x_1419:
[----:B------:R-:W-:Y:S05]  /*2910*/  BSYNC.RECONVERGENT B2 ;  /* 0x0000000000027941 */ /* 0x000fea0003800200 */
.L_x_1418:
        /* <DEDUP_REMOVED lines=13> */
.L_x_1421:
[----:B------:R-:W-:Y:S05]  /*29f0*/  BSYNC.RECONVERGENT B2 ;  /* 0x0000000000027941 */ /* 0x000fea0003800200 */
.L_x_1420:
        /* <DEDUP_REMOVED lines=13> */
.L_x_1423:
[----:B------:R-:W-:Y:S05]  /*2ad0*/  BSYNC.RECONVERGENT B2 ;  /* 0x0000000000027941 */ /* 0x000fea0003800200 */
.L_x_1422:
        /* <DEDUP_REMOVED lines=13> */
.L_x_1425:
[----:B------:R-:W-:Y:S05]  /*2bb0*/  BSYNC.RECONVERGENT B2 ;  /* 0x0000000000027941 */ /* 0x000fea0003800200 */
.L_x_1424:
        /* <DEDUP_REMOVED lines=13> */
.L_x_1427:
[----:B------:R-:W-:Y:S05]  /*2c90*/  BSYNC.RECONVERGENT B2 ;  /* 0x0000000000027941 */ /* 0x000fea0003800200 */
.L_x_1426:
        /* <DEDUP_REMOVED lines=13> */
.L_x_1429:
[----:B------:R-:W-:Y:S05]  /*2d70*/  BSYNC.RECONVERGENT B2 ;  /* 0x0000000000027941 */ /* 0x000fea0003800200 */
.L_x_1428:
        /* <DEDUP_REMOVED lines=13> */
.L_x_1431:
[----:B------:R-:W-:Y:S05]  /*2e50*/  BSYNC.RECONVERGENT B2 ;  /* 0x0000000000027941 */ /* 0x000fea0003800200 */
.L_x_1430:
        /* <DEDUP_REMOVED lines=13> */
.L_x_1433:
[----:B------:R-:W-:Y:S05]  /*2f30*/  BSYNC.RECONVERGENT B2 ;  /* 0x0000000000027941 */ /* 0x000fea0003800200 */
.L_x_1432:
        /* <DEDUP_REMOVED lines=13> */
.L_x_1435:
[----:B------:R-:W-:Y:S05]  /*3010*/  BSYNC.RECONVERGENT B2 ;  /* 0x0000000000027941 */ /* 0x000fea0003800200 */
.L_x_1434:
        /* <DEDUP_REMOVED lines=13> */
.L_x_1437:
[----:B------:R-:W-:Y:S05]  /*30f0*/  BSYNC.RECONVERGENT B2 ;  /* 0x0000000000027941 */ /* 0x000fea0003800200 */
.L_x_1436:
        /* <DEDUP_REMOVED lines=13> */
.L_x_1439:
[----:B------:R-:W-:Y:S05]  /*31d0*/  BSYNC.RECONVERGENT B2 ;  /* 0x0000000000027941 */ /* 0x000fea0003800200 */
.L_x_1438:
        /* <DEDUP_REMOVED lines=68> */
.L_x_1383:
[----:B------:R-:W-:Y:S01]  /*3620*/  BSSY B0, `(.L_x_1441) ;  /* 0x0000007000007945 */ /* 0x000fe20003800000 */
[----:B------:R-:W-:Y:S02]  /*3630*/  MOV R12, 0x10 ;  /* 0x00000010000c7802 */ /* 0x000fe40000000f00 */
[----:B------:R-:W-:Y:S02]  /*3640*/  MOV R11, 0x1f ;  /* 0x0000001f000b7802 */ /* 0x000fe40000000f00 */
[----:B------:R-:W-:-:S07]  /*3650*/  MOV R15, 0xffffffff ;  /* 0xffffffff000f7802 */ /* 0x000fce0000000f00 */
[----:B0-----:R-:W-:Y:S05]  /*3660*/  WARPSYNC.COLLECTIVE R15, `(.L_x_1442) ;  /* 0x000000000f087348 */ /* 0x001fea0003c00000 */
[----:B------:R1:W2:Y:S02]  /*3670*/  SHFL.BFLY P6, R14, R13, R12, R11 ;  /* 0x0c00000c0d0e7389 */ /* 0x0002a400000c000b */
[----:B012---:R-:W-:Y:S05]  /*3680*/  ENDCOLLECTIVE ;  /* 0x000000000000791b */ /* 0x007fea0003800000 */
.L_x_1442:
[----:B------:R-:W-:Y:S05]  /*3690*/  BSYNC B0 ;  /* 0x0000000000007941 */ /* 0x000fea0003800000 */
.L_x_1441:
[----:B------:R-:W-:Y:S01]  /*36a0*/  HFMA2 R11, -RZ, RZ, 0, 1.847743988037109375e-06 ;  /* 0x0000001fff0b7431 */ /* 0x000fe200000001ff */
[----:B------:R-:W-:Y:S02]  /*36b0*/  FMNMX R13, R13, R14, !PT ;  /* 0x0000000e0d0d7209 */ /* 0x000fe40007800000 */
[----:B------:R-:W-:Y:S02]  /*36c0*/  MOV R12, 0x8 ;  /* 0x00000008000c7802 */ /* 0x000fe40000000f00 */
[----:B------:R-:W-:Y:S02]  /*36d0*/  MOV R15, 0xffffffff ;  /* 0xffffffff000f7802 */ /* 0x000fe40000000f00 */
[----:B------:R-:W-:-:S07]  /*36e0*/  MOV R44, 0x3bbb989d ;  /* 0x3bbb989d002c7802 */ /* 0x000fce0000000f00 */
[----:B------:R-:W-:Y:S05]  /*36f0*/  WARPSYNC.COLLECTIVE R15, `(.L_x_1443) ;  /* 0x000000000f087348 */ /* 0x000fea0003c00000 */
[----:B------:R0:W1:Y:S02]  /*3700*/  SHFL.BFLY P6, R14, R13, R12, R11 ;  /* 0x0c00000c0d0e7389 */ /* 0x00006400000c000b */
[----:B01----:R-:W-:Y:S05]  /*3710*/  ENDCOLLECTIVE ;  /* 0x000000000000791b */ /* 0x003fea0003800000 */
.L_x_1443:
[----:B------:R-:W-:Y:S01]  /*3720*/  HFMA2 R12, -RZ, RZ, 0, 2.384185791015625e-07 ;  /* 0x00000004ff0c7431 */ /* 0x000fe200000001ff */
[----:B------:R-:W-:-:S04]  /*3730*/  FMNMX R0, R13, R14, !PT ;  /* 0x0000000e0d007209 */ /* 0x000fc80007800000 */
[----:B------:R-:W-:-:S07]  /*3740*/  MOV R13, R0 ;  /* 0x00000000000d7202 */ /* 0x000fce0000000f00 */
[----:B------:R-:W-:Y:S05]  /*3750*/  WARPSYNC.COLLECTIVE R15, `(.L_x_1444) ;  /* 0x000000000f087348 */ /* 0x000fea0003c00000 */
[----:B------:R0:W1:Y:S02]  /*3760*/  SHFL.BFLY P6, R14, R13, R12, R11 ;  /* 0x0c00000c0d0e7389 */ /* 0x00006400000c000b */
[----:B01----:R-:W-:Y:S05]  /*3770*/  ENDCOLLECTIVE ;  /* 0x000000000000791b */ /* 0x003fea0003800000 */
.L_x_1444:
[----:B------:R-:W-:Y:S01]  /*3780*/  HFMA2 R12, -RZ, RZ, 0, 1.1920928955078125e-07 ;  /* 0x00000002ff0c7431 */ /* 0x000fe200000001ff */
[----:B------:R-:W-:-:S04]  /*3790*/  FMNMX R2, R0, R14, !PT ;  /* 0x0000000e00027209 */ /* 0x000fc80007800000 */
[----:B------:R-:W-:-:S07]  /*37a0*/  MOV R13, R2 ;  /* 0x00000002000d7202 */ /* 0x000fce0000000f00 */
[----:B------:R-:W-:Y:S05]  /*37b0*/  WARPSYNC.COLLECTIVE R15, `(.L_x_1445) ;  /* 0x000000000f087348 */ /* 0x000fea0003c00000 */
[----:B------:R0:W1:Y:S02]  /*37c0*/  SHFL.BFLY P6, R14, R13, R12, R11 ;  /* 0x0c00000c0d0e7389 */ /* 0x00006400000c000b */
[----:B01----:R-:W-:Y:S05]  /*37d0*/  ENDCOLLECTIVE ;  /* 0x000000000000791b */ /* 0x003fea0003800000 */
.L_x_1445:
[----:B------:R-:W-:Y:S01]  /*37e0*/  HFMA2 R12, -RZ, RZ, 0, 5.9604644775390625e-08 ;  /* 0x00000001ff0c7431 */ /* 0x000fe200000001ff */
[----:B------:R-:W-:-:S04]  /*37f0*/  FMNMX R3, R2, R14, !PT ;  /* 0x0000000e02037209 */ /* 0x000fc80007800000 */
[----:B------:R-:W-:-:S07]  /*3800*/  MOV R13, R3 ;  /* 0x00000003000d7202 */ /* 0x000fce0000000f00 */
[----:B------:R-:W-:Y:S05]  /*3810*/  WARPSYNC.COLLECTIVE R15, `(.L_x_1446) ;  /* 0x000000000f087348 */ /* 0x000fea0003c00000 */
[----:B------:R0:W1:Y:S02]  /*3820*/  SHFL.BFLY P6, R14, R13, R12, R11 ;  /* 0x0c00000c0d0e7389 */ /* 0x00006400000c000b */
[----:B01----:R-:W-:Y:S05]  /*3830*/  ENDCOLLECTIVE ;  /* 0x000000000000791b */ /* 0x003fea0003800000 */
.L_x_1446:
[----:B------:R-:W-:-:S05]  /*3840*/  FMNMX R14, R3, R14, !PT ;  /* 0x0000000e030e7209 */ /* 0x000fca0007800000 */
[--C-:B------:R-:W-:Y:S01]  /*3850*/  FADD R2, R45, -R14.reuse ;  /* 0x8000000e2d027221 */ /* 0x100fe20000000000 */
[----:B------:R-:W-:Y:S02]  /*3860*/  HFMA2 R45, -RZ, RZ, 3.7421875, 0 ;  /* 0x437c0000ff2d7431 */ /* 0x000fe400000001ff */
        /* <DEDUP_REMOVED lines=29> */
[----:B------:R-:W-:Y:S01]  /*3a40*/  FADD R17, R6, -12583039 ;  /* 0xcb40007f06117421 */ /* 0x000fe20000000000 */
[----:B------:R-:W-:Y:S01]  /*3a50*/  FFMA.SAT R16, R2, R44, 0.5 ;  /* 0x3f00000002107423 */ /* 0x000fe2000000202c */
[----:B------:R-:W-:-:S02]  /*3a60*/  SHF.L.U32 R6, R6, 0x17, RZ ;  /* 0x0000001706067819 */ /* 0x000fc400000006ff */
[----:B------:R-:W-:Y:S01]  /*3a70*/  FFMA R17, R0, 1.4426950216293334961, -R17 ;  /* 0x3fb8aa3b00117823 */ /* 0x000fe20000000811 */
[----:B------:R-:W-:-:S03]  /*3a80*/  FFMA.RM R16, R16, R45, 12582913 ;  /* 0x4b40000110107423 */ /* 0x000fc6000000402d */
[----:B------:R-:W-:Y:S01]  /*3a90*/  FFMA R17, R0, 1.925963033500011079e-08, R17 ;  /* 0x32a5706000117823 */ /* 0x000fe20000000011 */
[----:B------:R-:W-:-:S04]  /*3aa0*/  FFMA.SAT R0, R9, R44, 0.5 ;  /* 0x3f00000009007423 */ /* 0x000fc8000000202c */
[----:B------:R-:W-:Y:S01]  /*3ab0*/  FFMA.RM R0, R0, R45, 12582913 ;  /* 0x4b40000100007423 */ /* 0x000fe2000000402d */
[----:B------:R-:W0:Y:S03]  /*3ac0*/  MUFU.EX2 R17, R17 ;  /* 0x0000001100117308 */ /* 0x000e260000000800 */
[C---:B------:R-:W-:Y:S01]  /*3ad0*/  FADD R10, R0.reuse, -12583039 ;  /* 0xcb40007f000a7421 */ /* 0x040fe20000000000 */
[----:B------:R-:W-:-:S03]  /*3ae0*/  SHF.L.U32 R0, R0, 0x17, RZ ;  /* 0x0000001700007819 */ /* 0x000fc600000006ff */
        /* <DEDUP_REMOVED lines=48> */
[----:B------:R-:W-:Y:S02]  /*3df0*/  FFMA.SAT R10, R30, R44, 0.5 ;  /* 0x3f0000001e0a7423 */ /* 0x000fe4000000202c */
[----:B------:R-:W1:Y:S02]  /*3e00*/  MUFU.EX2 R9, R16 ;  /* 0x0000001000097308 */ /* 0x000e640000000800 */
[----:B------:R-:W-:Y:S01]  /*3e10*/  FFMA.RM R10, R10, R45, 12582913 ;  /* 0x4b4000010a0a7423 */ /* 0x000fe2000000402d */
[----:B0-----:R-:W-:Y:S01]  /*3e20*/  FMUL R7, R7, R18 ;  /* 0x0000001207077220 */ /* 0x001fe20000400000 */
[----:B------:R-:W-:-:S04]  /*3e30*/  FFMA.SAT R18, R33, R44, 0.5 ;  /* 0x3f00000021127423 */ /* 0x000fc8000000202c */
[----:B------:R-:W-:-:S04]  /*3e40*/  FFMA.RM R18, R18, R45, 12582913 ;  /* 0x4b40000112127423 */ /* 0x000fc8000000402d */
[----:B------:R-:W-:-:S04]  /*3e50*/  FADD R20, R18, -12583039 ;  /* 0xcb40007f12147421 */ /* 0x000fc80000000000 */
[C---:B------:R-:W-:Y:S01]  /*3e60*/  FFMA R20, R33.reuse, 1.4426950216293334961, -R20 ;  /* 0x3fb8aa3b21147823 */ /* 0x040fe20000000814 */
[----:B-1----:R-:W-:Y:S01]  /*3e70*/  FMUL R8, R8, R9 ;  /* 0x0000000908087220 */ /* 0x002fe20000400000 */
[----:B------:R-:W-:Y:S02]  /*3e80*/  FADD R9, R10, -12583039 ;  /* 0xcb40007f0a097421 */ /* 0x000fe40000000000 */
[----:B------:R-:W-:Y:S02]  /*3e90*/  FFMA R20, R33, 1.925963033500011079e-08, R20 ;  /* 0x32a5706021147823 */ /* 0x000fe40000000014 */
[----:B------:R-:W-:-:S04]  /*3ea0*/  FFMA R9, R30, 1.4426950216293334961, -R9 ;  /* 0x3fb8aa3b1e097823 */ /* 0x000fc80000000809 */
[----:B------:R-:W-:Y:S01]  /*3eb0*/  FFMA R30, R30, 1.925963033500011079e-08, R9 ;  /* 0x32a570601e1e7823 */ /* 0x000fe20000000009 */
[----:B------:R-:W-:Y:S01]  /*3ec0*/  SHF.L.U32 R9, R10, 0x17, RZ ;  /* 0x000000170a097819 */ /* 0x000fe200000006ff */
[----:B------:R-:W-:Y:S01]  /*3ed0*/  FFMA.SAT R10, R37, R44, 0.5 ;  /* 0x3f000000250a7423 */ /* 0x000fe2000000202c */
[----:B------:R-:W-:Y:S03]  /*3ee0*/  MUFU.EX2 R20, R20 ;  /* 0x0000001400147308 */ /* 0x000fe60000000800 */
[----:B------:R-:W-:-:S04]  /*3ef0*/  FFMA.RM R10, R10, R45, 12582913 ;  /* 0x4b4000010a0a7423 */ /* 0x000fc8000000402d */
[C---:B------:R-:W-:Y:S01]  /*3f00*/  FADD R16, R10.reuse, -12583039 ;  /* 0xcb40007f0a107421 */ /* 0x040fe20000000000 */
[----:B------:R-:W0:Y:S01]  /*3f10*/  MUFU.EX2 R30, R30 ;  /* 0x0000001e001e7308 */ /* 0x000e220000000800 */
[----:B------:R-:W-:Y:S02]  /*3f20*/  SHF.L.U32 R10, R10, 0x17, RZ ;  /* 0x000000170a0a7819 */ /* 0x000fe400000006ff */
[----:B------:R-:W-:-:S04]  /*3f30*/  FFMA R16, R37, 1.4426950216293334961, -R16 ;  /* 0x3fb8aa3b25107823 */ /* 0x000fc80000000810 */
[----:B------:R-:W-:Y:S01]  /*3f40*/  FFMA R37, R37, 1.925963033500011079e-08, R16 ;  /* 0x32a5706025257823 */ /* 0x000fe20000000010 */
[----:B------:R-:W-:-:S04]  /*3f50*/  FFMA.SAT R16, R28, R44, 0.5 ;  /* 0x3f0000001c107423 */ /* 0x000fc8000000202c */
[----:B------:R-:W-:Y:S01]  /*3f60*/  FFMA.RM R16, R16, R45, 12582913 ;  /* 0x4b40000110107423 */ /* 0x000fe2000000402d */
[----:B------:R-:W1:Y:S03]  /*3f70*/  MUFU.EX2 R37, R37 ;  /* 0x0000002500257308 */ /* 0x000e660000000800 */
[C---:B------:R-:W-:Y:S01]  /*3f80*/  FADD R17, R16.reuse, -12583039 ;  /* 0xcb40007f10117421 */ /* 0x040fe20000000000 */
[----:B------:R-:W-:Y:S01]  /*3f90*/  SHF.L.U32 R16, R16, 0x17, RZ ;  /* 0x0000001710107819 */ /* 0x000fe200000006ff */
[----:B0-----:R-:W-:Y:S02]  /*3fa0*/  FMUL R9, R9, R30 ;  /* 0x0000001e09097220 */ /* 0x001fe40000400000 */
[----:B------:R-:W-:-:S04]  /*3fb0*/  FFMA R17, R28, 1.4426950216293334961, -R17 ;  /* 0x3fb8aa3b1c117823 */ /* 0x000fc80000000811 */
[----:B------:R-:W-:-:S04]  /*3fc0*/  FFMA R28, R28, 1.925963033500011079e-08, R17 ;  /* 0x32a570601c1c7823 */ /* 0x000fc80000000011 */
[----:B------:R-:W0:Y:S01]  /*3fd0*/  MUFU.EX2 R17, R28 ;  /* 0x0000001c00117308 */ /* 0x000e220000000800 */
[----:B-1----:R-:W-:Y:S01]  /*3fe0*/  FMUL R10, R10, R37 ;  /* 0x000000250a0a7220 */ /* 0x002fe20000400000 */
        /* <DEDUP_REMOVED lines=19> */
[----:B------:R-:W-:Y:S01]  /*4120*/  SHF.L.U32 R19, R20, 0x17, RZ ;  /* 0x0000001714137819 */ /* 0x000fe200000006ff */
[----:B------:R-:W-:-:S04]  /*4130*/  FFMA.SAT R20, R24, R44, 0.5 ;  /* 0x3f00000018147423 */ /* 0x000fc8000000202c */
[----:B------:R-:W-:Y:S01]  /*4140*/  FFMA.RM R20, R20, R45, 12582913 ;  /* 0x4b40000114147423 */ /* 0x000fe2000000402d */
[----:B--2---:R-:W-:Y:S01]  /*4150*/  FMUL R19, R19, R28 ;  /* 0x0000001c13137220 */ /* 0x004fe20000400000 */
[----:B------:R-:W-:Y:S02]  /*4160*/  FADD R28, R26, -12583039 ;  /* 0xcb40007f1a1c7421 */ /* 0x000fe40000000000 */
[C---:B------:R-:W-:Y:S01]  /*4170*/  FADD R21, R20.reuse, -12583039 ;  /* 0xcb40007f14157421 */ /* 0x040fe20000000000 */
[----:B------:R-:W-:Y:S01]  /*4180*/  SHF.L.U32 R20, R20, 0x17, RZ ;  /* 0x0000001714147819 */ /* 0x000fe200000006ff */
[C---:B------:R-:W-:Y:S02]  /*4190*/  FFMA R28, R29.reuse, 1.4426950216293334961, -R28 ;  /* 0x3fb8aa3b1d1c7823 */ /* 0x040fe4000000081c */
[----:B------:R-:W-:Y:S02]  /*41a0*/  FFMA R21, R24, 1.4426950216293334961, -R21 ;  /* 0x3fb8aa3b18157823 */ /* 0x000fe40000000815 */
[----:B------:R-:W-:-:S02]  /*41b0*/  FFMA R28, R29, 1.925963033500011079e-08, R28 ;  /* 0x32a570601d1c7823 */ /* 0x000fc4000000001c */
[----:B------:R-:W-:-:S04]  /*41c0*/  FFMA R24, R24, 1.925963033500011079e-08, R21 ;  /* 0x32a5706018187823 */ /* 0x000fc80000000015 */
[----:B------:R0:W1:Y:S08]  /*41d0*/  MUFU.EX2 R21, R24 ;  /* 0x0000001800157308 */ /* 0x0000700000000800 */
[----:B------:R-:W2:Y:S01]  /*41e0*/  MUFU.EX2 R28, R28 ;  /* 0x0000001c001c7308 */ /* 0x000ea20000000800 */
[----:B0-----:R-:W-:-:S04]  /*41f0*/  FFMA.SAT R24, R22, R44, 0.5 ;  /* 0x3f00000016187423 */ /* 0x001fc8000000202c */
[----:B------:R-:W-:-:S04]  /*4200*/  FFMA.RM R24, R24, R45, 12582913 ;  /* 0x4b40000118187423 */ /* 0x000fc8000000402d */
[----:B------:R-:W-:Y:S01]  /*4210*/  FADD R23, R24, -12583039 ;  /* 0xcb40007f18177421 */ /* 0x000fe20000000000 */
[----:B-1----:R-:W-:Y:S01]  /*4220*/  FMUL R20, R20, R21 ;  /* 0x0000001514147220 */ /* 0x002fe20000400000 */
[----:B------:R-:W-:Y:S02]  /*4230*/  SHF.L.U32 R21, R26, 0x17, RZ ;  /* 0x000000171a157819 */ /* 0x000fe400000006ff */
[----:B------:R-:W-:-:S04]  /*4240*/  FFMA R23, R22, 1.4426950216293334961, -R23 ;  /* 0x3fb8aa3b16177823 */ /* 0x000fc80000000817 */
[----:B------:R-:W-:Y:S01]  /*4250*/  FFMA R26, R22, 1.925963033500011079e-08, R23 ;  /* 0x32a57060161a7823 */ /* 0x000fe20000000017 */
[----:B------:R-:W-:Y:S01]  /*4260*/  SHF.L.U32 R22, R24, 0x17, RZ ;  /* 0x0000001718167819 */ /* 0x000fe200000006ff */
[----:B------:R-:W-:Y:S01]  /*4270*/  FFMA.SAT R24, R27, R44, 0.5 ;  /* 0x3f0000001b187423 */ /* 0x000fe2000000202c */
[----:B--2---:R-:W-:Y:S01]  /*4280*/  FMUL R21, R21, R28 ;  /* 0x0000001c15157220 */ /* 0x004fe20000400000 */
        /* <DEDUP_REMOVED lines=16> */
[----:B------:R0:W1:Y:S02]  /*4390*/  MUFU.EX2 R11, R26 ;  /* 0x0000001a000b7308 */ /* 0x0000640000000800 */
[----:B------:R-:W-:-:S04]  /*43a0*/  FFMA.RM R28, R28, R45, 12582913 ;  /* 0x4b4000011c1c7423 */ /* 0x000fc8000000402d */
[----:B------:R-:W-:Y:S01]  /*43b0*/  FADD R30, R28, -12583039 ;  /* 0xcb40007f1c1e7421 */ /* 0x000fe20000000000 */
[----:B0-----:R-:W-:-:S03]  /*43c0*/  FFMA.SAT R26, R12, R44, 0.5 ;  /* 0x3f0000000c1a7423 */ /* 0x001fc6000000202c */
[----:B------:R-:W-:Y:S01]  /*43d0*/  FFMA R30, R25, 1.4426950216293334961, -R30 ;  /* 0x3fb8aa3b191e7823 */ /* 0x000fe2000000081e */
[----:B------:R-:W-:-:S03]  /*43e0*/  FFMA.RM R26, R26, R45, 12582913 ;  /* 0x4b4000011a1a7423 */ /* 0x000fc6000000402d */
[----:B------:R-:W-:Y:S01]  /*43f0*/  FFMA R30, R25, 1.925963033500011079e-08, R30 ;  /* 0x32a57060191e7823 */ /* 0x000fe2000000001e */
[----:B------:R-:W-:Y:S01]  /*4400*/  SHF.L.U32 R25, R28, 0x17, RZ ;  /* 0x000000171c197819 */ /* 0x000fe200000006ff */
[----:B-1----:R-:W-:Y:S01]  /*4410*/  FMUL R24, R24, R11 ;  /* 0x0000000b18187220 */ /* 0x002fe20000400000 */
[C---:B------:R-:W-:Y:S01]  /*4420*/  FADD R11, R26.reuse, -12583039 ;  /* 0xcb40007f1a0b7421 */ /* 0x040fe20000000000 */
[----:B------:R-:W-:Y:S02]  /*4430*/  SHF.L.U32 R26, R26, 0x17, RZ ;  /* 0x000000171a1a7819 */ /* 0x000fe400000006ff */
[----:B------:R-:W0:Y:S01]  /*4440*/  MUFU.EX2 R30, R30 ;  /* 0x0000001e001e7308 */ /* 0x000e220000000800 */
        /* <DEDUP_REMOVED lines=50> */
[----:B------:R-:W-:Y:S01]  /*4770*/  FADD R32, R12, -12583039 ;  /* 0xcb40007f0c207421 */ /* 0x000fe20000000000 */
[----:B------:R-:W-:Y:S01]  /*4780*/  FADD R11, R44, -12583039 ;  /* 0xcb40007f2c0b7421 */ /* 0x000fe20000000000 */
[----:B------:R-:W-:Y:S02]  /*4790*/  SHF.L.U32 R12, R12, 0x17, RZ ;  /* 0x000000170c0c7819 */ /* 0x000fe400000006ff */
[C---:B------:R-:W-:Y:S01]  /*47a0*/  FFMA R32, R39.reuse, 1.4426950216293334961, -R32 ;  /* 0x3fb8aa3b27207823 */ /* 0x040fe20000000820 */
[----:B------:R-:W-:Y:S01]  /*47b0*/  FFMA R11, R14, 1.4426950216293334961, -R11 ;  /* 0x3fb8aa3b0e0b7823 */ /* 0x000fe2000000080b */
[----:B------:R-:W-:Y:S02]  /*47c0*/  SHF.L.U32 R33, R44, 0x17, RZ ;  /* 0x000000172c217819 */ /* 0x000fe400000006ff */
[----:B------:R-:W-:Y:S01]  /*47d0*/  FFMA R39, R39, 1.925963033500011079e-08, R32 ;  /* 0x32a5706027277823 */ /* 0x000fe20000000020 */
[----:B------:R-:W-:Y:S01]  /*47e0*/  FFMA R14, R14, 1.925963033500011079e-08, R11 ;  /* 0x32a570600e0e7823 */ /* 0x000fe2000000000b */
[----:B------:R-:W-:-:S04]  /*47f0*/  FADD R11, RZ, R6 ;  /* 0x00000006ff0b7221 */ /* 0x000fc80000000000 */
[----:B------:R-:W0:Y:S01]  /*4800*/  MUFU.EX2 R39, R39 ;  /* 0x0000002700277308 */ /* 0x000e220000000800 */
[----:B------:R-:W-:-:S07]  /*4810*/  FADD R11, R11, R0 ;  /* 0x000000000b0b7221 */ /* 0x000fce0000000000 */
[----:B------:R-:W1:Y:S01]  /*4820*/  MUFU.EX2 R14, R14 ;  /* 0x0000000e000e7308 */ /* 0x000e620000000800 */
[----:B0-----:R-:W-:Y:S01]  /*4830*/  FMUL R32, R12, R39 ;  /* 0x000000270c207220 */ /* 0x001fe20000400000 */
        /* <DEDUP_REMOVED lines=32> */
.L_x_1447:
[----:B------:R-:W-:Y:S02]  /*4a40*/  HFMA2 R12, -RZ, RZ, 0, 4.76837158203125e-07 ;  /* 0x00000008ff0c7431 */ /* 0x000fe400000001ff */
[----:B------:R-:W-:-:S05]  /*4a50*/  FADD R36, R13, R14 ;  /* 0x0000000e0d247221 */ /* 0x000fca0000000000 */
[----:B------:R-:W-:-:S07]  /*4a60*/  MOV R13, R36 ;  /* 0x00000024000d7202 */ /* 0x000fce0000000f00 */
[----:B------:R-:W-:Y:S05]  /*4a70*/  WARPSYNC.COLLECTIVE R15, `(.L_x_1448) ;  /* 0x000000000f087348 */ /* 0x000fea0003c00000 */
[----:B------:R0:W1:Y:S02]  /*4a80*/  SHFL.BFLY P6, R14, R13, R12, R11 ;  /* 0x0c00000c0d0e7389 */ /* 0x00006400000c000b */
[----:B01----:R-:W-:Y:S05]  /*4a90*/  ENDCOLLECTIVE ;  /* 0x000000000000791b */ /* 0x003fea0003800000 */
.L_x_1448:
[----:B------:R-:W-:Y:S02]  /*4aa0*/  HFMA2 R12, -RZ, RZ, 0, 2.384185791015625e-07 ;  /* 0x00000004ff0c7431 */ /* 0x000fe400000001ff */
[----:B------:R-:W-:-:S05]  /*4ab0*/  FADD R37, R36, R14 ;  /* 0x0000000e24257221 */ /* 0x000fca0000000000 */
[----:B------:R-:W-:-:S07]  /*4ac0*/  MOV R13, R37 ;  /* 0x00000025000d7202 */ /* 0x000fce0000000f00 */
[----:B------:R-:W-:Y:S05]  /*4ad0*/  WARPSYNC.COLLECTIVE R15, `(.L_x_1449) ;  /* 0x000000000f087348 */ /* 0x000fea0003c00000 */
[----:B------:R0:W1:Y:S02]  /*4ae0*/  SHFL.BFLY P6, R14, R13, R12, R11 ;  /* 0x0c00000c0d0e7389 */ /* 0x00006400000c000b */
[----:B01----:R-:W-:Y:S05]  /*4af0*/  ENDCOLLECTIVE ;  /* 0x000000000000791b */ /* 0x003fea0003800000 */
.L_x_1449:
[----:B------:R-:W-:Y:S02]  /*4b00*/  HFMA2 R12, -RZ, RZ, 0, 1.1920928955078125e-07 ;  /* 0x00000002ff0c7431 */ /* 0x000fe400000001ff */
[----:B------:R-:W-:-:S05]  /*4b10*/  FADD R38, R37, R14 ;  /* 0x0000000e25267221 */ /* 0x000fca0000000000 */
[----:B------:R-:W-:-:S07]  /*4b20*/  MOV R13, R38 ;  /* 0x00000026000d7202 */ /* 0x000fce0000000f00 */
[----:B------:R-:W-:Y:S05]  /*4b30*/  WARPSYNC.COLLECTIVE R15, `(.L_x_1450) ;  /* 0x000000000f087348 */ /* 0x000fea0003c00000 */
[----:B------:R0:W1:Y:S02]  /*4b40*/  SHFL.BFLY P6, R14, R13, R12, R11 ;  /* 0x0c00000c0d0e7389 */ /* 0x00006400000c000b */
[----:B01----:R-:W-:Y:S05]  /*4b50*/  ENDCOLLECTIVE ;  /* 0x000000000000791b */ /* 0x003fea0003800000 */
.L_x_1450:
[----:B------:R-:W-:Y:S02]  /*4b60*/  HFMA2 R12, -RZ, RZ, 0, 5.9604644775390625e-08 ;  /* 0x00000001ff0c7431 */ /* 0x000fe400000001ff */
[----:B------:R-:W-:-:S05]  /*4b70*/  FADD R39, R38, R14 ;  /* 0x0000000e26277221 */ /* 0x000fca0000000000 */
[----:B------:R-:W-:-:S07]  /*4b80*/  MOV R13, R39 ;  /* 0x00000027000d7202 */ /* 0x000fce0000000f00 */
[----:B------:R-:W-:Y:S05]  /*4b90*/  WARPSYNC.COLLECTIVE R15, `(.L_x_1451) ;  /* 0x000000000f087348 */ /* 0x000fea0003c00000 */
[----:B------:R0:W1:Y:S02]  /*4ba0*/  SHFL.BFLY P6, R14, R13, R12, R11 ;  /* 0x0c00000c0d0e7389 */ /* 0x00006400000c000b */
[----:B01----:R-:W-:Y:S05]  /*4bb0*/  ENDCOLLECTIVE ;  /* 0x000000000000791b */ /* 0x003fea0003800000 */
.L_x_1451:
[----:B------:R-:W-:Y:S05]  /*4bc0*/  BRA `(.L_x_1452) ;  /* 0xffffffcc00647947 */ /* 0x000fea000383ffff */
        .weak           $__internal_19_$__cuda_sm3x_div_rn_noftz_f32_slowpath
        .type           $__internal_19_$__cuda_sm3x_div_rn_noftz_f32_slowpath,@function
        .size           $__internal_19_$__cuda_sm3x_div_rn_noftz_f32_slowpath,(.L_x_8505 - $__internal_19_$__cuda_sm3x_div_rn_noftz_f32_slowpath)
$__internal_19_$__cuda_sm3x_div_rn_noftz_f32_slowpath:
        /* <DEDUP_REMOVED lines=35> */
.L_x_1454:
        /* <DEDUP_REMOVED lines=32> */
[C---:B------:R-:W-:Y:S02]  /*5000*/  IADD3 R37, PT, PT, R39.reuse, 0x20, RZ ;  /* 0x0000002027257810 */ /* 0x040fe40007ffe0ff */
[----:B------:R-:W-:Y:S02]  /*5010*/  LOP3.LUT R36, R36, 0x7fffff, RZ, 0xc0, !PT ;  /* 0x007fffff24247812 */ /* 0x000fe400078ec0ff */
[C---:B------:R-:W-:Y:S02]  /*5020*/  ISETP.NE.AND P2, PT, R39.reuse, RZ, PT ;  /* 0x000000ff2700720c */ /* 0x040fe40003f45270 */
        /* <DEDUP_REMOVED lines=16> */
.L_x_1461:
[----:B------:R-:W-:-:S04]  /*5130*/  LOP3.LUT R6, R6, 0x80000000, RZ, 0xc0, !PT ;  /* 0x8000000006067812 */ /* 0x000fc800078ec0ff */
[----:B------:R-:W-:Y:S01]  /*5140*/  LOP3.LUT R6, R6, 0x7f800000, RZ, 0xfc, !PT ;  /* 0x7f80000006067812 */ /* 0x000fe200078efcff */
[----:B------:R-:W-:Y:S06]  /*5150*/  BRA `(.L_x_1462) ;  /* 0x0000000000047947 */ /* 0x000fec0003800000 */
.L_x_1460:
[----:B------:R-:W-:-:S07]  /*5160*/  LEA R6, R36, R6, 0x17 ;  /* 0x0000000624067211 */ /* 0x000fce00078eb8ff */
.L_x_1462:
[----:B------:R-:W-:Y:S05]  /*5170*/  BSYNC.RECONVERGENT B1 ;  /* 0x0000000000017941 */ /* 0x000fea0003800200 */
.L_x_1459:
[----:B------:R-:W-:Y:S05]  /*5180*/  BRA `(.L_x_1463) ;  /* 0x0000000000207947 */ /* 0x000fea0003800000 */
.L_x_1458:
[----:B------:R-:W-:-:S04]  /*5190*/  LOP3.LUT R6, R37, 0x80000000, R6, 0x48, !PT ;  /* 0x8000000025067812 */ /* 0x000fc800078e4806 */
[----:B------:R-:W-:Y:S01]  /*51a0*/  LOP3.LUT R6, R6, 0x7f800000, RZ, 0xfc, !PT ;  /* 0x7f80000006067812 */ /* 0x000fe200078efcff */
[----:B------:R-:W-:Y:S06]  /*51b0*/  BRA `(.L_x_1463) ;  /* 0x0000000000147947 */ /* 0x000fec0003800000 */
.L_x_1457:
[----:B------:R-:W-:Y:S01]  /*51c0*/  LOP3.LUT R6, R37, 0x80000000, R6, 0x48, !PT ;  /* 0x8000000025067812 */ /* 0x000fe200078e4806 */
[----:B------:R-:W-:Y:S06]  /*51d0*/  BRA `(.L_x_1463) ;  /* 0x00000000000c7947 */ /* 0x000fec0003800000 */
.L_x_1456:
[----:B------:R-:W0:Y:S01]  /*51e0*/  MUFU.RSQ R6, -QNAN ;  /* 0xffc0000000067908 */ /* 0x000e220000001400 */
[----:B------:R-:W-:Y:S05]  /*51f0*/  BRA `(.L_x_1463) ;  /* 0x0000000000047947 */ /* 0x000fea0003800000 */
.L_x_1455:
[----:B------:R-:W-:-:S07]  /*5200*/  FADD.FTZ R6, R6, R11 ;  /* 0x0000000b06067221 */ /* 0x000fce0000010000 */
.L_x_1463:
[----:B------:R-:W-:Y:S05]  /*5210*/  BSYNC.RECONVERGENT B0 ;  /* 0x0000000000007941 */ /* 0x000fea0003800200 */
.L_x_1453:
[----:B------:R-:W-:-:S04]  /*5220*/  HFMA2 R13, -RZ, RZ, 0, 0 ;  /* 0x00000000ff0d7431 */ /* 0x000fc800000001ff */
[----:B0-----:R-:W-:Y:S05]  /*5230*/  RET.REL.NODEC R12 `(_Z15SoftmaxWarpImplI10DirectLoadIffE11DirectStoreIffEfLi1ELi28ELi32ELi1ELb0EL9Algorithm0EEvT_T0_ll) ;  /* 0xffffffac0c707950 */ /* 0x001fea0003c3ffff */
.L_x_1464:
        /* <DEDUP_REMOVED lines=12> */
.L_x_8505:


//--------------------- .text._Z15SoftmaxWarpImplI10DirectLoadIffE11DirectStoreIffEfLi1ELi27ELi32ELi1ELb1EL9Algorithm0EEvT_T0_ll --------------------------
	.section	.text._Z15SoftmaxWarpImplI10DirectLoadIffE11DirectStoreIffEfLi1ELi27ELi32ELi1ELb1EL9Algorithm0EEvT_T0_ll,"ax",@progbits
	.align	128
        .global         _Z15SoftmaxWarpImplI10DirectLoadIffE11DirectStoreIffEfLi1ELi27ELi32ELi1ELb1EL9Algorithm0EEvT_T0_ll
        .type           _Z15SoftmaxWarpImplI10DirectLoadIffE11DirectStoreIffEfLi1ELi27ELi32ELi1ELb1EL9Algorithm0EEvT_T0_ll,@function
        .size           _Z15SoftmaxWarpImplI10DirectLoadIffE11DirectStoreIffEfLi1ELi27ELi32ELi1ELb1EL9Algorithm0EEvT_T0_ll,(.L_x_8506 - _Z15SoftmaxWarpImplI10DirectLoadIffE11DirectStoreIffEfLi1ELi27ELi32ELi1ELb1EL9Algorithm0EEvT_T0_ll)
        .other          _Z15SoftmaxWarpImplI10DirectLoadIffE11DirectStoreIffEfLi1ELi27ELi32ELi1ELb1EL9Algorithm0EEvT_T0_ll,@"STO_CUDA_ENTRY STV_DEFAULT"
_Z15SoftmaxWarpImplI10DirectLoadIffE11DirectStoreIffEfLi1ELi27ELi32ELi1ELb1EL9Algorithm0EEvT_T0_ll:
.text._Z15SoftmaxWarpImplI10DirectLoadIffE11DirectStoreIffEfLi1ELi27ELi32ELi1ELb1EL9Algorithm0EEvT_T0_ll:
        /* <DEDUP_REMOVED lines=25> */
.L_x_1465:
        /* <DEDUP_REMOVED lines=10> */
[----:B------:R-:W1:Y:S01]  /*0230*/  LDC R43, c[0x0][0x370] ;  /* 0x0000dc00ff2b7b82 */ /* 0x000e620000000800 */
[----:B------:R-:W-:Y:S07]  /*0240*/  BSSY B0, `(.L_x_1466) ;  /* 0x0000430000007945 */ /* 0x000fee0003800000 */
[----:B------:R-:W2:Y:S01]  /*0250*/  LDC.64 R38, c[0x0][0x358] ;  /* 0x0000d600ff267b82 */ /* 0x000ea20000000a00 */
[----:B0-----:R-:W-:-:S02]  /*0260*/  IADD3 R45, PT, PT, R40, 0x40, RZ ;  /* 0x00000040282d7810 */ /* 0x001fc40007ffe0ff */
        /* <DEDUP_REMOVED lines=24> */
[----:B-12---:R-:W-:-:S07]  /*03f0*/  IADD3 R77, PT, PT, R40, 0x320, RZ ;  /* 0x00000320284d7810 */ /* 0x006fce0007ffe0ff */
.L_x_1522:
[----:B------:R-:W-:Y:S01]  /*0400*/  ISETP.GE.U32.AND P0, PT, R40, UR44, PT ;  /* 0x0000002c28007c0c */ /* 0x000fe2000bf06070 */
[----:B--2---:R-:W-:Y:S01]  /*0410*/  HFMA2 R3, -RZ, RZ, 0, 0 ;  /* 0x00000000ff037431 */ /* 0x004fe200000001ff */
[----:B------:R-:W-:Y:S01]  /*0420*/  ISETP.GE.U32.AND P1, PT, R74, UR44, PT ;  /* 0x0000002c4a007c0c */ /* 0x000fe2000bf26070 */
[----:B------:R-:W-:Y:S01]  /*0430*/  IMAD R0, R41, UR42, RZ ;  /* 0x0000002a29007c24 */ /* 0x000fe2000f8e02ff */
[----:B------:R-:W-:Y:S02]  /*0440*/  ISETP.GE.AND.EX P0, PT, RZ, UR45, PT, P0 ;  /* 0x0000002dff007c0c */ /* 0x000fe4000bf06300 */
[----:B------:R-:W-:Y:S01]  /*0450*/  ISETP.GE.AND.EX P1, PT, RZ, UR45, PT, P1 ;  /* 0x0000002dff007c0c */ /* 0x000fe2000bf26310 */
[----:B------:R-:W-:Y:S01]  /*0460*/  IMAD R5, R37, UR43, R0 ;  /* 0x0000002b25057c24 */ /* 0x000fe2000f8e0200 */
[----:B------:R-:W-:Y:S02]  /*0470*/  ISETP.GE.U32.AND P3, PT, R45, UR44, PT ;  /* 0x0000002c2d007c0c */ /* 0x000fe4000bf66070 */
[----:B------:R-:W-:-:S02]  /*0480*/  MOV R2, R40 ;  /* 0x0000002800027202 */ /* 0x000fc40000000f00 */
[----:B------:R-:W-:Y:S02]  /*0490*/  ISETP.GE.AND.EX P3, PT, RZ, UR45, PT, P3 ;  /* 0x0000002dff007c0c */ /* 0x000fe4000bf66330 */
[----:B------:R-:W-:Y:S01]  /*04a0*/  MOV R6, 0xff800000 ;  /* 0xff80000000067802 */ /* 0x000fe20000000f00 */
[----:B------:R-:W-:Y:S01]  /*04b0*/  IMAD.WIDE.U32 R2, R37, UR42, R2 ;  /* 0x0000002a25027c25 */ /* 0x000fe2000f8e0002 */
[----:B------:R-:W-:Y:S02]  /*04c0*/  MOV R8, 0xff800000 ;  /* 0xff80000000087802 */ /* 0x000fe40000000f00 */
[----:B------:R-:W-:Y:S02]  /*04d0*/  @!P0 R2UR UR4, R38 ;  /* 0x00000000260482ca */ /* 0x000fe400000e0000 */
[----:B------:R-:W-:Y:S02]  /*04e0*/  @!P0 R2UR UR5, R39 ;  /* 0x00000000270582ca */ /* 0x000fe400000e0000 */
[----:B------:R-:W-:-:S02]  /*04f0*/  IADD3 R3, PT, PT, R3, R5, RZ ;  /* 0x0000000503037210 */ /* 0x000fc40007ffe0ff */
[----:B------:R-:W-:Y:S02]  /*0500*/  LEA R4, P2, R2, UR40, 0x2 ;  /* 0x0000002802047c11 */ /* 0x000fe4000f8410ff */
[----:B------:R-:W-:Y:S02]  /*0510*/  @!P1 R2UR UR6, R38 ;  /* 0x00000000260692ca */ /* 0x000fe400000e0000 */
[C---:B------:R-:W-:Y:S02]  /*0520*/  @!P1 R2UR UR7, R39.reuse ;  /* 0x00000000270792ca */ /* 0x040fe400000e0000 */
[----:B------:R-:W-:Y:S02]  /*0530*/  LEA.HI.X R5, R2, UR41, R3, 0x2, P2 ;  /* 0x0000002902057c11 */ /* 0x000fe400090f1403 */
[----:B------:R-:W-:Y:S02]  /*0540*/  @!P3 R2UR UR8, R38 ;  /* 0x000000002608b2ca */ /* 0x000fe400000e0000 */
[----:B------:R-:W-:Y:S01]  /*0550*/  @!P3 R2UR UR9, R39 ;  /* 0x000000002709b2ca */ /* 0x000fe200000e0000 */
[----:B------:R-:W2:Y:S01]  /*0560*/  @!P0 LDG.E R6, desc[UR4][R4.64] ;  /* 0x0000000404068981 */ /* 0x000ea2000c1e1900 */
[----:B------:R-:W-:-:S05]  /*0570*/  MOV R24, 0xff800000 ;  /* 0xff80000000187802 */ /* 0x000fca0000000f00 */
[----:B------:R-:W3:Y:S06]  /*0580*/  @!P1 LDG.E R8, desc[UR6][R4.64+0x80] ;  /* 0x0000800604089981 */ /* 0x000eec000c1e1900 */
[----:B------:R-:W4:Y:S01]  /*0590*/  @!P3 LDG.E R24, desc[UR8][R4.64+0x100] ;  /* 0x000100080418b981 */ /* 0x000f22000c1e1900 */
[----:B------:R-:W-:Y:S02]  /*05a0*/  ISETP.GE.U32.AND P6, PT, R47, UR44, PT ;  /* 0x0000002c2f007c0c */ /* 0x000fe4000bfc6070 */
[----:B------:R-:W-:Y:S02]  /*05b0*/  ISETP.GE.U32.AND P4, PT, R49, UR44, PT ;  /* 0x0000002c31007c0c */ /* 0x000fe4000bf86070 */
[----:B------:R-:W-:-:S02]  /*05c0*/  ISETP.GE.AND.EX P6, PT, RZ, UR45, PT, P6 ;  /* 0x0000002dff007c0c */ /* 0x000fc4000bfc6360 */
[----:B------:R-:W-:Y:S02]  /*05d0*/  ISETP.GE.U32.AND P5, PT, R51, UR44, PT ;  /* 0x0000002c33007c0c */ /* 0x000fe4000bfa6070 */
[----:B------:R-:W-:Y:S02]  /*05e0*/  ISETP.GE.AND.EX P4, PT, RZ, UR45, PT, P4 ;  /* 0x0000002dff007c0c */ /* 0x000fe4000bf86340 */
[----:B------:R-:W-:Y:S02]  /*05f0*/  MOV R13, 0xff800000 ;  /* 0xff800000000d7802 */ /* 0x000fe40000000f00 */
[----:B------:R-:W-:Y:S02]  /*0600*/  ISETP.GE.U32.AND P2, PT, R53, UR44, PT ;  /* 0x0000002c35007c0c */ /* 0x000fe4000bf46070 */
[----:B------:R-:W-:Y:S02]  /*0610*/  ISETP.GE.AND.EX P5, PT, RZ, UR45, PT, P5 ;  /* 0x0000002dff007c0c */ /* 0x000fe4000bfa6350 */
[----:B------:R-:W-:-:S02]  /*0620*/  ISETP.GE.AND.EX P2, PT, RZ, UR45, PT, P2 ;  /* 0x0000002dff007c0c */ /* 0x000fc4000bf46320 */
[C---:B------:R-:W-:Y:S02]  /*0630*/  @!P6 R2UR UR4, R38.reuse ;  /* 0x000000002604e2ca */ /* 0x040fe400000e0000 */
[C---:B------:R-:W-:Y:S02]  /*0640*/  @!P6 R2UR UR5, R39.reuse ;  /* 0x000000002705e2ca */ /* 0x040fe400000e0000 */
[C---:B------:R-:W-:Y:S02]  /*0650*/  @!P4 R2UR UR6, R38.reuse ;  /* 0x000000002606c2ca */ /* 0x040fe400000e0000 */
[----:B------:R-:W-:Y:S02]  /*0660*/  @!P4 R2UR UR7, R39 ;  /* 0x000000002707c2ca */ /* 0x000fe400000e0000 */
[----:B------:R-:W-:Y:S02]  /*0670*/  MOV R26, 0xff800000 ;  /* 0xff800000001a7802 */ /* 0x000fe40000000f00 */
[----:B------:R-:W-:-:S02]  /*0680*/  @!P5 R2UR UR8, R38 ;  /* 0x000000002608d2ca */ /* 0x000fc400000e0000 */
[C---:B------:R-:W-:Y:S02]  /*0690*/  @!P5 R2UR UR9, R39.reuse ;  /* 0x000000002709d2ca */ /* 0x040fe400000e0000 */
[----:B------:R-:W-:Y:S01]  /*06a0*/  MOV R28, 0xff800000 ;  /* 0xff800000001c7802 */ /* 0x000fe20000000f00 */
[----:B------:R-:W5:Y:S01]  /*06b0*/  @!P6 LDG.E R26, desc[UR4][R4.64+0x180] ;  /* 0x00018004041ae981 */ /* 0x000f62000c1e1900 */
[----:B------:R-:W-:Y:S02]  /*06c0*/  @!P2 R2UR UR10, R38 ;  /* 0x00000000260aa2ca */ /* 0x000fe400000e0000 */
[----:B------:R-:W-:Y:S02]  /*06d0*/  @!P2 R2UR UR11, R39 ;  /* 0x00000000270ba2ca */ /* 0x000fe400000e0000 */
[----:B------:R-:W-:Y:S01]  /*06e0*/  MOV R30, 0xff800000 ;  /* 0xff800000001e7802 */ /* 0x000fe20000000f00 */
[----:B------:R-:W5:Y:S01]  /*06f0*/  @!P4 LDG.E R28, desc[UR6][R4.64+0x200] ;  /* 0x00020006041cc981 */ /* 0x000f62000c1e1900 */
[----:B------:R-:W-:-:S02]  /*0700*/  MOV R32, 0xff800000 ;  /* 0xff80000000207802 */ /* 0x000fc40000000f00 */
[----:B------:R-:W-:Y:S02]  /*0710*/  MOV R34, 0xff800000 ;  /* 0xff80000000227802 */ /* 0x000fe40000000f00 */
[----:B------:R-:W5:Y:S01]  /*0720*/  @!P5 LDG.E R30, desc[UR8][R4.64+0x280] ;  /* 0x00028008041ed981 */ /* 0x000f62000c1e1900 */
[----:B0-----:R-:W-:-:S04]  /*0730*/  MOV R36, 0xff800000 ;  /* 0xff80000000247802 */ /* 0x001fc80000000f00 */
[----:B------:R-:W5:Y:S01]  /*0740*/  @!P2 LDG.E R32, desc[UR10][R4.64+0x300] ;  /* 0x0003000a0420a981 */ /* 0x000f62000c1e1900 */
[----:B--2---:R-:W-:-:S04]  /*0750*/  @!P0 FMNMX R13, R6, -INF , !PT ;  /* 0xff800000060d8809 */ /* 0x004fc80007800000 */
[----:B---3--:R-:W-:Y:S02]  /*0760*/  @!P1 FMNMX R13, R13, R8, !PT ;  /* 0x000000080d0d9209 */ /* 0x008fe40007800000 */
[----:B------:R-:W-:Y:S02]  /*0770*/  ISETP.GE.U32.AND P1, PT, R55, UR44, PT ;  /* 0x0000002c37007c0c */ /* 0x000fe4000bf26070 */
[----:B----4-:R-:W-:Y:S02]  /*0780*/  @!P3 FMNMX R13, R13, R24, !PT ;  /* 0x000000180d0db209 */ /* 0x010fe40007800000 */
[----:B------:R-:W-:Y:S02]  /*0790*/  ISETP.GE.AND.EX P1, PT, RZ, UR45, PT, P1 ;  /* 0x0000002dff007c0c */ /* 0x000fe4000bf26310 */
[----:B------:R-:W-:-:S04]  /*07a0*/  ISETP.GE.U32.AND P3, PT, R57, UR44, PT ;  /* 0x0000002c39007c0c */ /* 0x000fc8000bf66070 */
[----:B------:R-:W-:-:S07]  /*07b0*/  ISETP.GE.AND.EX P3, PT, RZ, UR45, PT, P3 ;  /* 0x0000002dff007c0c */ /* 0x000fce000bf66330 */
[----:B------:R-:W-:Y:S02]  /*07c0*/  @!P1 R2UR UR4, R38 ;  /* 0x00000000260492ca */ /* 0x000fe400000e0000 */
[----:B------:R-:W-:-:S04]  /*07d0*/  @!P1 R2UR UR5, R39 ;  /* 0x00000000270592ca */ /* 0x000fc800000e0000 */
[----:B------:R-:W-:Y:S02]  /*07e0*/  @!P3 R2UR UR6, R38 ;  /* 0x000000002606b2ca */ /* 0x000fe400000e0000 */
[----:B------:R-:W-:-:S07]  /*07f0*/  @!P3 R2UR UR7, R39 ;  /* 0x000000002707b2ca */ /* 0x000fce00000e0000 */
[----:B------:R-:W2:Y:S06]  /*0800*/  @!P1 LDG.E R34, desc[UR4][R4.64+0x380] ;  /* 0x0003800404229981 */ /* 0x000eac000c1e1900 */
[----:B------:R-:W3:Y:S01]  /*0810*/  @!P3 LDG.E R36, desc[UR6][R4.64+0x400] ;  /* 0x000400060424b981 */ /* 0x000ee2000c1e1900 */
[----:B-----5:R-:W-:Y:S02]  /*0820*/  @!P6 FMNMX R13, R13, R26, !PT ;  /* 0x0000001a0d0de209 */ /* 0x020fe40007800000 */
[----:B------:R-:W-:Y:S02]  /*0830*/  ISETP.GE.U32.AND P6, PT, R75, UR44, PT ;  /* 0x0000002c4b007c0c */ /* 0x000fe4000bfc6070 */
        /* <DEDUP_REMOVED lines=9> */
[----:B------:R-:W-:Y:S02]  /*08d0*/  ISETP.GE.AND.EX P2, PT, RZ, UR45, PT, P2 ;  /* 0x0000002dff007c0c */ /* 0x000fe4000bf46320 */
[C---:B------:R-:W-:Y:S02]  /*08e0*/  @!P6 R2UR UR4, R38.reuse ;  /* 0x000000002604e2ca */ /* 0x040fe400000e0000 */
[----:B------:R-:W-:Y:S02]  /*08f0*/  @!P6 R2UR UR5, R39 ;  /* 0x000000002705e2ca */ /* 0x000fe400000e0000 */
[----:B------:R-:W-:-:S02]  /*0900*/  @!P4 R2UR UR6, R38 ;  /* 0x000000002606c2ca */ /* 0x000fc400000e0000 */
[C---:B------:R-:W-:Y:S02]  /*0910*/  @!P4 R2UR UR7, R39.reuse ;  /* 0x000000002707c2ca */ /* 0x040fe400000e0000 */
[----:B------:R-:W-:Y:S02]  /*0920*/  MOV R42, 0xff800000 ;  /* 0xff800000002a7802 */ /* 0x000fe40000000f00 */
        /* <DEDUP_REMOVED lines=8> */
[----:B------:R-:W-:Y:S02]  /*09b0*/  MOV R48, 0xff800000 ;  /* 0xff80000000307802 */ /* 0x000fe40000000f00 */
[----:B------:R-:W-:Y:S02]  /*09c0*/  MOV R50, 0xff800000 ;  /* 0xff80000000327802 */ /* 0x000fe40000000f00 */
[----:B------:R-:W5:Y:S01]  /*09d0*/  @!P5 LDG.E R46, desc[UR8][R4.64+0x580] ;  /* 0x00058008042ed981 */ /* 0x000f62000c1e1900 */
[----:B------:R-:W-:-:S04]  /*09e0*/  MOV R52, 0xff800000 ;  /* 0xff80000000347802 */ /* 0x000fc80000000f00 */
[----:B------:R-:W5:Y:S01]  /*09f0*/  @!P2 LDG.E R48, desc[UR10][R4.64+0x600] ;  /* 0x0006000a0430a981 */ /* 0x000f62000c1e1900 */
[----:B--2---:R-:W-:Y:S02]  /*0a00*/  @!P1 FMNMX R13, R13, R34, !PT ;  /* 0x000000220d0d9209 */ /* 0x004fe40007800000 */
[----:B------:R-:W-:Y:S02]  /*0a10*/  ISETP.GE.U32.AND P1, PT, R62, UR44, PT ;  /* 0x0000002c3e007c0c */ /* 0x000fe4000bf26070 */
[----:B---3--:R-:W-:Y:S02]  /*0a20*/  @!P3 FMNMX R13, R13, R36, !PT ;  /* 0x000000240d0db209 */ /* 0x008fe40007800000 */
        /* <DEDUP_REMOVED lines=9> */
[----:B----4-:R-:W-:Y:S02]  /*0ac0*/  @!P6 FMNMX R13, R13, R42, !PT ;  /* 0x0000002a0d0de209 */ /* 0x010fe40007800000 */
[----:B------:R-:W-:Y:S02]  /*0ad0*/  ISETP.GE.U32.AND P6, PT, R64, UR44, PT ;  /* 0x0000002c40007c0c */ /* 0x000fe4000bfc6070 */
[----:B-----5:R-:W-:-:S02]  /*0ae0*/  @!P4 FMNMX R13, R13, R44, !PT ;  /* 0x0000002c0d0dc209 */ /* 0x020fc40007800000 */
[----:B------:R-:W-:Y:S02]  /*0af0*/  ISETP.GE.U32.AND P4, PT, R65, UR44, PT ;  /* 0x0000002c41007c0c */ /* 0x000fe4000bf86070 */
[----:B------:R-:W-:Y:S02]  /*0b00*/  ISETP.GE.AND.EX P6, PT, RZ, UR45, PT, P6 ;  /* 0x0000002dff007c0c */ /* 0x000fe4000bfc6360 */
[----:B------:R-:W-:Y:S02]  /*0b10*/  @!P5 FMNMX R13, R13, R46, !PT ;  /* 0x0000002e0d0dd209 */ /* 0x000fe40007800000 */
[----:B------:R-:W-:Y:S02]  /*0b20*/  ISETP.GE.AND.EX P4, PT, RZ, UR45, PT, P4 ;  /* 0x0000002dff007c0c */ /* 0x000fe4000bf86340 */
[----:B------:R-:W-:Y:S02]  /*0b30*/  ISETP.GE.U32.AND P5, PT, R66, UR44, PT ;  /* 0x0000002c42007c0c */ /* 0x000fe4000bfa6070 */
        /* <DEDUP_REMOVED lines=76> */
[----:B----4-:R-:W-:-:S04]  /*1000*/  @!P6 FMNMX R13, R13, R84, !PT ;  /* 0x000000540d0de209 */ /* 0x010fc80007800000 */
[----:B-----5:R-:W-:-:S04]  /*1010*/  @!P4 FMNMX R13, R13, R22, !PT ;  /* 0x000000160d0dc209 */ /* 0x020fc80007800000 */
[----:B------:R-:W-:Y:S01]  /*1020*/  @!P5 FMNMX R13, R13, R20, !PT ;  /* 0x000000140d0dd209 */ /* 0x000fe20007800000 */
[----:B------:R-:W-:-:S03]  /*1030*/  UMOV UR4, 0xffffffff ;  /* 0xffffffff00047882 */ /* 0x000fc60000000000 */
[----:B------:R-:W-:-:S04]  /*1040*/  @!P2 FMNMX R13, R13, R18, !PT ;  /* 0x000000120d0da209 */ /* 0x000fc80007800000 */
[----:B--2---:R-:W-:-:S04]  /*1050*/  @!P1 FMNMX R13, R13, R16, !PT ;  /* 0x000000100d0d9209 */ /* 0x004fc80007800000 */
[----:B---3--:R-:W-:Y:S01]  /*1060*/  @!P3 FMNMX R13, R13, R10, !PT ;  /* 0x0000000a0d0db209 */ /* 0x008fe20007800000 */
[----:B------:R-:W-:Y:S06]  /*1070*/  BRA.DIV UR4, `(.L_x_1467) ;  /* 0x0000003604387947 */ /* 0x000fec000b800000 */
        /* <DEDUP_REMOVED lines=21> */
[-C--:B------:R-:W-:Y:S01]  /*11d0*/  FFMA.SAT R13, R90, R11.reuse, 0.5 ;  /* 0x3f0000005a0d7423 */ /* 0x080fe2000000200b */
[C---:B------:R-:W-:Y:S01]  /*11e0*/  FADD R94, -R5.reuse, R28 ;  /* 0x0000001c055e7221 */ /* 0x040fe20000000100 */
[----:B------:R-:W-:Y:S01]  /*11f0*/  FADD R96, -R5, R30 ;  /* 0x0000001e05607221 */ /* 0x000fe20000000100 */
[C---:B------:R-:W-:Y:S01]  /*1200*/  FADD R7, R3.reuse, -12583039 ;  /* 0xcb40007f03077421 */ /* 0x040fe20000000000 */
[----:B------:R-:W-:Y:S01]  /*1210*/  SHF.L.U32 R3, R3, 0x17, RZ ;  /* 0x0000001703037819 */ /* 0x000fe200000006ff */
[C---:B------:R-:W-:Y:S01]  /*1220*/  FADD R4, -R5.reuse, R32 ;  /* 0x0000002005047221 */ /* 0x040fe20000000100 */
[C---:B------:R-:W-:Y:S01]  /*1230*/  FADD R8, -R5.reuse, R34 ;  /* 0x0000002205087221 */ /* 0x040fe20000000100 */
[C---:B------:R-:W-:Y:S01]  /*1240*/  FFMA R7, R86.reuse, 1.4426950216293334961, -R7 ;  /* 0x3fb8aa3b56077823 */ /* 0x040fe20000000807 */
[C---:B------:R-:W-:Y:S01]  /*1250*/  FADD R6, -R5.reuse, R36 ;  /* 0x0000002405067221 */ /* 0x040fe20000000100 */
[C---:B------:R-:W-:Y:S01]  /*1260*/  FADD R14, -R5.reuse, R44 ;  /* 0x0000002c050e7221 */ /* 0x040fe20000000100 */
[C---:B------:R-:W-:Y:S01]  /*1270*/  FADD R28, -R5.reuse, R46 ;  /* 0x0000002e051c7221 */ /* 0x040fe20000000100 */
[----:B------:R-:W-:Y:S01]  /*1280*/  FFMA R7, R86, 1.925963033500011079e-08, R7 ;  /* 0x32a5706056077823 */ /* 0x000fe20000000007 */
[C---:B------:R-:W-:Y:S01]  /*1290*/  FADD R26, -R5.reuse, R48 ;  /* 0x00000030051a7221 */ /* 0x040fe20000000100 */
[C---:B------:R-:W-:Y:S01]  /*12a0*/  FADD R32, -R5.reuse, R50 ;  /* 0x0000003205207221 */ /* 0x040fe20000000100 */
[C---:B------:R-:W-:Y:S01]  /*12b0*/  FADD R30, -R5.reuse, R52 ;  /* 0x00000034051e7221 */ /* 0x040fe20000000100 */
[----:B------:R-:W0:Y:S01]  /*12c0*/  MUFU.EX2 R10, R7 ;  /* 0x00000007000a7308 */ /* 0x000e220000000800 */
        /* <DEDUP_REMOVED lines=11> */
[-C--:B------:R-:W-:Y:S01]  /*1380*/  FFMA.RM R13, R13, R12.reuse, 12582913 ;  /* 0x4b4000010d0d7423 */ /* 0x080fe2000000400c */
[-C--:B------:R-:W-:Y:S01]  /*1390*/  FFMA.SAT R17, R94, R11.reuse, 0.5 ;  /* 0x3f0000005e117423 */ /* 0x080fe2000000200b */
[-C--:B------:R-:W-:Y:S01]  /*13a0*/  FFMA.SAT R19, R6, R11.reuse, 0.5 ;  /* 0x3f00000006137423 */ /* 0x080fe2000000200b */
[----:B------:R-:W-:Y:S01]  /*13b0*/  FFMA.RM R5, R5, R12, 12582913 ;  /* 0x4b40000105057423 */ /* 0x000fe2000000400c */
[----:B------:R-:W-:Y:S01]  /*13c0*/  FADD R15, R13, -12583039 ;  /* 0xcb40007f0d0f7421 */ /* 0x000fe20000000000 */
[----:B0-----:R-:W-:Y:S01]  /*13d0*/  FMUL R10, R3, R10 ;  /* 0x0000000a030a7220 */ /* 0x001fe20000400000 */
[-C--:B------:R-:W-:Y:S01]  /*13e0*/  FFMA.SAT R3, R92, R11.reuse, 0.5 ;  /* 0x3f0000005c037423 */ /* 0x080fe2000000200b */
[-C--:B------:R-:W-:Y:S01]  /*13f0*/  FFMA.RM R17, R17, R12.reuse, 12582913 ;  /* 0x4b40000111117423 */ /* 0x080fe2000000400c */
[----:B------:R-:W-:Y:S01]  /*1400*/  FADD R9, R5, -12583039 ;  /* 0xcb40007f05097421 */ /* 0x000fe20000000000 */
[----:B------:R-:W-:Y:S01]  /*1410*/  FFMA R15, R90, 1.4426950216293334961, -R15 ;  /* 0x3fb8aa3b5a0f7823 */ /* 0x000fe2000000080f */
[-C--:B------:R-:W-:Y:S01]  /*1420*/  FFMA.RM R7, R3, R12.reuse, 12582913 ;  /* 0x4b40000103077423 */ /* 0x080fe2000000400c */
[----:B------:R-:W-:Y:S01]  /*1430*/  SHF.L.U32 R2, R13, 0x17, RZ ;  /* 0x000000170d027819 */ /* 0x000fe200000006ff */
[----:B------:R-:W-:Y:S01]  /*1440*/  FFMA R9, R88, 1.4426950216293334961, -R9 ;  /* 0x3fb8aa3b58097823 */ /* 0x000fe20000000809 */
[----:B------:R-:W-:Y:S01]  /*1450*/  FFMA R15, R90, 1.925963033500011079e-08, R15 ;  /* 0x32a570605a0f7823 */ /* 0x000fe2000000000f */
[----:B------:R-:W-:Y:S01]  /*1460*/  FADD R3, R7, -12583039 ;  /* 0xcb40007f07037421 */ /* 0x000fe20000000000 */
[-C--:B------:R-:W-:Y:S01]  /*1470*/  FFMA.RM R19, R19, R12.reuse, 12582913 ;  /* 0x4b40000113137423 */ /* 0x080fe2000000400c */
[----:B------:R-:W-:Y:S01]  /*1480*/  FFMA R9, R88, 1.925963033500011079e-08, R9 ;  /* 0x32a5706058097823 */ /* 0x000fe20000000009 */
[-C--:B------:R-:W-:Y:S01]  /*1490*/  FFMA.SAT R21, R26, R11.reuse, 0.5 ;  /* 0x3f0000001a157423 */ /* 0x080fe2000000200b */
[----:B------:R-:W-:Y:S01]  /*14a0*/  FFMA R3, R92, 1.4426950216293334961, -R3 ;  /* 0x3fb8aa3b5c037823 */ /* 0x000fe20000000803 */
[----:B------:R-:W0:Y:S01]  /*14b0*/  MUFU.EX2 R15, R15 ;  /* 0x0000000f000f7308 */ /* 0x000e220000000800 */
[----:B------:R-:W-:Y:S01]  /*14c0*/  FFMA.SAT R23, R30, R11, 0.5 ;  /* 0x3f0000001e177423 */ /* 0x000fe2000000200b */
[-C--:B------:R-:W-:Y:S01]  /*14d0*/  FFMA.RM R21, R21, R12.reuse, 12582913 ;  /* 0x4b40000115157423 */ /* 0x080fe2000000400c */
[----:B------:R-:W-:Y:S01]  /*14e0*/  FFMA R92, R92, 1.925963033500011079e-08, R3 ;  /* 0x32a570605c5c7823 */ /* 0x000fe20000000003 */
[----:B------:R-:W-:Y:S01]  /*14f0*/  SHF.L.U32 R3, R5, 0x17, RZ ;  /* 0x0000001705037819 */ /* 0x000fe200000006ff */
[C---:B------:R-:W-:Y:S01]  /*1500*/  FADD R5, R17.reuse, -12583039 ;  /* 0xcb40007f11057421 */ /* 0x040fe20000000000 */
[----:B------:R-:W-:Y:S01]  /*1510*/  SHF.L.U32 R17, R17, 0x17, RZ ;  /* 0x0000001711117819 */ /* 0x000fe200000006ff */
[----:B------:R-:W-:Y:S01]  /*1520*/  FFMA.RM R23, R23, R12, 12582913 ;  /* 0x4b40000117177423 */ /* 0x000fe2000000400c */
[----:B------:R1:W2:Y:S01]  /*1530*/  MUFU.EX2 R0, R9 ;  /* 0x0000000900007308 */ /* 0x0002a20000000800 */
[----:B------:R-:W-:-:S03]  /*1540*/  FFMA R5, R94, 1.4426950216293334961, -R5 ;  /* 0x3fb8aa3b5e057823 */ /* 0x000fc60000000805 */
[----:B------:R-:W-:Y:S01]  /*1550*/  SHF.L.U32 R20, R23, 0x17, RZ ;  /* 0x0000001717147819 */ /* 0x000fe200000006ff */
[----:B------:R-:W-:Y:S01]  /*1560*/  FFMA R94, R94, 1.925963033500011079e-08, R5 ;  /* 0x32a570605e5e7823 */ /* 0x000fe20000000005 */
[----:B------:R-:W-:Y:S01]  /*1570*/  FFMA.SAT R5, R96, R11, 0.5 ;  /* 0x3f00000060057423 */ /* 0x000fe2000000200b */
[----:B0-----:R-:W-:-:S03]  /*1580*/  FMUL R2, R2, R15 ;  /* 0x0000000f02027220 */ /* 0x001fc60000400000 */
[-C--:B-1----:R-:W-:Y:S01]  /*1590*/  FFMA.RM R9, R5, R12.reuse, 12582913 ;  /* 0x4b40000105097423 */ /* 0x082fe2000000400c */
[----:B------:R-:W-:Y:S01]  /*15a0*/  FFMA.SAT R15, R4, R11, 0.5 ;  /* 0x3f000000040f7423 */ /* 0x000fe2000000200b */
[----:B------:R-:W0:Y:S02]  /*15b0*/  MUFU.EX2 R5, R92 ;  /* 0x0000005c00057308 */ /* 0x000e240000000800 */
[----:B------:R-:W-:Y:S01]  /*15c0*/  FADD R13, R9, -12583039 ;  /* 0xcb40007f090d7421 */ /* 0x000fe20000000000 */
[----:B------:R-:W-:Y:S01]  /*15d0*/  FFMA.RM R15, R15, R12, 12582913 ;  /* 0x4b4000010f0f7423 */ /* 0x000fe2000000400c */
[----:B--2---:R-:W-:Y:S01]  /*15e0*/  FMUL R3, R3, R0 ;  /* 0x0000000003037220 */ /* 0x004fe20000400000 */
[----:B------:R-:W-:Y:S01]  /*15f0*/  SHF.L.U32 R0, R7, 0x17, RZ ;  /* 0x0000001707007819 */ /* 0x000fe200000006ff */
[C---:B------:R-:W-:Y:S02]  /*1600*/  FFMA R13, R96.reuse, 1.4426950216293334961, -R13 ;  /* 0x3fb8aa3b600d7823 */ /* 0x040fe4000000080d */
[----:B------:R-:W1:Y:S02]  /*1610*/  MUFU.EX2 R94, R94 ;  /* 0x0000005e005e7308 */ /* 0x000e640000000800 */
[----:B------:R-:W-:-:S06]  /*1620*/  FFMA R13, R96, 1.925963033500011079e-08, R13 ;  /* 0x32a57060600d7823 */ /* 0x000fcc000000000d */
[----:B------:R2:W3:Y:S01]  /*1630*/  MUFU.EX2 R16, R13 ;  /* 0x0000000d00107308 */ /* 0x0004e20000000800 */
[----:B0-----:R-:W-:Y:S01]  /*1640*/  FMUL R0, R0, R5 ;  /* 0x0000000500007220 */ /* 0x001fe20000400000 */
[C---:B------:R-:W-:Y:S01]  /*1650*/  FADD R5, R15.reuse, -12583039 ;  /* 0xcb40007f0f057421 */ /* 0x040fe20000000000 */
[----:B------:R-:W-:-:S03]  /*1660*/  SHF.L.U32 R15, R15, 0x17, RZ ;  /* 0x000000170f0f7819 */ /* 0x000fc600000006ff */
[----:B------:R-:W-:Y:S01]  /*1670*/  FFMA R5, R4, 1.4426950216293334961, -R5 ;  /* 0x3fb8aa3b04057823 */ /* 0x000fe20000000805 */
[----:B--2---:R-:W-:-:S03]  /*1680*/  FFMA.SAT R13, R24, R11, 0.5 ;  /* 0x3f000000180d7423 */ /* 0x004fc6000000200b */
[----:B------:R-:W-:Y:S01]  /*1690*/  FFMA R7, R4, 1.925963033500011079e-08, R5 ;  /* 0x32a5706004077823 */ /* 0x000fe20000000005 */
[----:B------:R-:W-:Y:S01]  /*16a0*/  FFMA.SAT R5, R8, R11, 0.5 ;  /* 0x3f00000008057423 */ /* 0x000fe2000000200b */
[----:B-1----:R-:W-:Y:S01]  /*16b0*/  FMUL R4, R17, R94 ;  /* 0x0000005e11047220 */ /* 0x002fe20000400000 */
[-C--:B------:R-:W-:Y:S02]  /*16c0*/  FFMA.RM R13, R13, R12.reuse, 12582913 ;  /* 0x4b4000010d0d7423 */ /* 0x080fe4000000400c */
[----:B------:R-:W-:-:S04]  /*16d0*/  FFMA.RM R17, R5, R12, 12582913 ;  /* 0x4b40000105117423 */ /* 0x000fc8000000400c */
[----:B------:R-:W-:-:S04]  /*16e0*/  FADD R5, R17, -12583039 ;  /* 0xcb40007f11057421 */ /* 0x000fc80000000000 */
[----:B------:R-:W-:-:S04]  /*16f0*/  FFMA R5, R8, 1.4426950216293334961, -R5 ;  /* 0x3fb8aa3b08057823 */ /* 0x000fc80000000805 */
[----:B------:R-:W-:Y:S01]  /*1700*/  FFMA R18, R8, 1.925963033500011079e-08, R5 ;  /* 0x32a5706008127823 */ /* 0x000fe20000000005 */
[----:B------:R-:W-:Y:S01]  /*1710*/  SHF.L.U32 R5, R9, 0x17, RZ ;  /* 0x0000001709057819 */ /* 0x000fe200000006ff */
[----:B------:R0:W1:Y:S01]  /*1720*/  MUFU.EX2 R8, R7 ;  /* 0x0000000700087308 */ /* 0x0000620000000800 */
[----:B------:R-:W-:-:S03]  /*1730*/  FADD R9, R19, -12583039 ;  /* 0xcb40007f13097421 */ /* 0x000fc60000000000 */
[----:B---3--:R-:W-:Y:S01]  /*1740*/  FMUL R5, R5, R16 ;  /* 0x0000001005057220 */ /* 0x008fe20000400000 */
[----:B------:R-:W-:-:S03]  /*1750*/  FFMA R9, R6, 1.4426950216293334961, -R9 ;  /* 0x3fb8aa3b06097823 */ /* 0x000fc60000000809 */
[----:B------:R-:W2:Y:S01]  /*1760*/  MUFU.EX2 R18, R18 ;  /* 0x0000001200127308 */ /* 0x000ea20000000800 */
[----:B------:R-:W-:Y:S01]  /*1770*/  FFMA R9, R6, 1.925963033500011079e-08, R9 ;  /* 0x32a5706006097823 */ /* 0x000fe20000000009 */
[----:B0-----:R-:W-:-:S04]  /*1780*/  FADD R7, R13, -12583039 ;  /* 0xcb40007f0d077421 */ /* 0x001fc80000000000 */
[----:B------:R-:W-:Y:S02]  /*1790*/  FFMA R7, R24, 1.4426950216293334961, -R7 ;  /* 0x3fb8aa3b18077823 */ /* 0x000fe40000000807 */
[----:B------:R-:W0:Y:S01]  /*17a0*/  MUFU.EX2 R9, R9 ;  /* 0x0000000900097308 */ /* 0x000e220000000800 */
[----:B-1----:R-:W-:Y:S01]  /*17b0*/  FMUL R6, R15, R8 ;  /* 0x000000080f067220 */ /* 0x002fe20000400000 */
[-C--:B------:R-:W-:Y:S01]  /*17c0*/  FFMA.SAT R15, R14, R11.reuse, 0.5 ;  /* 0x3f0000000e0f7423 */ /* 0x080fe2000000200b */
[----:B------:R-:W-:Y:S01]  /*17d0*/  FFMA R24, R24, 1.925963033500011079e-08, R7 ;  /* 0x32a5706018187823 */ /* 0x000fe20000000007 */
[----:B------:R-:W-:Y:S02]  /*17e0*/  SHF.L.U32 R7, R17, 0x17, RZ ;  /* 0x0000001711077819 */ /* 0x000fe400000006ff */
[----:B------:R-:W-:Y:S01]  /*17f0*/  FFMA.RM R15, R15, R12, 12582913 ;  /* 0x4b4000010f0f7423 */ /* 0x000fe2000000400c */
[----:B------:R-:W-:Y:S01]  /*1800*/  SHF.L.U32 R8, R19, 0x17, RZ ;  /* 0x0000001713087819 */ /* 0x000fe200000006ff */
[----:B------:R-:W-:Y:S01]  /*1810*/  FFMA.SAT R19, R28, R11, 0.5 ;  /* 0x3f0000001c137423 */ /* 0x000fe2000000200b */
[----:B--2---:R-:W-:Y:S01]  /*1820*/  FMUL R7, R7, R18 ;  /* 0x0000001207077220 */ /* 0x004fe20000400000 */
[C---:B------:R-:W-:Y:S01]  /*1830*/  FADD R17, R15.reuse, -12583039 ;  /* 0xcb40007f0f117421 */ /* 0x040fe20000000000 */
[----:B------:R-:W-:Y:S01]  /*1840*/  SHF.L.U32 R15, R15, 0x17, RZ ;  /* 0x000000170f0f7819 */ /* 0x000fe200000006ff */
[----:B------:R-:W-:Y:S01]  /*1850*/  FFMA.RM R19, R19, R12, 12582913 ;  /* 0x4b40000113137423 */ /* 0x000fe2000000400c */
[----:B------:R-:W-:Y:S01]  /*1860*/  SHF.L.U32 R18, R21, 0x17, RZ ;  /* 0x0000001715127819 */ /* 0x000fe200000006ff */
[----:B------:R-:W-:Y:S01]  /*1870*/  FFMA R17, R14, 1.4426950216293334961, -R17 ;  /* 0x3fb8aa3b0e117823 */ /* 0x000fe20000000811 */
[----:B------:R-:W1:Y:S01]  /*1880*/  MUFU.EX2 R24, R24 ;  /* 0x0000001800187308 */ /* 0x000e620000000800 */
[----:B0-----:R-:W-:-:S02]  /*1890*/  FMUL R8, R8, R9 ;  /* 0x0000000908087220 */ /* 0x001fc40000400000 */
[----:B------:R-:W-:Y:S01]  /*18a0*/  FFMA R17, R14, 1.925963033500011079e-08, R17 ;  /* 0x32a570600e117823 */ /* 0x000fe20000000011 */
[----:B------:R-:W-:-:S04]  /*18b0*/  FADD R9, R19, -12583039 ;  /* 0xcb40007f13097421 */ /* 0x000fc80000000000 */
[----:B------:R-:W0:Y:S01]  /*18c0*/  MUFU.EX2 R16, R17 ;  /* 0x0000001100107308 */ /* 0x000e220000000800 */
[----:B------:R-:W-:-:S04]  /*18d0*/  FFMA R9, R28, 1.4426950216293334961, -R9 ;  /* 0x3fb8aa3b1c097823 */ /* 0x000fc80000000809 */
[----:B------:R-:W-:Y:S01]  /*18e0*/  FFMA R28, R28, 1.925963033500011079e-08, R9 ;  /* 0x32a570601c1c7823 */ /* 0x000fe20000000009 */
[----:B------:R-:W-:Y:S01]  /*18f0*/  SHF.L.U32 R9, R13, 0x17, RZ ;  /* 0x000000170d097819 */ /* 0x000fe200000006ff */
[----:B------:R-:W-:-:S04]  /*1900*/  FADD R13, R21, -12583039 ;  /* 0xcb40007f150d7421 */ /* 0x000fc80000000000 */
[C---:B------:R-:W-:Y:S01]  /*1910*/  FFMA R13, R26.reuse, 1.4426950216293334961, -R13 ;  /* 0x3fb8aa3b1a0d7823 */ /* 0x040fe2000000080d */
[----:B-1----:R-:W-:Y:S01]  /*1920*/  FMUL R9, R9, R24 ;  /* 0x0000001809097220 */ /* 0x002fe20000400000 */
[----:B------:R-:W-:Y:S02]  /*1930*/  MUFU.EX2 R28, R28 ;  /* 0x0000001c001c7308 */ /* 0x000fe40000000800 */
[----:B------:R-:W-:Y:S01]  /*1940*/  FFMA R13, R26, 1.925963033500011079e-08, R13 ;  /* 0x32a570601a0d7823 */ /* 0x000fe2000000000d */
[----:B0-----:R-:W-:Y:S01]  /*1950*/  FMUL R16, R15, R16 ;  /* 0x000000100f107220 */ /* 0x001fe20000400000 */
[----:B------:R-:W-:-:S04]  /*1960*/  FFMA.SAT R15, R32, R11, 0.5 ;  /* 0x3f000000200f7423 */ /* 0x000fc8000000200b */
[----:B------:R-:W0:Y:S01]  /*1970*/  MUFU.EX2 R13, R13 ;  /* 0x0000000d000d7308 */ /* 0x000e220000000800 */
[----:B------:R-:W-:-:S04]  /*1980*/  FFMA.RM R15, R15, R12, 12582913 ;  /* 0x4b4000010f0f7423 */ /* 0x000fc8000000400c */
[C---:B------:R-:W-:Y:S01]  /*1990*/  FADD R17, R15.reuse, -12583039 ;  /* 0xcb40007f0f117421 */ /* 0x040fe20000000000 */
[----:B------:R-:W-:-:S03]  /*19a0*/  SHF.L.U32 R15, R15, 0x17, RZ ;  /* 0x000000170f0f7819 */ /* 0x000fc600000006ff */
[----:B------:R-:W-:-:S04]  /*19b0*/  FFMA R17, R32, 1.4426950216293334961, -R17 ;  /* 0x3fb8aa3b20117823 */ /* 0x000fc80000000811 */
[----:B------:R-:W-:Y:S01]  /*19c0*/  FFMA R32, R32, 1.925963033500011079e-08, R17 ;  /* 0x32a5706020207823 */ /* 0x000fe20000000011 */
[----:B------:R-:W-:Y:S01]  /*19d0*/  SHF.L.U32 R17, R19, 0x17, RZ ;  /* 0x0000001713117819 */ /* 0x000fe200000006ff */
[----:B------:R-:W-:Y:S01]  /*19e0*/  FADD R19, R23, -12583039 ;  /* 0xcb40007f17137421 */ /* 0x000fe20000000000 */
[----:B0-----:R-:W-:-:S03]  /*19f0*/  FMUL R18, R18, R13 ;  /* 0x0000000d12127220 */ /* 0x001fc60000400000 */
[C---:B------:R-:W-:Y:S01]  /*1a00*/  FFMA R19, R30.reuse, 1.4426950216293334961, -R19 ;  /* 0x3fb8aa3b1e137823 */ /* 0x040fe20000000813 */
[----:B------:R-:W0:Y:S01]  /*1a10*/  MUFU.EX2 R32, R32 ;  /* 0x0000002000207308 */ /* 0x000e220000000800 */
[----:B------:R-:W-:Y:S02]  /*1a20*/  FMUL R17, R17, R28 ;  /* 0x0000001c11117220 */ /* 0x000fe40000400000 */
[----:B------:R-:W-:Y:S01]  /*1a30*/  FFMA R30, R30, 1.925963033500011079e-08, R19 ;  /* 0x32a570601e1e7823 */ /* 0x000fe20000000013 */
[----:B------:R-:W-:-:S04]  /*1a40*/  FFMA.SAT R19, R36, R11, 0.5 ;  /* 0x3f00000024137423 */ /* 0x000fc8000000200b */
[----:B------:R-:W-:Y:S01]  /*1a50*/  FFMA.RM R14, R19, R12, 12582913 ;  /* 0x4b400001130e7423 */ /* 0x000fe2000000400c */
[----:B------:R-:W-:-:S03]  /*1a60*/  FFMA.SAT R19, R34, R11, 0.5 ;  /* 0x3f00000022137423 */ /* 0x000fc6000000200b */
[C---:B------:R-:W-:Y:S01]  /*1a70*/  FADD R13, R14.reuse, -12583039 ;  /* 0xcb40007f0e0d7421 */ /* 0x040fe20000000000 */
[----:B------:R-:W-:Y:S01]  /*1a80*/  FFMA.RM R22, R19, R12, 12582913 ;  /* 0x4b40000113167423 */ /* 0x000fe2000000400c */
[----:B------:R-:W-:Y:S02]  /*1a90*/  SHF.L.U32 R14, R14, 0x17, RZ ;  /* 0x000000170e0e7819 */ /* 0x000fe400000006ff */
[----:B------:R-:W-:Y:S01]  /*1aa0*/  FFMA R13, R36, 1.4426950216293334961, -R13 ;  /* 0x3fb8aa3b240d7823 */ /* 0x000fe2000000080d */
[----:B0-----:R-:W-:Y:S01]  /*1ab0*/  FMUL R19, R15, R32 ;  /* 0x000000200f137220 */ /* 0x001fe20000400000 */
[C---:B------:R-:W-:Y:S01]  /*1ac0*/  FADD R15, R22.reuse, -12583039 ;  /* 0xcb40007f160f7421 */ /* 0x040fe20000000000 */
[----:B------:R-:W-:Y:S01]  /*1ad0*/  SHF.L.U32 R22, R22, 0x17, RZ ;  /* 0x0000001716167819 */ /* 0x000fe200000006ff */
[----:B------:R-:W-:Y:S02]  /*1ae0*/  FFMA R36, R36, 1.925963033500011079e-08, R13 ;  /* 0x32a5706024247823 */ /* 0x000fe4000000000d */
[----:B------:R-:W0:Y:S01]  /*1af0*/  MUFU.EX2 R13, R30 ;  /* 0x0000001e000d7308 */ /* 0x000e220000000800 */
[----:B------:R-:W-:-:S04]  /*1b00*/  FFMA R15, R34, 1.4426950216293334961, -R15 ;  /* 0x3fb8aa3b220f7823 */ /* 0x000fc8000000080f */
[----:B------:R-:W-:-:S03]  /*1b10*/  FFMA R15, R34, 1.925963033500011079e-08, R15 ;  /* 0x32a57060220f7823 */ /* 0x000fc6000000000f */
[----:B------:R-:W1:Y:S08]  /*1b20*/  MUFU.EX2 R21, R36 ;  /* 0x0000002400157308 */ /* 0x000e700000000800 */
[----:B------:R-:W2:Y:S01]  /*1b30*/  MUFU.EX2 R15, R15 ;  /* 0x0000000f000f7308 */ /* 0x000ea20000000800 */
[----:B0-----:R-:W-:Y:S01]  /*1b40*/  FMUL R20, R20, R13 ;  /* 0x0000000d14147220 */ /* 0x001fe20000400000 */
[----:B------:R-:W-:-:S04]  /*1b50*/  FFMA.SAT R13, R44, R11, 0.5 ;  /* 0x3f0000002c0d7423 */ /* 0x000fc8000000200b */
[----:B------:R-:W-:Y:S01]  /*1b60*/  FFMA.RM R13, R13, R12, 12582913 ;  /* 0x4b4000010d0d7423 */ /* 0x000fe2000000400c */
[----:B-1----:R-:W-:-:S03]  /*1b70*/  FMUL R21, R14, R21 ;  /* 0x000000150e157220 */ /* 0x002fc60000400000 */
[C---:B------:R-:W-:Y:S01]  /*1b80*/  FADD R23, R13.reuse, -12583039 ;  /* 0xcb40007f0d177421 */ /* 0x040fe20000000000 */
[----:B------:R-:W-:-:S03]  /*1b90*/  SHF.L.U32 R13, R13, 0x17, RZ ;  /* 0x000000170d0d7819 */ /* 0x000fc600000006ff */
[----:B------:R-:W-:Y:S01]  /*1ba0*/  FFMA R23, R44, 1.4426950216293334961, -R23 ;  /* 0x3fb8aa3b2c177823 */ /* 0x000fe20000000817 */
[----:B--2---:R-:W-:-:S03]  /*1bb0*/  FMUL R22, R22, R15 ;  /* 0x0000000f16167220 */ /* 0x004fc60000400000 */
[----:B------:R-:W-:Y:S01]  /*1bc0*/  FFMA R44, R44, 1.925963033500011079e-08, R23 ;  /* 0x32a570602c2c7823 */ /* 0x000fe20000000017 */
[----:B------:R-:W-:-:S04]  /*1bd0*/  FFMA.SAT R23, R42, R11, 0.5 ;  /* 0x3f0000002a177423 */ /* 0x000fc8000000200b */
[----:B------:R-:W-:Y:S01]  /*1be0*/  FFMA.RM R24, R23, R12, 12582913 ;  /* 0x4b40000117187423 */ /* 0x000fe2000000400c */
[----:B------:R-:W0:Y:S03]  /*1bf0*/  MUFU.EX2 R44, R44 ;  /* 0x0000002c002c7308 */ /* 0x000e260000000800 */
[C---:B------:R-:W-:Y:S01]  /*1c00*/  FADD R23, R24.reuse, -12583039 ;  /* 0xcb40007f18177421 */ /* 0x040fe20000000000 */
[----:B------:R-:W-:-:S03]  /*1c10*/  SHF.L.U32 R24, R24, 0x17, RZ ;  /* 0x0000001718187819 */ /* 0x000fc600000006ff */
[----:B------:R-:W-:-:S04]  /*1c20*/  FFMA R23, R42, 1.4426950216293334961, -R23 ;  /* 0x3fb8aa3b2a177823 */ /* 0x000fc80000000817 */
[----:B------:R-:W-:Y:S01]  /*1c30*/  FFMA R42, R42, 1.925963033500011079e-08, R23 ;  /* 0x32a570602a2a7823 */ /* 0x000fe20000000017 */
[----:B------:R-:W-:-:S04]  /*1c40*/  FFMA.SAT R23, R48, R11, 0.5 ;  /* 0x3f00000030177423 */ /* 0x000fc8000000200b */
[----:B------:R-:W-:Y:S01]  /*1c50*/  FFMA.RM R14, R23, R12, 12582913 ;  /* 0x4b400001170e7423 */ /* 0x000fe2000000400c */
[----:B------:R-:W-:-:S03]  /*1c60*/  FFMA.SAT R23, R46, R11, 0.5 ;  /* 0x3f0000002e177423 */ /* 0x000fc6000000200b */
[C---:B------:R-:W-:Y:S01]  /*1c70*/  FADD R15, R14.reuse, -12583039 ;  /* 0xcb40007f0e0f7421 */ /* 0x040fe20000000000 */
[----:B------:R-:W-:Y:S01]  /*1c80*/  FFMA.RM R26, R23, R12, 12582913 ;  /* 0x4b400001171a7423 */ /* 0x000fe2000000400c */
[----:B0-----:R-:W-:Y:S01]  /*1c90*/  FMUL R23, R13, R44 ;  /* 0x0000002c0d177220 */ /* 0x001fe20000400000 */
[----:B------:R-:W-:Y:S01]  /*1ca0*/  SHF.L.U32 R14, R14, 0x17, RZ ;  /* 0x000000170e0e7819 */ /* 0x000fe200000006ff */
[----:B------:R-:W-:Y:S01]  /*1cb0*/  FFMA R15, R48, 1.4426950216293334961, -R15 ;  /* 0x3fb8aa3b300f7823 */ /* 0x000fe2000000080f */
[C---:B------:R-:W-:Y:S01]  /*1cc0*/  FADD R13, R26.reuse, -12583039 ;  /* 0xcb40007f1a0d7421 */ /* 0x040fe20000000000 */
[----:B------:R-:W-:Y:S02]  /*1cd0*/  SHF.L.U32 R26, R26, 0x17, RZ ;  /* 0x000000171a1a7819 */ /* 0x000fe400000006ff */
[----:B------:R-:W-:Y:S01]  /*1ce0*/  FFMA R48, R48, 1.925963033500011079e-08, R15 ;  /* 0x32a5706030307823 */ /* 0x000fe2000000000f */
[C---:B------:R-:W-:Y:S01]  /*1cf0*/  FFMA R13, R46.reuse, 1.4426950216293334961, -R13 ;  /* 0x3fb8aa3b2e0d7823 */ /* 0x040fe2000000080d */
[----:B------:R-:W0:Y:S03]  /*1d00*/  MUFU.EX2 R15, R42 ;  /* 0x0000002a000f7308 */ /* 0x000e260000000800 */
[----:B------:R-:W-:-:S05]  /*1d10*/  FFMA R13, R46, 1.925963033500011079e-08, R13 ;  /* 0x32a570602e0d7823 */ /* 0x000fca000000000d */
        /* <DEDUP_REMOVED lines=20> */
[----:B0-----:R-:W-:-:S03]  /*1e60*/  FMUL R27, R15, R52 ;  /* 0x000000340f1b7220 */ /* 0x001fc60000400000 */
[C---:B------:R-:W-:Y:S01]  /*1e70*/  FADD R13, R14.reuse, -12583039 ;  /* 0xcb40007f0e0d7421 */ /* 0x040fe20000000000 */
[----:B------:R-:W-:-:S03]  /*1e80*/  SHF.L.U32 R14, R14, 0x17, RZ ;  /* 0x000000170e0e7819 */ /* 0x000fc600000006ff */
[----:B------:R-:W-:-:S04]  /*1e90*/  FFMA R13, R54, 1.4426950216293334961, -R13 ;  /* 0x3fb8aa3b360d7823 */ /* 0x000fc8000000080d */
[----:B------:R-:W-:Y:S01]  /*1ea0*/  FFMA R54, R54, 1.925963033500011079e-08, R13 ;  /* 0x32a5706036367823 */ /* 0x000fe2000000000d */
[----:B------:R-:W-:-:S03]  /*1eb0*/  FFMA.SAT R13, R56, R11, 0.5 ;  /* 0x3f000000380d7423 */ /* 0x000fc6000000200b */
[----:B------:R-:W0:Y:S01]  /*1ec0*/  MUFU.EX2 R29, R54 ;  /* 0x00000036001d7308 */ /* 0x000e220000000800 */
[----:B------:R-:W-:-:S04]  /*1ed0*/  FFMA.RM R30, R13, R12, 12582913 ;  /* 0x4b4000010d1e7423 */ /* 0x000fc8000000400c */
[C---:B------:R-:W-:Y:S01]  /*1ee0*/  FADD R13, R30.reuse, -12583039 ;  /* 0xcb40007f1e0d7421 */ /* 0x040fe20000000000 */
[----:B------:R-:W-:-:S03]  /*1ef0*/  SHF.L.U32 R30, R30, 0x17, RZ ;  /* 0x000000171e1e7819 */ /* 0x000fc600000006ff */
[----:B------:R-:W-:-:S04]  /*1f00*/  FFMA R13, R56, 1.4426950216293334961, -R13 ;  /* 0x3fb8aa3b380d7823 */ /* 0x000fc8000000080d */
[----:B------:R-:W-:Y:S01]  /*1f10*/  FFMA R56, R56, 1.925963033500011079e-08, R13 ;  /* 0x32a5706038387823 */ /* 0x000fe2000000000d */
[-C--:B------:R-:W-:Y:S01]  /*1f20*/  FFMA.SAT R13, R58, R11.reuse, 0.5 ;  /* 0x3f0000003a0d7423 */ /* 0x080fe2000000200b */
[----:B------:R-:W-:Y:S01]  /*1f30*/  FFMA.SAT R11, R78, R11, 0.5 ;  /* 0x3f0000004e0b7423 */ /* 0x000fe2000000200b */
[----:B0-----:R-:W-:Y:S02]  /*1f40*/  FMUL R29, R14, R29 ;  /* 0x0000001d0e1d7220 */ /* 0x001fe40000400000 */
[-C--:B------:R-:W-:Y:S01]  /*1f50*/  FFMA.RM R15, R13, R12.reuse, 12582913 ;  /* 0x4b4000010d0f7423 */ /* 0x080fe2000000400c */
[----:B------:R-:W-:Y:S01]  /*1f60*/  FFMA.RM R32, R11, R12, 12582913 ;  /* 0x4b4000010b207423 */ /* 0x000fe2000000400c */
[----:B------:R-:W-:Y:S01]  /*1f70*/  FADD R12, RZ, R10 ;  /* 0x0000000aff0c7221 */ /* 0x000fe20000000000 */
[----:B------:R-:W0:Y:S01]  /*1f80*/  MUFU.EX2 R13, R50 ;  /* 0x00000032000d7308 */ /* 0x000e220000000800 */
[C---:B------:R-:W-:Y:S01]  /*1f90*/  FADD R11, R15.reuse, -12583039 ;  /* 0xcb40007f0f0b7421 */ /* 0x040fe20000000000 */
[----:B------:R-:W-:-:S03]  /*1fa0*/  SHF.L.U32 R15, R15, 0x17, RZ ;  /* 0x000000170f0f7819 */ /* 0x000fc600000006ff */
[----:B------:R-:W-:-:S04]  /*1fb0*/  FFMA R11, R58, 1.4426950216293334961, -R11 ;  /* 0x3fb8aa3b3a0b7823 */ /* 0x000fc8000000080b */
[----:B------:R-:W-:Y:S01]  /*1fc0*/  FFMA R58, R58, 1.925963033500011079e-08, R11 ;  /* 0x32a570603a3a7823 */ /* 0x000fe2000000000b */
[C---:B------:R-:W-:Y:S01]  /*1fd0*/  FADD R11, R32.reuse, -12583039 ;  /* 0xcb40007f200b7421 */ /* 0x040fe20000000000 */
[----:B------:R-:W-:-:S03]  /*1fe0*/  SHF.L.U32 R32, R32, 0x17, RZ ;  /* 0x0000001720207819 */ /* 0x000fc600000006ff */
[----:B------:R-:W-:Y:S01]  /*1ff0*/  FFMA R11, R78, 1.4426950216293334961, -R11 ;  /* 0x3fb8aa3b4e0b7823 */ /* 0x000fe2000000080b */
[----:B------:R-:W1:Y:S01]  /*2000*/  MUFU.EX2 R58, R58 ;  /* 0x0000003a003a7308 */ /* 0x000e620000000800 */
[----:B0-----:R-:W-:Y:S02]  /*2010*/  FMUL R28, R28, R13 ;  /* 0x0000000d1c1c7220 */ /* 0x001fe40000400000 */
[----:B------:R-:W-:Y:S01]  /*2020*/  FFMA R78, R78, 1.925963033500011079e-08, R11 ;  /* 0x32a570604e4e7823 */ /* 0x000fe2000000000b */
[----:B------:R-:W-:-:S04]  /*2030*/  FADD R11, R12, R3 ;  /* 0x000000030c0b7221 */ /* 0x000fc80000000000 */
[----:B------:R-:W-:Y:S01]  /*2040*/  FADD R11, R11, R2 ;  /* 0x000000020b0b7221 */ /* 0x000fe20000000000 */
[----:B------:R-:W0:Y:S03]  /*2050*/  MUFU.EX2 R13, R56 ;  /* 0x00000038000d7308 */ /* 0x000e260000000800 */
[----:B------:R-:W-:-:S04]  /*2060*/  FADD R11, R11, R0 ;  /* 0x000000000b0b7221 */ /* 0x000fc80000000000 */
[----:B------:R-:W-:Y:S01]  /*2070*/  FADD R12, R11, R4 ;  /* 0x000000040b0c7221 */ /* 0x000fe20000000000 */
[----:B-1----:R-:W-:-:S03]  /*2080*/  FMUL R31, R15, R58 ;  /* 0x0000003a0f1f7220 */ /* 0x002fc60000400000 */
[----:B------:R-:W-:-:S04]  /*2090*/  FADD R11, R12, R5 ;  /* 0x000000050c0b7221 */ /* 0x000fc80000000000 */
[----:B------:R-:W-:Y:S01]  /*20a0*/  FADD R12, R11, R6 ;  /* 0x000000060b0c7221 */ /* 0x000fe20000000000 */
[----:B0-----:R-:W-:-:S03]  /*20b0*/  FMUL R30, R30, R13 ;  /* 0x0000000d1e1e7220 */ /* 0x001fc60000400000 */
        /* <DEDUP_REMOVED lines=31> */
.L_x_1534:
        /* <DEDUP_REMOVED lines=12> */
[----:B0-----:R-:W-:Y:S05]  /*2370*/  CALL.REL.NOINC `($__internal_20_$__cuda_sm3x_div_rn_noftz_f32_slowpath) ;  /* 0x0000003400bc7944 */ /* 0x001fea0003c00000 */
[----:B------:R-:W-:-:S07]  /*2380*/  MOV R12, R34 ;  /* 0x00000022000c7202 */ /* 0x000fce0000000f00 */
.L_x_1469:
[----:B------:R-:W-:Y:S05]  /*2390*/  BSYNC.RECONVERGENT B3 ;  /* 0x0000000000037941 */ /* 0x000fea0003800200 */
.L_x_1468:
        /* <DEDUP_REMOVED lines=12> */
[----:B0-----:R-:W-:Y:S05]  /*2460*/  CALL.REL.NOINC `($__internal_20_$__cuda_sm3x_div_rn_noftz_f32_slowpath) ;  /* 0x0000003400807944 */ /* 0x001fea0003c00000 */
[----:B------:R-:W-:-:S07]  /*2470*/  MOV R14, R34 ;  /* 0x00000022000e7202 */ /* 0x000fce0000000f00 */
.L_x_1471:
[----:B------:R-:W-:Y:S05]  /*2480*/  BSYNC.RECONVERGENT B3 ;  /* 0x0000000000037941 */ /* 0x000fea0003800200 */
.L_x_1470:
        /* <DEDUP_REMOVED lines=14> */
.L_x_1473:
[----:B------:R-:W-:Y:S05]  /*2570*/  BSYNC.RECONVERGENT B3 ;  /* 0x0000000000037941 */ /* 0x000fea0003800200 */
.L_x_1472:
        /* <DEDUP_REMOVED lines=14> */
.L_x_1475:
[----:B------:R-:W-:Y:S05]  /*2660*/  BSYNC.RECONVERGENT B3 ;  /* 0x0000000000037941 */ /* 0x000fea0003800200 */
.L_x_1474:
        /* <DEDUP_REMOVED lines=14> */
.L_x_1477:
[----:B------:R-:W-:Y:S05]  /*2750*/  BSYNC.RECONVERGENT B3 ;  /* 0x0000000000037941 */ /* 0x000fea0003800200 */
.L_x_1476:
        /* <DEDUP_REMOVED lines=14> */
.L_x_1479:
[----:B------:R-:W-:Y:S05]  /*2840*/  BSYNC.RECONVERGENT B3 ;  /* 0x0000000000037941 */ /* 0x000fea0003800200 */
.L_x_1478:
        /* <DEDUP_REMOVED lines=14> */
.L_x_1481:
[----:B------:R-:W-:Y:S05]  /*2930*/  BSYNC.RECONVERGENT B3 ;  /* 0x0000000000037941 */ /* 0x000fea0003800200 */
.L_x_1480:
        /* <DEDUP_REMOVED lines=14> */
.L_x_1483:
[----:B------:R-:W-:Y:S05]  /*2a20*/  BSYNC.RECONVERGENT B3 ;  /* 0x0000000000037941 */ /* 0x000fea0003800200 */
.L_x_1482:
        /* <DEDUP_REMOVED lines=14> */
.L_x_1485:
[----:B------:R-:W-:Y:S05]  /*2b10*/  BSYNC.RECONVERGENT B3 ;  /* 0x0000000000037941 */ /* 0x000fea0003800200 */
.L_x_1484:
        /* <DEDUP_REMOVED lines=14> */
.L_x_1487:
[----:B------:R-:W-:Y:S05]  /*2c00*/  BSYNC.RECONVERGENT B3 ;  /* 0x0000000000037941 */ /* 0x000fea0003800200 */
.L_x_1486:
        /* <DEDUP_REMOVED lines=14> */
.L_x_1489:
[----:B------:R-:W-:Y:S05]  /*2cf0*/  BSYNC.RECONVERGENT B3 ;  /* 0x0000000000037941 */ /* 0x000fea0003800200 */
.L_x_1488:
        /* <DEDUP_REMOVED lines=14> */
.L_x_1491:
[----:B------:R-:W-:Y:S05]  /*2de0*/  BSYNC.RECONVERGENT B3 ;  /* 0x0000000000037941 */ /* 0x000fea0003800200 */
.L_x_1490:
        /* <DEDUP_REMOVED lines=14> */
.L_x_1493:
[----:B------:R-:W-:Y:S05]  /*2ed0*/  BSYNC.RECONVERGENT B3 ;  /* 0x0000000000037941 */ /* 0x000fea0003800200 */
.L_x_1492:
        /* <DEDUP_REMOVED lines=14> */
.L_x_1495:
[----:B------:R-:W-:Y:S05]  /*2fc0*/  BSYNC.RECONVERGENT B3 ;  /* 0x0000000000037941 */ /* 0x000fea0003800200 */
.L_x_1494:
        /* <DEDUP_REMOVED lines=14> */
.L_x_1497:
[----:B------:R-:W-:Y:S05]  /*30b0*/  BSYNC.RECONVERGENT B3 ;  /* 0x0000000000037941 */ /* 0x000fea0003800200 */
.L_x_1496:
        /* <DEDUP_REMOVED lines=14> */
.L_x_1499:
[----:B------:R-:W-:Y:S05]  /*31a0*/  BSYNC.RECONVERGENT B3 ;  /* 0x0000000000037941 */ /* 0x000fea0003800200 */
.L_x_1498:
        /* <DEDUP_REMOVED lines=14> */
.L_x_1501:
[----:B------:R-:W-:Y:S05]  /*3290*/  BSYNC.RECONVERGENT B3 ;  /* 0x0000000000037941 */ /* 0x000fea0003800200 */
.L_x_1500:
        /* <DEDUP_REMOVED lines=14> */
.L_x_1503:
[----:B------:R-:W-:Y:S05]  /*3380*/  BSYNC.RECONVERGENT B3 ;  /* 0x0000000000037941 */ /* 0x000fea0003800200 */
.L_x_1502:
        /* <DEDUP_REMOVED lines=14> */
.L_x_1505:
[----:B------:R-:W-:Y:S05]  /*3470*/  BSYNC.RECONVERGENT B3 ;  /* 0x0000000000037941 */ /* 0x000fea0003800200 */
.L_x_1504:
        /* <DEDUP_REMOVED lines=14> */
.L_x_1507:
[----:B------:R-:W-:Y:S05]  /*3560*/  BSYNC.RECONVERGENT B3 ;  /* 0x0000000000037941 */ /* 0x000fea0003800200 */
.L_x_1506:
        /* <DEDUP_REMOVED lines=14> */
.L_x_1509:
[----:B------:R-:W-:Y:S05]  /*3650*/  BSYNC.RECONVERGENT B3 ;  /* 0x0000000000037941 */ /* 0x000fea0003800200 */
.L_x_1508:
        /* <DEDUP_REMOVED lines=14> */
.L_x_1511:
[----:B------:R-:W-:Y:S05]  /*3740*/  BSYNC.RECONVERGENT B3 ;  /* 0x0000000000037941 */ /* 0x000fea0003800200 */
.L_x_1510:
        /* <DEDUP_REMOVED lines=14> */
.L_x_1513:
[----:B------:R-:W-:Y:S05]  /*3830*/  BSYNC.RECONVERGENT B3 ;  /* 0x0000000000037941 */ /* 0x000fea0003800200 */
.L_x_1512:
        /* <DEDUP_REMOVED lines=14> */
.L_x_1515:
[----:B------:R-:W-:Y:S05]  /*3920*/  BSYNC.RECONVERGENT B3 ;  /* 0x0000000000037941 */ /* 0x000fea0003800200 */
.L_x_1514:
        /* <DEDUP_REMOVED lines=14> */
.L_x_1517:
[----:B------:R-:W-:Y:S05]  /*3a10*/  BSYNC.RECONVERGENT B3 ;  /* 0x0000000000037941 */ /* 0x000fea0003800200 */
.L_x_1516:
        /* <DEDUP_REMOVED lines=14> */
.L_x_1519:
[----:B------:R-:W-:Y:S05]  /*3b00*/  BSYNC.RECONVERGENT B3 ;  /* 0x0000000000037941 */ /* 0x000fea0003800200 */
.L_x_1518:
        /* <DEDUP_REMOVED lines=14> */
.L_x_1521:
[----:B------:R-:W-:Y:S05]  /*3bf0*/  BSYNC.RECONVERGENT B3 ;  /* 0x0000000000037941 */ /* 0x000fea0003800200 */
.L_x_1520:
[----:B------:R-:W-:Y:S01]  /*3c00*/  HFMA2 R11, -RZ, RZ, 0, 0 ;  /* 0x00000000ff0b7431 */ /* 0x000fe200000001ff */
[----:B------:R-:W-:Y:S01]  /*3c10*/  MOV R10, R40 ;  /* 0x00000028000a7202 */ /* 0x000fe20000000f00 */
[----:B------:R-:W-:Y:S01]  /*3c20*/  IMAD R30, R41, UR38, RZ ;  /* 0x00000026291e7c24 */ /* 0x000fe2000f8e02ff */
[----:B------:R-:W-:Y:S02]  /*3c30*/  ISETP.GE.U32.AND P4, PT, R49, UR44, PT ;  /* 0x0000002c31007c0c */ /* 0x000fe4000bf86070 */
[----:B------:R-:W-:Y:S01]  /*3c40*/  @!P0 R2UR UR4, R38 ;  /* 0x00000000260482ca */ /* 0x000fe200000e0000 */
[----:B------:R-:W-:Y:S01]  /*3c50*/  IMAD R13, R37, UR39, R30 ;  /* 0x00000027250d7c24 */ /* 0x000fe2000f8e021e */
[----:B------:R-:W-:Y:S02]  /*3c60*/  @!P0 R2UR UR5, R39 ;  /* 0x00000000270582ca */ /* 0x000fe400000e0000 */
[----:B------:R-:W-:Y:S01]  /*3c70*/  ISETP.GE.AND.EX P4, PT, RZ, UR45, PT, P4 ;  /* 0x0000002dff007c0c */ /* 0x000fe2000bf86340 */
[----:B------:R-:W-:Y:S01]  /*3c80*/  IMAD.WIDE.U32 R10, R37, UR38, R10 ;  /* 0x00000026250a7c25 */ /* 0x000fe2000f8e000a */
[----:B------:R-:W-:-:S02]  /*3c90*/  ISETP.GE.U32.AND P2, PT, R74, UR44, PT ;  /* 0x0000002c4a007c0c */ /* 0x000fc4000bf46070 */
[----:B------:R-:W-:Y:S02]  /*3ca0*/  ISETP.GE.U32.AND P1, PT, R45, UR44, PT ;  /* 0x0000002c2d007c0c */ /* 0x000fe4000bf26070 */
[----:B------:R-:W-:Y:S02]  /*3cb0*/  IADD3 R11, PT, PT, R11, R13, RZ ;  /* 0x0000000d0b0b7210 */ /* 0x000fe40007ffe0ff */
[C---:B------:R-:W-:Y:S02]  /*3cc0*/  LEA R30, P6, R10.reuse, UR36, 0x2 ;  /* 0x000000240a1e7c11 */ /* 0x040fe4000f8c10ff */
[----:B------:R-:W-:Y:S02]  /*3cd0*/  ISETP.GE.U32.AND P5, PT, R47, UR44, PT ;  /* 0x0000002c2f007c0c */ /* 0x000fe4000bfa6070 */
[----:B------:R-:W-:Y:S02]  /*3ce0*/  ISETP.GE.U32.AND P3, PT, R51, UR44, PT ;  /* 0x0000002c33007c0c */ /* 0x000fe4000bf66070 */
[----:B------:R-:W-:-:S02]  /*3cf0*/  LEA.HI.X R31, R10, UR37, R11, 0x2, P6 ;  /* 0x000000250a1f7c11 */ /* 0x000fc4000b0f140b */
[----:B------:R-:W-:Y:S02]  /*3d00*/  ISETP.GE.AND.EX P2, PT, RZ, UR45, PT, P2 ;  /* 0x0000002dff007c0c */ /* 0x000fe4000bf46320 */
[----:B------:R-:W-:Y:S01]  /*3d10*/  ISETP.GE.AND.EX P1, PT, RZ, UR45, PT, P1 ;  /* 0x0000002dff007c0c */ /* 0x000fe2000bf26310 */
[----:B------:R-:W-:Y:S01]  /*3d20*/  @!P0 STG.E desc[UR4][R30.64], R12 ;  /* 0x0000000c1e008986 */ /* 0x000fe2000c101904 */
[----:B------:R-:W-:Y:S02]  /*3d30*/  ISETP.GE.AND.EX P5, PT, RZ, UR45, PT, P5 ;  /* 0x0000002dff007c0c */ /* 0x000fe4000bfa6350 */
[----:B------:R-:W-:Y:S02]  /*3d40*/  ISETP.GE.AND.EX P3, PT, RZ, UR45, PT, P3 ;  /* 0x0000002dff007c0c */ /* 0x000fe4000bf66330 */
[----:B------:R-:W-:Y:S02]  /*3d50*/  ISETP.GE.U32.AND P0, PT, R53, UR44, PT ;  /* 0x0000002c35007c0c */ /* 0x000fe4000bf06070 */
        /* <DEDUP_REMOVED lines=11> */
[----:B------:R-:W-:Y:S01]  /*3e10*/  @!P3 R2UR UR15, R39 ;  /* 0x00000000270fb2ca */ /* 0x000fe200000e0000 */
[----:B------:R2:W-:Y:S01]  /*3e20*/  @!P2 STG.E desc[UR6][R30.64+0x80], R14 ;  /* 0x0000800e1e00a986 */ /* 0x0005e2000c101906 */
[----:B------:R-:W-:Y:S02]  /*3e30*/  ISETP.GE.U32.AND P4, PT, R55, UR44, PT ;  /* 0x0000002c37007c0c */ /* 0x000fe4000bf86070 */
[----:B------:R-:W-:Y:S01]  /*3e40*/  @!P0 R2UR UR4, R38 ;  /* 0x00000000260482ca */ /* 0x000fe200000e0000 */
[----:B------:R2:W-:Y:S01]  /*3e50*/  @!P1 STG.E desc[UR8][R30.64+0x100], R3 ;  /* 0x000100031e009986 */ /* 0x0005e2000c101908 */
[----:B------:R-:W-:-:S02]  /*3e60*/  @!P0 R2UR UR5, R39 ;  /* 0x00000000270582ca */ /* 0x000fc400000e0000 */
[----:B------:R-:W-:Y:S01]  /*3e70*/  ISETP.GE.AND.EX P4, PT, RZ, UR45, PT, P4 ;  /* 0x0000002dff007c0c */ /* 0x000fe2000bf86340 */
[----:B------:R2:W-:Y:S01]  /*3e80*/  @!P5 STG.E desc[UR10][R30.64+0x180], R2 ;  /* 0x000180021e00d986 */ /* 0x0005e2000c10190a */
[----:B------:R-:W-:Y:S02]  /*3e90*/  ISETP.GE.U32.AND P6, PT, R75, UR44, PT ;  /* 0x0000002c4b007c0c */ /* 0x000fe4000bfc6070 */
[----:B------:R-:W-:Y:S01]  /*3ea0*/  ISETP.GE.U32.AND P5, PT, R59, UR44, PT ;  /* 0x0000002c3b007c0c */ /* 0x000fe2000bfa6070 */
[----:B------:R2:W-:Y:S01]  /*3eb0*/  @!P3 STG.E desc[UR14][R30.64+0x280], R4 ;  /* 0x000280041e00b986 */ /* 0x0005e2000c10190e */
[----:B------:R-:W-:Y:S02]  /*3ec0*/  ISETP.GE.U32.AND P3, PT, R57, UR44, PT ;  /* 0x0000002c39007c0c */ /* 0x000fe4000bf66070 */
[----:B------:R-:W-:Y:S02]  /*3ed0*/  ISETP.GE.U32.AND P2, PT, R60, UR44, PT ;  /* 0x0000002c3c007c0c */ /* 0x000fe4000bf46070 */
[----:B------:R-:W-:Y:S01]  /*3ee0*/  ISETP.GE.U32.AND P1, PT, R61, UR44, PT ;  /* 0x0000002c3d007c0c */ /* 0x000fe2000bf26070 */
[----:B------:R2:W-:Y:S01]  /*3ef0*/  @!P0 STG.E desc[UR4][R30.64+0x300], R5 ;  /* 0x000300051e008986 */ /* 0x0005e2000c101904 */
[----:B------:R-:W-:-:S02]  /*3f00*/  ISETP.GE.AND.EX P3, PT, RZ, UR45, PT, P3 ;  /* 0x0000002dff007c0c */ /* 0x000fc4000bf66330 */
[----:B------:R-:W-:Y:S02]  /*3f10*/  ISETP.GE.AND.EX P6, PT, RZ, UR45, PT, P6 ;  /* 0x0000002dff007c0c */ /* 0x000fe4000bfc6360 */
[----:B------:R-:W-:Y:S02]  /*3f20*/  ISETP.GE.AND.EX P5, PT, RZ, UR45, PT, P5 ;  /* 0x0000002dff007c0c */ /* 0x000fe4000bfa6350 */
        /* <DEDUP_REMOVED lines=16> */
[----:B------:R-:W-:Y:S02]  /*4030*/  @!P1 R2UR UR16, R38 ;  /* 0x00000000261092ca */ /* 0x000fe400000e0000 */
[----:B------:R-:W-:Y:S01]  /*4040*/  @!P1 R2UR UR17, R39 ;  /* 0x00000000271192ca */ /* 0x000fe200000e0000 */
[----:B------:R2:W-:Y:S01]  /*4050*/  @!P6 STG.E desc[UR10][R30.64+0x480], R8 ;  /* 0x000480081e00e986 */ /* 0x0005e2000c10190a */
[----:B------:R-:W-:-:S02]  /*4060*/  ISETP.GE.U32.AND P4, PT, R63, UR44, PT ;  /* 0x0000002c3f007c0c */ /* 0x000fc4000bf86070 */
[----:B------:R-:W-:Y:S01]  /*4070*/  @!P0 R2UR UR4, R38 ;  /* 0x00000000260482ca */ /* 0x000fe200000e0000 */
[----:B------:R2:W-:Y:S01]  /*4080*/  @!P5 STG.E desc[UR12][R30.64+0x500], R9 ;  /* 0x000500091e00d986 */ /* 0x0005e2000c10190c */
[----:B------:R-:W-:Y:S02]  /*4090*/  @!P0 R2UR UR5, R39 ;  /* 0x00000000270582ca */ /* 0x000fe400000e0000 */
[----:B------:R-:W-:Y:S01]  /*40a0*/  ISETP.GE.AND.EX P4, PT, RZ, UR45, PT, P4 ;  /* 0x0000002dff007c0c */ /* 0x000fe2000bf86340 */
[----:B------:R2:W-:Y:S01]  /*40b0*/  @!P2 STG.E desc[UR14][R30.64+0x580], R15 ;  /* 0x0005800f1e00a986 */ /* 0x0005e2000c10190e */
[----:B------:R-:W-:Y:S02]  /*40c0*/  ISETP.GE.U32.AND P3, PT, R64, UR44, PT ;  /* 0x0000002c40007c0c */ /* 0x000fe4000bf66070 */
[----:B------:R-:W-:Y:S01]  /*40d0*/  ISETP.GE.U32.AND P6, PT, R65, UR44, PT ;  /* 0x0000002c41007c0c */ /* 0x000fe2000bfc6070 */
[----:B------:R2:W-:Y:S01]  /*40e0*/  @!P1 STG.E desc[UR16][R30.64+0x600], R16 ;  /* 0x000600101e009986 */ /* 0x0005e2000c101910 */
[----:B------:R-:W-:-:S02]  /*40f0*/  ISETP.GE.U32.AND P5, PT, R66, UR44, PT ;  /* 0x0000002c42007c0c */ /* 0x000fc4000bfa6070 */
[----:B------:R-:W-:Y:S02]  /*4100*/  ISETP.GE.U32.AND P2, PT, R67, UR44, PT ;  /* 0x0000002c43007c0c */ /* 0x000fe4000bf46070 */
[----:B------:R-:W-:Y:S01]  /*4110*/  ISETP.GE.U32.AND P1, PT, R68, UR44, PT ;  /* 0x0000002c44007c0c */ /* 0x000fe2000bf26070 */
[----:B------:R2:W-:Y:S01]  /*4120*/  @!P0 STG.E desc[UR4][R30.64+0x680], R17 ;  /* 0x000680111e008986 */ /* 0x0005e2000c101904 */
[----:B------:R-:W-:Y:S01]  /*4130*/  ISETP.GE.AND.EX P3, PT, RZ, UR45, PT, P3 ;  /* 0x0000002dff007c0c */ /* 0x000fe2000bf66330 */
[----:B------:R-:W1:Y:S01]  /*4140*/  LDCU UR4, c[0x0][0x364] ;  /* 0x00006c80ff0477ac */ /* 0x000e620008000800 */
[----:B------:R-:W-:Y:S02]  /*4150*/  ISETP.GE.AND.EX P6, PT, RZ, UR45, PT, P6 ;  /* 0x0000002dff007c0c */ /* 0x000fe4000bfc6360 */
[----:B------:R-:W-:Y:S02]  /*4160*/  ISETP.GE.AND.EX P5, PT, RZ, UR45, PT, P5 ;  /* 0x0000002dff007c0c */ /* 0x000fe4000bfa6350 */
[----:B------:R-:W-:-:S02]  /*4170*/  ISETP.GE.AND.EX P2, PT, RZ, UR45, PT, P2 ;  /* 0x0000002dff007c0c */ /* 0x000fc4000bf46320 */
[----:B------:R-:W-:Y:S02]  /*4180*/  ISETP.GE.AND.EX P1, PT, RZ, UR45, PT, P1 ;  /* 0x0000002dff007c0c */ /* 0x000fe4000bf26310 */
[----:B------:R-:W-:Y:S02]  /*4190*/  ISETP.GE.U32.AND P0, PT, R69, UR44, PT ;  /* 0x0000002c45007c0c */ /* 0x000fe4000bf06070 */
[C---:B------:R-:W-:Y:S02]  /*41a0*/  @!P4 R2UR UR6, R38.reuse ;  /* 0x000000002606c2ca */ /* 0x040fe400000e0000 */
[----:B------:R-:W-:Y:S02]  /*41b0*/  @!P4 R2UR UR7, R39 ;  /* 0x000000002707c2ca */ /* 0x000fe400000e0000 */
[----:B------:R-:W-:Y:S02]  /*41c0*/  ISETP.GE.AND.EX P0, PT, RZ, UR45, PT, P0 ;  /* 0x0000002dff007c0c */ /* 0x000fe4000bf06300 */
[----:B------:R-:W-:Y:S01]  /*41d0*/  @!P3 R2UR UR8, R38 ;  /* 0x000000002608b2ca */ /* 0x000fe200000e0000 */
[----:B-1----:R-:W-:Y:S01]  /*41e0*/  IMAD R0, R43, UR4, RZ ;  /* 0x000000042b007c24 */ /* 0x002fe2000f8e02ff */
[----:B------:R-:W-:-:S02]  /*41f0*/  @!P3 R2UR UR9, R39 ;  /* 0x000000002709b2ca */ /* 0x000fc400000e0000 */
[C---:B------:R-:W-:Y:S02]  /*4200*/  @!P6 R2UR UR10, R38.reuse ;  /* 0x00000000260ae2ca */ /* 0x040fe400000e0000 */
[C---:B------:R-:W-:Y:S02]  /*4210*/  @!P6 R2UR UR11, R39.reuse ;  /* 0x00000000270be2ca */ /* 0x040fe400000e0000 */
[C---:B------:R-:W-:Y:S01]  /*4220*/  @!P5 R2UR UR12, R38.reuse ;  /* 0x00000000260cd2ca */ /* 0x040fe200000e0000 */
[----:B------:R2:W-:Y:S01]  /*4230*/  @!P4 STG.E desc[UR6][R30.64+0x700], R18 ;  /* 0x000700121e00c986 */ /* 0x0005e2000c101906 */
[C---:B------:R-:W-:Y:S02]  /*4240*/  @!P5 R2UR UR13, R39.reuse ;  /* 0x00000000270dd2ca */ /* 0x040fe400000e0000 */
        /* <DEDUP_REMOVED lines=9> */
[----:B------:R-:W-:Y:S02]  /*42e0*/  ISETP.GE.U32.AND P4, PT, R70, UR44, PT ;  /* 0x0000002c46007c0c */ /* 0x000fe4000bf86070 */
[----:B------:R-:W-:Y:S01]  /*42f0*/  ISETP.GE.U32.AND P3, PT, R71, UR44, PT ;  /* 0x0000002c47007c0c */ /* 0x000fe2000bf66070 */
[----:B------:R2:W-:Y:S01]  /*4300*/  @!P2 STG.E desc[UR14][R30.64+0x900], R22 ;  /* 0x000900161e00a986 */ /* 0x0005e2000c10190e */
[----:B------:R-:W-:-:S02]  /*4310*/  ISETP.GE.U32.AND P6, PT, R72, UR44, PT ;  /* 0x0000002c48007c0c */ /* 0x000fc4000bfc6070 */
[----:B------:R-:W-:Y:S01]  /*4320*/  ISETP.GE.U32.AND P5, PT, R76, UR44, PT ;  /* 0x0000002c4c007c0c */ /* 0x000fe2000bfa6070 */
[----:B------:R2:W-:Y:S01]  /*4330*/  @!P1 STG.E desc[UR16][R30.64+0x980], R23 ;  /* 0x000980171e009986 */ /* 0x0005e2000c101910 */
[----:B------:R-:W-:Y:S02]  /*4340*/  ISETP.GE.U32.AND P2, PT, R77, UR44, PT ;  /* 0x0000002c4d007c0c */ /* 0x000fe4000bf46070 */
[----:B------:R-:W-:Y:S01]  /*4350*/  ISETP.GE.U32.AND P1, PT, R73, UR44, PT ;  /* 0x0000002c49007c0c */ /* 0x000fe2000bf26070 */
[----:B------:R2:W-:Y:S01]  /*4360*/  @!P0 STG.E desc[UR6][R30.64+0xa00], R24 ;  /* 0x000a00181e008986 */ /* 0x0005e2000c101906 */
        /* <DEDUP_REMOVED lines=30> */
.L_x_1466:
[----:B------:R-:W-:Y:S05]  /*4550*/  EXIT ;  /* 0x000000000000794d */ /* 0x000fea0003800000 */
.L_x_1467:
[----:B------:R-:W-:Y:S01]  /*4560*/  BSSY B1, `(.L_x_1523) ;  /* 0x0000007000017945 */ /* 0x000fe20003800000 */
[----:B------:R-:W-:Y:S02]  /*4570*/  MOV R12, 0x10 ;  /* 0x00000010000c7802 */ /* 0x000fe40000000f00 */
[----:B------:R-:W-:Y:S02]  /*4580*/  MOV R11, 0x1f ;  /* 0x0000001f000b7802 */ /* 0x000fe40000000f00 */
[----:B------:R-:W-:-:S07]  /*4590*/  MOV R15, 0xffffffff ;  /* 0xffffffff000f7802 */ /* 0x000fce0000000f00 */
[----:B------:R-:W-:Y:S05]  /*45a0*/  WARPSYNC.COLLECTIVE R15, `(.L_x_1524) ;  /* 0x000000000f087348 */ /* 0x000fea0003c00000 */
[----:B------:R0:W1:Y:S02]  /*45b0*/  SHFL.BFLY P6, R14, R13, R12, R11 ;  /* 0x0c00000c0d0e7389 */ /* 0x00006400000c000b */
[----:B01----:R-:W-:Y:S05]  /*45c0*/  ENDCOLLECTIVE ;  /* 0x000000000000791b */ /* 0x003fea0003800000 */
.L_x_1524:
[----:B------:R-:W-:Y:S05]  /*45d0*/  BSYNC B1 ;  /* 0x0000000000017941 */ /* 0x000fea0003800000 */
.L_x_1523:
        /* <DEDUP_REMOVED lines=8> */
.L_x_1525:
[----:B------:R-:W-:Y:S01]  /*4660*/  HFMA2 R12, -RZ, RZ, 0, 2.384185791015625e-07 ;  /* 0x00000004ff0c7431 */ /* 0x000fe200000001ff */
[----:B------:R-:W-:-:S04]  /*4670*/  FMNMX R0, R13, R14, !PT ;  /* 0x0000000e0d007209 */ /* 0x000fc80007800000 */
[----:B------:R-:W-:-:S07]  /*4680*/  MOV R13, R0 ;  /* 0x00000000000d7202 */ /* 0x000fce0000000f00 */
[----:B------:R-:W-:Y:S05]  /*4690*/  WARPSYNC.COLLECTIVE R15, `(.L_x_1526) ;  /* 0x000000000f087348 */ /* 0x000fea0003c00000 */
[----:B------:R0:W1:Y:S02]  /*46a0*/  SHFL.BFLY P6, R14, R13, R12, R11 ;  /* 0x0c00000c0d0e7389 */ /* 0x00006400000c000b */
[----:B01----:R-:W-:Y:S05]  /*46b0*/  ENDCOLLECTIVE ;  /* 0x000000000000791b */ /* 0x003fea0003800000 */
.L_x_1526:
[----:B------:R-:W-:Y:S01]  /*46c0*/  HFMA2 R12, -RZ, RZ, 0, 1.1920928955078125e-07 ;  /* 0x00000002ff0c7431 */ /* 0x000fe200000001ff */
[----:B------:R-:W-:-:S04]  /*46d0*/  FMNMX R2, R0, R14, !PT ;  /* 0x0000000e00027209 */ /* 0x000fc80007800000 */
[----:B------:R-:W-:-:S07]  /*46e0*/  MOV R13, R2 ;  /* 0x00000002000d7202 */ /* 0x000fce0000000f00 */
[----:B------:R-:W-:Y:S05]  /*46f0*/  WARPSYNC.COLLECTIVE R15, `(.L_x_1527) ;  /* 0x000000000f087348 */ /* 0x000fea0003c00000 */
[----:B------:R0:W1:Y:S02]  /*4700*/  SHFL.BFLY P6, R14, R13, R12, R11 ;  /* 0x0c00000c0d0e7389 */ /* 0x00006400000c000b */
[----:B01----:R-:W-:Y:S05]  /*4710*/  ENDCOLLECTIVE ;  /* 0x000000000000791b */ /* 0x003fea0003800000 */
.L_x_1527:
[----:B------:R-:W-:Y:S01]  /*4720*/  HFMA2 R12, -RZ, RZ, 0, 5.9604644775390625e-08 ;  /* 0x00000001ff0c7431 */ /* 0x000fe200000001ff */
[----:B------:R-:W-:-:S04]  /*4730*/  FMNMX R3, R2, R14, !PT ;  /* 0x0000000e02037209 */ /* 0x000fc80007800000 */
[----:B------:R-:W-:-:S07]  /*4740*/  MOV R13, R3 ;  /* 0x00000003000d7202 */ /* 0x000fce0000000f00 */
[----:B------:R-:W-:Y:S05]  /*4750*/  WARPSYNC.COLLECTIVE R15, `(.L_x_1528) ;  /* 0x000000000f087348 */ /* 0x000fea0003c00000 */
[----:B------:R0:W1:Y:S02]  /*4760*/  SHFL.BFLY P6, R14, R13, R12, R11 ;  /* 0x0c00000c0d0e7389 */ /* 0x00006400000c000b */
[----:B01----:R-:W-:Y:S05]  /*4770*/  ENDCOLLECTIVE ;  /* 0x000000000000791b */ /* 0x003fea0003800000 */
.L_x_1528:
        /* <DEDUP_REMOVED lines=32> */
[----:B------:R-:W-:Y:S01]  /*4980*/  FFMA.SAT R16, R2, R36, 0.5 ;  /* 0x3f00000002107423 */ /* 0x000fe20000002024 */
[----:B------:R-:W-:-:S02]  /*4990*/  SHF.L.U32 R10, R10, 0x17, RZ ;  /* 0x000000170a0a7819 */ /* 0x000fc400000006ff */
[----:B------:R-:W-:Y:S01]  /*49a0*/  FFMA R3, R0, 1.4426950216293334961, -R3 ;  /* 0x3fb8aa3b00037823 */ /* 0x000fe20000000803 */
[----:B------:R-:W-:-:S03]  /*49b0*/  FFMA.RM R16, R16, R35, 12582913 ;  /* 0x4b40000110107423 */ /* 0x000fc60000004023 */
[----:B------:R-:W-:-:S04]  /*49c0*/  FFMA R0, R0, 1.925963033500011079e-08, R3 ;  /* 0x32a5706000007823 */ /* 0x000fc80000000003 */
[----:B------:R0:W1:Y:S02]  /*49d0*/  MUFU.EX2 R3, R0 ;  /* 0x0000000000037308 */ /* 0x0000640000000800 */
[----:B0-----:R-:W-:-:S04]  /*49e0*/  FFMA.SAT R0, R4, R36, 0.5 ;  /* 0x3f00000004007423 */ /* 0x001fc80000002024 */
[----:B------:R-:W-:Y:S01]  /*49f0*/  FFMA.RM R0, R0, R35, 12582913 ;  /* 0x4b40000100007423 */ /* 0x000fe20000004023 */
[----:B-1----:R-:W-:-:S03]  /*4a00*/  FMUL R10, R10, R3 ;  /* 0x000000030a0a7220 */ /* 0x002fc60000400000 */
[----:B------:R-:W-:Y:S01]  /*4a10*/  FADD R79, R0, -12583039 ;  /* 0xcb40007f004f7421 */ /* 0x000fe20000000000 */
[----:B------:R-:W-:Y:S01]  /*4a20*/  FADD R3, R16, -12583039 ;  /* 0xcb40007f10037421 */ /* 0x000fe20000000000 */
[----:B------:R-:W-:Y:S02]  /*4a30*/  SHF.L.U32 R0, R0, 0x17, RZ ;  /* 0x0000001700007819 */ /* 0x000fe400000006ff */
[----:B------:R-:W-:Y:S01]  /*4a40*/  FFMA R79, R4, 1.4426950216293334961, -R79 ;  /* 0x3fb8aa3b044f7823 */ /* 0x000fe2000000084f */
[----:B------:R-:W-:-:S03]  /*4a50*/  FFMA R3, R2, 1.4426950216293334961, -R3 ;  /* 0x3fb8aa3b02037823 */ /* 0x000fc60000000803 */
[----:B------:R-:W-:Y:S01]  /*4a60*/  FFMA R79, R4, 1.925963033500011079e-08, R79 ;  /* 0x32a57060044f7823 */ /* 0x000fe2000000004f */
[----:B------:R-:W-:Y:S01]  /*4a70*/  FFMA R17, R2, 1.925963033500011079e-08, R3 ;  /* 0x32a5706002117823 */ /* 0x000fe20000000003 */
[----:B------:R-:W-:Y:S01]  /*4a80*/  SHF.L.U32 R3, R16, 0x17, RZ ;  /* 0x0000001710037819 */ /* 0x000fe200000006ff */
[-C--:B------:R-:W-:Y:S01]  /*4a90*/  FFMA.SAT R4, R9, R36.reuse, 0.5 ;  /* 0x3f00000009047423 */ /* 0x080fe20000002024 */
[----:B------:R-:W-:Y:S01]  /*4aa0*/  FFMA.SAT R16, R5, R36, 0.5 ;  /* 0x3f00000005107423 */ /* 0x000fe20000002024 */
[----:B------:R-:W0:Y:S02]  /*4ab0*/  MUFU.EX2 R2, R17 ;  /* 0x0000001100027308 */ /* 0x000e240000000800 */
[-C--:B------:R-:W-:Y:S01]  /*4ac0*/  FFMA.RM R4, R4, R35.reuse, 12582913 ;  /* 0x4b40000104047423 */ /* 0x080fe20000004023 */
[----:B------:R-:W-:-:S04]  /*4ad0*/  FFMA.RM R16, R16, R35, 12582913 ;  /* 0x4b40000110107423 */ /* 0x000fc80000004023 */
[----:B------:R-:W-:Y:S01]  /*4ae0*/  FADD R18, R16, -12583039 ;  /* 0xcb40007f10127421 */ /* 0x000fe20000000000 */
[----:B------:R-:W1:Y:S03]  /*4af0*/  MUFU.EX2 R79, R79 ;  /* 0x0000004f004f7308 */ /* 0x000e660000000800 */
[----:B------:R-:W-:-:S04]  /*4b00*/  FFMA R18, R5, 1.4426950216293334961, -R18 ;  /* 0x3fb8aa3b05127823 */ /* 0x000fc80000000812 */
[----:B------:R-:W-:Y:S01]  /*4b10*/  FFMA R18, R5, 1.925963033500011079e-08, R18 ;  /* 0x32a5706005127823 */ /* 0x000fe20000000012 */
[----:B------:R-:W-:Y:S01]  /*4b20*/  SHF.L.U32 R5, R16, 0x17, RZ ;  /* 0x0000001710057819 */ /* 0x000fe200000006ff */
[----:B0-----:R-:W-:-:S04]  /*4b30*/  FMUL R3, R3, R2 ;  /* 0x0000000203037220 */ /* 0x001fc80000400000 */
[----:B------:R-:W0:Y:S01]  /*4b40*/  MUFU.EX2 R18, R18 ;  /* 0x0000001200127308 */ /* 0x000e220000000800 */
[----:B-1----:R-:W-:Y:S01]  /*4b50*/  FMUL R2, R0, R79 ;  /* 0x0000004f00027220 */ /* 0x002fe20000400000 */
[----:B------:R-:W-:-:S04]  /*4b60*/  FFMA.SAT R0, R8, R36, 0.5 ;  /* 0x3f00000008007423 */ /* 0x000fc80000002024 */
[----:B------:R-:W-:-:S04]  /*4b70*/  FFMA.RM R0, R0, R35, 12582913 ;  /* 0x4b40000100007423 */ /* 0x000fc80000004023 */
[C---:B------:R-:W-:Y:S01]  /*4b80*/  FADD R17, R0.reuse, -12583039 ;  /* 0xcb40007f00117421 */ /* 0x040fe20000000000 */
[----:B------:R-:W-:-:S03]  /*4b90*/  SHF.L.U32 R0, R0, 0x17, RZ ;  /* 0x0000001700007819 */ /* 0x000fc600000006ff */
[----:B------:R-:W-:Y:S01]  /*4ba0*/  FFMA R17, R8, 1.4426950216293334961, -R17 ;  /* 0x3fb8aa3b08117823 */ /* 0x000fe20000000811 */
[----:B0-----:R-:W-:-:S03]  /*4bb0*/  FMUL R5, R5, R18 ;  /* 0x0000001205057220 */ /* 0x001fc60000400000 */
[----:B------:R-:W-:Y:S01]  /*4bc0*/  FFMA R17, R8, 1.925963033500011079e-08, R17 ;  /* 0x32a5706008117823 */ /* 0x000fe20000000011 */
[C---:B------:R-:W-:Y:S01]  /*4bd0*/  FADD R8, R4.reuse, -12583039 ;  /* 0xcb40007f04087421 */ /* 0x040fe20000000000 */
[----:B------:R-:W-:-:S03]  /*4be0*/  SHF.L.U32 R4, R4, 0x17, RZ ;  /* 0x0000001704047819 */ /* 0x000fc600000006ff */
[C---:B------:R-:W-:Y:S01]  /*4bf0*/  FFMA R8, R9.reuse, 1.4426950216293334961, -R8 ;  /* 0x3fb8aa3b09087823 */ /* 0x040fe20000000808 */
[----:B------:R-:W0:Y:S03]  /*4c00*/  MUFU.EX2 R17, R17 ;  /* 0x0000001100117308 */ /* 0x000e260000000800 */
[----:B------:R-:W-:-:S05]  /*4c10*/  FFMA R8, R9, 1.925963033500011079e-08, R8 ;  /* 0x32a5706009087823 */ /* 0x000fca0000000008 */
[----:B------:R1:W2:Y:S02]  /*4c20*/  MUFU.EX2 R9, R8 ;  /* 0x0000000800097308 */ /* 0x0002a40000000800 */
[----:B-1----:R-:W-:Y:S01]  /*4c30*/  FFMA.SAT R8, R6, R36, 0.5 ;  /* 0x3f00000006087423 */ /* 0x002fe20000002024 */
[----:B0-----:R-:W-:-:S03]  /*4c40*/  FMUL R0, R0, R17 ;  /* 0x0000001100007220 */ /* 0x001fc60000400000 */
[----:B------:R-:W-:Y:S01]  /*4c50*/  FFMA.RM R8, R8, R35, 12582913 ;  /* 0x4b40000108087423 */ /* 0x000fe20000004023 */
[----:B--2---:R-:W-:-:S03]  /*4c60*/  FMUL R4, R4, R9 ;  /* 0x0000000904047220 */ /* 0x004fc60000400000 */
        /* <DEDUP_REMOVED lines=162> */
[----:B------:R-:W-:-:S03]  /*5690*/  FFMA R34, R34, 1.925963033500011079e-08, R11 ;  /* 0x32a5706022227823 */ /* 0x000fc6000000000b */
[----:B------:R-:W0:Y:S08]  /*56a0*/  MUFU.EX2 R31, R14 ;  /* 0x0000000e001f7308 */ /* 0x000e300000000800 */
[----:B------:R-:W1:Y:S01]  /*56b0*/  MUFU.EX2 R11, R34 ;  /* 0x00000022000b7308 */ /* 0x000e620000000800 */
[----:B0-----:R-:W-:Y:S01]  /*56c0*/  FMUL R31, R12, R31 ;  /* 0x0000001f0c1f7220 */ /* 0x001fe20000400000 */
[----:B------:R-:W-:Y:S01]  /*56d0*/  FADD R12, RZ, R10 ;  /* 0x0000000aff0c7221 */ /* 0x000fe20000000000 */
        /* <DEDUP_REMOVED lines=32> */
.L_x_1529:
[----:B------:R-:W-:Y:S02]  /*58e0*/  HFMA2 R12, -RZ, RZ, 0, 4.76837158203125e-07 ;  /* 0x00000008ff0c7431 */ /* 0x000fe400000001ff */
[----:B------:R-:W-:-:S05]  /*58f0*/  FADD R33, R13, R14 ;  /* 0x0000000e0d217221 */ /* 0x000fca0000000000 */
[----:B------:R-:W-:-:S07]  /*5900*/  MOV R13, R33 ;  /* 0x00000021000d7202 */ /* 0x000fce0000000f00 */
[----:B------:R-:W-:Y:S05]  /*5910*/  WARPSYNC.COLLECTIVE R15, `(.L_x_1530) ;  /* 0x000000000f087348 */ /* 0x000fea0003c00000 */
[----:B------:R0:W1:Y:S02]  /*5920*/  SHFL.BFLY P6, R14, R13, R12, R11 ;  /* 0x0c00000c0d0e7389 */ /* 0x00006400000c000b */
[----:B01----:R-:W-:Y:S05]  /*5930*/  ENDCOLLECTIVE ;  /* 0x000000000000791b */ /* 0x003fea0003800000 */
.L_x_1530:
[----:B------:R-:W-:Y:S02]  /*5940*/  HFMA2 R12, -RZ, RZ, 0, 2.384185791015625e-07 ;  /* 0x00000004ff0c7431 */ /* 0x000fe400000001ff */
[----:B------:R-:W-:-:S05]  /*5950*/  FADD R34, R33, R14 ;  /* 0x0000000e21227221 */ /* 0x000fca0000000000 */
[----:B------:R-:W-:-:S07]  /*5960*/  MOV R13, R34 ;  /* 0x00000022000d7202 */ /* 0x000fce0000000f00 */
[----:B------:R-:W-:Y:S05]  /*5970*/  WARPSYNC.COLLECTIVE R15, `(.L_x_1531) ;  /* 0x000000000f087348 */ /* 0x000fea0003c00000 */
[----:B------:R0:W1:Y:S02]  /*5980*/  SHFL.BFLY P6, R14, R13, R12, R11 ;  /* 0x0c00000c0d0e7389 */ /* 0x00006400000c000b */
[----:B01----:R-:W-:Y:S05]  /*5990*/  ENDCOLLECTIVE ;  /* 0x000000000000791b */ /* 0x003fea0003800000 */
.L_x_1531:
[----:B------:R-:W-:Y:S02]  /*59a0*/  HFMA2 R12, -RZ, RZ, 0, 1.1920928955078125e-07 ;  /* 0x00000002ff0c7431 */ /* 0x000fe400000001ff */
[----:B------:R-:W-:-:S05]  /*59b0*/  FADD R35, R34, R14 ;  /* 0x0000000e22237221 */ /* 0x000fca0000000000 */
[----:B------:R-:W-:-:S07]  /*59c0*/  MOV R13, R35 ;  /* 0x00000023000d7202 */ /* 0x000fce0000000f00 */
[----:B------:R-:W-:Y:S05]  /*59d0*/  WARPSYNC.COLLECTIVE R15, `(.L_x_1532) ;  /* 0x000000000f087348 */ /* 0x000fea0003c00000 */
[----:B------:R0:W1:Y:S02]  /*59e0*/  SHFL.BFLY P6, R14, R13, R12, R11 ;  /* 0x0c00000c0d0e7389 */ /* 0x00006400000c000b */
[----:B01----:R-:W-:Y:S05]  /*59f0*/  ENDCOLLECTIVE ;  /* 0x000000000000791b */ /* 0x003fea0003800000 */
.L_x_1532:
[----:B------:R-:W-:Y:S02]  /*5a00*/  HFMA2 R12, -RZ, RZ, 0, 5.9604644775390625e-08 ;  /* 0x00000001ff0c7431 */ /* 0x000fe400000001ff */
[----:B------:R-:W-:-:S05]  /*5a10*/  FADD R36, R35, R14 ;  /* 0x0000000e23247221 */ /* 0x000fca0000000000 */
[----:B------:R-:W-:-:S07]  /*5a20*/  MOV R13, R36 ;  /* 0x00000024000d7202 */ /* 0x000fce0000000f00 */
[----:B------:R-:W-:Y:S05]  /*5a30*/  WARPSYNC.COLLECTIVE R15, `(.L_x_1533) ;  /* 0x000000000f087348 */ /* 0x000fea0003c00000 */
[----:B------:R0:W1:Y:S02]  /*5a40*/  SHFL.BFLY P6, R14, R13, R12, R11 ;  /* 0x0c00000c0d0e7389 */ /* 0x00006400000c000b */
[----:B01----:R-:W-:Y:S05]  /*5a50*/  ENDCOLLECTIVE ;  /* 0x000000000000791b */ /* 0x003fea0003800000 */
.L_x_1533:
[----:B------:R-:W-:Y:S05]  /*5a60*/  BRA `(.L_x_1534) ;  /* 0xffffffc800107947 */ /* 0x000fea000383ffff */
        .weak           $__internal_20_$__cuda_sm3x_div_rn_noftz_f32_slowpath
        .type           $__internal_20_$__cuda_sm3x_div_rn_noftz_f32_slowpath,@function
        .size           $__internal_20_$__cuda_sm3x_div_rn_noftz_f32_slowpath,(.L_x_8506 - $__internal_20_$__cuda_sm3x_div_rn_noftz_f32_slowpath)
$__internal_20_$__cuda_sm3x_div_rn_noftz_f32_slowpath:
[----:B------:R-:W-:Y:S01]  /*5a70*/  SHF.R.U32.HI R34, RZ, 0x17, R11 ;  /* 0x00000017ff227819 */ /* 0x000fe2000001160b */
[----:B------:R-:W-:Y:S03]  /*5a80*/  BSSY.RECONVERGENT B1, `(.L_x_1535) ;  /* 0x0000062000017945 */ /* 0x000fe60003800200 */
[----:B------:R-:W-:Y:S02]  /*5a90*/  LOP3.LUT R44, R34, 0xff, RZ, 0xc0, !PT ;  /* 0x000000ff222c7812 */ /* 0x000fe400078ec0ff */
[----:B------:R-:W-:Y:S02]  /*5aa0*/  SHF.R.U32.HI R34, RZ, 0x17, R10 ;  /* 0x00000017ff227819 */ /* 0x000fe4000001160a */
[----:B------:R-:W-:Y:S02]  /*5ab0*/  IADD3 R36, PT, PT, R44, -0x1, RZ ;  /* 0xffffffff2c247810 */ /* 0x000fe40007ffe0ff */
[----:B------:R-:W-:-:S02]  /*5ac0*/  LOP3.LUT R42, R34, 0xff, RZ, 0xc0, !PT ;  /* 0x000000ff222a7812 */ /* 0x000fc400078ec0ff */
        /* <DEDUP_REMOVED lines=28> */
.L_x_1536:
[----:B------:R-:W-:Y:S01]  /*5c90*/  LEA R36, R44, 0xc0800000, 0x17 ;  /* 0xc08000002c247811 */ /* 0x000fe200078eb8ff */
[----:B------:R-:W-:Y:S03]  /*5ca0*/  BSSY.RECONVERGENT B2, `(.L_x_1541) ;  /* 0x0000036000027945 */ /* 0x000fe60003800200 */
[----:B------:R-:W-:Y:S02]  /*5cb0*/  IADD3 R36, PT, PT, -R36, R11, RZ ;  /* 0x0000000b24247210 */ /* 0x000fe40007ffe1ff */
[----:B------:R-:W-:Y:S02]  /*5cc0*/  IADD3 R11, PT, PT, R42, -0x7f, RZ ;  /* 0xffffff812a0b7810 */ /* 0x000fe40007ffe0ff */
[----:B------:R-:W0:Y:S01]  /*5cd0*/  MUFU.RCP R35, R36 ;  /* 0x0000002400237308 */ /* 0x000e220000001000 */
[----:B------:R-:W-:Y:S02]  /*5ce0*/  FADD.FTZ R79, -R36, -RZ ;  /* 0x800000ff244f7221 */ /* 0x000fe40000010100 */
[C---:B------:R-:W-:Y:S01]  /*5cf0*/  IMAD R10, R11.reuse, -0x800000, R10 ;  /* 0xff8000000b0a7824 */ /* 0x040fe200078e020a */
[----:B------:R-:W-:Y:S01]  /*5d00*/  IADD3 R11, PT, PT, R11, 0x7f, -R44 ;  /* 0x0000007f0b0b7810 */ /* 0x000fe20007ffe82c */
[----:B0-----:R-:W-:-:S04]  /*5d10*/  FFMA R42, R35, R79, 1 ;  /* 0x3f800000232a7423 */ /* 0x001fc8000000004f */
[----:B------:R-:W-:Y:S01]  /*5d20*/  FFMA R42, R35, R42, R35 ;  /* 0x0000002a232a7223 */ /* 0x000fe20000000023 */
[----:B------:R-:W-:-:S03]  /*5d30*/  IADD3 R35, PT, PT, R11, R34, RZ ;  /* 0x000000220b237210 */ /* 0x000fc60007ffe0ff */
        /* <DEDUP_REMOVED lines=28> */
[----:B------:R-:W-:-:S04]  /*5f00*/  SHF.L.U32 R35, R34, R35, RZ ;  /* 0x0000002322237219 */ /* 0x000fc800000006ff */
[----:B------:R-:W-:Y:S02]  /*5f10*/  ISETP.NE.AND P2, PT, R35, RZ, P2 ;  /* 0x000000ff2300720c */ /* 0x000fe40001745270 */
[----:B------:R-:W-:Y:S02]  /*5f20*/  SEL R35, R10, RZ, P3 ;  /* 0x000000ff0a237207 */ /* 0x000fe40001800000 */
[----:B------:R-:W-:Y:S02]  /*5f30*/  PLOP3.LUT P1, PT, P1, P2, PT, 0xf8, 0x8f ;  /* 0x00000000008f781c */ /* 0x000fe40000f25f70 */
        /* <DEDUP_REMOVED lines=8> */
.L_x_1543:
[----:B------:R-:W-:-:S04]  /*5fc0*/  LOP3.LUT R11, R11, 0x80000000, RZ, 0xc0, !PT ;  /* 0x800000000b0b7812 */ /* 0x000fc800078ec0ff */
[----:B------:R-:W-:Y:S01]  /*5fd0*/  LOP3.LUT R11, R11, 0x7f800000, RZ, 0xfc, !PT ;  /* 0x7f8000000b0b7812 */ /* 0x000fe200078efcff */
[----:B------:R-:W-:Y:S06]  /*5fe0*/  BRA `(.L_x_1544) ;  /* 0x0000000000047947 */ /* 0x000fec0003800000 */
.L_x_1542:
[----:B------:R-:W-:-:S07]  /*5ff0*/  LEA R11, R35, R11, 0x17 ;  /* 0x0000000b230b7211 */ /* 0x000fce00078eb8ff */
.L_x_1544:
[----:B------:R-:W-:Y:S05]  /*6000*/  BSYNC.RECONVERGENT B2 ;  /* 0x0000000000027941 */ /* 0x000fea0003800200 */
.L_x_1541:
[----:B------:R-:W-:Y:S05]  /*6010*/  BRA `(.L_x_1545) ;  /* 0x0000000000207947 */ /* 0x000fea0003800000 */
.L_x_1540:
[----:B------:R-:W-:-:S04]  /*6020*/  LOP3.LUT R11, R11, 0x80000000, R10, 0x48, !PT ;  /* 0x800000000b0b7812 */ /* 0x000fc800078e480a */
[----:B------:R-:W-:Y:S01]  /*6030*/  LOP3.LUT R11, R11, 0x7f800000, RZ, 0xfc, !PT ;  /* 0x7f8000000b0b7812 */ /* 0x000fe200078efcff */
[----:B------:R-:W-:Y:S06]  /*6040*/  BRA `(.L_x_1545) ;  /* 0x0000000000147947 */ /* 0x000fec0003800000 */
.L_x_1539:
[----:B------:R-:W-:Y:S01]  /*6050*/  LOP3.LUT R11, R11, 0x80000000, R10, 0x48, !PT ;  /* 0x800000000b0b7812 */ /* 0x000fe200078e480a */
[----:B------:R-:W-:Y:S06]  /*6060*/  BRA `(.L_x_1545) ;  /* 0x00000000000c7947 */ /* 0x000fec0003800000 */
.L_x_1538:
[----:B------:R-:W0:Y:S01]  /*6070*/  MUFU.RSQ R11, -QNAN ;  /* 0xffc00000000b7908 */ /* 0x000e220000001400 */
[----:B------:R-:W-:Y:S05]  /*6080*/  BRA `(.L_x_1545) ;  /* 0x0000000000047947 */ /* 0x000fea0003800000 */
.L_x_1537:
[----:B------:R-:W-:-:S07]  /*6090*/  FADD.FTZ R11, R10, R11 ;  /* 0x0000000b0a0b7221 */ /* 0x000fce0000010000 */
.L_x_1545:
[----:B------:R-:W-:Y:S05]  /*60a0*/  BSYNC.RECONVERGENT B1 ;  /* 0x0000000000017941 */ /* 0x000fea0003800200 */
.L_x_1535:
[----:B0-----:R-:W-:Y:S01]  /*60b0*/  MOV R34, R11 ;  /* 0x0000000b00227202 */ /* 0x001fe20000000f00 */
[----:B------:R-:W-:Y:S01]  /*60c0*/  HFMA2 R11, -RZ, RZ, 0, 0 ;  /* 0x00000000ff0b7431 */ /* 0x000fe200000001ff */
[----:B------:R-:W-:-:S04]  /*60d0*/  MOV R10, R33 ;  /* 0x00000021000a7202 */ /* 0x000fc80000000f00 */
[----:B------:R-:W-:Y:S05]  /*60e0*/  RET.REL.NODEC R10 `(_Z15SoftmaxWarpImplI10DirectLoadIffE11DirectStoreIffEfLi1ELi27ELi32ELi1ELb1EL9Algorithm0EEvT_T0_ll) ;  /* 0xffffff9c0ac47950 */ /* 0x000fea0003c3ffff */
.L_x_1546:
        /* <DEDUP_REMOVED lines=9> */
.L_x_8506:


//--------------------- .text._Z15SoftmaxWarpImplI10DirectLoadIffE11DirectStoreIffEfLi1ELi27ELi32ELi1ELb0EL9Algorithm0EEvT_T0_ll --------------------------
	.section	.text._Z15SoftmaxWarpImplI10DirectLoadIffE11DirectStoreIffEfLi1ELi27ELi32ELi1ELb0EL9Algorithm0EEvT_T0_ll,"ax",@progbits
	.align	128
        .global         _Z15SoftmaxWarpImplI10DirectLoadIffE11DirectStoreIffEfLi1ELi27ELi32ELi1ELb0EL9Algorithm0EEvT_T0_ll
        .type           _Z15SoftmaxWarpImplI10DirectLoadIffE11DirectStoreIffEfLi1ELi27ELi32ELi1ELb0EL9Algorithm0EEvT_T0_ll,@function
        .size           _Z15SoftmaxWarpImplI10DirectLoadIffE11DirectStoreIffEfLi1ELi27ELi32ELi1ELb0EL9Algorithm0EEvT_T0_ll,(.L_x_8507 - _Z15SoftmaxWarpImplI10DirectLoadIffE11DirectStoreIffEfLi1ELi27ELi32ELi1ELb0EL9Algorithm0EEvT_T0_ll)
        .other          _Z15SoftmaxWarpImplI10DirectLoadIffE11DirectStoreIffEfLi1ELi27ELi32ELi1ELb0EL9Algorithm0EEvT_T0_ll,@"STO_CUDA_ENTRY STV_DEFAULT"
_Z15SoftmaxWarpImplI10DirectLoadIffE11DirectStoreIffEfLi1ELi27ELi32ELi1ELb0EL9Algorithm0EEvT_T0_ll:
.text._Z15SoftmaxWarpImplI10DirectLoadIffE11DirectStoreIffEfLi1ELi27ELi32ELi1ELb0EL9Algorithm0EEvT_T0_ll:
        /* <DEDUP_REMOVED lines=24> */
.L_x_1547:
        /* <DEDUP_REMOVED lines=13> */
.L_x_1603:
[----:B---3--:R-:W-:Y:S01]  /*0250*/  MOV R41, RZ ;  /* 0x000000ff00297202 */ /* 0x008fe20000000f00 */
[----:B------:R-:W-:Y:S01]  /*0260*/  IMAD R3, R44, UR38, RZ ;  /* 0x000000262c037c24 */ /* 0x000fe2000f8e02ff */
        /* <DEDUP_REMOVED lines=114> */
[----:B------:R-:W-:Y:S01]  /*0990*/  FADD R7, R15, -12583039 ;  /* 0xcb40007f0f077421 */ /* 0x000fe20000000000 */
[----:B------:R-:W-:Y:S01]  /*09a0*/  FADD R9, R3, -12583039 ;  /* 0xcb40007f03097421 */ /* 0x000fe20000000000 */
[----:B------:R-:W-:Y:S01]  /*09b0*/  SHF.L.U32 R15, R15, 0x17, RZ ;  /* 0x000000170f0f7819 */ /* 0x000fe200000006ff */
[-C--:B------:R-:W-:Y:S01]  /*09c0*/  FFMA.SAT R37, R36, R11.reuse, 0.5 ;  /* 0x3f00000024257423 */ /* 0x080fe2000000200b */
[----:B------:R-:W-:Y:S01]  /*09d0*/  FFMA R7, R62, 1.4426950216293334961, -R7 ;  /* 0x3fb8aa3b3e077823 */ /* 0x000fe20000000807 */
[----:B------:R-:W-:Y:S01]  /*09e0*/  FFMA R9, R66, 1.4426950216293334961, -R9 ;  /* 0x3fb8aa3b42097823 */ /* 0x000fe20000000809 */
[----:B------:R-:W1:Y:S01]  /*09f0*/  MUFU.EX2 R68, R68 ;  /* 0x0000004400447308 */ /* 0x000e620000000800 */
[-C--:B------:R-:W-:Y:S01]  /*0a00*/  FFMA.RM R37, R37, R12.reuse, 12582913 ;  /* 0x4b40000125257423 */ /* 0x080fe2000000400c */
[----:B------:R-:W-:Y:S01]  /*0a10*/  FFMA R62, R62, 1.925963033500011079e-08, R7 ;  /* 0x32a570603e3e7823 */ /* 0x000fe20000000007 */
[-C--:B------:R-:W-:Y:S01]  /*0a20*/  FFMA.SAT R7, R60, R11.reuse, 0.5 ;  /* 0x3f0000003c077423 */ /* 0x080fe2000000200b */
[----:B------:R-:W-:Y:S01]  /*0a30*/  FFMA R66, R66, 1.925963033500011079e-08, R9 ;  /* 0x32a5706042427823 */ /* 0x000fe20000000009 */
[----:B------:R-:W-:Y:S01]  /*0a40*/  FFMA.SAT R9, R64, R11, 0.5 ;  /* 0x3f00000040097423 */ /* 0x000fe2000000200b */
[----:B------:R-:W-:Y:S01]  /*0a50*/  SHF.L.U32 R5, R5, 0x17, RZ ;  /* 0x0000001705057819 */ /* 0x000fe200000006ff */
[-C--:B------:R-:W-:Y:S01]  /*0a60*/  FFMA.RM R10, R7, R12.reuse, 12582913 ;  /* 0x4b400001070a7423 */ /* 0x080fe2000000400c */
[----:B------:R-:W2:Y:S01]  /*0a70*/  MUFU.EX2 R62, R62 ;  /* 0x0000003e003e7308 */ /* 0x000ea20000000800 */
[----:B------:R-:W-:-:S02]  /*0a80*/  FFMA.RM R7, R9, R12, 12582913 ;  /* 0x4b40000109077423 */ /* 0x000fc4000000400c */
[----:B------:R-:W-:Y:S02]  /*0a90*/  FADD R9, R10, -12583039 ;  /* 0xcb40007f0a097421 */ /* 0x000fe40000000000 */
[----:B------:R-:W-:Y:S02]  /*0aa0*/  FADD R13, R7, -12583039 ;  /* 0xcb40007f070d7421 */ /* 0x000fe40000000000 */
[----:B------:R-:W-:Y:S01]  /*0ab0*/  FFMA R9, R60, 1.4426950216293334961, -R9 ;  /* 0x3fb8aa3b3c097823 */ /* 0x000fe20000000809 */
[----:B------:R-:W3:Y:S01]  /*0ac0*/  MUFU.EX2 R19, R66 ;  /* 0x0000004200137308 */ /* 0x000ee20000000800 */
[----:B------:R-:W-:Y:S01]  /*0ad0*/  FFMA R13, R64, 1.4426950216293334961, -R13 ;  /* 0x3fb8aa3b400d7823 */ /* 0x000fe2000000080d */
[----:B-1----:R-:W-:Y:S01]  /*0ae0*/  FMUL R5, R5, R68 ;  /* 0x0000004405057220 */ /* 0x002fe20000400000 */
[----:B------:R-:W-:Y:S01]  /*0af0*/  FFMA R60, R60, 1.925963033500011079e-08, R9 ;  /* 0x32a570603c3c7823 */ /* 0x000fe20000000009 */
[----:B------:R-:W-:Y:S01]  /*0b00*/  FFMA.SAT R9, R58, R11, 0.5 ;  /* 0x3f0000003a097423 */ /* 0x000fe2000000200b */
[----:B------:R-:W-:-:S03]  /*0b10*/  FFMA R64, R64, 1.925963033500011079e-08, R13 ;  /* 0x32a5706040407823 */ /* 0x000fc6000000000d */
[----:B------:R-:W-:Y:S01]  /*0b20*/  FFMA.RM R9, R9, R12, 12582913 ;  /* 0x4b40000109097423 */ /* 0x000fe2000000400c */
[----:B------:R-:W1:Y:S03]  /*0b30*/  MUFU.EX2 R60, R60 ;  /* 0x0000003c003c7308 */ /* 0x000e660000000800 */
[C---:B------:R-:W-:Y:S01]  /*0b40*/  FADD R13, R9.reuse, -12583039 ;  /* 0xcb40007f090d7421 */ /* 0x040fe20000000000 */
[----:B------:R-:W-:-:S03]  /*0b50*/  SHF.L.U32 R9, R9, 0x17, RZ ;  /* 0x0000001709097819 */ /* 0x000fc600000006ff */
        /* <DEDUP_REMOVED lines=8> */
[----:B--2---:R-:W-:Y:S01]  /*0be0*/  FMUL R0, R15, R62 ;  /* 0x0000003e0f007220 */ /* 0x004fe20000400000 */
[----:B------:R-:W-:-:S04]  /*0bf0*/  FFMA.SAT R15, R2, R11, 0.5 ;  /* 0x3f000000020f7423 */ /* 0x000fc8000000200b */
[----:B------:R-:W-:-:S04]  /*0c00*/  FFMA.RM R15, R15, R12, 12582913 ;  /* 0x4b4000010f0f7423 */ /* 0x000fc8000000400c */
[C---:B------:R-:W-:Y:S01]  /*0c10*/  FADD R21, R15.reuse, -12583039 ;  /* 0xcb40007f0f157421 */ /* 0x040fe20000000000 */
[----:B------:R-:W-:-:S03]  /*0c20*/  SHF.L.U32 R15, R15, 0x17, RZ ;  /* 0x000000170f0f7819 */ /* 0x000fc600000006ff */
[----:B------:R-:W-:-:S04]  /*0c30*/  FFMA R21, R2, 1.4426950216293334961, -R21 ;  /* 0x3fb8aa3b02157823 */ /* 0x000fc80000000815 */
[----:B------:R-:W-:Y:S01]  /*0c40*/  FFMA R18, R2, 1.925963033500011079e-08, R21 ;  /* 0x32a5706002127823 */ /* 0x000fe20000000015 */
[----:B------:R-:W-:Y:S01]  /*0c50*/  FFMA.SAT R21, R56, R11, 0.5 ;  /* 0x3f00000038157423 */ /* 0x000fe2000000200b */
[----:B------:R-:W-:Y:S02]  /*0c60*/  SHF.L.U32 R2, R3, 0x17, RZ ;  /* 0x0000001703027819 */ /* 0x000fe400000006ff */
[----:B------:R-:W-:Y:S01]  /*0c70*/  SHF.L.U32 R3, R10, 0x17, RZ ;  /* 0x000000170a037819 */ /* 0x000fe200000006ff */
[----:B------:R-:W-:Y:S01]  /*0c80*/  FFMA.RM R16, R21, R12, 12582913 ;  /* 0x4b40000115107423 */ /* 0x000fe2000000400c */
[----:B------:R-:W-:Y:S01]  /*0c90*/  MUFU.EX2 R18, R18 ;  /* 0x0000001200127308 */ /* 0x000fe20000000800 */
[----:B---3--:R-:W-:Y:S02]  /*0ca0*/  FMUL R2, R2, R19 ;  /* 0x0000001302027220 */ /* 0x008fe40000400000 */
[----:B------:R-:W-:Y:S01]  /*0cb0*/  FADD R19, R16, -12583039 ;  /* 0xcb40007f10137421 */ /* 0x000fe20000000000 */
[----:B-1----:R-:W-:-:S03]  /*0cc0*/  FMUL R3, R3, R60 ;  /* 0x0000003c03037220 */ /* 0x002fc60000400000 */
[C---:B------:R-:W-:Y:S01]  /*0cd0*/  FFMA R19, R56.reuse, 1.4426950216293334961, -R19 ;  /* 0x3fb8aa3b38137823 */ /* 0x040fe20000000813 */
[----:B------:R-:W1:Y:S03]  /*0ce0*/  MUFU.EX2 R21, R64 ;  /* 0x0000004000157308 */ /* 0x000e660000000800 */
        /* <DEDUP_REMOVED lines=10> */
[----:B------:R-:W-:Y:S01]  /*0d90*/  FFMA.RM R19, R19, R12, 12582913 ;  /* 0x4b40000113137423 */ /* 0x000fe2000000400c */
[----:B------:R-:W2:Y:S01]  /*0da0*/  MUFU.EX2 R23, R23 ;  /* 0x0000001700177308 */ /* 0x000ea20000000800 */
[----:B-1----:R-:W-:Y:S01]  /*0db0*/  FMUL R4, R4, R21 ;  /* 0x0000001504047220 */ /* 0x002fe20000400000 */
[----:B------:R-:W-:Y:S01]  /*0dc0*/  FFMA.SAT R21, R48, R11, 0.5 ;  /* 0x3f00000030157423 */ /* 0x000fe2000000200b */
[----:B------:R-:W-:-:S03]  /*0dd0*/  FADD R7, R19, -12583039 ;  /* 0xcb40007f13077421 */ /* 0x000fc60000000000 */
[----:B------:R-:W-:Y:S01]  /*0de0*/  FFMA.RM R21, R21, R12, 12582913 ;  /* 0x4b40000115157423 */ /* 0x000fe2000000400c */
[----:B------:R-:W-:-:S04]  /*0df0*/  FFMA R7, R6, 1.4426950216293334961, -R7 ;  /* 0x3fb8aa3b06077823 */ /* 0x000fc80000000807 */
[----:B------:R-:W-:Y:S01]  /*0e00*/  FFMA R25, R6, 1.925963033500011079e-08, R7 ;  /* 0x32a5706006197823 */ /* 0x000fe20000000007 */
[----:B------:R-:W-:Y:S01]  /*0e10*/  FADD R7, R21, -12583039 ;  /* 0xcb40007f15077421 */ /* 0x000fe20000000000 */
[----:B------:R-:W-:Y:S01]  /*0e20*/  FMUL R6, R9, R58 ;  /* 0x0000003a09067220 */ /* 0x000fe20000400000 */
[----:B------:R-:W-:Y:S01]  /*0e30*/  FFMA.SAT R9, R8, R11, 0.5 ;  /* 0x3f00000008097423 */ /* 0x000fe2000000200b */
[----:B------:R1:W3:Y:S01]  /*0e40*/  MUFU.EX2 R58, R17 ;  /* 0x00000011003a7308 */ /* 0x0002e20000000800 */
[----:B------:R-:W-:Y:S01]  /*0e50*/  FFMA R7, R48, 1.4426950216293334961, -R7 ;  /* 0x3fb8aa3b30077823 */ /* 0x000fe20000000807 */
[----:B--2---:R-:W-:-:S03]  /*0e60*/  FMUL R10, R10, R23 ;  /* 0x000000170a0a7220 */ /* 0x004fc60000400000 */
[----:B------:R-:W-:Y:S01]  /*0e70*/  FFMA R48, R48, 1.925963033500011079e-08, R7 ;  /* 0x32a5706030307823 */ /* 0x000fe20000000007 */
[----:B------:R-:W-:Y:S01]  /*0e80*/  SHF.L.U32 R7, R13, 0x17, RZ ;  /* 0x000000170d077819 */ /* 0x000fe200000006ff */
[----:B------:R-:W-:Y:S01]  /*0e90*/  FFMA.RM R13, R9, R12, 12582913 ;  /* 0x4b400001090d7423 */ /* 0x000fe2000000400c */
[----:B------:R-:W-:Y:S01]  /*0ea0*/  MUFU.EX2 R25, R25 ;  /* 0x0000001900197308 */ /* 0x000fe20000000800 */
[----:B-1----:R-:W-:Y:S02]  /*0eb0*/  FADD R17, R27, -12583039 ;  /* 0xcb40007f1b117421 */ /* 0x002fe40000000000 */
[C---:B------:R-:W-:Y:S01]  /*0ec0*/  FADD R9, R13.reuse, -12583039 ;  /* 0xcb40007f0d097421 */ /* 0x040fe20000000000 */
[----:B------:R-:W-:Y:S01]  /*0ed0*/  SHF.L.U32 R13, R13, 0x17, RZ ;  /* 0x000000170d0d7819 */ /* 0x000fe200000006ff */
[----:B------:R-:W-:Y:S02]  /*0ee0*/  FFMA R17, R30, 1.4426950216293334961, -R17 ;  /* 0x3fb8aa3b1e117823 */ /* 0x000fe40000000811 */
[----:B------:R-:W-:Y:S01]  /*0ef0*/  FFMA R9, R8, 1.4426950216293334961, -R9 ;  /* 0x3fb8aa3b08097823 */ /* 0x000fe20000000809 */
[----:B------:R-:W-:Y:S01]  /*0f00*/  MUFU.EX2 R48, R48 ;  /* 0x0000003000307308 */ /* 0x000fe20000000800 */
[----:B------:R-:W-:Y:S01]  /*0f10*/  FFMA R31, R30, 1.925963033500011079e-08, R17 ;  /* 0x32a570601e1f7823 */ /* 0x000fe20000000011 */
[-C--:B------:R-:W-:Y:S01]  /*0f20*/  FFMA.SAT R17, R52, R11.reuse, 0.5 ;  /* 0x3f00000034117423 */ /* 0x080fe2000000200b */
[----:B------:R-:W-:Y:S01]  /*0f30*/  FFMA R29, R8, 1.925963033500011079e-08, R9 ;  /* 0x32a57060081d7823 */ /* 0x000fe20000000009 */
[----:B------:R-:W-:Y:S01]  /*0f40*/  FMUL R8, R15, R18 ;  /* 0x000000120f087220 */ /* 0x000fe20000400000 */
[----:B------:R-:W-:Y:S01]  /*0f50*/  FFMA.SAT R15, R46, R11, 0.5 ;  /* 0x3f0000002e0f7423 */ /* 0x000fe2000000200b */
[----:B------:R-:W-:Y:S01]  /*0f60*/  FFMA.RM R23, R17, R12, 12582913 ;  /* 0x4b40000111177423 */ /* 0x000fe2000000400c */
[----:B---3--:R-:W-:Y:S01]  /*0f70*/  FMUL R7, R7, R58 ;  /* 0x0000003a07077220 */ /* 0x008fe20000400000 */
[----:B------:R-:W1:Y:S01]  /*0f80*/  MUFU.EX2 R18, R29 ;  /* 0x0000001d00127308 */ /* 0x000e620000000800 */
[----:B------:R-:W-:Y:S01]  /*0f90*/  FFMA.RM R15, R15, R12, 12582913 ;  /* 0x4b4000010f0f7423 */ /* 0x000fe2000000400c */
[----:B------:R-:W-:-:S03]  /*0fa0*/  FADD R17, R23, -12583039 ;  /* 0xcb40007f17117421 */ /* 0x000fc60000000000 */
[C---:B------:R-:W-:Y:S01]  /*0fb0*/  FADD R9, R15.reuse, -12583039 ;  /* 0xcb40007f0f097421 */ /* 0x040fe20000000000 */
[----:B------:R-:W-:Y:S01]  /*0fc0*/  FFMA R17, R52, 1.4426950216293334961, -R17 ;  /* 0x3fb8aa3b34117823 */ /* 0x000fe20000000811 */
[----:B------:R-:W-:Y:S01]  /*0fd0*/  SHF.L.U32 R15, R15, 0x17, RZ ;  /* 0x000000170f0f7819 */ /* 0x000fe200000006ff */
[----:B------:R-:W-:Y:S01]  /*0fe0*/  MUFU.EX2 R31, R31 ;  /* 0x0000001f001f7308 */ /* 0x000fe20000000800 */
[----:B------:R-:W-:Y:S01]  /*0ff0*/  FFMA R9, R46, 1.4426950216293334961, -R9 ;  /* 0x3fb8aa3b2e097823 */ /* 0x000fe20000000809 */
[----:B------:R-:W-:Y:S01]  /*1000*/  FFMA R52, R52, 1.925963033500011079e-08, R17 ;  /* 0x32a5706034347823 */ /* 0x000fe20000000011 */
[----:B------:R-:W-:Y:S02]  /*1010*/  FFMA.SAT R17, R32, R11, 0.5 ;  /* 0x3f00000020117423 */ /* 0x000fe4000000200b */
[----:B------:R-:W-:Y:S01]  /*1020*/  FFMA R46, R46, 1.925963033500011079e-08, R9 ;  /* 0x32a570602e2e7823 */ /* 0x000fe20000000009 */
[----:B------:R-:W-:Y:S01]  /*1030*/  SHF.L.U32 R9, R16, 0x17, RZ ;  /* 0x0000001710097819 */ /* 0x000fe200000006ff */
[----:B------:R-:W-:Y:S01]  /*1040*/  FFMA.RM R30, R17, R12, 12582913 ;  /* 0x4b400001111e7423 */ /* 0x000fe2000000400c */
[----:B------:R-:W-:Y:S01]  /*1050*/  SHF.L.U32 R16, R19, 0x17, RZ ;  /* 0x0000001713107819 */ /* 0x000fe200000006ff */
[----:B-1----:R-:W-:Y:S01]  /*1060*/  FMUL R18, R13, R18 ;  /* 0x000000120d127220 */ /* 0x002fe20000400000 */
[----:B------:R-:W-:Y:S01]  /*1070*/  FADD R13, R37, -12583039 ;  /* 0xcb40007f250d7421 */ /* 0x000fe20000000000 */
[----:B------:R-:W-:Y:S01]  /*1080*/  FADD R19, R30, -12583039 ;  /* 0xcb40007f1e137421 */ /* 0x000fe20000000000 */
[----:B------:R-:W1:Y:S01]  /*1090*/  MUFU.EX2 R46, R46 ;  /* 0x0000002e002e7308 */ /* 0x000e620000000800 */
[----:B------:R-:W-:Y:S01]  /*10a0*/  FMUL R16, R16, R25 ;  /* 0x0000001910107220 */ /* 0x000fe20000400000 */
[----:B------:R-:W-:Y:S01]  /*10b0*/  FFMA R13, R36, 1.4426950216293334961, -R13 ;  /* 0x3fb8aa3b240d7823 */ /* 0x000fe2000000080d */
[----:B------:R-:W-:Y:S01]  /*10c0*/  FFMA R19, R32, 1.4426950216293334961, -R19 ;  /* 0x3fb8aa3b20137823 */ /* 0x000fe20000000813 */
[----:B------:R-:W-:Y:S01]  /*10d0*/  SHF.L.U32 R17, R21, 0x17, RZ ;  /* 0x0000001715117819 */ /* 0x000fe200000006ff */
[----:B------:R-:W-:Y:S01]  /*10e0*/  FMUL R9, R9, R56 ;  /* 0x0000003809097220 */ /* 0x000fe20000400000 */
[----:B------:R-:W-:Y:S01]  /*10f0*/  FFMA R36, R36, 1.925963033500011079e-08, R13 ;  /* 0x32a5706024247823 */ /* 0x000fe2000000000d */
[----:B------:R-:W-:Y:S01]  /*1100*/  FFMA R33, R32, 1.925963033500011079e-08, R19 ;  /* 0x32a5706020217823 */ /* 0x000fe20000000013 */
[-C--:B------:R-:W-:Y:S01]  /*1110*/  FFMA.SAT R19, R38, R11.reuse, 0.5 ;  /* 0x3f00000026137423 */ /* 0x080fe2000000200b */
[-C--:B------:R-:W-:Y:S01]  /*1120*/  FFMA.SAT R13, R20, R11.reuse, 0.5 ;  /* 0x3f000000140d7423 */ /* 0x080fe2000000200b */
[----:B------:R-:W-:Y:S01]  /*1130*/  SHF.L.U32 R21, R23, 0x17, RZ ;  /* 0x0000001717157819 */ /* 0x000fe200000006ff */
[----:B------:R-:W-:Y:S01]  /*1140*/  FFMA.SAT R23, R22, R11, 0.5 ;  /* 0x3f00000016177423 */ /* 0x000fe2000000200b */
[-C--:B------:R-:W-:Y:S01]  /*1150*/  FFMA.RM R32, R19, R12.reuse, 12582913 ;  /* 0x4b40000113207423 */ /* 0x080fe2000000400c */
[----:B------:R-:W-:Y:S01]  /*1160*/  FFMA.RM R13, R13, R12, 12582913 ;  /* 0x4b4000010d0d7423 */ /* 0x000fe2000000400c */
[----:B------:R-:W-:Y:S01]  /*1170*/  MUFU.EX2 R33, R33 ;  /* 0x0000002100217308 */ /* 0x000fe20000000800 */
[----:B------:R-:W-:Y:S01]  /*1180*/  FMUL R17, R17, R48 ;  /* 0x0000003011117220 */ /* 0x000fe20000400000 */
[----:B------:R-:W-:-:S04]  /*1190*/  FADD R19, R32, -12583039 ;  /* 0xcb40007f20137421 */ /* 0x000fc80000000000 */
[C---:B------:R-:W-:Y:S02]  /*11a0*/  FFMA R19, R38.reuse, 1.4426950216293334961, -R19 ;  /* 0x3fb8aa3b26137823 */ /* 0x040fe40000000813 */
[----:B------:R-:W2:Y:S02]  /*11b0*/  MUFU.EX2 R52, R52 ;  /* 0x0000003400347308 */ /* 0x000ea40000000800 */
[----:B------:R-:W-:Y:S01]  /*11c0*/  FFMA R38, R38, 1.925963033500011079e-08, R19 ;  /* 0x32a5706026267823 */ /* 0x000fe20000000013 */
[----:B-1----:R-:W-:Y:S01]  /*11d0*/  FMUL R19, R15, R46 ;  /* 0x0000002e0f137220 */ /* 0x002fe20000400000 */
[----:B------:R-:W-:-:S04]  /*11e0*/  FADD R15, R13, -12583039 ;  /* 0xcb40007f0d0f7421 */ /* 0x000fc80000000000 */
[C---:B------:R-:W-:Y:S01]  /*11f0*/  FFMA R15, R20.reuse, 1.4426950216293334961, -R15 ;  /* 0x3fb8aa3b140f7823 */ /* 0x040fe2000000080f */
[----:B------:R-:W1:Y:S03]  /*1200*/  MUFU.EX2 R38, R38 ;  /* 0x0000002600267308 */ /* 0x000e660000000800 */
[----:B------:R-:W-:Y:S01]  /*1210*/  FFMA R25, R20, 1.925963033500011079e-08, R15 ;  /* 0x32a5706014197823 */ /* 0x000fe2000000000f */
[----:B------:R-:W-:Y:S01]  /*1220*/  FFMA.SAT R15, R14, R11, 0.5 ;  /* 0x3f0000000e0f7423 */ /* 0x000fe2000000200b */
[----:B------:R-:W-:-:S03]  /*1230*/  SHF.L.U32 R20, R27, 0x17, RZ ;  /* 0x000000171b147819 */ /* 0x000fc600000006ff */
[----:B------:R-:W-:Y:S01]  /*1240*/  FFMA.RM R15, R15, R12, 12582913 ;  /* 0x4b4000010f0f7423 */ /* 0x000fe2000000400c */
[----:B------:R-:W-:Y:S01]  /*1250*/  MUFU.EX2 R25, R25 ;  /* 0x0000001900197308 */ /* 0x000fe20000000800 */
[----:B------:R-:W-:Y:S01]  /*1260*/  FMUL R20, R20, R31 ;  /* 0x0000001f14147220 */ /* 0x000fe20000400000 */
[----:B--2---:R-:W-:Y:S01]  /*1270*/  FMUL R21, R21, R52 ;  /* 0x0000003415157220 */ /* 0x004fe20000400000 */
[C---:B------:R-:W-:Y:S01]  /*1280*/  FADD R27, R15.reuse, -12583039 ;  /* 0xcb40007f0f1b7421 */ /* 0x040fe20000000000 */
[----:B------:R-:W-:-:S03]  /*1290*/  SHF.L.U32 R15, R15, 0x17, RZ ;  /* 0x000000170f0f7819 */ /* 0x000fc600000006ff */
[----:B------:R-:W-:-:S04]  /*12a0*/  FFMA R27, R14, 1.4426950216293334961, -R27 ;  /* 0x3fb8aa3b0e1b7823 */ /* 0x000fc8000000081b */
[----:B------:R-:W-:Y:S01]  /*12b0*/  FFMA R29, R14, 1.925963033500011079e-08, R27 ;  /* 0x32a570600e1d7823 */ /* 0x000fe2000000001b */
[-C--:B------:R-:W-:Y:S01]  /*12c0*/  FFMA.RM R14, R23, R12.reuse, 12582913 ;  /* 0x4b400001170e7423 */ /* 0x080fe2000000400c */
[----:B------:R-:W-:Y:S02]  /*12d0*/  FFMA.SAT R27, R24, R11, 0.5 ;  /* 0x3f000000181b7423 */ /* 0x000fe4000000200b */
[----:B------:R-:W-:Y:S01]  /*12e0*/  MUFU.EX2 R46, R29 ;  /* 0x0000001d002e7308 */ /* 0x000fe20000000800 */
[C---:B------:R-:W-:Y:S01]  /*12f0*/  FADD R23, R14.reuse, -12583039 ;  /* 0xcb40007f0e177421 */ /* 0x040fe20000000000 */
[----:B------:R-:W-:Y:S01]  /*1300*/  FFMA.RM R27, R27, R12, 12582913 ;  /* 0x4b4000011b1b7423 */ /* 0x000fe2000000400c */
[----:B------:R-:W-:Y:S02]  /*1310*/  SHF.L.U32 R14, R14, 0x17, RZ ;  /* 0x000000170e0e7819 */ /* 0x000fe400000006ff */
[----:B------:R-:W-:Y:S01]  /*1320*/  FFMA R23, R22, 1.4426950216293334961, -R23 ;  /* 0x3fb8aa3b16177823 */ /* 0x000fe20000000817 */
[C---:B------:R-:W-:Y:S01]  /*1330*/  FADD R41, R27.reuse, -12583039 ;  /* 0xcb40007f1b297421 */ /* 0x040fe20000000000 */
[----:B------:R-:W-:-:S02]  /*1340*/  SHF.L.U32 R27, R27, 0x17, RZ ;  /* 0x000000171b1b7819 */ /* 0x000fc400000006ff */
[----:B------:R-:W-:Y:S01]  /*1350*/  FFMA R31, R22, 1.925963033500011079e-08, R23 ;  /* 0x32a57060161f7823 */ /* 0x000fe20000000017 */
[----:B------:R-:W-:Y:S01]  /*1360*/  SHF.L.U32 R22, R30, 0x17, RZ ;  /* 0x000000171e167819 */ /* 0x000fe200000006ff */
[----:B------:R-:W-:Y:S01]  /*1370*/  FFMA R41, R24, 1.4426950216293334961, -R41 ;  /* 0x3fb8aa3b18297823 */ /* 0x000fe20000000829 */
[----:B------:R-:W-:-:S03]  /*1380*/  SHF.L.U32 R23, R32, 0x17, RZ ;  /* 0x0000001720177819 */ /* 0x000fc600000006ff */
[----:B------:R-:W-:Y:S01]  /*1390*/  FMUL R22, R22, R33 ;  /* 0x0000002116167220 */ /* 0x000fe20000400000 */
[----:B------:R-:W-:Y:S01]  /*13a0*/  FFMA.SAT R33, R28, R11, 0.5 ;  /* 0x3f0000001c217423 */ /* 0x000fe2000000200b */
[----:B-1----:R-:W-:Y:S01]  /*13b0*/  FMUL R23, R23, R38 ;  /* 0x0000002617177220 */ /* 0x002fe20000400000 */
[----:B------:R-:W-:Y:S01]  /*13c0*/  FFMA R30, R24, 1.925963033500011079e-08, R41 ;  /* 0x32a57060181e7823 */ /* 0x000fe20000000029 */
[----:B------:R-:W-:Y:S01]  /*13d0*/  SHF.L.U32 R24, R37, 0x17, RZ ;  /* 0x0000001725187819 */ /* 0x000fe200000006ff */
[----:B------:R-:W-:Y:S01]  /*13e0*/  FFMA.RM R33, R33, R12, 12582913 ;  /* 0x4b40000121217423 */ /* 0x000fe2000000400c */
[----:B------:R1:W2:Y:S03]  /*13f0*/  MUFU.EX2 R41, R36 ;  /* 0x0000002400297308 */ /* 0x0002a60000000800 */
[C---:B------:R-:W-:Y:S01]  /*1400*/  FADD R43, R33.reuse, -12583039 ;  /* 0xcb40007f212b7421 */ /* 0x040fe20000000000 */
[----:B------:R-:W-:-:S03]  /*1410*/  SHF.L.U32 R33, R33, 0x17, RZ ;  /* 0x0000001721217819 */ /* 0x000fc600000006ff */
[C---:B------:R-:W-:Y:S01]  /*1420*/  FFMA R43, R28.reuse, 1.4426950216293334961, -R43 ;  /* 0x3fb8aa3b1c2b7823 */ /* 0x040fe2000000082b */
[----:B------:R-:W3:Y:S01]  /*1430*/  MUFU.EX2 R48, R30 ;  /* 0x0000001e00307308 */ /* 0x000ee20000000800 */
[----:B-1----:R-:W-:Y:S02]  /*1440*/  SHF.L.U32 R36, R13, 0x17, RZ ;  /* 0x000000170d247819 */ /* 0x002fe400000006ff */
[----:B------:R-:W-:Y:S01]  /*1450*/  FFMA R38, R28, 1.925963033500011079e-08, R43 ;  /* 0x32a570601c267823 */ /* 0x000fe2000000002b */
[----:B------:R-:W-:-:S04]  /*1460*/  FFMA.SAT R43, R26, R11, 0.5 ;  /* 0x3f0000001a2b7423 */ /* 0x000fc8000000200b */
[----:B------:R-:W-:Y:S01]  /*1470*/  FFMA.RM R28, R43, R12, 12582913 ;  /* 0x4b4000012b1c7423 */ /* 0x000fe2000000400c */
[----:B--2---:R-:W-:Y:S01]  /*1480*/  FMUL R24, R24, R41 ;  /* 0x0000002918187220 */ /* 0x004fe20000400000 */
[----:B------:R-:W-:Y:S01]  /*1490*/  FFMA.SAT R41, R54, R11, 0.5 ;  /* 0x3f00000036297423 */ /* 0x000fe2000000200b */
[----:B------:R-:W1:Y:S01]  /*14a0*/  MUFU.EX2 R38, R38 ;  /* 0x0000002600267308 */ /* 0x000e620000000800 */
[----:B------:R-:W-:-:S04]  /*14b0*/  FADD R37, R28, -12583039 ;  /* 0xcb40007f1c257421 */ /* 0x000fc80000000000 */
[----:B------:R-:W-:Y:S01]  /*14c0*/  FFMA R37, R26, 1.4426950216293334961, -R37 ;  /* 0x3fb8aa3b1a257823 */ /* 0x000fe20000000825 */
[----:B---3--:R-:W-:Y:S01]  /*14d0*/  FMUL R29, R27, R48 ;  /* 0x000000301b1d7220 */ /* 0x008fe20000400000 */
[----:B------:R-:W-:Y:S02]  /*14e0*/  SHF.L.U32 R27, R28, 0x17, RZ ;  /* 0x000000171c1b7819 */ /* 0x000fe400000006ff */
[----:B------:R-:W-:Y:S01]  /*14f0*/  FFMA R26, R26, 1.925963033500011079e-08, R37 ;  /* 0x32a570601a1a7823 */ /* 0x000fe20000000025 */
[----:B------:R-:W-:-:S04]  /*1500*/  FFMA.SAT R37, R50, R11, 0.5 ;  /* 0x3f00000032257423 */ /* 0x000fc8000000200b */
[-C--:B------:R-:W-:Y:S01]  /*1510*/  FFMA.RM R11, R37, R12.reuse, 12582913 ;  /* 0x4b400001250b7423 */ /* 0x080fe2000000400c */
[----:B------:R-:W-:Y:S01]  /*1520*/  FFMA.RM R12, R41, R12, 12582913 ;  /* 0x4b400001290c7423 */ /* 0x000fe2000000400c */
[----:B------:R-:W2:Y:S01]  /*1530*/  MUFU.EX2 R26, R26 ;  /* 0x0000001a001a7308 */ /* 0x000ea20000000800 */
[----:B-1----:R-:W-:Y:S01]  /*1540*/  FMUL R28, R33, R38 ;  /* 0x00000026211c7220 */ /* 0x002fe20000400000 */
[C---:B------:R-:W-:Y:S01]  /*1550*/  FADD R37, R11.reuse, -12583039 ;  /* 0xcb40007f0b257421 */ /* 0x040fe20000000000 */
[----:B------:R-:W-:-:S03]  /*1560*/  SHF.L.U32 R11, R11, 0x17, RZ ;  /* 0x000000170b0b7819 */ /* 0x000fc600000006ff */
[C---:B------:R-:W-:Y:S02]  /*1570*/  FFMA R37, R50.reuse, 1.4426950216293334961, -R37 ;  /* 0x3fb8aa3b32257823 */ /* 0x040fe40000000825 */
[----:B------:R1:W3:Y:S02]  /*1580*/  MUFU.EX2 R41, R31 ;  /* 0x0000001f00297308 */ /* 0x0002e40000000800 */
[----:B------:R-:W-:Y:S01]  /*1590*/  FFMA R50, R50, 1.925963033500011079e-08, R37 ;  /* 0x32a5706032327823 */ /* 0x000fe20000000025 */
[C---:B------:R-:W-:Y:S01]  /*15a0*/  FADD R37, R12.reuse, -12583039 ;  /* 0xcb40007f0c257421 */ /* 0x040fe20000000000 */
[----:B------:R-:W-:-:S03]  /*15b0*/  SHF.L.U32 R12, R12, 0x17, RZ ;  /* 0x000000170c0c7819 */ /* 0x000fc600000006ff */
[C---:B------:R-:W-:Y:S01]  /*15c0*/  FFMA R37, R54.reuse, 1.4426950216293334961, -R37 ;  /* 0x3fb8aa3b36257823 */ /* 0x040fe20000000825 */
[----:B------:R-:W4:Y:S01]  /*15d0*/  MUFU.EX2 R50, R50 ;  /* 0x0000003200327308 */ /* 0x000f220000000800 */
[----:B-1----:R-:W-:Y:S01]  /*15e0*/  FMUL R31, R15, R46 ;  /* 0x0000002e0f1f7220 */ /* 0x002fe20000400000 */
[----:B--2---:R-:W-:Y:S01]  /*15f0*/  FMUL R27, R27, R26 ;  /* 0x0000001a1b1b7220 */ /* 0x004fe20000400000 */
[----:B------:R-:W-:Y:S01]  /*1600*/  FFMA R54, R54, 1.925963033500011079e-08, R37 ;  /* 0x32a5706036367823 */ /* 0x000fe20000000025 */
[----:B------:R-:W-:-:S04]  /*1610*/  FADD R37, RZ, R5 ;  /* 0x00000005ff257221 */ /* 0x000fc80000000000 */
[----:B------:R-:W-:Y:S01]  /*1620*/  FADD R37, R37, R0 ;  /* 0x0000000025257221 */ /* 0x000fe20000000000 */
[----:B---3--:R-:W-:-:S03]  /*1630*/  FMUL R30, R14, R41 ;  /* 0x000000290e1e7220 */ /* 0x008fc60000400000 */
[----:B------:R-:W-:-:S04]  /*1640*/  FADD R32, R37, R2 ;  /* 0x0000000225207221 */ /* 0x000fc80000000000 */
[----:B------:R-:W-:Y:S01]  /*1650*/  FADD R37, R32, R3 ;  /* 0x0000000320257221 */ /* 0x000fe20000000000 */
[----:B----4-:R-:W-:-:S03]  /*1660*/  FMUL R26, R11, R50 ;  /* 0x000000320b1a7220 */ /* 0x010fc60000400000 */
        /* <DEDUP_REMOVED lines=35> */
.L_x_1615:
        /* <DEDUP_REMOVED lines=12> */
[----:B01----:R-:W-:Y:S05]  /*1960*/  CALL.REL.NOINC `($__internal_21_$__cuda_sm3x_div_rn_noftz_f32_slowpath) ;  /* 0x00000030006c7944 */ /* 0x003fea0003c00000 */
[----:B------:R-:W-:-:S07]  /*1970*/  MOV R11, R5 ;  /* 0x00000005000b7202 */ /* 0x000fce0000000f00 */
.L_x_1550:
[----:B------:R-:W-:Y:S05]  /*1980*/  BSYNC.RECONVERGENT B2 ;  /* 0x0000000000027941 */ /* 0x000fea0003800200 */
.L_x_1549:
        /* <DEDUP_REMOVED lines=12> */
[----:B01----:R-:W-:Y:S05]  /*1a50*/  CALL.REL.NOINC `($__internal_21_$__cuda_sm3x_div_rn_noftz_f32_slowpath) ;  /* 0x0000003000307944 */ /* 0x003fea0003c00000 */
[----:B------:R-:W-:-:S07]  /*1a60*/  MOV R14, R5 ;  /* 0x00000005000e7202 */ /* 0x000fce0000000f00 */
.L_x_1552:
[----:B------:R-:W-:Y:S05]  /*1a70*/  BSYNC.RECONVERGENT B2 ;  /* 0x0000000000027941 */ /* 0x000fea0003800200 */
.L_x_1551:
        /* <DEDUP_REMOVED lines=14> */
.L_x_1554:
[----:B------:R-:W-:Y:S05]  /*1b60*/  BSYNC.RECONVERGENT B2 ;  /* 0x0000000000027941 */ /* 0x000fea0003800200 */
.L_x_1553:
        /* <DEDUP_REMOVED lines=14> */
.L_x_1556:
[----:B------:R-:W-:Y:S05]  /*1c50*/  BSYNC.RECONVERGENT B2 ;  /* 0x0000000000027941 */ /* 0x000fea0003800200 */
.L_x_1555:
        /* <DEDUP_REMOVED lines=14> */
.L_x_1558:
[----:B------:R-:W-:Y:S05]  /*1d40*/  BSYNC.RECONVERGENT B2 ;  /* 0x0000000000027941 */ /* 0x000fea0003800200 */
.L_x_1557:
        /* <DEDUP_REMOVED lines=14> */
.L_x_1560:
[----:B------:R-:W-:Y:S05]  /*1e30*/  BSYNC.RECONVERGENT B2 ;  /* 0x0000000000027941 */ /* 0x000fea0003800200 */
.L_x_1559:
        /* <DEDUP_REMOVED lines=14> */
.L_x_1562:
[----:B------:R-:W-:Y:S05]  /*1f20*/  BSYNC.RECONVERGENT B2 ;  /* 0x0000000000027941 */ /* 0x000fea0003800200 */
.L_x_1561:
        /* <DEDUP_REMOVED lines=14> */
.L_x_1564:
[----:B------:R-:W-:Y:S05]  /*2010*/  BSYNC.RECONVERGENT B2 ;  /* 0x0000000000027941 */ /* 0x000fea0003800200 */
.L_x_1563:
        /* <DEDUP_REMOVED lines=14> */
.L_x_1566:
[----:B------:R-:W-:Y:S05]  /*2100*/  BSYNC.RECONVERGENT B2 ;  /* 0x0000000000027941 */ /* 0x000fea0003800200 */
.L_x_1565:
        /* <DEDUP_REMOVED lines=14> */
.L_x_1568:
[----:B------:R-:W-:Y:S05]  /*21f0*/  BSYNC.RECONVERGENT B2 ;  /* 0x0000000000027941 */ /* 0x000fea0003800200 */
.L_x_1567:
        /* <DEDUP_REMOVED lines=14> */
.L_x_1570:
[----:B------:R-:W-:Y:S05]  /*22e0*/  BSYNC.RECONVERGENT B2 ;  /* 0x0000000000027941 */ /* 0x000fea0003800200 */
.L_x_1569:
        /* <DEDUP_REMOVED lines=14> */
.L_x_1572:
[----:B------:R-:W-:Y:S05]  /*23d0*/  BSYNC.RECONVERGENT B2 ;  /* 0x0000000000027941 */ /* 0x000fea0003800200 */
.L_x_1571:
        /* <DEDUP_REMOVED lines=14> */
.L_x_1574:
[----:B------:R-:W-:Y:S05]  /*24c0*/  BSYNC.RECONVERGENT B2 ;  /* 0x0000000000027941 */ /* 0x000fea0003800200 */
.L_x_1573:
        /* <DEDUP_REMOVED lines=14> */
.L_x_1576:
[----:B------:R-:W-:Y:S05]  /*25b0*/  BSYNC.RECONVERGENT B2 ;  /* 0x0000000000027941 */ /* 0x000fea0003800200 */
.L_x_1575:
        /* <DEDUP_REMOVED lines=14> */
.L_x_1578:
[----:B------:R-:W-:Y:S05]  /*26a0*/  BSYNC.RECONVERGENT B2 ;  /* 0x0000000000027941 */ /* 0x000fea0003800200 */
.L_x_1577:
        /* <DEDUP_REMOVED lines=14> */
.L_x_1580:
[----:B------:R-:W-:Y:S05]  /*2790*/  BSYNC.RECONVERGENT B2 ;  /* 0x0000000000027941 */ /* 0x000fea0003800200 */
.L_x_1579:
        /* <DEDUP_REMOVED lines=14> */
.L_x_1582:
[----:B------:R-:W-:Y:S05]  /*2880*/  BSYNC.RECONVERGENT B2 ;  /* 0x0000000000027941 */ /* 0x000fea0003800200 */
.L_x_1581:
        /* <DEDUP_REMOVED lines=14> */
.L_x_1584:
[----:B------:R-:W-:Y:S05]  /*2970*/  BSYNC.RECONVERGENT B2 ;  /* 0x0000000000027941 */ /* 0x000fea0003800200 */
.L_x_1583:
        /* <DEDUP_REMOVED lines=14> */
.L_x_1586:
[----:B------:R-:W-:Y:S05]  /*2a60*/  BSYNC.RECONVERGENT B2 ;  /* 0x0000000000027941 */ /* 0x000fea0003800200 */
.L_x_1585:
        /* <DEDUP_REMOVED lines=14> */
.L_x_1588:
[----:B------:R-:W-:Y:S05]  /*2b50*/  BSYNC.RECONVERGENT B2 ;  /* 0x0000000000027941 */ /* 0x000fea0003800200 */
.L_x_1587:
        /* <DEDUP_REMOVED lines=14> */
.L_x_1590:
[----:B------:R-:W-:Y:S05]  /*2c40*/  BSYNC.RECONVERGENT B2 ;  /* 0x0000000000027941 */ /* 0x000fea0003800200 */
.L_x_1589:
        /* <DEDUP_REMOVED lines=14> */
.L_x_1592:
[----:B------:R-:W-:Y:S05]  /*2d30*/  BSYNC.RECONVERGENT B2 ;  /* 0x0000000000027941 */ /* 0x000fea0003800200 */
.L_x_1591:
        /* <DEDUP_REMOVED lines=14> */
.L_x_1594:
[----:B------:R-:W-:Y:S05]  /*2e20*/  BSYNC.RECONVERGENT B2 ;  /* 0x0000000000027941 */ /* 0x000fea0003800200 */
.L_x_1593:
        /* <DEDUP_REMOVED lines=14> */
.L_x_1596:
[----:B------:R-:W-:Y:S05]  /*2f10*/  BSYNC.RECONVERGENT B2 ;  /* 0x0000000000027941 */ /* 0x000fea0003800200 */
.L_x_1595:
        /* <DEDUP_REMOVED lines=14> */
.L_x_1598:
[----:B------:R-:W-:Y:S05]  /*3000*/  BSYNC.RECONVERGENT B2 ;  /* 0x0000000000027941 */ /* 0x000fea0003800200 */
.L_x_1597:
        /* <DEDUP_REMOVED lines=14> */
.L_x_1600:
[----:B------:R-:W-:Y:S05]  /*30f0*/  BSYNC.RECONVERGENT B2 ;  /* 0x0000000000027941 */ /* 0x000fea0003800200 */
.L_x_1599:
        /* <DEDUP_REMOVED lines=13> */
.L_x_1602:
[----:B------:R-:W-:Y:S05]  /*31d0*/  BSYNC.RECONVERGENT B2 ;  /* 0x0000000000027941 */ /* 0x000fea0003800200 */
.L_x_1601:
[----:B------:R-:W-:Y:S01]  /*31e0*/  HFMA2 R13, -RZ, RZ, 0, 0 ;  /* 0x00000000ff0d7431 */ /* 0x000fe200000001ff */
[----:B------:R-:W-:Y:S01]  /*31f0*/  MOV R12, R40 ;  /* 0x00000028000c7202 */ /* 0x000fe20000000f00 */
        /* <DEDUP_REMOVED lines=65> */
.L_x_1548:
[----:B------:R-:W-:Y:S01]  /*3610*/  HFMA2 R11, -RZ, RZ, 0, 1.847743988037109375e-06 ;  /* 0x0000001fff0b7431 */ /* 0x000fe200000001ff */
[----:B------:R-:W-:Y:S01]  /*3620*/  BSSY B0, `(.L_x_1604) ;  /* 0x0000006000007945 */ /* 0x000fe20003800000 */
[----:B------:R-:W-:Y:S02]  /*3630*/  MOV R12, 0x10 ;  /* 0x00000010000c7802 */ /* 0x000fe40000000f00 */
[----:B------:R-:W-:-:S07]  /*3640*/  MOV R15, 0xffffffff ;  /* 0xffffffff000f7802 */ /* 0x000fce0000000f00 */
[----:B0-----:R-:W-:Y:S05]  /*3650*/  WARPSYNC.COLLECTIVE R15, `(.L_x_1605) ;  /* 0x000000000f087348 */ /* 0x001fea0003c00000 */
[----:B------:R1:W2:Y:S02]  /*3660*/  SHFL.BFLY P6, R14, R13, R12, R11 ;  /* 0x0c00000c0d0e7389 */ /* 0x0002a400000c000b */
[----:B012---:R-:W-:Y:S05]  /*3670*/  ENDCOLLECTIVE ;  /* 0x000000000000791b */ /* 0x007fea0003800000 */
.L_x_1605:
[----:B------:R-:W-:Y:S05]  /*3680*/  BSYNC B0 ;  /* 0x0000000000007941 */ /* 0x000fea0003800000 */
.L_x_1604:
        /* <DEDUP_REMOVED lines=8> */
.L_x_1606:
[----:B------:R-:W-:Y:S01]  /*3710*/  HFMA2 R12, -RZ, RZ, 0, 2.384185791015625e-07 ;  /* 0x00000004ff0c7431 */ /* 0x000fe200000001ff */
[----:B------:R-:W-:-:S04]  /*3720*/  FMNMX R0, R13, R14, !PT ;  /* 0x0000000e0d007209 */ /* 0x000fc80007800000 */
[----:B------:R-:W-:-:S07]  /*3730*/  MOV R13, R0 ;  /* 0x00000000000d7202 */ /* 0x000fce0000000f00 */
[----:B------:R-:W-:Y:S05]  /*3740*/  WARPSYNC.COLLECTIVE R15, `(.L_x_1607) ;  /* 0x000000000f087348 */ /* 0x000fea0003c00000 */
[----:B------:R0:W1:Y:S02]  /*3750*/  SHFL.BFLY P6, R14, R13, R12, R11 ;  /* 0x0c00000c0d0e7389 */ /* 0x00006400000c000b */
[----:B01----:R-:W-:Y:S05]  /*3760*/  ENDCOLLECTIVE ;  /* 0x000000000000791b */ /* 0x003fea0003800000 */
.L_x_1607:
[----:B------:R-:W-:Y:S01]  /*3770*/  HFMA2 R12, -RZ, RZ, 0, 1.1920928955078125e-07 ;  /* 0x00000002ff0c7431 */ /* 0x000fe200000001ff */
[----:B------:R-:W-:-:S04]  /*3780*/  FMNMX R2, R0, R14, !PT ;  /* 0x0000000e00027209 */ /* 0x000fc80007800000 */
[----:B------:R-:W-:-:S07]  /*3790*/  MOV R13, R2 ;  /* 0x00000002000d7202 */ /* 0x000fce0000000f00 */
[----:B------:R-:W-:Y:S05]  /*37a0*/  WARPSYNC.COLLECTIVE R15, `(.L_x_1608) ;  /* 0x000000000f087348 */ /* 0x000fea0003c00000 */
[----:B------:R0:W1:Y:S02]  /*37b0*/  SHFL.BFLY P6, R14, R13, R12, R11 ;  /* 0x0c00000c0d0e7389 */ /* 0x00006400000c000b */
[----:B01----:R-:W-:Y:S05]  /*37c0*/  ENDCOLLECTIVE ;  /* 0x000000000000791b */ /* 0x003fea0003800000 */
.L_x_1608:
[----:B------:R-:W-:Y:S01]  /*37d0*/  HFMA2 R12, -RZ, RZ, 0, 5.9604644775390625e-08 ;  /* 0x00000001ff0c7431 */ /* 0x000fe200000001ff */
[----:B------:R-:W-:-:S04]  /*37e0*/  FMNMX R3, R2, R14, !PT ;  /* 0x0000000e02037209 */ /* 0x000fc80007800000 */
[----:B------:R-:W-:-:S07]  /*37f0*/  MOV R13, R3 ;  /* 0x00000003000d7202 */ /* 0x000fce0000000f00 */
[----:B------:R-:W-:Y:S05]  /*3800*/  WARPSYNC.COLLECTIVE R15, `(.L_x_1609) ;  /* 0x000000000f087348 */ /* 0x000fea0003c00000 */
[----:B------:R0:W1:Y:S02]  /*3810*/  SHFL.BFLY P6, R14, R13, R12, R11 ;  /* 0x0c00000c0d0e7389 */ /* 0x00006400000c000b */
[----:B01----:R-:W-:Y:S05]  /*3820*/  ENDCOLLECTIVE ;  /* 0x000000000000791b */ /* 0x003fea0003800000 */
.L_x_1609:
[----:B------:R-:W-:-:S05]  /*3830*/  FMNMX R14, R3, R14, !PT ;  /* 0x0000000e030e7209 */ /* 0x000fca0007800000 */
[--C-:B------:R-:W-:Y:S01]  /*3840*/  FADD R3, R43, -R14.reuse ;  /* 0x8000000e2b037221 */ /* 0x100fe20000000000 */
[----:B------:R-:W-:Y:S01]  /*3850*/  MOV R43, 0x3bbb989d ;  /* 0x3bbb989d002b7802 */ /* 0x000fe20000000f00 */
        /* <DEDUP_REMOVED lines=21> */
[----:B------:R-:W-:Y:S01]  /*39b0*/  SHF.L.U32 R5, R10, 0x17, RZ ;  /* 0x000000170a057819 */ /* 0x000fe200000006ff */
        /* <DEDUP_REMOVED lines=100> */
[----:B------:R-:W-:Y:S01]  /*4000*/  FFMA.RM R18, R18, R45, 12582913 ;  /* 0x4b40000112127423 */ /* 0x000fe2000000402d */
        /* <DEDUP_REMOVED lines=55> */
[----:B------:R-:W-:Y:S01]  /*4380*/  FFMA.RM R28, R28, R45, 12582913 ;  /* 0x4b4000011c1c7423 */ /* 0x000fe2000000402d */
[----:B0-----:R-:W-:-:S03]  /*4390*/  FMUL R24, R24, R11 ;  /* 0x0000000b18187220 */ /* 0x001fc60000400000 */
[C---:B------:R-:W-:Y:S01]  /*43a0*/  FADD R11, R28.reuse, -12583039 ;  /* 0xcb40007f1c0b7421 */ /* 0x040fe20000000000 */
[----:B------:R-:W-:-:S03]  /*43b0*/  SHF.L.U32 R28, R28, 0x17, RZ ;  /* 0x000000171c1c7819 */ /* 0x000fc600000006ff */
[----:B------:R-:W-:-:S04]  /*43c0*/  FFMA R11, R12, 1.4426950216293334961, -R11 ;  /* 0x3fb8aa3b0c0b7823 */ /* 0x000fc8000000080b */
        /* <DEDUP_REMOVED lines=92> */
.L_x_1610:
[----:B------:R-:W-:Y:S02]  /*4990*/  HFMA2 R12, -RZ, RZ, 0, 4.76837158203125e-07 ;  /* 0x00000008ff0c7431 */ /* 0x000fe400000001ff */
[----:B------:R-:W-:-:S05]  /*49a0*/  FADD R33, R13, R14 ;  /* 0x0000000e0d217221 */ /* 0x000fca0000000000 */
[----:B------:R-:W-:-:S07]  /*49b0*/  MOV R13, R33 ;  /* 0x00000021000d7202 */ /* 0x000fce0000000f00 */
[----:B------:R-:W-:Y:S05]  /*49c0*/  WARPSYNC.COLLECTIVE R15, `(.L_x_1611) ;  /* 0x000000000f087348 */ /* 0x000fea0003c00000 */
[----:B------:R0:W1:Y:S02]  /*49d0*/  SHFL.BFLY P6, R14, R13, R12, R11 ;  /* 0x0c00000c0d0e7389 */ /* 0x00006400000c000b */
[----:B01----:R-:W-:Y:S05]  /*49e0*/  ENDCOLLECTIVE ;  /* 0x000000000000791b */ /* 0x003fea0003800000 */
.L_x_1611:
[----:B------:R-:W-:Y:S02]  /*49f0*/  HFMA2 R12, -RZ, RZ, 0, 2.384185791015625e-07 ;  /* 0x00000004ff0c7431 */ /* 0x000fe400000001ff */
[----:B------:R-:W-:-:S05]  /*4a00*/  FADD R36, R33, R14 ;  /* 0x0000000e21247221 */ /* 0x000fca0000000000 */
[----:B------:R-:W-:-:S07]  /*4a10*/  MOV R13, R36 ;  /* 0x00000024000d7202 */ /* 0x000fce0000000f00 */
[----:B------:R-:W-:Y:S05]  /*4a20*/  WARPSYNC.COLLECTIVE R15, `(.L_x_1612) ;  /* 0x000000000f087348 */ /* 0x000fea0003c00000 */
[----:B------:R0:W1:Y:S02]  /*4a30*/  SHFL.BFLY P6, R14, R13, R12, R11 ;  /* 0x0c00000c0d0e7389 */ /* 0x00006400000c000b */
[----:B01----:R-:W-:Y:S05]  /*4a40*/  ENDCOLLECTIVE ;  /* 0x000000000000791b */ /* 0x003fea0003800000 */
.L_x_1612:
[----:B------:R-:W-:Y:S02]  /*4a50*/  HFMA2 R12, -RZ, RZ, 0, 1.1920928955078125e-07 ;  /* 0x00000002ff0c7431 */ /* 0x000fe400000001ff */
[----:B------:R-:W-:-:S05]  /*4a60*/  FADD R37, R36, R14 ;  /* 0x0000000e24257221 */ /* 0x000fca0000000000 */
[----:B------:R-:W-:-:S07]  /*4a70*/  MOV R13, R37 ;  /* 0x00000025000d7202 */ /* 0x000fce0000000f00 */
[----:B------:R-:W-:Y:S05]  /*4a80*/  WARPSYNC.COLLECTIVE R15, `(.L_x_1613) ;  /* 0x000000000f087348 */ /* 0x000fea0003c00000 */
[----:B------:R0:W1:Y:S02]  /*4a90*/  SHFL.BFLY P6, R14, R13, R12, R11 ;  /* 0x0c00000c0d0e7389 */ /* 0x00006400000c000b */
[----:B01----:R-:W-:Y:S05]  /*4aa0*/  ENDCOLLECTIVE ;  /* 0x000000000000791b */ /* 0x003fea0003800000 */
.L_x_1613:
[----:B------:R-:W-:Y:S02]  /*4ab0*/  HFMA2 R12, -RZ, RZ, 0, 5.9604644775390625e-08 ;  /* 0x00000001ff0c7431 */ /* 0x000fe400000001ff */
[----:B------:R-:W-:-:S05]  /*4ac0*/  FADD R38, R37, R14 ;  /* 0x0000000e25267221 */ /* 0x000fca0000000000 */
[----:B------:R-:W-:-:S07]  /*4ad0*/  MOV R13, R38 ;  /* 0x00000026000d7202 */ /* 0x000fce0000000f00 */
[----:B------:R-:W-:Y:S05]  /*4ae0*/  WARPSYNC.COLLECTIVE R15, `(.L_x_1614) ;  /* 0x000000000f087348 */ /* 0x000fea0003c00000 */
[----:B------:R0:W1:Y:S02]  /*4af0*/  SHFL.BFLY P6, R14, R13, R12, R11 ;  /* 0x0c00000c0d0e7389 */ /* 0x00006400000c000b */
[----:B01----:R-:W-:Y:S05]  /*4b00*/  ENDCOLLECTIVE ;  /* 0x000000000000791b */ /* 0x003fea0003800000 */
.L_x_1614:
[----:B------:R-:W-:Y:S05]  /*4b10*/  BRA `(.L_x_1615) ;  /* 0xffffffcc00607947 */ /* 0x000fea000383ffff */
        .weak           $__internal_21_$__cuda_sm3x_div_rn_noftz_f32_slowpath
        .type           $__internal_21_$__cuda_sm3x_div_rn_noftz_f32_slowpath,@function
        .size           $__internal_21_$__cuda_sm3x_div_rn_noftz_f32_slowpath,(.L_x_8507 - $__internal_21_$__cuda_sm3x_div_rn_noftz_f32_slowpath)
$__internal_21_$__cuda_sm3x_div_rn_noftz_f32_slowpath:
        /* <DEDUP_REMOVED lines=35> */
.L_x_1617:
[----:B------:R-:W-:Y:S01]  /*4d50*/  LEA R37, R13, 0xc0800000, 0x17 ;  /* 0xc08000000d257811 */ /* 0x000fe200078eb8ff */
[----:B------:R-:W-:Y:S01]  /*4d60*/  BSSY.RECONVERGENT B1, `(.L_x_1622) ;  /* 0x0000036000017945 */ /* 0x000fe20003800200 */
[----:B------:R-:W-:Y:S02]  /*4d70*/  IADD3 R38, PT, PT, R38, -0x7f, RZ ;  /* 0xffffff8126267810 */ /* 0x000fe40007ffe0ff */
[----:B------:R-:W-:-:S03]  /*4d80*/  IADD3 R43, PT, PT, -R37, R12, RZ ;  /* 0x0000000c252b7210 */ /* 0x000fc60007ffe1ff */
[C---:B------:R-:W-:Y:S01]  /*4d90*/  IMAD R5, R38.reuse, -0x800000, R5 ;  /* 0xff80000026057824 */ /* 0x040fe200078e0205 */
[----:B------:R0:W1:Y:S01]  /*4da0*/  MUFU.RCP R37, R43 ;  /* 0x0000002b00257308 */ /* 0x0000620000001000 */
[----:B------:R-:W-:Y:S01]  /*4db0*/  FADD.FTZ R46, -R43, -RZ ;  /* 0x800000ff2b2e7221 */ /* 0x000fe20000010100 */
[----:B0-----:R-:W-:-:S04]  /*4dc0*/  IADD3 R43, PT, PT, R38, 0x7f, -R13 ;  /* 0x0000007f262b7810 */ /* 0x001fc80007ffe80d */
[----:B------:R-:W-:Y:S01]  /*4dd0*/  IADD3 R36, PT, PT, R43, R36, RZ ;  /* 0x000000242b247210 */ /* 0x000fe20007ffe0ff */
[----:B-1----:R-:W-:-:S04]  /*4de0*/  FFMA R12, R37, R46, 1 ;  /* 0x3f800000250c7423 */ /* 0x002fc8000000002e */
        /* <DEDUP_REMOVED lines=24> */
[----:B------:R-:W-:Y:S01]  /*4f70*/  FFMA.RM R37, R12, R46, R37 ;  /* 0x0000002e0c257223 */ /* 0x000fe20000004025 */
[----:B------:R-:W-:Y:S02]  /*4f80*/  ISETP.NE.AND P1, PT, R13, RZ, PT ;  /* 0x000000ff0d00720c */ /* 0x000fe40003f25270 */
        /* <DEDUP_REMOVED lines=15> */
.L_x_1624:
[----:B------:R-:W-:-:S04]  /*5080*/  LOP3.LUT R5, R5, 0x80000000, RZ, 0xc0, !PT ;  /* 0x8000000005057812 */ /* 0x000fc800078ec0ff */
[----:B------:R-:W-:Y:S01]  /*5090*/  LOP3.LUT R5, R5, 0x7f800000, RZ, 0xfc, !PT ;  /* 0x7f80000005057812 */ /* 0x000fe200078efcff */
[----:B------:R-:W-:Y:S06]  /*50a0*/  BRA `(.L_x_1625) ;  /* 0x0000000000047947 */ /* 0x000fec0003800000 */
.L_x_1623:
[----:B------:R-:W-:-:S07]  /*50b0*/  LEA R5, R36, R5, 0x17 ;  /* 0x0000000524057211 */ /* 0x000fce00078eb8ff */
.L_x_1625:
[----:B------:R-:W-:Y:S05]  /*50c0*/  BSYNC.RECONVERGENT B1 ;  /* 0x0000000000017941 */ /* 0x000fea0003800200 */
.L_x_1622:
[----:B------:R-:W-:Y:S05]  /*50d0*/  BRA `(.L_x_1626) ;  /* 0x0000000000207947 */ /* 0x000fea0003800000 */
.L_x_1621:
[----:B------:R-:W-:-:S04]  /*50e0*/  LOP3.LUT R5, R12, 0x80000000, R5, 0x48, !PT ;  /* 0x800000000c057812 */ /* 0x000fc800078e4805 */
[----:B------:R-:W-:Y:S01]  /*50f0*/  LOP3.LUT R5, R5, 0x7f800000, RZ, 0xfc, !PT ;  /* 0x7f80000005057812 */ /* 0x000fe200078efcff */
[----:B------:R-:W-:Y:S06]  /*5100*/  BRA `(.L_x_1626) ;  /* 0x0000000000147947 */ /* 0x000fec0003800000 */
.L_x_1620:
[----:B------:R-:W-:Y:S01]  /*5110*/  LOP3.LUT R5, R12, 0x80000000, R5, 0x48, !PT ;  /* 0x800000000c057812 */ /* 0x000fe200078e4805 */
[----:B------:R-:W-:Y:S06]  /*5120*/  BRA `(.L_x_1626) ;  /* 0x00000000000c7947 */ /* 0x000fec0003800000 */
.L_x_1619:
[----:B------:R-:W0:Y:S01]  /*5130*/  MUFU.RSQ R5, -QNAN ;  /* 0xffc0000000057908 */ /* 0x000e220000001400 */
[----:B------:R-:W-:Y:S05]  /*5140*/  BRA `(.L_x_1626) ;  /* 0x0000000000047947 */ /* 0x000fea0003800000 */
.L_x_1618:
[----:B------:R-:W-:-:S07]  /*5150*/  FADD.FTZ R5, R5, R12 ;  /* 0x0000000c05057221 */ /* 0x000fce0000010000 */
.L_x_1626:
[----:B------:R-:W-:Y:S05]  /*5160*/  BSYNC.RECONVERGENT B0 ;  /* 0x0000000000007941 */ /* 0x000fea0003800200 */
.L_x_1616:
[----:B------:R-:W-:Y:S01]  /*5170*/  HFMA2 R13, -RZ, RZ, 0, 0 ;  /* 0x00000000ff0d7431 */ /* 0x000fe200000001ff */
[----:B------:R-:W-:-:S04]  /*5180*/  MOV R12, R33 ;  /* 0x00000021000c7202 */ /* 0x000fc80000000f00 */
[----:B0-----:R-:W-:Y:S05]  /*5190*/  RET.REL.NODEC R12 `(_Z15SoftmaxWarpImplI10DirectLoadIffE11DirectStoreIffEfLi1ELi27ELi32ELi1ELb0EL9Algorithm0EEvT_T0_ll) ;  /* 0xffffffac0c987950 */ /* 0x001fea0003c3ffff */
.L_x_1627:
        /* <DEDUP_REMOVED lines=14> */
.L_x_8507:


//--------------------- .text._Z15SoftmaxWarpImplI10DirectLoadIffE11DirectStoreIffEfLi1ELi26ELi32ELi1ELb1EL9Algorithm0EEvT_T0_ll --------------------------
	.section	.text._Z15SoftmaxWarpImplI10DirectLoadIffE11DirectStoreIffEfLi1ELi26ELi32ELi1ELb1EL9Algorithm0EEvT_T0_ll,"ax",@progbits
	.align	128
        .global         _Z15SoftmaxWarpImplI10DirectLoadIffE11DirectStoreIffEfLi1ELi26ELi32ELi1ELb1EL9Algorithm0EEvT_T0_ll
        .type           _Z15SoftmaxWarpImplI10DirectLoadIffE11DirectStoreIffEfLi1ELi26ELi32ELi1ELb1EL9Algorithm0EEvT_T0_ll,@function
        .size           _Z15SoftmaxWarpImplI10DirectLoadIffE11DirectStoreIffEfLi1ELi26ELi32ELi1ELb1EL9Algorithm0EEvT_T0_ll,(.L_x_8508 - _Z15SoftmaxWarpImplI10DirectLoadIffE11DirectStoreIffEfLi1ELi26ELi32ELi1ELb1EL9Algorithm0EEvT_T0_ll)
        .other          _Z15SoftmaxWarpImplI10DirectLoadIffE11DirectStoreIffEfLi1ELi26ELi32ELi1ELb1EL9Algorithm0EEvT_T0_ll,@"STO_CUDA_ENTRY STV_DEFAULT"
_Z15SoftmaxWarpImplI10DirectLoadIffE11DirectStoreIffEfLi1ELi26ELi32ELi1ELb1EL9Algorithm0EEvT_T0_ll:
.text._Z15SoftmaxWarpImplI10DirectLoadIffE11DirectStoreIffEfLi1ELi26ELi32ELi1ELb1EL9Algorithm0EEvT_T0_ll:
        /* <DEDUP_REMOVED lines=25> */
.L_x_1628:
        /* <DEDUP_REMOVED lines=11> */
[----:B------:R-:W2:Y:S01]  /*0240*/  LDCU UR4, c[0x0][0x370] ;  /* 0x00006e00ff0477ac */ /* 0x000ea20008000800 */
[----:B------:R-:W-:Y:S01]  /*0250*/  BSSY B0, `(.L_x_1629) ;  /* 0x0000407000007945 */ /* 0x000fe20003800000 */
[----:B--2---:R-:W-:Y:S01]  /*0260*/  IMAD R38, R38, UR4, RZ ;  /* 0x0000000426267c24 */ /* 0x004fe2000f8e02ff */
[C---:B0-----:R-:W-:Y:S02]  /*0270*/  IADD3 R66, PT, PT, R40.reuse, 0x40, RZ ;  /* 0x0000004028427810 */ /* 0x041fe40007ffe0ff */
        /* <DEDUP_REMOVED lines=24> */
.L_x_1683:
[----:B------:R-:W-:Y:S01]  /*0400*/  ISETP.GE.U32.AND P0, PT, R40, UR44, PT ;  /* 0x0000002c28007c0c */ /* 0x000fe2000bf06070 */
[----:B------:R-:W-:Y:S01]  /*0410*/  HFMA2 R3, -RZ, RZ, 0, 0 ;  /* 0x00000000ff037431 */ /* 0x000fe200000001ff */
[----:B------:R-:W-:Y:S01]  /*0420*/  ISETP.GE.U32.AND P3, PT, R44, UR44, PT ;  /* 0x0000002c2c007c0c */ /* 0x000fe2000bf66070 */
[----:B0-----:R-:W-:Y:S01]  /*0430*/  IMAD R0, R39, UR42, RZ ;  /* 0x0000002a27007c24 */ /* 0x001fe2000f8e02ff */
[----:B------:R-:W-:Y:S02]  /*0440*/  ISETP.GE.AND.EX P0, PT, RZ, UR45, PT, P0 ;  /* 0x0000002dff007c0c */ /* 0x000fe4000bf06300 */
[----:B------:R-:W-:Y:S02]  /*0450*/  ISETP.GE.AND.EX P3, PT, RZ, UR45, PT, P3 ;  /* 0x0000002dff007c0c */ /* 0x000fe4000bf66330 */
[----:B------:R-:W-:-:S05]  /*0460*/  MOV R2, R40 ;  /* 0x0000002800027202 */ /* 0x000fca0000000f00 */
        /* <DEDUP_REMOVED lines=8> */
[----:B------:R-:W-:Y:S02]  /*04f0*/  MOV R5, 0xff800000 ;  /* 0xff80000000057802 */ /* 0x000fe40000000f00 */
[----:B------:R-:W-:Y:S02]  /*0500*/  LEA.HI.X R3, R4, UR41, R3, 0x2, P1 ;  /* 0x0000002904037c11 */ /* 0x000fe400088f1403 */
[----:B------:R-:W-:-:S03]  /*0510*/  MOV R4, 0xff800000 ;  /* 0xff80000000047802 */ /* 0x000fc60000000f00 */
        /* <DEDUP_REMOVED lines=125> */
[----:B------:R-:W-:Y:S02]  /*0cf0*/  MOV R22, 0xff800000 ;  /* 0xff80000000167802 */ /* 0x000fe40000000f00 */
        /* <DEDUP_REMOVED lines=41> */
[----:B------:R-:W-:Y:S01]  /*0f90*/  UMOV UR4, 0xffffffff ;  /* 0xffffffff00047882 */ /* 0x000fe20000000000 */
[----:B---3--:R-:W-:-:S04]  /*0fa0*/  @!P5 FMNMX R13, R13, R22, !PT ;  /* 0x000000160d0dd209 */ /* 0x008fc80007800000 */
[----:B----4-:R-:W-:-:S04]  /*0fb0*/  @!P4 FMNMX R13, R13, R18, !PT ;  /* 0x000000120d0dc209 */ /* 0x010fc80007800000 */
[----:B-----5:R-:W-:-:S04]  /*0fc0*/  @!P6 FMNMX R13, R13, R17, !PT ;  /* 0x000000110d0de209 */ /* 0x020fc80007800000 */
[----:B------:R-:W-:-:S04]  /*0fd0*/  @!P1 FMNMX R13, R13, R16, !PT ;  /* 0x000000100d0d9209 */ /* 0x000fc80007800000 */
[----:B------:R-:W-:-:S04]  /*0fe0*/  @!P2 FMNMX R13, R13, R10, !PT ;  /* 0x0000000a0d0da209 */ /* 0x000fc80007800000 */
[----:B--2---:R-:W-:Y:S01]  /*0ff0*/  @!P3 FMNMX R13, R13, R9, !PT ;  /* 0x000000090d0db209 */ /* 0x004fe20007800000 */
[----:B------:R-:W-:Y:S06]  /*1000*/  BRA.DIV UR4, `(.L_x_1630) ;  /* 0x0000003204b47947 */ /* 0x000fec000b800000 */
[----:B------:R-:W0:Y:S01]  /*1010*/  SHFL.BFLY PT, R14, R13, 0x10, 0x1f ;  /* 0x0e001f000d0e7f89 */ /* 0x000e2200000e0000 */
[----:B------:R-:W-:Y:S02]  /*1020*/  MOV R11, 0x3bbb989d ;  /* 0x3bbb989d000b7802 */ /* 0x000fe40000000f00 */
[----:B0-----:R-:W-:-:S05]  /*1030*/  FMNMX R13, R14, R13, !PT ;  /* 0x0000000d0e0d7209 */ /* 0x001fca0007800000 */
[----:B------:R-:W0:Y:S02]  /*1040*/  SHFL.BFLY PT, R14, R13, 0x8, 0x1f ;  /* 0x0d001f000d0e7f89 */ /* 0x000e2400000e0000 */
[----:B0-----:R-:W-:Y:S02]  /*1050*/  FMNMX R0, R13, R14, !PT ;  /* 0x0000000e0d007209 */ /* 0x001fe40007800000 */
[----:B------:R-:W-:-:S03]  /*1060*/  MOV R13, 0x437c0000 ;  /* 0x437c0000000d7802 */ /* 0x000fc60000000f00 */
        /* <DEDUP_REMOVED lines=10> */
[C---:B------:R-:W-:Y:S01]  /*1110*/  FADD R26, -R15.reuse, R10 ;  /* 0x0000000a0f1a7221 */ /* 0x040fe20000000100 */
[-C--:B------:R-:W-:Y:S01]  /*1120*/  FFMA.SAT R10, R86, R11.reuse, 0.5 ;  /* 0x3f000000560a7423 */ /* 0x080fe2000000200b */
[----:B------:R-:W-:Y:S01]  /*1130*/  FFMA.SAT R16, R88, R11, 0.5 ;  /* 0x3f00000058107423 */ /* 0x000fe2000000200b */
[C---:B------:R-:W-:Y:S01]  /*1140*/  FADD R82, -R15.reuse, R82 ;  /* 0x000000520f527221 */ /* 0x040fe20000000100 */
[C---:B------:R-:W-:Y:S01]  /*1150*/  FADD R12, -R15.reuse, R18 ;  /* 0x000000120f0c7221 */ /* 0x040fe20000000100 */
[-C--:B------:R-:W-:Y:S01]  /*1160*/  FFMA.RM R10, R10, R13.reuse, 12582913 ;  /* 0x4b4000010a0a7423 */ /* 0x080fe2000000400d */
[----:B------:R-:W-:Y:S01]  /*1170*/  FFMA.RM R16, R16, R13, 12582913 ;  /* 0x4b40000110107423 */ /* 0x000fe2000000400d */
[C---:B------:R-:W-:Y:S01]  /*1180*/  FADD R84, -R15.reuse, R84 ;  /* 0x000000540f547221 */ /* 0x040fe20000000100 */
[-C--:B------:R-:W-:Y:S01]  /*1190*/  FFMA.SAT R18, R82, R11.reuse, 0.5 ;  /* 0x3f00000052127423 */ /* 0x080fe2000000200b */
[----:B------:R-:W-:Y:S01]  /*11a0*/  FADD R3, R10, -12583039 ;  /* 0xcb40007f0a037421 */ /* 0x000fe20000000000 */
[----:B------:R-:W-:Y:S01]  /*11b0*/  FADD R5, R16, -12583039 ;  /* 0xcb40007f10057421 */ /* 0x000fe20000000000 */
[C---:B------:R-:W-:Y:S01]  /*11c0*/  FADD R2, -R15.reuse, R7 ;  /* 0x000000070f027221 */ /* 0x040fe20000000100 */
[----:B------:R-:W-:Y:S01]  /*11d0*/  FFMA.SAT R90, R84, R11, 0.5 ;  /* 0x3f000000545a7423 */ /* 0x000fe2000000200b */
[----:B------:R-:W-:Y:S01]  /*11e0*/  FFMA R3, R86, 1.4426950216293334961, -R3 ;  /* 0x3fb8aa3b56037823 */ /* 0x000fe20000000803 */
[----:B------:R-:W-:Y:S01]  /*11f0*/  FFMA R5, R88, 1.4426950216293334961, -R5 ;  /* 0x3fb8aa3b58057823 */ /* 0x000fe20000000805 */
[-C--:B------:R-:W-:Y:S01]  /*1200*/  FFMA.RM R7, R18, R13.reuse, 12582913 ;  /* 0x4b40000112077423 */ /* 0x080fe2000000400d */
[----:B------:R-:W-:Y:S01]  /*1210*/  FADD R80, -R15, R80 ;  /* 0x000000500f507221 */ /* 0x000fe20000000100 */
[----:B------:R-:W-:Y:S01]  /*1220*/  FFMA R86, R86, 1.925963033500011079e-08, R3 ;  /* 0x32a5706056567823 */ /* 0x000fe20000000003 */
[----:B------:R-:W-:Y:S01]  /*1230*/  FFMA R88, R88, 1.925963033500011079e-08, R5 ;  /* 0x32a5706058587823 */ /* 0x000fe20000000005 */
[----:B------:R-:W-:Y:S01]  /*1240*/  FFMA.RM R3, R90, R13, 12582913 ;  /* 0x4b4000015a037423 */ /* 0x000fe2000000400d */
[----:B------:R-:W-:Y:S01]  /*1250*/  FADD R5, R7, -12583039 ;  /* 0xcb40007f07057421 */ /* 0x000fe20000000000 */
[C---:B------:R-:W-:Y:S01]  /*1260*/  FADD R76, -R15.reuse, R28 ;  /* 0x0000001c0f4c7221 */ /* 0x040fe20000000100 */
[----:B------:R-:W-:Y:S01]  /*1270*/  FADD R28, -R15, R9 ;  /* 0x000000090f1c7221 */ /* 0x000fe20000000100 */
[----:B------:R-:W-:Y:S01]  /*1280*/  FADD R9, R3, -12583039 ;  /* 0xcb40007f03097421 */ /* 0x000fe20000000000 */
[----:B------:R-:W-:Y:S01]  /*1290*/  FFMA R5, R82, 1.4426950216293334961, -R5 ;  /* 0x3fb8aa3b52057823 */ /* 0x000fe20000000805 */
[----:B------:R-:W-:Y:S01]  /*12a0*/  FFMA.SAT R18, R80, R11, 0.5 ;  /* 0x3f00000050127423 */ /* 0x000fe2000000200b */
[----:B------:R-:W0:Y:S01]  /*12b0*/  MUFU.EX2 R31, R86 ;  /* 0x00000056001f7308 */ /* 0x000e220000000800 */
[----:B------:R-:W-:Y:S01]  /*12c0*/  FFMA R9, R84, 1.4426950216293334961, -R9 ;  /* 0x3fb8aa3b54097823 */ /* 0x000fe20000000809 */
[----:B------:R-:W-:Y:S01]  /*12d0*/  FFMA R82, R82, 1.925963033500011079e-08, R5 ;  /* 0x32a5706052527823 */ /* 0x000fe20000000005 */
[----:B------:R-:W-:Y:S01]  /*12e0*/  FFMA.RM R5, R18, R13, 12582913 ;  /* 0x4b40000112057423 */ /* 0x000fe2000000400d */
[C---:B------:R-:W-:Y:S01]  /*12f0*/  FADD R0, -R15.reuse, R6 ;  /* 0x000000060f007221 */ /* 0x040fe20000000100 */
[----:B------:R-:W-:Y:S01]  /*1300*/  FFMA R84, R84, 1.925963033500011079e-08, R9 ;  /* 0x32a5706054547823 */ /* 0x000fe20000000009 */
[----:B------:R-:W-:Y:S01]  /*1310*/  FADD R70, -R15, R24 ;  /* 0x000000180f467221 */ /* 0x000fe20000000100 */
[----:B------:R-:W-:Y:S01]  /*1320*/  FADD R9, R5, -12583039 ;  /* 0xcb40007f05097421 */ /* 0x000fe20000000000 */
        /* <DEDUP_REMOVED lines=12> */
[----:B------:R-:W-:Y:S01]  /*13f0*/  FFMA R9, R80, 1.4426950216293334961, -R9 ;  /* 0x3fb8aa3b50097823 */ /* 0x000fe20000000809 */
[----:B------:R-:W1:Y:S01]  /*1400*/  MUFU.EX2 R15, R88 ;  /* 0x00000058000f7308 */ /* 0x000e620000000800 */
[----:B------:R-:W-:Y:S01]  /*1410*/  FFMA.SAT R18, R0, R11, 0.5 ;  /* 0x3f00000000127423 */ /* 0x000fe2000000200b */
[----:B------:R-:W-:Y:S01]  /*1420*/  SHF.L.U32 R10, R10, 0x17, RZ ;  /* 0x000000170a0a7819 */ /* 0x000fe200000006ff */
[----:B------:R-:W-:Y:S01]  /*1430*/  FFMA R80, R80, 1.925963033500011079e-08, R9 ;  /* 0x32a5706050507823 */ /* 0x000fe20000000009 */
[----:B------:R-:W-:Y:S01]  /*1440*/  SHF.L.U32 R16, R16, 0x17, RZ ;  /* 0x0000001710107819 */ /* 0x000fe200000006ff */
[----:B------:R-:W-:Y:S01]  /*1450*/  FFMA.RM R9, R18, R13, 12582913 ;  /* 0x4b40000112097423 */ /* 0x000fe2000000400d */
[----:B------:R-:W-:Y:S01]  /*1460*/  FFMA.SAT R18, R76, R11, 0.5 ;  /* 0x3f0000004c127423 */ /* 0x000fe2000000200b */
[----:B0-----:R-:W-:Y:S01]  /*1470*/  FMUL R31, R10, R31 ;  /* 0x0000001f0a1f7220 */ /* 0x001fe20000400000 */
[----:B------:R-:W-:Y:S01]  /*1480*/  FFMA.SAT R10, R2, R11, 0.5 ;  /* 0x3f000000020a7423 */ /* 0x000fe2000000200b */
[----:B------:R-:W-:Y:S01]  /*1490*/  FADD R17, R9, -12583039 ;  /* 0xcb40007f09117421 */ /* 0x000fe20000000000 */
[-C--:B------:R-:W-:Y:S01]  /*14a0*/  FFMA.RM R18, R18, R13.reuse, 12582913 ;  /* 0x4b40000112127423 */ /* 0x080fe2000000400d */
[----:B------:R-:W0:Y:S01]  /*14b0*/  MUFU.EX2 R84, R84 ;  /* 0x0000005400547308 */ /* 0x000e220000000800 */
[----:B------:R-:W-:Y:S01]  /*14c0*/  FFMA.RM R10, R10, R13, 12582913 ;  /* 0x4b4000010a0a7423 */ /* 0x000fe2000000400d */
[----:B------:R-:W-:Y:S01]  /*14d0*/  FFMA R17, R0, 1.4426950216293334961, -R17 ;  /* 0x3fb8aa3b00117823 */ /* 0x000fe20000000811 */
[----:B------:R-:W-:-:S03]  /*14e0*/  SHF.L.U32 R3, R3, 0x17, RZ ;  /* 0x0000001703037819 */ /* 0x000fc600000006ff */
[----:B------:R-:W-:Y:S01]  /*14f0*/  FFMA R19, R0, 1.925963033500011079e-08, R17 ;  /* 0x32a5706000137823 */ /* 0x000fe20000000011 */
[----:B-1----:R-:W-:Y:S01]  /*1500*/  FMUL R0, R16, R15 ;  /* 0x0000000f10007220 */ /* 0x002fe20000400000 */
[----:B------:R-:W-:Y:S01]  /*1510*/  FADD R17, R10, -12583039 ;  /* 0xcb40007f0a117421 */ /* 0x000fe20000000000 */
[----:B------:R-:W1:Y:S01]  /*1520*/  MUFU.EX2 R15, R82 ;  /* 0x00000052000f7308 */ /* 0x000e620000000800 */
[----:B------:R-:W-:Y:S02]  /*1530*/  FFMA.SAT R16, R78, R11, 0.5 ;  /* 0x3f0000004e107423 */ /* 0x000fe4000000200b */
[----:B------:R-:W-:-:S04]  /*1540*/  FFMA R17, R2, 1.4426950216293334961, -R17 ;  /* 0x3fb8aa3b02117823 */ /* 0x000fc80000000811 */
[----:B------:R-:W-:Y:S01]  /*1550*/  FFMA R21, R2, 1.925963033500011079e-08, R17 ;  /* 0x32a5706002157823 */ /* 0x000fe20000000011 */
[----:B------:R-:W-:Y:S01]  /*1560*/  SHF.L.U32 R2, R7, 0x17, RZ ;  /* 0x0000001707027819 */ /* 0x000fe200000006ff */
[----:B------:R-:W-:Y:S01]  /*1570*/  FFMA.RM R7, R16, R13, 12582913 ;  /* 0x4b40000110077423 */ /* 0x000fe2000000400d */
[----:B------:R-:W-:Y:S01]  /*1580*/  FFMA.SAT R16, R4, R11, 0.5 ;  /* 0x3f00000004107423 */ /* 0x000fe2000000200b */
[----:B------:R-:W2:Y:S01]  /*1590*/  MUFU.EX2 R17, R80 ;  /* 0x0000005000117308 */ /* 0x000ea20000000800 */
[----:B0-----:R-:W-:Y:S01]  /*15a0*/  FMUL R3, R3, R84 ;  /* 0x0000005403037220 */ /* 0x001fe20000400000 */
[----:B-1----:R-:W-:Y:S01]  /*15b0*/  FMUL R2, R2, R15 ;  /* 0x0000000f02027220 */ /* 0x002fe20000400000 */
[----:B------:R-:W-:-:S05]  /*15c0*/  FADD R15, R7, -12583039 ;  /* 0xcb40007f070f7421 */ /* 0x000fca0000000000 */
[----:B------:R-:W-:Y:S01]  /*15d0*/  MUFU.EX2 R21, R21 ;  /* 0x0000001500157308 */ /* 0x000fe20000000800 */
[----:B------:R-:W-:Y:S01]  /*15e0*/  SHF.L.U32 R7, R7, 0x17, RZ ;  /* 0x0000001707077819 */ /* 0x000fe200000006ff */
[----:B------:R-:W-:-:S04]  /*15f0*/  FFMA R15, R78, 1.4426950216293334961, -R15 ;  /* 0x3fb8aa3b4e0f7823 */ /* 0x000fc8000000080f */
[----:B------:R-:W-:Y:S01]  /*1600*/  FFMA R78, R78, 1.925963033500011079e-08, R15 ;  /* 0x32a570604e4e7823 */ /* 0x000fe2000000000f */
[----:B------:R-:W-:Y:S02]  /*1610*/  FFMA.RM R15, R16, R13, 12582913 ;  /* 0x4b400001100f7423 */ /* 0x000fe4000000400d */
[----:B------:R-:W0:Y:S02]  /*1620*/  MUFU.EX2 R16, R19 ;  /* 0x0000001300107308 */ /* 0x000e240000000800 */
[----:B------:R-:W-:-:S04]  /*1630*/  FADD R23, R15, -12583039 ;  /* 0xcb40007f0f177421 */ /* 0x000fc80000000000 */
[C---:B------:R-:W-:Y:S02]  /*1640*/  FFMA R23, R4.reuse, 1.4426950216293334961, -R23 ;  /* 0x3fb8aa3b04177823 */ /* 0x040fe40000000817 */
[----:B------:R-:W-:Y:S02]  /*1650*/  MUFU.EX2 R78, R78 ;  /* 0x0000004e004e7308 */ /* 0x000fe40000000800 */
[----:B------:R-:W-:Y:S01]  /*1660*/  FFMA R23, R4, 1.925963033500011079e-08, R23 ;  /* 0x32a5706004177823 */ /* 0x000fe20000000017 */
[----:B------:R-:W-:Y:S02]  /*1670*/  SHF.L.U32 R4, R5, 0x17, RZ ;  /* 0x0000001705047819 */ /* 0x000fe400000006ff */
[----:B------:R-:W-:-:S03]  /*1680*/  SHF.L.U32 R5, R9, 0x17, RZ ;  /* 0x0000001709057819 */ /* 0x000fc600000006ff */
[----:B--2---:R-:W-:Y:S01]  /*1690*/  FMUL R4, R4, R17 ;  /* 0x0000001104047220 */ /* 0x004fe20000400000 */
[----:B------:R-:W-:Y:S01]  /*16a0*/  FADD R17, R18, -12583039 ;  /* 0xcb40007f12117421 */ /* 0x000fe20000000000 */
[----:B0-----:R-:W-:Y:S01]  /*16b0*/  FMUL R5, R5, R16 ;  /* 0x0000001005057220 */ /* 0x001fe20000400000 */
[----:B------:R-:W-:Y:S01]  /*16c0*/  FFMA.SAT R16, R6, R11, 0.5 ;  /* 0x3f00000006107423 */ /* 0x000fe2000000200b */
[----:B------:R-:W0:Y:S01]  /*16d0*/  MUFU.EX2 R23, R23 ;  /* 0x0000001700177308 */ /* 0x000e220000000800 */
[----:B------:R-:W-:Y:S02]  /*16e0*/  FFMA R17, R76, 1.4426950216293334961, -R17 ;  /* 0x3fb8aa3b4c117823 */ /* 0x000fe40000000811 */
[----:B------:R-:W-:Y:S01]  /*16f0*/  FFMA.RM R9, R16, R13, 12582913 ;  /* 0x4b40000110097423 */ /* 0x000fe2000000400d */
[----:B------:R-:W-:Y:S01]  /*1700*/  FFMA.SAT R16, R74, R11, 0.5 ;  /* 0x3f0000004a107423 */ /* 0x000fe2000000200b */
[----:B------:R-:W-:Y:S02]  /*1710*/  FFMA R76, R76, 1.925963033500011079e-08, R17 ;  /* 0x32a570604c4c7823 */ /* 0x000fe40000000011 */
[----:B------:R-:W-:Y:S01]  /*1720*/  FADD R17, R9, -12583039 ;  /* 0xcb40007f09117421 */ /* 0x000fe20000000000 */
[----:B------:R-:W-:Y:S01]  /*1730*/  FFMA.RM R19, R16, R13, 12582913 ;  /* 0x4b40000110137423 */ /* 0x000fe2000000400d */
[----:B------:R-:W-:-:S02]  /*1740*/  SHF.L.U32 R16, R15, 0x17, RZ ;  /* 0x000000170f107819 */ /* 0x000fc400000006ff */
[----:B------:R-:W-:Y:S01]  /*1750*/  FFMA R17, R6, 1.4426950216293334961, -R17 ;  /* 0x3fb8aa3b06117823 */ /* 0x000fe20000000811 */
[----:B------:R-:W-:-:S03]  /*1760*/  SHF.L.U32 R9, R9, 0x17, RZ ;  /* 0x0000001709097819 */ /* 0x000fc600000006ff */
[----:B------:R-:W-:Y:S01]  /*1770*/  FFMA R25, R6, 1.925963033500011079e-08, R17 ;  /* 0x32a5706006197823 */ /* 0x000fe20000000011 */
[C---:B------:R-:W-:Y:S01]  /*1780*/  FADD R17, R19.reuse, -12583039 ;  /* 0xcb40007f13117421 */ /* 0x040fe20000000000 */
[----:B------:R-:W-:Y:S01]  /*1790*/  SHF.L.U32 R6, R10, 0x17, RZ ;  /* 0x000000170a067819 */ /* 0x000fe200000006ff */
[----:B------:R-:W-:Y:S01]  /*17a0*/  FFMA.SAT R10, R72, R11, 0.5 ;  /* 0x3f000000480a7423 */ /* 0x000fe2000000200b */
[----:B0-----:R-:W-:Y:S01]  /*17b0*/  FMUL R16, R16, R23 ;  /* 0x0000001710107220 */ /* 0x001fe20000400000 */
[----:B------:R-:W-:Y:S01]  /*17c0*/  FFMA R17, R74, 1.4426950216293334961, -R17 ;  /* 0x3fb8aa3b4a117823 */ /* 0x000fe20000000811 */
[----:B------:R-:W-:Y:S01]  /*17d0*/  SHF.L.U32 R19, R19, 0x17, RZ ;  /* 0x0000001713137819 */ /* 0x000fe200000006ff */
[----:B------:R-:W-:Y:S02]  /*17e0*/  FMUL R6, R6, R21 ;  /* 0x0000001506067220 */ /* 0x000fe40000400000 */
[----:B------:R-:W-:Y:S01]  /*17f0*/  FFMA R74, R74, 1.925963033500011079e-08, R17 ;  /* 0x32a570604a4a7823 */ /* 0x000fe20000000011 */
[----:B------:R-:W-:Y:S01]  /*1800*/  FMUL R17, R7, R78 ;  /* 0x0000004e07117220 */ /* 0x000fe20000400000 */
[----:B------:R-:W-:Y:S01]  /*1810*/  FFMA.RM R7, R10, R13, 12582913 ;  /* 0x4b4000010a077423 */ /* 0x000fe2000000400d */
[----:B------:R-:W-:-:S03]  /*1820*/  FFMA.SAT R10, R70, R11, 0.5 ;  /* 0x3f000000460a7423 */ /* 0x000fc6000000200b */
[----:B------:R-:W-:Y:S01]  /*1830*/  FADD R21, R7, -12583039 ;  /* 0xcb40007f07157421 */ /* 0x000fe20000000000 */
[----:B------:R-:W-:Y:S01]  /*1840*/  FFMA.RM R15, R10, R13, 12582913 ;  /* 0x4b4000010a0f7423 */ /* 0x000fe2000000400d */
[----:B------:R-:W-:Y:S01]  /*1850*/  SHF.L.U32 R10, R18, 0x17, RZ ;  /* 0x00000017120a7819 */ /* 0x000fe200000006ff */
[----:B------:R-:W-:Y:S01]  /*1860*/  FFMA.SAT R18, R68, R11, 0.5 ;  /* 0x3f00000044127423 */ /* 0x000fe2000000200b */
[C---:B------:R-:W-:Y:S01]  /*1870*/  FFMA R21, R72.reuse, 1.4426950216293334961, -R21 ;  /* 0x3fb8aa3b48157823 */ /* 0x040fe20000000815 */
[C---:B------:R-:W-:Y:S01]  /*1880*/  FADD R27, R15.reuse, -12583039 ;  /* 0xcb40007f0f1b7421 */ /* 0x040fe20000000000 */
[----:B------:R-:W-:Y:S01]  /*1890*/  MUFU.EX2 R74, R74 ;  /* 0x0000004a004a7308 */ /* 0x000fe20000000800 */
[----:B------:R-:W-:Y:S01]  /*18a0*/  SHF.L.U32 R15, R15, 0x17, RZ ;  /* 0x000000170f0f7819 */ /* 0x000fe200000006ff */
[----:B------:R-:W-:Y:S01]  /*18b0*/  FFMA R72, R72, 1.925963033500011079e-08, R21 ;  /* 0x32a5706048487823 */ /* 0x000fe20000000015 */
[----:B------:R-:W-:Y:S01]  /*18c0*/  FFMA R27, R70, 1.4426950216293334961, -R27 ;  /* 0x3fb8aa3b461b7823 */ /* 0x000fe2000000081b */
[----:B------:R-:W-:-:S03]  /*18d0*/  SHF.L.U32 R7, R7, 0x17, RZ ;  /* 0x0000001707077819 */ /* 0x000fc600000006ff */
[----:B------:R-:W-:Y:S01]  /*18e0*/  FFMA R70, R70, 1.925963033500011079e-08, R27 ;  /* 0x32a5706046467823 */ /* 0x000fe2000000001b */
[----:B------:R0:W1:Y:S08]  /*18f0*/  MUFU.EX2 R21, R76 ;  /* 0x0000004c00157308 */ /* 0x0000700000000800 */
[----:B------:R-:W-:Y:S01]  /*1900*/  MUFU.EX2 R70, R70 ;  /* 0x0000004600467308 */ /* 0x000fe20000000800 */
[----:B0-----:R-:W-:-:S07]  /*1910*/  FFMA.SAT R76, R8, R11, 0.5 ;  /* 0x3f000000084c7423 */ /* 0x001fce000000200b */
[----:B------:R-:W0:Y:S01]  /*1920*/  MUFU.EX2 R72, R72 ;  /* 0x0000004800487308 */ /* 0x000e220000000800 */
[----:B-1----:R-:W-:Y:S01]  /*1930*/  FMUL R10, R10, R21 ;  /* 0x000000150a0a7220 */ /* 0x002fe20000400000 */
[----:B------:R-:W-:-:S04]  /*1940*/  FFMA.RM R21, R18, R13, 12582913 ;  /* 0x4b40000112157423 */ /* 0x000fc8000000400d */
[----:B------:R-:W-:Y:S02]  /*1950*/  FADD R23, R21, -12583039 ;  /* 0xcb40007f15177421 */ /* 0x000fe40000000000 */
[----:B------:R-:W1:Y:S02]  /*1960*/  MUFU.EX2 R18, R25 ;  /* 0x0000001900127308 */ /* 0x000e640000000800 */
[----:B------:R-:W-:-:S04]  /*1970*/  FFMA R23, R68, 1.4426950216293334961, -R23 ;  /* 0x3fb8aa3b44177823 */ /* 0x000fc80000000817 */
[----:B------:R-:W-:Y:S01]  /*1980*/  FFMA R68, R68, 1.925963033500011079e-08, R23 ;  /* 0x32a5706044447823 */ /* 0x000fe20000000017 */
[----:B------:R-:W-:Y:S01]  /*1990*/  FFMA.RM R23, R76, R13, 12582913 ;  /* 0x4b4000014c177423 */ /* 0x000fe2000000400d */
[----:B0-----:R-:W-:-:S03]  /*19a0*/  FMUL R7, R7, R72 ;  /* 0x0000004807077220 */ /* 0x001fc60000400000 */
[C---:B------:R-:W-:Y:S01]  /*19b0*/  FADD R27, R23.reuse, -12583039 ;  /* 0xcb40007f171b7421 */ /* 0x040fe20000000000 */
[----:B------:R-:W-:Y:S01]  /*19c0*/  SHF.L.U32 R23, R23, 0x17, RZ ;  /* 0x0000001717177819 */ /* 0x000fe200000006ff */
[----:B------:R-:W0:Y:S02]  /*19d0*/  MUFU.EX2 R68, R68 ;  /* 0x0000004400447308 */ /* 0x000e240000000800 */
[----:B------:R-:W-:Y:S01]  /*19e0*/  FFMA R27, R8, 1.4426950216293334961, -R27 ;  /* 0x3fb8aa3b081b7823 */ /* 0x000fe2000000081b */
[----:B-1----:R-:W-:Y:S01]  /*19f0*/  FMUL R9, R9, R18 ;  /* 0x0000001209097220 */ /* 0x002fe20000400000 */
[----:B------:R-:W-:Y:S02]  /*1a00*/  FFMA.SAT R18, R36, R11, 0.5 ;  /* 0x3f00000024127423 */ /* 0x000fe4000000200b */
[----:B------:R-:W-:Y:S01]  /*1a10*/  FFMA R25, R8, 1.925963033500011079e-08, R27 ;  /* 0x32a5706008197823 */ /* 0x000fe2000000001b */
[----:B------:R-:W-:Y:S01]  /*1a20*/  FMUL R8, R19, R74 ;  /* 0x0000004a13087220 */ /* 0x000fe20000400000 */
[----:B------:R-:W-:Y:S01]  /*1a30*/  FFMA.RM R27, R18, R13, 12582913 ;  /* 0x4b400001121b7423 */ /* 0x000fe2000000400d */
[----:B------:R-:W-:-:S03]  /*1a40*/  FFMA.SAT R18, R30, R11, 0.5 ;  /* 0x3f0000001e127423 */ /* 0x000fc6000000200b */
[----:B------:R-:W-:Y:S01]  /*1a50*/  FADD R19, R27, -12583039 ;  /* 0xcb40007f1b137421 */ /* 0x000fe20000000000 */
[----:B------:R-:W-:Y:S01]  /*1a60*/  FFMA.RM R35, R18, R13, 12582913 ;  /* 0x4b40000112237423 */ /* 0x000fe2000000400d */
[----:B------:R-:W-:Y:S01]  /*1a70*/  FMUL R18, R15, R70 ;  /* 0x000000460f127220 */ /* 0x000fe20000400000 */
[----:B------:R-:W-:Y:S01]  /*1a80*/  FFMA.SAT R70, R20, R11, 0.5 ;  /* 0x3f00000014467423 */ /* 0x000fe2000000200b */
[----:B------:R-:W-:-:S04]  /*1a90*/  FFMA R19, R36, 1.4426950216293334961, -R19 ;  /* 0x3fb8aa3b24137823 */ /* 0x000fc80000000813 */
[----:B------:R-:W-:Y:S01]  /*1aa0*/  FFMA R36, R36, 1.925963033500011079e-08, R19 ;  /* 0x32a5706024247823 */ /* 0x000fe20000000013 */
[----:B------:R-:W-:-:S04]  /*1ab0*/  FADD R19, R35, -12583039 ;  /* 0xcb40007f23137421 */ /* 0x000fc80000000000 */
[C---:B------:R-:W-:Y:S01]  /*1ac0*/  FFMA R19, R30.reuse, 1.4426950216293334961, -R19 ;  /* 0x3fb8aa3b1e137823 */ /* 0x040fe20000000813 */
[----:B------:R-:W-:Y:S03]  /*1ad0*/  MUFU.EX2 R36, R36 ;  /* 0x0000002400247308 */ /* 0x000fe60000000800 */
[----:B------:R-:W-:Y:S01]  /*1ae0*/  FFMA R37, R30, 1.925963033500011079e-08, R19 ;  /* 0x32a570601e257823 */ /* 0x000fe20000000013 */
[----:B------:R-:W-:Y:S01]  /*1af0*/  FFMA.SAT R30, R34, R11, 0.5 ;  /* 0x3f000000221e7423 */ /* 0x000fe2000000200b */
[----:B------:R-:W-:-:S03]  /*1b00*/  SHF.L.U32 R19, R21, 0x17, RZ ;  /* 0x0000001715137819 */ /* 0x000fc600000006ff */
[----:B------:R-:W-:Y:S01]  /*1b10*/  FFMA.RM R30, R30, R13, 12582913 ;  /* 0x4b4000011e1e7423 */ /* 0x000fe2000000400d */
[----:B------:R-:W-:Y:S01]  /*1b20*/  MUFU.EX2 R37, R37 ;  /* 0x0000002500257308 */ /* 0x000fe20000000800 */
[----:B0-----:R-:W-:Y:S02]  /*1b30*/  FMUL R19, R19, R68 ;  /* 0x0000004413137220 */ /* 0x001fe40000400000 */
[----:B------:R-:W-:-:S04]  /*1b40*/  FADD R15, R30, -12583039 ;  /* 0xcb40007f1e0f7421 */ /* 0x000fc80000000000 */
[----:B------:R-:W-:-:S04]  /*1b50*/  FFMA R15, R34, 1.4426950216293334961, -R15 ;  /* 0x3fb8aa3b220f7823 */ /* 0x000fc8000000080f */
[----:B------:R-:W-:Y:S01]  /*1b60*/  FFMA R69, R34, 1.925963033500011079e-08, R15 ;  /* 0x32a5706022457823 */ /* 0x000fe2000000000f */
[----:B------:R-:W-:Y:S01]  /*1b70*/  FFMA.RM R15, R70, R13, 12582913 ;  /* 0x4b400001460f7423 */ /* 0x000fe2000000400d */
[----:B------:R-:W0:Y:S03]  /*1b80*/  MUFU.EX2 R34, R25 ;  /* 0x0000001900227308 */ /* 0x000e260000000800 */
[----:B------:R-:W-:-:S04]  /*1b90*/  FADD R21, R15, -12583039 ;  /* 0xcb40007f0f157421 */ /* 0x000fc80000000000 */
[----:B------:R-:W-:-:S04]  /*1ba0*/  FFMA R21, R20, 1.4426950216293334961, -R21 ;  /* 0x3fb8aa3b14157823 */ /* 0x000fc80000000815 */
[----:B------:R-:W-:Y:S01]  /*1bb0*/  FFMA R29, R20, 1.925963033500011079e-08, R21 ;  /* 0x32a57060141d7823 */ /* 0x000fe20000000015 */
[----:B0-----:R-:W-:Y:S01]  /*1bc0*/  FMUL R20, R23, R34 ;  /* 0x0000002217147220 */ /* 0x001fe20000400000 */
[----:B------:R-:W-:-:S04]  /*1bd0*/  FFMA.SAT R34, R22, R11, 0.5 ;  /* 0x3f00000016227423 */ /* 0x000fc8000000200b */
[----:B------:R-:W-:Y:S01]  /*1be0*/  MUFU.EX2 R29, R29 ;  /* 0x0000001d001d7308 */ /* 0x000fe20000000800 */
[----:B------:R-:W-:-:S04]  /*1bf0*/  FFMA.RM R25, R34, R13, 12582913 ;  /* 0x4b40000122197423 */ /* 0x000fc8000000400d */
[C---:B------:R-:W-:Y:S01]  /*1c00*/  FADD R21, R25.reuse, -12583039 ;  /* 0xcb40007f19157421 */ /* 0x040fe20000000000 */
[----:B------:R-:W-:-:S03]  /*1c10*/  SHF.L.U32 R25, R25, 0x17, RZ ;  /* 0x0000001719197819 */ /* 0x000fc600000006ff */
[----:B------:R-:W-:-:S04]  /*1c20*/  FFMA R21, R22, 1.4426950216293334961, -R21 ;  /* 0x3fb8aa3b16157823 */ /* 0x000fc80000000815 */
[----:B------:R-:W-:Y:S01]  /*1c30*/  FFMA R34, R22, 1.925963033500011079e-08, R21 ;  /* 0x32a5706016227823 */ /* 0x000fe20000000015 */
[----:B------:R-:W-:Y:S01]  /*1c40*/  FFMA.SAT R22, R12, R11, 0.5 ;  /* 0x3f0000000c167423 */ /* 0x000fe2000000200b */
[----:B------:R-:W-:-:S03]  /*1c50*/  SHF.L.U32 R21, R27, 0x17, RZ ;  /* 0x000000171b157819 */ /* 0x000fc600000006ff */
[----:B------:R-:W-:Y:S01]  /*1c60*/  FFMA.RM R27, R22, R13, 12582913 ;  /* 0x4b400001161b7423 */ /* 0x000fe2000000400d */
[----:B------:R-:W-:Y:S01]  /*1c70*/  SHF.L.U32 R22, R35, 0x17, RZ ;  /* 0x0000001723167819 */ /* 0x000fe200000006ff */
[----:B------:R-:W-:Y:S01]  /*1c80*/  FMUL R21, R21, R36 ;  /* 0x0000002415157220 */ /* 0x000fe20000400000 */
        /* <DEDUP_REMOVED lines=8> */
[----:B------:R-:W-:-:S04]  /*1d10*/  FFMA.RM R12, R12, R13, 12582913 ;  /* 0x4b4000010c0c7423 */ /* 0x000fc8000000400d */
[C---:B------:R-:W-:Y:S01]  /*1d20*/  FADD R23, R12.reuse, -12583039 ;  /* 0xcb40007f0c177421 */ /* 0x040fe20000000000 */
[----:B------:R-:W-:-:S03]  /*1d30*/  SHF.L.U32 R12, R12, 0x17, RZ ;  /* 0x000000170c0c7819 */ /* 0x000fc600000006ff */
[----:B------:R-:W-:-:S04]  /*1d40*/  FFMA R23, R24, 1.4426950216293334961, -R23 ;  /* 0x3fb8aa3b18177823 */ /* 0x000fc80000000817 */
[----:B------:R-:W-:Y:S01]  /*1d50*/  FFMA R37, R24, 1.925963033500011079e-08, R23 ;  /* 0x32a5706018257823 */ /* 0x000fe20000000017 */
[-C--:B------:R-:W-:Y:S01]  /*1d60*/  FFMA.SAT R24, R14, R11.reuse, 0.5 ;  /* 0x3f0000000e187423 */ /* 0x080fe2000000200b */
[----:B------:R-:W-:Y:S01]  /*1d70*/  SHF.L.U32 R23, R30, 0x17, RZ ;  /* 0x000000171e177819 */ /* 0x000fe200000006ff */
[----:B------:R-:W-:Y:S02]  /*1d80*/  FFMA.SAT R30, R28, R11, 0.5 ;  /* 0x3f0000001c1e7423 */ /* 0x000fe4000000200b */
[----:B------:R-:W-:Y:S01]  /*1d90*/  FFMA.RM R24, R24, R13, 12582913 ;  /* 0x4b40000118187423 */ /* 0x000fe2000000400d */
[----:B------:R-:W-:Y:S01]  /*1da0*/  MUFU.EX2 R37, R37 ;  /* 0x0000002500257308 */ /* 0x000fe20000000800 */
[----:B0-----:R-:W-:Y:S02]  /*1db0*/  FMUL R23, R23, R36 ;  /* 0x0000002417177220 */ /* 0x001fe40000400000 */
[C---:B------:R-:W-:Y:S01]  /*1dc0*/  FADD R67, R24.reuse, -12583039 ;  /* 0xcb40007f18437421 */ /* 0x040fe20000000000 */
[----:B------:R-:W-:-:S03]  /*1dd0*/  SHF.L.U32 R24, R24, 0x17, RZ ;  /* 0x0000001718187819 */ /* 0x000fc600000006ff */
[----:B------:R-:W-:-:S04]  /*1de0*/  FFMA R67, R14, 1.4426950216293334961, -R67 ;  /* 0x3fb8aa3b0e437823 */ /* 0x000fc80000000843 */
[----:B------:R-:W-:Y:S01]  /*1df0*/  FFMA R67, R14, 1.925963033500011079e-08, R67 ;  /* 0x32a570600e437823 */ /* 0x000fe20000000043 */
[----:B------:R-:W-:-:S04]  /*1e00*/  FFMA.SAT R14, R26, R11, 0.5 ;  /* 0x3f0000001a0e7423 */ /* 0x000fc8000000200b */
[-C--:B------:R-:W-:Y:S01]  /*1e10*/  FFMA.RM R11, R14, R13.reuse, 12582913 ;  /* 0x4b4000010e0b7423 */ /* 0x080fe2000000400d */
[----:B------:R-:W-:Y:S01]  /*1e20*/  FFMA.RM R13, R30, R13, 12582913 ;  /* 0x4b4000011e0d7423 */ /* 0x000fe2000000400d */
[----:B------:R-:W-:Y:S01]  /*1e30*/  SHF.L.U32 R30, R15, 0x17, RZ ;  /* 0x000000170f1e7819 */ /* 0x000fe200000006ff */
[----:B------:R-:W-:Y:S01]  /*1e40*/  MUFU.EX2 R67, R67 ;  /* 0x0000004300437308 */ /* 0x000fe20000000800 */
[----:B------:R-:W-:-:S03]  /*1e50*/  FADD R69, R11, -12583039 ;  /* 0xcb40007f0b457421 */ /* 0x000fc60000000000 */
[----:B------:R-:W-:Y:S01]  /*1e60*/  FMUL R30, R30, R29 ;  /* 0x0000001d1e1e7220 */ /* 0x000fe20000400000 */
[C---:B------:R-:W-:Y:S01]  /*1e70*/  FFMA R69, R26.reuse, 1.4426950216293334961, -R69 ;  /* 0x3fb8aa3b1a457823 */ /* 0x040fe20000000845 */
[----:B------:R-:W-:Y:S01]  /*1e80*/  FMUL R29, R25, R34 ;  /* 0x00000022191d7220 */ /* 0x000fe20000400000 */
[----:B------:R-:W-:Y:S02]  /*1e90*/  SHF.L.U32 R25, R11, 0x17, RZ ;  /* 0x000000170b197819 */ /* 0x000fe400000006ff */
[----:B------:R-:W-:Y:S01]  /*1ea0*/  FFMA R36, R26, 1.925963033500011079e-08, R69 ;  /* 0x32a570601a247823 */ /* 0x000fe20000000045 */
[C---:B------:R-:W-:Y:S01]  /*1eb0*/  FADD R69, R13.reuse, -12583039 ;  /* 0xcb40007f0d457421 */ /* 0x040fe20000000000 */
[----:B------:R-:W-:-:S03]  /*1ec0*/  SHF.L.U32 R13, R13, 0x17, RZ ;  /* 0x000000170d0d7819 */ /* 0x000fc600000006ff */
[C---:B------:R-:W-:Y:S01]  /*1ed0*/  FFMA R69, R28.reuse, 1.4426950216293334961, -R69 ;  /* 0x3fb8aa3b1c457823 */ /* 0x040fe20000000845 */
[----:B------:R-:W0:Y:S03]  /*1ee0*/  MUFU.EX2 R36, R36 ;  /* 0x0000002400247308 */ /* 0x000e260000000800 */
[----:B------:R-:W-:Y:S01]  /*1ef0*/  FFMA R14, R28, 1.925963033500011079e-08, R69 ;  /* 0x32a570601c0e7823 */ /* 0x000fe20000000045 */
[----:B------:R-:W-:-:S04]  /*1f00*/  FADD R69, RZ, R31 ;  /* 0x0000001fff457221 */ /* 0x000fc80000000000 */
[----:B------:R-:W-:Y:S01]  /*1f10*/  FADD R69, R69, R0 ;  /* 0x0000000045457221 */ /* 0x000fe20000000000 */
[----:B------:R-:W1:Y:S03]  /*1f20*/  MUFU.EX2 R28, R35 ;  /* 0x00000023001c7308 */ /* 0x000e660000000800 */
[----:B------:R-:W-:-:S04]  /*1f30*/  FADD R26, R69, R2 ;  /* 0x00000002451a7221 */ /* 0x000fc80000000000 */
[----:B------:R-:W-:Y:S01]  /*1f40*/  FADD R69, R26, R3 ;  /* 0x000000031a457221 */ /* 0x000fe20000000000 */
[----:B------:R-:W2:Y:S01]  /*1f50*/  MUFU.EX2 R14, R14 ;  /* 0x0000000e000e7308 */ /* 0x000ea20000000800 */
[----:B0-----:R-:W-:Y:S02]  /*1f60*/  FMUL R25, R25, R36 ;  /* 0x0000002419197220 */ /* 0x001fe40000400000 */
[----:B------:R-:W-:-:S04]  /*1f70*/  FADD R26, R69, R4 ;  /* 0x00000004451a7221 */ /* 0x000fc80000000000 */
[----:B------:R-:W-:Y:S01]  /*1f80*/  FADD R69, R26, R5 ;  /* 0x000000051a457221 */ /* 0x000fe20000000000 */
[----:B-1----:R-:W-:Y:S01]  /*1f90*/  FMUL R28, R27, R28 ;  /* 0x0000001c1b1c7220 */ /* 0x002fe20000400000 */
        /* <DEDUP_REMOVED lines=15> */
[----:B--2---:R-:W-:Y:S02]  /*2090*/  FMUL R24, R13, R14 ;  /* 0x0000000e0d187220 */ /* 0x004fe40000400000 */
        /* <DEDUP_REMOVED lines=16> */
.L_x_1695:
        /* <DEDUP_REMOVED lines=12> */
[----:B0-----:R-:W-:Y:S05]  /*2260*/  CALL.REL.NOINC `($__internal_22_$__cuda_sm3x_div_rn_noftz_f32_slowpath) ;  /* 0x0000003400387944 */ /* 0x001fea0003c00000 */
[----:B------:R-:W-:-:S07]  /*2270*/  MOV R15, R11 ;  /* 0x0000000b000f7202 */ /* 0x000fce0000000f00 */
.L_x_1632:
[----:B------:R-:W-:Y:S05]  /*2280*/  BSYNC.RECONVERGENT B3 ;  /* 0x0000000000037941 */ /* 0x000fea0003800200 */
.L_x_1631:
        /* <DEDUP_REMOVED lines=12> */
[----:B0-----:R-:W-:Y:S05]  /*2350*/  CALL.REL.NOINC `($__internal_22_$__cuda_sm3x_div_rn_noftz_f32_slowpath) ;  /* 0x0000003000fc7944 */ /* 0x001fea0003c00000 */
[----:B------:R-:W-:-:S07]  /*2360*/  MOV R35, R11 ;  /* 0x0000000b00237202 */ /* 0x000fce0000000f00 */
.L_x_1634:
[----:B------:R-:W-:Y:S05]  /*2370*/  BSYNC.RECONVERGENT B3 ;  /* 0x0000000000037941 */ /* 0x000fea0003800200 */
.L_x_1633:
[----:B------:R-:W1:Y:S01]  /*2380*/  MUFU.RCP R0, R75 ;  /* 0x0000004b00007308 */ /* 0x000e620000001000 */
[----:B------:R-:W-:Y:S07]  /*2390*/  BSSY.RECONVERGENT B3, `(.L_x_1635) ;  /* 0x000000d000037945 */ /* 0x000fee0003800200 */
[----:B------:R-:W2:Y:S01]  /*23a0*/  FCHK P1, R2, R75 ;  /* 0x0000004b02007302 */ /* 0x000ea20000020000 */
[----:B-1----:R-:W-:-:S04]  /*23b0*/  FFMA R11, -R75, R0, 1 ;  /* 0x3f8000004b0b7423 */ /* 0x002fc80000000100 */
[----:B------:R-:W-:-:S04]  /*23c0*/  FFMA R12, R0, R11, R0 ;  /* 0x0000000b000c7223 */ /* 0x000fc80000000000 */
[----:B0-----:R-:W-:-:S04]  /*23d0*/  FFMA R37, R2, R12, RZ ;  /* 0x0000000c02257223 */ /* 0x001fc800000000ff */
[----:B------:R-:W-:-:S04]  /*23e0*/  FFMA R0, -R75, R37, R2 ;  /* 0x000000254b007223 */ /* 0x000fc80000000102 */
[----:B------:R-:W-:Y:S01]  /*23f0*/  FFMA R37, R12, R0, R37 ;  /* 0x000000000c257223 */ /* 0x000fe20000000025 */
[----:B--2---:R-:W-:Y:S06]  /*2400*/  @!P1 BRA `(.L_x_1636) ;  /* 0x0000000000149947 */ /* 0x004fec0003800000 */
[----:B------:R-:W-:Y:S02]  /*2410*/  MOV R31, R2 ;  /* 0x00000002001f7202 */ /* 0x000fe40000000f00 */
[----:B------:R-:W-:Y:S02]  /*2420*/  MOV R12, R75 ;  /* 0x0000004b000c7202 */ /* 0x000fe40000000f00 */
[----:B------:R-:W-:-:S07]  /*2430*/  MOV R34, 0x2450 ;  /* 0x0000245000227802 */ /* 0x000fce0000000f00 */
[----:B------:R-:W-:Y:S05]  /*2440*/  CALL.REL.NOINC `($__internal_22_$__cuda_sm3x_div_rn_noftz_f32_slowpath) ;  /* 0x0000003000c07944 */ /* 0x000fea0003c00000 */
[----:B------:R-:W-:-:S07]  /*2450*/  MOV R37, R11 ;  /* 0x0000000b00257202 */ /* 0x000fce0000000f00 */
.L_x_1636:
[----:B------:R-:W-:Y:S05]  /*2460*/  BSYNC.RECONVERGENT B3 ;  /* 0x0000000000037941 */ /* 0x000fea0003800200 */
.L_x_1635:
        /* <DEDUP_REMOVED lines=12> */
[----:B------:R-:W-:Y:S05]  /*2530*/  CALL.REL.NOINC `($__internal_22_$__cuda_sm3x_div_rn_noftz_f32_slowpath) ;  /* 0x0000003000847944 */ /* 0x000fea0003c00000 */
[----:B------:R-:W-:-:S07]  /*2540*/  MOV R67, R11 ;  /* 0x0000000b00437202 */ /* 0x000fce0000000f00 */
.L_x_1638:
[----:B------:R-:W-:Y:S05]  /*2550*/  BSYNC.RECONVERGENT B3 ;  /* 0x0000000000037941 */ /* 0x000fea0003800200 */
.L_x_1637:
        /* <DEDUP_REMOVED lines=14> */
.L_x_1640:
[----:B------:R-:W-:Y:S05]  /*2640*/  BSYNC.RECONVERGENT B3 ;  /* 0x0000000000037941 */ /* 0x000fea0003800200 */
.L_x_1639:
        /* <DEDUP_REMOVED lines=14> */
.L_x_1642:
[----:B------:R-:W-:Y:S05]  /*2730*/  BSYNC.RECONVERGENT B3 ;  /* 0x0000000000037941 */ /* 0x000fea0003800200 */
.L_x_1641:
        /* <DEDUP_REMOVED lines=14> */
.L_x_1644:
[----:B------:R-:W-:Y:S05]  /*2820*/  BSYNC.RECONVERGENT B3 ;  /* 0x0000000000037941 */ /* 0x000fea0003800200 */
.L_x_1643:
        /* <DEDUP_REMOVED lines=14> */
.L_x_1646:
[----:B------:R-:W-:Y:S05]  /*2910*/  BSYNC.RECONVERGENT B3 ;  /* 0x0000000000037941 */ /* 0x000fea0003800200 */
.L_x_1645:
        /* <DEDUP_REMOVED lines=14> */
.L_x_1648:
[----:B------:R-:W-:Y:S05]  /*2a00*/  BSYNC.RECONVERGENT B3 ;  /* 0x0000000000037941 */ /* 0x000fea0003800200 */
.L_x_1647:
        /* <DEDUP_REMOVED lines=14> */
.L_x_1650:
[----:B------:R-:W-:Y:S05]  /*2af0*/  BSYNC.RECONVERGENT B3 ;  /* 0x0000000000037941 */ /* 0x000fea0003800200 */
.L_x_1649:
        /* <DEDUP_REMOVED lines=14> */
.L_x_1652:
[----:B------:R-:W-:Y:S05]  /*2be0*/  BSYNC.RECONVERGENT B3 ;  /* 0x0000000000037941 */ /* 0x000fea0003800200 */
.L_x_1651:
        /* <DEDUP_REMOVED lines=14> */
.L_x_1654:
[----:B------:R-:W-:Y:S05]  /*2cd0*/  BSYNC.RECONVERGENT B3 ;  /* 0x0000000000037941 */ /* 0x000fea0003800200 */
.L_x_1653:
        /* <DEDUP_REMOVED lines=14> */
.L_x_1656:
[----:B------:R-:W-:Y:S05]  /*2dc0*/  BSYNC.RECONVERGENT B3 ;  /* 0x0000000000037941 */ /* 0x000fea0003800200 */
.L_x_1655:
        /* <DEDUP_REMOVED lines=14> */
.L_x_1658:
[----:B------:R-:W-:Y:S05]  /*2eb0*/  BSYNC.RECONVERGENT B3 ;  /* 0x0000000000037941 */ /* 0x000fea0003800200 */
.L_x_1657:
        /* <DEDUP_REMOVED lines=14> */
.L_x_1660:
[----:B------:R-:W-:Y:S05]  /*2fa0*/  BSYNC.RECONVERGENT B3 ;  /* 0x0000000000037941 */ /* 0x000fea0003800200 */
.L_x_1659:
        /* <DEDUP_REMOVED lines=14> */
.L_x_1662:
[----:B------:R-:W-:Y:S05]  /*3090*/  BSYNC.RECONVERGENT B3 ;  /* 0x0000000000037941 */ /* 0x000fea0003800200 */
.L_x_1661:
        /* <DEDUP_REMOVED lines=14> */
.L_x_1664:
[----:B------:R-:W-:Y:S05]  /*3180*/  BSYNC.RECONVERGENT B3 ;  /* 0x0000000000037941 */ /* 0x000fea0003800200 */
.L_x_1663:
        /* <DEDUP_REMOVED lines=14> */
.L_x_1666:
[----:B------:R-:W-:Y:S05]  /*3270*/  BSYNC.RECONVERGENT B3 ;  /* 0x0000000000037941 */ /* 0x000fea0003800200 */
.L_x_1665:
        /* <DEDUP_REMOVED lines=14> */
.L_x_1668:
[----:B------:R-:W-:Y:S05]  /*3360*/  BSYNC.RECONVERGENT B3 ;  /* 0x0000000000037941 */ /* 0x000fea0003800200 */
.L_x_1667:
        /* <DEDUP_REMOVED lines=14> */
.L_x_1670:
[----:B------:R-:W-:Y:S05]  /*3450*/  BSYNC.RECONVERGENT B3 ;  /* 0x0000000000037941 */ /* 0x000fea0003800200 */
.L_x_1669:
        /* <DEDUP_REMOVED lines=14> */
.L_x_1672:
[----:B------:R-:W-:Y:S05]  /*3540*/  BSYNC.RECONVERGENT B3 ;  /* 0x0000000000037941 */ /* 0x000fea0003800200 */
.L_x_1671:
        /* <DEDUP_REMOVED lines=14> */
.L_x_1674:
[----:B------:R-:W-:Y:S05]  /*3630*/  BSYNC.RECONVERGENT B3 ;  /* 0x0000000000037941 */ /* 0x000fea0003800200 */
.L_x_1673:
        /* <DEDUP_REMOVED lines=14> */
.L_x_1676:
[----:B------:R-:W-:Y:S05]  /*3720*/  BSYNC.RECONVERGENT B3 ;  /* 0x0000000000037941 */ /* 0x000fea0003800200 */
.L_x_1675:
        /* <DEDUP_REMOVED lines=14> */
.L_x_1678:
[----:B------:R-:W-:Y:S05]  /*3810*/  BSYNC.RECONVERGENT B3 ;  /* 0x0000000000037941 */ /* 0x000fea0003800200 */
.L_x_1677:
        /* <DEDUP_REMOVED lines=14> */
.L_x_1680:
[----:B------:R-:W-:Y:S05]  /*3900*/  BSYNC.RECONVERGENT B3 ;  /* 0x0000000000037941 */ /* 0x000fea0003800200 */
.L_x_1679:
        /* <DEDUP_REMOVED lines=13> */
.L_x_1682:
[----:B------:R-:W-:Y:S05]  /*39e0*/  BSYNC.RECONVERGENT B3 ;  /* 0x0000000000037941 */ /* 0x000fea0003800200 */
.L_x_1681:
        /* <DEDUP_REMOVED lines=9> */
[----:B------:R-:W-:-:S02]  /*3a80*/  ISETP.GE.U32.AND P4, PT, R65, UR44, PT ;  /* 0x0000002c41007c0c */ /* 0x000fc4000bf86070 */
[----:B------:R-:W-:Y:S02]  /*3a90*/  ISETP.GE.U32.AND P1, PT, R64, UR44, PT ;  /* 0x0000002c40007c0c */ /* 0x000fe4000bf26070 */
[----:B------:R-:W-:Y:S02]  /*3aa0*/  IADD3 R3, PT, PT, R3, R5, RZ ;  /* 0x0000000503037210 */ /* 0x000fe40007ffe0ff */
[C---:B------:R-:W-:Y:S02]  /*3ab0*/  LEA R4, P5, R2.reuse, UR36, 0x2 ;  /* 0x0000002402047c11 */ /* 0x040fe4000f8a10ff */
[----:B------:R-:W-:Y:S02]  /*3ac0*/  ISETP.GE.AND.EX P2, PT, RZ, UR45, PT, P2 ;  /* 0x0000002dff007c0c */ /* 0x000fe4000bf46320 */
[----:B------:R-:W-:Y:S02]  /*3ad0*/  LEA.HI.X R5, R2, UR37, R3, 0x2, P5 ;  /* 0x0000002502057c11 */ /* 0x000fe4000a8f1403 */
[----:B------:R-:W-:-:S02]  /*3ae0*/  ISETP.GE.AND.EX P3, PT, RZ, UR45, PT, P3 ;  /* 0x0000002dff007c0c */ /* 0x000fc4000bf66330 */
[----:B------:R-:W-:Y:S01]  /*3af0*/  ISETP.GE.AND.EX P4, PT, RZ, UR45, PT, P4 ;  /* 0x0000002dff007c0c */ /* 0x000fe2000bf86340 */
[----:B------:R0:W-:Y:S01]  /*3b00*/  @!P0 STG.E desc[UR4][R4.64], R15 ;  /* 0x0000000f04008986 */ /* 0x0001e2000c101904 */
[----:B------:R-:W-:Y:S02]  /*3b10*/  ISETP.GE.AND.EX P1, PT, RZ, UR45, PT, P1 ;  /* 0x0000002dff007c0c */ /* 0x000fe4000bf26310 */
[----:B------:R-:W-:Y:S02]  /*3b20*/  ISETP.GE.U32.AND P0, PT, R63, UR44, PT ;  /* 0x0000002c3f007c0c */ /* 0x000fe4000bf06070 */
[----:B------:R-:W-:Y:S02]  /*3b30*/  ISETP.GE.U32.AND P6, PT, R60, UR44, PT ;  /* 0x0000002c3c007c0c */ /* 0x000fe4000bfc6070 */
[----:B------:R-:W-:Y:S02]  /*3b40*/  ISETP.GE.AND.EX P0, PT, RZ, UR45, PT, P0 ;  /* 0x0000002dff007c0c */ /* 0x000fe4000bf06300 */
[----:B------:R-:W-:-:S02]  /*3b50*/  @!P2 R2UR UR6, R32 ;  /* 0x000000002006a2ca */ /* 0x000fc400000e0000 */
        /* <DEDUP_REMOVED lines=18> */
[----:B------:R-:W-:Y:S01]  /*3c80*/  ISETP.GE.AND.EX P4, PT, RZ, UR45, PT, P4 ;  /* 0x0000002dff007c0c */ /* 0x000fe2000bf86340 */
[----:B------:R0:W-:Y:S01]  /*3c90*/  @!P0 STG.E desc[UR4][R4.64+0x280], R71 ;  /* 0x0002804704008986 */ /* 0x0001e2000c101904 */
[----:B------:R-:W-:Y:S02]  /*3ca0*/  ISETP.GE.AND.EX P3, PT, RZ, UR45, PT, P3 ;  /* 0x0000002dff007c0c */ /* 0x000fe4000bf66330 */
[----:B------:R-:W-:Y:S02]  /*3cb0*/  ISETP.GE.AND.EX P6, PT, RZ, UR45, PT, P6 ;  /* 0x0000002dff007c0c */ /* 0x000fe4000bfc6360 */
[----:B------:R-:W-:-:S02]  /*3cc0*/  ISETP.GE.AND.EX P5, PT, RZ, UR45, PT, P5 ;  /* 0x0000002dff007c0c */ /* 0x000fc4000bfa6350 */
[----:B------:R-:W-:Y:S02]  /*3cd0*/  ISETP.GE.AND.EX P2, PT, RZ, UR45, PT, P2 ;  /* 0x0000002dff007c0c */ /* 0x000fe4000bf46320 */
[----:B------:R-:W-:Y:S02]  /*3ce0*/  ISETP.GE.AND.EX P1, PT, RZ, UR45, PT, P1 ;  /* 0x0000002dff007c0c */ /* 0x000fe4000bf26310 */
[----:B------:R-:W-:Y:S02]  /*3cf0*/  ISETP.GE.U32.AND P0, PT, R57, UR44, PT ;  /* 0x0000002c39007c0c */ /* 0x000fe4000bf06070 */
[----:B------:R-:W-:Y:S02]  /*3d00*/  @!P4 R2UR UR6, R32 ;  /* 0x000000002006c2ca */ /* 0x000fe400000e0000 */
[----:B------:R-:W-:Y:S02]  /*3d10*/  ISETP.GE.AND.EX P0, PT, RZ, UR45, PT, P0 ;  /* 0x0000002dff007c0c */ /* 0x000fe4000bf06300 */
[----:B------:R-:W-:-:S02]  /*3d20*/  @!P4 R2UR UR7, R33 ;  /* 0x000000002107c2ca */ /* 0x000fc400000e0000 */
[C---:B------:R-:W-:Y:S02]  /*3d30*/  @!P3 R2UR UR8, R32.reuse ;  /* 0x000000002008b2ca */ /* 0x040fe400000e0000 */
[C---:B------:R-:W-:Y:S02]  /*3d40*/  @!P3 R2UR UR9, R33.reuse ;  /* 0x000000002109b2ca */ /* 0x040fe400000e0000 */
[C---:B------:R-:W-:Y:S02]  /*3d50*/  @!P6 R2UR UR10, R32.reuse ;  /* 0x00000000200ae2ca */ /* 0x040fe400000e0000 */
[C---:B------:R-:W-:Y:S02]  /*3d60*/  @!P6 R2UR UR11, R33.reuse ;  /* 0x00000000210be2ca */ /* 0x040fe400000e0000 */
[C---:B------:R-:W-:Y:S02]  /*3d70*/  @!P5 R2UR UR12, R32.reuse ;  /* 0x00000000200cd2ca */ /* 0x040fe400000e0000 */
[----:B------:R-:W-:Y:S01]  /*3d80*/  @!P5 R2UR UR13, R33 ;  /* 0x00000000210dd2ca */ /* 0x000fe200000e0000 */
[----:B------:R0:W-:Y:S01]  /*3d90*/  @!P4 STG.E desc[UR6][R4.64+0x300], R73 ;  /* 0x000300490400c986 */ /* 0x0001e2000c101906 */
        /* <DEDUP_REMOVED lines=9> */
[----:B------:R-:W-:-:S02]  /*3e30*/  ISETP.GE.U32.AND P4, PT, R56, UR44, PT ;  /* 0x0000002c38007c0c */ /* 0x000fc4000bf86070 */
[----:B------:R-:W-:Y:S01]  /*3e40*/  ISETP.GE.U32.AND P3, PT, R55, UR44, PT ;  /* 0x0000002c37007c0c */ /* 0x000fe2000bf66070 */
[----:B------:R0:W-:Y:S01]  /*3e50*/  @!P2 STG.E desc[UR14][R4.64+0x500], R81 ;  /* 0x000500510400a986 */ /* 0x0001e2000c10190e */
[----:B------:R-:W-:Y:S02]  /*3e60*/  ISETP.GE.U32.AND P6, PT, R54, UR44, PT ;  /* 0x0000002c36007c0c */ /* 0x000fe4000bfc6070 */
[----:B------:R-:W-:Y:S01]  /*3e70*/  ISETP.GE.U32.AND P5, PT, R53, UR44, PT ;  /* 0x0000002c35007c0c */ /* 0x000fe2000bfa6070 */
[----:B------:R0:W-:Y:S01]  /*3e80*/  @!P1 STG.E desc[UR16][R4.64+0x580], R9 ;  /* 0x0005800904009986 */ /* 0x0001e2000c101910 */
        /* <DEDUP_REMOVED lines=8> */
[----:B------:R-:W-:Y:S02]  /*3f10*/  ISETP.GE.AND.EX P1, PT, RZ, UR45, PT, P1 ;  /* 0x0000002dff007c0c */ /* 0x000fe4000bf26310 */
[----:B------:R-:W-:-:S02]  /*3f20*/  ISETP.GE.U32.AND P0, PT, R50, UR44, PT ;  /* 0x0000002c32007c0c */ /* 0x000fc4000bf06070 */
[C---:B------:R-:W-:Y:S02]  /*3f30*/  @!P4 R2UR UR6, R32.reuse ;  /* 0x000000002006c2ca */ /* 0x040fe400000e0000 */
[----:B------:R-:W-:Y:S02]  /*3f40*/  ISETP.GE.AND.EX P0, PT, RZ, UR45, PT, P0 ;  /* 0x0000002dff007c0c */ /* 0x000fe4000bf06300 */
        /* <DEDUP_REMOVED lines=56> */
.L_x_1629:
[----:B------:R-:W-:Y:S05]  /*42d0*/  EXIT ;  /* 0x000000000000794d */ /* 0x000fea0003800000 */
.L_x_1630:
[----:B------:R-:W-:Y:S01]  /*42e0*/  BSSY B1, `(.L_x_1684) ;  /* 0x0000007000017945 */ /* 0x000fe20003800000 */
[----:B------:R-:W-:Y:S02]  /*42f0*/  MOV R12, 0x10 ;  /* 0x00000010000c7802 */ /* 0x000fe40000000f00 */
[----:B------:R-:W-:Y:S02]  /*4300*/  MOV R11, 0x1f ;  /* 0x0000001f000b7802 */ /* 0x000fe40000000f00 */
[----:B------:R-:W-:-:S07]  /*4310*/  MOV R15, 0xffffffff ;  /* 0xffffffff000f7802 */ /* 0x000fce0000000f00 */
[----:B------:R-:W-:Y:S05]  /*4320*/  WARPSYNC.COLLECTIVE R15, `(.L_x_1685) ;  /* 0x000000000f087348 */ /* 0x000fea0003c00000 */
[----:B------:R0:W1:Y:S02]  /*4330*/  SHFL.BFLY P6, R14, R13, R12, R11 ;  /* 0x0c00000c0d0e7389 */ /* 0x00006400000c000b */
[----:B01----:R-:W-:Y:S05]  /*4340*/  ENDCOLLECTIVE ;  /* 0x000000000000791b */ /* 0x003fea0003800000 */
.L_x_1685:
[----:B------:R-:W-:Y:S05]  /*4350*/  BSYNC B1 ;  /* 0x0000000000017941 */ /* 0x000fea0003800000 */
.L_x_1684:
        /* <DEDUP_REMOVED lines=9> */
.L_x_1686:
[----:B------:R-:W-:Y:S01]  /*43f0*/  HFMA2 R12, -RZ, RZ, 0, 2.384185791015625e-07 ;  /* 0x00000004ff0c7431 */ /* 0x000fe200000001ff */
[----:B------:R-:W-:-:S04]  /*4400*/  FMNMX R0, R13, R14, !PT ;  /* 0x0000000e0d007209 */ /* 0x000fc80007800000 */
[----:B------:R-:W-:-:S07]  /*4410*/  MOV R13, R0 ;  /* 0x00000000000d7202 */ /* 0x000fce0000000f00 */
[----:B------:R-:W-:Y:S05]  /*4420*/  WARPSYNC.COLLECTIVE R15, `(.L_x_1687) ;  /* 0x000000000f087348 */ /* 0x000fea0003c00000 */
[----:B------:R0:W1:Y:S02]  /*4430*/  SHFL.BFLY P6, R14, R13, R12, R11 ;  /* 0x0c00000c0d0e7389 */ /* 0x00006400000c000b */
[----:B01----:R-:W-:Y:S05]  /*4440*/  ENDCOLLECTIVE ;  /* 0x000000000000791b */ /* 0x003fea0003800000 */
.L_x_1687:
[----:B------:R-:W-:Y:S01]  /*4450*/  HFMA2 R12, -RZ, RZ, 0, 1.1920928955078125e-07 ;  /* 0x00000002ff0c7431 */ /* 0x000fe200000001ff */
[----:B------:R-:W-:-:S04]  /*4460*/  FMNMX R2, R0, R14, !PT ;  /* 0x0000000e00027209 */ /* 0x000fc80007800000 */
[----:B------:R-:W-:-:S07]  /*4470*/  MOV R13, R2 ;  /* 0x00000002000d7202 */ /* 0x000fce0000000f00 */
[----:B------:R-:W-:Y:S05]  /*4480*/  WARPSYNC.COLLECTIVE R15, `(.L_x_1688) ;  /* 0x000000000f087348 */ /* 0x000fea0003c00000 */
[----:B------:R0:W1:Y:S02]  /*4490*/  SHFL.BFLY P6, R14, R13, R12, R11 ;  /* 0x0c00000c0d0e7389 */ /* 0x00006400000c000b */
[----:B01----:R-:W-:Y:S05]  /*44a0*/  ENDCOLLECTIVE ;  /* 0x000000000000791b */ /* 0x003fea0003800000 */
.L_x_1688:
[----:B------:R-:W-:Y:S01]  /*44b0*/  HFMA2 R12, -RZ, RZ, 0, 5.9604644775390625e-08 ;  /* 0x00000001ff0c7431 */ /* 0x000fe200000001ff */
[----:B------:R-:W-:-:S04]  /*44c0*/  FMNMX R3, R2, R14, !PT ;  /* 0x0000000e02037209 */ /* 0x000fc80007800000 */
[----:B------:R-:W-:-:S07]  /*44d0*/  MOV R13, R3 ;  /* 0x00000003000d7202 */ /* 0x000fce0000000f00 */
[----:B------:R-:W-:Y:S05]  /*44e0*/  WARPSYNC.COLLECTIVE R15, `(.L_x_1689) ;  /* 0x000000000f087348 */ /* 0x000fea0003c00000 */
[----:B------:R0:W1:Y:S02]  /*44f0*/  SHFL.BFLY P6, R14, R13, R12, R11 ;  /* 0x0c00000c0d0e7389 */ /* 0x00006400000c000b */
[----:B01----:R-:W-:Y:S05]  /*4500*/  ENDCOLLECTIVE ;  /* 0x000000000000791b */ /* 0x003fea0003800000 */
.L_x_1689:
[----:B------:R-:W-:-:S05]  /*4510*/  FMNMX R14, R3, R14, !PT ;  /* 0x0000000e030e7209 */ /* 0x000fca0007800000 */
[C---:B------:R-:W-:Y:S01]  /*4520*/  FADD R8, -R14.reuse, R5 ;  /* 0x000000050e087221 */ /* 0x040fe20000000100 */
[C---:B------:R-:W-:Y:S01]  /*4530*/  FADD R67, -R14.reuse, R10 ;  /* 0x0000000a0e437221 */ /* 0x040fe20000000100 */
[C---:B------:R-:W-:Y:S01]  /*4540*/  FADD R5, -R14.reuse, R6 ;  /* 0x000000060e057221 */ /* 0x040fe20000000100 */
[----:B------:R-:W-:Y:S01]  /*4550*/  FADD R0, -R14, R4 ;  /* 0x000000040e007221 */ /* 0x000fe20000000100 */
[----:B------:R-:W-:Y:S01]  /*4560*/  FFMA.SAT R10, R8, R68, 0.5 ;  /* 0x3f000000080a7423 */ /* 0x000fe20000002044 */
        /* <DEDUP_REMOVED lines=24> */
[----:B------:R-:W-:-:S03]  /*46f0*/  SHF.L.U32 R10, R10, 0x17, RZ ;  /* 0x000000170a0a7819 */ /* 0x000fc600000006ff */
        /* <DEDUP_REMOVED lines=89> */
[----:B------:R-:W-:Y:S02]  /*4c90*/  FFMA R20, R25, 1.4426950216293334961, -R20 ;  /* 0x3fb8aa3b19147823 */ /* 0x000fe40000000814 */
[----:B------:R-:W-:-:S02]  /*4ca0*/  FADD R7, R8, -12583039 ;  /* 0xcb40007f08077421 */ /* 0x000fc40000000000 */
[----:B------:R-:W-:Y:S01]  /*4cb0*/  FFMA R20, R25, 1.925963033500011079e-08, R20 ;  /* 0x32a5706019147823 */ /* 0x000fe20000000014 */
[----:B------:R-:W-:Y:S01]  /*4cc0*/  SHF.L.U32 R8, R8, 0x17, RZ ;  /* 0x0000001708087819 */ /* 0x000fe200000006ff */
[----:B------:R-:W-:-:S04]  /*4cd0*/  FFMA R7, R26, 1.4426950216293334961, -R7 ;  /* 0x3fb8aa3b1a077823 */ /* 0x000fc80000000807 */
[----:B------:R-:W-:Y:S01]  /*4ce0*/  MUFU.EX2 R20, R20 ;  /* 0x0000001400147308 */ /* 0x000fe20000000800 */
[----:B------:R-:W-:-:S07]  /*4cf0*/  FFMA R26, R26, 1.925963033500011079e-08, R7 ;  /* 0x32a570601a1a7823 */ /* 0x000fce0000000007 */
[----:B------:R-:W0:Y:S02]  /*4d00*/  MUFU.EX2 R7, R26 ;  /* 0x0000001a00077308 */ /* 0x000e240000000800 */
[----:B0-----:R-:W-:Y:S01]  /*4d10*/  FMUL R8, R8, R7 ;  /* 0x0000000708087220 */ /* 0x001fe20000400000 */
[----:B------:R-:W-:Y:S01]  /*4d20*/  SHF.L.U32 R7, R18, 0x17, RZ ;  /* 0x0000001712077819 */ /* 0x000fe200000006ff */
[----:B------:R-:W-:-:S04]  /*4d30*/  FFMA.SAT R18, R24, R68, 0.5 ;  /* 0x3f00000018127423 */ /* 0x000fc80000002044 */
[-C--:B------:R-:W-:Y:S01]  /*4d40*/  FFMA.RM R18, R18, R69.reuse, 12582913 ;  /* 0x4b40000112127423 */ /* 0x080fe20000004045 */
[----:B------:R-:W-:Y:S01]  /*4d50*/  FMUL R7, R7, R20 ;  /* 0x0000001407077220 */ /* 0x000fe20000400000 */
[-C--:B------:R-:W-:Y:S02]  /*4d60*/  FFMA.SAT R20, R23, R68.reuse, 0.5 ;  /* 0x3f00000017147423 */ /* 0x080fe40000002044 */
[C---:B------:R-:W-:Y:S01]  /*4d70*/  FADD R11, R18.reuse, -12583039 ;  /* 0xcb40007f120b7421 */ /* 0x040fe20000000000 */
[----:B------:R-:W-:Y:S01]  /*4d80*/  SHF.L.U32 R18, R18, 0x17, RZ ;  /* 0x0000001712127819 */ /* 0x000fe200000006ff */
[----:B------:R-:W-:Y:S02]  /*4d90*/  FFMA.RM R20, R20, R69, 12582913 ;  /* 0x4b40000114147423 */ /* 0x000fe40000004045 */
[----:B------:R-:W-:Y:S02]  /*4da0*/  FFMA R11, R24, 1.4426950216293334961, -R11 ;  /* 0x3fb8aa3b180b7823 */ /* 0x000fe4000000080b */
[C---:B------:R-:W-:Y:S01]  /*4db0*/  FADD R22, R20.reuse, -12583039 ;  /* 0xcb40007f14167421 */ /* 0x040fe20000000000 */
[----:B------:R-:W-:Y:S01]  /*4dc0*/  SHF.L.U32 R19, R20, 0x17, RZ ;  /* 0x0000001714137819 */ /* 0x000fe200000006ff */
[----:B------:R-:W-:Y:S01]  /*4dd0*/  FFMA R11, R24, 1.925963033500011079e-08, R11 ;  /* 0x32a57060180b7823 */ /* 0x000fe2000000000b */
[----:B------:R-:W-:Y:S01]  /*4de0*/  FFMA.SAT R20, R21, R68, 0.5 ;  /* 0x3f00000015147423 */ /* 0x000fe20000002044 */
[----:B------:R-:W-:-:S03]  /*4df0*/  FFMA R22, R23, 1.4426950216293334961, -R22 ;  /* 0x3fb8aa3b17167823 */ /* 0x000fc60000000816 */
[----:B------:R-:W-:Y:S01]  /*4e00*/  FFMA.RM R20, R20, R69, 12582913 ;  /* 0x4b40000114147423 */ /* 0x000fe20000004045 */
[----:B------:R-:W0:Y:S01]  /*4e10*/  MUFU.EX2 R11, R11 ;  /* 0x0000000b000b7308 */ /* 0x000e220000000800 */
[----:B------:R-:W-:Y:S02]  /*4e20*/  FFMA R22, R23, 1.925963033500011079e-08, R22 ;  /* 0x32a5706017167823 */ /* 0x000fe40000000016 */
[C---:B------:R-:W-:Y:S01]  /*4e30*/  FADD R24, R20.reuse, -12583039 ;  /* 0xcb40007f14187421 */ /* 0x040fe20000000000 */
[----:B------:R-:W-:-:S03]  /*4e40*/  SHF.L.U32 R20, R20, 0x17, RZ ;  /* 0x0000001714147819 */ /* 0x000fc600000006ff */
[C---:B------:R-:W-:Y:S01]  /*4e50*/  FFMA R24, R21.reuse, 1.4426950216293334961, -R24 ;  /* 0x3fb8aa3b15187823 */ /* 0x040fe20000000818 */
[----:B------:R-:W1:Y:S03]  /*4e60*/  MUFU.EX2 R22, R22 ;  /* 0x0000001600167308 */ /* 0x000e660000000800 */
[----:B------:R-:W-:Y:S01]  /*4e70*/  FFMA R24, R21, 1.925963033500011079e-08, R24 ;  /* 0x32a5706015187823 */ /* 0x000fe20000000018 */
[----:B0-----:R-:W-:-:S04]  /*4e80*/  FMUL R18, R18, R11 ;  /* 0x0000000b12127220 */ /* 0x001fc80000400000 */
[----:B------:R-:W0:Y:S01]  /*4e90*/  MUFU.EX2 R11, R24 ;  /* 0x00000018000b7308 */ /* 0x000e220000000800 */
[----:B-1----:R-:W-:Y:S01]  /*4ea0*/  FMUL R19, R19, R22 ;  /* 0x0000001613137220 */ /* 0x002fe20000400000 */
[----:B------:R-:W-:-:S04]  /*4eb0*/  FFMA.SAT R22, R12, R68, 0.5 ;  /* 0x3f0000000c167423 */ /* 0x000fc80000002044 */
[----:B------:R-:W-:-:S05]  /*4ec0*/  FFMA.RM R22, R22, R69, 12582913 ;  /* 0x4b40000116167423 */ /* 0x000fca0000004045 */
[----:B------:R-:W-:Y:S01]  /*4ed0*/  SHF.L.U32 R21, R22, 0x17, RZ ;  /* 0x0000001716157819 */ /* 0x000fe200000006ff */
[----:B0-----:R-:W-:Y:S01]  /*4ee0*/  FMUL R20, R20, R11 ;  /* 0x0000000b14147220 */ /* 0x001fe20000400000 */
[----:B------:R-:W-:-:S04]  /*4ef0*/  FADD R11, R22, -12583039 ;  /* 0xcb40007f160b7421 */ /* 0x000fc80000000000 */
        /* <DEDUP_REMOVED lines=65> */
[----:B------:R-:W-:Y:S01]  /*5310*/  FADD R34, R12, -12583039 ;  /* 0xcb40007f0c227421 */ /* 0x000fe20000000000 */
[C---:B------:R-:W-:Y:S01]  /*5320*/  FADD R11, R68.reuse, -12583039 ;  /* 0xcb40007f440b7421 */ /* 0x040fe20000000000 */
        /* <DEDUP_REMOVED lines=41> */
.L_x_1690:
[----:B------:R-:W-:Y:S02]  /*55c0*/  HFMA2 R12, -RZ, RZ, 0, 4.76837158203125e-07 ;  /* 0x00000008ff0c7431 */ /* 0x000fe400000001ff */
[----:B------:R-:W-:-:S05]  /*55d0*/  FADD R34, R13, R14 ;  /* 0x0000000e0d227221 */ /* 0x000fca0000000000 */
[----:B------:R-:W-:-:S07]  /*55e0*/  MOV R13, R34 ;  /* 0x00000022000d7202 */ /* 0x000fce0000000f00 */
[----:B------:R-:W-:Y:S05]  /*55f0*/  WARPSYNC.COLLECTIVE R15, `(.L_x_1691) ;  /* 0x000000000f087348 */ /* 0x000fea0003c00000 */
[----:B------:R0:W1:Y:S02]  /*5600*/  SHFL.BFLY P6, R14, R13, R12, R11 ;  /* 0x0c00000c0d0e7389 */ /* 0x00006400000c000b */
[----:B01----:R-:W-:Y:S05]  /*5610*/  ENDCOLLECTIVE ;  /* 0x000000000000791b */ /* 0x003fea0003800000 */
.L_x_1691:
[----:B------:R-:W-:Y:S02]  /*5620*/  HFMA2 R12, -RZ, RZ, 0, 2.384185791015625e-07 ;  /* 0x00000004ff0c7431 */ /* 0x000fe400000001ff */
[----:B------:R-:W-:-:S05]  /*5630*/  FADD R35, R34, R14 ;  /* 0x0000000e22237221 */ /* 0x000fca0000000000 */
[----:B------:R-:W-:-:S07]  /*5640*/  MOV R13, R35 ;  /* 0x00000023000d7202 */ /* 0x000fce0000000f00 */
[----:B------:R-:W-:Y:S05]  /*5650*/  WARPSYNC.COLLECTIVE R15, `(.L_x_1692) ;  /* 0x000000000f087348 */ /* 0x000fea0003c00000 */
[----:B------:R0:W1:Y:S02]  /*5660*/  SHFL.BFLY P6, R14, R13, R12, R11 ;  /* 0x0c00000c0d0e7389 */ /* 0x00006400000c000b */
[----:B01----:R-:W-:Y:S05]  /*5670*/  ENDCOLLECTIVE ;  /* 0x000000000000791b */ /* 0x003fea0003800000 */
.L_x_1692:
[----:B------:R-:W-:Y:S02]  /*5680*/  HFMA2 R12, -RZ, RZ, 0, 1.1920928955078125e-07 ;  /* 0x00000002ff0c7431 */ /* 0x000fe400000001ff */
[----:B------:R-:W-:-:S05]  /*5690*/  FADD R36, R35, R14 ;  /* 0x0000000e23247221 */ /* 0x000fca0000000000 */
[----:B------:R-:W-:-:S07]  /*56a0*/  MOV R13, R36 ;  /* 0x00000024000d7202 */ /* 0x000fce0000000f00 */
[----:B------:R-:W-:Y:S05]  /*56b0*/  WARPSYNC.COLLECTIVE R15, `(.L_x_1693) ;  /* 0x000000000f087348 */ /* 0x000fea0003c00000 */
[----:B------:R0:W1:Y:S02]  /*56c0*/  SHFL.BFLY P6, R14, R13, R12, R11 ;  /* 0x0c00000c0d0e7389 */ /* 0x00006400000c000b */
[----:B01----:R-:W-:Y:S05]  /*56d0*/  ENDCOLLECTIVE ;  /* 0x000000000000791b */ /* 0x003fea0003800000 */
.L_x_1693:
[----:B------:R-:W-:Y:S02]  /*56e0*/  HFMA2 R12, -RZ, RZ, 0, 5.9604644775390625e-08 ;  /* 0x00000001ff0c7431 */ /* 0x000fe400000001ff */
[----:B------:R-:W-:-:S05]  /*56f0*/  FADD R37, R36, R14 ;  /* 0x0000000e24257221 */ /* 0x000fca0000000000 */
[----:B------:R-:W-:-:S07]  /*5700*/  MOV R13, R37 ;  /* 0x00000025000d7202 */ /* 0x000fce0000000f00 */
[----:B------:R-:W-:Y:S05]  /*5710*/  WARPSYNC.COLLECTIVE R15, `(.L_x_1694) ;  /* 0x000000000f087348 */ /* 0x000fea0003c00000 */
[----:B------:R0:W1:Y:S02]  /*5720*/  SHFL.BFLY P6, R14, R13, R12, R11 ;  /* 0x0c00000c0d0e7389 */ /* 0x00006400000c000b */
[----:B01----:R-:W-:Y:S05]  /*5730*/  ENDCOLLECTIVE ;  /* 0x000000000000791b */ /* 0x003fea0003800000 */
.L_x_1694:
[----:B------:R-:W-:Y:S05]  /*5740*/  BRA `(.L_x_1695) ;  /* 0xffffffc800947947 */ /* 0x000fea000383ffff */
        .weak           $__internal_22_$__cuda_sm3x_div_rn_noftz_f32_slowpath
        .type           $__internal_22_$__cuda_sm3x_div_rn_noftz_f32_slowpath,@function
        .size           $__internal_22_$__cuda_sm3x_div_rn_noftz_f32_slowpath,(.L_x_8508 - $__internal_22_$__cuda_sm3x_div_rn_noftz_f32_slowpath)
$__internal_22_$__cuda_sm3x_div_rn_noftz_f32_slowpath:
        /* <DEDUP_REMOVED lines=35> */
.L_x_1697:
[----:B------:R-:W-:Y:S01]  /*5980*/  LEA R36, R14, 0xc0800000, 0x17 ;  /* 0xc08000000e247811 */ /* 0x000fe200078eb8ff */
[----:B------:R-:W-:Y:S01]  /*5990*/  BSSY.RECONVERGENT B2, `(.L_x_1702) ;  /* 0x0000036000027945 */ /* 0x000fe20003800200 */
[----:B------:R-:W-:Y:S02]  /*59a0*/  IADD3 R68, PT, PT, R11, -0x7f, RZ ;  /* 0xffffff810b447810 */ /* 0x000fe40007ffe0ff */
[----:B------:R-:W-:Y:S02]  /*59b0*/  IADD3 R70, PT, PT, -R36, R12, RZ ;  /* 0x0000000c24467210 */ /* 0x000fe40007ffe1ff */
[----:B------:R-:W-:Y:S02]  /*59c0*/  IADD3 R14, PT, PT, R68, 0x7f, -R14 ;  /* 0x0000007f440e7810 */ /* 0x000fe40007ffe80e */
[----:B------:R-:W0:Y:S01]  /*59d0*/  MUFU.RCP R12, R70 ;  /* 0x00000046000c7308 */ /* 0x000e220000001000 */
[----:B------:R-:W-:-:S04]  /*59e0*/  FADD.FTZ R36, -R70, -RZ ;  /* 0x800000ff46247221 */ /* 0x000fc80000010100 */
[----:B0-----:R-:W-:-:S04]  /*59f0*/  FFMA R11, R12, R36, 1 ;  /* 0x3f8000000c0b7423 */ /* 0x001fc80000000024 */
[----:B------:R-:W-:Y:S01]  /*5a00*/  FFMA R12, R12, R11, R12 ;  /* 0x0000000b0c0c7223 */ /* 0x000fe2000000000c */
[----:B------:R-:W-:-:S04]  /*5a10*/  IMAD R11, R68, -0x800000, R31 ;  /* 0xff800000440b7824 */ /* 0x000fc800078e021f */
[----:B------:R-:W-:-:S04]  /*5a20*/  FFMA R31, R11, R12, RZ ;  /* 0x0000000c0b1f7223 */ /* 0x000fc800000000ff */
[----:B------:R-:W-:-:S04]  /*5a30*/  FFMA R72, R36, R31, R11 ;  /* 0x0000001f24487223 */ /* 0x000fc8000000000b */
[----:B------:R-:W-:-:S04]  /*5a40*/  FFMA R31, R12, R72, R31 ;  /* 0x000000480c1f7223 */ /* 0x000fc8000000001f */
        /* <DEDUP_REMOVED lines=38> */
.L_x_1704:
[----:B------:R-:W-:-:S04]  /*5cb0*/  LOP3.LUT R13, R13, 0x80000000, RZ, 0xc0, !PT ;  /* 0x800000000d0d7812 */ /* 0x000fc800078ec0ff */
[----:B------:R-:W-:Y:S01]  /*5cc0*/  LOP3.LUT R13, R13, 0x7f800000, RZ, 0xfc, !PT ;  /* 0x7f8000000d0d7812 */ /* 0x000fe200078efcff */
[----:B------:R-:W-:Y:S06]  /*5cd0*/  BRA `(.L_x_1705) ;  /* 0x0000000000047947 */ /* 0x000fec0003800000 */
.L_x_1703:
[----:B------:R-:W-:-:S07]  /*5ce0*/  LEA R13, R36, R13, 0x17 ;  /* 0x0000000d240d7211 */ /* 0x000fce00078eb8ff */
.L_x_1705:
[----:B------:R-:W-:Y:S05]  /*5cf0*/  BSYNC.RECONVERGENT B2 ;  /* 0x0000000000027941 */ /* 0x000fea0003800200 */
.L_x_1702:
[----:B------:R-:W-:Y:S05]  /*5d00*/  BRA `(.L_x_1706) ;  /* 0x0000000000207947 */ /* 0x000fea0003800000 */
.L_x_1701:
[----:B------:R-:W-:-:S04]  /*5d10*/  LOP3.LUT R12, R12, 0x80000000, R31, 0x48, !PT ;  /* 0x800000000c0c7812 */ /* 0x000fc800078e481f */
[----:B------:R-:W-:Y:S01]  /*5d20*/  LOP3.LUT R13, R12, 0x7f800000, RZ, 0xfc, !PT ;  /* 0x7f8000000c0d7812 */ /* 0x000fe200078efcff */
[----:B------:R-:W-:Y:S06]  /*5d30*/  BRA `(.L_x_1706) ;  /* 0x0000000000147947 */ /* 0x000fec0003800000 */
.L_x_1700:
[----:B------:R-:W-:Y:S01]  /*5d40*/  LOP3.LUT R13, R12, 0x80000000, R31, 0x48, !PT ;  /* 0x800000000c0d7812 */ /* 0x000fe200078e481f */
[----:B------:R-:W-:Y:S06]  /*5d50*/  BRA `(.L_x_1706) ;  /* 0x00000000000c7947 */ /* 0x000fec0003800000 */
.L_x_1699:
[----:B------:R-:W0:Y:S01]  /*5d60*/  MUFU.RSQ R13, -QNAN ;  /* 0xffc00000000d7908 */ /* 0x000e220000001400 */
[----:B------:R-:W-:Y:S05]  /*5d70*/  BRA `(.L_x_1706) ;  /* 0x0000000000047947 */ /* 0x000fea0003800000 */
.L_x_1698:
[----:B------:R-:W-:-:S07]  /*5d80*/  FADD.FTZ R13, R31, R12 ;  /* 0x0000000c1f0d7221 */ /* 0x000fce0000010000 */
.L_x_1706:
[----:B------:R-:W-:Y:S05]  /*5d90*/  BSYNC.RECONVERGENT B1 ;  /* 0x0000000000017941 */ /* 0x000fea0003800200 */
.L_x_1696:
[----:B0-----:R-:W-:Y:S01]  /*5da0*/  MOV R11, R13 ;  /* 0x0000000d000b7202 */ /* 0x001fe20000000f00 */
[----:B------:R-:W-:Y:S01]  /*5db0*/  HFMA2 R13, -RZ, RZ, 0, 0 ;  /* 0x00000000ff0d7431 */ /* 0x000fe200000001ff */
[----:B------:R-:W-:-:S04]  /*5dc0*/  MOV R12, R34 ;  /* 0x00000022000c7202 */ /* 0x000fc80000000f00 */
[----:B------:R-:W-:Y:S05]  /*5dd0*/  RET.REL.NODEC R12 `(_Z15SoftmaxWarpImplI10DirectLoadIffE11DirectStoreIffEfLi1ELi26ELi32ELi1ELb1EL9Algorithm0EEvT_T0_ll) ;  /* 0xffffffa00c887950 */ /* 0x000fea0003c3ffff */
.L_x_1707:
        /* <DEDUP_REMOVED lines=10> */
.L_x_8508:


//--------------------- .text._Z15SoftmaxWarpImplI10DirectLoadIffE11DirectStoreIffEfLi1ELi26ELi32ELi1ELb0EL9Algorithm0EEvT_T0_ll --------------------------
	.section	.text._Z15SoftmaxWarpImplI10DirectLoadIffE11DirectStoreIffEfLi1ELi26ELi32ELi1ELb0EL9Algorithm0EEvT_T0_ll,"ax",@progbits
	.align	128
        .global         _Z15SoftmaxWarpImplI10DirectLoadIffE11DirectStoreIffEfLi1ELi26ELi32ELi1ELb0EL9Algorithm0EEvT_T0_ll
        .type           _Z15SoftmaxWarpImplI10DirectLoadIffE11DirectStoreIffEfLi1ELi26ELi32ELi1ELb0EL9Algorithm0EEvT_T0_ll,@function
        .size           _Z15SoftmaxWarpImplI10DirectLoadIffE11DirectStoreIffEfLi1ELi26ELi32ELi1ELb0EL9Algorithm0EEvT_T0_ll,(.L_x_8509 - _Z15SoftmaxWarpImplI10DirectLoadIffE11DirectStoreIffEfLi1ELi26ELi32ELi1ELb0EL9Algorithm0EEvT_T0_ll)
        .other          _Z15SoftmaxWarpImplI10DirectLoadIffE11DirectStoreIffEfLi1ELi26ELi32ELi1ELb0EL9Algorithm0EEvT_T0_ll,@"STO_CUDA_ENTRY STV_DEFAULT"
_Z15SoftmaxWarpImplI10DirectLoadIffE11DirectStoreIffEfLi1ELi26ELi32ELi1ELb0EL9Algorithm0EEvT_T0_ll:
.text._Z15SoftmaxWarpImplI10DirectLoadIffE11DirectStoreIffEfLi1ELi26ELi32ELi1ELb0EL9Algorithm0EEvT_T0_ll:
        /* <DEDUP_REMOVED lines=24> */
.L_x_1708:
        /* <DEDUP_REMOVED lines=13> */
.L_x_1762:
        /* <DEDUP_REMOVED lines=83> */
[-C--:B------:R-:W-:Y:S01]  /*0780*/  FFMA.SAT R7, R62, R11.reuse, 0.5 ;  /* 0x3f0000003e077423 */ /* 0x080fe2000000200b */
[--C-:B------:R-:W-:Y:S01]  /*0790*/  FADD R60, R45, -R48.reuse ;  /* 0x800000302d3c7221 */ /* 0x100fe20000000000 */
[-C--:B------:R-:W-:Y:S01]  /*07a0*/  FFMA.RM R3, R3, R12.reuse, 12582913 ;  /* 0x4b40000103037423 */ /* 0x080fe2000000400c */
[-C--:B------:R-:W-:Y:S01]  /*07b0*/  FFMA.RM R13, R13, R12.reuse, 12582913 ;  /* 0x4b4000010d0d7423 */ /* 0x080fe2000000400c */
[--C-:B------:R-:W-:Y:S01]  /*07c0*/  FADD R56, R4, -R48.reuse ;  /* 0x8000003004387221 */ /* 0x100fe20000000000 */
[-C--:B------:R-:W-:Y:S01]  /*07d0*/  FFMA.RM R7, R7, R12.reuse, 12582913 ;  /* 0x4b40000107077423 */ /* 0x080fe2000000400c */
[----:B------:R-:W-:Y:S01]  /*07e0*/  FADD R5, R3, -12583039 ;  /* 0xcb40007f03057421 */ /* 0x000fe20000000000 */
[--C-:B------:R-:W-:Y:S01]  /*07f0*/  FADD R2, R26, -R48.reuse ;  /* 0x800000301a027221 */ /* 0x100fe20000000000 */
[--C-:B------:R-:W-:Y:S01]  /*0800*/  FADD R4, R24, -R48.reuse ;  /* 0x8000003018047221 */ /* 0x100fe20000000000 */
[--C-:B------:R-:W-:Y:S01]  /*0810*/  FADD R46, R22, -R48.reuse ;  /* 0x80000030162e7221 */ /* 0x100fe20000000000 */
[----:B------:R-:W-:Y:S01]  /*0820*/  FFMA R5, R64, 1.4426950216293334961, -R5 ;  /* 0x3fb8aa3b40057823 */ /* 0x000fe20000000805 */
        /* <DEDUP_REMOVED lines=16> */
[----:B------:R-:W-:Y:S01]  /*0930*/  FFMA R64, R64, 1.925963033500011079e-08, R5 ;  /* 0x32a5706040407823 */ /* 0x000fe20000000005 */
[----:B------:R-:W-:Y:S01]  /*0940*/  FADD R48, R9, -R48 ;  /* 0x8000003009307221 */ /* 0x000fe20000000000 */
[----:B------:R-:W-:Y:S01]  /*0950*/  FADD R5, R13, -12583039 ;  /* 0xcb40007f0d057421 */ /* 0x000fe20000000000 */
[-C--:B------:R-:W-:Y:S01]  /*0960*/  FFMA.SAT R15, R60, R11.reuse, 0.5 ;  /* 0x3f0000003c0f7423 */ /* 0x080fe2000000200b */
[----:B------:R-:W-:Y:S01]  /*0970*/  FADD R9, R7, -12583039 ;  /* 0xcb40007f07097421 */ /* 0x000fe20000000000 */
[-C--:B------:R-:W-:Y:S01]  /*0980*/  FFMA.SAT R17, R0, R11.reuse, 0.5 ;  /* 0x3f00000000117423 */ /* 0x080fe2000000200b */
[----:B------:R-:W-:Y:S01]  /*0990*/  FFMA R5, R58, 1.4426950216293334961, -R5 ;  /* 0x3fb8aa3b3a057823 */ /* 0x000fe20000000805 */
[-C--:B------:R-:W-:Y:S01]  /*09a0*/  FFMA.RM R15, R15, R12.reuse, 12582913 ;  /* 0x4b4000010f0f7423 */ /* 0x080fe2000000400c */
[----:B------:R-:W-:Y:S01]  /*09b0*/  FFMA R9, R62, 1.4426950216293334961, -R9 ;  /* 0x3fb8aa3b3e097823 */ /* 0x000fe20000000809 */
[----:B------:R-:W1:Y:S01]  /*09c0*/  MUFU.EX2 R64, R64 ;  /* 0x0000004000407308 */ /* 0x000e620000000800 */
[----:B------:R-:W-:Y:S01]  /*09d0*/  FFMA R58, R58, 1.925963033500011079e-08, R5 ;  /* 0x32a570603a3a7823 */ /* 0x000fe20000000005 */
[----:B------:R-:W-:Y:S01]  /*09e0*/  FADD R5, R15, -12583039 ;  /* 0xcb40007f0f057421 */ /* 0x000fe20000000000 */
[----:B------:R-:W-:Y:S01]  /*09f0*/  FFMA R62, R62, 1.925963033500011079e-08, R9 ;  /* 0x32a570603e3e7823 */ /* 0x000fe20000000009 */
[-C--:B------:R-:W-:Y:S01]  /*0a00*/  FFMA.SAT R9, R54, R11.reuse, 0.5 ;  /* 0x3f00000036097423 */ /* 0x080fe2000000200b */
[----:B------:R-:W-:Y:S01]  /*0a10*/  SHF.L.U32 R3, R3, 0x17, RZ ;  /* 0x0000001703037819 */ /* 0x000fe200000006ff */
[C---:B------:R-:W-:Y:S01]  /*0a20*/  FFMA R5, R60.reuse, 1.4426950216293334961, -R5 ;  /* 0x3fb8aa3b3c057823 */ /* 0x040fe20000000805 */
[-C--:B------:R-:W-:Y:S01]  /*0a30*/  FFMA.RM R17, R17, R12.reuse, 12582913 ;  /* 0x4b40000111117423 */ /* 0x080fe2000000400c */
[-C--:B------:R-:W-:Y:S01]  /*0a40*/  FFMA.RM R10, R9, R12.reuse, 12582913 ;  /* 0x4b400001090a7423 */ /* 0x080fe2000000400c */
[----:B------:R-:W2:Y:S01]  /*0a50*/  MUFU.EX2 R58, R58 ;  /* 0x0000003a003a7308 */ /* 0x000ea20000000800 */
[----:B------:R-:W-:Y:S01]  /*0a60*/  FFMA R60, R60, 1.925963033500011079e-08, R5 ;  /* 0x32a570603c3c7823 */ /* 0x000fe20000000005 */
[-C--:B------:R-:W-:Y:S01]  /*0a70*/  FFMA.SAT R5, R56, R11.reuse, 0.5 ;  /* 0x3f00000038057423 */ /* 0x080fe2000000200b */
[----:B------:R-:W-:Y:S01]  /*0a80*/  FADD R9, R10, -12583039 ;  /* 0xcb40007f0a097421 */ /* 0x000fe20000000000 */
[----:B------:R-:W-:Y:S01]  /*0a90*/  SHF.L.U32 R13, R13, 0x17, RZ ;  /* 0x000000170d0d7819 */ /* 0x000fe200000006ff */
[-C--:B------:R-:W-:Y:S01]  /*0aa0*/  FFMA.SAT R23, R50, R11.reuse, 0.5 ;  /* 0x3f00000032177423 */ /* 0x080fe2000000200b */
[-C--:B------:R-:W-:Y:S01]  /*0ab0*/  FFMA.RM R16, R5, R12.reuse, 12582913 ;  /* 0x4b40000105107423 */ /* 0x080fe2000000400c */
[----:B------:R-:W-:Y:S01]  /*0ac0*/  FFMA R9, R54, 1.4426950216293334961, -R9 ;  /* 0x3fb8aa3b36097823 */ /* 0x000fe20000000809 */
[----:B------:R-:W-:Y:S01]  /*0ad0*/  SHF.L.U32 R10, R10, 0x17, RZ ;  /* 0x000000170a0a7819 */ /* 0x000fe200000006ff */
[-C--:B------:R-:W-:Y:S01]  /*0ae0*/  FFMA.SAT R29, R8, R11.reuse, 0.5 ;  /* 0x3f000000081d7423 */ /* 0x080fe2000000200b */
[----:B------:R-:W-:Y:S01]  /*0af0*/  FADD R5, R16, -12583039 ;  /* 0xcb40007f10057421 */ /* 0x000fe20000000000 */
[----:B------:R-:W-:Y:S01]  /*0b00*/  FFMA R54, R54, 1.925963033500011079e-08, R9 ;  /* 0x32a5706036367823 */ /* 0x000fe20000000009 */
[-C--:B------:R-:W-:Y:S01]  /*0b10*/  FFMA.SAT R9, R52, R11.reuse, 0.5 ;  /* 0x3f00000034097423 */ /* 0x080fe2000000200b */
[-C--:B------:R-:W-:Y:S01]  /*0b20*/  FFMA.RM R29, R29, R12.reuse, 12582913 ;  /* 0x4b4000011d1d7423 */ /* 0x080fe2000000400c */
[----:B------:R-:W-:Y:S01]  /*0b30*/  FFMA R5, R56, 1.4426950216293334961, -R5 ;  /* 0x3fb8aa3b38057823 */ /* 0x000fe20000000805 */
[----:B------:R-:W-:Y:S01]  /*0b40*/  MUFU.EX2 R25, R54 ;  /* 0x0000003600197308 */ /* 0x000fe20000000800 */
[----:B------:R-:W-:Y:S01]  /*0b50*/  FFMA.RM R9, R9, R12, 12582913 ;  /* 0x4b40000109097423 */ /* 0x000fe2000000400c */
[----:B------:R-:W-:Y:S01]  /*0b60*/  FFMA.SAT R35, R36, R11, 0.5 ;  /* 0x3f00000024237423 */ /* 0x000fe2000000200b */
[----:B------:R-:W-:-:S02]  /*0b70*/  FFMA R56, R56, 1.925963033500011079e-08, R5 ;  /* 0x32a5706038387823 */ /* 0x000fc40000000005 */
[----:B------:R-:W-:Y:S01]  /*0b80*/  FADD R5, R9, -12583039 ;  /* 0xcb40007f09057421 */ /* 0x000fe20000000000 */
[----:B------:R-:W-:Y:S02]  /*0b90*/  FFMA.RM R35, R35, R12, 12582913 ;  /* 0x4b40000123237423 */ /* 0x000fe4000000400c */
[----:B------:R-:W-:Y:S01]  /*0ba0*/  MUFU.EX2 R62, R62 ;  /* 0x0000003e003e7308 */ /* 0x000fe20000000800 */
[----:B------:R-:W-:-:S04]  /*0bb0*/  FFMA R5, R52, 1.4426950216293334961, -R5 ;  /* 0x3fb8aa3b34057823 */ /* 0x000fc80000000805 */
[----:B------:R-:W-:Y:S01]  /*0bc0*/  FFMA R52, R52, 1.925963033500011079e-08, R5 ;  /* 0x32a5706034347823 */ /* 0x000fe20000000005 */
[----:B-1----:R-:W-:Y:S01]  /*0bd0*/  FMUL R5, R3, R64 ;  /* 0x0000004003057220 */ /* 0x002fe20000400000 */
[C---:B------:R-:W-:Y:S01]  /*0be0*/  FADD R3, R17.reuse, -12583039 ;  /* 0xcb40007f11037421 */ /* 0x040fe20000000000 */
[----:B------:R-:W-:-:S03]  /*0bf0*/  SHF.L.U32 R17, R17, 0x17, RZ ;  /* 0x0000001711117819 */ /* 0x000fc600000006ff */
[C---:B------:R-:W-:Y:S01]  /*0c00*/  FFMA R3, R0.reuse, 1.4426950216293334961, -R3 ;  /* 0x3fb8aa3b00037823 */ /* 0x040fe20000000803 */
[----:B------:R-:W-:Y:S03]  /*0c10*/  MUFU.EX2 R52, R52 ;  /* 0x0000003400347308 */ /* 0x000fe60000000800 */
[----:B------:R-:W-:Y:S01]  /*0c20*/  FFMA R21, R0, 1.925963033500011079e-08, R3 ;  /* 0x32a5706000157823 */ /* 0x000fe20000000003 */
[----:B--2---:R-:W-:Y:S01]  /*0c30*/  FMUL R0, R13, R58 ;  /* 0x0000003a0d007220 */ /* 0x004fe20000400000 */
[----:B------:R-:W-:-:S03]  /*0c40*/  FFMA.SAT R13, R2, R11, 0.5 ;  /* 0x3f000000020d7423 */ /* 0x000fc6000000200b */
[----:B------:R-:W1:Y:S01]  /*0c50*/  MUFU.EX2 R3, R60 ;  /* 0x0000003c00037308 */ /* 0x000e620000000800 */
[----:B------:R-:W-:-:S04]  /*0c60*/  FFMA.RM R13, R13, R12, 12582913 ;  /* 0x4b4000010d0d7423 */ /* 0x000fc8000000400c */
[----:B------:R-:W-:-:S04]  /*0c70*/  FADD R19, R13, -12583039 ;  /* 0xcb40007f0d137421 */ /* 0x000fc80000000000 */
[----:B------:R-:W-:-:S04]  /*0c80*/  FFMA R19, R2, 1.4426950216293334961, -R19 ;  /* 0x3fb8aa3b02137823 */ /* 0x000fc80000000813 */
[----:B------:R-:W-:Y:S01]  /*0c90*/  FFMA R19, R2, 1.925963033500011079e-08, R19 ;  /* 0x32a5706002137823 */ /* 0x000fe20000000013 */
[----:B------:R-:W-:Y:S01]  /*0ca0*/  SHF.L.U32 R2, R15, 0x17, RZ ;  /* 0x000000170f027819 */ /* 0x000fe200000006ff */
[----:B------:R-:W-:-:S04]  /*0cb0*/  FFMA.RM R15, R23, R12, 12582913 ;  /* 0x4b400001170f7423 */ /* 0x000fc8000000400c */
[----:B-1----:R-:W-:Y:S01]  /*0cc0*/  FMUL R2, R2, R3 ;  /* 0x0000000302027220 */ /* 0x002fe20000400000 */
[----:B------:R-:W-:Y:S01]  /*0cd0*/  FADD R23, R15, -12583039 ;  /* 0xcb40007f0f177421 */ /* 0x000fe20000000000 */
[----:B------:R-:W-:Y:S01]  /*0ce0*/  SHF.L.U32 R3, R7, 0x17, RZ ;  /* 0x0000001707037819 */ /* 0x000fe200000006ff */
[----:B------:R-:W-:Y:S02]  /*0cf0*/  FFMA.SAT R7, R4, R11, 0.5 ;  /* 0x3f00000004077423 */ /* 0x000fe4000000200b */
[C---:B------:R-:W-:Y:S02]  /*0d00*/  FFMA R23, R50.reuse, 1.4426950216293334961, -R23 ;  /* 0x3fb8aa3b32177823 */ /* 0x040fe40000000817 */
[----:B------:R-:W-:Y:S01]  /*0d10*/  FFMA.RM R18, R7, R12, 12582913 ;  /* 0x4b40000107127423 */ /* 0x000fe2000000400c */
[----:B------:R-:W-:Y:S01]  /*0d20*/  FMUL R3, R3, R62 ;  /* 0x0000003e03037220 */ /* 0x000fe20000400000 */
[----:B------:R-:W-:Y:S01]  /*0d30*/  FFMA R50, R50, 1.925963033500011079e-08, R23 ;  /* 0x32a5706032327823 */ /* 0x000fe20000000017 */
[----:B------:R-:W1:Y:S01]  /*0d40*/  MUFU.EX2 R7, R56 ;  /* 0x0000003800077308 */ /* 0x000e620000000800 */
[----:B------:R-:W-:-:S04]  /*0d50*/  FADD R23, R18, -12583039 ;  /* 0xcb40007f12177421 */ /* 0x000fc80000000000 */
[----:B------:R-:W-:-:S04]  /*0d60*/  FFMA R23, R4, 1.4426950216293334961, -R23 ;  /* 0x3fb8aa3b04177823 */ /* 0x000fc80000000817 */
[----:B------:R-:W-:Y:S01]  /*0d70*/  FFMA R27, R4, 1.925963033500011079e-08, R23 ;  /* 0x32a57060041b7823 */ /* 0x000fe20000000017 */
[----:B------:R-:W-:Y:S01]  /*0d80*/  FFMA.SAT R23, R6, R11, 0.5 ;  /* 0x3f00000006177423 */ /* 0x000fe2000000200b */
[----:B------:R-:W-:Y:S02]  /*0d90*/  SHF.L.U32 R4, R16, 0x17, RZ ;  /* 0x0000001710047819 */ /* 0x000fe400000006ff */
[----:B------:R-:W-:Y:S01]  /*0da0*/  SHF.L.U32 R16, R18, 0x17, RZ ;  /* 0x0000001712107819 */ /* 0x000fe200000006ff */
[----:B------:R-:W-:Y:S01]  /*0db0*/  FFMA.RM R23, R23, R12, 12582913 ;  /* 0x4b40000117177423 */ /* 0x000fe2000000400c */
[----:B------:R-:W2:Y:S01]  /*0dc0*/  MUFU.EX2 R27, R27 ;  /* 0x0000001b001b7308 */ /* 0x000ea20000000800 */
[----:B-1----:R-:W-:Y:S02]  /*0dd0*/  FMUL R4, R4, R7 ;  /* 0x0000000704047220 */ /* 0x002fe40000400000 */
[----:B------:R-:W-:-:S04]  /*0de0*/  FADD R7, R23, -12583039 ;  /* 0xcb40007f17077421 */ /* 0x000fc80000000000 */
[----:B------:R-:W-:-:S04]  /*0df0*/  FFMA R7, R6, 1.4426950216293334961, -R7 ;  /* 0x3fb8aa3b06077823 */ /* 0x000fc80000000807 */
[----:B------:R-:W-:Y:S01]  /*0e00*/  FFMA R31, R6, 1.925963033500011079e-08, R7 ;  /* 0x32a57060061f7823 */ /* 0x000fe20000000007 */
[----:B------:R-:W-:Y:S01]  /*0e10*/  FMUL R6, R10, R25 ;  /* 0x000000190a067220 */ /* 0x000fe20000400000 */
[----:B------:R-:W-:Y:S01]  /*0e20*/  FFMA.SAT R25, R42, R11, 0.5 ;  /* 0x3f0000002a197423 */ /* 0x000fe2000000200b */
[----:B------:R-:W1:Y:S03]  /*0e30*/  MUFU.EX2 R10, R21 ;  /* 0x00000015000a7308 */ /* 0x000e660000000800 */
[----:B------:R-:W-:Y:S01]  /*0e40*/  FFMA.RM R25, R25, R12, 12582913 ;  /* 0x4b40000119197423 */ /* 0x000fe2000000400c */
[----:B--2---:R-:W-:-:S03]  /*0e50*/  FMUL R16, R16, R27 ;  /* 0x0000001b10107220 */ /* 0x004fc60000400000 */
[C---:B------:R-:W-:Y:S01]  /*0e60*/  FADD R7, R25.reuse, -12583039 ;  /* 0xcb40007f19077421 */ /* 0x040fe20000000000 */
[----:B------:R-:W-:-:S03]  /*0e70*/  SHF.L.U32 R18, R25, 0x17, RZ ;  /* 0x0000001719127819 */ /* 0x000fc600000006ff */
[----:B------:R-:W-:-:S04]  /*0e80*/  FFMA R7, R42, 1.4426950216293334961, -R7 ;  /* 0x3fb8aa3b2a077823 */ /* 0x000fc80000000807 */
[----:B------:R-:W-:Y:S01]  /*0e90*/  FFMA R42, R42, 1.925963033500011079e-08, R7 ;  /* 0x32a570602a2a7823 */ /* 0x000fe20000000007 */
[----:B------:R-:W-:Y:S01]  /*0ea0*/  SHF.L.U32 R7, R9, 0x17, RZ ;  /* 0x0000001709077819 */ /* 0x000fe200000006ff */
[----:B------:R-:W-:-:S04]  /*0eb0*/  FADD R9, R29, -12583039 ;  /* 0xcb40007f1d097421 */ /* 0x000fc80000000000 */
[----:B------:R-:W-:Y:S01]  /*0ec0*/  FFMA R9, R8, 1.4426950216293334961, -R9 ;  /* 0x3fb8aa3b08097823 */ /* 0x000fe20000000809 */
[----:B------:R-:W-:-:S03]  /*0ed0*/  FMUL R7, R7, R52 ;  /* 0x0000003407077220 */ /* 0x000fc60000400000 */
[----:B------:R-:W-:Y:S01]  /*0ee0*/  FFMA R37, R8, 1.925963033500011079e-08, R9 ;  /* 0x32a5706008257823 */ /* 0x000fe20000000009 */
[----:B------:R-:W-:Y:S01]  /*0ef0*/  FFMA.SAT R9, R44, R11, 0.5 ;  /* 0x3f0000002c097423 */ /* 0x000fe2000000200b */
[----:B-1----:R-:W-:Y:S02]  /*0f00*/  FMUL R8, R17, R10 ;  /* 0x0000000a11087220 */ /* 0x002fe40000400000 */
[----:B------:R-:W1:Y:S01]  /*0f10*/  MUFU.EX2 R10, R19 ;  /* 0x00000013000a7308 */ /* 0x000e620000000800 */
[----:B------:R-:W-:-:S04]  /*0f20*/  FFMA.RM R21, R9, R12, 12582913 ;  /* 0x4b40000109157423 */ /* 0x000fc8000000400c */
[----:B------:R-:W-:-:S03]  /*0f30*/  FADD R9, R21, -12583039 ;  /* 0xcb40007f15097421 */ /* 0x000fc60000000000 */
[----:B------:R-:W2:Y:S01]  /*0f40*/  MUFU.EX2 R17, R50 ;  /* 0x0000003200117308 */ /* 0x000ea20000000800 */
[----:B------:R-:W-:-:S04]  /*0f50*/  FFMA R9, R44, 1.4426950216293334961, -R9 ;  /* 0x3fb8aa3b2c097823 */ /* 0x000fc80000000809 */
[----:B------:R-:W-:Y:S01]  /*0f60*/  FFMA R44, R44, 1.925963033500011079e-08, R9 ;  /* 0x32a570602c2c7823 */ /* 0x000fe20000000009 */
[----:B------:R-:W-:Y:S01]  /*0f70*/  SHF.L.U32 R9, R13, 0x17, RZ ;  /* 0x000000170d097819 */ /* 0x000fe200000006ff */
[----:B------:R-:W-:Y:S01]  /*0f80*/  FADD R13, R35, -12583039 ;  /* 0xcb40007f230d7421 */ /* 0x000fe20000000000 */
[----:B------:R-:W3:Y:S03]  /*0f90*/  MUFU.EX2 R19, R42 ;  /* 0x0000002a00137308 */ /* 0x000ee60000000800 */
[C---:B------:R-:W-:Y:S01]  /*0fa0*/  FFMA R13, R36.reuse, 1.4426950216293334961, -R13 ;  /* 0x3fb8aa3b240d7823 */ /* 0x040fe2000000080d */
[----:B-1----:R-:W-:Y:S01]  /*0fb0*/  FMUL R9, R9, R10 ;  /* 0x0000000a09097220 */ /* 0x002fe20000400000 */
[----:B------:R-:W-:Y:S02]  /*0fc0*/  SHF.L.U32 R10, R15, 0x17, RZ ;  /* 0x000000170f0a7819 */ /* 0x000fe400000006ff */
[----:B------:R-:W-:Y:S01]  /*0fd0*/  FFMA R43, R36, 1.925963033500011079e-08, R13 ;  /* 0x32a57060242b7823 */ /* 0x000fe2000000000d */
[----:B------:R-:W-:Y:S01]  /*0fe0*/  FFMA.SAT R13, R46, R11, 0.5 ;  /* 0x3f0000002e0d7423 */ /* 0x000fe2000000200b */
[----:B------:R1:W4:Y:S01]  /*0ff0*/  MUFU.EX2 R50, R31 ;  /* 0x0000001f00327308 */ /* 0x0003220000000800 */
[----:B--2---:R-:W-:Y:S01]  /*1000*/  FMUL R10, R10, R17 ;  /* 0x000000110a0a7220 */ /* 0x004fe20000400000 */
[----:B------:R-:W-:Y:S01]  /*1010*/  SHF.L.U32 R17, R23, 0x17, RZ ;  /* 0x0000001717117819 */ /* 0x000fe200000006ff */
[----:B------:R-:W-:-:S04]  /*1020*/  FFMA.RM R36, R13, R12, 12582913 ;  /* 0x4b4000010d247423 */ /* 0x000fc8000000400c */
[----:B------:R-:W-:Y:S01]  /*1030*/  FADD R13, R36, -12583039 ;  /* 0xcb40007f240d7421 */ /* 0x000fe20000000000 */
[----:B---3--:R-:W-:Y:S01]  /*1040*/  FMUL R18, R18, R19 ;  /* 0x0000001312127220 */ /* 0x008fe20000400000 */
[----:B------:R-:W-:Y:S01]  /*1050*/  SHF.L.U32 R19, R29, 0x17, RZ ;  /* 0x000000171d137819 */ /* 0x000fe200000006ff */
[----:B-1----:R-:W-:Y:S01]  /*1060*/  FFMA.SAT R31, R26, R11, 0.5 ;  /* 0x3f0000001a1f7423 */ /* 0x002fe2000000200b */
[----:B------:R-:W-:-:S03]  /*1070*/  FFMA R13, R46, 1.4426950216293334961, -R13 ;  /* 0x3fb8aa3b2e0d7823 */ /* 0x000fc6000000080d */
[----:B------:R-:W-:Y:S01]  /*1080*/  FFMA.RM R31, R31, R12, 12582913 ;  /* 0x4b4000011f1f7423 */ /* 0x000fe2000000400c */
[----:B------:R-:W-:Y:S01]  /*1090*/  FFMA R46, R46, 1.925963033500011079e-08, R13 ;  /* 0x32a570602e2e7823 */ /* 0x000fe2000000000d */
[----:B------:R-:W-:Y:S01]  /*10a0*/  FFMA.SAT R13, R30, R11, 0.5 ;  /* 0x3f0000001e0d7423 */ /* 0x000fe2000000200b */
[----:B----4-:R-:W-:Y:S02]  /*10b0*/  FMUL R17, R17, R50 ;  /* 0x0000003211117220 */ /* 0x010fe40000400000 */
[----:B------:R-:W1:Y:S01]  /*10c0*/  MUFU.EX2 R50, R37 ;  /* 0x0000002500327308 */ /* 0x000e620000000800 */
[----:B------:R-:W-:-:S04]  /*10d0*/  FFMA.RM R13, R13, R12, 12582913 ;  /* 0x4b4000010d0d7423 */ /* 0x000fc8000000400c */
[C---:B------:R-:W-:Y:S01]  /*10e0*/  FADD R15, R13.reuse, -12583039 ;  /* 0xcb40007f0d0f7421 */ /* 0x040fe20000000000 */
[----:B------:R-:W-:-:S03]  /*10f0*/  SHF.L.U32 R13, R13, 0x17, RZ ;  /* 0x000000170d0d7819 */ /* 0x000fc600000006ff */
[----:B------:R-:W-:-:S04]  /*1100*/  FFMA R15, R30, 1.4426950216293334961, -R15 ;  /* 0x3fb8aa3b1e0f7823 */ /* 0x000fc8000000080f */
[----:B------:R-:W-:Y:S01]  /*1110*/  FFMA R30, R30, 1.925963033500011079e-08, R15 ;  /* 0x32a570601e1e7823 */ /* 0x000fe2000000000f */
[----:B------:R-:W-:Y:S01]  /*1120*/  FFMA.SAT R15, R28, R11, 0.5 ;  /* 0x3f0000001c0f7423 */ /* 0x000fe2000000200b */
[----:B-1----:R-:W-:-:S03]  /*1130*/  FMUL R19, R19, R50 ;  /* 0x0000003213137220 */ /* 0x002fc60000400000 */
[----:B------:R-:W-:Y:S01]  /*1140*/  FFMA.RM R15, R15, R12, 12582913 ;  /* 0x4b4000010f0f7423 */ /* 0x000fe2000000400c */
[----:B------:R1:W-:Y:S03]  /*1150*/  MUFU.EX2 R50, R43 ;  /* 0x0000002b00327308 */ /* 0x0003e60000000800 */
[C---:B------:R-:W-:Y:S01]  /*1160*/  FADD R23, R15.reuse, -12583039 ;  /* 0xcb40007f0f177421 */ /* 0x040fe20000000000 */
[----:B------:R-:W-:-:S03]  /*1170*/  SHF.L.U32 R15, R15, 0x17, RZ ;  /* 0x000000170f0f7819 */ /* 0x000fc600000006ff */
[----:B------:R-:W-:Y:S01]  /*1180*/  FFMA R23, R28, 1.4426950216293334961, -R23 ;  /* 0x3fb8aa3b1c177823 */ /* 0x000fe20000000817 */
[----:B------:R-:W-:Y:S01]  /*1190*/  MUFU.EX2 R30, R30 ;  /* 0x0000001e001e7308 */ /* 0x000fe20000000800 */
[-C--:B-1----:R-:W-:Y:S02]  /*11a0*/  FFMA.SAT R43, R48, R11.reuse, 0.5 ;  /* 0x3f000000302b7423 */ /* 0x082fe4000000200b */
        /* <DEDUP_REMOVED lines=8> */
[----:B------:R-:W-:Y:S02]  /*1230*/  FFMA.RM R14, R23, R12, 12582913 ;  /* 0x4b400001170e7423 */ /* 0x000fe4000000400c */
[----:B------:R-:W1:Y:S02]  /*1240*/  MUFU.EX2 R23, R44 ;  /* 0x0000002c00177308 */ /* 0x000e640000000800 */
[----:B------:R-:W-:-:S04]  /*1250*/  FADD R27, R14, -12583039 ;  /* 0xcb40007f0e1b7421 */ /* 0x000fc80000000000 */
[C---:B------:R-:W-:Y:S02]  /*1260*/  FFMA R27, R20.reuse, 1.4426950216293334961, -R27 ;  /* 0x3fb8aa3b141b7823 */ /* 0x040fe4000000081b */
[----:B------:R-:W-:Y:S02]  /*1270*/  MUFU.EX2 R44, R28 ;  /* 0x0000001c002c7308 */ /* 0x000fe40000000800 */
[----:B------:R-:W-:Y:S01]  /*1280*/  FFMA R37, R20, 1.925963033500011079e-08, R27 ;  /* 0x32a5706014257823 */ /* 0x000fe2000000001b */
[----:B------:R-:W-:Y:S01]  /*1290*/  FFMA.SAT R27, R22, R11, 0.5 ;  /* 0x3f000000161b7423 */ /* 0x000fe2000000200b */
[----:B------:R-:W-:Y:S02]  /*12a0*/  SHF.L.U32 R20, R21, 0x17, RZ ;  /* 0x0000001715147819 */ /* 0x000fe400000006ff */
[----:B------:R-:W-:Y:S01]  /*12b0*/  SHF.L.U32 R21, R35, 0x17, RZ ;  /* 0x0000001723157819 */ /* 0x000fe200000006ff */
[----:B------:R-:W-:Y:S01]  /*12c0*/  FFMA.RM R27, R27, R12, 12582913 ;  /* 0x4b4000011b1b7423 */ /* 0x000fe2000000400c */
[----:B------:R-:W-:Y:S01]  /*12d0*/  FADD R35, R31, -12583039 ;  /* 0xcb40007f1f237421 */ /* 0x000fe20000000000 */
[----:B-1----:R-:W-:-:S02]  /*12e0*/  FMUL R20, R20, R23 ;  /* 0x0000001714147220 */ /* 0x002fc40000400000 */
[----:B------:R-:W-:Y:S01]  /*12f0*/  FADD R23, R27, -12583039 ;  /* 0xcb40007f1b177421 */ /* 0x000fe20000000000 */
[----:B------:R-:W-:Y:S01]  /*1300*/  FFMA R35, R26, 1.4426950216293334961, -R35 ;  /* 0x3fb8aa3b1a237823 */ /* 0x000fe20000000823 */
[----:B------:R-:W-:Y:S01]  /*1310*/  FMUL R21, R21, R50 ;  /* 0x0000003215157220 */ /* 0x000fe20000400000 */
[----:B------:R-:W-:Y:S01]  /*1320*/  SHF.L.U32 R27, R27, 0x17, RZ ;  /* 0x000000171b1b7819 */ /* 0x000fe200000006ff */
[----:B------:R-:W-:Y:S01]  /*1330*/  FFMA R23, R22, 1.4426950216293334961, -R23 ;  /* 0x3fb8aa3b16177823 */ /* 0x000fe20000000817 */
[----:B------:R-:W-:Y:S01]  /*1340*/  FFMA R26, R26, 1.925963033500011079e-08, R35 ;  /* 0x32a570601a1a7823 */ /* 0x000fe20000000023 */
[----:B------:R-:W-:Y:S01]  /*1350*/  FFMA.SAT R35, R24, R11, 0.5 ;  /* 0x3f00000018237423 */ /* 0x000fe2000000200b */
[----:B------:R-:W-:Y:S01]  /*1360*/  MUFU.EX2 R50, R37 ;  /* 0x0000002500327308 */ /* 0x000fe20000000800 */
[----:B------:R-:W-:Y:S01]  /*1370*/  FFMA R42, R22, 1.925963033500011079e-08, R23 ;  /* 0x32a57060162a7823 */ /* 0x000fe20000000017 */
[----:B------:R-:W-:Y:S01]  /*1380*/  SHF.L.U32 R22, R36, 0x17, RZ ;  /* 0x0000001724167819 */ /* 0x000fe200000006ff */
[----:B------:R-:W-:-:S05]  /*1390*/  FFMA.RM R35, R35, R12, 12582913 ;  /* 0x4b40000123237423 */ /* 0x000fca000000400c */
[----:B------:R-:W1:Y:S08]  /*13a0*/  MUFU.EX2 R23, R46 ;  /* 0x0000002e00177308 */ /* 0x000e700000000800 */
[----:B------:R-:W2:Y:S08]  /*13b0*/  MUFU.EX2 R46, R29 ;  /* 0x0000001d002e7308 */ /* 0x000eb00000000800 */
[----:B------:R-:W3:Y:S01]  /*13c0*/  MUFU.EX2 R42, R42 ;  /* 0x0000002a002a7308 */ /* 0x000ee20000000800 */
[----:B-1----:R-:W-:Y:S01]  /*13d0*/  FMUL R22, R22, R23 ;  /* 0x0000001716167220 */ /* 0x002fe20000400000 */
[C---:B------:R-:W-:Y:S01]  /*13e0*/  FADD R23, R35.reuse, -12583039 ;  /* 0xcb40007f23177421 */ /* 0x040fe20000000000 */
[----:B------:R-:W-:-:S03]  /*13f0*/  SHF.L.U32 R35, R35, 0x17, RZ ;  /* 0x0000001723237819 */ /* 0x000fc600000006ff */
[C---:B------:R-:W-:Y:S02]  /*1400*/  FFMA R23, R24.reuse, 1.4426950216293334961, -R23 ;  /* 0x3fb8aa3b18177823 */ /* 0x040fe40000000817 */
[----:B------:R1:W-:Y:S01]  /*1410*/  MUFU.EX2 R29, R26 ;  /* 0x0000001a001d7308 */ /* 0x0003e20000000800 */
[----:B--2---:R-:W-:Y:S01]  /*1420*/  FMUL R25, R25, R46 ;  /* 0x0000002e19197220 */ /* 0x004fe20000400000 */
[----:B------:R-:W-:Y:S01]  /*1430*/  FFMA R36, R24, 1.925963033500011079e-08, R23 ;  /* 0x32a5706018247823 */ /* 0x000fe20000000017 */
[----:B------:R-:W-:-:S04]  /*1440*/  FFMA.SAT R23, R34, R11, 0.5 ;  /* 0x3f00000022177423 */ /* 0x000fc8000000200b */
[-C--:B------:R-:W-:Y:S01]  /*1450*/  FFMA.RM R11, R23, R12.reuse, 12582913 ;  /* 0x4b400001170b7423 */ /* 0x080fe2000000400c */
[----:B------:R-:W-:Y:S01]  /*1460*/  FFMA.RM R12, R43, R12, 12582913 ;  /* 0x4b4000012b0c7423 */ /* 0x000fe2000000400c */
[----:B------:R-:W-:Y:S01]  /*1470*/  MUFU.EX2 R36, R36 ;  /* 0x0000002400247308 */ /* 0x000fe20000000800 */
[----:B---3--:R-:W-:Y:S01]  /*1480*/  FMUL R27, R27, R42 ;  /* 0x0000002a1b1b7220 */ /* 0x008fe20000400000 */
[C---:B------:R-:W-:Y:S01]  /*1490*/  FADD R23, R11.reuse, -12583039 ;  /* 0xcb40007f0b177421 */ /* 0x040fe20000000000 */
[----:B------:R-:W-:-:S03]  /*14a0*/  SHF.L.U32 R11, R11, 0x17, RZ ;  /* 0x000000170b0b7819 */ /* 0x000fc600000006ff */
[----:B------:R-:W-:-:S04]  /*14b0*/  FFMA R23, R34, 1.4426950216293334961, -R23 ;  /* 0x3fb8aa3b22177823 */ /* 0x000fc80000000817 */
[----:B------:R-:W-:Y:S01]  /*14c0*/  FFMA R34, R34, 1.925963033500011079e-08, R23 ;  /* 0x32a5706022227823 */ /* 0x000fe20000000017 */
[C---:B------:R-:W-:Y:S01]  /*14d0*/  FADD R23, R12.reuse, -12583039 ;  /* 0xcb40007f0c177421 */ /* 0x040fe20000000000 */
[----:B------:R-:W-:-:S03]  /*14e0*/  SHF.L.U32 R12, R12, 0x17, RZ ;  /* 0x000000170c0c7819 */ /* 0x000fc600000006ff */
[C---:B------:R-:W-:Y:S01]  /*14f0*/  FFMA R23, R48.reuse, 1.4426950216293334961, -R23 ;  /* 0x3fb8aa3b30177823 */ /* 0x040fe20000000817 */
[----:B------:R-:W2:Y:S03]  /*1500*/  MUFU.EX2 R34, R34 ;  /* 0x0000002200227308 */ /* 0x000ea60000000800 */
        /* <DEDUP_REMOVED lines=17> */
[----:B------:R-:W-:Y:S02]  /*1620*/  SHF.L.U32 R15, R14, 0x17, RZ ;  /* 0x000000170e0f7819 */ /* 0x000fe400000006ff */
[----:B------:R-:W-:-:S03]  /*1630*/  FADD R28, R13, R20 ;  /* 0x000000140d1c7221 */ /* 0x000fc60000000000 */
[----:B-1----:R-:W-:Y:S01]  /*1640*/  FMUL R26, R15, R50 ;  /* 0x000000320f1a7220 */ /* 0x002fe20000400000 */
[----:B------:R-:W-:Y:S01]  /*1650*/  FADD R13, R28, R21 ;  /* 0x000000151c0d7221 */ /* 0x000fe20000000000 */
[----:B------:R-:W1:Y:S03]  /*1660*/  MUFU.EX2 R15, R48 ;  /* 0x00000030000f7308 */ /* 0x000e660000000800 */
[----:B------:R-:W-:-:S04]  /*1670*/  FADD R28, R13, R22 ;  /* 0x000000160d1c7221 */ /* 0x000fc80000000000 */
[----:B------:R-:W-:Y:S01]  /*1680*/  FADD R13, R28, R23 ;  /* 0x000000171c0d7221 */ /* 0x000fe20000000000 */
[----:B------:R-:W-:Y:S01]  /*1690*/  SHF.L.U32 R28, R31, 0x17, RZ ;  /* 0x000000171f1c7819 */ /* 0x000fe200000006ff */
[----:B--2---:R-:W-:Y:S02]  /*16a0*/  FMUL R31, R11, R34 ;  /* 0x000000220b1f7220 */ /* 0x004fe40000400000 */
[----:B------:R-:W-:Y:S02]  /*16b0*/  FADD R14, R13, R24 ;  /* 0x000000180d0e7221 */ /* 0x000fe40000000000 */
[----:B------:R-:W-:Y:S01]  /*16c0*/  FMUL R28, R28, R29 ;  /* 0x0000001d1c1c7220 */ /* 0x000fe20000400000 */
[----:B------:R-:W-:Y:S01]  /*16d0*/  FMUL R29, R35, R36 ;  /* 0x00000024231d7220 */ /* 0x000fe20000400000 */
        /* <DEDUP_REMOVED lines=17> */
.L_x_1774:
        /* <DEDUP_REMOVED lines=12> */
[----:B0-----:R-:W-:Y:S05]  /*18b0*/  CALL.REL.NOINC `($__internal_23_$__cuda_sm3x_div_rn_noftz_f32_slowpath) ;  /* 0x0000003000047944 */ /* 0x001fea0003c00000 */
[----:B------:R-:W-:-:S07]  /*18c0*/  MOV R11, R5 ;  /* 0x00000005000b7202 */ /* 0x000fce0000000f00 */
.L_x_1711:
[----:B------:R-:W-:Y:S05]  /*18d0*/  BSYNC.RECONVERGENT B2 ;  /* 0x0000000000027941 */ /* 0x000fea0003800200 */
.L_x_1710:
        /* <DEDUP_REMOVED lines=12> */
[----:B0-----:R-:W-:Y:S05]  /*19a0*/  CALL.REL.NOINC `($__internal_23_$__cuda_sm3x_div_rn_noftz_f32_slowpath) ;  /* 0x0000002c00c87944 */ /* 0x001fea0003c00000 */
[----:B------:R-:W-:-:S07]  /*19b0*/  MOV R14, R5 ;  /* 0x00000005000e7202 */ /* 0x000fce0000000f00 */
.L_x_1713:
[----:B------:R-:W-:Y:S05]  /*19c0*/  BSYNC.RECONVERGENT B2 ;  /* 0x0000000000027941 */ /* 0x000fea0003800200 */
.L_x_1712:
        /* <DEDUP_REMOVED lines=14> */
.L_x_1715:
[----:B------:R-:W-:Y:S05]  /*1ab0*/  BSYNC.RECONVERGENT B2 ;  /* 0x0000000000027941 */ /* 0x000fea0003800200 */
.L_x_1714:
        /* <DEDUP_REMOVED lines=14> */
.L_x_1717:
[----:B------:R-:W-:Y:S05]  /*1ba0*/  BSYNC.RECONVERGENT B2 ;  /* 0x0000000000027941 */ /* 0x000fea0003800200 */
.L_x_1716:
        /* <DEDUP_REMOVED lines=14> */
.L_x_1719:
[----:B------:R-:W-:Y:S05]  /*1c90*/  BSYNC.RECONVERGENT B2 ;  /* 0x0000000000027941 */ /* 0x000fea0003800200 */
.L_x_1718:
        /* <DEDUP_REMOVED lines=14> */
.L_x_1721:
[----:B------:R-:W-:Y:S05]  /*1d80*/  BSYNC.RECONVERGENT B2 ;  /* 0x0000000000027941 */ /* 0x000fea0003800200 */
.L_x_1720:
        /* <DEDUP_REMOVED lines=14> */
.L_x_1723:
[----:B------:R-:W-:Y:S05]  /*1e70*/  BSYNC.RECONVERGENT B2 ;  /* 0x0000000000027941 */ /* 0x000fea0003800200 */
.L_x_1722:
        /* <DEDUP_REMOVED lines=14> */
.L_x_1725:
[----:B------:R-:W-:Y:S05]  /*1f60*/  BSYNC.RECONVERGENT B2 ;  /* 0x0000000000027941 */ /* 0x000fea0003800200 */
.L_x_1724:
        /* <DEDUP_REMOVED lines=14> */
.L_x_1727:
[----:B------:R-:W-:Y:S05]  /*2050*/  BSYNC.RECONVERGENT B2 ;  /* 0x0000000000027941 */ /* 0x000fea0003800200 */
.L_x_1726:
        /* <DEDUP_REMOVED lines=14> */
.L_x_1729:
[----:B------:R-:W-:Y:S05]  /*2140*/  BSYNC.RECONVERGENT B2 ;  /* 0x0000000000027941 */ /* 0x000fea0003800200 */
.L_x_1728:
        /* <DEDUP_REMOVED lines=14> */
.L_x_1731:
[----:B------:R-:W-:Y:S05]  /*2230*/  BSYNC.RECONVERGENT B2 ;  /* 0x0000000000027941 */ /* 0x000fea0003800200 */
.L_x_1730:
        /* <DEDUP_REMOVED lines=14> */
.L_x_1733:
[----:B------:R-:W-:Y:S05]  /*2320*/  BSYNC.RECONVERGENT B2 ;  /* 0x0000000000027941 */ /* 0x000fea0003800200 */
.L_x_1732:
        /* <DEDUP_REMOVED lines=14> */
.L_x_1735:
[----:B------:R-:W-:Y:S05]  /*2410*/  BSYNC.RECONVERGENT B2 ;  /* 0x0000000000027941 */ /* 0x000fea0003800200 */
.L_x_1734:
        /* <DEDUP_REMOVED lines=14> */
.L_x_1737:
[----:B------:R-:W-:Y:S05]  /*2500*/  BSYNC.RECONVERGENT B2 ;  /* 0x0000000000027941 */ /* 0x000fea0003800200 */
.L_x_1736:
        /* <DEDUP_REMOVED lines=14> */
.L_x_1739:
[----:B------:R-:W-:Y:S05]  /*25f0*/  BSYNC.RECONVERGENT B2 ;  /* 0x0000000000027941 */ /* 0x000fea0003800200 */
.L_x_1738:
        /* <DEDUP_REMOVED lines=14> */
.L_x_1741:
[----:B------:R-:W-:Y:S05]  /*26e0*/  BSYNC.RECONVERGENT B2 ;  /* 0x0000000000027941 */ /* 0x000fea0003800200 */
.L_x_1740:
        /* <DEDUP_REMOVED lines=14> */
.L_x_1743:
[----:B------:R-:W-:Y:S05]  /*27d0*/  BSYNC.RECONVERGENT B2 ;  /* 0x0000000000027941 */ /* 0x000fea0003800200 */
.L_x_1742:
        /* <DEDUP_REMOVED lines=14> */
.L_x_1745:
[----:B------:R-:W-:Y:S05]  /*28c0*/  BSYNC.RECONVERGENT B2 ;  /* 0x0000000000027941 */ /* 0x000fea0003800200 */
.L_x_1744:
        /* <DEDUP_REMOVED lines=14> */
.L_x_1747:
[----:B------:R-:W-:Y:S05]  /*29b0*/  BSYNC.RECONVERGENT B2 ;  /* 0x0000000000027941 */ /* 0x000fea0003800200 */
.L_x_1746:
        /* <DEDUP_REMOVED lines=14> */
.L_x_1749:
[----:B------:R-:W-:Y:S05]  /*2aa0*/  BSYNC.RECONVERGENT B2 ;  /* 0x0000000000027941 */ /* 0x000fea0003800200 */
.L_x_1748:
        /* <DEDUP_REMOVED lines=14> */
.L_x_1751:
[----:B------:R-:W-:Y:S05]  /*2b90*/  BSYNC.RECONVERGENT B2 ;  /* 0x0000000000027941 */ /* 0x000fea0003800200 */
.L_x_1750:
        /* <DEDUP_REMOVED lines=14> */
.L_x_1753:
[----:B------:R-:W-:Y:S05]  /*2c80*/  BSYNC.RECONVERGENT B2 ;  /* 0x0000000000027941 */ /* 0x000fea0003800200 */
.L_x_1752:
        /* <DEDUP_REMOVED lines=14> */
.L_x_1755:
[----:B------:R-:W-:Y:S05]  /*2d70*/  BSYNC.RECONVERGENT B2 ;  /* 0x0000000000027941 */ /* 0x000fea0003800200 */
.L_x_1754:
        /* <DEDUP_REMOVED lines=14> */
.L_x_1757:
[----:B------:R-:W-:Y:S05]  /*2e60*/  BSYNC.RECONVERGENT B2 ;  /* 0x0000000000027941 */ /* 0x000fea0003800200 */
.L_x_1756:
        /* <DEDUP_REMOVED lines=14> */
.L_x_1759:
[----:B------:R-:W-:Y:S05]  /*2f50*/  BSYNC.RECONVERGENT B2 ;  /* 0x0000000000027941 */ /* 0x000fea0003800200 */
.L_x_1758:
        /* <DEDUP_REMOVED lines=13> */
.L_x_1761:
[----:B------:R-:W-:Y:S05]  /*3030*/  BSYNC.RECONVERGENT B2 ;  /* 0x0000000000027941 */ /* 0x000fea0003800200 */
.L_x_1760:
        /* <DEDUP_REMOVED lines=66> */
.L_x_1709:
[----:B------:R-:W-:Y:S01]  /*3460*/  BSSY B0, `(.L_x_1763) ;  /* 0x0000007000007945 */ /* 0x000fe20003800000 */
[----:B------:R-:W-:Y:S02]  /*3470*/  MOV R12, 0x10 ;  /* 0x00000010000c7802 */ /* 0x000fe40000000f00 */
[----:B------:R-:W-:Y:S02]  /*3480*/  MOV R11, 0x1f ;  /* 0x0000001f000b7802 */ /* 0x000fe40000000f00 */
[----:B------:R-:W-:-:S07]  /*3490*/  MOV R15, 0xffffffff ;  /* 0xffffffff000f7802 */ /* 0x000fce0000000f00 */
[----:B0-----:R-:W-:Y:S05]  /*34a0*/  WARPSYNC.COLLECTIVE R15, `(.L_x_1764) ;  /* 0x000000000f087348 */ /* 0x001fea0003c00000 */
[----:B------:R1:W2:Y:S02]  /*34b0*/  SHFL.BFLY P6, R14, R13, R12, R11 ;  /* 0x0c00000c0d0e7389 */ /* 0x0002a400000c000b */
[----:B012---:R-:W-:Y:S05]  /*34c0*/  ENDCOLLECTIVE ;  /* 0x000000000000791b */ /* 0x007fea0003800000 */
.L_x_1764:
[----:B------:R-:W-:Y:S05]  /*34d0*/  BSYNC B0 ;  /* 0x0000000000007941 */ /* 0x000fea0003800000 */
.L_x_1763:
        /* <DEDUP_REMOVED lines=8> */
.L_x_1765:
[----:B------:R-:W-:Y:S01]  /*3560*/  HFMA2 R12, -RZ, RZ, 0, 2.384185791015625e-07 ;  /* 0x00000004ff0c7431 */ /* 0x000fe200000001ff */
[----:B------:R-:W-:-:S04]  /*3570*/  FMNMX R0, R13, R14, !PT ;  /* 0x0000000e0d007209 */ /* 0x000fc80007800000 */
[----:B------:R-:W-:-:S07]  /*3580*/  MOV R13, R0 ;  /* 0x00000000000d7202 */ /* 0x000fce0000000f00 */
[----:B------:R-:W-:Y:S05]  /*3590*/  WARPSYNC.COLLECTIVE R15, `(.L_x_1766) ;  /* 0x000000000f087348 */ /* 0x000fea0003c00000 */
[----:B------:R0:W1:Y:S02]  /*35a0*/  SHFL.BFLY P6, R14, R13, R12, R11 ;  /* 0x0c00000c0d0e7389 */ /* 0x00006400000c000b */
[----:B01----:R-:W-:Y:S05]  /*35b0*/  ENDCOLLECTIVE ;  /* 0x000000000000791b */ /* 0x003fea0003800000 */
.L_x_1766:
[----:B------:R-:W-:Y:S01]  /*35c0*/  HFMA2 R12, -RZ, RZ, 0, 1.1920928955078125e-07 ;  /* 0x00000002ff0c7431 */ /* 0x000fe200000001ff */
[----:B------:R-:W-:-:S04]  /*35d0*/  FMNMX R2, R0, R14, !PT ;  /* 0x0000000e00027209 */ /* 0x000fc80007800000 */
[----:B------:R-:W-:-:S07]  /*35e0*/  MOV R13, R2 ;  /* 0x00000002000d7202 */ /* 0x000fce0000000f00 */
[----:B------:R-:W-:Y:S05]  /*35f0*/  WARPSYNC.COLLECTIVE R15, `(.L_x_1767) ;  /* 0x000000000f087348 */ /* 0x000fea0003c00000 */
[----:B------:R0:W1:Y:S02]  /*3600*/  SHFL.BFLY P6, R14, R13, R12, R11 ;  /* 0x0c00000c0d0e7389 */ /* 0x00006400000c000b */
[----:B01----:R-:W-:Y:S05]  /*3610*/  ENDCOLLECTIVE ;  /* 0x000000000000791b */ /* 0x003fea0003800000 */
.L_x_1767:
[----:B------:R-:W-:Y:S01]  /*3620*/  HFMA2 R12, -RZ, RZ, 0, 5.9604644775390625e-08 ;  /* 0x00000001ff0c7431 */ /* 0x000fe200000001ff */
[----:B------:R-:W-:-:S04]  /*3630*/  FMNMX R3, R2, R14, !PT ;  /* 0x0000000e02037209 */ /* 0x000fc80007800000 */
[----:B------:R-:W-:-:S07]  /*3640*/  MOV R13, R3 ;  /* 0x00000003000d7202 */ /* 0x000fce0000000f00 */
[----:B------:R-:W-:Y:S05]  /*3650*/  WARPSYNC.COLLECTIVE R15, `(.L_x_1768) ;  /* 0x000000000f087348 */ /* 0x000fea0003c00000 */
[----:B------:R0:W1:Y:S02]  /*3660*/  SHFL.BFLY P6, R14, R13, R12, R11 ;  /* 0x0c00000c0d0e7389 */ /* 0x00006400000c000b */
[----:B01----:R-:W-:Y:S05]  /*3670*/  ENDCOLLECTIVE ;  /* 0x000000000000791b */ /* 0x003fea0003800000 */
.L_x_1768:
        /* <DEDUP_REMOVED lines=91> */
[----:B------:R-:W0:Y:S01]  /*3c30*/  MUFU.EX2 R17, R17 ;  /* 0x0000001100117308 */ /* 0x000e220000000800 */
[----:B-1----:R-:W-:Y:S02]  /*3c40*/  FMUL R7, R7, R10 ;  /* 0x0000000a07077220 */ /* 0x002fe40000400000 */
        /* <DEDUP_REMOVED lines=50> */
[----:B------:R-:W-:Y:S01]  /*3f70*/  SHF.L.U32 R20, R21, 0x17, RZ ;  /* 0x0000001715147819 */ /* 0x000fe200000006ff */
[----:B------:R-:W-:Y:S02]  /*3f80*/  FFMA.SAT R21, R25, R35, 0.5 ;  /* 0x3f00000019157423 */ /* 0x000fe40000002023 */
[C---:B------:R-:W-:Y:S02]  /*3f90*/  FFMA R29, R44.reuse, 1.4426950216293334961, -R29 ;  /* 0x3fb8aa3b2c1d7823 */ /* 0x040fe4000000081d */
[----:B------:R-:W-:Y:S02]  /*3fa0*/  FFMA.RM R21, R21, R36, 12582913 ;  /* 0x4b40000115157423 */ /* 0x000fe40000004024 */
[----:B------:R-:W-:Y:S02]  /*3fb0*/  FFMA R29, R44, 1.925963033500011079e-08, R29 ;  /* 0x32a570602c1d7823 */ /* 0x000fe4000000001d */
        /* <DEDUP_REMOVED lines=84> */
[----:B------:R-:W-:-:S04]  /*4500*/  FADD R11, R35, -12583039 ;  /* 0xcb40007f230b7421 */ /* 0x000fc80000000000 */
        /* <DEDUP_REMOVED lines=35> */
.L_x_1769:
[----:B------:R-:W-:Y:S02]  /*4740*/  HFMA2 R12, -RZ, RZ, 0, 4.76837158203125e-07 ;  /* 0x00000008ff0c7431 */ /* 0x000fe400000001ff */
[----:B------:R-:W-:-:S05]  /*4750*/  FADD R34, R13, R14 ;  /* 0x0000000e0d227221 */ /* 0x000fca0000000000 */
[----:B------:R-:W-:-:S07]  /*4760*/  MOV R13, R34 ;  /* 0x00000022000d7202 */ /* 0x000fce0000000f00 */
[----:B------:R-:W-:Y:S05]  /*4770*/  WARPSYNC.COLLECTIVE R15, `(.L_x_1770) ;  /* 0x000000000f087348 */ /* 0x000fea0003c00000 */
[----:B------:R0:W1:Y:S02]  /*4780*/  SHFL.BFLY P6, R14, R13, R12, R11 ;  /* 0x0c00000c0d0e7389 */ /* 0x00006400000c000b */
[----:B01----:R-:W-:Y:S05]  /*4790*/  ENDCOLLECTIVE ;  /* 0x000000000000791b */ /* 0x003fea0003800000 */
.L_x_1770:
[----:B------:R-:W-:Y:S02]  /*47a0*/  HFMA2 R12, -RZ, RZ, 0, 2.384185791015625e-07 ;  /* 0x00000004ff0c7431 */ /* 0x000fe400000001ff */
[----:B------:R-:W-:-:S05]  /*47b0*/  FADD R35, R34, R14 ;  /* 0x0000000e22237221 */ /* 0x000fca0000000000 */
[----:B------:R-:W-:-:S07]  /*47c0*/  MOV R13, R35 ;  /* 0x00000023000d7202 */ /* 0x000fce0000000f00 */
[----:B------:R-:W-:Y:S05]  /*47d0*/  WARPSYNC.COLLECTIVE R15, `(.L_x_1771) ;  /* 0x000000000f087348 */ /* 0x000fea0003c00000 */
[----:B------:R0:W1:Y:S02]  /*47e0*/  SHFL.BFLY P6, R14, R13, R12, R11 ;  /* 0x0c00000c0d0e7389 */ /* 0x00006400000c000b */
[----:B01----:R-:W-:Y:S05]  /*47f0*/  ENDCOLLECTIVE ;  /* 0x000000000000791b */ /* 0x003fea0003800000 */
.L_x_1771:
[----:B------:R-:W-:Y:S02]  /*4800*/  HFMA2 R12, -RZ, RZ, 0, 1.1920928955078125e-07 ;  /* 0x00000002ff0c7431 */ /* 0x000fe400000001ff */
[----:B------:R-:W-:-:S05]  /*4810*/  FADD R36, R35, R14 ;  /* 0x0000000e23247221 */ /* 0x000fca0000000000 */
[----:B------:R-:W-:-:S07]  /*4820*/  MOV R13, R36 ;  /* 0x00000024000d7202 */ /* 0x000fce0000000f00 */
[----:B------:R-:W-:Y:S05]  /*4830*/  WARPSYNC.COLLECTIVE R15, `(.L_x_1772) ;  /* 0x000000000f087348 */ /* 0x000fea0003c00000 */
[----:B------:R0:W1:Y:S02]  /*4840*/  SHFL.BFLY P6, R14, R13, R12, R11 ;  /* 0x0c00000c0d0e7389 */ /* 0x00006400000c000b */
[----:B01----:R-:W-:Y:S05]  /*4850*/  ENDCOLLECTIVE ;  /* 0x000000000000791b */ /* 0x003fea0003800000 */
.L_x_1772:
[----:B------:R-:W-:Y:S02]  /*4860*/  HFMA2 R12, -RZ, RZ, 0, 5.9604644775390625e-08 ;  /* 0x00000001ff0c7431 */ /* 0x000fe400000001ff */
[----:B------:R-:W-:-:S05]  /*4870*/  FADD R37, R36, R14 ;  /* 0x0000000e24257221 */ /* 0x000fca0000000000 */
[----:B------:R-:W-:-:S07]  /*4880*/  MOV R13, R37 ;  /* 0x00000025000d7202 */ /* 0x000fce0000000f00 */
[----:B------:R-:W-:Y:S05]  /*4890*/  WARPSYNC.COLLECTIVE R15, `(.L_x_1773) ;  /* 0x000000000f087348 */ /* 0x000fea0003c00000 */
[----:B------:R0:W1:Y:S02]  /*48a0*/  SHFL.BFLY P6, R14, R13, R12, R11 ;  /* 0x0c00000c0d0e7389 */ /* 0x00006400000c000b */
[----:B01----:R-:W-:Y:S05]  /*48b0*/  ENDCOLLECTIVE ;  /* 0x000000000000791b */ /* 0x003fea0003800000 */
.L_x_1773:
[----:B------:R-:W-:Y:S05]  /*48c0*/  BRA `(.L_x_1774) ;  /* 0xffffffcc00c87947 */ /* 0x000fea000383ffff */
        .weak           $__internal_23_$__cuda_sm3x_div_rn_noftz_f32_slowpath
        .type           $__internal_23_$__cuda_sm3x_div_rn_noftz_f32_slowpath,@function
        .size           $__internal_23_$__cuda_sm3x_div_rn_noftz_f32_slowpath,(.L_x_8509 - $__internal_23_$__cuda_sm3x_div_rn_noftz_f32_slowpath)
$__internal_23_$__cuda_sm3x_div_rn_noftz_f32_slowpath:
        /* <DEDUP_REMOVED lines=34> */
.L_x_1776:
[----:B------:R-:W-:Y:S01]  /*4af0*/  LEA R43, R15, 0xc0800000, 0x17 ;  /* 0xc08000000f2b7811 */ /* 0x000fe200078eb8ff */
[----:B------:R-:W-:Y:S03]  /*4b00*/  BSSY.RECONVERGENT B1, `(.L_x_1781) ;  /* 0x0000036000017945 */ /* 0x000fe60003800200 */
[----:B------:R-:W-:Y:S02]  /*4b10*/  IADD3 R44, PT, PT, -R43, R12, RZ ;  /* 0x0000000c2b2c7210 */ /* 0x000fe40007ffe1ff */
[----:B------:R-:W-:Y:S02]  /*4b20*/  IADD3 R12, PT, PT, R36, -0x7f, RZ ;  /* 0xffffff81240c7810 */ /* 0x000fe40007ffe0ff */
[----:B------:R0:W1:Y:S01]  /*4b30*/  MUFU.RCP R43, R44 ;  /* 0x0000002c002b7308 */ /* 0x0000620000001000 */
[----:B------:R-:W-:Y:S02]  /*4b40*/  FADD.FTZ R42, -R44, -RZ ;  /* 0x800000ff2c2a7221 */ /* 0x000fe40000010100 */
[C---:B------:R-:W-:Y:S01]  /*4b50*/  IMAD R5, R12.reuse, -0x800000, R5 ;  /* 0xff8000000c057824 */ /* 0x040fe200078e0205 */
        /* <DEDUP_REMOVED lines=44> */
.L_x_1783:
[----:B------:R-:W-:-:S04]  /*4e20*/  LOP3.LUT R5, R5, 0x80000000, RZ, 0xc0, !PT ;  /* 0x8000000005057812 */ /* 0x000fc800078ec0ff */
[----:B------:R-:W-:Y:S01]  /*4e30*/  LOP3.LUT R5, R5, 0x7f800000, RZ, 0xfc, !PT ;  /* 0x7f80000005057812 */ /* 0x000fe200078efcff */
[----:B------:R-:W-:Y:S06]  /*4e40*/  BRA `(.L_x_1784) ;  /* 0x0000000000047947 */ /* 0x000fec0003800000 */
.L_x_1782:
[----:B------:R-:W-:-:S07]  /*4e50*/  LEA R5, R44, R5, 0x17 ;  /* 0x000000052c057211 */ /* 0x000fce00078eb8ff */
.L_x_1784:
[----:B------:R-:W-:Y:S05]  /*4e60*/  BSYNC.RECONVERGENT B1 ;  /* 0x0000000000017941 */ /* 0x000fea0003800200 */
.L_x_1781:
[----:B------:R-:W-:Y:S05]  /*4e70*/  BRA `(.L_x_1785) ;  /* 0x0000000000207947 */ /* 0x000fea0003800000 */
.L_x_1780:
[----:B------:R-:W-:-:S04]  /*4e80*/  LOP3.LUT R5, R12, 0x80000000, R5, 0x48, !PT ;  /* 0x800000000c057812 */ /* 0x000fc800078e4805 */
[----:B------:R-:W-:Y:S01]  /*4e90*/  LOP3.LUT R5, R5, 0x7f800000, RZ, 0xfc, !PT ;  /* 0x7f80000005057812 */ /* 0x000fe200078efcff */
[----:B------:R-:W-:Y:S06]  /*4ea0*/  BRA `(.L_x_1785) ;  /* 0x0000000000147947 */ /* 0x000fec0003800000 */
.L_x_1779:
[----:B------:R-:W-:Y:S01]  /*4eb0*/  LOP3.LUT R5, R12, 0x80000000, R5, 0x48, !PT ;  /* 0x800000000c057812 */ /* 0x000fe200078e4805 */
[----:B------:R-:W-:Y:S06]  /*4ec0*/  BRA `(.L_x_1785) ;  /* 0x00000000000c7947 */ /* 0x000fec0003800000 */
.L_x_1778:
[----:B------:R-:W0:Y:S01]  /*4ed0*/  MUFU.RSQ R5, -QNAN ;  /* 0xffc0000000057908 */ /* 0x000e220000001400 */
[----:B------:R-:W-:Y:S05]  /*4ee0*/  BRA `(.L_x_1785) ;  /* 0x0000000000047947 */ /* 0x000fea0003800000 */
.L_x_1777:
[----:B------:R-:W-:-:S07]  /*4ef0*/  FADD.FTZ R5, R5, R12 ;  /* 0x0000000c05057221 */ /* 0x000fce0000010000 */
.L_x_1785:
[----:B------:R-:W-:Y:S05]  /*4f00*/  BSYNC.RECONVERGENT B0 ;  /* 0x0000000000007941 */ /* 0x000fea0003800200 */
.L_x_1775:
[----:B------:R-:W-:Y:S01]  /*4f10*/  HFMA2 R13, -RZ, RZ, 0, 0 ;  /* 0x00000000ff0d7431 */ /* 0x000fe200000001ff */
[----:B------:R-:W-:-:S04]  /*4f20*/  MOV R12, R34 ;  /* 0x00000022000c7202 */ /* 0x000fc80000000f00 */
[----:B0-----:R-:W-:Y:S05]  /*4f30*/  RET.REL.NODEC R12 `(_Z15SoftmaxWarpImplI10DirectLoadIffE11DirectStoreIffEfLi1ELi26ELi32ELi1ELb0EL9Algorithm0EEvT_T0_ll) ;  /* 0xffffffb00c307950 */ /* 0x001fea0003c3ffff */
.L_x_1786:
        /* <DEDUP_REMOVED lines=12> */
.L_x_8509:


//--------------------- .text._Z15SoftmaxWarpImplI10DirectLoadIffE11DirectStoreIffEfLi1ELi25ELi32ELi1ELb1EL9Algorithm0EEvT_T0_ll --------------------------
	.section	.text._Z15SoftmaxWarpImplI10DirectLoadIffE11DirectStoreIffEfLi1ELi25ELi32ELi1ELb1EL9Algorithm0EEvT_T0_ll,"ax",@progbits
	.align	128
        .global         _Z15SoftmaxWarpImplI10DirectLoadIffE11DirectStoreIffEfLi1ELi25ELi32ELi1ELb1EL9Algorithm0EEvT_T0_ll
        .type           _Z15SoftmaxWarpImplI10DirectLoadIffE11DirectStoreIffEfLi1ELi25ELi32ELi1ELb1EL9Algorithm0EEvT_T0_ll,@function
        .size           _Z15SoftmaxWarpImplI10DirectLoadIffE11DirectStoreIffEfLi1ELi25ELi32ELi1ELb1EL9Algorithm0EEvT_T0_ll,(.L_x_8510 - _Z15SoftmaxWarpImplI10DirectLoadIffE11DirectStoreIffEfLi1ELi25ELi32ELi1ELb1EL9Algorithm0EEvT_T0_ll)
        .other          _Z15SoftmaxWarpImplI10DirectLoadIffE11DirectStoreIffEfLi1ELi25ELi32ELi1ELb1EL9Algorithm0EEvT_T0_ll,@"STO_CUDA_ENTRY STV_DEFAULT"
_Z15SoftmaxWarpImplI10DirectLoadIffE11DirectStoreIffEfLi1ELi25ELi32ELi1ELb1EL9Algorithm0EEvT_T0_ll:
.text._Z15SoftmaxWarpImplI10DirectLoadIffE11DirectStoreIffEfLi1ELi25ELi32ELi1ELb1EL9Algorithm0EEvT_T0_ll:
        /* <DEDUP_REMOVED lines=25> */
.L_x_1787:
        /* <DEDUP_REMOVED lines=38> */
.L_x_1840:
[----:B------:R-:W-:Y:S01]  /*03f0*/  HFMA2 R3, -RZ, RZ, 0, 0 ;  /* 0x00000000ff037431 */ /* 0x000fe200000001ff */
[----:B------:R-:W-:Y:S01]  /*0400*/  ISETP.GE.U32.AND P0, PT, R38, UR44, PT ;  /* 0x0000002c26007c0c */ /* 0x000fe2000bf06070 */
[----:B------:R-:W-:Y:S01]  /*0410*/  IMAD R0, R39, UR42, RZ ;  /* 0x0000002a27007c24 */ /* 0x000fe2000f8e02ff */
[----:B------:R-:W-:Y:S02]  /*0420*/  ISETP.GE.U32.AND P4, PT, R64, UR44, PT ;  /* 0x0000002c40007c0c */ /* 0x000fe4000bf86070 */
[----:B------:R-:W-:Y:S02]  /*0430*/  ISETP.GE.AND.EX P0, PT, RZ, UR45, PT, P0 ;  /* 0x0000002dff007c0c */ /* 0x000fe4000bf06300 */
[----:B------:R-:W-:Y:S02]  /*0440*/  MOV R2, R38 ;  /* 0x0000002600027202 */ /* 0x000fe40000000f00 */
[----:B------:R-:W-:Y:S02]  /*0450*/  ISETP.GE.U32.AND P6, PT, R41, UR44, PT ;  /* 0x0000002c29007c0c */ /* 0x000fe4000bfc6070 */
[----:B------:R-:W-:Y:S01]  /*0460*/  ISETP.GE.AND.EX P4, PT, RZ, UR45, PT, P4 ;  /* 0x0000002dff007c0c */ /* 0x000fe2000bf86340 */
[----:B-1----:R-:W-:Y:S01]  /*0470*/  IMAD.WIDE.U32 R4, R37, UR42, R2 ;  /* 0x0000002a25047c25 */ /* 0x002fe2000f8e0002 */
[----:B------:R-:W-:-:S02]  /*0480*/  ISETP.GE.U32.AND P5, PT, R42, UR44, PT ;  /* 0x0000002c2a007c0c */ /* 0x000fc4000bfa6070 */
[----:B------:R-:W-:Y:S01]  /*0490*/  ISETP.GE.AND.EX P6, PT, RZ, UR45, PT, P6 ;  /* 0x0000002dff007c0c */ /* 0x000fe2000bfc6360 */
[----:B------:R-:W-:Y:S01]  /*04a0*/  IMAD R3, R37, UR43, R0 ;  /* 0x0000002b25037c24 */ /* 0x000fe2000f8e0200 */
[----:B------:R-:W-:Y:S02]  /*04b0*/  LEA R2, P1, R4, UR40, 0x2 ;  /* 0x0000002804027c11 */ /* 0x000fe4000f8210ff */
[----:B------:R-:W-:Y:S02]  /*04c0*/  ISETP.GE.AND.EX P5, PT, RZ, UR45, PT, P5 ;  /* 0x0000002dff007c0c */ /* 0x000fe4000bfa6350 */
[----:B------:R-:W-:Y:S02]  /*04d0*/  IADD3 R3, PT, PT, R5, R3, RZ ;  /* 0x0000000305037210 */ /* 0x000fe40007ffe0ff */
[----:B------:R-:W-:Y:S02]  /*04e0*/  ISETP.GE.U32.AND P2, PT, R43, UR44, PT ;  /* 0x0000002c2b007c0c */ /* 0x000fe4000bf46070 */
[----:B------:R-:W-:-:S02]  /*04f0*/  @!P0 R2UR UR4, R32 ;  /* 0x00000000200482ca */ /* 0x000fc400000e0000 */
[C---:B------:R-:W-:Y:S02]  /*0500*/  @!P0 R2UR UR5, R33.reuse ;  /* 0x00000000210582ca */ /* 0x040fe400000e0000 */
[----:B------:R-:W-:Y:S02]  /*0510*/  LEA.HI.X R3, R4, UR41, R3, 0x2, P1 ;  /* 0x0000002904037c11 */ /* 0x000fe400088f1403 */
[----:B------:R-:W-:Y:S02]  /*0520*/  ISETP.GE.U32.AND P1, PT, R44, UR44, PT ;  /* 0x0000002c2c007c0c */ /* 0x000fe4000bf26070 */
[----:B------:R-:W-:Y:S02]  /*0530*/  ISETP.GE.AND.EX P2, PT, RZ, UR45, PT, P2 ;  /* 0x0000002dff007c0c */ /* 0x000fe4000bf46320 */
[----:B------:R-:W-:Y:S02]  /*0540*/  @!P4 R2UR UR6, R32 ;  /* 0x000000002006c2ca */ /* 0x000fe400000e0000 */
[----:B------:R-:W-:-:S02]  /*0550*/  @!P4 R2UR UR7, R33 ;  /* 0x000000002107c2ca */ /* 0x000fc400000e0000 */
        /* <DEDUP_REMOVED lines=184> */
[C---:B------:R-:W-:Y:S01]  /*10e0*/  FADD R81, -R26.reuse, R81 ;  /* 0x000000511a517221 */ /* 0x040fe20000000100 */
[C---:B------:R-:W-:Y:S01]  /*10f0*/  FADD R29, -R26.reuse, R10 ;  /* 0x0000000a1a1d7221 */ /* 0x040fe20000000100 */
[----:B------:R-:W-:Y:S01]  /*1100*/  FADD R69, -R26, R23 ;  /* 0x000000171a457221 */ /* 0x000fe20000000100 */
[----:B------:R-:W-:Y:S01]  /*1110*/  FADD R0, R14, -12583039 ;  /* 0xcb40007f0e007421 */ /* 0x000fe20000000000 */
[-C--:B------:R-:W-:Y:S01]  /*1120*/  FFMA.SAT R10, R81, R12.reuse, 0.5 ;  /* 0x3f000000510a7423 */ /* 0x080fe2000000200c */
[C---:B------:R-:W-:Y:S01]  /*1130*/  FADD R23, -R26.reuse, R16 ;  /* 0x000000101a177221 */ /* 0x040fe20000000100 */
[----:B------:R-:W-:Y:S01]  /*1140*/  FADD R73, -R26, R8 ;  /* 0x000000081a497221 */ /* 0x000fe20000000100 */
[C---:B------:R-:W-:Y:S01]  /*1150*/  FFMA R4, R87.reuse, 1.4426950216293334961, -R0 ;  /* 0x3fb8aa3b57047823 */ /* 0x040fe20000000800 */
[-C--:B------:R-:W-:Y:S01]  /*1160*/  FFMA.RM R0, R2, R11.reuse, 12582913 ;  /* 0x4b40000102007423 */ /* 0x080fe2000000400b */
[-C--:B------:R-:W-:Y:S01]  /*1170*/  FFMA.RM R2, R6, R11.reuse, 12582913 ;  /* 0x4b40000106027423 */ /* 0x080fe2000000400b */
[-C--:B------:R-:W-:Y:S01]  /*1180*/  FFMA.RM R10, R10, R11.reuse, 12582913 ;  /* 0x4b4000010a0a7423 */ /* 0x080fe2000000400b */
[----:B------:R-:W-:Y:S01]  /*1190*/  FFMA R87, R87, 1.925963033500011079e-08, R4 ;  /* 0x32a5706057577823 */ /* 0x000fe20000000004 */
[----:B------:R-:W-:Y:S01]  /*11a0*/  FADD R4, R0, -12583039 ;  /* 0xcb40007f00047421 */ /* 0x000fe20000000000 */
[----:B------:R-:W-:Y:S01]  /*11b0*/  FADD R6, R2, -12583039 ;  /* 0xcb40007f02067421 */ /* 0x000fe20000000000 */
[----:B------:R-:W-:Y:S01]  /*11c0*/  FADD R65, -R26, R5 ;  /* 0x000000051a417221 */ /* 0x000fe20000000100 */
[----:B------:R-:W0:Y:S01]  /*11d0*/  MUFU.EX2 R16, R87 ;  /* 0x0000005700107308 */ /* 0x000e220000000800 */
[----:B------:R-:W-:Y:S01]  /*11e0*/  FFMA R4, R85, 1.4426950216293334961, -R4 ;  /* 0x3fb8aa3b55047823 */ /* 0x000fe20000000804 */
[----:B------:R-:W-:Y:S01]  /*11f0*/  FFMA R6, R83, 1.4426950216293334961, -R6 ;  /* 0x3fb8aa3b53067823 */ /* 0x000fe20000000806 */
[----:B------:R-:W-:Y:S01]  /*1200*/  SHF.L.U32 R5, R14, 0x17, RZ ;  /* 0x000000170e057819 */ /* 0x000fe200000006ff */
[-C--:B------:R-:W-:Y:S01]  /*1210*/  FFMA.SAT R14, R73, R12.reuse, 0.5 ;  /* 0x3f000000490e7423 */ /* 0x080fe2000000200c */
[----:B------:R-:W-:Y:S01]  /*1220*/  FFMA R85, R85, 1.925963033500011079e-08, R4 ;  /* 0x32a5706055557823 */ /* 0x000fe20000000004 */
[----:B------:R-:W-:Y:S01]  /*1230*/  FFMA R83, R83, 1.925963033500011079e-08, R6 ;  /* 0x32a5706053537823 */ /* 0x000fe20000000006 */
[-C--:B------:R-:W-:Y:S01]  /*1240*/  FFMA.SAT R4, R79, R12.reuse, 0.5 ;  /* 0x3f0000004f047423 */ /* 0x080fe2000000200c */
[----:B------:R-:W-:Y:S01]  /*1250*/  FADD R6, R10, -12583039 ;  /* 0xcb40007f0a067421 */ /* 0x000fe20000000000 */
[----:B------:R-:W-:Y:S01]  /*1260*/  FADD R75, -R26, R75 ;  /* 0x0000004b1a4b7221 */ /* 0x000fe20000000100 */
[-C--:B------:R-:W-:Y:S01]  /*1270*/  FFMA.RM R14, R14, R11.reuse, 12582913 ;  /* 0x4b4000010e0e7423 */ /* 0x080fe2000000400b */
[-C--:B------:R-:W-:Y:S01]  /*1280*/  FFMA.RM R4, R4, R11.reuse, 12582913 ;  /* 0x4b40000104047423 */ /* 0x080fe2000000400b */
[----:B------:R-:W-:Y:S01]  /*1290*/  FFMA R6, R81, 1.4426950216293334961, -R6 ;  /* 0x3fb8aa3b51067823 */ /* 0x000fe20000000806 */
[----:B------:R-:W-:Y:S01]  /*12a0*/  FADD R13, -R26, R20 ;  /* 0x000000141a0d7221 */ /* 0x000fe20000000100 */
[-C--:B------:R-:W-:Y:S01]  /*12b0*/  FFMA.SAT R20, R75, R12.reuse, 0.5 ;  /* 0x3f0000004b147423 */ /* 0x080fe2000000200c */
[----:B------:R-:W-:Y:S01]  /*12c0*/  FADD R8, R4, -12583039 ;  /* 0xcb40007f04087421 */ /* 0x000fe20000000000 */
[----:B------:R-:W-:Y:S01]  /*12d0*/  FFMA R81, R81, 1.925963033500011079e-08, R6 ;  /* 0x32a5706051517823 */ /* 0x000fe20000000006 */
[----:B------:R-:W-:Y:S01]  /*12e0*/  FFMA.SAT R6, R77, R12, 0.5 ;  /* 0x3f0000004d067423 */ /* 0x000fe2000000200c */
[----:B0-----:R-:W-:Y:S01]  /*12f0*/  FMUL R5, R5, R16 ;  /* 0x0000001005057220 */ /* 0x001fe20000400000 */
[C---:B------:R-:W-:Y:S01]  /*1300*/  FFMA R8, R79.reuse, 1.4426950216293334961, -R8 ;  /* 0x3fb8aa3b4f087823 */ /* 0x040fe20000000808 */
[----:B------:R-:W-:Y:S01]  /*1310*/  FADD R16, R14, -12583039 ;  /* 0xcb40007f0e107421 */ /* 0x000fe20000000000 */
[-C--:B------:R-:W-:Y:S01]  /*1320*/  FFMA.RM R6, R6, R11.reuse, 12582913 ;  /* 0x4b40000106067423 */ /* 0x080fe2000000400b */
[----:B------:R-:W-:Y:S01]  /*1330*/  FADD R15, -R26, R18 ;  /* 0x000000121a0f7221 */ /* 0x000fe20000000100 */
[----:B------:R-:W-:Y:S01]  /*1340*/  FFMA R79, R79, 1.925963033500011079e-08, R8 ;  /* 0x32a570604f4f7823 */ /* 0x000fe20000000008 */
[C---:B------:R-:W-:Y:S01]  /*1350*/  FFMA R16, R73.reuse, 1.4426950216293334961, -R16 ;  /* 0x3fb8aa3b49107823 */ /* 0x040fe20000000810 */
[----:B------:R-:W-:Y:S01]  /*1360*/  FADD R8, R6, -12583039 ;  /* 0xcb40007f06087421 */ /* 0x000fe20000000000 */
[C---:B------:R-:W-:Y:S01]  /*1370*/  FADD R71, -R26.reuse, R71 ;  /* 0x000000471a477221 */ /* 0x040fe20000000100 */
[----:B------:R-:W-:Y:S01]  /*1380*/  FADD R3, -R26, R24 ;  /* 0x000000181a037221 */ /* 0x000fe20000000100 */
[----:B------:R-:W-:Y:S01]  /*1390*/  FFMA R73, R73, 1.925963033500011079e-08, R16 ;  /* 0x32a5706049497823 */ /* 0x000fe20000000010 */
[----:B------:R-:W-:Y:S01]  /*13a0*/  FFMA R18, R77, 1.4426950216293334961, -R8 ;  /* 0x3fb8aa3b4d127823 */ /* 0x000fe20000000808 */
[-C--:B------:R-:W-:Y:S01]  /*13b0*/  FFMA.RM R8, R20, R11.reuse, 12582913 ;  /* 0x4b40000114087423 */ /* 0x080fe2000000400b */
[-C--:B------:R-:W-:Y:S01]  /*13c0*/  FFMA.SAT R16, R71, R12.reuse, 0.5 ;  /* 0x3f00000047107423 */ /* 0x080fe2000000200c */
[----:B------:R-:W-:Y:S01]  /*13d0*/  FADD R9, -R26, R21 ;  /* 0x000000151a097221 */ /* 0x000fe20000000100 */
[----:B------:R-:W-:Y:S01]  /*13e0*/  FFMA R77, R77, 1.925963033500011079e-08, R18 ;  /* 0x32a570604d4d7823 */ /* 0x000fe20000000012 */
[----:B------:R-:W-:Y:S01]  /*13f0*/  FADD R18, R8, -12583039 ;  /* 0xcb40007f08127421 */ /* 0x000fe20000000000 */
[-C--:B------:R-:W-:Y:S01]  /*1400*/  FFMA.RM R16, R16, R11.reuse, 12582913 ;  /* 0x4b40000110107423 */ /* 0x080fe2000000400b */
[C---:B------:R-:W-:Y:S01]  /*1410*/  FADD R21, -R26.reuse, R17 ;  /* 0x000000111a157221 */ /* 0x040fe20000000100 */
[C---:B------:R-:W-:Y:S01]  /*1420*/  FADD R7, -R26.reuse, R22 ;  /* 0x000000161a077221 */ /* 0x040fe20000000100 */
[C---:B------:R-:W-:Y:S01]  /*1430*/  FFMA R18, R75.reuse, 1.4426950216293334961, -R18 ;  /* 0x3fb8aa3b4b127823 */ /* 0x040fe20000000812 */
[----:B------:R-:W0:Y:S01]  /*1440*/  MUFU.EX2 R22, R81 ;  /* 0x0000005100167308 */ /* 0x000e220000000800 */
[C---:B------:R-:W-:Y:S01]  /*1450*/  FADD R67, -R26.reuse, R67 ;  /* 0x000000431a437221 */ /* 0x040fe20000000100 */
[----:B------:R-:W-:Y:S01]  /*1460*/  FADD R31, -R26, R31 ;  /* 0x0000001f1a1f7221 */ /* 0x000fe20000000100 */
[----:B------:R-:W-:Y:S01]  /*1470*/  FFMA R75, R75, 1.925963033500011079e-08, R18 ;  /* 0x32a570604b4b7823 */ /* 0x000fe20000000012 */
[----:B------:R-:W-:Y:S01]  /*1480*/  FADD R18, R16, -12583039 ;  /* 0xcb40007f10127421 */ /* 0x000fe20000000000 */
[C---:B------:R-:W-:Y:S01]  /*1490*/  FADD R35, -R26.reuse, R35 ;  /* 0x000000231a237221 */ /* 0x040fe20000000100 */
[C---:B------:R-:W-:Y:S01]  /*14a0*/  FADD R27, -R26.reuse, R27 ;  /* 0x0000001b1a1b7221 */ /* 0x040fe20000000100 */
[C---:B------:R-:W-:Y:S01]  /*14b0*/  FADD R25, -R26.reuse, R25 ;  /* 0x000000191a197221 */ /* 0x040fe20000000100 */
[----:B------:R-:W-:Y:S01]  /*14c0*/  FFMA R18, R71, 1.4426950216293334961, -R18 ;  /* 0x3fb8aa3b47127823 */ /* 0x000fe20000000812 */
[----:B------:R-:W-:Y:S01]  /*14d0*/  FADD R19, -R26, R19 ;  /* 0x000000131a137221 */ /* 0x000fe20000000100 */
[----:B------:R-:W-:Y:S01]  /*14e0*/  MUFU.EX2 R75, R75 ;  /* 0x0000004b004b7308 */ /* 0x000fe20000000800 */
[-C--:B------:R-:W-:Y:S01]  /*14f0*/  FFMA.SAT R26, R7, R12.reuse, 0.5 ;  /* 0x3f000000071a7423 */ /* 0x080fe2000000200c */
[----:B------:R-:W-:Y:S01]  /*1500*/  FFMA R71, R71, 1.925963033500011079e-08, R18 ;  /* 0x32a5706047477823 */ /* 0x000fe20000000012 */
[-C--:B------:R-:W-:Y:S01]  /*1510*/  FFMA.SAT R18, R3, R12.reuse, 0.5 ;  /* 0x3f00000003127423 */ /* 0x080fe2000000200c */
[-C--:B------:R-:W-:Y:S01]  /*1520*/  FFMA.SAT R28, R31, R12.reuse, 0.5 ;  /* 0x3f0000001f1c7423 */ /* 0x080fe2000000200c */
[-C--:B------:R-:W-:Y:S01]  /*1530*/  FFMA.RM R26, R26, R11.reuse, 12582913 ;  /* 0x4b4000011a1a7423 */ /* 0x080fe2000000400b */
[----:B------:R-:W-:Y:S01]  /*1540*/  SHF.L.U32 R8, R8, 0x17, RZ ;  /* 0x0000001708087819 */ /* 0x000fe200000006ff */
[-C--:B------:R-:W-:Y:S01]  /*1550*/  FFMA.RM R17, R18, R11.reuse, 12582913 ;  /* 0x4b40000112117423 */ /* 0x080fe2000000400b */
[-C--:B------:R-:W-:Y:S01]  /*1560*/  FFMA.RM R28, R28, R11.reuse, 12582913 ;  /* 0x4b4000011c1c7423 */ /* 0x080fe2000000400b */
[----:B------:R-:W-:Y:S01]  /*1570*/  MUFU.EX2 R71, R71 ;  /* 0x0000004700477308 */ /* 0x000fe20000000800 */
[-C--:B------:R-:W-:Y:S01]  /*1580*/  FFMA.SAT R30, R9, R12.reuse, 0.5 ;  /* 0x3f000000091e7423 */ /* 0x080fe2000000200c */
[----:B------:R-:W-:Y:S01]  /*1590*/  FADD R18, R17, -12583039 ;  /* 0xcb40007f11127421 */ /* 0x000fe20000000000 */
[-C--:B------:R-:W-:Y:S01]  /*15a0*/  FFMA.SAT R36, R35, R12.reuse, 0.5 ;  /* 0x3f00000023247423 */ /* 0x080fe2000000200c */
[----:B------:R-:W-:Y:S01]  /*15b0*/  SHF.L.U32 R16, R16, 0x17, RZ ;  /* 0x0000001710107819 */ /* 0x000fe200000006ff */
[-C--:B------:R-:W-:Y:S01]  /*15c0*/  FFMA.RM R30, R30, R11.reuse, 12582913 ;  /* 0x4b4000011e1e7423 */ /* 0x080fe2000000400b */
[C---:B------:R-:W-:Y:S01]  /*15d0*/  FFMA R18, R3.reuse, 1.4426950216293334961, -R18 ;  /* 0x3fb8aa3b03127823 */ /* 0x040fe20000000812 */
[----:B------:R-:W-:Y:S01]  /*15e0*/  FFMA.RM R36, R36, R11, 12582913 ;  /* 0x4b40000124247423 */ /* 0x000fe2000000400b */
[----:B------:R-:W1:Y:S01]  /*15f0*/  MUFU.EX2 R85, R85 ;  /* 0x0000005500557308 */ /* 0x000e620000000800 */
[----:B------:R-:W-:Y:S01]  /*1600*/  SHF.L.U32 R0, R0, 0x17, RZ ;  /* 0x0000001700007819 */ /* 0x000fe200000006ff */
[----:B------:R-:W-:Y:S01]  /*1610*/  FFMA R20, R3, 1.925963033500011079e-08, R18 ;  /* 0x32a5706003147823 */ /* 0x000fe20000000012 */
[----:B------:R-:W-:Y:S01]  /*1620*/  FFMA.SAT R18, R69, R12, 0.5 ;  /* 0x3f00000045127423 */ /* 0x000fe2000000200c */
[----:B------:R-:W-:-:S02]  /*1630*/  SHF.L.U32 R3, R10, 0x17, RZ ;  /* 0x000000170a037819 */ /* 0x000fc400000006ff */
[----:B------:R-:W-:Y:S01]  /*1640*/  SHF.L.U32 R2, R2, 0x17, RZ ;  /* 0x0000001702027819 */ /* 0x000fe200000006ff */
[-C--:B------:R-:W-:Y:S01]  /*1650*/  FFMA.RM R18, R18, R11.reuse, 12582913 ;  /* 0x4b40000112127423 */ /* 0x080fe2000000400b */
[----:B------:R-:W2:Y:S01]  /*1660*/  MUFU.EX2 R83, R83 ;  /* 0x0000005300537308 */ /* 0x000ea20000000800 */
[----:B0-----:R-:W-:Y:S01]  /*1670*/  FMUL R3, R3, R22 ;  /* 0x0000001603037220 */ /* 0x001fe20000400000 */
[----:B------:R-:W-:Y:S01]  /*1680*/  FFMA.SAT R22, R67, R12, 0.5 ;  /* 0x3f00000043167423 */ /* 0x000fe2000000200c */
[----:B------:R-:W-:Y:S01]  /*1690*/  FADD R10, R18, -12583039 ;  /* 0xcb40007f120a7421 */ /* 0x000fe20000000000 */
[----:B------:R-:W-:Y:S02]  /*16a0*/  SHF.L.U32 R4, R4, 0x17, RZ ;  /* 0x0000001704047819 */ /* 0x000fe400000006ff */
[----:B------:R-:W-:Y:S01]  /*16b0*/  FFMA.RM R22, R22, R11, 12582913 ;  /* 0x4b40000116167423 */ /* 0x000fe2000000400b */
[C---:B------:R-:W-:Y:S01]  /*16c0*/  FFMA R10, R69.reuse, 1.4426950216293334961, -R10 ;  /* 0x3fb8aa3b450a7823 */ /* 0x040fe2000000080a */
[----:B------:R-:W0:Y:S01]  /*16d0*/  MUFU.EX2 R79, R79 ;  /* 0x0000004f004f7308 */ /* 0x000e220000000800 */
[----:B-1----:R-:W-:Y:S01]  /*16e0*/  FMUL R0, R0, R85 ;  /* 0x0000005500007220 */ /* 0x002fe20000400000 */
[----:B------:R-:W-:Y:S01]  /*16f0*/  SHF.L.U32 R6, R6, 0x17, RZ ;  /* 0x0000001706067819 */ /* 0x000fe200000006ff */
[----:B------:R-:W-:Y:S01]  /*1700*/  FFMA R69, R69, 1.925963033500011079e-08, R10 ;  /* 0x32a5706045457823 */ /* 0x000fe2000000000a */
[----:B------:R-:W-:-:S04]  /*1710*/  FADD R10, R22, -12583039 ;  /* 0xcb40007f160a7421 */ /* 0x000fc80000000000 */
[C---:B------:R-:W-:Y:S01]  /*1720*/  FFMA R10, R67.reuse, 1.4426950216293334961, -R10 ;  /* 0x3fb8aa3b430a7823 */ /* 0x040fe2000000080a */
[----:B------:R-:W-:Y:S01]  /*1730*/  MUFU.EX2 R69, R69 ;  /* 0x0000004500457308 */ /* 0x000fe20000000800 */
[----:B--2---:R-:W-:Y:S02]  /*1740*/  FMUL R2, R2, R83 ;  /* 0x0000005302027220 */ /* 0x004fe40000400000 */
[----:B------:R-:W-:Y:S01]  /*1750*/  FFMA R67, R67, 1.925963033500011079e-08, R10 ;  /* 0x32a5706043437823 */ /* 0x000fe2000000000a */
[----:B------:R-:W-:-:S04]  /*1760*/  FADD R10, R26, -12583039 ;  /* 0xcb40007f1a0a7421 */ /* 0x000fc80000000000 */
[C---:B------:R-:W-:Y:S01]  /*1770*/  FFMA R10, R7.reuse, 1.4426950216293334961, -R10 ;  /* 0x3fb8aa3b070a7823 */ /* 0x040fe2000000080a */
[----:B------:R-:W1:Y:S01]  /*1780*/  MUFU.EX2 R77, R77 ;  /* 0x0000004d004d7308 */ /* 0x000e620000000800 */
[----:B0-----:R-:W-:Y:S02]  /*1790*/  FMUL R4, R4, R79 ;  /* 0x0000004f04047220 */ /* 0x001fe40000400000 */
[----:B------:R-:W-:Y:S01]  /*17a0*/  FFMA R34, R7, 1.925963033500011079e-08, R10 ;  /* 0x32a5706007227823 */ /* 0x000fe2000000000a */
[----:B------:R-:W-:Y:S01]  /*17b0*/  FMUL R7, R8, R75 ;  /* 0x0000004b08077220 */ /* 0x000fe20000400000 */
[----:B------:R-:W-:Y:S01]  /*17c0*/  FADD R8, R28, -12583039 ;  /* 0xcb40007f1c087421 */ /* 0x000fe20000000000 */
[----:B------:R-:W-:Y:S02]  /*17d0*/  FADD R10, R30, -12583039 ;  /* 0xcb40007f1e0a7421 */ /* 0x000fe40000000000 */
[----:B------:R-:W0:Y:S01]  /*17e0*/  MUFU.EX2 R73, R73 ;  /* 0x0000004900497308 */ /* 0x000e220000000800 */
[----:B------:R-:W-:Y:S01]  /*17f0*/  FFMA R8, R31, 1.4426950216293334961, -R8 ;  /* 0x3fb8aa3b1f087823 */ /* 0x000fe20000000808 */
[----:B------:R-:W-:-:S03]  /*1800*/  FFMA R10, R9, 1.4426950216293334961, -R10 ;  /* 0x3fb8aa3b090a7823 */ /* 0x000fc6000000080a */
[----:B------:R-:W-:Y:S01]  /*1810*/  FFMA R31, R31, 1.925963033500011079e-08, R8 ;  /* 0x32a570601f1f7823 */ /* 0x000fe20000000008 */
[----:B------:R-:W-:Y:S01]  /*1820*/  SHF.L.U32 R8, R14, 0x17, RZ ;  /* 0x000000170e087819 */ /* 0x000fe200000006ff */
[-C--:B------:R-:W-:Y:S01]  /*1830*/  FFMA.SAT R14, R27, R12.reuse, 0.5 ;  /* 0x3f0000001b0e7423 */ /* 0x080fe2000000200c */
[----:B------:R-:W-:Y:S01]  /*1840*/  FFMA R68, R9, 1.925963033500011079e-08, R10 ;  /* 0x32a5706009447823 */ /* 0x000fe2000000000a */
[----:B------:R-:W-:Y:S01]  /*1850*/  FMUL R9, R16, R71 ;  /* 0x0000004710097220 */ /* 0x000fe20000400000 */
[----:B------:R-:W-:Y:S01]  /*1860*/  FADD R10, R36, -12583039 ;  /* 0xcb40007f240a7421 */ /* 0x000fe20000000000 */
[----:B------:R-:W-:Y:S01]  /*1870*/  FFMA.RM R14, R14, R11, 12582913 ;  /* 0x4b4000010e0e7423 */ /* 0x000fe2000000400b */
[----:B------:R-:W2:Y:S01]  /*1880*/  MUFU.EX2 R71, R20 ;  /* 0x0000001400477308 */ /* 0x000ea20000000800 */
[----:B------:R-:W-:Y:S01]  /*1890*/  SHF.L.U32 R16, R18, 0x17, RZ ;  /* 0x0000001712107819 */ /* 0x000fe200000006ff */
[C---:B------:R-:W-:Y:S01]  /*18a0*/  FFMA R10, R35.reuse, 1.4426950216293334961, -R10 ;  /* 0x3fb8aa3b230a7823 */ /* 0x040fe2000000080a */
[----:B------:R-:W-:Y:S01]  /*18b0*/  FADD R24, R14, -12583039 ;  /* 0xcb40007f0e187421 */ /* 0x000fe20000000000 */
[----:B-1----:R-:W-:Y:S01]  /*18c0*/  FMUL R6, R6, R77 ;  /* 0x0000004d06067220 */ /* 0x002fe20000400000 */
[----:B0-----:R-:W-:Y:S01]  /*18d0*/  FMUL R8, R8, R73 ;  /* 0x0000004908087220 */ /* 0x001fe20000400000 */
[----:B------:R-:W-:Y:S01]  /*18e0*/  FFMA R66, R35, 1.925963033500011079e-08, R10 ;  /* 0x32a5706023427823 */ /* 0x000fe2000000000a */
[----:B------:R-:W-:Y:S01]  /*18f0*/  FFMA R24, R27, 1.4426950216293334961, -R24 ;  /* 0x3fb8aa3b1b187823 */ /* 0x000fe20000000818 */
[----:B------:R-:W0:Y:S01]  /*1900*/  MUFU.EX2 R18, R67 ;  /* 0x0000004300127308 */ /* 0x000e220000000800 */
[----:B------:R-:W-:Y:S01]  /*1910*/  SHF.L.U32 R10, R17, 0x17, RZ ;  /* 0x00000017110a7819 */ /* 0x000fe200000006ff */
[----:B------:R-:W-:Y:S01]  /*1920*/  FMUL R16, R16, R69 ;  /* 0x0000004510107220 */ /* 0x000fe20000400000 */
[----:B------:R-:W-:Y:S01]  /*1930*/  FFMA R27, R27, 1.925963033500011079e-08, R24 ;  /* 0x32a570601b1b7823 */ /* 0x000fe20000000018 */
[----:B------:R-:W-:Y:S01]  /*1940*/  FFMA.SAT R24, R25, R12, 0.5 ;  /* 0x3f00000019187423 */ /* 0x000fe2000000200c */
[----:B------:R-:W-:-:S02]  /*1950*/  SHF.L.U32 R17, R22, 0x17, RZ ;  /* 0x0000001716117819 */ /* 0x000fc400000006ff */
[----:B------:R-:W-:Y:S01]  /*1960*/  SHF.L.U32 R14, R14, 0x17, RZ ;  /* 0x000000170e0e7819 */ /* 0x000fe200000006ff */
[----:B------:R-:W-:Y:S01]  /*1970*/  FFMA.RM R24, R24, R11, 12582913 ;  /* 0x4b40000118187423 */ /* 0x000fe2000000400b */
[----:B------:R-:W1:Y:S01]  /*1980*/  MUFU.EX2 R69, R34 ;  /* 0x0000002200457308 */ /* 0x000e620000000800 */
[----:B--2---:R-:W-:Y:S02]  /*1990*/  FMUL R10, R10, R71 ;  /* 0x000000470a0a7220 */ /* 0x004fe40000400000 */
[----:B------:R-:W-:-:S04]  /*19a0*/  FADD R20, R24, -12583039 ;  /* 0xcb40007f18147421 */ /* 0x000fc80000000000 */
[----:B------:R-:W-:Y:S01]  /*19b0*/  FFMA R20, R25, 1.4426950216293334961, -R20 ;  /* 0x3fb8aa3b19147823 */ /* 0x000fe20000000814 */
[----:B0-----:R-:W-:Y:S01]  /*19c0*/  FMUL R17, R17, R18 ;  /* 0x0000001211117220 */ /* 0x001fe20000400000 */
[----:B------:R-:W-:Y:S01]  /*19d0*/  SHF.L.U32 R18, R26, 0x17, RZ ;  /* 0x000000171a127819 */ /* 0x000fe200000006ff */
[-C--:B------:R-:W-:Y:S01]  /*19e0*/  FFMA.SAT R26, R15, R12.reuse, 0.5 ;  /* 0x3f0000000f1a7423 */ /* 0x080fe2000000200c */
[----:B------:R-:W-:Y:S01]  /*19f0*/  FFMA R35, R25, 1.925963033500011079e-08, R20 ;  /* 0x32a5706019237823 */ /* 0x000fe20000000014 */
[----:B------:R-:W-:Y:S01]  /*1a00*/  FFMA.SAT R20, R13, R12, 0.5 ;  /* 0x3f0000000d147423 */ /* 0x000fe2000000200c */
[----:B------:R-:W-:Y:S01]  /*1a10*/  MUFU.EX2 R27, R27 ;  /* 0x0000001b001b7308 */ /* 0x000fe20000000800 */
[-C--:B------:R-:W-:Y:S02]  /*1a20*/  FFMA.RM R26, R26, R11.reuse, 12582913 ;  /* 0x4b4000011a1a7423 */ /* 0x080fe4000000400b */
[----:B------:R-:W-:Y:S01]  /*1a30*/  FFMA.RM R25, R20, R11, 12582913 ;  /* 0x4b40000114197423 */ /* 0x000fe2000000400b */
[----:B-1----:R-:W-:-:S03]  /*1a40*/  FMUL R18, R18, R69 ;  /* 0x0000004512127220 */ /* 0x002fc60000400000 */
[----:B------:R-:W-:Y:S01]  /*1a50*/  FADD R20, R25, -12583039 ;  /* 0xcb40007f19147421 */ /* 0x000fe20000000000 */
[----:B------:R-:W-:Y:S03]  /*1a60*/  MUFU.EX2 R71, R68 ;  /* 0x0000004400477308 */ /* 0x000fe60000000800 */
[----:B------:R-:W-:-:S04]  /*1a70*/  FFMA R20, R13, 1.4426950216293334961, -R20 ;  /* 0x3fb8aa3b0d147823 */ /* 0x000fc80000000814 */
[----:B------:R-:W-:Y:S01]  /*1a80*/  FFMA R67, R13, 1.925963033500011079e-08, R20 ;  /* 0x32a570600d437823 */ /* 0x000fe20000000014 */
[----:B------:R-:W-:Y:S01]  /*1a90*/  FFMA.SAT R20, R19, R12, 0.5 ;  /* 0x3f00000013147423 */ /* 0x000fe2000000200c */
[----:B------:R-:W-:Y:S03]  /*1aa0*/  MUFU.EX2 R66, R66 ;  /* 0x0000004200427308 */ /* 0x000fe60000000800 */
[----:B------:R-:W-:-:S04]  /*1ab0*/  FFMA.RM R13, R20, R11, 12582913 ;  /* 0x4b400001140d7423 */ /* 0x000fc8000000400b */
[----:B------:R-:W-:Y:S01]  /*1ac0*/  FADD R22, R13, -12583039 ;  /* 0xcb40007f0d167421 */ /* 0x000fe20000000000 */
[----:B------:R-:W0:Y:S03]  /*1ad0*/  MUFU.EX2 R20, R31 ;  /* 0x0000001f00147308 */ /* 0x000e260000000800 */
[----:B------:R-:W-:-:S04]  /*1ae0*/  FFMA R22, R19, 1.4426950216293334961, -R22 ;  /* 0x3fb8aa3b13167823 */ /* 0x000fc80000000816 */
[----:B------:R-:W-:Y:S01]  /*1af0*/  FFMA R34, R19, 1.925963033500011079e-08, R22 ;  /* 0x32a5706013227823 */ /* 0x000fe20000000016 */
[----:B------:R-:W-:Y:S01]  /*1b00*/  FADD R22, R26, -12583039 ;  /* 0xcb40007f1a167421 */ /* 0x000fe20000000000 */
[----:B------:R-:W-:Y:S01]  /*1b10*/  SHF.L.U32 R19, R28, 0x17, RZ ;  /* 0x000000171c137819 */ /* 0x000fe200000006ff */
[-C--:B------:R-:W-:Y:S01]  /*1b20*/  FFMA.SAT R28, R23, R12.reuse, 0.5 ;  /* 0x3f000000171c7423 */ /* 0x080fe2000000200c */
[----:B------:R-:W-:Y:S01]  /*1b30*/  MUFU.EX2 R67, R67 ;  /* 0x0000004300437308 */ /* 0x000fe20000000800 */
[C---:B------:R-:W-:Y:S01]  /*1b40*/  FFMA R22, R15.reuse, 1.4426950216293334961, -R22 ;  /* 0x3fb8aa3b0f167823 */ /* 0x040fe20000000816 */
[----:B------:R-:W-:Y:S01]  /*1b50*/  SHF.L.U32 R26, R26, 0x17, RZ ;  /* 0x000000171a1a7819 */ /* 0x000fe200000006ff */
[-C--:B------:R-:W-:Y:S02]  /*1b60*/  FFMA.RM R28, R28, R11.reuse, 12582913 ;  /* 0x4b4000011c1c7423 */ /* 0x080fe4000000400b */
[----:B------:R-:W-:Y:S01]  /*1b70*/  FFMA R69, R15, 1.925963033500011079e-08, R22 ;  /* 0x32a570600f457823 */ /* 0x000fe20000000016 */
[----:B------:R-:W-:Y:S01]  /*1b80*/  FFMA.SAT R22, R21, R12, 0.5 ;  /* 0x3f00000015167423 */ /* 0x000fe2000000200c */
[----:B0-----:R-:W-:Y:S01]  /*1b90*/  FMUL R19, R19, R20 ;  /* 0x0000001413137220 */ /* 0x001fe20000400000 */
[----:B------:R-:W-:Y:S01]  /*1ba0*/  SHF.L.U32 R20, R30, 0x17, RZ ;  /* 0x000000171e147819 */ /* 0x000fe200000006ff */
[----:B------:R-:W-:Y:S01]  /*1bb0*/  MUFU.EX2 R34, R34 ;  /* 0x0000002200227308 */ /* 0x000fe20000000800 */
[----:B------:R-:W-:-:S03]  /*1bc0*/  FFMA.RM R15, R22, R11, 12582913 ;  /* 0x4b400001160f7423 */ /* 0x000fc6000000400b */
[----:B------:R-:W-:Y:S01]  /*1bd0*/  FMUL R20, R20, R71 ;  /* 0x0000004714147220 */ /* 0x000fe20000400000 */
[C---:B------:R-:W-:Y:S01]  /*1be0*/  FADD R22, R15.reuse, -12583039 ;  /* 0xcb40007f0f167421 */ /* 0x040fe20000000000 */
[----:B------:R-:W-:Y:S02]  /*1bf0*/  SHF.L.U32 R15, R15, 0x17, RZ ;  /* 0x000000170f0f7819 */ /* 0x000fe400000006ff */
[----:B------:R-:W0:Y:S01]  /*1c00*/  MUFU.EX2 R69, R69 ;  /* 0x0000004500457308 */ /* 0x000e220000000800 */
[----:B------:R-:W-:-:S04]  /*1c10*/  FFMA R22, R21, 1.4426950216293334961, -R22 ;  /* 0x3fb8aa3b15167823 */ /* 0x000fc80000000816 */
[----:B------:R-:W-:Y:S01]  /*1c20*/  FFMA R31, R21, 1.925963033500011079e-08, R22 ;  /* 0x32a57060151f7823 */ /* 0x000fe20000000016 */
[----:B------:R-:W-:Y:S01]  /*1c30*/  FADD R22, R28, -12583039 ;  /* 0xcb40007f1c167421 */ /* 0x000fe20000000000 */
[----:B------:R-:W-:Y:S01]  /*1c40*/  SHF.L.U32 R21, R36, 0x17, RZ ;  /* 0x0000001724157819 */ /* 0x000fe200000006ff */
[----:B------:R-:W-:Y:S01]  /*1c50*/  FFMA.SAT R36, R65, R12, 0.5 ;  /* 0x3f00000041247423 */ /* 0x000fe2000000200c */
[----:B------:R-:W-:Y:S01]  /*1c60*/  SHF.L.U32 R28, R28, 0x17, RZ ;  /* 0x000000171c1c7819 */ /* 0x000fe200000006ff */
[----:B------:R-:W-:Y:S02]  /*1c70*/  FFMA R22, R23, 1.4426950216293334961, -R22 ;  /* 0x3fb8aa3b17167823 */ /* 0x000fe40000000816 */
[----:B------:R-:W-:Y:S02]  /*1c80*/  FMUL R21, R21, R66 ;  /* 0x0000004215157220 */ /* 0x000fe40000400000 */
[----:B------:R-:W-:Y:S01]  /*1c90*/  FFMA R30, R23, 1.925963033500011079e-08, R22 ;  /* 0x32a57060171e7823 */ /* 0x000fe20000000016 */
[----:B------:R-:W-:Y:S01]  /*1ca0*/  FFMA.SAT R22, R29, R12, 0.5 ;  /* 0x3f0000001d167423 */ /* 0x000fe2000000200c */
[----:B------:R-:W-:Y:S01]  /*1cb0*/  FADD R23, RZ, R5 ;  /* 0x00000005ff177221 */ /* 0x000fe20000000000 */
[----:B0-----:R-:W-:-:S02]  /*1cc0*/  FMUL R26, R26, R69 ;  /* 0x000000451a1a7220 */ /* 0x001fc40000400000 */
[-C--:B------:R-:W-:Y:S01]  /*1cd0*/  FFMA.RM R12, R22, R11.reuse, 12582913 ;  /* 0x4b400001160c7423 */ /* 0x080fe2000000400b */
[----:B------:R-:W-:Y:S01]  /*1ce0*/  FFMA.RM R11, R36, R11, 12582913 ;  /* 0x4b400001240b7423 */ /* 0x000fe2000000400b */
[----:B------:R-:W-:Y:S01]  /*1cf0*/  FADD R23, R23, R0 ;  /* 0x0000000017177221 */ /* 0x000fe20000000000 */
[----:B------:R-:W-:Y:S01]  /*1d00*/  MUFU.EX2 R36, R35 ;  /* 0x0000002300247308 */ /* 0x000fe20000000800 */
[C---:B------:R-:W-:Y:S01]  /*1d10*/  FADD R22, R12.reuse, -12583039 ;  /* 0xcb40007f0c167421 */ /* 0x040fe20000000000 */
[----:B------:R-:W-:-:S03]  /*1d20*/  SHF.L.U32 R12, R12, 0x17, RZ ;  /* 0x000000170c0c7819 */ /* 0x000fc600000006ff */
[----:B------:R-:W-:-:S03]  /*1d30*/  FFMA R22, R29, 1.4426950216293334961, -R22 ;  /* 0x3fb8aa3b1d167823 */ /* 0x000fc60000000816 */
[----:B------:R-:W0:Y:S01]  /*1d40*/  MUFU.EX2 R35, R30 ;  /* 0x0000001e00237308 */ /* 0x000e220000000800 */
[----:B------:R-:W-:Y:S01]  /*1d50*/  FFMA R29, R29, 1.925963033500011079e-08, R22 ;  /* 0x32a570601d1d7823 */ /* 0x000fe20000000016 */
[C---:B------:R-:W-:Y:S01]  /*1d60*/  FADD R22, R11.reuse, -12583039 ;  /* 0xcb40007f0b167421 */ /* 0x040fe20000000000 */
[----:B------:R-:W-:-:S03]  /*1d70*/  SHF.L.U32 R11, R11, 0x17, RZ ;  /* 0x000000170b0b7819 */ /* 0x000fc600000006ff */
[C---:B------:R-:W-:Y:S02]  /*1d80*/  FFMA R22, R65.reuse, 1.4426950216293334961, -R22 ;  /* 0x3fb8aa3b41167823 */ /* 0x040fe40000000816 */
[----:B------:R-:W1:Y:S02]  /*1d90*/  MUFU.EX2 R29, R29 ;  /* 0x0000001d001d7308 */ /* 0x000e640000000800 */
[----:B------:R-:W-:Y:S01]  /*1da0*/  FFMA R65, R65, 1.925963033500011079e-08, R22 ;  /* 0x32a5706041417823 */ /* 0x000fe20000000016 */
[----:B------:R-:W-:-:S04]  /*1db0*/  FADD R22, R23, R2 ;  /* 0x0000000217167221 */ /* 0x000fc80000000000 */
[----:B------:R-:W-:Y:S01]  /*1dc0*/  FADD R23, R22, R3 ;  /* 0x0000000316177221 */ /* 0x000fe20000000000 */
[----:B0-----:R-:W-:-:S03]  /*1dd0*/  FMUL R28, R28, R35 ;  /* 0x000000231c1c7220 */ /* 0x001fc60000400000 */
[----:B------:R-:W-:-:S04]  /*1de0*/  FADD R23, R23, R4 ;  /* 0x0000000417177221 */ /* 0x000fc80000000000 */
[----:B------:R-:W-:Y:S01]  /*1df0*/  FADD R22, R23, R6 ;  /* 0x0000000617167221 */ /* 0x000fe20000000000 */
[----:B-1----:R-:W-:-:S03]  /*1e00*/  FMUL R30, R12, R29 ;  /* 0x0000001d0c1e7220 */ /* 0x002fc60000400000 */
[----:B------:R-:W-:-:S04]  /*1e10*/  FADD R23, R22, R7 ;  /* 0x0000000716177221 */ /* 0x000fc80000000000 */
[----:B------:R-:W-:-:S04]  /*1e20*/  FADD R22, R23, R8 ;  /* 0x0000000817167221 */ /* 0x000fc80000000000 */
[----:B------:R-:W-:Y:S01]  /*1e30*/  FADD R23, R22, R9 ;  /* 0x0000000916177221 */ /* 0x000fe20000000000 */
[----:B------:R-:W-:-:S03]  /*1e40*/  FMUL R22, R14, R27 ;  /* 0x0000001b0e167220 */ /* 0x000fc60000400000 */
[----:B------:R-:W-:-:S04]  /*1e50*/  FADD R23, R23, R10 ;  /* 0x0000000a17177221 */ /* 0x000fc80000000000 */
[----:B------:R-:W-:Y:S01]  /*1e60*/  FADD R14, R23, R16 ;  /* 0x00000010170e7221 */ /* 0x000fe20000000000 */
[----:B------:R-:W-:Y:S02]  /*1e70*/  SHF.L.U32 R23, R24, 0x17, RZ ;  /* 0x0000001718177819 */ /* 0x000fe400000006ff */
[----:B------:R-:W-:Y:S01]  /*1e80*/  SHF.L.U32 R24, R25, 0x17, RZ ;  /* 0x0000001719187819 */ /* 0x000fe200000006ff */
[----:B------:R-:W-:Y:S02]  /*1e90*/  FADD R27, R14, R17 ;  /* 0x000000110e1b7221 */ /* 0x000fe40000000000 */
[----:B------:R-:W-:Y:S02]  /*1ea0*/  FMUL R23, R23, R36 ;  /* 0x0000002417177220 */ /* 0x000fe40000400000 */
[----:B------:R-:W-:Y:S01]  /*1eb0*/  FADD R14, R27, R18 ;  /* 0x000000121b0e7221 */ /* 0x000fe20000000000 */
[----:B------:R-:W0:Y:S01]  /*1ec0*/  MUFU.EX2 R36, R31 ;  /* 0x0000001f00247308 */ /* 0x000e220000000800 */
[----:B------:R-:W-:-:S02]  /*1ed0*/  FMUL R24, R24, R67 ;  /* 0x0000004318187220 */ /* 0x000fc40000400000 */
[----:B------:R-:W-:-:S04]  /*1ee0*/  FADD R25, R14, R19 ;  /* 0x000000130e197221 */ /* 0x000fc80000000000 */
[----:B------:R-:W-:Y:S01]  /*1ef0*/  FADD R14, R25, R20 ;  /* 0x00000014190e7221 */ /* 0x000fe20000000000 */
[----:B------:R-:W-:-:S03]  /*1f00*/  SHF.L.U32 R25, R13, 0x17, RZ ;  /* 0x000000170d197819 */ /* 0x000fc600000006ff */
[----:B------:R-:W-:Y:S02]  /*1f10*/  FADD R13, R14, R21 ;  /* 0x000000150e0d7221 */ /* 0x000fe40000000000 */
[----:B------:R-:W-:Y:S02]  /*1f20*/  FMUL R25, R25, R34 ;  /* 0x0000002219197220 */ /* 0x000fe40000400000 */
[----:B------:R-:W-:Y:S01]  /*1f30*/  FADD R14, R13, R22 ;  /* 0x000000160d0e7221 */ /* 0x000fe20000000000 */
[----:B------:R-:W1:Y:S01]  /*1f40*/  MUFU.EX2 R34, R65 ;  /* 0x0000004100227308 */ /* 0x000e620000000800 */
[----:B0-----:R-:W-:Y:S02]  /*1f50*/  FMUL R27, R15, R36 ;  /* 0x000000240f1b7220 */ /* 0x001fe40000400000 */
        /* <DEDUP_REMOVED lines=18> */
.L_x_1852:
        /* <DEDUP_REMOVED lines=12> */
[----:B0-----:R-:W-:Y:S05]  /*2140*/  CALL.REL.NOINC `($__internal_24_$__cuda_sm3x_div_rn_noftz_f32_slowpath) ;  /* 0x0000003000c47944 */ /* 0x001fea0003c00000 */
[----:B------:R-:W-:-:S07]  /*2150*/  MOV R11, R5 ;  /* 0x00000005000b7202 */ /* 0x000fce0000000f00 */
.L_x_1791:
[----:B------:R-:W-:Y:S05]  /*2160*/  BSYNC.RECONVERGENT B3 ;  /* 0x0000000000037941 */ /* 0x000fea0003800200 */
.L_x_1790:
        /* <DEDUP_REMOVED lines=12> */
[----:B0-----:R-:W-:Y:S05]  /*2230*/  CALL.REL.NOINC `($__internal_24_$__cuda_sm3x_div_rn_noftz_f32_slowpath) ;  /* 0x0000003000887944 */ /* 0x001fea0003c00000 */
[----:B------:R-:W-:-:S07]  /*2240*/  MOV R15, R5 ;  /* 0x00000005000f7202 */ /* 0x000fce0000000f00 */
.L_x_1793:
[----:B------:R-:W-:Y:S05]  /*2250*/  BSYNC.RECONVERGENT B3 ;  /* 0x0000000000037941 */ /* 0x000fea0003800200 */
.L_x_1792:
        /* <DEDUP_REMOVED lines=14> */
.L_x_1795:
[----:B------:R-:W-:Y:S05]  /*2340*/  BSYNC.RECONVERGENT B3 ;  /* 0x0000000000037941 */ /* 0x000fea0003800200 */
.L_x_1794:
        /* <DEDUP_REMOVED lines=14> */
.L_x_1797:
[----:B------:R-:W-:Y:S05]  /*2430*/  BSYNC.RECONVERGENT B3 ;  /* 0x0000000000037941 */ /* 0x000fea0003800200 */
.L_x_1796:
        /* <DEDUP_REMOVED lines=14> */
.L_x_1799:
[----:B------:R-:W-:Y:S05]  /*2520*/  BSYNC.RECONVERGENT B3 ;  /* 0x0000000000037941 */ /* 0x000fea0003800200 */
.L_x_1798:
        /* <DEDUP_REMOVED lines=14> */
.L_x_1801:
[----:B------:R-:W-:Y:S05]  /*2610*/  BSYNC.RECONVERGENT B3 ;  /* 0x0000000000037941 */ /* 0x000fea0003800200 */
.L_x_1800:
        /* <DEDUP_REMOVED lines=14> */
.L_x_1803:
[----:B------:R-:W-:Y:S05]  /*2700*/  BSYNC.RECONVERGENT B3 ;  /* 0x0000000000037941 */ /* 0x000fea0003800200 */
.L_x_1802:
        /* <DEDUP_REMOVED lines=14> */
.L_x_1805:
[----:B------:R-:W-:Y:S05]  /*27f0*/  BSYNC.RECONVERGENT B3 ;  /* 0x0000000000037941 */ /* 0x000fea0003800200 */
.L_x_1804:
        /* <DEDUP_REMOVED lines=14> */
.L_x_1807:
[----:B------:R-:W-:Y:S05]  /*28e0*/  BSYNC.RECONVERGENT B3 ;  /* 0x0000000000037941 */ /* 0x000fea0003800200 */
.L_x_1806:
        /* <DEDUP_REMOVED lines=14> */
.L_x_1809:
[----:B------:R-:W-:Y:S05]  /*29d0*/  BSYNC.RECONVERGENT B3 ;  /* 0x0000000000037941 */ /* 0x000fea0003800200 */
.L_x_1808:
        /* <DEDUP_REMOVED lines=14> */
.L_x_1811:
[----:B------:R-:W-:Y:S05]  /*2ac0*/  BSYNC.RECONVERGENT B3 ;  /* 0x0000000000037941 */ /* 0x000fea0003800200 */
.L_x_1810:
        /* <DEDUP_REMOVED lines=14> */
.L_x_1813:
[----:B------:R-:W-:Y:S05]  /*2bb0*/  BSYNC.RECONVERGENT B3 ;  /* 0x0000000000037941 */ /* 0x000fea0003800200 */
.L_x_1812:
        /* <DEDUP_REMOVED lines=14> */
.L_x_1815:
[----:B------:R-:W-:Y:S05]  /*2ca0*/  BSYNC.RECONVERGENT B3 ;  /* 0x0000000000037941 */ /* 0x000fea0003800200 */
.L_x_1814:
        /* <DEDUP_REMOVED lines=14> */
.L_x_1817:
[----:B------:R-:W-:Y:S05]  /*2d90*/  BSYNC.RECONVERGENT B3 ;  /* 0x0000000000037941 */ /* 0x000fea0003800200 */
.L_x_1816:
        /* <DEDUP_REMOVED lines=14> */
.L_x_1819:
[----:B------:R-:W-:Y:S05]  /*2e80*/  BSYNC.RECONVERGENT B3 ;  /* 0x0000000000037941 */ /* 0x000fea0003800200 */
.L_x_1818:
        /* <DEDUP_REMOVED lines=14> */
.L_x_1821:
[----:B------:R-:W-:Y:S05]  /*2f70*/  BSYNC.RECONVERGENT B3 ;  /* 0x0000000000037941 */ /* 0x000fea0003800200 */
.L_x_1820:
        /* <DEDUP_REMOVED lines=14> */
.L_x_1823:
[----:B------:R-:W-:Y:S05]  /*3060*/  BSYNC.RECONVERGENT B3 ;  /* 0x0000000000037941 */ /* 0x000fea0003800200 */
.L_x_1822:
        /* <DEDUP_REMOVED lines=14> */
.L_x_1825:
[----:B------:R-:W-:Y:S05]  /*3150*/  BSYNC.RECONVERGENT B3 ;  /* 0x0000000000037941 */ /* 0x000fea0003800200 */
.L_x_1824:
        /* <DEDUP_REMOVED lines=14> */
.L_x_1827:
[----:B------:R-:W-:Y:S05]  /*3240*/  BSYNC.RECONVERGENT B3 ;  /* 0x0000000000037941 */ /* 0x000fea0003800200 */
.L_x_1826:
        /* <DEDUP_REMOVED lines=14> */
.L_x_1829:
[----:B------:R-:W-:Y:S05]  /*3330*/  BSYNC.RECONVERGENT B3 ;  /* 0x0000000000037941 */ /* 0x000fea0003800200 */
.L_x_1828:
        /* <DEDUP_REMOVED lines=14> */
.L_x_1831:
[----:B------:R-:W-:Y:S05]  /*3420*/  BSYNC.RECONVERGENT B3 ;  /* 0x0000000000037941 */ /* 0x000fea0003800200 */
.L_x_1830:
        /* <DEDUP_REMOVED lines=14> */
.L_x_1833:
[----:B------:R-:W-:Y:S05]  /*3510*/  BSYNC.RECONVERGENT B3 ;  /* 0x0000000000037941 */ /* 0x000fea0003800200 */
.L_x_1832:
        /* <DEDUP_REMOVED lines=14> */
.L_x_1835:
[----:B------:R-:W-:Y:S05]  /*3600*/  BSYNC.RECONVERGENT B3 ;  /* 0x0000000000037941 */ /* 0x000fea0003800200 */
.L_x_1834:
        /* <DEDUP_REMOVED lines=14> */
.L_x_1837:
[----:B------:R-:W-:Y:S05]  /*36f0*/  BSYNC.RECONVERGENT B3 ;  /* 0x0000000000037941 */ /* 0x000fea0003800200 */
.L_x_1836:
        /* <DEDUP_REMOVED lines=14> */
.L_x_1839:
[----:B------:R-:W-:Y:S05]  /*37e0*/  BSYNC.RECONVERGENT B3 ;  /* 0x0000000000037941 */ /* 0x000fea0003800200 */
.L_x_1838:
[----:B------:R-:W-:Y:S01]  /*37f0*/  HFMA2 R3, -RZ, RZ, 0, 0 ;  /* 0x00000000ff037431 */ /* 0x000fe200000001ff */
[----:B------:R-:W-:Y:S01]  /*3800*/  MOV R2, R38 ;  /* 0x0000002600027202 */ /* 0x000fe20000000f00 */
[----:B------:R-:W-:Y:S01]  /*3810*/  IMAD R0, R39, UR38, RZ ;  /* 0x0000002627007c24 */ /* 0x000fe2000f8e02ff */
[----:B------:R-:W-:Y:S02]  /*3820*/  @!P0 R2UR UR4, R32 ;  /* 0x00000000200482ca */ /* 0x000fe400000e0000 */
[----:B------:R-:W-:Y:S01]  /*3830*/  @!P0 R2UR UR5, R33 ;  /* 0x00000000210582ca */ /* 0x000fe200000e0000 */
[----:B------:R-:W-:Y:S01]  /*3840*/  IMAD R5, R37, UR39, R0 ;  /* 0x0000002725057c24 */ /* 0x000fe2000f8e0200 */
[----:B------:R-:W-:Y:S02]  /*3850*/  ISETP.GE.U32.AND P1, PT, R64, UR44, PT ;  /* 0x0000002c40007c0c */ /* 0x000fe4000bf26070 */
[----:B------:R-:W-:Y:S01]  /*3860*/  ISETP.GE.U32.AND P2, PT, R41, UR44, PT ;  /* 0x0000002c29007c0c */ /* 0x000fe2000bf46070 */
[----:B------:R-:W-:Y:S01]  /*3870*/  IMAD.WIDE.U32 R2, R37, UR38, R2 ;  /* 0x0000002625027c25 */ /* 0x000fe2000f8e0002 */
[----:B------:R-:W-:-:S02]  /*3880*/  ISETP.GE.U32.AND P3, PT, R42, UR44, PT ;  /* 0x0000002c2a007c0c */ /* 0x000fc4000bf66070 */
[----:B------:R-:W-:Y:S02]  /*3890*/  ISETP.GE.AND.EX P1, PT, RZ, UR45, PT, P1 ;  /* 0x0000002dff007c0c */ /* 0x000fe4000bf26310 */
[----:B------:R-:W-:Y:S02]  /*38a0*/  IADD3 R3, PT, PT, R3, R5, RZ ;  /* 0x0000000503037210 */ /* 0x000fe40007ffe0ff */
[C---:B------:R-:W-:Y:S02]  /*38b0*/  LEA R4, P4, R2.reuse, UR36, 0x2 ;  /* 0x0000002402047c11 */ /* 0x040fe4000f8810ff */
[----:B------:R-:W-:Y:S02]  /*38c0*/  ISETP.GE.AND.EX P2, PT, RZ, UR45, PT, P2 ;  /* 0x0000002dff007c0c */ /* 0x000fe4000bf46320 */
[----:B------:R-:W-:Y:S02]  /*38d0*/  LEA.HI.X R5, R2, UR37, R3, 0x2, P4 ;  /* 0x0000002502057c11 */ /* 0x000fe4000a0f1403 */
[----:B------:R-:W-:-:S02]  /*38e0*/  ISETP.GE.AND.EX P3, PT, RZ, UR45, PT, P3 ;  /* 0x0000002dff007c0c */ /* 0x000fc4000bf66330 */
[----:B------:R-:W-:Y:S01]  /*38f0*/  ISETP.GE.U32.AND P4, PT, R44, UR44, PT ;  /* 0x0000002c2c007c0c */ /* 0x000fe2000bf86070 */
[----:B------:R1:W-:Y:S01]  /*3900*/  @!P0 STG.E desc[UR4][R4.64], R11 ;  /* 0x0000000b04008986 */ /* 0x0003e2000c101904 */
[----:B------:R-:W-:Y:S02]  /*3910*/  ISETP.GE.U32.AND P0, PT, R43, UR44, PT ;  /* 0x0000002c2b007c0c */ /* 0x000fe4000bf06070 */
[C---:B------:R-:W-:Y:S02]  /*3920*/  @!P1 R2UR UR6, R32.reuse ;  /* 0x00000000200692ca */ /* 0x040fe400000e0000 */
[----:B------:R-:W-:Y:S02]  /*3930*/  ISETP.GE.AND.EX P0, PT, RZ, UR45, PT, P0 ;  /* 0x0000002dff007c0c */ /* 0x000fe4000bf06300 */
[----:B------:R-:W-:Y:S02]  /*3940*/  @!P1 R2UR UR7, R33 ;  /* 0x00000000210792ca */ /* 0x000fe400000e0000 */
[----:B------:R-:W-:-:S02]  /*3950*/  @!P2 R2UR UR8, R32 ;  /* 0x000000002008a2ca */ /* 0x000fc400000e0000 */
[C---:B------:R-:W-:Y:S02]  /*3960*/  @!P2 R2UR UR9, R33.reuse ;  /* 0x000000002109a2ca */ /* 0x040fe400000e0000 */
[----:B------:R-:W-:Y:S02]  /*3970*/  @!P3 R2UR UR10, R32 ;  /* 0x00000000200ab2ca */ /* 0x000fe400000e0000 */
[C---:B------:R-:W-:Y:S02]  /*3980*/  @!P3 R2UR UR11, R33.reuse ;  /* 0x00000000210bb2ca */ /* 0x040fe400000e0000 */
[----:B------:R-:W-:Y:S02]  /*3990*/  ISETP.GE.U32.AND P6, PT, R46, UR44, PT ;  /* 0x0000002c2e007c0c */ /* 0x000fe4000bfc6070 */
[----:B------:R-:W-:Y:S01]  /*39a0*/  @!P0 R2UR UR4, R32 ;  /* 0x00000000200482ca */ /* 0x000fe200000e0000 */
[----:B------:R1:W-:Y:S01]  /*39b0*/  @!P1 STG.E desc[UR6][R4.64+0x80], R15 ;  /* 0x0000800f04009986 */ /* 0x0003e2000c101906 */
[----:B------:R-:W-:-:S02]  /*39c0*/  @!P0 R2UR UR5, R33 ;  /* 0x00000000210582ca */ /* 0x000fc400000e0000 */
[----:B------:R-:W-:Y:S01]  /*39d0*/  ISETP.GE.U32.AND P5, PT, R47, UR44, PT ;  /* 0x0000002c2f007c0c */ /* 0x000fe2000bfa6070 */
[----:B------:R1:W-:Y:S01]  /*39e0*/  @!P2 STG.E desc[UR8][R4.64+0x100], R31 ;  /* 0x0001001f0400a986 */ /* 0x0003e2000c101908 */
[----:B------:R-:W-:Y:S02]  /*39f0*/  ISETP.GE.U32.AND P2, PT, R48, UR44, PT ;  /* 0x0000002c30007c0c */ /* 0x000fe4000bf46070 */
[----:B------:R-:W-:Y:S01]  /*3a00*/  ISETP.GE.U32.AND P1, PT, R49, UR44, PT ;  /* 0x0000002c31007c0c */ /* 0x000fe2000bf26070 */
[----:B------:R1:W-:Y:S01]  /*3a10*/  @!P3 STG.E desc[UR10][R4.64+0x180], R35 ;  /* 0x000180230400b986 */ /* 0x0003e2000c10190a */
[----:B------:R-:W-:Y:S02]  /*3a20*/  ISETP.GE.U32.AND P3, PT, R45, UR44, PT ;  /* 0x0000002c2d007c0c */ /* 0x000fe4000bf66070 */
[----:B------:R-:W-:Y:S02]  /*3a30*/  ISETP.GE.AND.EX P4, PT, RZ, UR45, PT, P4 ;  /* 0x0000002dff007c0c */ /* 0x000fe4000bf86340 */
[----:B------:R-:W-:Y:S01]  /*3a40*/  ISETP.GE.AND.EX P3, PT, RZ, UR45, PT, P3 ;  /* 0x0000002dff007c0c */ /* 0x000fe2000bf66330 */
[----:B------:R1:W-:Y:S01]  /*3a50*/  @!P0 STG.E desc[UR4][R4.64+0x200], R65 ;  /* 0x0002004104008986 */ /* 0x0003e2000c101904 */
[----:B------:R-:W-:-:S02]  /*3a60*/  ISETP.GE.AND.EX P6, PT, RZ, UR45, PT, P6 ;  /* 0x0000002dff007c0c */ /* 0x000fc4000bfc6360 */
[----:B------:R-:W-:Y:S02]  /*3a70*/  ISETP.GE.AND.EX P5, PT, RZ, UR45, PT, P5 ;  /* 0x0000002dff007c0c */ /* 0x000fe4000bfa6350 */
[----:B------:R-:W-:Y:S02]  /*3a80*/  ISETP.GE.AND.EX P2, PT, RZ, UR45, PT, P2 ;  /* 0x0000002dff007c0c */ /* 0x000fe4000bf46320 */
[----:B------:R-:W-:Y:S02]  /*3a90*/  ISETP.GE.AND.EX P1, PT, RZ, UR45, PT, P1 ;  /* 0x0000002dff007c0c */ /* 0x000fe4000bf26310 */
[----:B------:R-:W-:Y:S02]  /*3aa0*/  ISETP.GE.U32.AND P0, PT, R50, UR44, PT ;  /* 0x0000002c32007c0c */ /* 0x000fe4000bf06070 */
[----:B------:R-:W-:Y:S02]  /*3ab0*/  @!P4 R2UR UR6, R32 ;  /* 0x000000002006c2ca */ /* 0x000fe400000e0000 */
[----:B------:R-:W-:-:S02]  /*3ac0*/  ISETP.GE.AND.EX P0, PT, RZ, UR45, PT, P0 ;  /* 0x0000002dff007c0c */ /* 0x000fc4000bf06300 */
        /* <DEDUP_REMOVED lines=17> */
[----:B------:R-:W-:Y:S02]  /*3be0*/  ISETP.GE.U32.AND P4, PT, R51, UR44, PT ;  /* 0x0000002c33007c0c */ /* 0x000fe4000bf86070 */
[----:B------:R-:W-:Y:S01]  /*3bf0*/  ISETP.GE.U32.AND P3, PT, R52, UR44, PT ;  /* 0x0000002c34007c0c */ /* 0x000fe2000bf66070 */
[----:B------:R1:W-:Y:S01]  /*3c00*/  @!P2 STG.E desc[UR14][R4.64+0x480], R9 ;  /* 0x000480090400a986 */ /* 0x0003e2000c10190e */
[----:B------:R-:W-:Y:S02]  /*3c10*/  ISETP.GE.U32.AND P6, PT, R53, UR44, PT ;  /* 0x0000002c35007c0c */ /* 0x000fe4000bfc6070 */
[----:B------:R-:W-:Y:S01]  /*3c20*/  ISETP.GE.U32.AND P5, PT, R54, UR44, PT ;  /* 0x0000002c36007c0c */ /* 0x000fe2000bfa6070 */
[----:B------:R1:W-:Y:S01]  /*3c30*/  @!P1 STG.E desc[UR16][R4.64+0x500], R75 ;  /* 0x0005004b04009986 */ /* 0x0003e2000c101910 */
[----:B------:R-:W-:-:S02]  /*3c40*/  ISETP.GE.U32.AND P2, PT, R55, UR44, PT ;  /* 0x0000002c37007c0c */ /* 0x000fc4000bf46070 */
[----:B------:R-:W-:Y:S01]  /*3c50*/  ISETP.GE.U32.AND P1, PT, R56, UR44, PT ;  /* 0x0000002c38007c0c */ /* 0x000fe2000bf26070 */
[----:B------:R1:W-:Y:S01]  /*3c60*/  @!P0 STG.E desc[UR4][R4.64+0x580], R77 ;  /* 0x0005804d04008986 */ /* 0x0003e2000c101904 */
[----:B------:R-:W-:Y:S02]  /*3c70*/  ISETP.GE.AND.EX P4, PT, RZ, UR45, PT, P4 ;  /* 0x0000002dff007c0c */ /* 0x000fe4000bf86340 */
[----:B------:R-:W-:Y:S02]  /*3c80*/  ISETP.GE.AND.EX P3, PT, RZ, UR45, PT, P3 ;  /* 0x0000002dff007c0c */ /* 0x000fe4000bf66330 */
[----:B------:R-:W-:Y:S02]  /*3c90*/  ISETP.GE.AND.EX P6, PT, RZ, UR45, PT, P6 ;  /* 0x0000002dff007c0c */ /* 0x000fe4000bfc6360 */
[----:B------:R-:W-:Y:S02]  /*3ca0*/  ISETP.GE.AND.EX P5, PT, RZ, UR45, PT, P5 ;  /* 0x0000002dff007c0c */ /* 0x000fe4000bfa6350 */
[----:B------:R-:W-:-:S02]  /*3cb0*/  ISETP.GE.AND.EX P2, PT, RZ, UR45, PT, P2 ;  /* 0x0000002dff007c0c */ /* 0x000fc4000bf46320 */
[----:B------:R-:W-:Y:S02]  /*3cc0*/  ISETP.GE.AND.EX P1, PT, RZ, UR45, PT, P1 ;  /* 0x0000002dff007c0c */ /* 0x000fe4000bf26310 */
[----:B------:R-:W-:Y:S02]  /*3cd0*/  ISETP.GE.U32.AND P0, PT, R57, UR44, PT ;  /* 0x0000002c39007c0c */ /* 0x000fe4000bf06070 */
[C---:B------:R-:W-:Y:S02]  /*3ce0*/  @!P4 R2UR UR6, R32.reuse ;  /* 0x000000002006c2ca */ /* 0x040fe400000e0000 */
[----:B------:R-:W-:Y:S02]  /*3cf0*/  ISETP.GE.AND.EX P0, PT, RZ, UR45, PT, P0 ;  /* 0x0000002dff007c0c */ /* 0x000fe4000bf06300 */
[----:B------:R-:W-:Y:S02]  /*3d00*/  @!P4 R2UR UR7, R33 ;  /* 0x000000002107c2ca */ /* 0x000fe400000e0000 */
[----:B------:R-:W-:-:S02]  /*3d10*/  @!P3 R2UR UR8, R32 ;  /* 0x000000002008b2ca */ /* 0x000fc400000e0000 */
        /* <DEDUP_REMOVED lines=30> */
[----:B------:R-:W-:-:S02]  /*3f00*/  IADD3 R37, P0, PT, R40, R37, RZ ;  /* 0x0000002528257210 */ /* 0x000fc40007f1e0ff */
[----:B------:R-:W-:Y:S02]  /*3f10*/  @!P4 R2UR UR6, R32 ;  /* 0x000000002006c2ca */ /* 0x000fe400000e0000 */
[----:B------:R-:W-:Y:S02]  /*3f20*/  LEA.HI.X.SX32 R39, R40, R39, 0x1, P0 ;  /* 0x0000002728277211 */ /* 0x000fe400000f0eff */
[----:B------:R-:W-:Y:S02]  /*3f30*/  ISETP.GE.U32.AND P0, PT, R37, UR46, PT ;  /* 0x0000002e25007c0c */ /* 0x000fe4000bf06070 */
[C---:B------:R-:W-:Y:S02]  /*3f40*/  @!P4 R2UR UR7, R33.reuse ;  /* 0x000000002107c2ca */ /* 0x040fe400000e0000 */
[----:B------:R-:W-:Y:S02]  /*3f50*/  @!P3 R2UR UR8, R32 ;  /* 0x000000002008b2ca */ /* 0x000fe400000e0000 */
[----:B------:R-:W-:-:S02]  /*3f60*/  @!P3 R2UR UR9, R33 ;  /* 0x000000002109b2ca */ /* 0x000fc400000e0000 */
[C---:B------:R-:W-:Y:S02]  /*3f70*/  @!P6 R2UR UR10, R32.reuse ;  /* 0x00000000200ae2ca */ /* 0x040fe400000e0000 */
        /* <DEDUP_REMOVED lines=16> */
.L_x_1788:
[----:B------:R-:W-:Y:S05]  /*4080*/  EXIT ;  /* 0x000000000000794d */ /* 0x000fea0003800000 */
.L_x_1789:
[----:B------:R-:W-:Y:S01]  /*4090*/  BSSY B1, `(.L_x_1841) ;  /* 0x0000007000017945 */ /* 0x000fe20003800000 */
[----:B------:R-:W-:Y:S02]  /*40a0*/  MOV R12, 0x10 ;  /* 0x00000010000c7802 */ /* 0x000fe40000000f00 */
[----:B------:R-:W-:Y:S02]  /*40b0*/  MOV R11, 0x1f ;  /* 0x0000001f000b7802 */ /* 0x000fe40000000f00 */
[----:B------:R-:W-:-:S07]  /*40c0*/  MOV R15, 0xffffffff ;  /* 0xffffffff000f7802 */ /* 0x000fce0000000f00 */
[----:B------:R-:W-:Y:S05]  /*40d0*/  WARPSYNC.COLLECTIVE R15, `(.L_x_1842) ;  /* 0x000000000f087348 */ /* 0x000fea0003c00000 */
[----:B------:R0:W1:Y:S02]  /*40e0*/  SHFL.BFLY P6, R14, R13, R12, R11 ;  /* 0x0c00000c0d0e7389 */ /* 0x00006400000c000b */
[----:B01----:R-:W-:Y:S05]  /*40f0*/  ENDCOLLECTIVE ;  /* 0x000000000000791b */ /* 0x003fea0003800000 */
.L_x_1842:
[----:B------:R-:W-:Y:S05]  /*4100*/  BSYNC B1 ;  /* 0x0000000000017941 */ /* 0x000fea0003800000 */
.L_x_1841:
        /* <DEDUP_REMOVED lines=9> */
.L_x_1843:
[----:B------:R-:W-:Y:S01]  /*41a0*/  HFMA2 R12, -RZ, RZ, 0, 2.384185791015625e-07 ;  /* 0x00000004ff0c7431 */ /* 0x000fe200000001ff */
[----:B------:R-:W-:-:S04]  /*41b0*/  FMNMX R0, R13, R14, !PT ;  /* 0x0000000e0d007209 */ /* 0x000fc80007800000 */
[----:B------:R-:W-:-:S07]  /*41c0*/  MOV R13, R0 ;  /* 0x00000000000d7202 */ /* 0x000fce0000000f00 */
[----:B------:R-:W-:Y:S05]  /*41d0*/  WARPSYNC.COLLECTIVE R15, `(.L_x_1844) ;  /* 0x000000000f087348 */ /* 0x000fea0003c00000 */
[----:B------:R0:W1:Y:S02]  /*41e0*/  SHFL.BFLY P6, R14, R13, R12, R11 ;  /* 0x0c00000c0d0e7389 */ /* 0x00006400000c000b */
[----:B01----:R-:W-:Y:S05]  /*41f0*/  ENDCOLLECTIVE ;  /* 0x000000000000791b */ /* 0x003fea0003800000 */
.L_x_1844:
[----:B------:R-:W-:Y:S01]  /*4200*/  HFMA2 R12, -RZ, RZ, 0, 1.1920928955078125e-07 ;  /* 0x00000002ff0c7431 */ /* 0x000fe200000001ff */
[----:B------:R-:W-:-:S04]  /*4210*/  FMNMX R2, R0, R14, !PT ;  /* 0x0000000e00027209 */ /* 0x000fc80007800000 */
[----:B------:R-:W-:-:S07]  /*4220*/  MOV R13, R2 ;  /* 0x00000002000d7202 */ /* 0x000fce0000000f00 */
[----:B------:R-:W-:Y:S05]  /*4230*/  WARPSYNC.COLLECTIVE R15, `(.L_x_1845) ;  /* 0x000000000f087348 */ /* 0x000fea0003c00000 */
[----:B------:R0:W1:Y:S02]  /*4240*/  SHFL.BFLY P6, R14, R13, R12, R11 ;  /* 0x0c00000c0d0e7389 */ /* 0x00006400000c000b */
[----:B01----:R-:W-:Y:S05]  /*4250*/  ENDCOLLECTIVE ;  /* 0x000000000000791b */ /* 0x003fea0003800000 */
.L_x_1845:
[----:B------:R-:W-:Y:S01]  /*4260*/  HFMA2 R12, -RZ, RZ, 0, 5.9604644775390625e-08 ;  /* 0x00000001ff0c7431 */ /* 0x000fe200000001ff */
[----:B------:R-:W-:-:S04]  /*4270*/  FMNMX R3, R2, R14, !PT ;  /* 0x0000000e02037209 */ /* 0x000fc80007800000 */
[----:B------:R-:W-:-:S07]  /*4280*/  MOV R13, R3 ;  /* 0x00000003000d7202 */ /* 0x000fce0000000f00 */
[----:B------:R-:W-:Y:S05]  /*4290*/  WARPSYNC.COLLECTIVE R15, `(.L_x_1846) ;  /* 0x000000000f087348 */ /* 0x000fea0003c00000 */
[----:B------:R0:W1:Y:S02]  /*42a0*/  SHFL.BFLY P6, R14, R13, R12, R11 ;  /* 0x0c00000c0d0e7389 */ /* 0x00006400000c000b */
[----:B01----:R-:W-:Y:S05]  /*42b0*/  ENDCOLLECTIVE ;  /* 0x000000000000791b */ /* 0x003fea0003800000 */
.L_x_1846:
        /* <DEDUP_REMOVED lines=46> */
[----:B------:R-:W-:-:S05]  /*45a0*/  SHF.L.U32 R2, R17, 0x17, RZ ;  /* 0x0000001711027819 */ /* 0x000fca00000006ff */
        /* <DEDUP_REMOVED lines=56> */
[C---:B------:R-:W-:Y:S01]  /*4930*/  FADD R16, R11.reuse, -12583039 ;  /* 0xcb40007f0b107421 */ /* 0x040fe20000000000 */
[----:B------:R-:W-:Y:S01]  /*4940*/  SHF.L.U32 R11, R11, 0x17, RZ ;  /* 0x000000170b0b7819 */ /* 0x000fe200000006ff */
[----:B--2---:R-:W-:Y:S01]  /*4950*/  FMUL R9, R9, R10 ;  /* 0x0000000a09097220 */ /* 0x004fe20000400000 */
[----:B------:R-:W-:Y:S01]  /*4960*/  FFMA R19, R24, 1.925963033500011079e-08, R19 ;  /* 0x32a5706018137823 */ /* 0x000fe20000000013 */
[----:B------:R-:W-:Y:S01]  /*4970*/  FFMA R16, R23, 1.4426950216293334961, -R16 ;  /* 0x3fb8aa3b17107823 */ /* 0x000fe20000000810 */
[----:B------:R-:W-:-:S03]  /*4980*/  SHF.L.U32 R10, R17, 0x17, RZ ;  /* 0x00000017110a7819 */ /* 0x000fc600000006ff */
[----:B------:R-:W-:Y:S01]  /*4990*/  FFMA R23, R23, 1.925963033500011079e-08, R16 ;  /* 0x32a5706017177823 */ /* 0x000fe20000000010 */
[----:B------:R-:W0:Y:S08]  /*49a0*/  MUFU.EX2 R19, R19 ;  /* 0x0000001300137308 */ /* 0x000e300000000800 */
        /* <DEDUP_REMOVED lines=146> */
.L_x_1847:
[----:B------:R-:W-:Y:S02]  /*52d0*/  HFMA2 R12, -RZ, RZ, 0, 4.76837158203125e-07 ;  /* 0x00000008ff0c7431 */ /* 0x000fe400000001ff */
[----:B------:R-:W-:-:S05]  /*52e0*/  FADD R31, R13, R14 ;  /* 0x0000000e0d1f7221 */ /* 0x000fca0000000000 */
[----:B------:R-:W-:-:S07]  /*52f0*/  MOV R13, R31 ;  /* 0x0000001f000d7202 */ /* 0x000fce0000000f00 */
[----:B------:R-:W-:Y:S05]  /*5300*/  WARPSYNC.COLLECTIVE R15, `(.L_x_1848) ;  /* 0x000000000f087348 */ /* 0x000fea0003c00000 */
[----:B------:R0:W1:Y:S02]  /*5310*/  SHFL.BFLY P6, R14, R13, R12, R11 ;  /* 0x0c00000c0d0e7389 */ /* 0x00006400000c000b */
[----:B01----:R-:W-:Y:S05]  /*5320*/  ENDCOLLECTIVE ;  /* 0x000000000000791b */ /* 0x003fea0003800000 */
.L_x_1848:
[----:B------:R-:W-:Y:S02]  /*5330*/  HFMA2 R12, -RZ, RZ, 0, 2.384185791015625e-07 ;  /* 0x00000004ff0c7431 */ /* 0x000fe400000001ff */
[----:B------:R-:W-:-:S05]  /*5340*/  FADD R34, R31, R14 ;  /* 0x0000000e1f227221 */ /* 0x000fca0000000000 */
[----:B------:R-:W-:-:S07]  /*5350*/  MOV R13, R34 ;  /* 0x00000022000d7202 */ /* 0x000fce0000000f00 */
[----:B------:R-:W-:Y:S05]  /*5360*/  WARPSYNC.COLLECTIVE R15, `(.L_x_1849) ;  /* 0x000000000f087348 */ /* 0x000fea0003c00000 */
[----:B------:R0:W1:Y:S02]  /*5370*/  SHFL.BFLY P6, R14, R13, R12, R11 ;  /* 0x0c00000c0d0e7389 */ /* 0x00006400000c000b */
[----:B01----:R-:W-:Y:S05]  /*5380*/  ENDCOLLECTIVE ;  /* 0x000000000000791b */ /* 0x003fea0003800000 */
.L_x_1849:
[----:B------:R-:W-:Y:S02]  /*5390*/  HFMA2 R12, -RZ, RZ, 0, 1.1920928955078125e-07 ;  /* 0x00000002ff0c7431 */ /* 0x000fe400000001ff */
[----:B------:R-:W-:-:S05]  /*53a0*/  FADD R35, R34, R14 ;  /* 0x0000000e22237221 */ /* 0x000fca0000000000 */
[----:B------:R-:W-:-:S07]  /*53b0*/  MOV R13, R35 ;  /* 0x00000023000d7202 */ /* 0x000fce0000000f00 */
[----:B------:R-:W-:Y:S05]  /*53c0*/  WARPSYNC.COLLECTIVE R15, `(.L_x_1850) ;  /* 0x000000000f087348 */ /* 0x000fea0003c00000 */
[----:B------:R0:W1:Y:S02]  /*53d0*/  SHFL.BFLY P6, R14, R13, R12, R11 ;  /* 0x0c00000c0d0e7389 */ /* 0x00006400000c000b */
[----:B01----:R-:W-:Y:S05]  /*53e0*/  ENDCOLLECTIVE ;  /* 0x000000000000791b */ /* 0x003fea0003800000 */
.L_x_1850:
[----:B------:R-:W-:Y:S02]  /*53f0*/  HFMA2 R12, -RZ, RZ, 0, 5.9604644775390625e-08 ;  /* 0x00000001ff0c7431 */ /* 0x000fe400000001ff */
[----:B------:R-:W-:-:S05]  /*5400*/  FADD R36, R35, R14 ;  /* 0x0000000e23247221 */ /* 0x000fca0000000000 */
[----:B------:R-:W-:-:S07]  /*5410*/  MOV R13, R36 ;  /* 0x00000024000d7202 */ /* 0x000fce0000000f00 */
[----:B------:R-:W-:Y:S05]  /*5420*/  WARPSYNC.COLLECTIVE R15, `(.L_x_1851) ;  /* 0x000000000f087348 */ /* 0x000fea0003c00000 */
[----:B------:R0:W1:Y:S02]  /*5430*/  SHFL.BFLY P6, R14, R13, R12, R11 ;  /* 0x0c00000c0d0e7389 */ /* 0x00006400000c000b */
[----:B01----:R-:W-:Y:S05]  /*5440*/  ENDCOLLECTIVE ;  /* 0x000000000000791b */ /* 0x003fea0003800000 */
.L_x_1851:
[----:B------:R-:W-:Y:S05]  /*5450*/  BRA `(.L_x_1852) ;  /* 0xffffffcc00087947 */ /* 0x000fea000383ffff */
        .weak           $__internal_24_$__cuda_sm3x_div_rn_noftz_f32_slowpath
        .type           $__internal_24_$__cuda_sm3x_div_rn_noftz_f32_slowpath,@function
        .size           $__internal_24_$__cuda_sm3x_div_rn_noftz_f32_slowpath,(.L_x_8510 - $__internal_24_$__cuda_sm3x_div_rn_noftz_f32_slowpath)
$__internal_24_$__cuda_sm3x_div_rn_noftz_f32_slowpath:
        /* <DEDUP_REMOVED lines=34> */
.L_x_1854:
        /* <DEDUP_REMOVED lines=51> */
.L_x_1861:
[----:B------:R-:W-:-:S04]  /*59b0*/  LOP3.LUT R5, R5, 0x80000000, RZ, 0xc0, !PT ;  /* 0x8000000005057812 */ /* 0x000fc800078ec0ff */
[----:B------:R-:W-:Y:S01]  /*59c0*/  LOP3.LUT R5, R5, 0x7f800000, RZ, 0xfc, !PT ;  /* 0x7f80000005057812 */ /* 0x000fe200078efcff */
[----:B------:R-:W-:Y:S06]  /*59d0*/  BRA `(.L_x_1862) ;  /* 0x0000000000047947 */ /* 0x000fec0003800000 */
.L_x_1860:
[----:B------:R-:W-:-:S07]  /*59e0*/  LEA R5, R34, R5, 0x17 ;  /* 0x0000000522057211 */ /* 0x000fce00078eb8ff */
.L_x_1862:
[----:B------:R-:W-:Y:S05]  /*59f0*/  BSYNC.RECONVERGENT B2 ;  /* 0x0000000000027941 */ /* 0x000fea0003800200 */
.L_x_1859:
[----:B------:R-:W-:Y:S05]  /*5a00*/  BRA `(.L_x_1863) ;  /* 0x0000000000207947 */ /* 0x000fea0003800000 */
.L_x_1858:
[----:B------:R-:W-:-:S04]  /*5a10*/  LOP3.LUT R5, R12, 0x80000000, R5, 0x48, !PT ;  /* 0x800000000c057812 */ /* 0x000fc800078e4805 */
[----:B------:R-:W-:Y:S01]  /*5a20*/  LOP3.LUT R5, R5, 0x7f800000, RZ, 0xfc, !PT ;  /* 0x7f80000005057812 */ /* 0x000fe200078efcff */
[----:B------:R-:W-:Y:S06]  /*5a30*/  BRA `(.L_x_1863) ;  /* 0x0000000000147947 */ /* 0x000fec0003800000 */
.L_x_1857:
[----:B------:R-:W-:Y:S01]  /*5a40*/  LOP3.LUT R5, R12, 0x80000000, R5, 0x48, !PT ;  /* 0x800000000c057812 */ /* 0x000fe200078e4805 */
[----:B------:R-:W-:Y:S06]  /*5a50*/  BRA `(.L_x_1863) ;  /* 0x00000000000c7947 */ /* 0x000fec0003800000 */
.L_x_1856:
[----:B------:R-:W0:Y:S01]  /*5a60*/  MUFU.RSQ R5, -QNAN ;  /* 0xffc0000000057908 */ /* 0x000e220000001400 */
[----:B------:R-:W-:Y:S05]  /*5a70*/  BRA `(.L_x_1863) ;  /* 0x0000000000047947 */ /* 0x000fea0003800000 */
.L_x_1855:
[----:B------:R-:W-:-:S07]  /*5a80*/  FADD.FTZ R5, R5, R12 ;  /* 0x0000000c05057221 */ /* 0x000fce0000010000 */
.L_x_1863:
[----:B------:R-:W-:Y:S05]  /*5a90*/  BSYNC.RECONVERGENT B1 ;  /* 0x0000000000017941 */ /* 0x000fea0003800200 */
.L_x_1853:
[----:B------:R-:W-:Y:S01]  /*5aa0*/  HFMA2 R13, -RZ, RZ, 0, 0 ;  /* 0x00000000ff0d7431 */ /* 0x000fe200000001ff */
[----:B------:R-:W-:-:S04]  /*5ab0*/  MOV R12, R14 ;  /* 0x0000000e000c7202 */ /* 0x000fc80000000f00 */
[----:B0-----:R-:W-:Y:S05]  /*5ac0*/  RET.REL.NODEC R12 `(_Z15SoftmaxWarpImplI10DirectLoadIffE11DirectStoreIffEfLi1ELi25ELi32ELi1ELb1EL9Algorithm0EEvT_T0_ll) ;  /* 0xffffffa40c4c7950 */ /* 0x001fea0003c3ffff */
.L_x_1864:
        /* <DEDUP_REMOVED lines=11> */
.L_x_8510:


//--------------------- .text._Z15SoftmaxWarpImplI10DirectLoadIffE11DirectStoreIffEfLi1ELi25ELi32ELi1ELb0EL9Algorithm0EEvT_T0_ll --------------------------
	.section	.text._Z15SoftmaxWarpImplI10DirectLoadIffE11DirectStoreIffEfLi1ELi25ELi32ELi1ELb0EL9Algorithm0EEvT_T0_ll,"ax",@progbits
	.align	128
        .global         _Z15SoftmaxWarpImplI10DirectLoadIffE11DirectStoreIffEfLi1ELi25ELi32ELi1ELb0EL9Algorithm0EEvT_T0_ll
        .type           _Z15SoftmaxWarpImplI10DirectLoadIffE11DirectStoreIffEfLi1ELi25ELi32ELi1ELb0EL9Algorithm0EEvT_T0_ll,@function
        .size           _Z15SoftmaxWarpImplI10DirectLoadIffE11DirectStoreIffEfLi1ELi25ELi32ELi1ELb0EL9Algorithm0EEvT_T0_ll,(.L_x_8511 - _Z15SoftmaxWarpImplI10DirectLoadIffE11DirectStoreIffEfLi1ELi25ELi32ELi1ELb0EL9Algorithm0EEvT_T0_ll)
        .other          _Z15SoftmaxWarpImplI10DirectLoadIffE11DirectStoreIffEfLi1ELi25ELi32ELi1ELb0EL9Algorithm0EEvT_T0_ll,@"STO_CUDA_ENTRY STV_DEFAULT"
_Z15SoftmaxWarpImplI10DirectLoadIffE11DirectStoreIffEfLi1ELi25ELi32ELi1ELb0EL9Algorithm0EEvT_T0_ll:
.text._Z15SoftmaxWarpImplI10DirectLoadIffE11DirectStoreIffEfLi1ELi25ELi32ELi1ELb0EL9Algorithm0EEvT_T0_ll:
        /* <DEDUP_REMOVED lines=24> */
.L_x_1865:
        /* <DEDUP_REMOVED lines=13> */
.L_x_1917:
        /* <DEDUP_REMOVED lines=89> */
[--C-:B------:R-:W-:Y:S01]  /*07e0*/  FADD R28, R21, -R14.reuse ;  /* 0x8000000e151c7221 */ /* 0x100fe20000000000 */
[-C--:B------:R-:W-:Y:S01]  /*07f0*/  FFMA.SAT R13, R58, R11.reuse, 0.5 ;  /* 0x3f0000003a0d7423 */ /* 0x080fe2000000200b */
[----:B------:R-:W-:Y:S01]  /*0800*/  FFMA R9, R62, 1.4426950216293334961, -R9 ;  /* 0x3fb8aa3b3e097823 */ /* 0x000fe20000000809 */
[----:B------:R-:W-:Y:S01]  /*0810*/  FFMA R7, R60, 1.4426950216293334961, -R3 ;  /* 0x3fb8aa3b3c077823 */ /* 0x000fe20000000803 */
[-C--:B------:R-:W-:Y:S01]  /*0820*/  FFMA.SAT R21, R0, R11.reuse, 0.5 ;  /* 0x3f00000000157423 */ /* 0x080fe2000000200b */
[--C-:B------:R-:W-:Y:S01]  /*0830*/  FADD R46, R22, -R14.reuse ;  /* 0x8000000e162e7221 */ /* 0x100fe20000000000 */
[----:B------:R-:W-:Y:S01]  /*0840*/  FFMA R62, R62, 1.925963033500011079e-08, R9 ;  /* 0x32a570603e3e7823 */ /* 0x000fe20000000009 */
[----:B------:R-:W-:Y:S01]  /*0850*/  FFMA R60, R60, 1.925963033500011079e-08, R7 ;  /* 0x32a570603c3c7823 */ /* 0x000fe20000000007 */
[-C--:B------:R-:W-:Y:S01]  /*0860*/  FFMA.SAT R7, R54, R11.reuse, 0.5 ;  /* 0x3f00000036077423 */ /* 0x080fe2000000200b */
[--C-:B------:R-:W-:Y:S01]  /*0870*/  FADD R22, R10, -R14.reuse ;  /* 0x8000000e0a167221 */ /* 0x100fe20000000000 */
[-C--:B------:R-:W-:Y:S01]  /*0880*/  FFMA.RM R3, R13, R12.reuse, 12582913 ;  /* 0x4b4000010d037423 */ /* 0x080fe2000000400c */
[--C-:B------:R-:W-:Y:S01]  /*0890*/  FADD R56, R41, -R14.reuse ;  /* 0x8000000e29387221 */ /* 0x100fe20000000000 */
[----:B------:R-:W1:Y:S01]  /*08a0*/  MUFU.EX2 R62, R62 ;  /* 0x0000003e003e7308 */ /* 0x000e620000000800 */
[-C--:B------:R-:W-:Y:S01]  /*08b0*/  FFMA.RM R7, R7, R12.reuse, 12582913 ;  /* 0x4b40000107077423 */ /* 0x080fe2000000400c */
        /* <DEDUP_REMOVED lines=16> */
[----:B------:R-:W-:Y:S01]  /*09c0*/  FADD R9, R7, -12583039 ;  /* 0xcb40007f07097421 */ /* 0x000fe20000000000 */
[----:B------:R-:W-:Y:S01]  /*09d0*/  FADD R21, R10, -12583039 ;  /* 0xcb40007f0a157421 */ /* 0x000fe20000000000 */
[-C--:B------:R-:W-:Y:S01]  /*09e0*/  FFMA.SAT R13, R52, R11.reuse, 0.5 ;  /* 0x3f000000340d7423 */ /* 0x080fe2000000200b */
[----:B------:R-:W-:Y:S01]  /*09f0*/  FFMA R5, R58, 1.4426950216293334961, -R5 ;  /* 0x3fb8aa3b3a057823 */ /* 0x000fe20000000805 */
[-C--:B------:R-:W-:Y:S01]  /*0a00*/  FFMA.RM R17, R17, R12.reuse, 12582913 ;  /* 0x4b40000111117423 */ /* 0x080fe2000000400c */
[----:B------:R-:W-:Y:S01]  /*0a10*/  FFMA R9, R54, 1.4426950216293334961, -R9 ;  /* 0x3fb8aa3b36097823 */ /* 0x000fe20000000809 */
[----:B------:R-:W-:Y:S01]  /*0a20*/  SHF.L.U32 R15, R15, 0x17, RZ ;  /* 0x000000170f0f7819 */ /* 0x000fe200000006ff */
[----:B------:R-:W-:Y:S01]  /*0a30*/  FFMA R21, R0, 1.4426950216293334961, -R21 ;  /* 0x3fb8aa3b00157823 */ /* 0x000fe20000000815 */
[----:B------:R-:W-:Y:S01]  /*0a40*/  FFMA.RM R13, R13, R12, 12582913 ;  /* 0x4b4000010d0d7423 */ /* 0x000fe2000000400c */
[----:B------:R-:W-:Y:S01]  /*0a50*/  FFMA R58, R58, 1.925963033500011079e-08, R5 ;  /* 0x32a570603a3a7823 */ /* 0x000fe20000000005 */
[----:B------:R-:W-:Y:S01]  /*0a60*/  FADD R5, R17, -12583039 ;  /* 0xcb40007f11057421 */ /* 0x000fe20000000000 */
[----:B------:R-:W-:Y:S01]  /*0a70*/  FFMA R54, R54, 1.925963033500011079e-08, R9 ;  /* 0x32a5706036367823 */ /* 0x000fe20000000009 */
[----:B------:R-:W-:Y:S01]  /*0a80*/  FFMA R21, R0, 1.925963033500011079e-08, R21 ;  /* 0x32a5706000157823 */ /* 0x000fe20000000015 */
[-C--:B------:R-:W-:Y:S01]  /*0a90*/  FFMA.SAT R19, R50, R11.reuse, 0.5 ;  /* 0x3f00000032137423 */ /* 0x080fe2000000200b */
[----:B------:R-:W-:Y:S01]  /*0aa0*/  FADD R9, R13, -12583039 ;  /* 0xcb40007f0d097421 */ /* 0x000fe20000000000 */
[----:B-1----:R-:W-:Y:S01]  /*0ab0*/  FMUL R0, R15, R62 ;  /* 0x0000003e0f007220 */ /* 0x002fe20000400000 */
[-C--:B------:R-:W-:Y:S01]  /*0ac0*/  FFMA.SAT R15, R2, R11.reuse, 0.5 ;  /* 0x3f000000020f7423 */ /* 0x080fe2000000200b */
[----:B------:R-:W-:Y:S01]  /*0ad0*/  FFMA R5, R56, 1.4426950216293334961, -R5 ;  /* 0x3fb8aa3b38057823 */ /* 0x000fe20000000805 */
[-C--:B------:R-:W-:Y:S01]  /*0ae0*/  FFMA.RM R19, R19, R12.reuse, 12582913 ;  /* 0x4b40000113137423 */ /* 0x080fe2000000400c */
[----:B------:R-:W-:Y:S01]  /*0af0*/  FFMA R9, R52, 1.4426950216293334961, -R9 ;  /* 0x3fb8aa3b34097823 */ /* 0x000fe20000000809 */
[-C--:B------:R-:W-:Y:S01]  /*0b00*/  FFMA.RM R15, R15, R12.reuse, 12582913 ;  /* 0x4b4000010f0f7423 */ /* 0x080fe2000000400c */
[----:B------:R-:W-:Y:S01]  /*0b10*/  FFMA R56, R56, 1.925963033500011079e-08, R5 ;  /* 0x32a5706038387823 */ /* 0x000fe20000000005 */
[----:B------:R-:W-:Y:S01]  /*0b20*/  FADD R5, R19, -12583039 ;  /* 0xcb40007f13057421 */ /* 0x000fe20000000000 */
[----:B------:R-:W-:Y:S01]  /*0b30*/  FFMA R52, R52, 1.925963033500011079e-08, R9 ;  /* 0x32a5706034347823 */ /* 0x000fe20000000009 */
[-C--:B------:R-:W-:Y:S01]  /*0b40*/  FFMA.SAT R9, R48, R11.reuse, 0.5 ;  /* 0x3f00000030097423 */ /* 0x080fe2000000200b */
[----:B------:R-:W-:Y:S01]  /*0b50*/  FADD R25, R15, -12583039 ;  /* 0xcb40007f0f197421 */ /* 0x000fe20000000000 */
[----:B------:R-:W-:Y:S01]  /*0b60*/  FFMA R5, R50, 1.4426950216293334961, -R5 ;  /* 0x3fb8aa3b32057823 */ /* 0x000fe20000000805 */
[----:B------:R-:W1:Y:S01]  /*0b70*/  MUFU.EX2 R23, R58 ;  /* 0x0000003a00177308 */ /* 0x000e620000000800 */
[-C--:B------:R-:W-:Y:S01]  /*0b80*/  FFMA.RM R9, R9, R12.reuse, 12582913 ;  /* 0x4b40000109097423 */ /* 0x080fe2000000400c */
[----:B------:R-:W-:Y:S01]  /*0b90*/  FFMA R25, R2, 1.4426950216293334961, -R25 ;  /* 0x3fb8aa3b02197823 */ /* 0x000fe20000000819 */
[----:B------:R-:W-:Y:S01]  /*0ba0*/  FFMA R50, R50, 1.925963033500011079e-08, R5 ;  /* 0x32a5706032327823 */ /* 0x000fe20000000005 */
[----:B------:R-:W-:Y:S01]  /*0bb0*/  SHF.L.U32 R19, R19, 0x17, RZ ;  /* 0x0000001713137819 */ /* 0x000fe200000006ff */
[----:B------:R-:W-:Y:S01]  /*0bc0*/  FADD R5, R9, -12583039 ;  /* 0xcb40007f09057421 */ /* 0x000fe20000000000 */
[----:B------:R-:W-:Y:S01]  /*0bd0*/  FFMA R27, R2, 1.925963033500011079e-08, R25 ;  /* 0x32a57060021b7823 */ /* 0x000fe20000000019 */
[----:B------:R-:W-:Y:S01]  /*0be0*/  SHF.L.U32 R2, R3, 0x17, RZ ;  /* 0x0000001703027819 */ /* 0x000fe200000006ff */
[-C--:B------:R-:W-:Y:S01]  /*0bf0*/  FFMA.SAT R25, R46, R11.reuse, 0.5 ;  /* 0x3f0000002e197423 */ /* 0x080fe2000000200b */
[----:B------:R-:W-:Y:S01]  /*0c00*/  SHF.L.U32 R3, R17, 0x17, RZ ;  /* 0x0000001711037819 */ /* 0x000fe200000006ff */
[-C--:B------:R-:W-:Y:S01]  /*0c10*/  FFMA.SAT R17, R4, R11.reuse, 0.5 ;  /* 0x3f00000004117423 */ /* 0x080fe2000000200b */
[----:B------:R-:W-:Y:S01]  /*0c20*/  FFMA R5, R48, 1.4426950216293334961, -R5 ;  /* 0x3fb8aa3b30057823 */ /* 0x000fe20000000805 */
[----:B------:R-:W2:Y:S01]  /*0c30*/  MUFU.EX2 R50, R50 ;  /* 0x0000003200327308 */ /* 0x000ea20000000800 */
[----:B------:R-:W-:Y:S01]  /*0c40*/  FFMA.SAT R31, R44, R11, 0.5 ;  /* 0x3f0000002c1f7423 */ /* 0x000fe2000000200b */
[-C--:B------:R-:W-:Y:S01]  /*0c50*/  FFMA.RM R17, R17, R12.reuse, 12582913 ;  /* 0x4b40000111117423 */ /* 0x080fe2000000400c */
[----:B------:R-:W-:Y:S01]  /*0c60*/  FFMA R48, R48, 1.925963033500011079e-08, R5 ;  /* 0x32a5706030307823 */ /* 0x000fe20000000005 */
[----:B------:R-:W-:Y:S01]  /*0c70*/  SHF.L.U32 R5, R16, 0x17, RZ ;  /* 0x0000001710057819 */ /* 0x000fe200000006ff */
[-C--:B------:R-:W-:Y:S01]  /*0c80*/  FFMA.RM R16, R25, R12.reuse, 12582913 ;  /* 0x4b40000119107423 */ /* 0x080fe2000000400c */
[----:B------:R-:W-:Y:S01]  /*0c90*/  FADD R25, R17, -12583039 ;  /* 0xcb40007f11197421 */ /* 0x000fe20000000000 */
[----:B-1----:R-:W-:Y:S01]  /*0ca0*/  FMUL R2, R2, R23 ;  /* 0x0000001702027220 */ /* 0x002fe20000400000 */
[-C--:B------:R-:W-:Y:S01]  /*0cb0*/  FFMA.RM R31, R31, R12.reuse, 12582913 ;  /* 0x4b4000011f1f7423 */ /* 0x080fe2000000400c */
[----:B------:R-:W-:Y:S01]  /*0cc0*/  FADD R23, R16, -12583039 ;  /* 0xcb40007f10177421 */ /* 0x000fe20000000000 */
[----:B------:R-:W-:Y:S01]  /*0cd0*/  FFMA R25, R4, 1.4426950216293334961, -R25 ;  /* 0x3fb8aa3b04197823 */ /* 0x000fe20000000819 */
[----:B------:R-:W-:Y:S01]  /*0ce0*/  MUFU.EX2 R27, R27 ;  /* 0x0000001b001b7308 */ /* 0x000fe20000000800 */
[----:B------:R-:W-:Y:S01]  /*0cf0*/  SHF.L.U32 R16, R16, 0x17, RZ ;  /* 0x0000001710107819 */ /* 0x000fe200000006ff */
[----:B------:R-:W-:Y:S01]  /*0d00*/  FFMA R23, R46, 1.4426950216293334961, -R23 ;  /* 0x3fb8aa3b2e177823 */ /* 0x000fe20000000817 */
[----:B------:R-:W-:Y:S01]  /*0d10*/  FFMA R29, R4, 1.925963033500011079e-08, R25 ;  /* 0x32a57060041d7823 */ /* 0x000fe20000000019 */
[----:B------:R-:W-:Y:S01]  /*0d20*/  FFMA.SAT R25, R6, R11, 0.5 ;  /* 0x3f00000006197423 */ /* 0x000fe2000000200b */
[----:B------:R-:W-:Y:S01]  /*0d30*/  SHF.L.U32 R4, R7, 0x17, RZ ;  /* 0x0000001707047819 */ /* 0x000fe200000006ff */
[----:B------:R-:W-:Y:S01]  /*0d40*/  FFMA R46, R46, 1.925963033500011079e-08, R23 ;  /* 0x32a570602e2e7823 */ /* 0x000fe20000000017 */
[----:B------:R-:W-:Y:S01]  /*0d50*/  SHF.L.U32 R17, R17, 0x17, RZ ;  /* 0x0000001711117819 */ /* 0x000fe200000006ff */
[----:B------:R-:W-:Y:S01]  /*0d60*/  FFMA.RM R25, R25, R12, 12582913 ;  /* 0x4b40000119197423 */ /* 0x000fe2000000400c */
[----:B------:R-:W1:Y:S03]  /*0d70*/  MUFU.EX2 R23, R54 ;  /* 0x0000003600177308 */ /* 0x000e660000000800 */
[----:B------:R-:W-:-:S04]  /*0d80*/  FADD R7, R25, -12583039 ;  /* 0xcb40007f19077421 */ /* 0x000fc80000000000 */
[C---:B------:R-:W-:Y:S01]  /*0d90*/  FFMA R7, R6.reuse, 1.4426950216293334961, -R7 ;  /* 0x3fb8aa3b06077823 */ /* 0x040fe20000000807 */
[----:B------:R-:W3:Y:S03]  /*0da0*/  MUFU.EX2 R60, R60 ;  /* 0x0000003c003c7308 */ /* 0x000ee60000000800 */
[----:B------:R-:W-:Y:S01]  /*0db0*/  FFMA R35, R6, 1.925963033500011079e-08, R7 ;  /* 0x32a5706006237823 */ /* 0x000fe20000000007 */
[----:B--2---:R-:W-:Y:S01]  /*0dc0*/  FMUL R6, R19, R50 ;  /* 0x0000003213067220 */ /* 0x004fe20000400000 */
[----:B------:R-:W-:-:S03]  /*0dd0*/  FFMA.SAT R19, R8, R11, 0.5 ;  /* 0x3f00000008137423 */ /* 0x000fc6000000200b */
[----:B------:R-:W2:Y:S01]  /*0de0*/  MUFU.EX2 R56, R56 ;  /* 0x0000003800387308 */ /* 0x000ea20000000800 */
[----:B------:R-:W-:Y:S01]  /*0df0*/  FFMA.RM R19, R19, R12, 12582913 ;  /* 0x4b40000113137423 */ /* 0x000fe2000000400c */
[----:B-1----:R-:W-:-:S03]  /*0e00*/  FMUL R4, R4, R23 ;  /* 0x0000001704047220 */ /* 0x002fc60000400000 */
[C---:B------:R-:W-:Y:S01]  /*0e10*/  FADD R7, R19.reuse, -12583039 ;  /* 0xcb40007f13077421 */ /* 0x040fe20000000000 */
[----:B------:R-:W-:Y:S02]  /*0e20*/  SHF.L.U32 R19, R19, 0x17, RZ ;  /* 0x0000001713137819 */ /* 0x000fe400000006ff */
[----:B------:R-:W1:Y:S01]  /*0e30*/  MUFU.EX2 R23, R48 ;  /* 0x0000003000177308 */ /* 0x000e620000000800 */
[----:B------:R-:W-:Y:S01]  /*0e40*/  FFMA R7, R8, 1.4426950216293334961, -R7 ;  /* 0x3fb8aa3b08077823 */ /* 0x000fe20000000807 */
[----:B---3--:R-:W-:-:S03]  /*0e50*/  FMUL R5, R5, R60 ;  /* 0x0000003c05057220 */ /* 0x008fc60000400000 */
[----:B------:R-:W-:Y:S01]  /*0e60*/  FFMA R39, R8, 1.925963033500011079e-08, R7 ;  /* 0x32a5706008277823 */ /* 0x000fe20000000007 */
[----:B------:R-:W-:Y:S01]  /*0e70*/  SHF.L.U32 R7, R13, 0x17, RZ ;  /* 0x000000170d077819 */ /* 0x000fe200000006ff */
[----:B------:R-:W-:Y:S01]  /*0e80*/  FADD R13, R31, -12583039 ;  /* 0xcb40007f1f0d7421 */ /* 0x000fe20000000000 */
[----:B------:R-:W-:Y:S01]  /*0e90*/  SHF.L.U32 R8, R9, 0x17, RZ ;  /* 0x0000001709087819 */ /* 0x000fe200000006ff */
[----:B------:R-:W-:Y:S01]  /*0ea0*/  MUFU.EX2 R48, R21 ;  /* 0x0000001500307308 */ /* 0x000fe20000000800 */
[----:B--2---:R-:W-:Y:S01]  /*0eb0*/  FMUL R3, R3, R56 ;  /* 0x0000003803037220 */ /* 0x004fe20000400000 */
[----:B------:R-:W-:-:S04]  /*0ec0*/  FFMA R13, R44, 1.4426950216293334961, -R13 ;  /* 0x3fb8aa3b2c0d7823 */ /* 0x000fc8000000080d */
[----:B------:R-:W-:Y:S01]  /*0ed0*/  FFMA R44, R44, 1.925963033500011079e-08, R13 ;  /* 0x32a570602c2c7823 */ /* 0x000fe2000000000d */
[----:B------:R-:W-:Y:S01]  /*0ee0*/  FFMA.SAT R13, R36, R11, 0.5 ;  /* 0x3f000000240d7423 */ /* 0x000fe2000000200b */
[----:B-1----:R-:W-:Y:S01]  /*0ef0*/  FMUL R8, R8, R23 ;  /* 0x0000001708087220 */ /* 0x002fe20000400000 */
[----:B------:R-:W-:Y:S01]  /*0f00*/  FFMA.SAT R23, R30, R11, 0.5 ;  /* 0x3f0000001e177423 */ /* 0x000fe2000000200b */
[----:B------:R-:W1:Y:S01]  /*0f10*/  MUFU.EX2 R21, R46 ;  /* 0x0000002e00157308 */ /* 0x000e620000000800 */
[-C--:B------:R-:W-:Y:S02]  /*0f20*/  FFMA.RM R13, R13, R12.reuse, 12582913 ;  /* 0x4b4000010d0d7423 */ /* 0x080fe4000000400c */
[----:B------:R-:W-:Y:S02]  /*0f30*/  FFMA.RM R23, R23, R12, 12582913 ;  /* 0x4b40000117177423 */ /* 0x000fe4000000400c */
[----:B------:R-:W-:Y:S02]  /*0f40*/  FADD R9, R13, -12583039 ;  /* 0xcb40007f0d097421 */ /* 0x000fe40000000000 */
[C---:B------:R-:W-:Y:S01]  /*0f50*/  FADD R41, R23.reuse, -12583039 ;  /* 0xcb40007f17297421 */ /* 0x040fe20000000000 */
[----:B------:R-:W-:Y:S01]  /*0f60*/  MUFU.EX2 R35, R35 ;  /* 0x0000002300237308 */ /* 0x000fe20000000800 */
[----:B------:R-:W-:Y:S01]  /*0f70*/  FFMA R9, R36, 1.4426950216293334961, -R9 ;  /* 0x3fb8aa3b24097823 */ /* 0x000fe20000000809 */
[----:B------:R-:W-:Y:S01]  /*0f80*/  SHF.L.U32 R23, R23, 0x17, RZ ;  /* 0x0000001717177819 */ /* 0x000fe200000006ff */
[----:B------:R-:W-:-:S02]  /*0f90*/  FFMA R41, R30, 1.4426950216293334961, -R41 ;  /* 0x3fb8aa3b1e297823 */ /* 0x000fc40000000829 */
[----:B------:R-:W-:Y:S01]  /*0fa0*/  FFMA R36, R36, 1.925963033500011079e-08, R9 ;  /* 0x32a5706024247823 */ /* 0x000fe20000000009 */
[----:B------:R-:W-:Y:S01]  /*0fb0*/  SHF.L.U32 R9, R10, 0x17, RZ ;  /* 0x000000170a097819 */ /* 0x000fe200000006ff */
[----:B------:R-:W-:Y:S01]  /*0fc0*/  FFMA R30, R30, 1.925963033500011079e-08, R41 ;  /* 0x32a570601e1e7823 */ /* 0x000fe20000000029 */
[----:B------:R-:W-:Y:S01]  /*0fd0*/  SHF.L.U32 R10, R15, 0x17, RZ ;  /* 0x000000170f0a7819 */ /* 0x000fe200000006ff */
[----:B------:R-:W-:Y:S01]  /*0fe0*/  FFMA.SAT R15, R26, R11, 0.5 ;  /* 0x3f0000001a0f7423 */ /* 0x000fe2000000200b */
[----:B-1----:R-:W-:Y:S01]  /*0ff0*/  FMUL R16, R16, R21 ;  /* 0x0000001510107220 */ /* 0x002fe20000400000 */
[----:B------:R-:W-:Y:S01]  /*1000*/  FMUL R9, R9, R48 ;  /* 0x0000003009097220 */ /* 0x000fe20000400000 */
[----:B------:R-:W1:Y:S01]  /*1010*/  MUFU.EX2 R52, R52 ;  /* 0x0000003400347308 */ /* 0x000e620000000800 */
[----:B------:R-:W-:Y:S01]  /*1020*/  FFMA.RM R15, R15, R12, 12582913 ;  /* 0x4b4000010f0f7423 */ /* 0x000fe2000000400c */
[----:B------:R-:W-:-:S03]  /*1030*/  FMUL R10, R10, R27 ;  /* 0x0000001b0a0a7220 */ /* 0x000fc60000400000 */
[C---:B------:R-:W-:Y:S01]  /*1040*/  FADD R27, R15.reuse, -12583039 ;  /* 0xcb40007f0f1b7421 */ /* 0x040fe20000000000 */
[----:B------:R-:W-:Y:S02]  /*1050*/  SHF.L.U32 R15, R15, 0x17, RZ ;  /* 0x000000170f0f7819 */ /* 0x000fe400000006ff */
[----:B------:R-:W2:Y:S01]  /*1060*/  MUFU.EX2 R48, R29 ;  /* 0x0000001d00307308 */ /* 0x000ea20000000800 */
[----:B------:R-:W-:-:S04]  /*1070*/  FFMA R27, R26, 1.4426950216293334961, -R27 ;  /* 0x3fb8aa3b1a1b7823 */ /* 0x000fc8000000081b */
[----:B------:R-:W-:Y:S01]  /*1080*/  FFMA R41, R26, 1.925963033500011079e-08, R27 ;  /* 0x32a570601a297823 */ /* 0x000fe2000000001b */
[-C--:B------:R-:W-:Y:S02]  /*1090*/  FFMA.SAT R27, R18, R11.reuse, 0.5 ;  /* 0x3f000000121b7423 */ /* 0x080fe4000000200b */
[----:B------:R-:W-:Y:S01]  /*10a0*/  MUFU.EX2 R30, R30 ;  /* 0x0000001e001e7308 */ /* 0x000fe20000000800 */
[----:B-1----:R-:W-:Y:S01]  /*10b0*/  FMUL R7, R7, R52 ;  /* 0x0000003407077220 */ /* 0x002fe20000400000 */
[----:B------:R-:W-:Y:S01]  /*10c0*/  FFMA.RM R26, R27, R12, 12582913 ;  /* 0x4b4000011b1a7423 */ /* 0x000fe2000000400c */
[----:B------:R-:W-:-:S03]  /*10d0*/  FFMA.SAT R27, R28, R11, 0.5 ;  /* 0x3f0000001c1b7423 */ /* 0x000fc6000000200b */
[C---:B------:R-:W-:Y:S01]  /*10e0*/  FADD R21, R26.reuse, -12583039 ;  /* 0xcb40007f1a157421 */ /* 0x040fe20000000000 */
[----:B------:R-:W-:Y:S01]  /*10f0*/  FFMA.RM R27, R27, R12, 12582913 ;  /* 0x4b4000011b1b7423 */ /* 0x000fe2000000400c */
[----:B------:R-:W-:Y:S01]  /*1100*/  SHF.L.U32 R26, R26, 0x17, RZ ;  /* 0x000000171a1a7819 */ /* 0x000fe200000006ff */
[----:B--2---:R-:W-:Y:S01]  /*1110*/  FMUL R17, R17, R48 ;  /* 0x0000003011117220 */ /* 0x004fe20000400000 */
[----:B------:R-:W-:-:S04]  /*1120*/  FFMA R21, R18, 1.4426950216293334961, -R21 ;  /* 0x3fb8aa3b12157823 */ /* 0x000fc80000000815 */
[----:B------:R-:W-:Y:S01]  /*1130*/  FFMA R43, R18, 1.925963033500011079e-08, R21 ;  /* 0x32a57060122b7823 */ /* 0x000fe20000000015 */
[----:B------:R-:W-:Y:S01]  /*1140*/  FADD R21, R27, -12583039 ;  /* 0xcb40007f1b157421 */ /* 0x000fe20000000000 */
[----:B------:R-:W-:Y:S02]  /*1150*/  SHF.L.U32 R18, R25, 0x17, RZ ;  /* 0x0000001719127819 */ /* 0x000fe400000006ff */
[----:B------:R-:W-:Y:S01]  /*1160*/  SHF.L.U32 R27, R27, 0x17, RZ ;  /* 0x000000171b1b7819 */ /* 0x000fe200000006ff */
[----:B------:R-:W-:Y:S01]  /*1170*/  FFMA R21, R28, 1.4426950216293334961, -R21 ;  /* 0x3fb8aa3b1c157823 */ /* 0x000fe20000000815 */
[----:B------:R-:W-:Y:S01]  /*1180*/  MUFU.EX2 R43, R43 ;  /* 0x0000002b002b7308 */ /* 0x000fe20000000800 */
[----:B------:R-:W-:Y:S02]  /*1190*/  FMUL R18, R18, R35 ;  /* 0x0000002312127220 */ /* 0x000fe40000400000 */
[----:B------:R-:W-:Y:S01]  /*11a0*/  FFMA R45, R28, 1.925963033500011079e-08, R21 ;  /* 0x32a570601c2d7823 */ /* 0x000fe20000000015 */
[----:B------:R-:W-:-:S04]  /*11b0*/  FFMA.SAT R21, R20, R11, 0.5 ;  /* 0x3f00000014157423 */ /* 0x000fc8000000200b */
[----:B------:R1:W2:Y:S01]  /*11c0*/  MUFU.EX2 R28, R39 ;  /* 0x00000027001c7308 */ /* 0x0002a20000000800 */
[----:B------:R-:W-:-:S04]  /*11d0*/  FFMA.RM R25, R21, R12, 12582913 ;  /* 0x4b40000115197423 */ /* 0x000fc8000000400c */
[----:B------:R-:W-:-:S04]  /*11e0*/  FADD R21, R25, -12583039 ;  /* 0xcb40007f19157421 */ /* 0x000fc80000000000 */
[----:B------:R-:W-:Y:S01]  /*11f0*/  FFMA R21, R20, 1.4426950216293334961, -R21 ;  /* 0x3fb8aa3b14157823 */ /* 0x000fe20000000815 */
[----:B-1----:R-:W-:-:S03]  /*1200*/  FFMA.SAT R39, R14, R11, 0.5 ;  /* 0x3f0000000e277423 */ /* 0x002fc6000000200b */
[----:B------:R-:W-:Y:S01]  /*1210*/  FFMA R46, R20, 1.925963033500011079e-08, R21 ;  /* 0x32a57060142e7823 */ /* 0x000fe20000000015 */
[----:B------:R-:W-:Y:S01]  /*1220*/  FFMA.SAT R21, R24, R11, 0.5 ;  /* 0x3f00000018157423 */ /* 0x000fe2000000200b */
[----:B------:R-:W-:Y:S01]  /*1230*/  SHF.L.U32 R20, R31, 0x17, RZ ;  /* 0x000000171f147819 */ /* 0x000fe200000006ff */
[----:B--2---:R-:W-:Y:S02]  /*1240*/  FMUL R19, R19, R28 ;  /* 0x0000001c13137220 */ /* 0x004fe40000400000 */
[----:B------:R-:W-:Y:S02]  /*1250*/  FFMA.RM R28, R21, R12, 12582913 ;  /* 0x4b400001151c7423 */ /* 0x000fe4000000400c */
[----:B------:R-:W1:Y:S02]  /*1260*/  MUFU.EX2 R21, R44 ;  /* 0x0000002c00157308 */ /* 0x000e640000000800 */
[----:B------:R-:W-:-:S04]  /*1270*/  FADD R29, R28, -12583039 ;  /* 0xcb40007f1c1d7421 */ /* 0x000fc80000000000 */
[C---:B------:R-:W-:Y:S02]  /*1280*/  FFMA R29, R24.reuse, 1.4426950216293334961, -R29 ;  /* 0x3fb8aa3b181d7823 */ /* 0x040fe4000000081d */
[----:B------:R-:W-:Y:S02]  /*1290*/  MUFU.EX2 R44, R41 ;  /* 0x00000029002c7308 */ /* 0x000fe40000000800 */
[----:B------:R-:W-:Y:S01]  /*12a0*/  FFMA R35, R24, 1.925963033500011079e-08, R29 ;  /* 0x32a5706018237823 */ /* 0x000fe2000000001d */
[----:B------:R-:W-:-:S04]  /*12b0*/  FFMA.SAT R29, R22, R11, 0.5 ;  /* 0x3f000000161d7423 */ /* 0x000fc8000000200b */
[----:B------:R-:W-:Y:S01]  /*12c0*/  FFMA.RM R29, R29, R12, 12582913 ;  /* 0x4b4000011d1d7423 */ /* 0x000fe2000000400c */
[----:B-1----:R-:W-:-:S03]  /*12d0*/  FMUL R20, R20, R21 ;  /* 0x0000001514147220 */ /* 0x002fc60000400000 */
[----:B------:R-:W-:-:S04]  /*12e0*/  FADD R21, R29, -12583039 ;  /* 0xcb40007f1d157421 */ /* 0x000fc80000000000 */
[----:B------:R-:W-:-:S04]  /*12f0*/  FFMA R21, R22, 1.4426950216293334961, -R21 ;  /* 0x3fb8aa3b16157823 */ /* 0x000fc80000000815 */
[----:B------:R-:W-:Y:S01]  /*1300*/  FFMA R31, R22, 1.925963033500011079e-08, R21 ;  /* 0x32a57060161f7823 */ /* 0x000fe20000000015 */
[----:B------:R-:W-:-:S04]  /*1310*/  FFMA.SAT R21, R34, R11, 0.5 ;  /* 0x3f00000022157423 */ /* 0x000fc8000000200b */
[-C--:B------:R-:W-:Y:S01]  /*1320*/  FFMA.RM R11, R21, R12.reuse, 12582913 ;  /* 0x4b400001150b7423 */ /* 0x080fe2000000400c */
[----:B------:R-:W-:Y:S01]  /*1330*/  FFMA.RM R12, R39, R12, 12582913 ;  /* 0x4b400001270c7423 */ /* 0x000fe2000000400c */
[----:B------:R-:W-:Y:S02]  /*1340*/  MUFU.EX2 R31, R31 ;  /* 0x0000001f001f7308 */ /* 0x000fe40000000800 */
[----:B------:R-:W-:-:S04]  /*1350*/  FADD R21, R11, -12583039 ;  /* 0xcb40007f0b157421 */ /* 0x000fc80000000000 */
[C---:B------:R-:W-:Y:S02]  /*1360*/  FFMA R21, R34.reuse, 1.4426950216293334961, -R21 ;  /* 0x3fb8aa3b22157823 */ /* 0x040fe40000000815 */
[----:B------:R-:W1:Y:S02]  /*1370*/  MUFU.EX2 R39, R36 ;  /* 0x0000002400277308 */ /* 0x000e640000000800 */
[----:B------:R-:W-:Y:S01]  /*1380*/  FFMA R34, R34, 1.925963033500011079e-08, R21 ;  /* 0x32a5706022227823 */ /* 0x000fe20000000015 */
[----:B------:R-:W-:-:S04]  /*1390*/  FADD R21, RZ, R5 ;  /* 0x00000005ff157221 */ /* 0x000fc80000000000 */
[----:B------:R-:W-:Y:S01]  /*13a0*/  FADD R21, R21, R0 ;  /* 0x0000000015157221 */ /* 0x000fe20000000000 */
[----:B------:R-:W2:Y:S03]  /*13b0*/  MUFU.EX2 R36, R45 ;  /* 0x0000002d00247308 */ /* 0x000ea60000000800 */
[----:B------:R-:W-:-:S04]  /*13c0*/  FADD R22, R21, R2 ;  /* 0x0000000215167221 */ /* 0x000fc80000000000 */
[----:B------:R-:W-:Y:S01]  /*13d0*/  FADD R21, R22, R3 ;  /* 0x0000000316157221 */ /* 0x000fe20000000000 */
[----:B------:R-:W-:Y:S03]  /*13e0*/  MUFU.EX2 R34, R34 ;  /* 0x0000002200227308 */ /* 0x000fe60000000800 */
[----:B------:R-:W-:-:S04]  /*13f0*/  FADD R21, R21, R4 ;  /* 0x0000000415157221 */ /* 0x000fc80000000000 */
[----:B------:R-:W-:-:S04]  /*1400*/  FADD R22, R21, R6 ;  /* 0x0000000615167221 */ /* 0x000fc80000000000 */
[----:B------:R-:W-:-:S04]  /*1410*/  FADD R21, R22, R7 ;  /* 0x0000000716157221 */ /* 0x000fc80000000000 */
[----:B------:R-:W-:-:S04]  /*1420*/  FADD R22, R21, R8 ;  /* 0x0000000815167221 */ /* 0x000fc80000000000 */
[----:B------:R-:W-:Y:S01]  /*1430*/  FADD R21, R22, R9 ;  /* 0x0000000916157221 */ /* 0x000fe20000000000 */
[----:B------:R-:W-:-:S03]  /*1440*/  SHF.L.U32 R22, R13, 0x17, RZ ;  /* 0x000000170d167819 */ /* 0x000fc600000006ff */
[----:B------:R-:W-:Y:S02]  /*1450*/  FADD R13, R21, R10 ;  /* 0x0000000a150d7221 */ /* 0x000fe40000000000 */
[----:B-1----:R-:W-:Y:S02]  /*1460*/  FMUL R21, R22, R39 ;  /* 0x0000002716157220 */ /* 0x002fe40000400000 */
[----:B------:R-:W-:Y:S01]  /*1470*/  FADD R22, R13, R16 ;  /* 0x000000100d167221 */ /* 0x000fe20000000000 */
[----:B------:R-:W1:Y:S03]  /*1480*/  MUFU.EX2 R39, R46 ;  /* 0x0000002e00277308 */ /* 0x000e660000000800 */
[----:B------:R-:W-:Y:S01]  /*1490*/  FADD R13, R22, R17 ;  /* 0x00000011160d7221 */ /* 0x000fe20000000000 */
[----:B------:R-:W-:Y:S01]  /*14a0*/  FMUL R22, R23, R30 ;  /* 0x0000001e17167220 */ /* 0x000fe20000400000 */
[----:B------:R-:W-:Y:S01]  /*14b0*/  FMUL R23, R15, R44 ;  /* 0x0000002c0f177220 */ /* 0x000fe20000400000 */
[----:B------:R-:W-:Y:S01]  /*14c0*/  FADD R15, R12, -12583039 ;  /* 0xcb40007f0c0f7421 */ /* 0x000fe20000000000 */
[----:B------:R-:W-:Y:S01]  /*14d0*/  FADD R24, R13, R18 ;  /* 0x000000120d187221 */ /* 0x000fe20000000000 */
[----:B------:R-:W3:Y:S02]  /*14e0*/  MUFU.EX2 R30, R35 ;  /* 0x00000023001e7308 */ /* 0x000ee40000000800 */
[----:B------:R-:W-:Y:S01]  /*14f0*/  FFMA R15, R14, 1.4426950216293334961, -R15 ;  /* 0x3fb8aa3b0e0f7823 */ /* 0x000fe2000000080f */
[----:B------:R-:W-:-:S03]  /*1500*/  FADD R13, R24, R19 ;  /* 0x00000013180d7221 */ /* 0x000fc60000000000 */
[----:B------:R-:W-:Y:S01]  /*1510*/  FFMA R15, R14, 1.925963033500011079e-08, R15 ;  /* 0x32a570600e0f7823 */ /* 0x000fe2000000000f */
[----:B------:R-:W-:-:S04]  /*1520*/  FADD R24, R13, R20 ;  /* 0x000000140d187221 */ /* 0x000fc80000000000 */
[----:B------:R-:W-:Y:S01]  /*1530*/  FADD R13, R24, R21 ;  /* 0x00000015180d7221 */ /* 0x000fe20000000000 */
[----:B------:R-:W-:Y:S01]  /*1540*/  FMUL R24, R26, R43 ;  /* 0x0000002b1a187220 */ /* 0x000fe20000400000 */
[----:B------:R-:W4:Y:S02]  /*1550*/  MUFU.EX2 R15, R15 ;  /* 0x0000000f000f7308 */ /* 0x000f240000000800 */
[----:B------:R-:W-:-:S04]  /*1560*/  FADD R26, R13, R22 ;  /* 0x000000160d1a7221 */ /* 0x000fc80000000000 */
[----:B------:R-:W-:Y:S01]  /*1570*/  FADD R13, R26, R23 ;  /* 0x000000171a0d7221 */ /* 0x000fe20000000000 */
[----:B------:R-:W-:Y:S01]  /*1580*/  SHF.L.U32 R26, R25, 0x17, RZ ;  /* 0x00000017191a7819 */ /* 0x000fe200000006ff */
[----:B--2---:R-:W-:Y:S01]  /*1590*/  FMUL R25, R27, R36 ;  /* 0x000000241b197220 */ /* 0x004fe20000400000 */
[----:B------:R-:W-:Y:S01]  /*15a0*/  SHF.L.U32 R27, R28, 0x17, RZ ;  /* 0x000000171c1b7819 */ /* 0x000fe200000006ff */
[----:B------:R-:W-:Y:S01]  /*15b0*/  FADD R14, R13, R24 ;  /* 0x000000180d0e7221 */ /* 0x000fe20000000000 */
[----:B------:R-:W-:Y:S01]  /*15c0*/  SHF.L.U32 R28, R29, 0x17, RZ ;  /* 0x000000171d1c7819 */ /* 0x000fe200000006ff */
[----:B-1----:R-:W-:Y:S01]  /*15d0*/  FMUL R26, R26, R39 ;  /* 0x000000271a1a7220 */ /* 0x002fe20000400000 */
[----:B------:R-:W-:Y:S01]  /*15e0*/  SHF.L.U32 R29, R11, 0x17, RZ ;  /* 0x000000170b1d7819 */ /* 0x000fe200000006ff */
[----:B------:R-:W-:Y:S01]  /*15f0*/  FADD R13, R14, R25 ;  /* 0x000000190e0d7221 */ /* 0x000fe20000000000 */
[----:B---3--:R-:W-:Y:S01]  /*1600*/  FMUL R27, R27, R30 ;  /* 0x0000001e1b1b7220 */ /* 0x008fe20000400000 */
[----:B------:R-:W-:Y:S01]  /*1610*/  FMUL R28, R28, R31 ;  /* 0x0000001f1c1c7220 */ /* 0x000fe20000400000 */
[----:B------:R-:W-:Y:S01]  /*1620*/  SHF.L.U32 R30, R12, 0x17, RZ ;  /* 0x000000170c1e7819 */ /* 0x000fe200000006ff */
[----:B------:R-:W-:Y:S01]  /*1630*/  FADD R14, R13, R26 ;  /* 0x0000001a0d0e7221 */ /* 0x000fe20000000000 */
[----:B------:R-:W-:-:S03]  /*1640*/  FMUL R29, R29, R34 ;  /* 0x000000221d1d7220 */ /* 0x000fc60000400000 */
[----:B------:R-:W-:Y:S01]  /*1650*/  FADD R11, R14, R27 ;  /* 0x0000001b0e0b7221 */ /* 0x000fe20000000000 */
[----:B----4-:R-:W-:-:S03]  /*1660*/  FMUL R30, R30, R15 ;  /* 0x0000000f1e1e7220 */ /* 0x010fc60000400000 */
        /* <DEDUP_REMOVED lines=12> */
.L_x_1929:
        /* <DEDUP_REMOVED lines=12> */
[----:B01----:R-:W-:Y:S05]  /*17f0*/  CALL.REL.NOINC `($__internal_25_$__cuda_sm3x_div_rn_noftz_f32_slowpath) ;  /* 0x0000002c00987944 */ /* 0x003fea0003c00000 */
[----:B------:R-:W-:-:S07]  /*1800*/  MOV R11, R5 ;  /* 0x00000005000b7202 */ /* 0x000fce0000000f00 */
.L_x_1868:
[----:B------:R-:W-:Y:S05]  /*1810*/  BSYNC.RECONVERGENT B2 ;  /* 0x0000000000027941 */ /* 0x000fea0003800200 */
.L_x_1867:
        /* <DEDUP_REMOVED lines=12> */
[----:B01----:R-:W-:Y:S05]  /*18e0*/  CALL.REL.NOINC `($__internal_25_$__cuda_sm3x_div_rn_noftz_f32_slowpath) ;  /* 0x0000002c005c7944 */ /* 0x003fea0003c00000 */
[----:B------:R-:W-:-:S07]  /*18f0*/  MOV R14, R5 ;  /* 0x00000005000e7202 */ /* 0x000fce0000000f00 */
.L_x_1870:
[----:B------:R-:W-:Y:S05]  /*1900*/  BSYNC.RECONVERGENT B2 ;  /* 0x0000000000027941 */ /* 0x000fea0003800200 */
.L_x_1869:
        /* <DEDUP_REMOVED lines=14> */
.L_x_1872:
[----:B------:R-:W-:Y:S05]  /*19f0*/  BSYNC.RECONVERGENT B2 ;  /* 0x0000000000027941 */ /* 0x000fea0003800200 */
.L_x_1871:
        /* <DEDUP_REMOVED lines=14> */
.L_x_1874:
[----:B------:R-:W-:Y:S05]  /*1ae0*/  BSYNC.RECONVERGENT B2 ;  /* 0x0000000000027941 */ /* 0x000fea0003800200 */
.L_x_1873:
        /* <DEDUP_REMOVED lines=14> */
.L_x_1876:
[----:B------:R-:W-:Y:S05]  /*1bd0*/  BSYNC.RECONVERGENT B2 ;  /* 0x0000000000027941 */ /* 0x000fea0003800200 */
.L_x_1875:
        /* <DEDUP_REMOVED lines=14> */
.L_x_1878:
[----:B------:R-:W-:Y:S05]  /*1cc0*/  BSYNC.RECONVERGENT B2 ;  /* 0x0000000000027941 */ /* 0x000fea0003800200 */
.L_x_1877:
        /* <DEDUP_REMOVED lines=14> */
.L_x_1880:
[----:B------:R-:W-:Y:S05]  /*1db0*/  BSYNC.RECONVERGENT B2 ;  /* 0x0000000000027941 */ /* 0x000fea0003800200 */
.L_x_1879:
        /* <DEDUP_REMOVED lines=14> */
.L_x_1882:
[----:B------:R-:W-:Y:S05]  /*1ea0*/  BSYNC.RECONVERGENT B2 ;  /* 0x0000000000027941 */ /* 0x000fea0003800200 */
.L_x_1881:
        /* <DEDUP_REMOVED lines=14> */
.L_x_1884:
[----:B------:R-:W-:Y:S05]  /*1f90*/  BSYNC.RECONVERGENT B2 ;  /* 0x0000000000027941 */ /* 0x000fea0003800200 */
.L_x_1883:
        /* <DEDUP_REMOVED lines=14> */
.L_x_1886:
[----:B------:R-:W-:Y:S05]  /*2080*/  BSYNC.RECONVERGENT B2 ;  /* 0x0000000000027941 */ /* 0x000fea0003800200 */
.L_x_1885:
        /* <DEDUP_REMOVED lines=14> */
.L_x_1888:
[----:B------:R-:W-:Y:S05]  /*2170*/  BSYNC.RECONVERGENT B2 ;  /* 0x0000000000027941 */ /* 0x000fea0003800200 */
.L_x_1887:
        /* <DEDUP_REMOVED lines=14> */
.L_x_1890:
[----:B------:R-:W-:Y:S05]  /*2260*/  BSYNC.RECONVERGENT B2 ;  /* 0x0000000000027941 */ /* 0x000fea0003800200 */
.L_x_1889:
        /* <DEDUP_REMOVED lines=14> */
.L_x_1892:
[----:B------:R-:W-:Y:S05]  /*2350*/  BSYNC.RECONVERGENT B2 ;  /* 0x0000000000027941 */ /* 0x000fea0003800200 */
.L_x_1891:
        /* <DEDUP_REMOVED lines=14> */
.L_x_1894:
[----:B------:R-:W-:Y:S05]  /*2440*/  BSYNC.RECONVERGENT B2 ;  /* 0x0000000000027941 */ /* 0x000fea0003800200 */
.L_x_1893:
        /* <DEDUP_REMOVED lines=14> */
.L_x_1896:
[----:B------:R-:W-:Y:S05]  /*2530*/  BSYNC.RECONVERGENT B2 ;  /* 0x0000000000027941 */ /* 0x000fea0003800200 */
.L_x_1895:
        /* <DEDUP_REMOVED lines=14> */
.L_x_1898:
[----:B------:R-:W-:Y:S05]  /*2620*/  BSYNC.RECONVERGENT B2 ;  /* 0x0000000000027941 */ /* 0x000fea0003800200 */
.L_x_1897:
        /* <DEDUP_REMOVED lines=14> */
.L_x_1900:
[----:B------:R-:W-:Y:S05]  /*2710*/  BSYNC.RECONVERGENT B2 ;  /* 0x0000000000027941 */ /* 0x000fea0003800200 */
.L_x_1899:
        /* <DEDUP_REMOVED lines=14> */
.L_x_1902:
[----:B------:R-:W-:Y:S05]  /*2800*/  BSYNC.RECONVERGENT B2 ;  /* 0x0000000000027941 */ /* 0x000fea0003800200 */
.L_x_1901:
        /* <DEDUP_REMOVED lines=14> */
.L_x_1904:
[----:B------:R-:W-:Y:S05]  /*28f0*/  BSYNC.RECONVERGENT B2 ;  /* 0x0000000000027941 */ /* 0x000fea0003800200 */
.L_x_1903:
        /* <DEDUP_REMOVED lines=14> */
.L_x_1906:
[----:B------:R-:W-:Y:S05]  /*29e0*/  BSYNC.RECONVERGENT B2 ;  /* 0x0000000000027941 */ /* 0x000fea0003800200 */
.L_x_1905:
        /* <DEDUP_REMOVED lines=14> */
.L_x_1908:
[----:B------:R-:W-:Y:S05]  /*2ad0*/  BSYNC.RECONVERGENT B2 ;  /* 0x0000000000027941 */ /* 0x000fea0003800200 */
.L_x_1907:
        /* <DEDUP_REMOVED lines=14> */
.L_x_1910:
[----:B------:R-:W-:Y:S05]  /*2bc0*/  BSYNC.RECONVERGENT B2 ;  /* 0x0000000000027941 */ /* 0x000fea0003800200 */
.L_x_1909:
        /* <DEDUP_REMOVED lines=14> */
.L_x_1912:
[----:B------:R-:W-:Y:S05]  /*2cb0*/  BSYNC.RECONVERGENT B2 ;  /* 0x0000000000027941 */ /* 0x000fea0003800200 */
.L_x_1911:
        /* <DEDUP_REMOVED lines=14> */
.L_x_1914:
[----:B------:R-:W-:Y:S05]  /*2da0*/  BSYNC.RECONVERGENT B2 ;  /* 0x0000000000027941 */ /* 0x000fea0003800200 */
.L_x_1913:
        /* <DEDUP_REMOVED lines=13> */
.L_x_1916:
[----:B------:R-:W-:Y:S05]  /*2e80*/  BSYNC.RECONVERGENT B2 ;  /* 0x0000000000027941 */ /* 0x000fea0003800200 */
.L_x_1915:
        /* <DEDUP_REMOVED lines=64> */
.L_x_1866:
[----:B------:R-:W-:Y:S01]  /*3290*/  HFMA2 R11, -RZ, RZ, 0, 1.847743988037109375e-06 ;  /* 0x0000001fff0b7431 */ /* 0x000fe200000001ff */
[----:B------:R-:W-:Y:S01]  /*32a0*/  BSSY B0, `(.L_x_1918) ;  /* 0x0000006000007945 */ /* 0x000fe20003800000 */
[----:B------:R-:W-:Y:S02]  /*32b0*/  MOV R12, 0x10 ;  /* 0x00000010000c7802 */ /* 0x000fe40000000f00 */
[----:B------:R-:W-:-:S07]  /*32c0*/  MOV R15, 0xffffffff ;  /* 0xffffffff000f7802 */ /* 0x000fce0000000f00 */
[----:B0-----:R-:W-:Y:S05]  /*32d0*/  WARPSYNC.COLLECTIVE R15, `(.L_x_1919) ;  /* 0x000000000f087348 */ /* 0x001fea0003c00000 */
[----:B------:R1:W2:Y:S02]  /*32e0*/  SHFL.BFLY P6, R14, R13, R12, R11 ;  /* 0x0c00000c0d0e7389 */ /* 0x0002a400000c000b */
[----:B012---:R-:W-:Y:S05]  /*32f0*/  ENDCOLLECTIVE ;  /* 0x000000000000791b */ /* 0x007fea0003800000 */
.L_x_1919:
[----:B------:R-:W-:Y:S05]  /*3300*/  BSYNC B0 ;  /* 0x0000000000007941 */ /* 0x000fea0003800000 */
.L_x_1918:
        /* <DEDUP_REMOVED lines=8> */
.L_x_1920:
[----:B------:R-:W-:Y:S01]  /*3390*/  HFMA2 R12, -RZ, RZ, 0, 2.384185791015625e-07 ;  /* 0x00000004ff0c7431 */ /* 0x000fe200000001ff */
[----:B------:R-:W-:-:S04]  /*33a0*/  FMNMX R0, R13, R14, !PT ;  /* 0x0000000e0d007209 */ /* 0x000fc80007800000 */
[----:B------:R-:W-:-:S07]  /*33b0*/  MOV R13, R0 ;  /* 0x00000000000d7202 */ /* 0x000fce0000000f00 */
[----:B------:R-:W-:Y:S05]  /*33c0*/  WARPSYNC.COLLECTIVE R15, `(.L_x_1921) ;  /* 0x000000000f087348 */ /* 0x000fea0003c00000 */
[----:B------:R0:W1:Y:S02]  /*33d0*/  SHFL.BFLY P6, R14, R13, R12, R11 ;  /* 0x0c00000c0d0e7389 */ /* 0x00006400000c000b */
[----:B01----:R-:W-:Y:S05]  /*33e0*/  ENDCOLLECTIVE ;  /* 0x000000000000791b */ /* 0x003fea0003800000 */
.L_x_1921:
[----:B------:R-:W-:Y:S01]  /*33f0*/  HFMA2 R12, -RZ, RZ, 0, 1.1920928955078125e-07 ;  /* 0x00000002ff0c7431 */ /* 0x000fe200000001ff */
[----:B------:R-:W-:-:S04]  /*3400*/  FMNMX R2, R0, R14, !PT ;  /* 0x0000000e00027209 */ /* 0x000fc80007800000 */
[----:B------:R-:W-:-:S07]  /*3410*/  MOV R13, R2 ;  /* 0x00000002000d7202 */ /* 0x000fce0000000f00 */
[----:B------:R-:W-:Y:S05]  /*3420*/  WARPSYNC.COLLECTIVE R15, `(.L_x_1922) ;  /* 0x000000000f087348 */ /* 0x000fea0003c00000 */
[----:B------:R0:W1:Y:S02]  /*3430*/  SHFL.BFLY P6, R14, R13, R12, R11 ;  /* 0x0c00000c0d0e7389 */ /* 0x00006400000c000b */
[----:B01----:R-:W-:Y:S05]  /*3440*/  ENDCOLLECTIVE ;  /* 0x000000000000791b */ /* 0x003fea0003800000 */
.L_x_1922:
[----:B------:R-:W-:Y:S01]  /*3450*/  HFMA2 R12, -RZ, RZ, 0, 5.9604644775390625e-08 ;  /* 0x00000001ff0c7431 */ /* 0x000fe200000001ff */
[----:B------:R-:W-:-:S04]  /*3460*/  FMNMX R3, R2, R14, !PT ;  /* 0x0000000e02037209 */ /* 0x000fc80007800000 */
[----:B------:R-:W-:-:S07]  /*3470*/  MOV R13, R3 ;  /* 0x00000003000d7202 */ /* 0x000fce0000000f00 */
[----:B------:R-:W-:Y:S05]  /*3480*/  WARPSYNC.COLLECTIVE R15, `(.L_x_1923) ;  /* 0x000000000f087348 */ /* 0x000fea0003c00000 */
[----:B------:R0:W1:Y:S02]  /*3490*/  SHFL.BFLY P6, R14, R13, R12, R11 ;  /* 0x0c00000c0d0e7389 */ /* 0x00006400000c000b */
[----:B01----:R-:W-:Y:S05]  /*34a0*/  ENDCOLLECTIVE ;  /* 0x000000000000791b */ /* 0x003fea0003800000 */
.L_x_1923:
        /* <DEDUP_REMOVED lines=152> */
[----:B------:R-:W0:Y:S03]  /*3e30*/  MUFU.EX2 R29, R29 ;  /* 0x0000001d001d7308 */ /* 0x000e260000000800 */
[----:B------:R-:W-:-:S05]  /*3e40*/  FFMA R25, R25, 1.925963033500011079e-08, R22 ;  /* 0x32a5706019197823 */ /* 0x000fca0000000016 */
[----:B------:R1:W2:Y:S02]  /*3e50*/  MUFU.EX2 R22, R25 ;  /* 0x0000001900167308 */ /* 0x0002a40000000800 */
[----:B-1----:R-:W-:Y:S01]  /*3e60*/  FFMA.SAT R25, R23, R35, 0.5 ;  /* 0x3f00000017197423 */ /* 0x002fe20000002023 */
[----:B0-----:R-:W-:Y:S01]  /*3e70*/  FMUL R20, R20, R29 ;  /* 0x0000001d14147220 */ /* 0x001fe20000400000 */
[----:B------:R-:W-:Y:S02]  /*3e80*/  FADD R29, R27, -12583039 ;  /* 0xcb40007f1b1d7421 */ /* 0x000fe40000000000 */
[----:B------:R-:W-:Y:S02]  /*3e90*/  FFMA.RM R25, R25, R36, 12582913 ;  /* 0x4b40000119197423 */ /* 0x000fe40000004024 */
[C---:B------:R-:W-:Y:S02]  /*3ea0*/  FFMA R29, R30.reuse, 1.4426950216293334961, -R29 ;  /* 0x3fb8aa3b1e1d7823 */ /* 0x040fe4000000081d */
[----:B------:R-:W-:Y:S01]  /*3eb0*/  FADD R24, R25, -12583039 ;  /* 0xcb40007f19187421 */ /* 0x000fe20000000000 */
[----:B--2---:R-:W-:Y:S01]  /*3ec0*/  FMUL R21, R21, R22 ;  /* 0x0000001615157220 */ /* 0x004fe20000400000 */
[----:B------:R-:W-:Y:S01]  /*3ed0*/  SHF.L.U32 R22, R27, 0x17, RZ ;  /* 0x000000171b167819 */ /* 0x000fe200000006ff */
[----:B------:R-:W-:Y:S01]  /*3ee0*/  FFMA R29, R30, 1.925963033500011079e-08, R29 ;  /* 0x32a570601e1d7823 */ /* 0x000fe2000000001d */
[----:B------:R-:W-:-:S04]  /*3ef0*/  FFMA R24, R23, 1.4426950216293334961, -R24 ;  /* 0x3fb8aa3b17187823 */ /* 0x000fc80000000818 */
[----:B------:R-:W-:Y:S01]  /*3f00*/  FFMA R26, R23, 1.925963033500011079e-08, R24 ;  /* 0x32a57060171a7823 */ /* 0x000fe20000000018 */
[----:B------:R-:W-:Y:S01]  /*3f10*/  SHF.L.U32 R23, R25, 0x17, RZ ;  /* 0x0000001719177819 */ /* 0x000fe200000006ff */
[----:B------:R-:W-:Y:S01]  /*3f20*/  FFMA.SAT R25, R11, R35, 0.5 ;  /* 0x3f0000000b197423 */ /* 0x000fe20000002023 */
[----:B------:R-:W0:Y:S03]  /*3f30*/  MUFU.EX2 R29, R29 ;  /* 0x0000001d001d7308 */ /* 0x000e260000000800 */
[----:B------:R-:W-:-:S04]  /*3f40*/  FFMA.RM R25, R25, R36, 12582913 ;  /* 0x4b40000119197423 */ /* 0x000fc80000004024 */
[----:B------:R-:W-:Y:S01]  /*3f50*/  FADD R24, R25, -12583039 ;  /* 0xcb40007f19187421 */ /* 0x000fe20000000000 */
[----:B------:R-:W1:Y:S03]  /*3f60*/  MUFU.EX2 R26, R26 ;  /* 0x0000001a001a7308 */ /* 0x000e660000000800 */
[----:B------:R-:W-:-:S04]  /*3f70*/  FFMA R24, R11, 1.4426950216293334961, -R24 ;  /* 0x3fb8aa3b0b187823 */ /* 0x000fc80000000818 */
[----:B------:R-:W-:Y:S01]  /*3f80*/  FFMA R11, R11, 1.925963033500011079e-08, R24 ;  /* 0x32a570600b0b7823 */ /* 0x000fe20000000018 */
[----:B------:R-:W-:Y:S01]  /*3f90*/  SHF.L.U32 R24, R25, 0x17, RZ ;  /* 0x0000001719187819 */ /* 0x000fe200000006ff */
[----:B------:R-:W-:Y:S01]  /*3fa0*/  FFMA.SAT R25, R12, R35, 0.5 ;  /* 0x3f0000000c197423 */ /* 0x000fe20000002023 */
[----:B0-----:R-:W-:-:S03]  /*3fb0*/  FMUL R22, R22, R29 ;  /* 0x0000001d16167220 */ /* 0x001fc60000400000 */
[----:B------:R-:W-:Y:S01]  /*3fc0*/  FFMA.RM R25, R25, R36, 12582913 ;  /* 0x4b40000119197423 */ /* 0x000fe20000004024 */
[----:B------:R-:W0:Y:S03]  /*3fd0*/  MUFU.EX2 R11, R11 ;  /* 0x0000000b000b7308 */ /* 0x000e260000000800 */
[C---:B------:R-:W-:Y:S01]  /*3fe0*/  FADD R27, R25.reuse, -12583039 ;  /* 0xcb40007f191b7421 */ /* 0x040fe20000000000 */
[----:B------:R-:W-:Y:S01]  /*3ff0*/  SHF.L.U32 R25, R25, 0x17, RZ ;  /* 0x0000001719197819 */ /* 0x000fe200000006ff */
[----:B-1----:R-:W-:Y:S02]  /*4000*/  FMUL R23, R23, R26 ;  /* 0x0000001a17177220 */ /* 0x002fe40000400000 */
        /* <DEDUP_REMOVED lines=28> */
[----:B0-----:R-:W-:-:S04]  /*41d0*/  FADD R13, RZ, R5 ;  /* 0x00000005ff0d7221 */ /* 0x001fc80000000000 */
[----:B------:R-:W-:Y:S01]  /*41e0*/  FADD R13, R13, R0 ;  /* 0x000000000d0d7221 */ /* 0x000fe20000000000 */
        /* <DEDUP_REMOVED lines=10> */
[----:B------:R0:W1:Y:S02]  /*4290*/  MUFU.EX2 R12, R15 ;  /* 0x0000000f000c7308 */ /* 0x0000640000000800 */
[----:B0-----:R-:W-:Y:S01]  /*42a0*/  MOV R15, 0xffffffff ;  /* 0xffffffff000f7802 */ /* 0x001fe20000000f00 */
[----:B-1----:R-:W-:Y:S01]  /*42b0*/  FMUL R29, R11, R12 ;  /* 0x0000000c0b1d7220 */ /* 0x002fe20000400000 */
[----:B------:R-:W-:Y:S01]  /*42c0*/  FADD R12, R13, R2 ;  /* 0x000000020d0c7221 */ /* 0x000fe20000000000 */
[----:B------:R-:W-:-:S03]  /*42d0*/  FADD R11, R35, -12583039 ;  /* 0xcb40007f230b7421 */ /* 0x000fc60000000000 */
[----:B------:R-:W-:Y:S01]  /*42e0*/  FADD R13, R12, R3 ;  /* 0x000000030c0d7221 */ /* 0x000fe20000000000 */
[----:B------:R-:W-:-:S03]  /*42f0*/  FFMA R11, R14, 1.4426950216293334961, -R11 ;  /* 0x3fb8aa3b0e0b7823 */ /* 0x000fc6000000080b */
[----:B------:R-:W-:Y:S01]  /*4300*/  FADD R13, R13, R4 ;  /* 0x000000040d0d7221 */ /* 0x000fe20000000000 */
[----:B------:R-:W-:-:S03]  /*4310*/  FFMA R11, R14, 1.925963033500011079e-08, R11 ;  /* 0x32a570600e0b7823 */ /* 0x000fc6000000000b */
[----:B------:R-:W-:-:S03]  /*4320*/  FADD R12, R13, R6 ;  /* 0x000000060d0c7221 */ /* 0x000fc60000000000 */
[----:B------:R-:W0:Y:S01]  /*4330*/  MUFU.EX2 R11, R11 ;  /* 0x0000000b000b7308 */ /* 0x000e220000000800 */
[----:B------:R-:W-:-:S04]  /*4340*/  FADD R13, R12, R7 ;  /* 0x000000070c0d7221 */ /* 0x000fc80000000000 */
[----:B------:R-:W-:-:S04]  /*4350*/  FADD R12, R13, R8 ;  /* 0x000000080d0c7221 */ /* 0x000fc80000000000 */
[----:B------:R-:W-:-:S04]  /*4360*/  FADD R13, R12, R9 ;  /* 0x000000090c0d7221 */ /* 0x000fc80000000000 */
[----:B------:R-:W-:-:S04]  /*4370*/  FADD R13, R13, R10 ;  /* 0x0000000a0d0d7221 */ /* 0x000fc80000000000 */
[----:B------:R-:W-:Y:S01]  /*4380*/  FADD R12, R13, R16 ;  /* 0x000000100d0c7221 */ /* 0x000fe20000000000 */
[----:B0-----:R-:W-:Y:S01]  /*4390*/  FMUL R30, R30, R11 ;  /* 0x0000000b1e1e7220 */ /* 0x001fe20000400000 */
[----:B------:R-:W-:Y:S02]  /*43a0*/  HFMA2 R11, -RZ, RZ, 0, 1.847743988037109375e-06 ;  /* 0x0000001fff0b7431 */ /* 0x000fe400000001ff */
        /* <DEDUP_REMOVED lines=13> */
[----:B------:R-:W-:-:S03]  /*4480*/  MOV R12, 0x10 ;  /* 0x00000010000c7802 */ /* 0x000fc60000000f00 */
[----:B------:R-:W-:-:S07]  /*4490*/  FADD R13, R13, R30 ;  /* 0x0000001e0d0d7221 */ /* 0x000fce0000000000 */
[----:B------:R-:W-:Y:S05]  /*44a0*/  WARPSYNC.COLLECTIVE R15, `(.L_x_1924) ;  /* 0x000000000f087348 */ /* 0x000fea0003c00000 */
[----:B------:R0:W1:Y:S02]  /*44b0*/  SHFL.BFLY P6, R14, R13, R12, R11 ;  /* 0x0c00000c0d0e7389 */ /* 0x00006400000c000b */
[----:B01----:R-:W-:Y:S05]  /*44c0*/  ENDCOLLECTIVE ;  /* 0x000000000000791b */ /* 0x003fea0003800000 */
.L_x_1924:
[----:B------:R-:W-:Y:S02]  /*44d0*/  HFMA2 R12, -RZ, RZ, 0, 4.76837158203125e-07 ;  /* 0x00000008ff0c7431 */ /* 0x000fe400000001ff */
[----:B------:R-:W-:-:S05]  /*44e0*/  FADD R31, R13, R14 ;  /* 0x0000000e0d1f7221 */ /* 0x000fca0000000000 */
[----:B------:R-:W-:-:S07]  /*44f0*/  MOV R13, R31 ;  /* 0x0000001f000d7202 */ /* 0x000fce0000000f00 */
[----:B------:R-:W-:Y:S05]  /*4500*/  WARPSYNC.COLLECTIVE R15, `(.L_x_1925) ;  /* 0x000000000f087348 */ /* 0x000fea0003c00000 */
[----:B------:R0:W1:Y:S02]  /*4510*/  SHFL.BFLY P6, R14, R13, R12, R11 ;  /* 0x0c00000c0d0e7389 */ /* 0x00006400000c000b */
[----:B01----:R-:W-:Y:S05]  /*4520*/  ENDCOLLECTIVE ;  /* 0x000000000000791b */ /* 0x003fea0003800000 */
.L_x_1925:
[----:B------:R-:W-:Y:S02]  /*4530*/  HFMA2 R12, -RZ, RZ, 0, 2.384185791015625e-07 ;  /* 0x00000004ff0c7431 */ /* 0x000fe400000001ff */
[----:B------:R-:W-:-:S05]  /*4540*/  FADD R34, R31, R14 ;  /* 0x0000000e1f227221 */ /* 0x000fca0000000000 */
[----:B------:R-:W-:-:S07]  /*4550*/  MOV R13, R34 ;  /* 0x00000022000d7202 */ /* 0x000fce0000000f00 */
[----:B------:R-:W-:Y:S05]  /*4560*/  WARPSYNC.COLLECTIVE R15, `(.L_x_1926) ;  /* 0x000000000f087348 */ /* 0x000fea0003c00000 */
[----:B------:R0:W1:Y:S02]  /*4570*/  SHFL.BFLY P6, R14, R13, R12, R11 ;  /* 0x0c00000c0d0e7389 */ /* 0x00006400000c000b */
[----:B01----:R-:W-:Y:S05]  /*4580*/  ENDCOLLECTIVE ;  /* 0x000000000000791b */ /* 0x003fea0003800000 */
.L_x_1926:
[----:B------:R-:W-:Y:S02]  /*4590*/  HFMA2 R12, -RZ, RZ, 0, 1.1920928955078125e-07 ;  /* 0x00000002ff0c7431 */ /* 0x000fe400000001ff */
[----:B------:R-:W-:-:S05]  /*45a0*/  FADD R35, R34, R14 ;  /* 0x0000000e22237221 */ /* 0x000fca0000000000 */
[----:B------:R-:W-:-:S07]  /*45b0*/  MOV R13, R35 ;  /* 0x00000023000d7202 */ /* 0x000fce0000000f00 */
[----:B------:R-:W-:Y:S05]  /*45c0*/  WARPSYNC.COLLECTIVE R15, `(.L_x_1927) ;  /* 0x000000000f087348 */ /* 0x000fea0003c00000 */
[----:B------:R0:W1:Y:S02]  /*45d0*/  SHFL.BFLY P6, R14, R13, R12, R11 ;  /* 0x0c00000c0d0e7389 */ /* 0x00006400000c000b */
[----:B01----:R-:W-:Y:S05]  /*45e0*/  ENDCOLLECTIVE ;  /* 0x000000000000791b */ /* 0x003fea0003800000 */
.L_x_1927:
[----:B------:R-:W-:Y:S02]  /*45f0*/  HFMA2 R12, -RZ, RZ, 0, 5.9604644775390625e-08 ;  /* 0x00000001ff0c7431 */ /* 0x000fe400000001ff */
[----:B------:R-:W-:-:S05]  /*4600*/  FADD R36, R35, R14 ;  /* 0x0000000e23247221 */ /* 0x000fca0000000000 */
[----:B------:R-:W-:-:S07]  /*4610*/  MOV R13, R36 ;  /* 0x00000024000d7202 */ /* 0x000fce0000000f00 */
[----:B------:R-:W-:Y:S05]  /*4620*/  WARPSYNC.COLLECTIVE R15, `(.L_x_1928) ;  /* 0x000000000f087348 */ /* 0x000fea0003c00000 */
[----:B------:R0:W1:Y:S02]  /*4630*/  SHFL.BFLY P6, R14, R13, R12, R11 ;  /* 0x0c00000c0d0e7389 */ /* 0x00006400000c000b */
[----:B01----:R-:W-:Y:S05]  /*4640*/  ENDCOLLECTIVE ;  /* 0x000000000000791b */ /* 0x003fea0003800000 */
.L_x_1928:
[----:B------:R-:W-:Y:S05]  /*4650*/  BRA `(.L_x_1929) ;  /* 0xffffffd000347947 */ /* 0x000fea000383ffff */
        .weak           $__internal_25_$__cuda_sm3x_div_rn_noftz_f32_slowpath
        .type           $__internal_25_$__cuda_sm3x_div_rn_noftz_f32_slowpath,@function
        .size           $__internal_25_$__cuda_sm3x_div_rn_noftz_f32_slowpath,(.L_x_8511 - $__internal_25_$__cuda_sm3x_div_rn_noftz_f32_slowpath)
$__internal_25_$__cuda_sm3x_div_rn_noftz_f32_slowpath:
        /* <DEDUP_REMOVED lines=34> */
.L_x_1931:
[----:B------:R-:W-:Y:S01]  /*4880*/  LEA R39, R13, 0xc0800000, 0x17 ;  /* 0xc08000000d277811 */ /* 0x000fe200078eb8ff */
[----:B------:R-:W-:Y:S03]  /*4890*/  BSSY.RECONVERGENT B1, `(.L_x_1936) ;  /* 0x0000036000017945 */ /* 0x000fe60003800200 */
[----:B------:R-:W-:Y:S02]  /*48a0*/  IADD3 R41, PT, PT, -R39, R12, RZ ;  /* 0x0000000c27297210 */ /* 0x000fe40007ffe1ff */
[----:B------:R-:W-:Y:S02]  /*48b0*/  IADD3 R12, PT, PT, R43, -0x7f, RZ ;  /* 0xffffff812b0c7810 */ /* 0x000fe40007ffe0ff */
[----:B------:R-:W0:Y:S01]  /*48c0*/  MUFU.RCP R36, R41 ;  /* 0x0000002900247308 */ /* 0x000e220000001000 */
[----:B------:R-:W-:Y:S01]  /*48d0*/  FADD.FTZ R44, -R41, -RZ ;  /* 0x800000ff292c7221 */ /* 0x000fe20000010100 */
[C---:B------:R-:W-:Y:S01]  /*48e0*/  IADD3 R46, PT, PT, R12.reuse, 0x7f, -R13 ;  /* 0x0000007f0c2e7810 */ /* 0x040fe20007ffe80d */
[----:B------:R-:W-:-:S03]  /*48f0*/  IMAD R5, R12, -0x800000, R5 ;  /* 0xff8000000c057824 */ /* 0x000fc600078e0205 */
        /* <DEDUP_REMOVED lines=43> */
.L_x_1938:
[----:B------:R-:W-:-:S04]  /*4bb0*/  LOP3.LUT R5, R5, 0x80000000, RZ, 0xc0, !PT ;  /* 0x8000000005057812 */ /* 0x000fc800078ec0ff */
[----:B------:R-:W-:Y:S01]  /*4bc0*/  LOP3.LUT R5, R5, 0x7f800000, RZ, 0xfc, !PT ;  /* 0x7f80000005057812 */ /* 0x000fe200078efcff */
[----:B------:R-:W-:Y:S06]  /*4bd0*/  BRA `(.L_x_1939) ;  /* 0x0000000000047947 */ /* 0x000fec0003800000 */
.L_x_1937:
[----:B------:R-:W-:-:S07]  /*4be0*/  LEA R5, R46, R5, 0x17 ;  /* 0x000000052e057211 */ /* 0x000fce00078eb8ff */
.L_x_1939:
[----:B------:R-:W-:Y:S05]  /*4bf0*/  BSYNC.RECONVERGENT B1 ;  /* 0x0000000000017941 */ /* 0x000fea0003800200 */
.L_x_1936:
[----:B------:R-:W-:Y:S05]  /*4c00*/  BRA `(.L_x_1940) ;  /* 0x0000000000207947 */ /* 0x000fea0003800000 */
.L_x_1935:
[----:B------:R-:W-:-:S04]  /*4c10*/  LOP3.LUT R5, R12, 0x80000000, R5, 0x48, !PT ;  /* 0x800000000c057812 */ /* 0x000fc800078e4805 */
[----:B------:R-:W-:Y:S01]  /*4c20*/  LOP3.LUT R5, R5, 0x7f800000, RZ, 0xfc, !PT ;  /* 0x7f80000005057812 */ /* 0x000fe200078efcff */
[----:B------:R-:W-:Y:S06]  /*4c30*/  BRA `(.L_x_1940) ;  /* 0x0000000000147947 */ /* 0x000fec0003800000 */
.L_x_1934:
[----:B------:R-:W-:Y:S01]  /*4c40*/  LOP3.LUT R5, R12, 0x80000000, R5, 0x48, !PT ;  /* 0x800000000c057812 */ /* 0x000fe200078e4805 */
[----:B------:R-:W-:Y:S06]  /*4c50*/  BRA `(.L_x_1940) ;  /* 0x00000000000c7947 */ /* 0x000fec0003800000 */
.L_x_1933:
[----:B------:R-:W0:Y:S01]  /*4c60*/  MUFU.RSQ R5, -QNAN ;  /* 0xffc0000000057908 */ /* 0x000e220000001400 */
[----:B------:R-:W-:Y:S05]  /*4c70*/  BRA `(.L_x_1940) ;  /* 0x0000000000047947 */ /* 0x000fea0003800000 */
.L_x_1932:
[----:B------:R-:W-:-:S07]  /*4c80*/  FADD.FTZ R5, R5, R12 ;  /* 0x0000000c05057221 */ /* 0x000fce0000010000 */
.L_x_1940:
[----:B------:R-:W-:Y:S05]  /*4c90*/  BSYNC.RECONVERGENT B0 ;  /* 0x0000000000007941 */ /* 0x000fea0003800200 */
.L_x_1930:
[----:B------:R-:W-:Y:S01]  /*4ca0*/  HFMA2 R13, -RZ, RZ, 0, 0 ;  /* 0x00000000ff0d7431 */ /* 0x000fe200000001ff */
[----:B------:R-:W-:-:S04]  /*4cb0*/  MOV R12, R34 ;  /* 0x00000022000c7202 */ /* 0x000fc80000000f00 */
[----:B0-----:R-:W-:Y:S05]  /*4cc0*/  RET.REL.NODEC R12 `(_Z15SoftmaxWarpImplI10DirectLoadIffE11DirectStoreIffEfLi1ELi25ELi32ELi1ELb0EL9Algorithm0EEvT_T0_ll) ;  /* 0xffffffb00ccc7950 */ /* 0x001fea0003c3ffff */
.L_x_1941:
        /* <DEDUP_REMOVED lines=11> */
.L_x_8511:


//--------------------- .text._Z15SoftmaxWarpImplI10DirectLoadIffE11DirectStoreIffEfLi1ELi24ELi32ELi1ELb1EL9Algorithm0EEvT_T0_ll --------------------------
	.section	.text._Z15SoftmaxWarpImplI10DirectLoadIffE11DirectStoreIffEfLi1ELi24ELi32ELi1ELb1EL9Algorithm0EEvT_T0_ll,"ax",@progbits
	.align	128
        .global         _Z15SoftmaxWarpImplI10DirectLoadIffE11DirectStoreIffEfLi1ELi24ELi32ELi1ELb1EL9Algorithm0EEvT_T0_ll
        .type           _Z15SoftmaxWarpImplI10DirectLoadIffE11DirectStoreIffEfLi1ELi24ELi32ELi1ELb1EL9Algorithm0EEvT_T0_ll,@function
        .size           _Z15SoftmaxWarpImplI10DirectLoadIffE11DirectStoreIffEfLi1ELi24ELi32ELi1ELb1EL9Algorithm0EEvT_T0_ll,(.L_x_8512 - _Z15SoftmaxWarpImplI10DirectLoadIffE11DirectStoreIffEfLi1ELi24ELi32ELi1ELb1EL9Algorithm0EEvT_T0_ll)
        .other          _Z15SoftmaxWarpImplI10DirectLoadIffE11DirectStoreIffEfLi1ELi24ELi32ELi1ELb1EL9Algorithm0EEvT_T0_ll,@"STO_CUDA_ENTRY STV_DEFAULT"
_Z15SoftmaxWarpImplI10DirectLoadIffE11DirectStoreIffEfLi1ELi24ELi32ELi1ELb1EL9Algorithm0EEvT_T0_ll:
.text._Z15SoftmaxWarpImplI10DirectLoadIffE11DirectStoreIffEfLi1ELi24ELi32ELi1ELb1EL9Algorithm0EEvT_T0_ll:
        /* <DEDUP_REMOVED lines=25> */
.L_x_1942:
        /* <DEDUP_REMOVED lines=37> */
.L_x_1993:
        /* <DEDUP_REMOVED lines=10> */
[----:B0-----:R-:W-:Y:S01]  /*0480*/  IMAD.WIDE.U32 R4, R37, UR42, R2 ;  /* 0x0000002a25047c25 */ /* 0x001fe2000f8e0002 */
[----:B------:R-:W-:Y:S02]  /*0490*/  ISETP.GE.U32.AND P1, PT, R43, UR44, PT ;  /* 0x0000002c2b007c0c */ /* 0x000fe4000bf26070 */
[----:B------:R-:W-:Y:S01]  /*04a0*/  ISETP.GE.AND.EX P6, PT, RZ, UR45, PT, P6 ;  /* 0x0000002dff007c0c */ /* 0x000fe2000bfc6360 */
[----:B------:R-:W-:Y:S01]  /*04b0*/  IMAD R3, R37, UR43, R0 ;  /* 0x0000002b25037c24 */ /* 0x000fe2000f8e0200 */
        /* <DEDUP_REMOVED lines=158> */
[----:B------:R-:W-:-:S03]  /*0ea0*/  UMOV UR4, 0xffffffff ;  /* 0xffffffff00047882 */ /* 0x000fc60000000000 */
[----:B--2---:R-:W-:-:S04]  /*0eb0*/  @!P2 FMNMX R13, R13, R22, !PT ;  /* 0x000000160d0da209 */ /* 0x004fc80007800000 */
[----:B---3--:R-:W-:-:S04]  /*0ec0*/  @!P5 FMNMX R13, R13, R20, !PT ;  /* 0x000000140d0dd209 */ /* 0x008fc80007800000 */
[----:B----4-:R-:W-:-:S04]  /*0ed0*/  @!P6 FMNMX R13, R13, R18, !PT ;  /* 0x000000120d0de209 */ /* 0x010fc80007800000 */
[----:B-----5:R-:W-:-:S04]  /*0ee0*/  @!P1 FMNMX R13, R13, R16, !PT ;  /* 0x000000100d0d9209 */ /* 0x020fc80007800000 */
[----:B------:R-:W-:Y:S01]  /*0ef0*/  @!P4 FMNMX R13, R13, R10, !PT ;  /* 0x0000000a0d0dc209 */ /* 0x000fe20007800000 */
        /* <DEDUP_REMOVED lines=18> */
[-C--:B------:R-:W-:Y:S01]  /*1020*/  FFMA.SAT R14, R79, R12.reuse, 0.5 ;  /* 0x3f0000004f0e7423 */ /* 0x080fe2000000200c */
[-C--:B------:R-:W-:Y:S01]  /*1030*/  FFMA.SAT R4, R75, R12.reuse, 0.5 ;  /* 0x3f0000004b047423 */ /* 0x080fe2000000200c */
[-C--:B------:R-:W-:Y:S01]  /*1040*/  FFMA.SAT R8, R73, R12.reuse, 0.5 ;  /* 0x3f00000049087423 */ /* 0x080fe2000000200c */
[-C--:B------:R-:W-:Y:S01]  /*1050*/  FFMA.RM R0, R0, R11.reuse, 12582913 ;  /* 0x4b40000100007423 */ /* 0x080fe2000000400b */
[-C--:B------:R-:W-:Y:S01]  /*1060*/  FFMA.RM R14, R14, R11.reuse, 12582913 ;  /* 0x4b4000010e0e7423 */ /* 0x080fe2000000400b */
[C---:B------:R-:W-:Y:S01]  /*1070*/  FADD R71, -R27.reuse, R74 ;  /* 0x0000004a1b477221 */ /* 0x040fe20000000100 */
[C---:B------:R-:W-:Y:S01]  /*1080*/  FADD R69, -R27.reuse, R76 ;  /* 0x0000004c1b457221 */ /* 0x040fe20000000100 */
[----:B------:R-:W-:Y:S01]  /*1090*/  FADD R2, R0, -12583039 ;  /* 0xcb40007f00027421 */ /* 0x000fe20000000000 */
[----:B------:R-:W-:Y:S01]  /*10a0*/  FADD R21, -R27, R20 ;  /* 0x000000141b157221 */ /* 0x000fe20000000100 */
[-C--:B------:R-:W-:Y:S01]  /*10b0*/  FFMA.SAT R20, R71, R12.reuse, 0.5 ;  /* 0x3f00000047147423 */ /* 0x080fe2000000200c */
[----:B------:R-:W-:Y:S01]  /*10c0*/  FADD R67, -R27, R78 ;  /* 0x0000004e1b437221 */ /* 0x000fe20000000100 */
[----:B------:R-:W-:Y:S01]  /*10d0*/  FFMA R2, R77, 1.4426950216293334961, -R2 ;  /* 0x3fb8aa3b4d027823 */ /* 0x000fe20000000802 */
[C---:B------:R-:W-:Y:S01]  /*10e0*/  FADD R65, -R27.reuse, R80 ;  /* 0x000000501b417221 */ /* 0x040fe20000000100 */
[-C--:B------:R-:W-:Y:S01]  /*10f0*/  FFMA.RM R20, R20, R11.reuse, 12582913 ;  /* 0x4b40000114147423 */ /* 0x080fe2000000400b */
[----:B------:R-:W-:Y:S01]  /*1100*/  FADD R3, -R27, R82 ;  /* 0x000000521b037221 */ /* 0x000fe20000000100 */
[----:B------:R-:W-:Y:S01]  /*1110*/  FFMA R77, R77, 1.925963033500011079e-08, R2 ;  /* 0x32a570604d4d7823 */ /* 0x000fe20000000002 */
[----:B------:R-:W-:Y:S01]  /*1120*/  FADD R2, R14, -12583039 ;  /* 0xcb40007f0e027421 */ /* 0x000fe20000000000 */
[C---:B------:R-:W-:Y:S01]  /*1130*/  FADD R63, -R27.reuse, R84 ;  /* 0x000000541b3f7221 */ /* 0x040fe20000000100 */
[C---:B------:R-:W-:Y:S01]  /*1140*/  FADD R35, -R27.reuse, R70 ;  /* 0x000000461b237221 */ /* 0x040fe20000000100 */
[----:B------:R-:W-:Y:S01]  /*1150*/  FADD R33, -R27, R68 ;  /* 0x000000441b217221 */ /* 0x000fe20000000100 */
[----:B------:R-:W-:Y:S01]  /*1160*/  FFMA R6, R79, 1.4426950216293334961, -R2 ;  /* 0x3fb8aa3b4f067823 */ /* 0x000fe20000000802 */
[-C--:B------:R-:W-:Y:S01]  /*1170*/  FFMA.RM R2, R4, R11.reuse, 12582913 ;  /* 0x4b40000104027423 */ /* 0x080fe2000000400b */
[-C--:B------:R-:W-:Y:S01]  /*1180*/  FFMA.RM R4, R8, R11.reuse, 12582913 ;  /* 0x4b40000108047423 */ /* 0x080fe2000000400b */
[----:B------:R-:W-:Y:S01]  /*1190*/  FADD R5, -R27, R66 ;  /* 0x000000421b057221 */ /* 0x000fe20000000100 */
[----:B------:R-:W-:Y:S01]  /*11a0*/  FFMA R79, R79, 1.925963033500011079e-08, R6 ;  /* 0x32a570604f4f7823 */ /* 0x000fe20000000006 */
[----:B------:R-:W-:Y:S01]  /*11b0*/  FADD R6, R2, -12583039 ;  /* 0xcb40007f02067421 */ /* 0x000fe20000000000 */
[----:B------:R-:W-:Y:S01]  /*11c0*/  FADD R8, R4, -12583039 ;  /* 0xcb40007f04087421 */ /* 0x000fe20000000000 */
[C---:B------:R-:W-:Y:S01]  /*11d0*/  FADD R29, -R27.reuse, R64 ;  /* 0x000000401b1d7221 */ /* 0x040fe20000000100 */
[----:B------:R-:W-:Y:S01]  /*11e0*/  FADD R7, -R27, R34 ;  /* 0x000000221b077221 */ /* 0x000fe20000000100 */
[----:B------:R-:W-:Y:S01]  /*11f0*/  FFMA R6, R75, 1.4426950216293334961, -R6 ;  /* 0x3fb8aa3b4b067823 */ /* 0x000fe20000000806 */
[----:B------:R-:W-:Y:S01]  /*1200*/  FFMA R8, R73, 1.4426950216293334961, -R8 ;  /* 0x3fb8aa3b49087823 */ /* 0x000fe20000000808 */
[C---:B------:R-:W-:Y:S01]  /*1210*/  FADD R23, -R27.reuse, R32 ;  /* 0x000000201b177221 */ /* 0x040fe20000000100 */
[----:B------:R-:W-:Y:S01]  /*1220*/  FADD R9, -R27, R28 ;  /* 0x0000001c1b097221 */ /* 0x000fe20000000100 */
[----:B------:R-:W-:Y:S01]  /*1230*/  FFMA R75, R75, 1.925963033500011079e-08, R6 ;  /* 0x32a570604b4b7823 */ /* 0x000fe20000000006 */
[-C--:B------:R-:W-:Y:S01]  /*1240*/  FFMA.SAT R6, R69, R12.reuse, 0.5 ;  /* 0x3f00000045067423 */ /* 0x080fe2000000200c */
[C---:B------:R-:W-:Y:S01]  /*1250*/  FADD R13, -R27.reuse, R26 ;  /* 0x0000001a1b0d7221 */ /* 0x040fe20000000100 */
[C---:B------:R-:W-:Y:S01]  /*1260*/  FADD R17, -R27.reuse, R24 ;  /* 0x000000181b117221 */ /* 0x040fe20000000100 */
[C---:B------:R-:W-:Y:S01]  /*1270*/  FADD R15, -R27.reuse, R22 ;  /* 0x000000161b0f7221 */ /* 0x040fe20000000100 */
[-C--:B------:R-:W-:Y:S01]  /*1280*/  FFMA.RM R6, R6, R11.reuse, 12582913 ;  /* 0x4b40000106067423 */ /* 0x080fe2000000400b */
[C---:B------:R-:W-:Y:S01]  /*1290*/  FADD R19, -R27.reuse, R18 ;  /* 0x000000121b137221 */ /* 0x040fe20000000100 */
[C---:B------:R-:W-:Y:S01]  /*12a0*/  FADD R25, -R27.reuse, R16 ;  /* 0x000000101b197221 */ /* 0x040fe20000000100 */
[----:B------:R-:W-:Y:S01]  /*12b0*/  FADD R27, -R27, R10 ;  /* 0x0000000a1b1b7221 */ /* 0x000fe20000000100 */
[----:B------:R-:W-:Y:S01]  /*12c0*/  FFMA R73, R73, 1.925963033500011079e-08, R8 ;  /* 0x32a5706049497823 */ /* 0x000fe20000000008 */
[----:B------:R-:W-:Y:S01]  /*12d0*/  FADD R8, R20, -12583039 ;  /* 0xcb40007f14087421 */ /* 0x000fe20000000000 */
[----:B------:R-:W-:Y:S01]  /*12e0*/  FADD R10, R6, -12583039 ;  /* 0xcb40007f060a7421 */ /* 0x000fe20000000000 */
[-C--:B------:R-:W-:Y:S01]  /*12f0*/  FFMA.SAT R22, R67, R12.reuse, 0.5 ;  /* 0x3f00000043167423 */ /* 0x080fe2000000200c */
[----:B------:R-:W0:Y:S01]  /*1300*/  MUFU.EX2 R77, R77 ;  /* 0x0000004d004d7308 */ /* 0x000e220000000800 */
[----:B------:R-:W-:Y:S01]  /*1310*/  FFMA R8, R71, 1.4426950216293334961, -R8 ;  /* 0x3fb8aa3b47087823 */ /* 0x000fe20000000808 */
[----:B------:R-:W-:Y:S01]  /*1320*/  FFMA R10, R69, 1.4426950216293334961, -R10 ;  /* 0x3fb8aa3b450a7823 */ /* 0x000fe2000000080a */
[-C--:B------:R-:W-:Y:S01]  /*1330*/  FFMA.RM R22, R22, R11.reuse, 12582913 ;  /* 0x4b40000116167423 */ /* 0x080fe2000000400b */
[----:B------:R-:W-:Y:S01]  /*1340*/  SHF.L.U32 R0, R0, 0x17, RZ ;  /* 0x0000001700007819 */ /* 0x000fe200000006ff */
[----:B------:R-:W-:Y:S01]  /*1350*/  FFMA R71, R71, 1.925963033500011079e-08, R8 ;  /* 0x32a5706047477823 */ /* 0x000fe20000000008 */
[----:B------:R-:W-:Y:S01]  /*1360*/  FFMA R69, R69, 1.925963033500011079e-08, R10 ;  /* 0x32a5706045457823 */ /* 0x000fe2000000000a */
[-C--:B------:R-:W-:Y:S01]  /*1370*/  FFMA.SAT R8, R65, R12.reuse, 0.5 ;  /* 0x3f00000041087423 */ /* 0x080fe2000000200c */
[----:B------:R-:W-:Y:S01]  /*1380*/  FADD R10, R22, -12583039 ;  /* 0xcb40007f160a7421 */ /* 0x000fe20000000000 */
[-C--:B------:R-:W-:Y:S01]  /*1390*/  FFMA.SAT R26, R33, R12.reuse, 0.5 ;  /* 0x3f000000211a7423 */ /* 0x080fe2000000200c */
[-C--:B------:R-:W-:Y:S01]  /*13a0*/  FFMA.SAT R28, R5, R12.reuse, 0.5 ;  /* 0x3f000000051c7423 */ /* 0x080fe2000000200c */
[-C--:B------:R-:W-:Y:S01]  /*13b0*/  FFMA.RM R8, R8, R11.reuse, 12582913 ;  /* 0x4b40000108087423 */ /* 0x080fe2000000400b */
[C---:B------:R-:W-:Y:S01]  /*13c0*/  FFMA R10, R67.reuse, 1.4426950216293334961, -R10 ;  /* 0x3fb8aa3b430a7823 */ /* 0x040fe2000000080a */
[-C--:B------:R-:W-:Y:S01]  /*13d0*/  FFMA.RM R26, R26, R11.reuse, 12582913 ;  /* 0x4b4000011a1a7423 */ /* 0x080fe2000000400b */
[-C--:B------:R-:W-:Y:S01]  /*13e0*/  FFMA.RM R28, R28, R11.reuse, 12582913 ;  /* 0x4b4000011c1c7423 */ /* 0x080fe2000000400b */
[----:B------:R-:W-:Y:S01]  /*13f0*/  FADD R16, R8, -12583039 ;  /* 0xcb40007f08107421 */ /* 0x000fe20000000000 */
[----:B------:R-:W-:Y:S01]  /*1400*/  FFMA R67, R67, 1.925963033500011079e-08, R10 ;  /* 0x32a5706043437823 */ /* 0x000fe2000000000a */
[-C--:B------:R-:W-:Y:S01]  /*1410*/  FFMA.SAT R10, R3, R12.reuse, 0.5 ;  /* 0x3f000000030a7423 */ /* 0x080fe2000000200c */
[----:B------:R-:W-:Y:S01]  /*1420*/  MUFU.EX2 R34, R71 ;  /* 0x0000004700227308 */ /* 0x000fe20000000800 */
[----:B------:R-:W-:Y:S01]  /*1430*/  FFMA R16, R65, 1.4426950216293334961, -R16 ;  /* 0x3fb8aa3b41107823 */ /* 0x000fe20000000810 */
[----:B------:R-:W-:Y:S01]  /*1440*/  FFMA.SAT R66, R23, R12, 0.5 ;  /* 0x3f00000017427423 */ /* 0x000fe2000000200c */
[----:B------:R-:W-:Y:S01]  /*1450*/  FFMA.RM R10, R10, R11, 12582913 ;  /* 0x4b4000010a0a7423 */ /* 0x000fe2000000400b */
[----:B------:R-:W-:Y:S01]  /*1460*/  SHF.L.U32 R8, R8, 0x17, RZ ;  /* 0x0000001708087819 */ /* 0x000fe200000006ff */
[----:B------:R-:W-:Y:S01]  /*1470*/  FFMA R65, R65, 1.925963033500011079e-08, R16 ;  /* 0x32a5706041417823 */ /* 0x000fe20000000010 */
[----:B------:R-:W-:Y:S01]  /*1480*/  SHF.L.U32 R2, R2, 0x17, RZ ;  /* 0x0000001702027819 */ /* 0x000fe200000006ff */
[----:B------:R-:W-:Y:S01]  /*1490*/  FADD R16, R10, -12583039 ;  /* 0xcb40007f0a107421 */ /* 0x000fe20000000000 */
[----:B------:R-:W-:Y:S01]  /*14a0*/  MUFU.EX2 R64, R67 ;  /* 0x0000004300407308 */ /* 0x000fe20000000800 */
[----:B------:R-:W-:-:S02]  /*14b0*/  SHF.L.U32 R4, R4, 0x17, RZ ;  /* 0x0000001704047819 */ /* 0x000fc400000006ff */
[----:B------:R-:W-:Y:S01]  /*14c0*/  FFMA R16, R3, 1.4426950216293334961, -R16 ;  /* 0x3fb8aa3b03107823 */ /* 0x000fe20000000810 */
[----:B------:R-:W-:-:S03]  /*14d0*/  SHF.L.U32 R6, R6, 0x17, RZ ;  /* 0x0000001706067819 */ /* 0x000fc600000006ff */
[----:B------:R-:W-:Y:S01]  /*14e0*/  FFMA R18, R3, 1.925963033500011079e-08, R16 ;  /* 0x32a5706003127823 */ /* 0x000fe20000000010 */
[----:B------:R-:W-:Y:S01]  /*14f0*/  FFMA.SAT R16, R63, R12, 0.5 ;  /* 0x3f0000003f107423 */ /* 0x000fe2000000200c */
[----:B0-----:R-:W-:Y:S01]  /*1500*/  FMUL R3, R0, R77 ;  /* 0x0000004d00037220 */ /* 0x001fe20000400000 */
[----:B------:R-:W-:Y:S01]  /*1510*/  SHF.L.U32 R0, R14, 0x17, RZ ;  /* 0x000000170e007819 */ /* 0x000fe200000006ff */
[----:B------:R-:W0:Y:S01]  /*1520*/  MUFU.EX2 R65, R65 ;  /* 0x0000004100417308 */ /* 0x000e220000000800 */
[----:B------:R-:W-:-:S04]  /*1530*/  FFMA.RM R16, R16, R11, 12582913 ;  /* 0x4b40000110107423 */ /* 0x000fc8000000400b */
[----:B------:R-:W-:-:S03]  /*1540*/  FADD R24, R16, -12583039 ;  /* 0xcb40007f10187421 */ /* 0x000fc60000000000 */
[----:B------:R-:W-:Y:S01]  /*1550*/  MUFU.EX2 R18, R18 ;  /* 0x0000001200127308 */ /* 0x000fe20000000800 */
[----:B------:R-:W-:-:S04]  /*1560*/  FFMA R24, R63, 1.4426950216293334961, -R24 ;  /* 0x3fb8aa3b3f187823 */ /* 0x000fc80000000818 */
[----:B------:R-:W-:Y:S01]  /*1570*/  FFMA R63, R63, 1.925963033500011079e-08, R24 ;  /* 0x32a570603f3f7823 */ /* 0x000fe20000000018 */
[----:B------:R-:W-:Y:S02]  /*1580*/  FFMA.SAT R24, R35, R12, 0.5 ;  /* 0x3f00000023187423 */ /* 0x000fe4000000200c */
[----:B------:R-:W1:Y:S01]  /*1590*/  MUFU.EX2 R79, R79 ;  /* 0x0000004f004f7308 */ /* 0x000e620000000800 */
[----:B0-----:R-:W-:Y:S01]  /*15a0*/  FMUL R8, R8, R65 ;  /* 0x0000004108087220 */ /* 0x001fe20000400000 */
[----:B------:R-:W-:-:S04]  /*15b0*/  FFMA.RM R24, R24, R11, 12582913 ;  /* 0x4b40000118187423 */ /* 0x000fc8000000400b */
[----:B------:R-:W-:Y:S02]  /*15c0*/  FADD R14, R24, -12583039 ;  /* 0xcb40007f180e7421 */ /* 0x000fe40000000000 */
[----:B------:R-:W-:Y:S02]  /*15d0*/  MUFU.EX2 R63, R63 ;  /* 0x0000003f003f7308 */ /* 0x000fe40000000800 */
[----:B------:R-:W-:-:S04]  /*15e0*/  FFMA R14, R35, 1.4426950216293334961, -R14 ;  /* 0x3fb8aa3b230e7823 */ /* 0x000fc8000000080e */
[----:B------:R-:W-:Y:S01]  /*15f0*/  FFMA R35, R35, 1.925963033500011079e-08, R14 ;  /* 0x32a5706023237823 */ /* 0x000fe2000000000e */
[----:B------:R-:W-:Y:S01]  /*1600*/  FADD R14, R26, -12583039 ;  /* 0xcb40007f1a0e7421 */ /* 0x000fe20000000000 */
[----:B------:R-:W0:Y:S01]  /*1610*/  MUFU.EX2 R75, R75 ;  /* 0x0000004b004b7308 */ /* 0x000e220000000800 */
[----:B-1----:R-:W-:Y:S02]  /*1620*/  FMUL R0, R0, R79 ;  /* 0x0000004f00007220 */ /* 0x002fe40000400000 */
[----:B------:R-:W-:-:S04]  /*1630*/  FFMA R14, R33, 1.4426950216293334961, -R14 ;  /* 0x3fb8aa3b210e7823 */ /* 0x000fc8000000080e */
[----:B------:R-:W-:Y:S01]  /*1640*/  FFMA R33, R33, 1.925963033500011079e-08, R14 ;  /* 0x32a5706021217823 */ /* 0x000fe2000000000e */
[----:B------:R-:W-:Y:S01]  /*1650*/  FADD R14, R28, -12583039 ;  /* 0xcb40007f1c0e7421 */ /* 0x000fe20000000000 */
[----:B------:R-:W-:Y:S03]  /*1660*/  MUFU.EX2 R35, R35 ;  /* 0x0000002300237308 */ /* 0x000fe60000000800 */
[----:B------:R-:W-:-:S04]  /*1670*/  FFMA R14, R5, 1.4426950216293334961, -R14 ;  /* 0x3fb8aa3b050e7823 */ /* 0x000fc8000000080e */
[----:B------:R-:W-:Y:S01]  /*1680*/  FFMA R32, R5, 1.925963033500011079e-08, R14 ;  /* 0x32a5706005207823 */ /* 0x000fe2000000000e */
[----:B------:R-:W-:Y:S01]  /*1690*/  FFMA.SAT R14, R29, R12, 0.5 ;  /* 0x3f0000001d0e7423 */ /* 0x000fe2000000200c */
[----:B------:R-:W-:Y:S01]  /*16a0*/  SHF.L.U32 R5, R20, 0x17, RZ ;  /* 0x0000001714057819 */ /* 0x000fe200000006ff */
[----:B------:R-:W1:Y:S01]  /*16b0*/  MUFU.EX2 R73, R73 ;  /* 0x0000004900497308 */ /* 0x000e620000000800 */
[----:B0-----:R-:W-:Y:S01]  /*16c0*/  FMUL R2, R2, R75 ;  /* 0x0000004b02027220 */ /* 0x001fe20000400000 */
[----:B------:R-:W-:Y:S02]  /*16d0*/  FFMA.RM R14, R14, R11, 12582913 ;  /* 0x4b4000010e0e7423 */ /* 0x000fe4000000400b */
[----:B------:R-:W-:Y:S02]  /*16e0*/  FMUL R5, R5, R34 ;  /* 0x0000002205057220 */ /* 0x000fe40000400000 */
[C---:B------:R-:W-:Y:S01]  /*16f0*/  FADD R20, R14.reuse, -12583039 ;  /* 0xcb40007f0e147421 */ /* 0x040fe20000000000 */
[----:B------:R-:W-:Y:S01]  /*1700*/  SHF.L.U32 R14, R14, 0x17, RZ ;  /* 0x000000170e0e7819 */ /* 0x000fe200000006ff */
[----:B------:R-:W0:Y:S02]  /*1710*/  MUFU.EX2 R69, R69 ;  /* 0x0000004500457308 */ /* 0x000e240000000800 */
[----:B------:R-:W-:-:S04]  /*1720*/  FFMA R20, R29, 1.4426950216293334961, -R20 ;  /* 0x3fb8aa3b1d147823 */ /* 0x000fc80000000814 */
[----:B------:R-:W-:Y:S01]  /*1730*/  FFMA R29, R29, 1.925963033500011079e-08, R20 ;  /* 0x32a570601d1d7823 */ /* 0x000fe20000000014 */
[----:B------:R-:W-:Y:S01]  /*1740*/  FFMA.SAT R20, R7, R12, 0.5 ;  /* 0x3f00000007147423 */ /* 0x000fe2000000200c */
[----:B-1----:R-:W-:-:S03]  /*1750*/  FMUL R4, R4, R73 ;  /* 0x0000004904047220 */ /* 0x002fc60000400000 */
[----:B------:R-:W-:Y:S01]  /*1760*/  FFMA.RM R20, R20, R11, 12582913 ;  /* 0x4b40000114147423 */ /* 0x000fe2000000400b */
[----:B------:R-:W-:Y:S03]  /*1770*/  MUFU.EX2 R29, R29 ;  /* 0x0000001d001d7308 */ /* 0x000fe60000000800 */
[C---:B------:R-:W-:Y:S01]  /*1780*/  FADD R34, R20.reuse, -12583039 ;  /* 0xcb40007f14227421 */ /* 0x040fe20000000000 */
[----:B------:R-:W-:Y:S01]  /*1790*/  SHF.L.U32 R20, R20, 0x17, RZ ;  /* 0x0000001714147819 */ /* 0x000fe200000006ff */
[----:B0-----:R-:W-:Y:S02]  /*17a0*/  FMUL R6, R6, R69 ;  /* 0x0000004506067220 */ /* 0x001fe40000400000 */
[C---:B------:R-:W-:Y:S01]  /*17b0*/  FFMA R34, R7.reuse, 1.4426950216293334961, -R34 ;  /* 0x3fb8aa3b07227823 */ /* 0x040fe20000000822 */
[----:B------:R0:W-:Y:S03]  /*17c0*/  MUFU.EX2 R69, R32 ;  /* 0x0000002000457308 */ /* 0x0001e60000000800 */
[----:B------:R-:W-:Y:S01]  /*17d0*/  FFMA R34, R7, 1.925963033500011079e-08, R34 ;  /* 0x32a5706007227823 */ /* 0x000fe20000000022 */
[----:B------:R-:W-:Y:S01]  /*17e0*/  SHF.L.U32 R7, R22, 0x17, RZ ;  /* 0x0000001716077819 */ /* 0x000fe200000006ff */
[----:B------:R-:W-:-:S04]  /*17f0*/  FFMA.RM R22, R66, R11, 12582913 ;  /* 0x4b40000142167423 */ /* 0x000fc8000000400b */
[----:B------:R-:W-:Y:S01]  /*1800*/  FMUL R7, R7, R64 ;  /* 0x0000004007077220 */ /* 0x000fe20000400000 */
[C---:B------:R-:W-:Y:S01]  /*1810*/  FADD R64, R22.reuse, -12583039 ;  /* 0xcb40007f16407421 */ /* 0x040fe20000000000 */
[----:B0-----:R-:W-:Y:S01]  /*1820*/  FFMA.SAT R32, R27, R12, 0.5 ;  /* 0x3f0000001b207423 */ /* 0x001fe2000000200c */
[----:B------:R-:W-:Y:S02]  /*1830*/  SHF.L.U32 R22, R22, 0x17, RZ ;  /* 0x0000001716167819 */ /* 0x000fe400000006ff */
[----:B------:R-:W-:-:S04]  /*1840*/  FFMA R64, R23, 1.4426950216293334961, -R64 ;  /* 0x3fb8aa3b17407823 */ /* 0x000fc80000000840 */
[----:B------:R-:W-:Y:S01]  /*1850*/  FFMA R66, R23, 1.925963033500011079e-08, R64 ;  /* 0x32a5706017427823 */ /* 0x000fe20000000040 */
[----:B------:R-:W-:-:S04]  /*1860*/  FFMA.SAT R64, R9, R12, 0.5 ;  /* 0x3f00000009407423 */ /* 0x000fc8000000200c */
[----:B------:R-:W-:-:S04]  /*1870*/  FFMA.RM R23, R64, R11, 12582913 ;  /* 0x4b40000140177423 */ /* 0x000fc8000000400b */
[----:B------:R-:W-:-:S04]  /*1880*/  FADD R64, R23, -12583039 ;  /* 0xcb40007f17407421 */ /* 0x000fc80000000000 */
[----:B------:R-:W-:-:S04]  /*1890*/  FFMA R64, R9, 1.4426950216293334961, -R64 ;  /* 0x3fb8aa3b09407823 */ /* 0x000fc80000000840 */
[----:B------:R-:W-:Y:S01]  /*18a0*/  FFMA R65, R9, 1.925963033500011079e-08, R64 ;  /* 0x32a5706009417823 */ /* 0x000fe20000000040 */
[-C--:B------:R-:W-:Y:S01]  /*18b0*/  FFMA.SAT R64, R13, R12.reuse, 0.5 ;  /* 0x3f0000000d407423 */ /* 0x080fe2000000200c */
[----:B------:R-:W-:Y:S02]  /*18c0*/  SHF.L.U32 R9, R10, 0x17, RZ ;  /* 0x000000170a097819 */ /* 0x000fe400000006ff */
[----:B------:R-:W-:Y:S01]  /*18d0*/  SHF.L.U32 R10, R16, 0x17, RZ ;  /* 0x00000017100a7819 */ /* 0x000fe200000006ff */
[----:B------:R-:W-:Y:S01]  /*18e0*/  FFMA.RM R64, R64, R11, 12582913 ;  /* 0x4b40000140407423 */ /* 0x000fe2000000400b */
[----:B------:R-:W-:Y:S01]  /*18f0*/  FFMA.SAT R16, R17, R12, 0.5 ;  /* 0x3f00000011107423 */ /* 0x000fe2000000200c */
[----:B------:R-:W-:Y:S01]  /*1900*/  FMUL R9, R9, R18 ;  /* 0x0000001209097220 */ /* 0x000fe20000400000 */
[----:B------:R-:W-:Y:S01]  /*1910*/  MUFU.EX2 R65, R65 ;  /* 0x0000004100417308 */ /* 0x000fe20000000800 */
[----:B------:R-:W-:Y:S01]  /*1920*/  FADD R68, R64, -12583039 ;  /* 0xcb40007f40447421 */ /* 0x000fe20000000000 */
[----:B------:R-:W-:Y:S01]  /*1930*/  FMUL R10, R10, R63 ;  /* 0x0000003f0a0a7220 */ /* 0x000fe20000400000 */
[----:B------:R-:W-:-:S02]  /*1940*/  SHF.L.U32 R64, R64, 0x17, RZ ;  /* 0x0000001740407819 */ /* 0x000fc400000006ff */
[----:B------:R-:W-:-:S03]  /*1950*/  FFMA R68, R13, 1.4426950216293334961, -R68 ;  /* 0x3fb8aa3b0d447823 */ /* 0x000fc60000000844 */
[----:B------:R-:W0:Y:S01]  /*1960*/  MUFU.EX2 R18, R33 ;  /* 0x0000002100127308 */ /* 0x000e220000000800 */
[----:B------:R-:W-:Y:S01]  /*1970*/  FFMA R67, R13, 1.925963033500011079e-08, R68 ;  /* 0x32a570600d437823 */ /* 0x000fe20000000044 */
[----:B------:R-:W-:Y:S01]  /*1980*/  FFMA.RM R13, R16, R11, 12582913 ;  /* 0x4b400001100d7423 */ /* 0x000fe2000000400b */
[----:B------:R-:W-:-:S03]  /*1990*/  FFMA.SAT R68, R15, R12, 0.5 ;  /* 0x3f0000000f447423 */ /* 0x000fc6000000200c */
[C---:B------:R-:W-:Y:S01]  /*19a0*/  FADD R16, R13.reuse, -12583039 ;  /* 0xcb40007f0d107421 */ /* 0x040fe20000000000 */
[----:B------:R-:W-:Y:S01]  /*19b0*/  SHF.L.U32 R13, R13, 0x17, RZ ;  /* 0x000000170d0d7819 */ /* 0x000fe200000006ff */
[----:B------:R-:W-:Y:S02]  /*19c0*/  MUFU.EX2 R67, R67 ;  /* 0x0000004300437308 */ /* 0x000fe40000000800 */
[----:B------:R-:W-:-:S04]  /*19d0*/  FFMA R16, R17, 1.4426950216293334961, -R16 ;  /* 0x3fb8aa3b11107823 */ /* 0x000fc80000000810 */
[----:B------:R-:W-:Y:S01]  /*19e0*/  FFMA R63, R17, 1.925963033500011079e-08, R16 ;  /* 0x32a57060113f7823 */ /* 0x000fe20000000010 */
[----:B------:R-:W-:Y:S01]  /*19f0*/  SHF.L.U32 R16, R24, 0x17, RZ ;  /* 0x0000001718107819 */ /* 0x000fe200000006ff */
[----:B------:R-:W-:Y:S01]  /*1a00*/  FFMA.RM R24, R68, R11, 12582913 ;  /* 0x4b40000144187423 */ /* 0x000fe2000000400b */
[----:B------:R-:W-:Y:S01]  /*1a10*/  SHF.L.U32 R17, R26, 0x17, RZ ;  /* 0x000000171a117819 */ /* 0x000fe200000006ff */
[----:B------:R-:W-:Y:S02]  /*1a20*/  FFMA.SAT R26, R19, R12, 0.5 ;  /* 0x3f000000131a7423 */ /* 0x000fe4000000200c */
[----:B------:R-:W-:Y:S01]  /*1a30*/  FADD R68, R24, -12583039 ;  /* 0xcb40007f18447421 */ /* 0x000fe20000000000 */
[----:B------:R-:W-:Y:S01]  /*1a40*/  FMUL R16, R16, R35 ;  /* 0x0000002310107220 */ /* 0x000fe20000400000 */
[----:B0-----:R-:W-:Y:S01]  /*1a50*/  FMUL R17, R17, R18 ;  /* 0x0000001211117220 */ /* 0x001fe20000400000 */
[----:B------:R-:W-:Y:S01]  /*1a60*/  FFMA.SAT R18, R21, R12, 0.5 ;  /* 0x3f00000015127423 */ /* 0x000fe2000000200c */
[----:B------:R-:W-:Y:S01]  /*1a70*/  FFMA R68, R15, 1.4426950216293334961, -R68 ;  /* 0x3fb8aa3b0f447823 */ /* 0x000fe20000000844 */
[----:B------:R-:W-:-:S03]  /*1a80*/  FFMA.RM R26, R26, R11, 12582913 ;  /* 0x4b4000011a1a7423 */ /* 0x000fc6000000400b */
[----:B------:R-:W-:Y:S01]  /*1a90*/  FFMA R35, R15, 1.925963033500011079e-08, R68 ;  /* 0x32a570600f237823 */ /* 0x000fe20000000044 */
[----:B------:R-:W-:-:S04]  /*1aa0*/  FFMA.RM R15, R18, R11, 12582913 ;  /* 0x4b400001120f7423 */ /* 0x000fc8000000400b */
        /* <DEDUP_REMOVED lines=9> */
[----:B------:R-:W-:Y:S01]  /*1b40*/  FADD R19, RZ, R3 ;  /* 0x00000003ff137221 */ /* 0x000fe20000000000 */
[----:B------:R-:W-:-:S03]  /*1b50*/  FFMA.SAT R28, R25, R12, 0.5 ;  /* 0x3f000000191c7423 */ /* 0x000fc6000000200c */
[----:B------:R-:W-:Y:S01]  /*1b60*/  FADD R19, R19, R0 ;  /* 0x0000000013137221 */ /* 0x000fe20000000000 */
[-C--:B------:R-:W-:Y:S01]  /*1b70*/  FFMA.RM R12, R28, R11.reuse, 12582913 ;  /* 0x4b4000011c0c7423 */ /* 0x080fe2000000400b */
[----:B------:R-:W-:Y:S01]  /*1b80*/  FFMA.RM R11, R32, R11, 12582913 ;  /* 0x4b400001200b7423 */ /* 0x000fe2000000400b */
[----:B------:R-:W-:Y:S01]  /*1b90*/  MUFU.EX2 R68, R68 ;  /* 0x0000004400447308 */ /* 0x000fe20000000800 */
[----:B------:R-:W-:Y:S01]  /*1ba0*/  FADD R19, R19, R2 ;  /* 0x0000000213137221 */ /* 0x000fe20000000000 */
[----:B------:R-:W-:Y:S01]  /*1bb0*/  FADD R28, R12, -12583039 ;  /* 0xcb40007f0c1c7421 */ /* 0x000fe20000000000 */
[----:B------:R-:W-:Y:S02]  /*1bc0*/  FADD R32, R11, -12583039 ;  /* 0xcb40007f0b207421 */ /* 0x000fe40000000000 */
[----:B------:R-:W-:Y:S01]  /*1bd0*/  FADD R70, R19, R4 ;  /* 0x0000000413467221 */ /* 0x000fe20000000000 */
[----:B------:R-:W-:Y:S01]  /*1be0*/  FFMA R28, R25, 1.4426950216293334961, -R28 ;  /* 0x3fb8aa3b191c7823 */ /* 0x000fe2000000081c */
[----:B------:R-:W-:-:S02]  /*1bf0*/  FFMA R32, R27, 1.4426950216293334961, -R32 ;  /* 0x3fb8aa3b1b207823 */ /* 0x000fc40000000820 */
[----:B------:R-:W-:Y:S01]  /*1c00*/  FADD R19, R70, R5 ;  /* 0x0000000546137221 */ /* 0x000fe20000000000 */
[----:B------:R-:W-:Y:S01]  /*1c10*/  FFMA R28, R25, 1.925963033500011079e-08, R28 ;  /* 0x32a57060191c7823 */ /* 0x000fe2000000001c */
[----:B------:R-:W-:Y:S01]  /*1c20*/  FFMA R32, R27, 1.925963033500011079e-08, R32 ;  /* 0x32a570601b207823 */ /* 0x000fe20000000020 */
[----:B------:R-:W0:Y:S01]  /*1c30*/  MUFU.EX2 R25, R34 ;  /* 0x0000002200197308 */ /* 0x000e220000000800 */
[----:B------:R-:W-:Y:S01]  /*1c40*/  FADD R70, R19, R6 ;  /* 0x0000000613467221 */ /* 0x000fe20000000000 */
[----:B------:R-:W-:-:S03]  /*1c50*/  FMUL R19, R14, R29 ;  /* 0x0000001d0e137220 */ /* 0x000fc60000400000 */
[----:B------:R-:W-:-:S03]  /*1c60*/  FADD R21, R70, R7 ;  /* 0x0000000746157221 */ /* 0x000fc60000000000 */
[----:B------:R-:W1:Y:S01]  /*1c70*/  MUFU.EX2 R27, R66 ;  /* 0x00000042001b7308 */ /* 0x000e620000000800 */
[----:B------:R-:W-:-:S04]  /*1c80*/  FADD R14, R21, R8 ;  /* 0x00000008150e7221 */ /* 0x000fc80000000000 */
[----:B------:R-:W-:-:S03]  /*1c90*/  FADD R21, R14, R9 ;  /* 0x000000090e157221 */ /* 0x000fc60000000000 */
[----:B------:R-:W2:Y:S01]  /*1ca0*/  MUFU.EX2 R34, R63 ;  /* 0x0000003f00227308 */ /* 0x000ea20000000800 */
[----:B------:R-:W-:Y:S01]  /*1cb0*/  FADD R21, R21, R10 ;  /* 0x0000000a15157221 */ /* 0x000fe20000000000 */
[----:B0-----:R-:W-:-:S03]  /*1cc0*/  FMUL R20, R20, R25 ;  /* 0x0000001914147220 */ /* 0x001fc60000400000 */
[----:B------:R-:W-:-:S03]  /*1cd0*/  FADD R14, R21, R16 ;  /* 0x00000010150e7221 */ /* 0x000fc60000000000 */
[----:B------:R-:W-:Y:S01]  /*1ce0*/  MUFU.EX2 R66, R35 ;  /* 0x0000002300427308 */ /* 0x000fe20000000800 */
[----:B------:R-:W-:Y:S01]  /*1cf0*/  FADD R25, R14, R17 ;  /* 0x000000110e197221 */ /* 0x000fe20000000000 */
[----:B-1----:R-:W-:Y:S01]  /*1d00*/  FMUL R21, R22, R27 ;  /* 0x0000001b16157220 */ /* 0x002fe20000400000 */
[----:B------:R-:W-:Y:S02]  /*1d10*/  SHF.L.U32 R22, R23, 0x17, RZ ;  /* 0x0000001717167819 */ /* 0x000fe400000006ff */
[----:B------:R-:W-:Y:S01]  /*1d20*/  FADD R14, R25, R18 ;  /* 0x00000012190e7221 */ /* 0x000fe20000000000 */
[----:B------:R-:W-:Y:S02]  /*1d30*/  SHF.L.U32 R27, R26, 0x17, RZ ;  /* 0x000000171a1b7819 */ /* 0x000fe400000006ff */
[----:B------:R-:W0:Y:S01]  /*1d40*/  MUFU.EX2 R70, R33 ;  /* 0x0000002100467308 */ /* 0x000e220000000800 */
[----:B------:R-:W-:Y:S01]  /*1d50*/  FADD R23, R14, R19 ;  /* 0x000000130e177221 */ /* 0x000fe20000000000 */
[----:B------:R-:W-:Y:S01]  /*1d60*/  FMUL R22, R22, R65 ;  /* 0x0000004116167220 */ /* 0x000fe20000400000 */
[----:B------:R-:W-:-:S02]  /*1d70*/  FMUL R27, R27, R68 ;  /* 0x000000441b1b7220 */ /* 0x000fc40000400000 */
[----:B------:R-:W-:Y:S01]  /*1d80*/  FADD R14, R23, R20 ;  /* 0x00000014170e7221 */ /* 0x000fe20000000000 */
[----:B------:R-:W-:Y:S02]  /*1d90*/  FMUL R23, R64, R67 ;  /* 0x0000004340177220 */ /* 0x000fe40000400000 */
[----:B------:R1:W3:Y:S01]  /*1da0*/  MUFU.EX2 R29, R28 ;  /* 0x0000001c001d7308 */ /* 0x0002e20000000800 */
[----:B------:R-:W-:-:S04]  /*1db0*/  FADD R25, R14, R21 ;  /* 0x000000150e197221 */ /* 0x000fc80000000000 */
[----:B------:R-:W-:Y:S01]  /*1dc0*/  FADD R14, R25, R22 ;  /* 0x00000016190e7221 */ /* 0x000fe20000000000 */
[----:B------:R-:W-:Y:S01]  /*1dd0*/  SHF.L.U32 R25, R24, 0x17, RZ ;  /* 0x0000001718197819 */ /* 0x000fe200000006ff */
[----:B--2---:R-:W-:Y:S01]  /*1de0*/  FMUL R24, R13, R34 ;  /* 0x000000220d187220 */ /* 0x004fe20000400000 */
[----:B------:R-:W2:Y:S01]  /*1df0*/  MUFU.EX2 R32, R32 ;  /* 0x0000002000207308 */ /* 0x000ea20000000800 */
[----:B------:R-:W-:Y:S01]  /*1e00*/  FADD R13, R14, R23 ;  /* 0x000000170e0d7221 */ /* 0x000fe20000000000 */
[----:B0-----:R-:W-:Y:S01]  /*1e10*/  FMUL R26, R15, R70 ;  /* 0x000000460f1a7220 */ /* 0x001fe20000400000 */
[----:B------:R-:W-:Y:S01]  /*1e20*/  FMUL R25, R25, R66 ;  /* 0x0000004219197220 */ /* 0x000fe20000400000 */
[----:B-1----:R-:W-:Y:S01]  /*1e30*/  SHF.L.U32 R28, R12, 0x17, RZ ;  /* 0x000000170c1c7819 */ /* 0x002fe200000006ff */
[----:B------:R-:W-:-:S04]  /*1e40*/  FADD R14, R13, R24 ;  /* 0x000000180d0e7221 */ /* 0x000fc80000000000 */
[----:B------:R-:W-:Y:S01]  /*1e50*/  FADD R13, R14, R25 ;  /* 0x000000190e0d7221 */ /* 0x000fe20000000000 */
[----:B---3--:R-:W-:-:S03]  /*1e60*/  FMUL R28, R28, R29 ;  /* 0x0000001d1c1c7220 */ /* 0x008fc60000400000 */
[----:B------:R-:W-:Y:S01]  /*1e70*/  FADD R12, R13, R26 ;  /* 0x0000001a0d0c7221 */ /* 0x000fe20000000000 */
[----:B------:R-:W-:-:S03]  /*1e80*/  SHF.L.U32 R13, R11, 0x17, RZ ;  /* 0x000000170b0d7819 */ /* 0x000fc600000006ff */
[----:B------:R-:W-:Y:S02]  /*1e90*/  FADD R11, R12, R27 ;  /* 0x0000001b0c0b7221 */ /* 0x000fe40000000000 */
[----:B--2---:R-:W-:Y:S02]  /*1ea0*/  FMUL R29, R13, R32 ;  /* 0x000000200d1d7220 */ /* 0x004fe40000400000 */
        /* <DEDUP_REMOVED lines=11> */
.L_x_2005:
[----:B01----:R-:W-:Y:S01]  /*1f60*/  FADD R35, R35, R14 ;  /* 0x0000000e23237221 */ /* 0x003fe20000000000 */
[----:B------:R-:W-:Y:S03]  /*1f70*/  BSSY.RECONVERGENT B3, `(.L_x_1945) ;  /* 0x000000d000037945 */ /* 0x000fe60003800200 */
[----:B------:R-:W0:Y:S08]  /*1f80*/  MUFU.RCP R12, R35 ;  /* 0x00000023000c7308 */ /* 0x000e300000001000 */
        /* <DEDUP_REMOVED lines=9> */
[----:B------:R-:W-:Y:S05]  /*2020*/  CALL.REL.NOINC `($__internal_26_$__cuda_sm3x_div_rn_noftz_f32_slowpath) ;  /* 0x00000030004c7944 */ /* 0x000fea0003c00000 */
[----:B------:R-:W-:-:S07]  /*2030*/  MOV R11, R3 ;  /* 0x00000003000b7202 */ /* 0x000fce0000000f00 */
.L_x_1946:
[----:B------:R-:W-:Y:S05]  /*2040*/  BSYNC.RECONVERGENT B3 ;  /* 0x0000000000037941 */ /* 0x000fea0003800200 */
.L_x_1945:
        /* <DEDUP_REMOVED lines=12> */
[----:B------:R-:W-:Y:S05]  /*2110*/  CALL.REL.NOINC `($__internal_26_$__cuda_sm3x_div_rn_noftz_f32_slowpath) ;  /* 0x0000003000107944 */ /* 0x000fea0003c00000 */
[----:B------:R-:W-:-:S07]  /*2120*/  MOV R15, R3 ;  /* 0x00000003000f7202 */ /* 0x000fce0000000f00 */
.L_x_1948:
[----:B------:R-:W-:Y:S05]  /*2130*/  BSYNC.RECONVERGENT B3 ;  /* 0x0000000000037941 */ /* 0x000fea0003800200 */
.L_x_1947:
        /* <DEDUP_REMOVED lines=14> */
.L_x_1950:
[----:B------:R-:W-:Y:S05]  /*2220*/  BSYNC.RECONVERGENT B3 ;  /* 0x0000000000037941 */ /* 0x000fea0003800200 */
.L_x_1949:
        /* <DEDUP_REMOVED lines=14> */
.L_x_1952:
[----:B------:R-:W-:Y:S05]  /*2310*/  BSYNC.RECONVERGENT B3 ;  /* 0x0000000000037941 */ /* 0x000fea0003800200 */
.L_x_1951:
        /* <DEDUP_REMOVED lines=14> */
.L_x_1954:
[----:B------:R-:W-:Y:S05]  /*2400*/  BSYNC.RECONVERGENT B3 ;  /* 0x0000000000037941 */ /* 0x000fea0003800200 */
.L_x_1953:
        /* <DEDUP_REMOVED lines=14> */
.L_x_1956:
[----:B------:R-:W-:Y:S05]  /*24f0*/  BSYNC.RECONVERGENT B3 ;  /* 0x0000000000037941 */ /* 0x000fea0003800200 */
.L_x_1955:
        /* <DEDUP_REMOVED lines=14> */
.L_x_1958:
[----:B------:R-:W-:Y:S05]  /*25e0*/  BSYNC.RECONVERGENT B3 ;  /* 0x0000000000037941 */ /* 0x000fea0003800200 */
.L_x_1957:
        /* <DEDUP_REMOVED lines=14> */
.L_x_1960:
[----:B------:R-:W-:Y:S05]  /*26d0*/  BSYNC.RECONVERGENT B3 ;  /* 0x0000000000037941 */ /* 0x000fea0003800200 */
.L_x_1959:
        /* <DEDUP_REMOVED lines=14> */
.L_x_1962:
[----:B------:R-:W-:Y:S05]  /*27c0*/  BSYNC.RECONVERGENT B3 ;  /* 0x0000000000037941 */ /* 0x000fea0003800200 */
.L_x_1961:
        /* <DEDUP_REMOVED lines=14> */
.L_x_1964:
[----:B------:R-:W-:Y:S05]  /*28b0*/  BSYNC.RECONVERGENT B3 ;  /* 0x0000000000037941 */ /* 0x000fea0003800200 */
.L_x_1963:
        /* <DEDUP_REMOVED lines=14> */
.L_x_1966:
[----:B------:R-:W-:Y:S05]  /*29a0*/  BSYNC.RECONVERGENT B3 ;  /* 0x0000000000037941 */ /* 0x000fea0003800200 */
.L_x_1965:
        /* <DEDUP_REMOVED lines=14> */
.L_x_1968:
[----:B------:R-:W-:Y:S05]  /*2a90*/  BSYNC.RECONVERGENT B3 ;  /* 0x0000000000037941 */ /* 0x000fea0003800200 */
.L_x_1967:
        /* <DEDUP_REMOVED lines=14> */
.L_x_1970:
[----:B------:R-:W-:Y:S05]  /*2b80*/  BSYNC.RECONVERGENT B3 ;  /* 0x0000000000037941 */ /* 0x000fea0003800200 */
.L_x_1969:
        /* <DEDUP_REMOVED lines=14> */
.L_x_1972:
[----:B------:R-:W-:Y:S05]  /*2c70*/  BSYNC.RECONVERGENT B3 ;  /* 0x0000000000037941 */ /* 0x000fea0003800200 */
.L_x_1971:
        /* <DEDUP_REMOVED lines=14> */
.L_x_1974:
[----:B------:R-:W-:Y:S05]  /*2d60*/  BSYNC.RECONVERGENT B3 ;  /* 0x0000000000037941 */ /* 0x000fea0003800200 */
.L_x_1973:
        /* <DEDUP_REMOVED lines=14> */
.L_x_1976:
[----:B------:R-:W-:Y:S05]  /*2e50*/  BSYNC.RECONVERGENT B3 ;  /* 0x0000000000037941 */ /* 0x000fea0003800200 */
.L_x_1975:
        /* <DEDUP_REMOVED lines=14> */
.L_x_1978:
[----:B------:R-:W-:Y:S05]  /*2f40*/  BSYNC.RECONVERGENT B3 ;  /* 0x0000000000037941 */ /* 0x000fea0003800200 */
.L_x_1977:
        /* <DEDUP_REMOVED lines=14> */
.L_x_1980:
[----:B------:R-:W-:Y:S05]  /*3030*/  BSYNC.RECONVERGENT B3 ;  /* 0x0000000000037941 */ /* 0x000fea0003800200 */
.L_x_1979:
        /* <DEDUP_REMOVED lines=14> */
.L_x_1982:
[----:B------:R-:W-:Y:S05]  /*3120*/  BSYNC.RECONVERGENT B3 ;  /* 0x0000000000037941 */ /* 0x000fea0003800200 */
.L_x_1981:
        /* <DEDUP_REMOVED lines=14> */
.L_x_1984:
[----:B------:R-:W-:Y:S05]  /*3210*/  BSYNC.RECONVERGENT B3 ;  /* 0x0000000000037941 */ /* 0x000fea0003800200 */
.L_x_1983:
        /* <DEDUP_REMOVED lines=14> */
.L_x_1986:
[----:B------:R-:W-:Y:S05]  /*3300*/  BSYNC.RECONVERGENT B3 ;  /* 0x0000000000037941 */ /* 0x000fea0003800200 */
.L_x_1985:
        /* <DEDUP_REMOVED lines=14> */
.L_x_1988:
[----:B------:R-:W-:Y:S05]  /*33f0*/  BSYNC.RECONVERGENT B3 ;  /* 0x0000000000037941 */ /* 0x000fea0003800200 */
.L_x_1987:
        /* <DEDUP_REMOVED lines=14> */
.L_x_1990:
[----:B------:R-:W-:Y:S05]  /*34e0*/  BSYNC.RECONVERGENT B3 ;  /* 0x0000000000037941 */ /* 0x000fea0003800200 */
.L_x_1989:
        /* <DEDUP_REMOVED lines=14> */
.L_x_1992:
[----:B------:R-:W-:Y:S05]  /*35d0*/  BSYNC.RECONVERGENT B3 ;  /* 0x0000000000037941 */ /* 0x000fea0003800200 */
.L_x_1991:
        /* <DEDUP_REMOVED lines=16> */
[----:B------:R-:W-:Y:S01]  /*36e0*/  @!P1 R2UR UR6, R30 ;  /* 0x000000001e0692ca */ /* 0x000fe200000e0000 */
[----:B------:R0:W-:Y:S01]  /*36f0*/  @!P0 STG.E desc[UR4][R4.64], R11 ;  /* 0x0000000b04008986 */ /* 0x0001e2000c101904 */
[----:B------:R-:W-:Y:S02]  /*3700*/  ISETP.GE.U32.AND P0, PT, R42, UR44, PT ;  /* 0x0000002c2a007c0c */ /* 0x000fe4000bf06070 */
[C---:B------:R-:W-:Y:S02]  /*3710*/  @!P1 R2UR UR7, R31.reuse ;  /* 0x000000001f0792ca */ /* 0x040fe400000e0000 */
[----:B------:R-:W-:Y:S02]  /*3720*/  ISETP.GE.AND.EX P0, PT, RZ, UR45, PT, P0 ;  /* 0x0000002dff007c0c */ /* 0x000fe4000bf06300 */
[----:B------:R-:W-:Y:S02]  /*3730*/  @!P2 R2UR UR8, R30 ;  /* 0x000000001e08a2ca */ /* 0x000fe400000e0000 */
[----:B------:R-:W-:-:S02]  /*3740*/  @!P2 R2UR UR9, R31 ;  /* 0x000000001f09a2ca */ /* 0x000fc400000e0000 */
[----:B------:R-:W-:Y:S02]  /*3750*/  ISETP.GE.U32.AND P6, PT, R45, UR44, PT ;  /* 0x0000002c2d007c0c */ /* 0x000fe4000bfc6070 */
[----:B------:R-:W-:Y:S02]  /*3760*/  ISETP.GE.U32.AND P5, PT, R46, UR44, PT ;  /* 0x0000002c2e007c0c */ /* 0x000fe4000bfa6070 */
[----:B------:R-:W-:Y:S01]  /*3770*/  ISETP.GE.AND.EX P4, PT, RZ, UR45, PT, P4 ;  /* 0x0000002dff007c0c */ /* 0x000fe2000bf86340 */
[----:B------:R0:W-:Y:S01]  /*3780*/  @!P1 STG.E desc[UR6][R4.64+0x80], R15 ;  /* 0x0000800f04009986 */ /* 0x0001e2000c101906 */
[----:B------:R-:W-:Y:S02]  /*3790*/  ISETP.GE.U32.AND P1, PT, R48, UR44, PT ;  /* 0x0000002c30007c0c */ /* 0x000fe4000bf26070 */
[----:B------:R-:W-:Y:S02]  /*37a0*/  @!P0 R2UR UR4, R30 ;  /* 0x000000001e0482ca */ /* 0x000fe400000e0000 */
[----:B------:R-:W-:Y:S01]  /*37b0*/  @!P0 R2UR UR5, R31 ;  /* 0x000000001f0582ca */ /* 0x000fe200000e0000 */
[----:B------:R0:W-:Y:S01]  /*37c0*/  @!P2 STG.E desc[UR8][R4.64+0x100], R33 ;  /* 0x000100210400a986 */ /* 0x0001e2000c101908 */
[----:B------:R-:W-:-:S02]  /*37d0*/  ISETP.GE.U32.AND P2, PT, R47, UR44, PT ;  /* 0x0000002c2f007c0c */ /* 0x000fc4000bf46070 */
[----:B------:R-:W-:Y:S02]  /*37e0*/  ISETP.GE.AND.EX P3, PT, RZ, UR45, PT, P3 ;  /* 0x0000002dff007c0c */ /* 0x000fe4000bf66330 */
[----:B------:R-:W-:Y:S02]  /*37f0*/  ISETP.GE.AND.EX P6, PT, RZ, UR45, PT, P6 ;  /* 0x0000002dff007c0c */ /* 0x000fe4000bfc6360 */
[----:B------:R-:W-:Y:S02]  /*3800*/  ISETP.GE.AND.EX P5, PT, RZ, UR45, PT, P5 ;  /* 0x0000002dff007c0c */ /* 0x000fe4000bfa6350 */
[----:B------:R-:W-:Y:S02]  /*3810*/  ISETP.GE.AND.EX P2, PT, RZ, UR45, PT, P2 ;  /* 0x0000002dff007c0c */ /* 0x000fe4000bf46320 */
[----:B------:R-:W-:Y:S01]  /*3820*/  ISETP.GE.AND.EX P1, PT, RZ, UR45, PT, P1 ;  /* 0x0000002dff007c0c */ /* 0x000fe2000bf26310 */
[----:B------:R0:W-:Y:S01]  /*3830*/  @!P0 STG.E desc[UR4][R4.64+0x180], R63 ;  /* 0x0001803f04008986 */ /* 0x0001e2000c101904 */
        /* <DEDUP_REMOVED lines=70> */
[C---:B------:R-:W-:Y:S02]  /*3ca0*/  IADD3 R37, P0, PT, R39.reuse, R37, RZ ;  /* 0x0000002527257210 */ /* 0x040fe40007f1e0ff */
[----:B------:R-:W-:Y:S02]  /*3cb0*/  @!P4 R2UR UR6, R30 ;  /* 0x000000001e06c2ca */ /* 0x000fe400000e0000 */
[----:B------:R-:W-:Y:S02]  /*3cc0*/  LEA.HI.X.SX32 R38, R39, R38, 0x1, P0 ;  /* 0x0000002627267211 */ /* 0x000fe400000f0eff */
[----:B------:R-:W-:Y:S02]  /*3cd0*/  ISETP.GE.U32.AND P0, PT, R37, UR46, PT ;  /* 0x0000002e25007c0c */ /* 0x000fe4000bf06070 */
        /* <DEDUP_REMOVED lines=20> */
.L_x_1943:
[----:B------:R-:W-:Y:S05]  /*3e20*/  EXIT ;  /* 0x000000000000794d */ /* 0x000fea0003800000 */
.L_x_1944:
[----:B------:R-:W-:Y:S01]  /*3e30*/  BSSY B1, `(.L_x_1994) ;  /* 0x0000007000017945 */ /* 0x000fe20003800000 */
[----:B------:R-:W-:Y:S02]  /*3e40*/  MOV R12, 0x10 ;  /* 0x00000010000c7802 */ /* 0x000fe40000000f00 */
[----:B------:R-:W-:Y:S02]  /*3e50*/  MOV R11, 0x1f ;  /* 0x0000001f000b7802 */ /* 0x000fe40000000f00 */
[----:B------:R-:W-:-:S07]  /*3e60*/  MOV R15, 0xffffffff ;  /* 0xffffffff000f7802 */ /* 0x000fce0000000f00 */
[----:B------:R-:W-:Y:S05]  /*3e70*/  WARPSYNC.COLLECTIVE R15, `(.L_x_1995) ;  /* 0x000000000f087348 */ /* 0x000fea0003c00000 */
[----:B------:R0:W1:Y:S02]  /*3e80*/  SHFL.BFLY P6, R14, R13, R12, R11 ;  /* 0x0c00000c0d0e7389 */ /* 0x00006400000c000b */
[----:B01----:R-:W-:Y:S05]  /*3e90*/  ENDCOLLECTIVE ;  /* 0x000000000000791b */ /* 0x003fea0003800000 */
.L_x_1995:
[----:B------:R-:W-:Y:S05]  /*3ea0*/  BSYNC B1 ;  /* 0x0000000000017941 */ /* 0x000fea0003800000 */
.L_x_1994:
        /* <DEDUP_REMOVED lines=9> */
.L_x_1996:
[----:B------:R-:W-:Y:S01]  /*3f40*/  HFMA2 R12, -RZ, RZ, 0, 2.384185791015625e-07 ;  /* 0x00000004ff0c7431 */ /* 0x000fe200000001ff */
[----:B------:R-:W-:-:S04]  /*3f50*/  FMNMX R0, R13, R14, !PT ;  /* 0x0000000e0d007209 */ /* 0x000fc80007800000 */
[----:B------:R-:W-:-:S07]  /*3f60*/  MOV R13, R0 ;  /* 0x00000000000d7202 */ /* 0x000fce0000000f00 */
[----:B------:R-:W-:Y:S05]  /*3f70*/  WARPSYNC.COLLECTIVE R15, `(.L_x_1997) ;  /* 0x000000000f087348 */ /* 0x000fea0003c00000 */
[----:B------:R0:W1:Y:S02]  /*3f80*/  SHFL.BFLY P6, R14, R13, R12, R11 ;  /* 0x0c00000c0d0e7389 */ /* 0x00006400000c000b */
[----:B01----:R-:W-:Y:S05]  /*3f90*/  ENDCOLLECTIVE ;  /* 0x000000000000791b */ /* 0x003fea0003800000 */
.L_x_1997:
[----:B------:R-:W-:Y:S01]  /*3fa0*/  HFMA2 R12, -RZ, RZ, 0, 1.1920928955078125e-07 ;  /* 0x00000002ff0c7431 */ /* 0x000fe200000001ff */
[----:B------:R-:W-:-:S04]  /*3fb0*/  FMNMX R2, R0, R14, !PT ;  /* 0x0000000e00027209 */ /* 0x000fc80007800000 */
[----:B------:R-:W-:-:S07]  /*3fc0*/  MOV R13, R2 ;  /* 0x00000002000d7202 */ /* 0x000fce0000000f00 */
[----:B------:R-:W-:Y:S05]  /*3fd0*/  WARPSYNC.COLLECTIVE R15, `(.L_x_1998) ;  /* 0x000000000f087348 */ /* 0x000fea0003c00000 */
[----:B------:R0:W1:Y:S02]  /*3fe0*/  SHFL.BFLY P6, R14, R13, R12, R11 ;  /* 0x0c00000c0d0e7389 */ /* 0x00006400000c000b */
[----:B01----:R-:W-:Y:S05]  /*3ff0*/  ENDCOLLECTIVE ;  /* 0x000000000000791b */ /* 0x003fea0003800000 */
.L_x_1998:
[----:B------:R-:W-:Y:S01]  /*4000*/  HFMA2 R12, -RZ, RZ, 0, 5.9604644775390625e-08 ;  /* 0x00000001ff0c7431 */ /* 0x000fe200000001ff */
[----:B------:R-:W-:-:S04]  /*4010*/  FMNMX R3, R2, R14, !PT ;  /* 0x0000000e02037209 */ /* 0x000fc80007800000 */
[----:B------:R-:W-:-:S07]  /*4020*/  MOV R13, R3 ;  /* 0x00000003000d7202 */ /* 0x000fce0000000f00 */
[----:B------:R-:W-:Y:S05]  /*4030*/  WARPSYNC.COLLECTIVE R15, `(.L_x_1999) ;  /* 0x000000000f087348 */ /* 0x000fea0003c00000 */
[----:B------:R0:W1:Y:S02]  /*4040*/  SHFL.BFLY P6, R14, R13, R12, R11 ;  /* 0x0c00000c0d0e7389 */ /* 0x00006400000c000b */
[----:B01----:R-:W-:Y:S05]  /*4050*/  ENDCOLLECTIVE ;  /* 0x000000000000791b */ /* 0x003fea0003800000 */
.L_x_1999:
[----:B------:R-:W-:-:S05]  /*4060*/  FMNMX R3, R3, R14, !PT ;  /* 0x0000000e03037209 */ /* 0x000fca0007800000 */
[C---:B------:R-:W-:Y:S01]  /*4070*/  FADD R0, -R3.reuse, R4 ;  /* 0x0000000403007221 */ /* 0x040fe20000000100 */
[C---:B------:R-:W-:Y:S01]  /*4080*/  FADD R33, -R3.reuse, R10 ;  /* 0x0000000a03217221 */ /* 0x040fe20000000100 */
[C---:B------:R-:W-:Y:S01]  /*4090*/  FADD R9, -R3.reuse, R6 ;  /* 0x0000000603097221 */ /* 0x040fe20000000100 */
[C---:B------:R-:W-:Y:S01]  /*40a0*/  FADD R2, -R3.reuse, R8 ;  /* 0x0000000803027221 */ /* 0x040fe20000000100 */
[----:B------:R-:W-:Y:S01]  /*40b0*/  FFMA.SAT R10, R0, R35, 0.5 ;  /* 0x3f000000000a7423 */ /* 0x000fe20000002023 */
        /* <DEDUP_REMOVED lines=36> */
[----:B-1----:R-:W-:-:S04]  /*4300*/  FFMA.SAT R10, R4, R35, 0.5 ;  /* 0x3f000000040a7423 */ /* 0x002fc80000002023 */
[----:B------:R-:W-:-:S04]  /*4310*/  FFMA.RM R10, R10, R63, 12582913 ;  /* 0x4b4000010a0a7423 */ /* 0x000fc8000000403f */
[----:B------:R-:W-:Y:S01]  /*4320*/  FADD R17, R10, -12583039 ;  /* 0xcb40007f0a117421 */ /* 0x000fe20000000000 */
[----:B--2---:R-:W-:Y:S01]  /*4330*/  FMUL R0, R0, R9 ;  /* 0x0000000900007220 */ /* 0x004fe20000400000 */
[----:B------:R-:W-:Y:S02]  /*4340*/  FADD R9, R16, -12583039 ;  /* 0xcb40007f10097421 */ /* 0x000fe40000000000 */
[----:B------:R-:W-:Y:S02]  /*4350*/  FFMA R17, R4, 1.4426950216293334961, -R17 ;  /* 0x3fb8aa3b04117823 */ /* 0x000fe40000000811 */
[----:B------:R-:W-:Y:S02]  /*4360*/  FFMA R9, R2, 1.4426950216293334961, -R9 ;  /* 0x3fb8aa3b02097823 */ /* 0x000fe40000000809 */
[----:B------:R-:W-:Y:S01]  /*4370*/  FFMA R17, R4, 1.925963033500011079e-08, R17 ;  /* 0x32a5706004117823 */ /* 0x000fe20000000011 */
[----:B------:R-:W-:Y:S01]  /*4380*/  SHF.L.U32 R4, R10, 0x17, RZ ;  /* 0x000000170a047819 */ /* 0x000fe200000006ff */
[----:B------:R-:W-:Y:S01]  /*4390*/  FFMA.SAT R10, R5, R35, 0.5 ;  /* 0x3f000000050a7423 */ /* 0x000fe20000002023 */
[----:B------:R-:W-:Y:S01]  /*43a0*/  FFMA R9, R2, 1.925963033500011079e-08, R9 ;  /* 0x32a5706002097823 */ /* 0x000fe20000000009 */
[----:B------:R-:W-:-:S02]  /*43b0*/  SHF.L.U32 R2, R16, 0x17, RZ ;  /* 0x0000001710027819 */ /* 0x000fc400000006ff */
[----:B------:R-:W-:Y:S01]  /*43c0*/  FFMA.RM R10, R10, R63, 12582913 ;  /* 0x4b4000010a0a7423 */ /* 0x000fe2000000403f */
[----:B------:R-:W0:Y:S03]  /*43d0*/  MUFU.EX2 R17, R17 ;  /* 0x0000001100117308 */ /* 0x000e260000000800 */
[----:B------:R-:W-:-:S04]  /*43e0*/  FADD R16, R10, -12583039 ;  /* 0xcb40007f0a107421 */ /* 0x000fc80000000000 */
[C---:B------:R-:W-:Y:S01]  /*43f0*/  FFMA R16, R5.reuse, 1.4426950216293334961, -R16 ;  /* 0x3fb8aa3b05107823 */ /* 0x040fe20000000810 */
[----:B------:R-:W1:Y:S03]  /*4400*/  MUFU.EX2 R9, R9 ;  /* 0x0000000900097308 */ /* 0x000e660000000800 */
[----:B------:R-:W-:Y:S01]  /*4410*/  FFMA R16, R5, 1.925963033500011079e-08, R16 ;  /* 0x32a5706005107823 */ /* 0x000fe20000000010 */
[----:B------:R-:W-:Y:S01]  /*4420*/  SHF.L.U32 R5, R10, 0x17, RZ ;  /* 0x000000170a057819 */ /* 0x000fe200000006ff */
[----:B------:R-:W-:-:S04]  /*4430*/  FFMA.SAT R10, R6, R35, 0.5 ;  /* 0x3f000000060a7423 */ /* 0x000fc80000002023 */
[----:B------:R-:W-:Y:S01]  /*4440*/  FFMA.RM R10, R10, R63, 12582913 ;  /* 0x4b4000010a0a7423 */ /* 0x000fe2000000403f */
[----:B------:R-:W2:Y:S01]  /*4450*/  MUFU.EX2 R16, R16 ;  /* 0x0000001000107308 */ /* 0x000ea20000000800 */
[----:B0-----:R-:W-:Y:S01]  /*4460*/  FMUL R4, R4, R17 ;  /* 0x0000001104047220 */ /* 0x001fe20000400000 */
[----:B-1----:R-:W-:Y:S01]  /*4470*/  FMUL R2, R2, R9 ;  /* 0x0000000902027220 */ /* 0x002fe20000400000 */
[----:B------:R-:W-:-:S04]  /*4480*/  FADD R9, R10, -12583039 ;  /* 0xcb40007f0a097421 */ /* 0x000fc80000000000 */
[----:B------:R-:W-:-:S04]  /*4490*/  FFMA R9, R6, 1.4426950216293334961, -R9 ;  /* 0x3fb8aa3b06097823 */ /* 0x000fc80000000809 */
[----:B------:R-:W-:Y:S01]  /*44a0*/  FFMA R9, R6, 1.925963033500011079e-08, R9 ;  /* 0x32a5706006097823 */ /* 0x000fe20000000009 */
[----:B------:R-:W-:Y:S01]  /*44b0*/  SHF.L.U32 R6, R10, 0x17, RZ ;  /* 0x000000170a067819 */ /* 0x000fe200000006ff */
[----:B------:R-:W-:Y:S01]  /*44c0*/  FFMA.SAT R10, R7, R35, 0.5 ;  /* 0x3f000000070a7423 */ /* 0x000fe20000002023 */
[----:B--2---:R-:W-:-:S03]  /*44d0*/  FMUL R5, R5, R16 ;  /* 0x0000001005057220 */ /* 0x004fc60000400000 */
        /* <DEDUP_REMOVED lines=130> */
[----:B------:R-:W-:Y:S01]  /*4d00*/  FFMA R14, R15, 1.925963033500011079e-08, R14 ;  /* 0x32a570600f0e7823 */ /* 0x000fe2000000000e */
[----:B------:R-:W-:-:S03]  /*4d10*/  MOV R15, 0xffffffff ;  /* 0xffffffff000f7802 */ /* 0x000fc60000000f00 */
[----:B------:R-:W0:Y:S02]  /*4d20*/  MUFU.EX2 R27, R14 ;  /* 0x0000000e001b7308 */ /* 0x000e240000000800 */
[----:B0-----:R-:W-:Y:S01]  /*4d30*/  FMUL R27, R12, R27 ;  /* 0x0000001b0c1b7220 */ /* 0x001fe20000400000 */
[----:B------:R-:W-:-:S04]  /*4d40*/  FFMA.SAT R12, R29, R35, 0.5 ;  /* 0x3f0000001d0c7423 */ /* 0x000fc80000002023 */
[-C--:B------:R-:W-:Y:S01]  /*4d50*/  FFMA.RM R12, R12, R63.reuse, 12582913 ;  /* 0x4b4000010c0c7423 */ /* 0x080fe2000000403f */
[----:B------:R-:W-:-:S03]  /*4d60*/  FFMA.RM R63, R28, R63, 12582913 ;  /* 0x4b4000011c3f7423 */ /* 0x000fc6000000403f */
[C---:B------:R-:W-:Y:S01]  /*4d70*/  FADD R28, R12.reuse, -12583039 ;  /* 0xcb40007f0c1c7421 */ /* 0x040fe20000000000 */
[----:B------:R-:W-:-:S03]  /*4d80*/  SHF.L.U32 R12, R12, 0x17, RZ ;  /* 0x000000170c0c7819 */ /* 0x000fc600000006ff */
[----:B------:R-:W-:-:S04]  /*4d90*/  FFMA R28, R29, 1.4426950216293334961, -R28 ;  /* 0x3fb8aa3b1d1c7823 */ /* 0x000fc8000000081c */
[----:B------:R-:W-:Y:S01]  /*4da0*/  FFMA R13, R29, 1.925963033500011079e-08, R28 ;  /* 0x32a570601d0d7823 */ /* 0x000fe2000000001c */
[----:B------:R-:W-:-:S05]  /*4db0*/  SHF.L.U32 R29, R63, 0x17, RZ ;  /* 0x000000173f1d7819 */ /* 0x000fca00000006ff */
[----:B------:R-:W0:Y:S02]  /*4dc0*/  MUFU.EX2 R13, R13 ;  /* 0x0000000d000d7308 */ /* 0x000e240000000800 */
[----:B0-----:R-:W-:Y:S01]  /*4dd0*/  FMUL R28, R12, R13 ;  /* 0x0000000d0c1c7220 */ /* 0x001fe20000400000 */
[----:B------:R-:W-:-:S04]  /*4de0*/  FADD R12, R63, -12583039 ;  /* 0xcb40007f3f0c7421 */ /* 0x000fc80000000000 */
[----:B------:R-:W-:-:S04]  /*4df0*/  FFMA R12, R33, 1.4426950216293334961, -R12 ;  /* 0x3fb8aa3b210c7823 */ /* 0x000fc8000000080c */
        /* <DEDUP_REMOVED lines=29> */
.L_x_2000:
[----:B------:R-:W-:Y:S02]  /*4fd0*/  HFMA2 R12, -RZ, RZ, 0, 4.76837158203125e-07 ;  /* 0x00000008ff0c7431 */ /* 0x000fe400000001ff */
[----:B------:R-:W-:-:S05]  /*4fe0*/  FADD R32, R13, R14 ;  /* 0x0000000e0d207221 */ /* 0x000fca0000000000 */
[----:B------:R-:W-:-:S07]  /*4ff0*/  MOV R13, R32 ;  /* 0x00000020000d7202 */ /* 0x000fce0000000f00 */
[----:B------:R-:W-:Y:S05]  /*5000*/  WARPSYNC.COLLECTIVE R15, `(.L_x_2001) ;  /* 0x000000000f087348 */ /* 0x000fea0003c00000 */
[----:B------:R0:W1:Y:S02]  /*5010*/  SHFL.BFLY P6, R14, R13, R12, R11 ;  /* 0x0c00000c0d0e7389 */ /* 0x00006400000c000b */
[----:B01----:R-:W-:Y:S05]  /*5020*/  ENDCOLLECTIVE ;  /* 0x000000000000791b */ /* 0x003fea0003800000 */
.L_x_2001:
[----:B------:R-:W-:Y:S02]  /*5030*/  HFMA2 R12, -RZ, RZ, 0, 2.384185791015625e-07 ;  /* 0x00000004ff0c7431 */ /* 0x000fe400000001ff */
[----:B------:R-:W-:-:S05]  /*5040*/  FADD R33, R32, R14 ;  /* 0x0000000e20217221 */ /* 0x000fca0000000000 */
[----:B------:R-:W-:-:S07]  /*5050*/  MOV R13, R33 ;  /* 0x00000021000d7202 */ /* 0x000fce0000000f00 */
[----:B------:R-:W-:Y:S05]  /*5060*/  WARPSYNC.COLLECTIVE R15, `(.L_x_2002) ;  /* 0x000000000f087348 */ /* 0x000fea0003c00000 */
[----:B------:R0:W1:Y:S02]  /*5070*/  SHFL.BFLY P6, R14, R13, R12, R11 ;  /* 0x0c00000c0d0e7389 */ /* 0x00006400000c000b */
[----:B01----:R-:W-:Y:S05]  /*5080*/  ENDCOLLECTIVE ;  /* 0x000000000000791b */ /* 0x003fea0003800000 */
.L_x_2002:
[----:B------:R-:W-:Y:S02]  /*5090*/  HFMA2 R12, -RZ, RZ, 0, 1.1920928955078125e-07 ;  /* 0x00000002ff0c7431 */ /* 0x000fe400000001ff */
[----:B------:R-:W-:-:S05]  /*50a0*/  FADD R34, R33, R14 ;  /* 0x0000000e21227221 */ /* 0x000fca0000000000 */
[----:B------:R-:W-:-:S07]  /*50b0*/  MOV R13, R34 ;  /* 0x00000022000d7202 */ /* 0x000fce0000000f00 */
[----:B------:R-:W-:Y:S05]  /*50c0*/  WARPSYNC.COLLECTIVE R15, `(.L_x_2003) ;  /* 0x000000000f087348 */ /* 0x000fea0003c00000 */
[----:B------:R0:W1:Y:S02]  /*50d0*/  SHFL.BFLY P6, R14, R13, R12, R11 ;  /* 0x0c00000c0d0e7389 */ /* 0x00006400000c000b */
[----:B01----:R-:W-:Y:S05]  /*50e0*/  ENDCOLLECTIVE ;  /* 0x000000000000791b */ /* 0x003fea0003800000 */
.L_x_2003:
[----:B------:R-:W-:Y:S02]  /*50f0*/  HFMA2 R12, -RZ, RZ, 0, 5.9604644775390625e-08 ;  /* 0x00000001ff0c7431 */ /* 0x000fe400000001ff */
[----:B------:R-:W-:-:S05]  /*5100*/  FADD R35, R34, R14 ;  /* 0x0000000e22237221 */ /* 0x000fca0000000000 */
[----:B------:R-:W-:-:S07]  /*5110*/  MOV R13, R35 ;  /* 0x00000023000d7202 */ /* 0x000fce0000000f00 */
[----:B------:R-:W-:Y:S05]  /*5120*/  WARPSYNC.COLLECTIVE R15, `(.L_x_2004) ;  /* 0x000000000f087348 */ /* 0x000fea0003c00000 */
[----:B------:R0:W1:Y:S02]  /*5130*/  SHFL.BFLY P6, R14, R13, R12, R11 ;  /* 0x0c00000c0d0e7389 */ /* 0x00006400000c000b */
[----:B01----:R-:W-:Y:S05]  /*5140*/  ENDCOLLECTIVE ;  /* 0x000000000000791b */ /* 0x003fea0003800000 */
.L_x_2004:
[----:B------:R-:W-:Y:S05]  /*5150*/  BRA `(.L_x_2005) ;  /* 0xffffffcc00807947 */ /* 0x000fea000383ffff */
        .weak           $__internal_26_$__cuda_sm3x_div_rn_noftz_f32_slowpath
        .type           $__internal_26_$__cuda_sm3x_div_rn_noftz_f32_slowpath,@function
        .size           $__internal_26_$__cuda_sm3x_div_rn_noftz_f32_slowpath,(.L_x_8512 - $__internal_26_$__cuda_sm3x_div_rn_noftz_f32_slowpath)
$__internal_26_$__cuda_sm3x_div_rn_noftz_f32_slowpath:
        /* <DEDUP_REMOVED lines=34> */
.L_x_2007:
        /* <DEDUP_REMOVED lines=51> */
.L_x_2014:
[----:B------:R-:W-:-:S04]  /*56b0*/  LOP3.LUT R3, R3, 0x80000000, RZ, 0xc0, !PT ;  /* 0x8000000003037812 */ /* 0x000fc800078ec0ff */
[----:B------:R-:W-:Y:S01]  /*56c0*/  LOP3.LUT R3, R3, 0x7f800000, RZ, 0xfc, !PT ;  /* 0x7f80000003037812 */ /* 0x000fe200078efcff */
[----:B------:R-:W-:Y:S06]  /*56d0*/  BRA `(.L_x_2015) ;  /* 0x0000000000047947 */ /* 0x000fec0003800000 */
.L_x_2013:
[----:B------:R-:W-:-:S07]  /*56e0*/  LEA R3, R32, R3, 0x17 ;  /* 0x0000000320037211 */ /* 0x000fce00078eb8ff */
.L_x_2015:
[----:B------:R-:W-:Y:S05]  /*56f0*/  BSYNC.RECONVERGENT B2 ;  /* 0x0000000000027941 */ /* 0x000fea0003800200 */
.L_x_2012:
[----:B------:R-:W-:Y:S05]  /*5700*/  BRA `(.L_x_2016) ;  /* 0x0000000000207947 */ /* 0x000fea0003800000 */
.L_x_2011:
[----:B------:R-:W-:-:S04]  /*5710*/  LOP3.LUT R3, R12, 0x80000000, R3, 0x48, !PT ;  /* 0x800000000c037812 */ /* 0x000fc800078e4803 */
[----:B------:R-:W-:Y:S01]  /*5720*/  LOP3.LUT R3, R3, 0x7f800000, RZ, 0xfc, !PT ;  /* 0x7f80000003037812 */ /* 0x000fe200078efcff */
[----:B------:R-:W-:Y:S06]  /*5730*/  BRA `(.L_x_2016) ;  /* 0x0000000000147947 */ /* 0x000fec0003800000 */
.L_x_2010:
[----:B------:R-:W-:Y:S01]  /*5740*/  LOP3.LUT R3, R12, 0x80000000, R3, 0x48, !PT ;  /* 0x800000000c037812 */ /* 0x000fe200078e4803 */
[----:B------:R-:W-:Y:S06]  /*5750*/  BRA `(.L_x_2016) ;  /* 0x00000000000c7947 */ /* 0x000fec0003800000 */
.L_x_2009:
[----:B------:R-:W0:Y:S01]  /*5760*/  MUFU.RSQ R3, -QNAN ;  /* 0xffc0000000037908 */ /* 0x000e220000001400 */
[----:B------:R-:W-:Y:S05]  /*5770*/  BRA `(.L_x_2016) ;  /* 0x0000000000047947 */ /* 0x000fea0003800000 */
.L_x_2008:
[----:B------:R-:W-:-:S07]  /*5780*/  FADD.FTZ R3, R3, R12 ;  /* 0x0000000c03037221 */ /* 0x000fce0000010000 */
.L_x_2016:
[----:B------:R-:W-:Y:S05]  /*5790*/  BSYNC.RECONVERGENT B1 ;  /* 0x0000000000017941 */ /* 0x000fea0003800200 */
.L_x_2006:
[----:B------:R-:W-:Y:S01]  /*57a0*/  HFMA2 R13, -RZ, RZ, 0, 0 ;  /* 0x00000000ff0d7431 */ /* 0x000fe200000001ff */
[----:B------:R-:W-:-:S04]  /*57b0*/  MOV R12, R14 ;  /* 0x0000000e000c7202 */ /* 0x000fc80000000f00 */
[----:B0-----:R-:W-:Y:S05]  /*57c0*/  RET.REL.NODEC R12 `(_Z15SoftmaxWarpImplI10DirectLoadIffE11DirectStoreIffEfLi1ELi24ELi32ELi1ELb1EL9Algorithm0EEvT_T0_ll) ;  /* 0xffffffa80c0c7950 */ /* 0x001fea0003c3ffff */
.L_x_2017:
        /* <DEDUP_REMOVED lines=11> */
.L_x_8512:


//--------------------- .text._Z15SoftmaxWarpImplI10DirectLoadIffE11DirectStoreIffEfLi1ELi24ELi32ELi1ELb0EL9Algorithm0EEvT_T0_ll --------------------------
	.section	.text._Z15SoftmaxWarpImplI10DirectLoadIffE11DirectStoreIffEfLi1ELi24ELi32ELi1ELb0EL9Algorithm0EEvT_T0_ll,"ax",@progbits
	.align	128
        .global         _Z15SoftmaxWarpImplI10DirectLoadIffE11DirectStoreIffEfLi1ELi24ELi32ELi1ELb0EL9Algorithm0EEvT_T0_ll
        .type           _Z15SoftmaxWarpImplI10DirectLoadIffE11DirectStoreIffEfLi1ELi24ELi32ELi1ELb0EL9Algorithm0EEvT_T0_ll,@function
        .size           _Z15SoftmaxWarpImplI10DirectLoadIffE11DirectStoreIffEfLi1ELi24ELi32ELi1ELb0EL9Algorithm0EEvT_T0_ll,(.L_x_8513 - _Z15SoftmaxWarpImplI10DirectLoadIffE11DirectStoreIffEfLi1ELi24ELi32ELi1ELb0EL9Algorithm0EEvT_T0_ll)
        .other          _Z15SoftmaxWarpImplI10DirectLoadIffE11DirectStoreIffEfLi1ELi24ELi32ELi1ELb0EL9Algorithm0EEvT_T0_ll,@"STO_CUDA_ENTRY STV_DEFAULT"
_Z15SoftmaxWarpImplI10DirectLoadIffE11DirectStoreIffEfLi1ELi24ELi32ELi1ELb0EL9Algorithm0EEvT_T0_ll:
.text._Z15SoftmaxWarpImplI10DirectLoadIffE11DirectStoreIffEfLi1ELi24ELi32ELi1ELb0EL9Algorithm0EEvT_T0_ll:
        /* <DEDUP_REMOVED lines=24> */
.L_x_2018:
        /* <DEDUP_REMOVED lines=13> */
.L_x_2068:
        /* <DEDUP_REMOVED lines=81> */
[-C--:B------:R-:W-:Y:S01]  /*0760*/  FFMA.SAT R13, R56, R11.reuse, 0.5 ;  /* 0x3f000000380d7423 */ /* 0x080fe2000000200b */
        /* <DEDUP_REMOVED lines=19> */
[-C--:B------:R-:W-:Y:S01]  /*08a0*/  FFMA.RM R3, R5, R12.reuse, 12582913 ;  /* 0x4b40000105037423 */ /* 0x080fe2000000400c */
[-C--:B------:R-:W-:Y:S01]  /*08b0*/  FFMA.RM R13, R13, R12.reuse, 12582913 ;  /* 0x4b4000010d0d7423 */ /* 0x080fe2000000400c */
        /* <DEDUP_REMOVED lines=8> */
[----:B------:R-:W-:Y:S01]  /*0940*/  FADD R15, R3, -12583039 ;  /* 0xcb40007f030f7421 */ /* 0x000fe20000000000 */
[----:B------:R-:W-:Y:S01]  /*0950*/  FFMA R58, R58, 1.925963033500011079e-08, R7 ;  /* 0x32a570603a3a7823 */ /* 0x000fe20000000007 */
[----:B------:R-:W-:Y:S01]  /*0960*/  FADD R7, R5, -12583039 ;  /* 0xcb40007f05077421 */ /* 0x000fe20000000000 */
[----:B------:R-:W-:Y:S01]  /*0970*/  FFMA R56, R56, 1.925963033500011079e-08, R9 ;  /* 0x32a5706038387823 */ /* 0x000fe20000000009 */
[-C--:B------:R-:W-:Y:S01]  /*0980*/  FFMA.RM R21, R21, R12.reuse, 12582913 ;  /* 0x4b40000115157423 */ /* 0x080fe2000000400c */
[----:B------:R-:W-:Y:S01]  /*0990*/  FFMA R15, R54, 1.4426950216293334961, -R15 ;  /* 0x3fb8aa3b360f7823 */ /* 0x000fe2000000080f */
[----:B------:R-:W-:Y:S01]  /*09a0*/  FFMA R9, R48, 1.4426950216293334961, -R7 ;  /* 0x3fb8aa3b30097823 */ /* 0x000fe20000000807 */
[-C--:B------:R-:W-:Y:S01]  /*09b0*/  FFMA.SAT R19, R46, R11.reuse, 0.5 ;  /* 0x3f0000002e137423 */ /* 0x080fe2000000200b */
[----:B------:R-:W1:Y:S01]  /*09c0*/  MUFU.EX2 R17, R58 ;  /* 0x0000003a00117308 */ /* 0x000e620000000800 */
[----:B------:R-:W-:Y:S01]  /*09d0*/  FFMA R54, R54, 1.925963033500011079e-08, R15 ;  /* 0x32a5706036367823 */ /* 0x000fe2000000000f */
[----:B------:R-:W-:Y:S01]  /*09e0*/  FFMA R48, R48, 1.925963033500011079e-08, R9 ;  /* 0x32a5706030307823 */ /* 0x000fe20000000009 */
[----:B------:R-:W-:Y:S01]  /*09f0*/  FADD R9, R21, -12583039 ;  /* 0xcb40007f15097421 */ /* 0x000fe20000000000 */
[-C--:B------:R-:W-:Y:S01]  /*0a00*/  FFMA.SAT R15, R52, R11.reuse, 0.5 ;  /* 0x3f000000340f7423 */ /* 0x080fe2000000200b */
[-C--:B------:R-:W-:Y:S01]  /*0a10*/  FFMA.RM R19, R19, R12.reuse, 12582913 ;  /* 0x4b40000113137423 */ /* 0x080fe2000000400c */
[----:B------:R-:W-:Y:S01]  /*0a20*/  SHF.L.U32 R4, R4, 0x17, RZ ;  /* 0x0000001704047819 */ /* 0x000fe200000006ff */
[C---:B------:R-:W-:Y:S01]  /*0a30*/  FFMA R9, R50.reuse, 1.4426950216293334961, -R9 ;  /* 0x3fb8aa3b32097823 */ /* 0x040fe20000000809 */
[-C--:B------:R-:W-:Y:S01]  /*0a40*/  FFMA.RM R7, R15, R12.reuse, 12582913 ;  /* 0x4b4000010f077423 */ /* 0x080fe2000000400c */
[----:B------:R-:W2:Y:S01]  /*0a50*/  MUFU.EX2 R56, R56 ;  /* 0x0000003800387308 */ /* 0x000ea20000000800 */
[----:B------:R-:W-:Y:S01]  /*0a60*/  SHF.L.U32 R13, R13, 0x17, RZ ;  /* 0x000000170d0d7819 */ /* 0x000fe200000006ff */
[----:B------:R-:W-:Y:S01]  /*0a70*/  FFMA R50, R50, 1.925963033500011079e-08, R9 ;  /* 0x32a5706032327823 */ /* 0x000fe20000000009 */
[-C--:B------:R-:W-:Y:S01]  /*0a80*/  FFMA.SAT R9, R44, R11.reuse, 0.5 ;  /* 0x3f0000002c097423 */ /* 0x080fe2000000200b */
[C---:B------:R-:W-:Y:S01]  /*0a90*/  FADD R15, R7.reuse, -12583039 ;  /* 0xcb40007f070f7421 */ /* 0x040fe20000000000 */
[----:B------:R-:W-:Y:S01]  /*0aa0*/  FFMA.SAT R27, R34, R11, 0.5 ;  /* 0x3f000000221b7423 */ /* 0x000fe2000000200b */
[----:B------:R-:W-:Y:S01]  /*0ab0*/  SHF.L.U32 R7, R7, 0x17, RZ ;  /* 0x0000001707077819 */ /* 0x000fe200000006ff */
[-C--:B------:R-:W-:Y:S01]  /*0ac0*/  FFMA.RM R10, R9, R12.reuse, 12582913 ;  /* 0x4b400001090a7423 */ /* 0x080fe2000000400c */
[----:B------:R-:W-:Y:S01]  /*0ad0*/  FADD R9, R19, -12583039 ;  /* 0xcb40007f13097421 */ /* 0x000fe20000000000 */
[----:B------:R-:W-:Y:S01]  /*0ae0*/  FFMA R15, R52, 1.4426950216293334961, -R15 ;  /* 0x3fb8aa3b340f7823 */ /* 0x000fe2000000080f */
[----:B-1----:R-:W-:Y:S01]  /*0af0*/  FMUL R4, R4, R17 ;  /* 0x0000001104047220 */ /* 0x002fe20000400000 */
[-C--:B------:R-:W-:Y:S01]  /*0b00*/  FFMA.RM R27, R27, R12.reuse, 12582913 ;  /* 0x4b4000011b1b7423 */ /* 0x080fe2000000400c */
[----:B------:R-:W-:Y:S01]  /*0b10*/  FFMA R9, R46, 1.4426950216293334961, -R9 ;  /* 0x3fb8aa3b2e097823 */ /* 0x000fe20000000809 */
[----:B------:R-:W-:Y:S01]  /*0b20*/  FFMA R52, R52, 1.925963033500011079e-08, R15 ;  /* 0x32a5706034347823 */ /* 0x000fe2000000000f */
[----:B------:R-:W-:Y:S01]  /*0b30*/  FADD R15, R10, -12583039 ;  /* 0xcb40007f0a0f7421 */ /* 0x000fe20000000000 */
[-C--:B------:R-:W-:Y:S01]  /*0b40*/  FFMA.SAT R43, R8, R11.reuse, 0.5 ;  /* 0x3f000000082b7423 */ /* 0x080fe2000000200b */
[----:B------:R-:W-:Y:S01]  /*0b50*/  FFMA R46, R46, 1.925963033500011079e-08, R9 ;  /* 0x32a570602e2e7823 */ /* 0x000fe20000000009 */
[-C--:B------:R-:W-:Y:S01]  /*0b60*/  FFMA.SAT R9, R42, R11.reuse, 0.5 ;  /* 0x3f0000002a097423 */ /* 0x080fe2000000200b */
[----:B------:R-:W-:Y:S01]  /*0b70*/  FFMA R15, R44, 1.4426950216293334961, -R15 ;  /* 0x3fb8aa3b2c0f7823 */ /* 0x000fe2000000080f */
[----:B------:R-:W-:Y:S01]  /*0b80*/  MUFU.EX2 R52, R52 ;  /* 0x0000003400347308 */ /* 0x000fe20000000800 */
[----:B------:R-:W-:Y:S01]  /*0b90*/  SHF.L.U32 R10, R10, 0x17, RZ ;  /* 0x000000170a0a7819 */ /* 0x000fe200000006ff */
[----:B------:R-:W-:Y:S01]  /*0ba0*/  FFMA.RM R9, R9, R12, 12582913 ;  /* 0x4b40000109097423 */ /* 0x000fe2000000400c */
[----:B------:R-:W-:Y:S01]  /*0bb0*/  FFMA R44, R44, 1.925963033500011079e-08, R15 ;  /* 0x32a570602c2c7823 */ /* 0x000fe2000000000f */
[----:B------:R-:W-:-:S02]  /*0bc0*/  FFMA.SAT R47, R22, R11, 0.5 ;  /* 0x3f000000162f7423 */ /* 0x000fc4000000200b */
[C---:B------:R-:W-:Y:S01]  /*0bd0*/  FADD R15, R9.reuse, -12583039 ;  /* 0xcb40007f090f7421 */ /* 0x040fe20000000000 */
[----:B------:R-:W-:Y:S01]  /*0be0*/  SHF.L.U32 R9, R9, 0x17, RZ ;  /* 0x0000001709097819 */ /* 0x000fe200000006ff */
[----:B------:R-:W-:Y:S02]  /*0bf0*/  MUFU.EX2 R33, R44 ;  /* 0x0000002c00217308 */ /* 0x000fe40000000800 */
[----:B------:R-:W-:-:S04]  /*0c00*/  FFMA R15, R42, 1.4426950216293334961, -R15 ;  /* 0x3fb8aa3b2a0f7823 */ /* 0x000fc8000000080f */
[----:B------:R-:W-:Y:S01]  /*0c10*/  FFMA R42, R42, 1.925963033500011079e-08, R15 ;  /* 0x32a570602a2a7823 */ /* 0x000fe2000000000f */
[----:B------:R-:W-:Y:S01]  /*0c20*/  FFMA.SAT R15, R0, R11, 0.5 ;  /* 0x3f000000000f7423 */ /* 0x000fe2000000200b */
[----:B------:R-:W-:Y:S03]  /*0c30*/  MUFU.EX2 R46, R46 ;  /* 0x0000002e002e7308 */ /* 0x000fe60000000800 */
[----:B------:R-:W-:-:S04]  /*0c40*/  FFMA.RM R15, R15, R12, 12582913 ;  /* 0x4b4000010f0f7423 */ /* 0x000fc8000000400c */
[----:B------:R-:W-:Y:S01]  /*0c50*/  FADD R17, R15, -12583039 ;  /* 0xcb40007f0f117421 */ /* 0x000fe20000000000 */
[----:B------:R-:W1:Y:S03]  /*0c60*/  MUFU.EX2 R42, R42 ;  /* 0x0000002a002a7308 */ /* 0x000e660000000800 */
[----:B------:R-:W-:-:S04]  /*0c70*/  FFMA R17, R0, 1.4426950216293334961, -R17 ;  /* 0x3fb8aa3b00117823 */ /* 0x000fc80000000811 */
[----:B------:R-:W-:Y:S01]  /*0c80*/  FFMA R29, R0, 1.925963033500011079e-08, R17 ;  /* 0x32a57060001d7823 */ /* 0x000fe20000000011 */
[----:B------:R-:W-:Y:S01]  /*0c90*/  FFMA.SAT R17, R2, R11, 0.5 ;  /* 0x3f00000002117423 */ /* 0x000fe2000000200b */
[----:B--2---:R-:W-:Y:S01]  /*0ca0*/  FMUL R0, R13, R56 ;  /* 0x000000380d007220 */ /* 0x004fe20000400000 */
[----:B------:R-:W2:Y:S02]  /*0cb0*/  MUFU.EX2 R48, R48 ;  /* 0x0000003000307308 */ /* 0x000ea40000000800 */
[----:B------:R-:W-:-:S04]  /*0cc0*/  FFMA.RM R17, R17, R12, 12582913 ;  /* 0x4b40000111117423 */ /* 0x000fc8000000400c */
[----:B------:R-:W-:Y:S01]  /*0cd0*/  FADD R23, R17, -12583039 ;  /* 0xcb40007f11177421 */ /* 0x000fe20000000000 */
[----:B-1----:R-:W-:Y:S01]  /*0ce0*/  FMUL R9, R9, R42 ;  /* 0x0000002a09097220 */ /* 0x002fe20000400000 */
[----:B------:R-:W1:Y:S02]  /*0cf0*/  MUFU.EX2 R13, R54 ;  /* 0x00000036000d7308 */ /* 0x000e640000000800 */
[----:B------:R-:W-:-:S04]  /*0d00*/  FFMA R23, R2, 1.4426950216293334961, -R23 ;  /* 0x3fb8aa3b02177823 */ /* 0x000fc80000000817 */
[----:B------:R-:W-:Y:S01]  /*0d10*/  FFMA R25, R2, 1.925963033500011079e-08, R23 ;  /* 0x32a5706002197823 */ /* 0x000fe20000000017 */
[----:B------:R-:W-:Y:S01]  /*0d20*/  FFMA.SAT R23, R40, R11, 0.5 ;  /* 0x3f00000028177423 */ /* 0x000fe2000000200b */
[----:B------:R-:W-:Y:S01]  /*0d30*/  SHF.L.U32 R2, R3, 0x17, RZ ;  /* 0x0000001703027819 */ /* 0x000fe200000006ff */
[----:B------:R-:W-:Y:S01]  /*0d40*/  MUFU.EX2 R29, R29 ;  /* 0x0000001d001d7308 */ /* 0x000fe20000000800 */
[----:B------:R-:W-:Y:S01]  /*0d50*/  SHF.L.U32 R3, R5, 0x17, RZ ;  /* 0x0000001705037819 */ /* 0x000fe200000006ff */
[----:B------:R-:W-:Y:S01]  /*0d60*/  FFMA.RM R23, R23, R12, 12582913 ;  /* 0x4b40000117177423 */ /* 0x000fe2000000400c */
[----:B------:R-:W-:-:S03]  /*0d70*/  FADD R5, R27, -12583039 ;  /* 0xcb40007f1b057421 */ /* 0x000fc60000000000 */
[----:B--2---:R-:W-:Y:S01]  /*0d80*/  FMUL R3, R3, R48 ;  /* 0x0000003003037220 */ /* 0x004fe20000400000 */
[----:B------:R-:W-:Y:S01]  /*0d90*/  FFMA R5, R34, 1.4426950216293334961, -R5 ;  /* 0x3fb8aa3b22057823 */ /* 0x000fe20000000805 */
[----:B-1----:R-:W-:Y:S01]  /*0da0*/  FMUL R2, R2, R13 ;  /* 0x0000000d02027220 */ /* 0x002fe20000400000 */
[----:B------:R-:W-:Y:S01]  /*0db0*/  FADD R13, R23, -12583039 ;  /* 0xcb40007f170d7421 */ /* 0x000fe20000000000 */
[----:B------:R-:W-:Y:S01]  /*0dc0*/  MUFU.EX2 R25, R25 ;  /* 0x0000001900197308 */ /* 0x000fe20000000800 */
[----:B------:R-:W-:Y:S01]  /*0dd0*/  FFMA R34, R34, 1.925963033500011079e-08, R5 ;  /* 0x32a5706022227823 */ /* 0x000fe20000000005 */
[----:B------:R-:W-:Y:S01]  /*0de0*/  SHF.L.U32 R5, R21, 0x17, RZ ;  /* 0x0000001715057819 */ /* 0x000fe200000006ff */
        /* <DEDUP_REMOVED lines=9> */
[----:B------:R-:W-:Y:S01]  /*0e80*/  FFMA.SAT R21, R32, R11, 0.5 ;  /* 0x3f00000020157423 */ /* 0x000fe2000000200b */
[----:B------:R-:W-:Y:S01]  /*0e90*/  FMUL R6, R7, R52 ;  /* 0x0000003407067220 */ /* 0x000fe20000400000 */
[----:B-1----:R-:W-:Y:S02]  /*0ea0*/  FMUL R5, R5, R50 ;  /* 0x0000003205057220 */ /* 0x002fe40000400000 */
[----:B------:R-:W-:-:S04]  /*0eb0*/  FFMA.RM R21, R21, R12, 12582913 ;  /* 0x4b40000115157423 */ /* 0x000fc8000000400c */
[C---:B------:R-:W-:Y:S01]  /*0ec0*/  FADD R7, R21.reuse, -12583039 ;  /* 0xcb40007f15077421 */ /* 0x040fe20000000000 */
[----:B------:R-:W-:-:S03]  /*0ed0*/  SHF.L.U32 R21, R21, 0x17, RZ ;  /* 0x0000001715157819 */ /* 0x000fc600000006ff */
[----:B------:R-:W-:-:S04]  /*0ee0*/  FFMA R7, R32, 1.4426950216293334961, -R7 ;  /* 0x3fb8aa3b20077823 */ /* 0x000fc80000000807 */
[----:B------:R-:W-:Y:S01]  /*0ef0*/  FFMA R41, R32, 1.925963033500011079e-08, R7 ;  /* 0x32a5706020297823 */ /* 0x000fe20000000007 */
[----:B------:R-:W-:Y:S01]  /*0f00*/  FFMA.RM R32, R43, R12, 12582913 ;  /* 0x4b4000012b207423 */ /* 0x000fe2000000400c */
[----:B------:R-:W-:-:S03]  /*0f10*/  SHF.L.U32 R7, R19, 0x17, RZ ;  /* 0x0000001713077819 */ /* 0x000fc600000006ff */
[----:B------:R-:W-:Y:S02]  /*0f20*/  FADD R19, R32, -12583039 ;  /* 0xcb40007f20137421 */ /* 0x000fe40000000000 */
[----:B------:R-:W-:Y:S02]  /*0f30*/  FMUL R7, R7, R46 ;  /* 0x0000002e07077220 */ /* 0x000fe40000400000 */
[----:B------:R-:W-:-:S04]  /*0f40*/  FFMA R19, R8, 1.4426950216293334961, -R19 ;  /* 0x3fb8aa3b08137823 */ /* 0x000fc80000000813 */
[----:B------:R-:W-:Y:S01]  /*0f50*/  FFMA R43, R8, 1.925963033500011079e-08, R19 ;  /* 0x32a57060082b7823 */ /* 0x000fe20000000013 */
[----:B------:R-:W-:Y:S01]  /*0f60*/  FMUL R8, R10, R33 ;  /* 0x000000210a087220 */ /* 0x000fe20000400000 */
[-C--:B------:R-:W-:Y:S01]  /*0f70*/  FFMA.SAT R33, R24, R11.reuse, 0.5 ;  /* 0x3f00000018217423 */ /* 0x080fe2000000200b */
[----:B------:R-:W-:Y:S01]  /*0f80*/  SHF.L.U32 R10, R15, 0x17, RZ ;  /* 0x000000170f0a7819 */ /* 0x000fe200000006ff */
[----:B------:R-:W-:Y:S02]  /*0f90*/  FFMA.SAT R15, R16, R11, 0.5 ;  /* 0x3f000000100f7423 */ /* 0x000fe4000000200b */
[-C--:B------:R-:W-:Y:S02]  /*0fa0*/  FFMA.RM R33, R33, R12.reuse, 12582913 ;  /* 0x4b40000121217423 */ /* 0x080fe4000000400c */
[----:B------:R-:W-:Y:S01]  /*0fb0*/  FFMA.RM R15, R15, R12, 12582913 ;  /* 0x4b4000010f0f7423 */ /* 0x000fe2000000400c */
[----:B------:R-:W-:Y:S01]  /*0fc0*/  FMUL R10, R10, R29 ;  /* 0x0000001d0a0a7220 */ /* 0x000fe20000400000 */
[C---:B------:R-:W-:Y:S01]  /*0fd0*/  FADD R19, R33.reuse, -12583039 ;  /* 0xcb40007f21137421 */ /* 0x040fe20000000000 */
[----:B------:R-:W-:Y:S01]  /*0fe0*/  FFMA.SAT R29, R20, R11, 0.5 ;  /* 0x3f000000141d7423 */ /* 0x000fe2000000200b */
[----:B------:R-:W-:-:S02]  /*0ff0*/  SHF.L.U32 R33, R33, 0x17, RZ ;  /* 0x0000001721217819 */ /* 0x000fc400000006ff */
[----:B------:R-:W-:Y:S01]  /*1000*/  FFMA R19, R24, 1.4426950216293334961, -R19 ;  /* 0x3fb8aa3b18137823 */ /* 0x000fe20000000813 */
[----:B------:R-:W-:-:S03]  /*1010*/  FFMA.RM R29, R29, R12, 12582913 ;  /* 0x4b4000011d1d7423 */ /* 0x000fc6000000400c */
        /* <DEDUP_REMOVED lines=9> */
[----:B------:R-:W-:Y:S02]  /*10b0*/  SHF.L.U32 R18, R27, 0x17, RZ ;  /* 0x000000171b127819 */ /* 0x000fe400000006ff */
[----:B------:R-:W-:Y:S01]  /*10c0*/  SHF.L.U32 R15, R15, 0x17, RZ ;  /* 0x000000170f0f7819 */ /* 0x000fe200000006ff */
[----:B------:R-:W-:-:S04]  /*10d0*/  FFMA R19, R16, 1.4426950216293334961, -R19 ;  /* 0x3fb8aa3b10137823 */ /* 0x000fc80000000813 */
[----:B------:R-:W-:Y:S01]  /*10e0*/  FFMA R45, R16, 1.925963033500011079e-08, R19 ;  /* 0x32a57060102d7823 */ /* 0x000fe20000000013 */
[----:B------:R-:W-:Y:S01]  /*10f0*/  FADD R19, R29, -12583039 ;  /* 0xcb40007f1d137421 */ /* 0x000fe20000000000 */
[----:B------:R-:W-:Y:S02]  /*1100*/  SHF.L.U32 R16, R17, 0x17, RZ ;  /* 0x0000001711107819 */ /* 0x000fe400000006ff */
[----:B------:R-:W-:Y:S01]  /*1110*/  SHF.L.U32 R17, R23, 0x17, RZ ;  /* 0x0000001717117819 */ /* 0x000fe200000006ff */
[----:B------:R-:W-:Y:S01]  /*1120*/  FFMA R19, R20, 1.4426950216293334961, -R19 ;  /* 0x3fb8aa3b14137823 */ /* 0x000fe20000000813 */
[----:B------:R-:W-:Y:S01]  /*1130*/  MUFU.EX2 R48, R45 ;  /* 0x0000002d00307308 */ /* 0x000fe20000000800 */
[----:B------:R-:W-:Y:S01]  /*1140*/  FMUL R16, R16, R25 ;  /* 0x0000001910107220 */ /* 0x000fe20000400000 */
[----:B------:R-:W-:Y:S01]  /*1150*/  FFMA.SAT R25, R26, R11, 0.5 ;  /* 0x3f0000001a197423 */ /* 0x000fe2000000200b */
[----:B------:R-:W-:Y:S01]  /*1160*/  FFMA R46, R20, 1.925963033500011079e-08, R19 ;  /* 0x32a57060142e7823 */ /* 0x000fe20000000013 */
[----:B--2---:R-:W-:Y:S01]  /*1170*/  FMUL R17, R17, R40 ;  /* 0x0000002811117220 */ /* 0x004fe20000400000 */
[----:B------:R-:W-:Y:S01]  /*1180*/  SHF.L.U32 R29, R29, 0x17, RZ ;  /* 0x000000171d1d7819 */ /* 0x000fe200000006ff */
[----:B------:R-:W-:-:S02]  /*1190*/  FFMA.RM R25, R25, R12, 12582913 ;  /* 0x4b40000119197423 */ /* 0x000fc4000000400c */
[----:B------:R-:W1:Y:S02]  /*11a0*/  MUFU.EX2 R19, R34 ;  /* 0x0000002200137308 */ /* 0x000e640000000800 */
[----:B------:R-:W-:-:S04]  /*11b0*/  FADD R23, R25, -12583039 ;  /* 0xcb40007f19177421 */ /* 0x000fc80000000000 */
[C---:B------:R-:W-:Y:S02]  /*11c0*/  FFMA R23, R26.reuse, 1.4426950216293334961, -R23 ;  /* 0x3fb8aa3b1a177823 */ /* 0x040fe40000000817 */
[----:B------:R-:W-:Y:S02]  /*11d0*/  MUFU.EX2 R34, R41 ;  /* 0x0000002900227308 */ /* 0x000fe40000000800 */
[----:B------:R-:W-:Y:S01]  /*11e0*/  FFMA R23, R26, 1.925963033500011079e-08, R23 ;  /* 0x32a570601a177823 */ /* 0x000fe20000000017 */
[----:B------:R-:W-:Y:S01]  /*11f0*/  FFMA.RM R26, R47, R12, 12582913 ;  /* 0x4b4000012f1a7423 */ /* 0x000fe2000000400c */
[----:B------:R-:W-:-:S04]  /*1200*/  FFMA.SAT R47, R14, R11, 0.5 ;  /* 0x3f0000000e2f7423 */ /* 0x000fc8000000200b */
[----:B------:R-:W-:Y:S01]  /*1210*/  MUFU.EX2 R40, R43 ;  /* 0x0000002b00287308 */ /* 0x000fe20000000800 */
[----:B-1----:R-:W-:Y:S01]  /*1220*/  FMUL R18, R18, R19 ;  /* 0x0000001312127220 */ /* 0x002fe20000400000 */
[----:B------:R-:W-:-:S04]  /*1230*/  FADD R19, R26, -12583039 ;  /* 0xcb40007f1a137421 */ /* 0x000fc80000000000 */
[C---:B------:R-:W-:Y:S02]  /*1240*/  FFMA R19, R22.reuse, 1.4426950216293334961, -R19 ;  /* 0x3fb8aa3b16137823 */ /* 0x040fe40000000813 */
[----:B------:R-:W-:Y:S02]  /*1250*/  MUFU.EX2 R46, R46 ;  /* 0x0000002e002e7308 */ /* 0x000fe40000000800 */
[----:B------:R-:W-:Y:S01]  /*1260*/  FFMA R27, R22, 1.925963033500011079e-08, R19 ;  /* 0x32a57060161b7823 */ /* 0x000fe20000000013 */
[----:B------:R-:W-:-:S04]  /*1270*/  FFMA.SAT R19, R28, R11, 0.5 ;  /* 0x3f0000001c137423 */ /* 0x000fc8000000200b */
[-C--:B------:R-:W-:Y:S01]  /*1280*/  FFMA.RM R11, R19, R12.reuse, 12582913 ;  /* 0x4b400001130b7423 */ /* 0x080fe2000000400c */
[----:B------:R-:W1:Y:S01]  /*1290*/  MUFU.EX2 R22, R35 ;  /* 0x0000002300167308 */ /* 0x000e620000000800 */
[----:B------:R-:W-:Y:S02]  /*12a0*/  FFMA.RM R12, R47, R12, 12582913 ;  /* 0x4b4000012f0c7423 */ /* 0x000fe4000000400c */
[C---:B------:R-:W-:Y:S01]  /*12b0*/  FADD R19, R11.reuse, -12583039 ;  /* 0xcb40007f0b137421 */ /* 0x040fe20000000000 */
[----:B------:R-:W-:-:S03]  /*12c0*/  SHF.L.U32 R11, R11, 0x17, RZ ;  /* 0x000000170b0b7819 */ /* 0x000fc600000006ff */
[C---:B------:R-:W-:Y:S01]  /*12d0*/  FFMA R19, R28.reuse, 1.4426950216293334961, -R19 ;  /* 0x3fb8aa3b1c137823 */ /* 0x040fe20000000813 */
[----:B------:R-:W2:Y:S03]  /*12e0*/  MUFU.EX2 R35, R42 ;  /* 0x0000002a00237308 */ /* 0x000ea60000000800 */
[----:B------:R-:W-:Y:S01]  /*12f0*/  FFMA R28, R28, 1.925963033500011079e-08, R19 ;  /* 0x32a570601c1c7823 */ /* 0x000fe20000000013 */
[----:B------:R-:W-:-:S04]  /*1300*/  FADD R19, RZ, R4 ;  /* 0x00000004ff137221 */ /* 0x000fc80000000000 */
[----:B------:R-:W-:Y:S01]  /*1310*/  FADD R19, R19, R0 ;  /* 0x0000000013137221 */ /* 0x000fe20000000000 */
[----:B------:R-:W3:Y:S03]  /*1320*/  MUFU.EX2 R28, R28 ;  /* 0x0000001c001c7308 */ /* 0x000ee60000000800 */
[----:B------:R-:W-:-:S04]  /*1330*/  FADD R20, R19, R2 ;  /* 0x0000000213147221 */ /* 0x000fc80000000000 */
[----:B------:R-:W-:-:S04]  /*1340*/  FADD R20, R20, R3 ;  /* 0x0000000314147221 */ /* 0x000fc80000000000 */
[----:B------:R-:W-:-:S04]  /*1350*/  FADD R19, R20, R5 ;  /* 0x0000000514137221 */ /* 0x000fc80000000000 */
[----:B------:R-:W-:Y:S01]  /*1360*/  FADD R20, R19, R6 ;  /* 0x0000000613147221 */ /* 0x000fe20000000000 */
[----:B------:R-:W-:-:S03]  /*1370*/  SHF.L.U32 R19, R13, 0x17, RZ ;  /* 0x000000170d137819 */ /* 0x000fc600000006ff */
[----:B------:R-:W-:Y:S02]  /*1380*/  FADD R13, R20, R7 ;  /* 0x00000007140d7221 */ /* 0x000fe40000000000 */
[----:B-1----:R-:W-:Y:S02]  /*1390*/  FMUL R19, R19, R22 ;  /* 0x0000001613137220 */ /* 0x002fe40000400000 */
[----:B------:R-:W-:-:S04]  /*13a0*/  FADD R20, R13, R8 ;  /* 0x000000080d147221 */ /* 0x000fc80000000000 */
[----:B------:R-:W-:Y:S01]  /*13b0*/  FADD R13, R20, R9 ;  /* 0x00000009140d7221 */ /* 0x000fe20000000000 */
[----:B------:R-:W-:Y:S01]  /*13c0*/  FMUL R20, R21, R34 ;  /* 0x0000002215147220 */ /* 0x000fe20000400000 */
[----:B------:R-:W-:Y:S01]  /*13d0*/  SHF.L.U32 R21, R32, 0x17, RZ ;  /* 0x0000001720157819 */ /* 0x000fe200000006ff */
[----:B------:R2:W1:Y:S01]  /*13e0*/  MUFU.EX2 R34, R23 ;  /* 0x0000001700227308 */ /* 0x0004620000000800 */
[----:B------:R-:W-:-:S03]  /*13f0*/  FADD R13, R13, R10 ;  /* 0x0000000a0d0d7221 */ /* 0x000fc60000000000 */
[----:B------:R-:W-:Y:S01]  /*1400*/  FMUL R21, R21, R40 ;  /* 0x0000002815157220 */ /* 0x000fe20000400000 */
[----:B------:R-:W-:-:S03]  /*1410*/  FADD R22, R13, R16 ;  /* 0x000000100d167221 */ /* 0x000fc60000000000 */
[----:B------:R4:W5:Y:S01]  /*1420*/  MUFU.EX2 R40, R27 ;  /* 0x0000001b00287308 */ /* 0x0009620000000800 */
[----:B------:R-:W-:Y:S01]  /*1430*/  FADD R13, R22, R17 ;  /* 0x00000011160d7221 */ /* 0x000fe20000000000 */
[----:B--2---:R-:W-:Y:S01]  /*1440*/  FMUL R23, R24, R35 ;  /* 0x0000002318177220 */ /* 0x004fe20000400000 */
[----:B------:R-:W-:Y:S01]  /*1450*/  FMUL R24, R15, R48 ;  /* 0x000000300f187220 */ /* 0x000fe20000400000 */
[----:B------:R-:W-:Y:S01]  /*1460*/  SHF.L.U32 R15, R25, 0x17, RZ ;  /* 0x00000017190f7819 */ /* 0x000fe200000006ff */
[----:B------:R-:W-:Y:S01]  /*1470*/  FADD R22, R13, R18 ;  /* 0x000000120d167221 */ /* 0x000fe20000000000 */
[----:B------:R-:W-:Y:S01]  /*1480*/  FMUL R25, R29, R46 ;  /* 0x0000002e1d197220 */ /* 0x000fe20000400000 */
[----:B---3--:R-:W-:Y:S02]  /*1490*/  FMUL R29, R11, R28 ;  /* 0x0000001c0b1d7220 */ /* 0x008fe40000400000 */
[----:B------:R-:W-:Y:S01]  /*14a0*/  FADD R13, R22, R19 ;  /* 0x00000013160d7221 */ /* 0x000fe20000000000 */
[----:B------:R-:W-:Y:S01]  /*14b0*/  FMUL R22, R33, R44 ;  /* 0x0000002c21167220 */ /* 0x000fe20000400000 */
[----:B------:R-:W-:Y:S01]  /*14c0*/  FADD R33, R12, -12583039 ;  /* 0xcb40007f0c217421 */ /* 0x000fe20000000000 */
[----:B----4-:R-:W-:Y:S01]  /*14d0*/  SHF.L.U32 R27, R26, 0x17, RZ ;  /* 0x000000171a1b7819 */ /* 0x010fe200000006ff */
[----:B------:R-:W-:Y:S01]  /*14e0*/  FADD R32, R13, R20 ;  /* 0x000000140d207221 */ /* 0x000fe20000000000 */
[----:B-1----:R-:W-:Y:S01]  /*14f0*/  FMUL R26, R15, R34 ;  /* 0x000000220f1a7220 */ /* 0x002fe20000400000 */
[----:B------:R-:W-:Y:S01]  /*1500*/  FFMA R33, R14, 1.4426950216293334961, -R33 ;  /* 0x3fb8aa3b0e217823 */ /* 0x000fe20000000821 */
[----:B------:R-:W-:Y:S01]  /*1510*/  SHF.L.U32 R12, R12, 0x17, RZ ;  /* 0x000000170c0c7819 */ /* 0x000fe200000006ff */
[----:B------:R-:W-:Y:S01]  /*1520*/  FADD R13, R32, R21 ;  /* 0x00000015200d7221 */ /* 0x000fe20000000000 */
[----:B-----5:R-:W-:Y:S01]  /*1530*/  FMUL R27, R27, R40 ;  /* 0x000000281b1b7220 */ /* 0x020fe20000400000 */
[----:B------:R-:W-:-:S02]  /*1540*/  FFMA R33, R14, 1.925963033500011079e-08, R33 ;  /* 0x32a570600e217823 */ /* 0x000fc40000000021 */
[----:B------:R-:W-:-:S04]  /*1550*/  FADD R32, R13, R22 ;  /* 0x000000160d207221 */ /* 0x000fc80000000000 */
[----:B------:R-:W-:Y:S01]  /*1560*/  FADD R13, R32, R23 ;  /* 0x00000017200d7221 */ /* 0x000fe20000000000 */
[----:B------:R-:W1:Y:S03]  /*1570*/  MUFU.EX2 R33, R33 ;  /* 0x0000002100217308 */ /* 0x000e660000000800 */
[----:B------:R-:W-:-:S04]  /*1580*/  FADD R14, R13, R24 ;  /* 0x000000180d0e7221 */ /* 0x000fc80000000000 */
[----:B------:R-:W-:-:S04]  /*1590*/  FADD R13, R14, R25 ;  /* 0x000000190e0d7221 */ /* 0x000fc80000000000 */
[----:B------:R-:W-:-:S04]  /*15a0*/  FADD R14, R13, R26 ;  /* 0x0000001a0d0e7221 */ /* 0x000fc80000000000 */
[----:B------:R-:W-:Y:S01]  /*15b0*/  FADD R14, R14, R27 ;  /* 0x0000001b0e0e7221 */ /* 0x000fe20000000000 */
[----:B-1----:R-:W-:-:S03]  /*15c0*/  FMUL R28, R12, R33 ;  /* 0x000000210c1c7220 */ /* 0x002fc60000400000 */
        /* <DEDUP_REMOVED lines=11> */
.L_x_2080:
        /* <DEDUP_REMOVED lines=11> */
[----:B01----:R-:W-:Y:S05]  /*1730*/  CALL.REL.NOINC `($__internal_27_$__cuda_sm3x_div_rn_noftz_f32_slowpath) ;  /* 0x0000002800dc7944 */ /* 0x003fea0003c00000 */
[----:B------:R-:W-:-:S07]  /*1740*/  MOV R14, R4 ;  /* 0x00000004000e7202 */ /* 0x000fce0000000f00 */
.L_x_2021:
[----:B------:R-:W-:Y:S05]  /*1750*/  BSYNC.RECONVERGENT B2 ;  /* 0x0000000000027941 */ /* 0x000fea0003800200 */
.L_x_2020:
        /* <DEDUP_REMOVED lines=11> */
[----:B01----:R-:W-:Y:S05]  /*1810*/  CALL.REL.NOINC `($__internal_27_$__cuda_sm3x_div_rn_noftz_f32_slowpath) ;  /* 0x0000002800a47944 */ /* 0x003fea0003c00000 */
[----:B------:R-:W-:-:S07]  /*1820*/  MOV R15, R4 ;  /* 0x00000004000f7202 */ /* 0x000fce0000000f00 */
.L_x_2023:
[----:B------:R-:W-:Y:S05]  /*1830*/  BSYNC.RECONVERGENT B2 ;  /* 0x0000000000027941 */ /* 0x000fea0003800200 */
.L_x_2022:
        /* <DEDUP_REMOVED lines=13> */
.L_x_2025:
[----:B------:R-:W-:Y:S05]  /*1910*/  BSYNC.RECONVERGENT B2 ;  /* 0x0000000000027941 */ /* 0x000fea0003800200 */
.L_x_2024:
        /* <DEDUP_REMOVED lines=13> */
.L_x_2027:
[----:B------:R-:W-:Y:S05]  /*19f0*/  BSYNC.RECONVERGENT B2 ;  /* 0x0000000000027941 */ /* 0x000fea0003800200 */
.L_x_2026:
        /* <DEDUP_REMOVED lines=13> */
.L_x_2029:
[----:B------:R-:W-:Y:S05]  /*1ad0*/  BSYNC.RECONVERGENT B2 ;  /* 0x0000000000027941 */ /* 0x000fea0003800200 */
.L_x_2028:
        /* <DEDUP_REMOVED lines=13> */
.L_x_2031:
[----:B------:R-:W-:Y:S05]  /*1bb0*/  BSYNC.RECONVERGENT B2 ;  /* 0x0000000000027941 */ /* 0x000fea0003800200 */
.L_x_2030:
        /* <DEDUP_REMOVED lines=13> */
.L_x_2033:
[----:B------:R-:W-:Y:S05]  /*1c90*/  BSYNC.RECONVERGENT B2 ;  /* 0x0000000000027941 */ /* 0x000fea0003800200 */
.L_x_2032:
        /* <DEDUP_REMOVED lines=13> */
.L_x_2035:
[----:B------:R-:W-:Y:S05]  /*1d70*/  BSYNC.RECONVERGENT B2 ;  /* 0x0000000000027941 */ /* 0x000fea0003800200 */
.L_x_2034:
        /* <DEDUP_REMOVED lines=13> */
.L_x_2037:
[----:B------:R-:W-:Y:S05]  /*1e50*/  BSYNC.RECONVERGENT B2 ;  /* 0x0000000000027941 */ /* 0x000fea0003800200 */
.L_x_2036:
        /* <DEDUP_REMOVED lines=13> */
.L_x_2039:
[----:B------:R-:W-:Y:S05]  /*1f30*/  BSYNC.RECONVERGENT B2 ;  /* 0x0000000000027941 */ /* 0x000fea0003800200 */
.L_x_2038:
        /* <DEDUP_REMOVED lines=13> */
.L_x_2041:
[----:B------:R-:W-:Y:S05]  /*2010*/  BSYNC.RECONVERGENT B2 ;  /* 0x0000000000027941 */ /* 0x000fea0003800200 */
.L_x_2040:
        /* <DEDUP_REMOVED lines=13> */
.L_x_2043:
[----:B------:R-:W-:Y:S05]  /*20f0*/  BSYNC.RECONVERGENT B2 ;  /* 0x0000000000027941 */ /* 0x000fea0003800200 */
.L_x_2042:
        /* <DEDUP_REMOVED lines=13> */
.L_x_2045:
[----:B------:R-:W-:Y:S05]  /*21d0*/  BSYNC.RECONVERGENT B2 ;  /* 0x0000000000027941 */ /* 0x000fea0003800200 */
.L_x_2044:
        /* <DEDUP_REMOVED lines=13> */
.L_x_2047:
[----:B------:R-:W-:Y:S05]  /*22b0*/  BSYNC.RECONVERGENT B2 ;  /* 0x0000000000027941 */ /* 0x000fea0003800200 */
.L_x_2046:
        /* <DEDUP_REMOVED lines=13> */
.L_x_2049:
[----:B------:R-:W-:Y:S05]  /*2390*/  BSYNC.RECONVERGENT B2 ;  /* 0x0000000000027941 */ /* 0x000fea0003800200 */
.L_x_2048:
        /* <DEDUP_REMOVED lines=13> */
.L_x_2051:
[----:B------:R-:W-:Y:S05]  /*2470*/  BSYNC.RECONVERGENT B2 ;  /* 0x0000000000027941 */ /* 0x000fea0003800200 */
.L_x_2050:
        /* <DEDUP_REMOVED lines=13> */
.L_x_2053:
[----:B------:R-:W-:Y:S05]  /*2550*/  BSYNC.RECONVERGENT B2 ;  /* 0x0000000000027941 */ /* 0x000fea0003800200 */
.L_x_2052:
        /* <DEDUP_REMOVED lines=13> */
.L_x_2055:
[----:B------:R-:W-:Y:S05]  /*2630*/  BSYNC.RECONVERGENT B2 ;  /* 0x0000000000027941 */ /* 0x000fea0003800200 */
.L_x_2054:
        /* <DEDUP_REMOVED lines=13> */
.L_x_2057:
[----:B------:R-:W-:Y:S05]  /*2710*/  BSYNC.RECONVERGENT B2 ;  /* 0x0000000000027941 */ /* 0x000fea0003800200 */
.L_x_2056:
        /* <DEDUP_REMOVED lines=13> */
.L_x_2059:
[----:B------:R-:W-:Y:S05]  /*27f0*/  BSYNC.RECONVERGENT B2 ;  /* 0x0000000000027941 */ /* 0x000fea0003800200 */
.L_x_2058:
        /* <DEDUP_REMOVED lines=13> */
.L_x_2061:
[----:B------:R-:W-:Y:S05]  /*28d0*/  BSYNC.RECONVERGENT B2 ;  /* 0x0000000000027941 */ /* 0x000fea0003800200 */
.L_x_2060:
        /* <DEDUP_REMOVED lines=13> */
.L_x_2063:
[----:B------:R-:W-:Y:S05]  /*29b0*/  BSYNC.RECONVERGENT B2 ;  /* 0x0000000000027941 */ /* 0x000fea0003800200 */
.L_x_2062:
        /* <DEDUP_REMOVED lines=13> */
.L_x_2065:
[----:B------:R-:W-:Y:S05]  /*2a90*/  BSYNC.RECONVERGENT B2 ;  /* 0x0000000000027941 */ /* 0x000fea0003800200 */
.L_x_2064:
        /* <DEDUP_REMOVED lines=13> */
.L_x_2067:
[----:B------:R-:W-:Y:S05]  /*2b70*/  BSYNC.RECONVERGENT B2 ;  /* 0x0000000000027941 */ /* 0x000fea0003800200 */
.L_x_2066:
        /* <DEDUP_REMOVED lines=64> */
.L_x_2019:
[----:B------:R-:W-:Y:S01]  /*2f80*/  BSSY B0, `(.L_x_2069) ;  /* 0x0000007000007945 */ /* 0x000fe20003800000 */
[----:B------:R-:W-:Y:S02]  /*2f90*/  MOV R12, 0x10 ;  /* 0x00000010000c7802 */ /* 0x000fe40000000f00 */
[----:B------:R-:W-:Y:S02]  /*2fa0*/  MOV R11, 0x1f ;  /* 0x0000001f000b7802 */ /* 0x000fe40000000f00 */
[----:B------:R-:W-:-:S07]  /*2fb0*/  MOV R15, 0xffffffff ;  /* 0xffffffff000f7802 */ /* 0x000fce0000000f00 */
[----:B0-----:R-:W-:Y:S05]  /*2fc0*/  WARPSYNC.COLLECTIVE R15, `(.L_x_2070) ;  /* 0x000000000f087348 */ /* 0x001fea0003c00000 */
[----:B------:R1:W2:Y:S02]  /*2fd0*/  SHFL.BFLY P6, R14, R13, R12, R11 ;  /* 0x0c00000c0d0e7389 */ /* 0x0002a400000c000b */
[----:B012---:R-:W-:Y:S05]  /*2fe0*/  ENDCOLLECTIVE ;  /* 0x000000000000791b */ /* 0x007fea0003800000 */
.L_x_2070:
[----:B------:R-:W-:Y:S05]  /*2ff0*/  BSYNC B0 ;  /* 0x0000000000007941 */ /* 0x000fea0003800000 */
.L_x_2069:
        /* <DEDUP_REMOVED lines=8> */
.L_x_2071:
[----:B------:R-:W-:Y:S01]  /*3080*/  HFMA2 R12, -RZ, RZ, 0, 2.384185791015625e-07 ;  /* 0x00000004ff0c7431 */ /* 0x000fe200000001ff */
[----:B------:R-:W-:-:S04]  /*3090*/  FMNMX R0, R13, R14, !PT ;  /* 0x0000000e0d007209 */ /* 0x000fc80007800000 */
[----:B------:R-:W-:-:S07]  /*30a0*/  MOV R13, R0 ;  /* 0x00000000000d7202 */ /* 0x000fce0000000f00 */
[----:B------:R-:W-:Y:S05]  /*30b0*/  WARPSYNC.COLLECTIVE R15, `(.L_x_2072) ;  /* 0x000000000f087348 */ /* 0x000fea0003c00000 */
[----:B------:R0:W1:Y:S02]  /*30c0*/  SHFL.BFLY P6, R14, R13, R12, R11 ;  /* 0x0c00000c0d0e7389 */ /* 0x00006400000c000b */
[----:B01----:R-:W-:Y:S05]  /*30d0*/  ENDCOLLECTIVE ;  /* 0x000000000000791b */ /* 0x003fea0003800000 */
.L_x_2072:
[----:B------:R-:W-:Y:S01]  /*30e0*/  HFMA2 R12, -RZ, RZ, 0, 1.1920928955078125e-07 ;  /* 0x00000002ff0c7431 */ /* 0x000fe200000001ff */
[----:B------:R-:W-:-:S04]  /*30f0*/  FMNMX R2, R0, R14, !PT ;  /* 0x0000000e00027209 */ /* 0x000fc80007800000 */
[----:B------:R-:W-:-:S07]  /*3100*/  MOV R13, R2 ;  /* 0x00000002000d7202 */ /* 0x000fce0000000f00 */
[----:B------:R-:W-:Y:S05]  /*3110*/  WARPSYNC.COLLECTIVE R15, `(.L_x_2073) ;  /* 0x000000000f087348 */ /* 0x000fea0003c00000 */
[----:B------:R0:W1:Y:S02]  /*3120*/  SHFL.BFLY P6, R14, R13, R12, R11 ;  /* 0x0c00000c0d0e7389 */ /* 0x00006400000c000b */
[----:B01----:R-:W-:Y:S05]  /*3130*/  ENDCOLLECTIVE ;  /* 0x000000000000791b */ /* 0x003fea0003800000 */
.L_x_2073:
[----:B------:R-:W-:Y:S01]  /*3140*/  HFMA2 R12, -RZ, RZ, 0, 5.9604644775390625e-08 ;  /* 0x00000001ff0c7431 */ /* 0x000fe200000001ff */
[----:B------:R-:W-:-:S04]  /*3150*/  FMNMX R3, R2, R14, !PT ;  /* 0x0000000e02037209 */ /* 0x000fc80007800000 */
[----:B------:R-:W-:-:S07]  /*3160*/  MOV R13, R3 ;  /* 0x00000003000d7202 */ /* 0x000fce0000000f00 */
[----:B------:R-:W-:Y:S05]  /*3170*/  WARPSYNC.COLLECTIVE R15, `(.L_x_2074) ;  /* 0x000000000f087348 */ /* 0x000fea0003c00000 */
[----:B------:R0:W1:Y:S02]  /*3180*/  SHFL.BFLY P6, R14, R13, R12, R11 ;  /* 0x0c00000c0d0e7389 */ /* 0x00006400000c000b */
[----:B01----:R-:W-:Y:S05]  /*3190*/  ENDCOLLECTIVE ;  /* 0x000000000000791b */ /* 0x003fea0003800000 */
.L_x_2074:
        /* <DEDUP_REMOVED lines=25> */
[----:B------:R-:W-:-:S05]  /*3330*/  MOV R14, 0x3bbb989d ;  /* 0x3bbb989d000e7802 */ /* 0x000fca0000000f00 */
        /* <DEDUP_REMOVED lines=134> */
[----:B------:R-:W-:Y:S01]  /*3ba0*/  FADD R24, R25, -12583039 ;  /* 0xcb40007f19187421 */ /* 0x000fe20000000000 */
[----:B--2---:R-:W-:Y:S01]  /*3bb0*/  FMUL R21, R21, R22 ;  /* 0x0000001615157220 */ /* 0x004fe20000400000 */
[----:B------:R-:W-:Y:S02]  /*3bc0*/  SHF.L.U32 R22, R27, 0x17, RZ ;  /* 0x000000171b167819 */ /* 0x000fe400000006ff */
        /* <DEDUP_REMOVED lines=44> */
[----:B0-----:R-:W-:Y:S01]  /*3e90*/  FMUL R27, R11, R32 ;  /* 0x000000200b1b7220 */ /* 0x001fe20000400000 */
[----:B------:R-:W-:Y:S02]  /*3ea0*/  FFMA.SAT R11, R28, R14, 0.5 ;  /* 0x3f0000001c0b7423 */ /* 0x000fe4000000200e */
[----:B------:R-:W-:Y:S02]  /*3eb0*/  MUFU.EX2 R14, R35 ;  /* 0x00000023000e7308 */ /* 0x000fe40000000800 */
[----:B------:R-:W-:-:S04]  /*3ec0*/  FFMA.RM R13, R11, R40, 12582913 ;  /* 0x4b4000010b0d7423 */ /* 0x000fc80000004028 */
[C---:B------:R-:W-:Y:S01]  /*3ed0*/  FADD R11, R13.reuse, -12583039 ;  /* 0xcb40007f0d0b7421 */ /* 0x040fe20000000000 */
[----:B------:R-:W-:-:S03]  /*3ee0*/  SHF.L.U32 R13, R13, 0x17, RZ ;  /* 0x000000170d0d7819 */ /* 0x000fc600000006ff */
        /* <DEDUP_REMOVED lines=9> */
[----:B0-----:R-:W-:Y:S01]  /*3f80*/  FMUL R29, R13, R28 ;  /* 0x0000001c0d1d7220 */ /* 0x001fe20000400000 */
[----:B------:R-:W-:Y:S02]  /*3f90*/  FMUL R28, R15, R14 ;  /* 0x0000000e0f1c7220 */ /* 0x000fe40000400000 */
[----:B------:R-:W-:Y:S01]  /*3fa0*/  FADD R11, R12, R7 ;  /* 0x000000070c0b7221 */ /* 0x000fe20000000000 */
[----:B------:R-:W-:-:S03]  /*3fb0*/  MOV R15, 0xffffffff ;  /* 0xffffffff000f7802 */ /* 0x000fc60000000f00 */
        /* <DEDUP_REMOVED lines=22> */
.L_x_2075:
[----:B------:R-:W-:Y:S02]  /*4120*/  HFMA2 R12, -RZ, RZ, 0, 4.76837158203125e-07 ;  /* 0x00000008ff0c7431 */ /* 0x000fe400000001ff */
[----:B------:R-:W-:-:S05]  /*4130*/  FADD R32, R13, R14 ;  /* 0x0000000e0d207221 */ /* 0x000fca0000000000 */
[----:B------:R-:W-:-:S07]  /*4140*/  MOV R13, R32 ;  /* 0x00000020000d7202 */ /* 0x000fce0000000f00 */
[----:B------:R-:W-:Y:S05]  /*4150*/  WARPSYNC.COLLECTIVE R15, `(.L_x_2076) ;  /* 0x000000000f087348 */ /* 0x000fea0003c00000 */
[----:B------:R0:W1:Y:S02]  /*4160*/  SHFL.BFLY P6, R14, R13, R12, R11 ;  /* 0x0c00000c0d0e7389 */ /* 0x00006400000c000b */
[----:B01----:R-:W-:Y:S05]  /*4170*/  ENDCOLLECTIVE ;  /* 0x000000000000791b */ /* 0x003fea0003800000 */
.L_x_2076:
[----:B------:R-:W-:Y:S02]  /*4180*/  HFMA2 R12, -RZ, RZ, 0, 2.384185791015625e-07 ;  /* 0x00000004ff0c7431 */ /* 0x000fe400000001ff */
[----:B------:R-:W-:-:S05]  /*4190*/  FADD R33, R32, R14 ;  /* 0x0000000e20217221 */ /* 0x000fca0000000000 */
[----:B------:R-:W-:-:S07]  /*41a0*/  MOV R13, R33 ;  /* 0x00000021000d7202 */ /* 0x000fce0000000f00 */
[----:B------:R-:W-:Y:S05]  /*41b0*/  WARPSYNC.COLLECTIVE R15, `(.L_x_2077) ;  /* 0x000000000f087348 */ /* 0x000fea0003c00000 */
[----:B------:R0:W1:Y:S02]  /*41c0*/  SHFL.BFLY P6, R14, R13, R12, R11 ;  /* 0x0c00000c0d0e7389 */ /* 0x00006400000c000b */
[----:B01----:R-:W-:Y:S05]  /*41d0*/  ENDCOLLECTIVE ;  /* 0x000000000000791b */ /* 0x003fea0003800000 */
.L_x_2077:
[----:B------:R-:W-:Y:S02]  /*41e0*/  HFMA2 R12, -RZ, RZ, 0, 1.1920928955078125e-07 ;  /* 0x00000002ff0c7431 */ /* 0x000fe400000001ff */
[----:B------:R-:W-:-:S05]  /*41f0*/  FADD R34, R33, R14 ;  /* 0x0000000e21227221 */ /* 0x000fca0000000000 */
[----:B------:R-:W-:-:S07]  /*4200*/  MOV R13, R34 ;  /* 0x00000022000d7202 */ /* 0x000fce0000000f00 */
[----:B------:R-:W-:Y:S05]  /*4210*/  WARPSYNC.COLLECTIVE R15, `(.L_x_2078) ;  /* 0x000000000f087348 */ /* 0x000fea0003c00000 */
[----:B------:R0:W1:Y:S02]  /*4220*/  SHFL.BFLY P6, R14, R13, R12, R11 ;  /* 0x0c00000c0d0e7389 */ /* 0x00006400000c000b */
[----:B01----:R-:W-:Y:S05]  /*4230*/  ENDCOLLECTIVE ;  /* 0x000000000000791b */ /* 0x003fea0003800000 */
.L_x_2078:
[----:B------:R-:W-:Y:S02]  /*4240*/  HFMA2 R12, -RZ, RZ, 0, 5.9604644775390625e-08 ;  /* 0x00000001ff0c7431 */ /* 0x000fe400000001ff */
[----:B------:R-:W-:-:S05]  /*4250*/  FADD R35, R34, R14 ;  /* 0x0000000e22237221 */ /* 0x000fca0000000000 */
[----:B------:R-:W-:-:S07]  /*4260*/  MOV R13, R35 ;  /* 0x00000023000d7202 */ /* 0x000fce0000000f00 */
[----:B------:R-:W-:Y:S05]  /*4270*/  WARPSYNC.COLLECTIVE R15, `(.L_x_2079) ;  /* 0x000000000f087348 */ /* 0x000fea0003c00000 */
[----:B------:R0:W1:Y:S02]  /*4280*/  SHFL.BFLY P6, R14, R13, R12, R11 ;  /* 0x0c00000c0d0e7389 */ /* 0x00006400000c000b */
[----:B01----:R-:W-:Y:S05]  /*4290*/  ENDCOLLECTIVE ;  /* 0x000000000000791b */ /* 0x003fea0003800000 */
.L_x_2079:
[----:B------:R-:W-:Y:S05]  /*42a0*/  BRA `(.L_x_2080) ;  /* 0xffffffd000f47947 */ /* 0x000fea000383ffff */
        .weak           $__internal_27_$__cuda_sm3x_div_rn_noftz_f32_slowpath
        .type           $__internal_27_$__cuda_sm3x_div_rn_noftz_f32_slowpath,@function
        .size           $__internal_27_$__cuda_sm3x_div_rn_noftz_f32_slowpath,(.L_x_8513 - $__internal_27_$__cuda_sm3x_div_rn_noftz_f32_slowpath)
$__internal_27_$__cuda_sm3x_div_rn_noftz_f32_slowpath:
        /* <DEDUP_REMOVED lines=35> */
.L_x_2082:
        /* <DEDUP_REMOVED lines=51> */
.L_x_2089:
[----:B------:R-:W-:-:S04]  /*4810*/  LOP3.LUT R4, R4, 0x80000000, RZ, 0xc0, !PT ;  /* 0x8000000004047812 */ /* 0x000fc800078ec0ff */
[----:B------:R-:W-:Y:S01]  /*4820*/  LOP3.LUT R4, R4, 0x7f800000, RZ, 0xfc, !PT ;  /* 0x7f80000004047812 */ /* 0x000fe200078efcff */
[----:B------:R-:W-:Y:S06]  /*4830*/  BRA `(.L_x_2090) ;  /* 0x0000000000047947 */ /* 0x000fec0003800000 */
.L_x_2088:
[----:B------:R-:W-:-:S07]  /*4840*/  LEA R4, R41, R4, 0x17 ;  /* 0x0000000429047211 */ /* 0x000fce00078eb8ff */
.L_x_2090:
[----:B------:R-:W-:Y:S05]  /*4850*/  BSYNC.RECONVERGENT B1 ;  /* 0x0000000000017941 */ /* 0x000fea0003800200 */
.L_x_2087:
[----:B------:R-:W-:Y:S05]  /*4860*/  BRA `(.L_x_2091) ;  /* 0x0000000000207947 */ /* 0x000fea0003800000 */
.L_x_2086:
[----:B------:R-:W-:-:S04]  /*4870*/  LOP3.LUT R4, R33, 0x80000000, R4, 0x48, !PT ;  /* 0x8000000021047812 */ /* 0x000fc800078e4804 */
[----:B------:R-:W-:Y:S01]  /*4880*/  LOP3.LUT R4, R4, 0x7f800000, RZ, 0xfc, !PT ;  /* 0x7f80000004047812 */ /* 0x000fe200078efcff */
[----:B------:R-:W-:Y:S06]  /*4890*/  BRA `(.L_x_2091) ;  /* 0x0000000000147947 */ /* 0x000fec0003800000 */
.L_x_2085:
[----:B------:R-:W-:Y:S01]  /*48a0*/  LOP3.LUT R4, R33, 0x80000000, R4, 0x48, !PT ;  /* 0x8000000021047812 */ /* 0x000fe200078e4804 */
[----:B------:R-:W-:Y:S06]  /*48b0*/  BRA `(.L_x_2091) ;  /* 0x00000000000c7947 */ /* 0x000fec0003800000 */
.L_x_2084:
[----:B------:R-:W0:Y:S01]  /*48c0*/  MUFU.RSQ R4, -QNAN ;  /* 0xffc0000000047908 */ /* 0x000e220000001400 */
[----:B------:R-:W-:Y:S05]  /*48d0*/  BRA `(.L_x_2091) ;  /* 0x0000000000047947 */ /* 0x000fea0003800000 */
.L_x_2083:
[----:B------:R-:W-:-:S07]  /*48e0*/  FADD.FTZ R4, R4, R11 ;  /* 0x0000000b04047221 */ /* 0x000fce0000010000 */
.L_x_2091:
[----:B------:R-:W-:Y:S05]  /*48f0*/  BSYNC.RECONVERGENT B0 ;  /* 0x0000000000007941 */ /* 0x000fea0003800200 */
.L_x_2081:
[----:B------:R-:W-:-:S04]  /*4900*/  HFMA2 R13, -RZ, RZ, 0, 0 ;  /* 0x00000000ff0d7431 */ /* 0x000fc800000001ff */
[----:B0-----:R-:W-:Y:S05]  /*4910*/  RET.REL.NODEC R12 `(_Z15SoftmaxWarpImplI10DirectLoadIffE11DirectStoreIffEfLi1ELi24ELi32ELi1ELb0EL9Algorithm0EEvT_T0_ll) ;  /* 0xffffffb40cb87950 */ /* 0x001fea0003c3ffff */
.L_x_2092:
        /* <DEDUP_REMOVED lines=14> */
.L_x_8513:


//--------------------- .text._Z15SoftmaxWarpImplI10DirectLoadIffE11DirectStoreIffEfLi1ELi23ELi32ELi1ELb1EL9Algorithm0EEvT_T0_ll --------------------------
	.section	.text._Z15SoftmaxWarpImplI10DirectLoadIffE11DirectStoreIffEfLi1ELi23ELi32ELi1ELb1EL9Algorithm0EEvT_T0_ll,"ax",@progbits
	.align	128
        .global         _Z15SoftmaxWarpImplI10DirectLoadIffE11DirectStoreIffEfLi1ELi23ELi32ELi1ELb1EL9Algorithm0EEvT_T0_ll
        .type           _Z15SoftmaxWarpImplI10DirectLoadIffE11DirectStoreIffEfLi1ELi23ELi32ELi1ELb1EL9Algorithm0EEvT_T0_ll,@function
        .size           _Z15SoftmaxWarpImplI10DirectLoadIffE11DirectStoreIffEfLi1ELi23ELi32ELi1ELb1EL9Algorithm0EEvT_T0_ll,(.L_x_8514 - _Z15SoftmaxWarpImplI10DirectLoadIffE11DirectStoreIffEfLi1ELi23ELi32ELi1ELb1EL9Algorithm0EEvT_T0_ll)
        .other          _Z15SoftmaxWarpImplI10DirectLoadIffE11DirectStoreIffEfLi1ELi23ELi32ELi1ELb1EL9Algorithm0EEvT_T0_ll,@"STO_CUDA_ENTRY STV_DEFAULT"
_Z15SoftmaxWarpImplI10DirectLoadIffE11DirectStoreIffEfLi1ELi23ELi32ELi1ELb1EL9Algorithm0EEvT_T0_ll:
.text._Z15SoftmaxWarpImplI10DirectLoadIffE11DirectStoreIffEfLi1ELi23ELi32ELi1ELb1EL9Algorithm0EEvT_T0_ll:
        /* <DEDUP_REMOVED lines=25> */
.L_x_2093:
        /* <DEDUP_REMOVED lines=35> */
[----:B-1----:R-:W-:-:S07]  /*03c0*/  IADD3 R37, PT, PT, R36, 0x2c0, RZ ;  /* 0x000002c024257810 */ /* 0x002fce0007ffe0ff */
.L_x_2142:
        /* <DEDUP_REMOVED lines=10> */
[C---:B------:R-:W-:Y:S01]  /*0470*/  IMAD.WIDE.U32 R4, R40.reuse, UR42, R2 ;  /* 0x0000002a28047c25 */ /* 0x040fe2000f8e0002 */
[----:B------:R-:W-:Y:S02]  /*0480*/  ISETP.GE.AND.EX P6, PT, RZ, UR45, PT, P6 ;  /* 0x0000002dff007c0c */ /* 0x000fe4000bfc6360 */
[----:B------:R-:W-:Y:S01]  /*0490*/  ISETP.GE.U32.AND P4, PT, R43, UR44, PT ;  /* 0x0000002c2b007c0c */ /* 0x000fe2000bf86070 */
[----:B------:R-:W-:Y:S01]  /*04a0*/  IMAD R3, R40, UR43, R7 ;  /* 0x0000002b28037c24 */ /* 0x000fe2000f8e0207 */
[----:B------:R-:W-:Y:S02]  /*04b0*/  @!P0 R2UR UR4, R30 ;  /* 0x000000001e0482ca */ /* 0x000fe400000e0000 */
[----:B------:R-:W-:-:S02]  /*04c0*/  @!P0 R2UR UR5, R31 ;  /* 0x000000001f0582ca */ /* 0x000fc400000e0000 */
[----:B------:R-:W-:Y:S02]  /*04d0*/  IADD3 R3, PT, PT, R5, R3, RZ ;  /* 0x0000000305037210 */ /* 0x000fe40007ffe0ff */
[----:B------:R-:W-:Y:S02]  /*04e0*/  LEA R2, P2, R4, UR40, 0x2 ;  /* 0x0000002804027c11 */ /* 0x000fe4000f8410ff */
[----:B------:R-:W-:Y:S02]  /*04f0*/  ISETP.GE.AND.EX P4, PT, RZ, UR45, PT, P4 ;  /* 0x0000002dff007c0c */ /* 0x000fe4000bf86340 */
[----:B------:R-:W-:Y:S02]  /*0500*/  @!P1 R2UR UR6, R30 ;  /* 0x000000001e0692ca */ /* 0x000fe400000e0000 */
[----:B------:R-:W-:Y:S02]  /*0510*/  @!P1 R2UR UR7, R31 ;  /* 0x000000001f0792ca */ /* 0x000fe400000e0000 */
[----:B------:R-:W-:-:S02]  /*0520*/  LEA.HI.X R3, R4, UR41, R3, 0x2, P2 ;  /* 0x0000002904037c11 */ /* 0x000fc400090f1403 */
[----:B------:R-:W-:Y:S02]  /*0530*/  MOV R4, 0xff800000 ;  /* 0xff80000000047802 */ /* 0x000fe40000000f00 */
[C---:B------:R-:W-:Y:S02]  /*0540*/  @!P5 R2UR UR8, R30.reuse ;  /* 0x000000001e08d2ca */ /* 0x040fe400000e0000 */
[C---:B------:R-:W-:Y:S02]  /*0550*/  @!P5 R2UR UR9, R31.reuse ;  /* 0x000000001f09d2ca */ /* 0x040fe400000e0000 */
[----:B------:R-:W-:Y:S01]  /*0560*/  MOV R6, 0xff800000 ;  /* 0xff80000000067802 */ /* 0x000fe20000000f00 */
[----:B------:R-:W2:Y:S01]  /*0570*/  @!P0 LDG.E R4, desc[UR4][R2.64] ;  /* 0x0000000402048981 */ /* 0x000ea2000c1e1900 */
        /* <DEDUP_REMOVED lines=15> */
[----:B------:R-:W-:Y:S02]  /*0670*/  ISETP.GE.AND.EX P2, PT, RZ, UR45, PT, P2 ;  /* 0x0000002dff007c0c */ /* 0x000fe4000bf46320 */
[----:B------:R-:W-:-:S09]  /*0680*/  MOV R70, 0xff800000 ;  /* 0xff80000000467802 */ /* 0x000fd20000000f00 */
[C---:B------:R-:W-:Y:S02]  /*0690*/  @!P3 R2UR UR4, R30.reuse ;  /* 0x000000001e04b2ca */ /* 0x040fe400000e0000 */
[C---:B------:R-:W-:Y:S02]  /*06a0*/  @!P3 R2UR UR5, R31.reuse ;  /* 0x000000001f05b2ca */ /* 0x040fe400000e0000 */
[----:B------:R-:W-:Y:S02]  /*06b0*/  @!P2 R2UR UR6, R30 ;  /* 0x000000001e06a2ca */ /* 0x000fe400000e0000 */
[----:B------:R-:W-:Y:S02]  /*06c0*/  @!P2 R2UR UR7, R31 ;  /* 0x000000001f07a2ca */ /* 0x000fe400000e0000 */
[----:B------:R-:W-:Y:S02]  /*06d0*/  MOV R72, 0xff800000 ;  /* 0xff80000000487802 */ /* 0x000fe40000000f00 */
[----:B------:R-:W-:-:S05]  /*06e0*/  MOV R74, 0xff800000 ;  /* 0xff800000004a7802 */ /* 0x000fca0000000f00 */
[----:B------:R-:W5:Y:S01]  /*06f0*/  @!P3 LDG.E R70, desc[UR4][R2.64+0x280] ;  /* 0x000280040246b981 */ /* 0x000f62000c1e1900 */
[----:B------:R-:W-:-:S03]  /*0700*/  MOV R76, 0xff800000 ;  /* 0xff800000004c7802 */ /* 0x000fc60000000f00 */
        /* <DEDUP_REMOVED lines=15> */
[----:B------:R-:W-:-:S02]  /*0800*/  ISETP.GE.AND.EX P4, PT, RZ, UR45, PT, P4 ;  /* 0x0000002dff007c0c */ /* 0x000fc4000bf86340 */
[C---:B------:R-:W-:Y:S02]  /*0810*/  @!P1 R2UR UR8, R30.reuse ;  /* 0x000000001e0892ca */ /* 0x040fe400000e0000 */
[C---:B------:R-:W-:Y:S02]  /*0820*/  @!P1 R2UR UR9, R31.reuse ;  /* 0x000000001f0992ca */ /* 0x040fe400000e0000 */
[----:B------:R-:W-:Y:S02]  /*0830*/  @!P5 R2UR UR10, R30 ;  /* 0x000000001e0ad2ca */ /* 0x000fe400000e0000 */
[----:B------:R-:W-:-:S03]  /*0840*/  @!P5 R2UR UR11, R31 ;  /* 0x000000001f0bd2ca */ /* 0x000fc600000e0000 */
[C---:B------:R-:W-:Y:S02]  /*0850*/  @!P6 R2UR UR4, R30.reuse ;  /* 0x000000001e04e2ca */ /* 0x040fe400000e0000 */
[C---:B------:R-:W-:Y:S02]  /*0860*/  @!P6 R2UR UR5, R31.reuse ;  /* 0x000000001f05e2ca */ /* 0x040fe400000e0000 */
[----:B------:R-:W-:Y:S02]  /*0870*/  @!P4 R2UR UR6, R30 ;  /* 0x000000001e06c2ca */ /* 0x000fe400000e0000 */
[----:B------:R-:W-:Y:S01]  /*0880*/  @!P4 R2UR UR7, R31 ;  /* 0x000000001f07c2ca */ /* 0x000fe200000e0000 */
[----:B------:R-:W2:Y:S04]  /*0890*/  @!P1 LDG.E R74, desc[UR8][R2.64+0x380] ;  /* 0x00038008024a9981 */ /* 0x000ea8000c1e1900 */
[----:B------:R-:W3:Y:S04]  /*08a0*/  @!P5 LDG.E R76, desc[UR10][R2.64+0x400] ;  /* 0x0004000a024cd981 */ /* 0x000ee8000c1e1900 */
[----:B------:R-:W4:Y:S04]  /*08b0*/  @!P6 LDG.E R78, desc[UR4][R2.64+0x480] ;  /* 0x00048004024ee981 */ /* 0x000f28000c1e1900 */
[----:B------:R-:W5:Y:S01]  /*08c0*/  @!P4 LDG.E R80, desc[UR6][R2.64+0x500] ;  /* 0x000500060250c981 */ /* 0x000f62000c1e1900 */
[----:B------:R-:W-:-:S02]  /*08d0*/  @!P3 FMNMX R13, R13, R70, !PT ;  /* 0x000000460d0db209 */ /* 0x000fc40007800000 */
[----:B------:R-:W-:Y:S02]  /*08e0*/  ISETP.GE.U32.AND P3, PT, R50, UR44, PT ;  /* 0x0000002c32007c0c */ /* 0x000fe4000bf66070 */
[----:B------:R-:W-:Y:S02]  /*08f0*/  @!P2 FMNMX R13, R13, R72, !PT ;  /* 0x000000480d0da209 */ /* 0x000fe40007800000 */
[----:B------:R-:W-:Y:S02]  /*0900*/  ISETP.GE.U32.AND P2, PT, R51, UR44, PT ;  /* 0x0000002c33007c0c */ /* 0x000fe4000bf46070 */
        /* <DEDUP_REMOVED lines=8> */
[----:B0-----:R-:W-:-:S05]  /*0990*/  MOV R34, 0xff800000 ;  /* 0xff80000000227802 */ /* 0x001fca0000000f00 */
[----:B------:R-:W5:Y:S01]  /*09a0*/  @!P3 LDG.E R64, desc[UR4][R2.64+0x580] ;  /* 0x000580040240b981 */ /* 0x000f62000c1e1900 */
[----:B------:R-:W-:-:S03]  /*09b0*/  MOV R32, 0xff800000 ;  /* 0xff80000000207802 */ /* 0x000fc60000000f00 */
        /* <DEDUP_REMOVED lines=14> */
[----:B------:R-:W-:Y:S02]  /*0aa0*/  ISETP.GE.AND.EX P4, PT, RZ, UR45, PT, P4 ;  /* 0x0000002dff007c0c */ /* 0x000fe4000bf86340 */
        /* <DEDUP_REMOVED lines=54> */
[----:B------:R-:W-:-:S04]  /*0e10*/  @!P3 FMNMX R13, R13, R24, !PT ;  /* 0x000000180d0db209 */ /* 0x000fc80007800000 */
[----:B------:R-:W-:Y:S01]  /*0e20*/  @!P2 FMNMX R13, R13, R22, !PT ;  /* 0x000000160d0da209 */ /* 0x000fe20007800000 */
[----:B------:R-:W-:-:S03]  /*0e30*/  UMOV UR4, 0xffffffff ;  /* 0xffffffff00047882 */ /* 0x000fc60000000000 */
[----:B--2---:R-:W-:-:S04]  /*0e40*/  @!P1 FMNMX R13, R13, R20, !PT ;  /* 0x000000140d0d9209 */ /* 0x004fc80007800000 */
[----:B---3--:R-:W-:-:S04]  /*0e50*/  @!P5 FMNMX R13, R13, R18, !PT ;  /* 0x000000120d0dd209 */ /* 0x008fc80007800000 */
[----:B----4-:R-:W-:-:S04]  /*0e60*/  @!P6 FMNMX R13, R13, R16, !PT ;  /* 0x000000100d0de209 */ /* 0x010fc80007800000 */
[----:B-----5:R-:W-:Y:S01]  /*0e70*/  @!P4 FMNMX R13, R13, R10, !PT ;  /* 0x0000000a0d0dc209 */ /* 0x020fe20007800000 */
        /* <DEDUP_REMOVED lines=20> */
[----:B------:R-:W-:Y:S01]  /*0fc0*/  FADD R15, -R25, R18 ;  /* 0x00000012190f7221 */ /* 0x000fe20000000100 */
[-C--:B------:R-:W-:Y:S01]  /*0fd0*/  FFMA.RM R0, R0, R11.reuse, 12582913 ;  /* 0x4b40000100007423 */ /* 0x080fe2000000400b */
[-C--:B------:R-:W-:Y:S01]  /*0fe0*/  FFMA.RM R4, R4, R11.reuse, 12582913 ;  /* 0x4b40000104047423 */ /* 0x080fe2000000400b */
[-C--:B------:R-:W-:Y:S01]  /*0ff0*/  FFMA.RM R8, R6, R11.reuse, 12582913 ;  /* 0x4b40000106087423 */ /* 0x080fe2000000400b */
[-C--:B------:R-:W-:Y:S01]  /*1000*/  FFMA.SAT R18, R71, R12.reuse, 0.5 ;  /* 0x3f00000047127423 */ /* 0x080fe2000000200c */
        /* <DEDUP_REMOVED lines=9> */
[C---:B------:R-:W-:Y:S01]  /*10a0*/  FADD R9, -R25.reuse, R76 ;  /* 0x0000004c19097221 */ /* 0x040fe20000000100 */
[C---:B------:R-:W-:Y:S01]  /*10b0*/  FADD R17, -R25.reuse, R78 ;  /* 0x0000004e19117221 */ /* 0x040fe20000000100 */
[C---:B------:R-:W-:Y:S01]  /*10c0*/  FADD R19, -R25.reuse, R80 ;  /* 0x0000005019137221 */ /* 0x040fe20000000100 */
[----:B------:R0:W1:Y:S01]  /*10d0*/  MUFU.EX2 R3, R2 ;  /* 0x0000000200037308 */ /* 0x0000620000000800 */
        /* <DEDUP_REMOVED lines=11> */
[----:B------:R-:W-:Y:S01]  /*1190*/  FFMA.RM R18, R18, R11, 12582913 ;  /* 0x4b40000112127423 */ /* 0x000fe2000000400b */
[----:B------:R-:W-:Y:S01]  /*11a0*/  FADD R10, R8, -12583039 ;  /* 0xcb40007f080a7421 */ /* 0x000fe20000000000 */
[----:B------:R-:W-:Y:S01]  /*11b0*/  FFMA R6, R75, 1.925963033500011079e-08, R6 ;  /* 0x32a570604b067823 */ /* 0x000fe20000000006 */
[-C--:B0-----:R-:W-:Y:S01]  /*11c0*/  FFMA.SAT R2, R65, R12.reuse, 0.5 ;  /* 0x3f00000041027423 */ /* 0x081fe2000000200c */
[----:B------:R-:W-:Y:S01]  /*11d0*/  FADD R20, R18, -12583039 ;  /* 0xcb40007f12147421 */ /* 0x000fe20000000000 */
[----:B------:R-:W-:Y:S01]  /*11e0*/  FFMA R10, R77, 1.4426950216293334961, -R10 ;  /* 0x3fb8aa3b4d0a7823 */ /* 0x000fe2000000080a */
[----:B------:R0:W2:Y:S01]  /*11f0*/  MUFU.EX2 R73, R6 ;  /* 0x0000000600497308 */ /* 0x0000a20000000800 */
[----:B------:R-:W-:Y:S01]  /*1200*/  SHF.L.U32 R0, R0, 0x17, RZ ;  /* 0x0000001700007819 */ /* 0x000fe200000006ff */
[----:B------:R-:W-:Y:S01]  /*1210*/  FFMA R20, R71, 1.4426950216293334961, -R20 ;  /* 0x3fb8aa3b47147823 */ /* 0x000fe20000000814 */
[----:B------:R-:W-:Y:S01]  /*1220*/  FFMA R10, R77, 1.925963033500011079e-08, R10 ;  /* 0x32a570604d0a7823 */ /* 0x000fe2000000000a */
[-C--:B------:R-:W-:Y:S01]  /*1230*/  FFMA.SAT R14, R79, R12.reuse, 0.5 ;  /* 0x3f0000004f0e7423 */ /* 0x080fe2000000200c */
[-C--:B------:R-:W-:Y:S01]  /*1240*/  FFMA.SAT R26, R19, R12.reuse, 0.5 ;  /* 0x3f000000131a7423 */ /* 0x080fe2000000200c */
[----:B------:R-:W-:Y:S01]  /*1250*/  FFMA R20, R71, 1.925963033500011079e-08, R20 ;  /* 0x32a5706047147823 */ /* 0x000fe20000000014 */
[----:B-1----:R-:W-:Y:S01]  /*1260*/  FMUL R3, R0, R3 ;  /* 0x0000000300037220 */ /* 0x002fe20000400000 */
[----:B------:R1:W-:Y:S01]  /*1270*/  MUFU.EX2 R71, R10 ;  /* 0x0000000a00477308 */ /* 0x0003e20000000800 */
[-C--:B0-----:R-:W-:Y:S01]  /*1280*/  FFMA.RM R6, R2, R11.reuse, 12582913 ;  /* 0x4b40000102067423 */ /* 0x081fe2000000400b */
[----:B------:R-:W-:Y:S01]  /*1290*/  SHF.L.U32 R0, R4, 0x17, RZ ;  /* 0x0000001704007819 */ /* 0x000fe200000006ff */
[-C--:B------:R-:W-:Y:S01]  /*12a0*/  FFMA.RM R14, R14, R11.reuse, 12582913 ;  /* 0x4b4000010e0e7423 */ /* 0x080fe2000000400b */
[-C--:B------:R-:W-:Y:S01]  /*12b0*/  FFMA.SAT R4, R5, R12.reuse, 0.5 ;  /* 0x3f00000005047423 */ /* 0x080fe2000000200c */
[C---:B------:R-:W-:Y:S01]  /*12c0*/  FADD R2, R6.reuse, -12583039 ;  /* 0xcb40007f06027421 */ /* 0x040fe20000000000 */
[----:B------:R-:W-:Y:S01]  /*12d0*/  SHF.L.U32 R6, R6, 0x17, RZ ;  /* 0x0000001706067819 */ /* 0x000fe200000006ff */
[----:B------:R-:W-:Y:S01]  /*12e0*/  FADD R16, R14, -12583039 ;  /* 0xcb40007f0e107421 */ /* 0x000fe20000000000 */
[----:B------:R-:W0:Y:S01]  /*12f0*/  MUFU.EX2 R20, R20 ;  /* 0x0000001400147308 */ /* 0x000e220000000800 */
[----:B------:R-:W-:Y:S01]  /*1300*/  FFMA R2, R65, 1.4426950216293334961, -R2 ;  /* 0x3fb8aa3b41027823 */ /* 0x000fe20000000802 */
[-C--:B-1----:R-:W-:Y:S01]  /*1310*/  FFMA.SAT R10, R7, R12.reuse, 0.5 ;  /* 0x3f000000070a7423 */ /* 0x082fe2000000200c */
[----:B------:R-:W-:Y:S01]  /*1320*/  FFMA R16, R79, 1.4426950216293334961, -R16 ;  /* 0x3fb8aa3b4f107823 */ /* 0x000fe20000000810 */
[-C--:B------:R-:W-:Y:S01]  /*1330*/  FFMA.RM R26, R26, R11.reuse, 12582913 ;  /* 0x4b4000011a1a7423 */ /* 0x080fe2000000400b */
[----:B------:R-:W-:Y:S01]  /*1340*/  FFMA R22, R65, 1.925963033500011079e-08, R2 ;  /* 0x32a5706041167823 */ /* 0x000fe20000000002 */
[-C--:B------:R-:W-:Y:S01]  /*1350*/  FFMA.RM R10, R10, R11.reuse, 12582913 ;  /* 0x4b4000010a0a7423 */ /* 0x080fe2000000400b */
[----:B------:R-:W-:Y:S01]  /*1360*/  SHF.L.U32 R2, R8, 0x17, RZ ;  /* 0x0000001708027819 */ /* 0x000fe200000006ff */
[----:B------:R-:W-:Y:S01]  /*1370*/  FFMA.RM R8, R4, R11, 12582913 ;  /* 0x4b40000104087423 */ /* 0x000fe2000000400b */
[----:B------:R-:W-:Y:S01]  /*1380*/  SHF.L.U32 R4, R14, 0x17, RZ ;  /* 0x000000170e047819 */ /* 0x000fe200000006ff */
[----:B------:R-:W-:Y:S01]  /*1390*/  FADD R14, R10, -12583039 ;  /* 0xcb40007f0a0e7421 */ /* 0x000fe20000000000 */
[----:B------:R-:W-:Y:S01]  /*13a0*/  FFMA R16, R79, 1.925963033500011079e-08, R16 ;  /* 0x32a570604f107823 */ /* 0x000fe20000000010 */
[----:B------:R-:W-:Y:S01]  /*13b0*/  FADD R24, R8, -12583039 ;  /* 0xcb40007f08187421 */ /* 0x000fe20000000000 */
[----:B------:R-:W-:Y:S01]  /*13c0*/  FADD R28, R26, -12583039 ;  /* 0xcb40007f1a1c7421 */ /* 0x000fe20000000000 */
[----:B------:R-:W-:Y:S01]  /*13d0*/  FFMA R14, R7, 1.4426950216293334961, -R14 ;  /* 0x3fb8aa3b070e7823 */ /* 0x000fe2000000080e */
[----:B------:R1:W3:Y:S01]  /*13e0*/  MUFU.EX2 R65, R16 ;  /* 0x0000001000417308 */ /* 0x0002e20000000800 */
[----:B------:R-:W-:Y:S01]  /*13f0*/  FFMA R24, R5, 1.4426950216293334961, -R24 ;  /* 0x3fb8aa3b05187823 */ /* 0x000fe20000000818 */
[----:B------:R-:W-:Y:S01]  /*1400*/  FFMA R28, R19, 1.4426950216293334961, -R28 ;  /* 0x3fb8aa3b131c7823 */ /* 0x000fe2000000081c */
[----:B------:R-:W-:Y:S01]  /*1410*/  FFMA R14, R7, 1.925963033500011079e-08, R14 ;  /* 0x32a57060070e7823 */ /* 0x000fe2000000000e */
[-C--:B------:R-:W-:Y:S01]  /*1420*/  FFMA.SAT R34, R25, R12.reuse, 0.5 ;  /* 0x3f00000019227423 */ /* 0x080fe2000000200c */
[----:B------:R-:W-:Y:S01]  /*1430*/  FFMA R24, R5, 1.925963033500011079e-08, R24 ;  /* 0x32a5706005187823 */ /* 0x000fe20000000018 */
[----:B------:R-:W-:Y:S01]  /*1440*/  SHF.L.U32 R5, R18, 0x17, RZ ;  /* 0x0000001712057819 */ /* 0x000fe200000006ff */
[----:B------:R-:W-:Y:S01]  /*1450*/  FFMA R28, R19, 1.925963033500011079e-08, R28 ;  /* 0x32a57060131c7823 */ /* 0x000fe2000000001c */
[----:B------:R4:W5:Y:S01]  /*1460*/  MUFU.EX2 R7, R22 ;  /* 0x0000001600077308 */ /* 0x0009620000000800 */
[----:B-1----:R-:W-:Y:S01]  /*1470*/  FFMA.SAT R16, R9, R12, 0.5 ;  /* 0x3f00000009107423 */ /* 0x002fe2000000200c */
[----:B--2---:R-:W-:Y:S01]  /*1480*/  FMUL R0, R0, R73 ;  /* 0x0000004900007220 */ /* 0x004fe20000400000 */
[----:B0-----:R-:W-:Y:S01]  /*1490*/  FMUL R5, R5, R20 ;  /* 0x0000001405057220 */ /* 0x001fe20000400000 */
[----:B------:R-:W-:Y:S01]  /*14a0*/  FFMA.SAT R20, R17, R12, 0.5 ;  /* 0x3f00000011147423 */ /* 0x000fe2000000200c */
[----:B------:R-:W-:Y:S01]  /*14b0*/  FFMA.RM R16, R16, R11, 12582913 ;  /* 0x4b40000110107423 */ /* 0x000fe2000000400b */
[----:B------:R-:W-:-:S02]  /*14c0*/  FMUL R2, R2, R71 ;  /* 0x0000004702027220 */ /* 0x000fc40000400000 */
[----:B------:R-:W-:Y:S01]  /*14d0*/  FFMA.RM R20, R20, R11, 12582913 ;  /* 0x4b40000114147423 */ /* 0x000fe2000000400b */
[----:B------:R-:W-:Y:S01]  /*14e0*/  FADD R18, R16, -12583039 ;  /* 0xcb40007f10127421 */ /* 0x000fe20000000000 */
[----:B------:R-:W0:Y:S01]  /*14f0*/  MUFU.EX2 R24, R24 ;  /* 0x0000001800187308 */ /* 0x000e220000000800 */
[----:B---3--:R-:W-:Y:S01]  /*1500*/  FMUL R4, R4, R65 ;  /* 0x0000004104047220 */ /* 0x008fe20000400000 */
[----:B----4-:R-:W-:Y:S01]  /*1510*/  FADD R22, R20, -12583039 ;  /* 0xcb40007f14167421 */ /* 0x010fe20000000000 */
[----:B------:R-:W-:-:S03]  /*1520*/  FFMA R18, R9, 1.4426950216293334961, -R18 ;  /* 0x3fb8aa3b09127823 */ /* 0x000fc60000000812 */
[----:B------:R-:W-:Y:S01]  /*1530*/  FFMA R22, R17, 1.4426950216293334961, -R22 ;  /* 0x3fb8aa3b11167823 */ /* 0x000fe20000000816 */
[----:B-----5:R-:W-:Y:S01]  /*1540*/  FMUL R6, R6, R7 ;  /* 0x0000000706067220 */ /* 0x020fe20000400000 */
[----:B------:R-:W-:Y:S01]  /*1550*/  SHF.L.U32 R7, R8, 0x17, RZ ;  /* 0x0000001708077819 */ /* 0x000fe200000006ff */
[----:B------:R-:W-:Y:S01]  /*1560*/  FFMA R18, R9, 1.925963033500011079e-08, R18 ;  /* 0x32a5706009127823 */ /* 0x000fe20000000012 */
[----:B------:R-:W-:Y:S01]  /*1570*/  SHF.L.U32 R8, R10, 0x17, RZ ;  /* 0x000000170a087819 */ /* 0x000fe200000006ff */
[----:B------:R-:W-:Y:S01]  /*1580*/  FFMA.SAT R10, R27, R12, 0.5 ;  /* 0x3f0000001b0a7423 */ /* 0x000fe2000000200c */
[----:B------:R1:W2:Y:S01]  /*1590*/  MUFU.EX2 R9, R14 ;  /* 0x0000000e00097308 */ /* 0x0002a20000000800 */
[----:B------:R-:W-:Y:S01]  /*15a0*/  FFMA R22, R17, 1.925963033500011079e-08, R22 ;  /* 0x32a5706011167823 */ /* 0x000fe20000000016 */
[----:B0-----:R-:W-:Y:S01]  /*15b0*/  FMUL R7, R7, R24 ;  /* 0x0000001807077220 */ /* 0x001fe20000400000 */
[----:B------:R-:W-:-:S05]  /*15c0*/  FFMA.SAT R24, R67, R12, 0.5 ;  /* 0x3f00000043187423 */ /* 0x000fca000000200c */
[----:B------:R-:W0:Y:S01]  /*15d0*/  MUFU.EX2 R17, R22 ;  /* 0x0000001600117308 */ /* 0x000e220000000800 */
[----:B-1----:R-:W-:-:S04]  /*15e0*/  FFMA.RM R14, R10, R11, 12582913 ;  /* 0x4b4000010a0e7423 */ /* 0x002fc8000000400b */
[C---:B------:R-:W-:Y:S01]  /*15f0*/  FADD R10, R14.reuse, -12583039 ;  /* 0xcb40007f0e0a7421 */ /* 0x040fe20000000000 */
[----:B------:R-:W-:Y:S02]  /*1600*/  SHF.L.U32 R14, R14, 0x17, RZ ;  /* 0x000000170e0e7819 */ /* 0x000fe400000006ff */
[----:B------:R-:W1:Y:S01]  /*1610*/  MUFU.EX2 R18, R18 ;  /* 0x0000001200127308 */ /* 0x000e620000000800 */
[C---:B------:R-:W-:Y:S01]  /*1620*/  FFMA R10, R27.reuse, 1.4426950216293334961, -R10 ;  /* 0x3fb8aa3b1b0a7823 */ /* 0x040fe2000000080a */
[----:B--2---:R-:W-:Y:S01]  /*1630*/  FMUL R8, R8, R9 ;  /* 0x0000000908087220 */ /* 0x004fe20000400000 */
[----:B------:R-:W-:Y:S02]  /*1640*/  SHF.L.U32 R9, R16, 0x17, RZ ;  /* 0x0000001710097819 */ /* 0x000fe400000006ff */
[----:B------:R-:W-:Y:S01]  /*1650*/  FFMA R27, R27, 1.925963033500011079e-08, R10 ;  /* 0x32a570601b1b7823 */ /* 0x000fe2000000000a */
[----:B------:R-:W-:-:S04]  /*1660*/  FFMA.SAT R10, R29, R12, 0.5 ;  /* 0x3f0000001d0a7423 */ /* 0x000fc8000000200c */
[----:B------:R-:W-:Y:S01]  /*1670*/  FFMA.RM R19, R10, R11, 12582913 ;  /* 0x4b4000010a137423 */ /* 0x000fe2000000400b */
[----:B------:R-:W-:Y:S01]  /*1680*/  SHF.L.U32 R10, R20, 0x17, RZ ;  /* 0x00000017140a7819 */ /* 0x000fe200000006ff */
[----:B------:R-:W-:Y:S02]  /*1690*/  MUFU.EX2 R27, R27 ;  /* 0x0000001b001b7308 */ /* 0x000fe40000000800 */
[----:B------:R-:W-:Y:S02]  /*16a0*/  FADD R16, R19, -12583039 ;  /* 0xcb40007f13107421 */ /* 0x000fe40000000000 */
[----:B0-----:R-:W-:Y:S01]  /*16b0*/  FMUL R10, R10, R17 ;  /* 0x000000110a0a7220 */ /* 0x001fe20000400000 */
[----:B-1----:R-:W-:Y:S01]  /*16c0*/  FMUL R9, R9, R18 ;  /* 0x0000001209097220 */ /* 0x002fe20000400000 */
[----:B------:R-:W-:Y:S01]  /*16d0*/  FFMA R16, R29, 1.4426950216293334961, -R16 ;  /* 0x3fb8aa3b1d107823 */ /* 0x000fe20000000810 */
[-C--:B------:R-:W-:Y:S01]  /*16e0*/  FFMA.SAT R18, R61, R12.reuse, 0.5 ;  /* 0x3f0000003d127423 */ /* 0x080fe2000000200c */
[----:B------:R0:W1:Y:S02]  /*16f0*/  MUFU.EX2 R17, R28 ;  /* 0x0000001c00117308 */ /* 0x0000640000000800 */
[----:B------:R-:W-:Y:S01]  /*1700*/  FFMA R29, R29, 1.925963033500011079e-08, R16 ;  /* 0x32a570601d1d7823 */ /* 0x000fe20000000010 */
[----:B------:R-:W-:Y:S01]  /*1710*/  FFMA.SAT R16, R33, R12, 0.5 ;  /* 0x3f00000021107423 */ /* 0x000fe2000000200c */
[----:B------:R-:W-:-:S03]  /*1720*/  FFMA.RM R22, R18, R11, 12582913 ;  /* 0x4b40000112167423 */ /* 0x000fc6000000400b */
[----:B------:R-:W-:Y:S01]  /*1730*/  FFMA.RM R20, R16, R11, 12582913 ;  /* 0x4b40000110147423 */ /* 0x000fe2000000400b */
[----:B------:R-:W-:Y:S01]  /*1740*/  FADD R18, R22, -12583039 ;  /* 0xcb40007f16127421 */ /* 0x000fe20000000000 */
[----:B------:R-:W2:Y:S01]  /*1750*/  MUFU.EX2 R29, R29 ;  /* 0x0000001d001d7308 */ /* 0x000ea20000000800 */
[----:B0-----:R-:W-:Y:S01]  /*1760*/  FFMA.SAT R28, R15, R12, 0.5 ;  /* 0x3f0000000f1c7423 */ /* 0x001fe2000000200c */
[----:B------:R-:W-:Y:S01]  /*1770*/  FADD R16, R20, -12583039 ;  /* 0xcb40007f14107421 */ /* 0x000fe20000000000 */
[----:B------:R-:W-:-:S03]  /*1780*/  FFMA R18, R61, 1.4426950216293334961, -R18 ;  /* 0x3fb8aa3b3d127823 */ /* 0x000fc60000000812 */
[----:B------:R-:W-:Y:S01]  /*1790*/  FFMA R16, R33, 1.4426950216293334961, -R16 ;  /* 0x3fb8aa3b21107823 */ /* 0x000fe20000000810 */
[----:B------:R-:W-:Y:S01]  /*17a0*/  FFMA R61, R61, 1.925963033500011079e-08, R18 ;  /* 0x32a570603d3d7823 */ /* 0x000fe20000000012 */
[----:B------:R-:W-:Y:S02]  /*17b0*/  SHF.L.U32 R18, R19, 0x17, RZ ;  /* 0x0000001713127819 */ /* 0x000fe400000006ff */
[----:B------:R-:W-:Y:S01]  /*17c0*/  FFMA R33, R33, 1.925963033500011079e-08, R16 ;  /* 0x32a5706021217823 */ /* 0x000fe20000000010 */
[----:B------:R-:W-:Y:S02]  /*17d0*/  SHF.L.U32 R16, R26, 0x17, RZ ;  /* 0x000000171a107819 */ /* 0x000fe400000006ff */
[----:B------:R-:W-:Y:S01]  /*17e0*/  SHF.L.U32 R19, R20, 0x17, RZ ;  /* 0x0000001714137819 */ /* 0x000fe200000006ff */
[----:B------:R-:W-:Y:S02]  /*17f0*/  MUFU.EX2 R61, R61 ;  /* 0x0000003d003d7308 */ /* 0x000fe40000000800 */
[----:B-1----:R-:W-:Y:S01]  /*1800*/  FMUL R16, R16, R17 ;  /* 0x0000001110107220 */ /* 0x002fe20000400000 */
[----:B------:R-:W-:Y:S01]  /*1810*/  FMUL R17, R14, R27 ;  /* 0x0000001b0e117220 */ /* 0x000fe20000400000 */
[----:B------:R-:W-:Y:S01]  /*1820*/  FFMA.SAT R14, R69, R12, 0.5 ;  /* 0x3f000000450e7423 */ /* 0x000fe2000000200c */
[----:B------:R-:W-:Y:S01]  /*1830*/  FFMA.RM R27, R24, R11, 12582913 ;  /* 0x4b400001181b7423 */ /* 0x000fe2000000400b */
[----:B--2---:R-:W-:-:S02]  /*1840*/  FMUL R18, R18, R29 ;  /* 0x0000001d12127220 */ /* 0x004fc40000400000 */
[----:B------:R-:W-:Y:S01]  /*1850*/  FFMA.RM R26, R14, R11, 12582913 ;  /* 0x4b4000010e1a7423 */ /* 0x000fe2000000400b */
[----:B------:R-:W-:-:S03]  /*1860*/  FADD R24, R27, -12583039 ;  /* 0xcb40007f1b187421 */ /* 0x000fc60000000000 */
[C---:B------:R-:W-:Y:S01]  /*1870*/  FADD R14, R26.reuse, -12583039 ;  /* 0xcb40007f1a0e7421 */ /* 0x040fe20000000000 */
[----:B------:R-:W-:Y:S01]  /*1880*/  FFMA R24, R67, 1.4426950216293334961, -R24 ;  /* 0x3fb8aa3b43187823 */ /* 0x000fe20000000818 */
[----:B------:R-:W-:Y:S02]  /*1890*/  SHF.L.U32 R26, R26, 0x17, RZ ;  /* 0x000000171a1a7819 */ /* 0x000fe400000006ff */
[----:B------:R-:W-:Y:S01]  /*18a0*/  FFMA R14, R69, 1.4426950216293334961, -R14 ;  /* 0x3fb8aa3b450e7823 */ /* 0x000fe2000000080e */
[----:B------:R-:W-:Y:S01]  /*18b0*/  FFMA R67, R67, 1.925963033500011079e-08, R24 ;  /* 0x32a5706043437823 */ /* 0x000fe20000000018 */
[----:B------:R-:W-:Y:S02]  /*18c0*/  FFMA.SAT R24, R21, R12, 0.5 ;  /* 0x3f00000015187423 */ /* 0x000fe4000000200c */
[----:B------:R-:W-:Y:S02]  /*18d0*/  FFMA R69, R69, 1.925963033500011079e-08, R14 ;  /* 0x32a5706045457823 */ /* 0x000fe4000000000e */
[----:B------:R-:W0:Y:S01]  /*18e0*/  MUFU.EX2 R14, R33 ;  /* 0x00000021000e7308 */ /* 0x000e220000000800 */
[----:B------:R-:W-:-:S07]  /*18f0*/  FFMA.RM R24, R24, R11, 12582913 ;  /* 0x4b40000118187423 */ /* 0x000fce000000400b */
[----:B------:R-:W1:Y:S08]  /*1900*/  MUFU.EX2 R69, R69 ;  /* 0x0000004500457308 */ /* 0x000e700000000800 */
[----:B------:R-:W-:Y:S01]  /*1910*/  MUFU.EX2 R67, R67 ;  /* 0x0000004300437308 */ /* 0x000fe20000000800 */
[----:B0-----:R-:W-:Y:S01]  /*1920*/  FMUL R19, R19, R14 ;  /* 0x0000000e13137220 */ /* 0x001fe20000400000 */
[----:B------:R-:W-:-:S04]  /*1930*/  FFMA.SAT R14, R63, R12, 0.5 ;  /* 0x3f0000003f0e7423 */ /* 0x000fc8000000200c */
[----:B------:R-:W-:-:S04]  /*1940*/  FFMA.RM R14, R14, R11, 12582913 ;  /* 0x4b4000010e0e7423 */ /* 0x000fc8000000400b */
[C---:B------:R-:W-:Y:S01]  /*1950*/  FADD R20, R14.reuse, -12583039 ;  /* 0xcb40007f0e147421 */ /* 0x040fe20000000000 */
[----:B------:R-:W-:-:S03]  /*1960*/  SHF.L.U32 R14, R14, 0x17, RZ ;  /* 0x000000170e0e7819 */ /* 0x000fc600000006ff */
[----:B------:R-:W-:-:S04]  /*1970*/  FFMA R20, R63, 1.4426950216293334961, -R20 ;  /* 0x3fb8aa3b3f147823 */ /* 0x000fc80000000814 */
[----:B------:R-:W-:Y:S01]  /*1980*/  FFMA R63, R63, 1.925963033500011079e-08, R20 ;  /* 0x32a570603f3f7823 */ /* 0x000fe20000000014 */
[----:B------:R-:W-:Y:S01]  /*1990*/  SHF.L.U32 R20, R22, 0x17, RZ ;  /* 0x0000001716147819 */ /* 0x000fe200000006ff */
[C---:B------:R-:W-:Y:S01]  /*19a0*/  FADD R22, R24.reuse, -12583039 ;  /* 0xcb40007f18167421 */ /* 0x040fe20000000000 */
[----:B------:R-:W-:-:S03]  /*19b0*/  SHF.L.U32 R24, R24, 0x17, RZ ;  /* 0x0000001718187819 */ /* 0x000fc600000006ff */
[C---:B------:R-:W-:Y:S01]  /*19c0*/  FFMA R22, R21.reuse, 1.4426950216293334961, -R22 ;  /* 0x3fb8aa3b15167823 */ /* 0x040fe20000000816 */
[----:B------:R-:W0:Y:S01]  /*19d0*/  MUFU.EX2 R63, R63 ;  /* 0x0000003f003f7308 */ /* 0x000e220000000800 */
[----:B------:R-:W-:Y:S02]  /*19e0*/  FMUL R20, R20, R61 ;  /* 0x0000003d14147220 */ /* 0x000fe40000400000 */
[----:B------:R-:W-:Y:S01]  /*19f0*/  FFMA R29, R21, 1.925963033500011079e-08, R22 ;  /* 0x32a57060151d7823 */ /* 0x000fe20000000016 */
[----:B-1----:R-:W-:Y:S01]  /*1a00*/  FMUL R21, R26, R69 ;  /* 0x000000451a157220 */ /* 0x002fe20000400000 */
[----:B------:R-:W-:-:S04]  /*1a10*/  FFMA.SAT R26, R23, R12, 0.5 ;  /* 0x3f000000171a7423 */ /* 0x000fc8000000200c */
[----:B------:R-:W-:Y:S01]  /*1a20*/  FFMA.RM R26, R26, R11, 12582913 ;  /* 0x4b4000011a1a7423 */ /* 0x000fe2000000400b */
[----:B------:R-:W1:Y:S03]  /*1a30*/  MUFU.EX2 R29, R29 ;  /* 0x0000001d001d7308 */ /* 0x000e660000000800 */
[----:B------:R-:W-:-:S04]  /*1a40*/  FADD R22, R26, -12583039 ;  /* 0xcb40007f1a167421 */ /* 0x000fc80000000000 */
[----:B------:R-:W-:-:S04]  /*1a50*/  FFMA R22, R23, 1.4426950216293334961, -R22 ;  /* 0x3fb8aa3b17167823 */ /* 0x000fc80000000816 */
[----:B------:R-:W-:Y:S01]  /*1a60*/  FFMA R32, R23, 1.925963033500011079e-08, R22 ;  /* 0x32a5706017207823 */ /* 0x000fe20000000016 */
[----:B------:R-:W-:Y:S01]  /*1a70*/  SHF.L.U32 R22, R27, 0x17, RZ ;  /* 0x000000171b167819 */ /* 0x000fe200000006ff */
[----:B------:R-:W-:Y:S01]  /*1a80*/  FFMA.RM R27, R28, R11, 12582913 ;  /* 0x4b4000011c1b7423 */ /* 0x000fe2000000400b */
[----:B0-----:R-:W-:-:S03]  /*1a90*/  FMUL R23, R14, R63 ;  /* 0x0000003f0e177220 */ /* 0x001fc60000400000 */
[----:B------:R-:W-:Y:S01]  /*1aa0*/  FADD R28, R27, -12583039 ;  /* 0xcb40007f1b1c7421 */ /* 0x000fe20000000000 */
[----:B------:R-:W0:Y:S01]  /*1ab0*/  MUFU.EX2 R32, R32 ;  /* 0x0000002000207308 */ /* 0x000e220000000800 */
[----:B------:R-:W-:Y:S01]  /*1ac0*/  FMUL R22, R22, R67 ;  /* 0x0000004316167220 */ /* 0x000fe20000400000 */
[----:B-1----:R-:W-:Y:S01]  /*1ad0*/  FMUL R24, R24, R29 ;  /* 0x0000001d18187220 */ /* 0x002fe20000400000 */
[----:B------:R-:W-:-:S04]  /*1ae0*/  FFMA R28, R15, 1.4426950216293334961, -R28 ;  /* 0x3fb8aa3b0f1c7823 */ /* 0x000fc8000000081c */
[----:B------:R-:W-:Y:S01]  /*1af0*/  FFMA R15, R15, 1.925963033500011079e-08, R28 ;  /* 0x32a570600f0f7823 */ /* 0x000fe2000000001c */
[----:B------:R-:W-:-:S04]  /*1b00*/  FFMA.SAT R28, R13, R12, 0.5 ;  /* 0x3f0000000d1c7423 */ /* 0x000fc8000000200c */
[-C--:B------:R-:W-:Y:S01]  /*1b10*/  FFMA.RM R12, R28, R11.reuse, 12582913 ;  /* 0x4b4000011c0c7423 */ /* 0x080fe2000000400b */
[----:B------:R-:W-:Y:S01]  /*1b20*/  FFMA.RM R11, R34, R11, 12582913 ;  /* 0x4b400001220b7423 */ /* 0x000fe2000000400b */
[----:B------:R-:W1:Y:S02]  /*1b30*/  MUFU.EX2 R15, R15 ;  /* 0x0000000f000f7308 */ /* 0x000e640000000800 */
[C---:B------:R-:W-:Y:S01]  /*1b40*/  FADD R28, R12.reuse, -12583039 ;  /* 0xcb40007f0c1c7421 */ /* 0x040fe20000000000 */
[----:B------:R-:W-:-:S03]  /*1b50*/  SHF.L.U32 R12, R12, 0x17, RZ ;  /* 0x000000170c0c7819 */ /* 0x000fc600000006ff */
[----:B------:R-:W-:-:S04]  /*1b60*/  FFMA R28, R13, 1.4426950216293334961, -R28 ;  /* 0x3fb8aa3b0d1c7823 */ /* 0x000fc8000000081c */
[----:B------:R-:W-:Y:S01]  /*1b70*/  FFMA R33, R13, 1.925963033500011079e-08, R28 ;  /* 0x32a570600d217823 */ /* 0x000fe2000000001c */
[----:B------:R-:W-:Y:S01]  /*1b80*/  FADD R13, RZ, R3 ;  /* 0x00000003ff0d7221 */ /* 0x000fe20000000000 */
[C---:B------:R-:W-:Y:S01]  /*1b90*/  FADD R28, R11.reuse, -12583039 ;  /* 0xcb40007f0b1c7421 */ /* 0x040fe20000000000 */
[----:B------:R-:W-:Y:S02]  /*1ba0*/  SHF.L.U32 R11, R11, 0x17, RZ ;  /* 0x000000170b0b7819 */ /* 0x000fe400000006ff */
[----:B------:R-:W-:Y:S01]  /*1bb0*/  FADD R13, R13, R0 ;  /* 0x000000000d0d7221 */ /* 0x000fe20000000000 */
[----:B------:R-:W-:Y:S01]  /*1bc0*/  FFMA R28, R25, 1.4426950216293334961, -R28 ;  /* 0x3fb8aa3b191c7823 */ /* 0x000fe2000000081c */
[----:B------:R-:W-:Y:S02]  /*1bd0*/  MUFU.EX2 R33, R33 ;  /* 0x0000002100217308 */ /* 0x000fe40000000800 */
[----:B------:R-:W-:Y:S01]  /*1be0*/  FADD R13, R13, R2 ;  /* 0x000000020d0d7221 */ /* 0x000fe20000000000 */
[----:B------:R-:W-:Y:S01]  /*1bf0*/  FFMA R34, R25, 1.925963033500011079e-08, R28 ;  /* 0x32a5706019227823 */ /* 0x000fe2000000001c */
[----:B------:R-:W-:-:S02]  /*1c00*/  SHF.L.U32 R25, R26, 0x17, RZ ;  /* 0x000000171a197819 */ /* 0x000fc400000006ff */
[----:B------:R-:W-:Y:S01]  /*1c10*/  FADD R28, R13, R4 ;  /* 0x000000040d1c7221 */ /* 0x000fe20000000000 */
[----:B------:R-:W-:Y:S02]  /*1c20*/  SHF.L.U32 R26, R27, 0x17, RZ ;  /* 0x000000171b1a7819 */ /* 0x000fe400000006ff */
[----:B------:R-:W2:Y:S01]  /*1c30*/  MUFU.EX2 R34, R34 ;  /* 0x0000002200227308 */ /* 0x000ea20000000800 */
[----:B------:R-:W-:Y:S01]  /*1c40*/  FADD R13, R28, R5 ;  /* 0x000000051c0d7221 */ /* 0x000fe20000000000 */
[----:B0-----:R-:W-:Y:S01]  /*1c50*/  FMUL R25, R25, R32 ;  /* 0x0000002019197220 */ /* 0x001fe20000400000 */
[----:B-1----:R-:W-:Y:S02]  /*1c60*/  FMUL R26, R26, R15 ;  /* 0x0000000f1a1a7220 */ /* 0x002fe40000400000 */
[----:B------:R-:W-:-:S04]  /*1c70*/  FADD R28, R13, R6 ;  /* 0x000000060d1c7221 */ /* 0x000fc80000000000 */
[----:B------:R-:W-:-:S04]  /*1c80*/  FADD R13, R28, R7 ;  /* 0x000000071c0d7221 */ /* 0x000fc80000000000 */
[----:B------:R-:W-:-:S04]  /*1c90*/  FADD R28, R13, R8 ;  /* 0x000000080d1c7221 */ /* 0x000fc80000000000 */
[----:B------:R-:W-:Y:S01]  /*1ca0*/  FADD R13, R28, R9 ;  /* 0x000000091c0d7221 */ /* 0x000fe20000000000 */
[----:B--2---:R-:W-:-:S03]  /*1cb0*/  FMUL R27, R11, R34 ;  /* 0x000000220b1b7220 */ /* 0x004fc60000400000 */
[----:B------:R-:W-:-:S04]  /*1cc0*/  FADD R13, R13, R10 ;  /* 0x0000000a0d0d7221 */ /* 0x000fc80000000000 */
[----:B------:R-:W-:-:S04]  /*1cd0*/  FADD R28, R13, R16 ;  /* 0x000000100d1c7221 */ /* 0x000fc80000000000 */
[----:B------:R-:W-:Y:S01]  /*1ce0*/  FADD R13, R28, R17 ;  /* 0x000000111c0d7221 */ /* 0x000fe20000000000 */
[----:B------:R-:W-:-:S03]  /*1cf0*/  FMUL R28, R12, R33 ;  /* 0x000000210c1c7220 */ /* 0x000fc60000400000 */
        /* <DEDUP_REMOVED lines=20> */
.L_x_2154:
        /* <DEDUP_REMOVED lines=12> */
[----:B0-----:R-:W-:Y:S05]  /*1f00*/  CALL.REL.NOINC `($__internal_28_$__cuda_sm3x_div_rn_noftz_f32_slowpath) ;  /* 0x0000002c00d47944 */ /* 0x001fea0003c00000 */
[----:B------:R-:W-:-:S07]  /*1f10*/  MOV R11, R3 ;  /* 0x00000003000b7202 */ /* 0x000fce0000000f00 */
.L_x_2097:
[----:B------:R-:W-:Y:S05]  /*1f20*/  BSYNC.RECONVERGENT B3 ;  /* 0x0000000000037941 */ /* 0x000fea0003800200 */
.L_x_2096:
        /* <DEDUP_REMOVED lines=12> */
[----:B0-----:R-:W-:Y:S05]  /*1ff0*/  CALL.REL.NOINC `($__internal_28_$__cuda_sm3x_div_rn_noftz_f32_slowpath) ;  /* 0x0000002c00987944 */ /* 0x001fea0003c00000 */
[----:B------:R-:W-:-:S07]  /*2000*/  MOV R29, R3 ;  /* 0x00000003001d7202 */ /* 0x000fce0000000f00 */
.L_x_2099:
[----:B------:R-:W-:Y:S05]  /*2010*/  BSYNC.RECONVERGENT B3 ;  /* 0x0000000000037941 */ /* 0x000fea0003800200 */
.L_x_2098:
        /* <DEDUP_REMOVED lines=14> */
.L_x_2101:
[----:B------:R-:W-:Y:S05]  /*2100*/  BSYNC.RECONVERGENT B3 ;  /* 0x0000000000037941 */ /* 0x000fea0003800200 */
.L_x_2100:
        /* <DEDUP_REMOVED lines=14> */
.L_x_2103:
[----:B------:R-:W-:Y:S05]  /*21f0*/  BSYNC.RECONVERGENT B3 ;  /* 0x0000000000037941 */ /* 0x000fea0003800200 */
.L_x_2102:
        /* <DEDUP_REMOVED lines=14> */
.L_x_2105:
[----:B------:R-:W-:Y:S05]  /*22e0*/  BSYNC.RECONVERGENT B3 ;  /* 0x0000000000037941 */ /* 0x000fea0003800200 */
.L_x_2104:
        /* <DEDUP_REMOVED lines=14> */
.L_x_2107:
[----:B------:R-:W-:Y:S05]  /*23d0*/  BSYNC.RECONVERGENT B3 ;  /* 0x0000000000037941 */ /* 0x000fea0003800200 */
.L_x_2106:
        /* <DEDUP_REMOVED lines=14> */
.L_x_2109:
[----:B------:R-:W-:Y:S05]  /*24c0*/  BSYNC.RECONVERGENT B3 ;  /* 0x0000000000037941 */ /* 0x000fea0003800200 */
.L_x_2108:
        /* <DEDUP_REMOVED lines=14> */
.L_x_2111:
[----:B------:R-:W-:Y:S05]  /*25b0*/  BSYNC.RECONVERGENT B3 ;  /* 0x0000000000037941 */ /* 0x000fea0003800200 */
.L_x_2110:
        /* <DEDUP_REMOVED lines=14> */
.L_x_2113:
[----:B------:R-:W-:Y:S05]  /*26a0*/  BSYNC.RECONVERGENT B3 ;  /* 0x0000000000037941 */ /* 0x000fea0003800200 */
.L_x_2112:
        /* <DEDUP_REMOVED lines=14> */
.L_x_2115:
[----:B------:R-:W-:Y:S05]  /*2790*/  BSYNC.RECONVERGENT B3 ;  /* 0x0000000000037941 */ /* 0x000fea0003800200 */
.L_x_2114:
        /* <DEDUP_REMOVED lines=14> */
.L_x_2117:
[----:B------:R-:W-:Y:S05]  /*2880*/  BSYNC.RECONVERGENT B3 ;  /* 0x0000000000037941 */ /* 0x000fea0003800200 */
.L_x_2116:
        /* <DEDUP_REMOVED lines=14> */
.L_x_2119:
[----:B------:R-:W-:Y:S05]  /*2970*/  BSYNC.RECONVERGENT B3 ;  /* 0x0000000000037941 */ /* 0x000fea0003800200 */
.L_x_2118:
        /* <DEDUP_REMOVED lines=14> */
.L_x_2121:
[----:B------:R-:W-:Y:S05]  /*2a60*/  BSYNC.RECONVERGENT B3 ;  /* 0x0000000000037941 */ /* 0x000fea0003800200 */
.L_x_2120:
        /* <DEDUP_REMOVED lines=14> */
.L_x_2123:
[----:B------:R-:W-:Y:S05]  /*2b50*/  BSYNC.RECONVERGENT B3 ;  /* 0x0000000000037941 */ /* 0x000fea0003800200 */
.L_x_2122:
        /* <DEDUP_REMOVED lines=14> */
.L_x_2125:
[----:B------:R-:W-:Y:S05]  /*2c40*/  BSYNC.RECONVERGENT B3 ;  /* 0x0000000000037941 */ /* 0x000fea0003800200 */
.L_x_2124:
        /* <DEDUP_REMOVED lines=14> */
.L_x_2127:
[----:B------:R-:W-:Y:S05]  /*2d30*/  BSYNC.RECONVERGENT B3 ;  /* 0x0000000000037941 */ /* 0x000fea0003800200 */
.L_x_2126:
        /* <DEDUP_REMOVED lines=14> */
.L_x_2129:
[----:B------:R-:W-:Y:S05]  /*2e20*/  BSYNC.RECONVERGENT B3 ;  /* 0x0000000000037941 */ /* 0x000fea0003800200 */
.L_x_2128:
        /* <DEDUP_REMOVED lines=14> */
.L_x_2131:
[----:B------:R-:W-:Y:S05]  /*2f10*/  BSYNC.RECONVERGENT B3 ;  /* 0x0000000000037941 */ /* 0x000fea0003800200 */
.L_x_2130:
        /* <DEDUP_REMOVED lines=14> */
.L_x_2133:
[----:B------:R-:W-:Y:S05]  /*3000*/  BSYNC.RECONVERGENT B3 ;  /* 0x0000000000037941 */ /* 0x000fea0003800200 */
.L_x_2132:
        /* <DEDUP_REMOVED lines=14> */
.L_x_2135:
[----:B------:R-:W-:Y:S05]  /*30f0*/  BSYNC.RECONVERGENT B3 ;  /* 0x0000000000037941 */ /* 0x000fea0003800200 */
.L_x_2134:
        /* <DEDUP_REMOVED lines=14> */
.L_x_2137:
[----:B------:R-:W-:Y:S05]  /*31e0*/  BSYNC.RECONVERGENT B3 ;  /* 0x0000000000037941 */ /* 0x000fea0003800200 */
.L_x_2136:
        /* <DEDUP_REMOVED lines=14> */
.L_x_2139:
[----:B------:R-:W-:Y:S05]  /*32d0*/  BSYNC.RECONVERGENT B3 ;  /* 0x0000000000037941 */ /* 0x000fea0003800200 */
.L_x_2138:
        /* <DEDUP_REMOVED lines=14> */
.L_x_2141:
[----:B------:R-:W-:Y:S05]  /*33c0*/  BSYNC.RECONVERGENT B3 ;  /* 0x0000000000037941 */ /* 0x000fea0003800200 */
.L_x_2140:
[----:B------:R-:W-:Y:S01]  /*33d0*/  HFMA2 R3, -RZ, RZ, 0, 0 ;  /* 0x00000000ff037431 */ /* 0x000fe200000001ff */
[----:B------:R-:W-:Y:S01]  /*33e0*/  MOV R2, R36 ;  /* 0x0000002400027202 */ /* 0x000fe20000000f00 */
[----:B------:R-:W-:Y:S01]  /*33f0*/  IMAD R5, R38, UR38, RZ ;  /* 0x0000002626057c24 */ /* 0x000fe2000f8e02ff */
[----:B------:R-:W-:Y:S02]  /*3400*/  ISETP.GE.U32.AND P1, PT, R39, UR44, PT ;  /* 0x0000002c27007c0c */ /* 0x000fe4000bf26070 */
[----:B------:R-:W-:Y:S01]  /*3410*/  @!P0 R2UR UR4, R30 ;  /* 0x000000001e0482ca */ /* 0x000fe200000e0000 */
[C---:B------:R-:W-:Y:S01]  /*3420*/  IMAD R5, R40.reuse, UR39, R5 ;  /* 0x0000002728057c24 */ /* 0x040fe2000f8e0205 */
[----:B------:R-:W-:Y:S02]  /*3430*/  @!P0 R2UR UR5, R31 ;  /* 0x000000001f0582ca */ /* 0x000fe400000e0000 */
[----:B------:R-:W-:Y:S01]  /*3440*/  ISETP.GE.AND.EX P2, PT, RZ, UR45, PT, P1 ;  /* 0x0000002dff007c0c */ /* 0x000fe2000bf46310 */
[----:B------:R-:W-:Y:S01]  /*3450*/  IMAD.WIDE.U32 R2, R40, UR38, R2 ;  /* 0x0000002628027c25 */ /* 0x000fe2000f8e0002 */
[----:B------:R-:W-:-:S02]  /*3460*/  ISETP.GE.U32.AND P6, PT, R42, UR44, PT ;  /* 0x0000002c2a007c0c */ /* 0x000fc4000bfc6070 */
[----:B------:R-:W-:Y:S02]  /*3470*/  ISETP.GE.U32.AND P5, PT, R43, UR44, PT ;  /* 0x0000002c2b007c0c */ /* 0x000fe4000bfa6070 */
[----:B------:R-:W-:Y:S02]  /*3480*/  IADD3 R3, PT, PT, R3, R5, RZ ;  /* 0x0000000503037210 */ /* 0x000fe40007ffe0ff */
[----:B------:R-:W-:Y:S02]  /*3490*/  LEA R4, P1, R2, UR36, 0x2 ;  /* 0x0000002402047c11 */ /* 0x000fe4000f8210ff */
[----:B------:R-:W-:Y:S02]  /*34a0*/  ISETP.GE.U32.AND P4, PT, R44, UR44, PT ;  /* 0x0000002c2c007c0c */ /* 0x000fe4000bf86070 */
[----:B------:R-:W-:Y:S02]  /*34b0*/  LEA.HI.X R5, R2, UR37, R3, 0x2, P1 ;  /* 0x0000002502057c11 */ /* 0x000fe400088f1403 */
[----:B------:R-:W-:-:S02]  /*34c0*/  @!P2 R2UR UR6, R30 ;  /* 0x000000001e06a2ca */ /* 0x000fc400000e0000 */
[----:B------:R-:W-:Y:S01]  /*34d0*/  @!P2 R2UR UR7, R31 ;  /* 0x000000001f07a2ca */ /* 0x000fe200000e0000 */
[----:B------:R1:W-:Y:S01]  /*34e0*/  @!P0 STG.E desc[UR4][R4.64], R11 ;  /* 0x0000000b04008986 */ /* 0x0003e2000c101904 */
[----:B------:R-:W-:Y:S02]  /*34f0*/  ISETP.GE.U32.AND P0, PT, R47, UR44, PT ;  /* 0x0000002c2f007c0c */ /* 0x000fe4000bf06070 */
[----:B------:R-:W-:Y:S02]  /*3500*/  ISETP.GE.U32.AND P1, PT, R41, UR44, PT ;  /* 0x0000002c29007c0c */ /* 0x000fe4000bf26070 */
[----:B------:R-:W-:Y:S02]  /*3510*/  ISETP.GE.AND.EX P0, PT, RZ, UR45, PT, P0 ;  /* 0x0000002dff007c0c */ /* 0x000fe4000bf06300 */
[----:B------:R-:W-:Y:S02]  /*3520*/  ISETP.GE.AND.EX P1, PT, RZ, UR45, PT, P1 ;  /* 0x0000002dff007c0c */ /* 0x000fe4000bf26310 */
[----:B------:R-:W-:-:S02]  /*3530*/  ISETP.GE.U32.AND P3, PT, R45, UR44, PT ;  /* 0x0000002c2d007c0c */ /* 0x000fc4000bf66070 */
[----:B------:R-:W-:Y:S01]  /*3540*/  ISETP.GE.AND.EX P6, PT, RZ, UR45, PT, P6 ;  /* 0x0000002dff007c0c */ /* 0x000fe2000bfc6360 */
[----:B------:R1:W-:Y:S01]  /*3550*/  @!P2 STG.E desc[UR6][R4.64+0x80], R29 ;  /* 0x0000801d0400a986 */ /* 0x0003e2000c101906 */
[----:B------:R-:W-:Y:S02]  /*3560*/  ISETP.GE.U32.AND P2, PT, R46, UR44, PT ;  /* 0x0000002c2e007c0c */ /* 0x000fe4000bf46070 */
[----:B------:R-:W-:Y:S02]  /*3570*/  ISETP.GE.AND.EX P5, PT, RZ, UR45, PT, P5 ;  /* 0x0000002dff007c0c */ /* 0x000fe4000bfa6350 */
[----:B------:R-:W-:Y:S02]  /*3580*/  ISETP.GE.AND.EX P4, PT, RZ, UR45, PT, P4 ;  /* 0x0000002dff007c0c */ /* 0x000fe4000bf86340 */
[----:B------:R-:W-:Y:S02]  /*3590*/  @!P0 R2UR UR16, R30 ;  /* 0x000000001e1082ca */ /* 0x000fe400000e0000 */
[----:B------:R-:W-:-:S02]  /*35a0*/  @!P0 R2UR UR17, R31 ;  /* 0x000000001f1182ca */ /* 0x000fc400000e0000 */
[----:B------:R-:W-:Y:S02]  /*35b0*/  ISETP.GE.AND.EX P3, PT, RZ, UR45, PT, P3 ;  /* 0x0000002dff007c0c */ /* 0x000fe4000bf66330 */
[----:B------:R-:W-:Y:S02]  /*35c0*/  ISETP.GE.AND.EX P2, PT, RZ, UR45, PT, P2 ;  /* 0x0000002dff007c0c */ /* 0x000fe4000bf46320 */
[C---:B------:R-:W-:Y:S02]  /*35d0*/  @!P1 R2UR UR4, R30.reuse ;  /* 0x000000001e0492ca */ /* 0x040fe400000e0000 */
[C---:B------:R-:W-:Y:S02]  /*35e0*/  @!P1 R2UR UR5, R31.reuse ;  /* 0x000000001f0592ca */ /* 0x040fe400000e0000 */
[----:B------:R-:W-:Y:S02]  /*35f0*/  @!P6 R2UR UR6, R30 ;  /* 0x000000001e06e2ca */ /* 0x000fe400000e0000 */
[----:B------:R-:W-:Y:S01]  /*3600*/  @!P6 R2UR UR7, R31 ;  /* 0x000000001f07e2ca */ /* 0x000fe200000e0000 */
[----:B------:R1:W-:Y:S01]  /*3610*/  @!P0 STG.E desc[UR16][R4.64+0x400], R69 ;  /* 0x0004004504008986 */ /* 0x0003e2000c101910 */
[----:B------:R-:W-:-:S02]  /*3620*/  ISETP.GE.U32.AND P0, PT, R48, UR44, PT ;  /* 0x0000002c30007c0c */ /* 0x000fc4000bf06070 */
[C---:B------:R-:W-:Y:S02]  /*3630*/  @!P5 R2UR UR8, R30.reuse ;  /* 0x000000001e08d2ca */ /* 0x040fe400000e0000 */
[----:B------:R-:W-:Y:S02]  /*3640*/  ISETP.GE.AND.EX P0, PT, RZ, UR45, PT, P0 ;  /* 0x0000002dff007c0c */ /* 0x000fe4000bf06300 */
[C---:B------:R-:W-:Y:S01]  /*3650*/  @!P5 R2UR UR9, R31.reuse ;  /* 0x000000001f09d2ca */ /* 0x040fe200000e0000 */
[----:B------:R1:W-:Y:S01]  /*3660*/  @!P1 STG.E desc[UR4][R4.64+0x100], R33 ;  /* 0x0001002104009986 */ /* 0x0003e2000c101904 */
[C---:B------:R-:W-:Y:S02]  /*3670*/  @!P4 R2UR UR10, R30.reuse ;  /* 0x000000001e0ac2ca */ /* 0x040fe400000e0000 */
[----:B------:R-:W-:Y:S01]  /*3680*/  @!P4 R2UR UR11, R31 ;  /* 0x000000001f0bc2ca */ /* 0x000fe200000e0000 */
[----:B------:R1:W-:Y:S01]  /*3690*/  @!P6 STG.E desc[UR6][R4.64+0x180], R61 ;  /* 0x0001803d0400e986 */ /* 0x0003e2000c101906 */
[----:B------:R-:W-:-:S02]  /*36a0*/  @!P3 R2UR UR12, R30 ;  /* 0x000000001e0cb2ca */ /* 0x000fc400000e0000 */
        /* <DEDUP_REMOVED lines=57> */
[C---:B------:R-:W-:Y:S02]  /*3a40*/  IADD3 R40, P0, PT, R35.reuse, R40, RZ ;  /* 0x0000002823287210 */ /* 0x040fe40007f1e0ff */
        /* <DEDUP_REMOVED lines=23> */
.L_x_2094:
[----:B------:R-:W-:Y:S05]  /*3bc0*/  EXIT ;  /* 0x000000000000794d */ /* 0x000fea0003800000 */
.L_x_2095:
[----:B------:R-:W-:Y:S01]  /*3bd0*/  BSSY B1, `(.L_x_2143) ;  /* 0x0000007000017945 */ /* 0x000fe20003800000 */
[----:B------:R-:W-:Y:S02]  /*3be0*/  MOV R12, 0x10 ;  /* 0x00000010000c7802 */ /* 0x000fe40000000f00 */
[----:B------:R-:W-:Y:S02]  /*3bf0*/  MOV R11, 0x1f ;  /* 0x0000001f000b7802 */ /* 0x000fe40000000f00 */
[----:B------:R-:W-:-:S07]  /*3c00*/  MOV R15, 0xffffffff ;  /* 0xffffffff000f7802 */ /* 0x000fce0000000f00 */
[----:B------:R-:W-:Y:S05]  /*3c10*/  WARPSYNC.COLLECTIVE R15, `(.L_x_2144) ;  /* 0x000000000f087348 */ /* 0x000fea0003c00000 */
[----:B------:R0:W1:Y:S02]  /*3c20*/  SHFL.BFLY P6, R14, R13, R12, R11 ;  /* 0x0c00000c0d0e7389 */ /* 0x00006400000c000b */
[----:B01----:R-:W-:Y:S05]  /*3c30*/  ENDCOLLECTIVE ;  /* 0x000000000000791b */ /* 0x003fea0003800000 */
.L_x_2144:
[----:B------:R-:W-:Y:S05]  /*3c40*/  BSYNC B1 ;  /* 0x0000000000017941 */ /* 0x000fea0003800000 */
.L_x_2143:
        /* <DEDUP_REMOVED lines=9> */
.L_x_2145:
[----:B------:R-:W-:Y:S01]  /*3ce0*/  HFMA2 R12, -RZ, RZ, 0, 2.384185791015625e-07 ;  /* 0x00000004ff0c7431 */ /* 0x000fe200000001ff */
[----:B------:R-:W-:-:S04]  /*3cf0*/  FMNMX R0, R13, R14, !PT ;  /* 0x0000000e0d007209 */ /* 0x000fc80007800000 */
[----:B------:R-:W-:-:S07]  /*3d00*/  MOV R13, R0 ;  /* 0x00000000000d7202 */ /* 0x000fce0000000f00 */
[----:B------:R-:W-:Y:S05]  /*3d10*/  WARPSYNC.COLLECTIVE R15, `(.L_x_2146) ;  /* 0x000000000f087348 */ /* 0x000fea0003c00000 */
[----:B------:R0:W1:Y:S02]  /*3d20*/  SHFL.BFLY P6, R14, R13, R12, R11 ;  /* 0x0c00000c0d0e7389 */ /* 0x00006400000c000b */
[----:B01----:R-:W-:Y:S05]  /*3d30*/  ENDCOLLECTIVE ;  /* 0x000000000000791b */ /* 0x003fea0003800000 */
.L_x_2146:
[----:B------:R-:W-:Y:S01]  /*3d40*/  HFMA2 R12, -RZ, RZ, 0, 1.1920928955078125e-07 ;  /* 0x00000002ff0c7431 */ /* 0x000fe200000001ff */
[----:B------:R-:W-:-:S04]  /*3d50*/  FMNMX R2, R0, R14, !PT ;  /* 0x0000000e00027209 */ /* 0x000fc80007800000 */
[----:B------:R-:W-:-:S07]  /*3d60*/  MOV R13, R2 ;  /* 0x00000002000d7202 */ /* 0x000fce0000000f00 */
[----:B------:R-:W-:Y:S05]  /*3d70*/  WARPSYNC.COLLECTIVE R15, `(.L_x_2147) ;  /* 0x000000000f087348 */ /* 0x000fea0003c00000 */
[----:B------:R0:W1:Y:S02]  /*3d80*/  SHFL.BFLY P6, R14, R13, R12, R11 ;  /* 0x0c00000c0d0e7389 */ /* 0x00006400000c000b */
[----:B01----:R-:W-:Y:S05]  /*3d90*/  ENDCOLLECTIVE ;  /* 0x000000000000791b */ /* 0x003fea0003800000 */
.L_x_2147:
[----:B------:R-:W-:Y:S01]  /*3da0*/  HFMA2 R12, -RZ, RZ, 0, 5.9604644775390625e-08 ;  /* 0x00000001ff0c7431 */ /* 0x000fe200000001ff */
[----:B------:R-:W-:-:S04]  /*3db0*/  FMNMX R3, R2, R14, !PT ;  /* 0x0000000e02037209 */ /* 0x000fc80007800000 */
[----:B------:R-:W-:-:S07]  /*3dc0*/  MOV R13, R3 ;  /* 0x00000003000d7202 */ /* 0x000fce0000000f00 */
[----:B------:R-:W-:Y:S05]  /*3dd0*/  WARPSYNC.COLLECTIVE R15, `(.L_x_2148) ;  /* 0x000000000f087348 */ /* 0x000fea0003c00000 */
[----:B------:R0:W1:Y:S02]  /*3de0*/  SHFL.BFLY P6, R14, R13, R12, R11 ;  /* 0x0c00000c0d0e7389 */ /* 0x00006400000c000b */
[----:B01----:R-:W-:Y:S05]  /*3df0*/  ENDCOLLECTIVE ;  /* 0x000000000000791b */ /* 0x003fea0003800000 */
.L_x_2148:
        /* <DEDUP_REMOVED lines=208> */
[----:B------:R-:W-:Y:S01]  /*4b00*/  FFMA R33, R33, 1.925963033500011079e-08, R12 ;  /* 0x32a5706021217823 */ /* 0x000fe2000000000c */
[----:B------:R-:W-:-:S03]  /*4b10*/  FADD R11, R11, R2 ;  /* 0x000000020b0b7221 */ /* 0x000fc60000000000 */
        /* <DEDUP_REMOVED lines=27> */
.L_x_2149:
[----:B------:R-:W-:Y:S02]  /*4cd0*/  HFMA2 R12, -RZ, RZ, 0, 4.76837158203125e-07 ;  /* 0x00000008ff0c7431 */ /* 0x000fe400000001ff */
[----:B------:R-:W-:-:S05]  /*4ce0*/  FADD R29, R13, R14 ;  /* 0x0000000e0d1d7221 */ /* 0x000fca0000000000 */
[----:B------:R-:W-:-:S07]  /*4cf0*/  MOV R13, R29 ;  /* 0x0000001d000d7202 */ /* 0x000fce0000000f00 */
[----:B------:R-:W-:Y:S05]  /*4d00*/  WARPSYNC.COLLECTIVE R15, `(.L_x_2150) ;  /* 0x000000000f087348 */ /* 0x000fea0003c00000 */
[----:B------:R0:W1:Y:S02]  /*4d10*/  SHFL.BFLY P6, R14, R13, R12, R11 ;  /* 0x0c00000c0d0e7389 */ /* 0x00006400000c000b */
[----:B01----:R-:W-:Y:S05]  /*4d20*/  ENDCOLLECTIVE ;  /* 0x000000000000791b */ /* 0x003fea0003800000 */
.L_x_2150:
[----:B------:R-:W-:Y:S02]  /*4d30*/  HFMA2 R12, -RZ, RZ, 0, 2.384185791015625e-07 ;  /* 0x00000004ff0c7431 */ /* 0x000fe400000001ff */
[----:B------:R-:W-:-:S05]  /*4d40*/  FADD R32, R29, R14 ;  /* 0x0000000e1d207221 */ /* 0x000fca0000000000 */
[----:B------:R-:W-:-:S07]  /*4d50*/  MOV R13, R32 ;  /* 0x00000020000d7202 */ /* 0x000fce0000000f00 */
[----:B------:R-:W-:Y:S05]  /*4d60*/  WARPSYNC.COLLECTIVE R15, `(.L_x_2151) ;  /* 0x000000000f087348 */ /* 0x000fea0003c00000 */
[----:B------:R0:W1:Y:S02]  /*4d70*/  SHFL.BFLY P6, R14, R13, R12, R11 ;  /* 0x0c00000c0d0e7389 */ /* 0x00006400000c000b */
[----:B01----:R-:W-:Y:S05]  /*4d80*/  ENDCOLLECTIVE ;  /* 0x000000000000791b */ /* 0x003fea0003800000 */
.L_x_2151:
[----:B------:R-:W-:Y:S02]  /*4d90*/  HFMA2 R12, -RZ, RZ, 0, 1.1920928955078125e-07 ;  /* 0x00000002ff0c7431 */ /* 0x000fe400000001ff */
[----:B------:R-:W-:-:S05]  /*4da0*/  FADD R33, R32, R14 ;  /* 0x0000000e20217221 */ /* 0x000fca0000000000 */
[----:B------:R-:W-:-:S07]  /*4db0*/  MOV R13, R33 ;  /* 0x00000021000d7202 */ /* 0x000fce0000000f00 */
[----:B------:R-:W-:Y:S05]  /*4dc0*/  WARPSYNC.COLLECTIVE R15, `(.L_x_2152) ;  /* 0x000000000f087348 */ /* 0x000fea0003c00000 */
[----:B------:R0:W1:Y:S02]  /*4dd0*/  SHFL.BFLY P6, R14, R13, R12, R11 ;  /* 0x0c00000c0d0e7389 */ /* 0x00006400000c000b */
[----:B01----:R-:W-:Y:S05]  /*4de0*/  ENDCOLLECTIVE ;  /* 0x000000000000791b */ /* 0x003fea0003800000 */
.L_x_2152:
[----:B------:R-:W-:Y:S02]  /*4df0*/  HFMA2 R12, -RZ, RZ, 0, 5.9604644775390625e-08 ;  /* 0x00000001ff0c7431 */ /* 0x000fe400000001ff */
[----:B------:R-:W-:-:S05]  /*4e00*/  FADD R34, R33, R14 ;  /* 0x0000000e21227221 */ /* 0x000fca0000000000 */
[----:B------:R-:W-:-:S07]  /*4e10*/  MOV R13, R34 ;  /* 0x00000022000d7202 */ /* 0x000fce0000000f00 */
[----:B------:R-:W-:Y:S05]  /*4e20*/  WARPSYNC.COLLECTIVE R15, `(.L_x_2153) ;  /* 0x000000000f087348 */ /* 0x000fea0003c00000 */
[----:B------:R0:W1:Y:S02]  /*4e30*/  SHFL.BFLY P6, R14, R13, R12, R11 ;  /* 0x0c00000c0d0e7389 */ /* 0x00006400000c000b */
[----:B01----:R-:W-:Y:S05]  /*4e40*/  ENDCOLLECTIVE ;  /* 0x000000000000791b */ /* 0x003fea0003800000 */
.L_x_2153:
[----:B------:R-:W-:Y:S05]  /*4e50*/  BRA `(.L_x_2154) ;  /* 0xffffffcc00f87947 */ /* 0x000fea000383ffff */
        .weak           $__internal_28_$__cuda_sm3x_div_rn_noftz_f32_slowpath
        .type           $__internal_28_$__cuda_sm3x_div_rn_noftz_f32_slowpath,@function
        .size           $__internal_28_$__cuda_sm3x_div_rn_noftz_f32_slowpath,(.L_x_8514 - $__internal_28_$__cuda_sm3x_div_rn_noftz_f32_slowpath)
$__internal_28_$__cuda_sm3x_div_rn_noftz_f32_slowpath:
        /* <DEDUP_REMOVED lines=34> */
.L_x_2156:
        /* <DEDUP_REMOVED lines=51> */
.L_x_2163:
[----:B------:R-:W-:-:S04]  /*53b0*/  LOP3.LUT R3, R3, 0x80000000, RZ, 0xc0, !PT ;  /* 0x8000000003037812 */ /* 0x000fc800078ec0ff */
[----:B------:R-:W-:Y:S01]  /*53c0*/  LOP3.LUT R3, R3, 0x7f800000, RZ, 0xfc, !PT ;  /* 0x7f80000003037812 */ /* 0x000fe200078efcff */
[----:B------:R-:W-:Y:S06]  /*53d0*/  BRA `(.L_x_2164) ;  /* 0x0000000000047947 */ /* 0x000fec0003800000 */
.L_x_2162:
[----:B------:R-:W-:-:S07]  /*53e0*/  LEA R3, R62, R3, 0x17 ;  /* 0x000000033e037211 */ /* 0x000fce00078eb8ff */
.L_x_2164:
[----:B------:R-:W-:Y:S05]  /*53f0*/  BSYNC.RECONVERGENT B2 ;  /* 0x0000000000027941 */ /* 0x000fea0003800200 */
.L_x_2161:
[----:B------:R-:W-:Y:S05]  /*5400*/  BRA `(.L_x_2165) ;  /* 0x0000000000207947 */ /* 0x000fea0003800000 */
.L_x_2160:
[----:B------:R-:W-:-:S04]  /*5410*/  LOP3.LUT R3, R12, 0x80000000, R3, 0x48, !PT ;  /* 0x800000000c037812 */ /* 0x000fc800078e4803 */
[----:B------:R-:W-:Y:S01]  /*5420*/  LOP3.LUT R3, R3, 0x7f800000, RZ, 0xfc, !PT ;  /* 0x7f80000003037812 */ /* 0x000fe200078efcff */
[----:B------:R-:W-:Y:S06]  /*5430*/  BRA `(.L_x_2165) ;  /* 0x0000000000147947 */ /* 0x000fec0003800000 */
.L_x_2159:
[----:B------:R-:W-:Y:S01]  /*5440*/  LOP3.LUT R3, R12, 0x80000000, R3, 0x48, !PT ;  /* 0x800000000c037812 */ /* 0x000fe200078e4803 */
[----:B------:R-:W-:Y:S06]  /*5450*/  BRA `(.L_x_2165) ;  /* 0x00000000000c7947 */ /* 0x000fec0003800000 */
.L_x_2158:
[----:B------:R-:W0:Y:S01]  /*5460*/  MUFU.RSQ R3, -QNAN ;  /* 0xffc0000000037908 */ /* 0x000e220000001400 */
[----:B------:R-:W-:Y:S05]  /*5470*/  BRA `(.L_x_2165) ;  /* 0x0000000000047947 */ /* 0x000fea0003800000 */
.L_x_2157:
[----:B------:R-:W-:-:S07]  /*5480*/  FADD.FTZ R3, R3, R12 ;  /* 0x0000000c03037221 */ /* 0x000fce0000010000 */
.L_x_2165:
[----:B------:R-:W-:Y:S05]  /*5490*/  BSYNC.RECONVERGENT B1 ;  /* 0x0000000000017941 */ /* 0x000fea0003800200 */
.L_x_2155:
[----:B------:R-:W-:Y:S01]  /*54a0*/  HFMA2 R13, -RZ, RZ, 0, 0 ;  /* 0x00000000ff0d7431 */ /* 0x000fe200000001ff */
[----:B------:R-:W-:-:S04]  /*54b0*/  MOV R12, R14 ;  /* 0x0000000e000c7202 */ /* 0x000fc80000000f00 */
[----:B0-----:R-:W-:Y:S05]  /*54c0*/  RET.REL.NODEC R12 `(_Z15SoftmaxWarpImplI10DirectLoadIffE11DirectStoreIffEfLi1ELi23ELi32ELi1ELb1EL9Algorithm0EEvT_T0_ll) ;  /* 0xffffffa80ccc7950 */ /* 0x001fea0003c3ffff */
.L_x_2166:
        /* <DEDUP_REMOVED lines=11> */
.L_x_8514:


//--------------------- .text._Z15SoftmaxWarpImplI10DirectLoadIffE11DirectStoreIffEfLi1ELi23ELi32ELi1ELb0EL9Algorithm0EEvT_T0_ll --------------------------
	.section	.text._Z15SoftmaxWarpImplI10DirectLoadIffE11DirectStoreIffEfLi1ELi23ELi32ELi1ELb0EL9Algorithm0EEvT_T0_ll,"ax",@progbits
	.align	128
        .global         _Z15SoftmaxWarpImplI10DirectLoadIffE11DirectStoreIffEfLi1ELi23ELi32ELi1ELb0EL9Algorithm0EEvT_T0_ll
        .type           _Z15SoftmaxWarpImplI10DirectLoadIffE11DirectStoreIffEfLi1ELi23ELi32ELi1ELb0EL9Algorithm0EEvT_T0_ll,@function
        .size           _Z15SoftmaxWarpImplI10DirectLoadIffE11DirectStoreIffEfLi1ELi23ELi32ELi1ELb0EL9Algorithm0EEvT_T0_ll,(.L_x_8515 - _Z15SoftmaxWarpImplI10DirectLoadIffE11DirectStoreIffEfLi1ELi23ELi32ELi1ELb0EL9Algorithm0EEvT_T0_ll)
        .other          _Z15SoftmaxWarpImplI10DirectLoadIffE11DirectStoreIffEfLi1ELi23ELi32ELi1ELb0EL9Algorithm0EEvT_T0_ll,@"STO_CUDA_ENTRY STV_DEFAULT"
_Z15SoftmaxWarpImplI10DirectLoadIffE11DirectStoreIffEfLi1ELi23ELi32ELi1ELb0EL9Algorithm0EEvT_T0_ll:
.text._Z15SoftmaxWarpImplI10DirectLoadIffE11DirectStoreIffEfLi1ELi23ELi32ELi1ELb0EL9Algorithm0EEvT_T0_ll:
        /* <DEDUP_REMOVED lines=24> */
.L_x_2167:
        /* <DEDUP_REMOVED lines=13> */
.L_x_2215:
        /* <DEDUP_REMOVED lines=88> */
[----:B------:R-:W-:Y:S01]  /*07d0*/  FADD R4, R4, -R60 ;  /* 0x8000003c04047221 */ /* 0x000fe20000000000 */
[----:B------:R-:W-:Y:S01]  /*07e0*/  FFMA R10, R15, 1.4426950216293334961, -R10 ;  /* 0x3fb8aa3b0f0a7823 */ /* 0x000fe2000000080a */
[C---:B------:R-:W-:Y:S01]  /*07f0*/  FFMA R7, R28.reuse, 1.4426950216293334961, -R7 ;  /* 0x3fb8aa3b1c077823 */ /* 0x040fe20000000807 */
[--C-:B------:R-:W-:Y:S01]  /*0800*/  FADD R0, R39, -R60.reuse ;  /* 0x8000003c27007221 */ /* 0x100fe20000000000 */
[----:B------:R-:W-:Y:S01]  /*0810*/  FADD R32, R33, -R60 ;  /* 0x8000003c21207221 */ /* 0x000fe20000000000 */
[----:B------:R-:W-:Y:S01]  /*0820*/  FFMA R10, R15, 1.925963033500011079e-08, R10 ;  /* 0x32a570600f0a7823 */ /* 0x000fe2000000000a */
[----:B------:R-:W-:Y:S01]  /*0830*/  FFMA R7, R28, 1.925963033500011079e-08, R7 ;  /* 0x32a570601c077823 */ /* 0x000fe20000000007 */
[--C-:B------:R-:W-:Y:S01]  /*0840*/  FADD R38, R26, -R60.reuse ;  /* 0x8000003c1a267221 */ /* 0x100fe20000000000 */
[--C-:B------:R-:W-:Y:S01]  /*0850*/  FADD R40, R29, -R60.reuse ;  /* 0x8000003c1d287221 */ /* 0x100fe20000000000 */
[--C-:B------:R-:W-:Y:S01]  /*0860*/  FADD R42, R24, -R60.reuse ;  /* 0x8000003c182a7221 */ /* 0x100fe20000000000 */
[--C-:B------:R-:W-:Y:S01]  /*0870*/  FADD R44, R27, -R60.reuse ;  /* 0x8000003c1b2c7221 */ /* 0x100fe20000000000 */
[----:B------:R-:W1:Y:S01]  /*0880*/  MUFU.EX2 R10, R10 ;  /* 0x0000000a000a7308 */ /* 0x000e620000000800 */
[--C-:B------:R-:W-:Y:S01]  /*0890*/  FADD R46, R22, -R60.reuse ;  /* 0x8000003c162e7221 */ /* 0x100fe20000000000 */
[--C-:B------:R-:W-:Y:S01]  /*08a0*/  FADD R48, R19, -R60.reuse ;  /* 0x8000003c13307221 */ /* 0x100fe20000000000 */
[--C-:B------:R-:W-:Y:S01]  /*08b0*/  FADD R50, R17, -R60.reuse ;  /* 0x8000003c11327221 */ /* 0x100fe20000000000 */
[--C-:B------:R-:W-:Y:S01]  /*08c0*/  FADD R54, R21, -R60.reuse ;  /* 0x8000003c15367221 */ /* 0x100fe20000000000 */
[--C-:B------:R-:W-:Y:S01]  /*08d0*/  FADD R20, R23, -R60.reuse ;  /* 0x8000003c17147221 */ /* 0x100fe20000000000 */
[--C-:B------:R-:W-:Y:S01]  /*08e0*/  FADD R18, R25, -R60.reuse ;  /* 0x8000003c19127221 */ /* 0x100fe20000000000 */
[----:B------:R-:W-:Y:S01]  /*08f0*/  FADD R60, R9, -R60 ;  /* 0x8000003c093c7221 */ /* 0x000fe20000000000 */
[----:B------:R2:W3:Y:S01]  /*0900*/  MUFU.EX2 R16, R7 ;  /* 0x0000000700107308 */ /* 0x0004e20000000800 */
[-C--:B------:R-:W-:Y:S01]  /*0910*/  FFMA.SAT R9, R6, R11.reuse, 0.5 ;  /* 0x3f00000006097423 */ /* 0x080fe2000000200b */
[----:B------:R-:W-:Y:S01]  /*0920*/  SHF.L.U32 R3, R3, 0x17, RZ ;  /* 0x0000001703037819 */ /* 0x000fe200000006ff */
[-C--:B------:R-:W-:Y:S01]  /*0930*/  FFMA.SAT R13, R8, R11.reuse, 0.5 ;  /* 0x3f000000080d7423 */ /* 0x080fe2000000200b */
[----:B------:R-:W-:Y:S01]  /*0940*/  SHF.L.U32 R5, R5, 0x17, RZ ;  /* 0x0000001705057819 */ /* 0x000fe200000006ff */
[-C--:B------:R-:W-:Y:S01]  /*0950*/  FFMA.RM R9, R9, R12.reuse, 12582913 ;  /* 0x4b40000109097423 */ /* 0x080fe2000000400c */
[-C--:B------:R-:W-:Y:S01]  /*0960*/  FFMA.SAT R19, R56, R11.reuse, 0.5 ;  /* 0x3f00000038137423 */ /* 0x080fe2000000200b */
[----:B------:R-:W-:Y:S01]  /*0970*/  FFMA.RM R13, R13, R12, 12582913 ;  /* 0x4b4000010d0d7423 */ /* 0x000fe2000000400c */
[-C--:B------:R-:W-:Y:S01]  /*0980*/  FFMA.SAT R29, R58, R11.reuse, 0.5 ;  /* 0x3f0000003a1d7423 */ /* 0x080fe2000000200b */
[----:B-1----:R-:W-:Y:S01]  /*0990*/  FMUL R28, R3, R10 ;  /* 0x0000000a031c7220 */ /* 0x002fe20000400000 */
[C---:B------:R-:W-:Y:S01]  /*09a0*/  FADD R3, R9.reuse, -12583039 ;  /* 0xcb40007f09037421 */ /* 0x040fe20000000000 */
[----:B--2---:R-:W-:Y:S01]  /*09b0*/  FFMA.SAT R7, R4, R11, 0.5 ;  /* 0x3f00000004077423 */ /* 0x004fe2000000200b */
[----:B------:R-:W-:Y:S01]  /*09c0*/  SHF.L.U32 R9, R9, 0x17, RZ ;  /* 0x0000001709097819 */ /* 0x000fe200000006ff */
[-C--:B------:R-:W-:Y:S01]  /*09d0*/  FFMA.RM R19, R19, R12.reuse, 12582913 ;  /* 0x4b40000113137423 */ /* 0x080fe2000000400c */
[C---:B------:R-:W-:Y:S01]  /*09e0*/  FFMA R3, R6.reuse, 1.4426950216293334961, -R3 ;  /* 0x3fb8aa3b06037823 */ /* 0x040fe20000000803 */
[-C--:B------:R-:W-:Y:S01]  /*09f0*/  FFMA.RM R7, R7, R12.reuse, 12582913 ;  /* 0x4b40000107077423 */ /* 0x080fe2000000400c */
[----:B------:R-:W-:Y:S01]  /*0a00*/  FFMA.RM R29, R29, R12, 12582913 ;  /* 0x4b4000011d1d7423 */ /* 0x000fe2000000400c */
[----:B---3--:R-:W-:Y:S01]  /*0a10*/  FMUL R27, R5, R16 ;  /* 0x00000010051b7220 */ /* 0x008fe20000400000 */
[----:B------:R-:W-:Y:S01]  /*0a20*/  FFMA R3, R6, 1.925963033500011079e-08, R3 ;  /* 0x32a5706006037823 */ /* 0x000fe20000000003 */
[C---:B------:R-:W-:Y:S01]  /*0a30*/  FADD R5, R13.reuse, -12583039 ;  /* 0xcb40007f0d057421 */ /* 0x040fe20000000000 */
[----:B------:R-:W-:-:S02]  /*0a40*/  SHF.L.U32 R13, R13, 0x17, RZ ;  /* 0x000000170d0d7819 */ /* 0x000fc400000006ff */
[----:B------:R1:W2:Y:S01]  /*0a50*/  MUFU.EX2 R26, R3 ;  /* 0x00000003001a7308 */ /* 0x0002a20000000800 */
[----:B------:R-:W-:-:S04]  /*0a60*/  FFMA R5, R8, 1.4426950216293334961, -R5 ;  /* 0x3fb8aa3b08057823 */ /* 0x000fc80000000805 */
[----:B------:R-:W-:-:S04]  /*0a70*/  FFMA R5, R8, 1.925963033500011079e-08, R5 ;  /* 0x32a5706008057823 */ /* 0x000fc80000000005 */
[----:B------:R3:W4:Y:S01]  /*0a80*/  MUFU.EX2 R6, R5 ;  /* 0x0000000500067308 */ /* 0x0007220000000800 */
[C---:B-1----:R-:W-:Y:S01]  /*0a90*/  FADD R3, R7.reuse, -12583039 ;  /* 0xcb40007f07037421 */ /* 0x042fe20000000000 */
[----:B------:R-:W-:-:S03]  /*0aa0*/  SHF.L.U32 R7, R7, 0x17, RZ ;  /* 0x0000001707077819 */ /* 0x000fc600000006ff */
[----:B------:R-:W-:Y:S01]  /*0ab0*/  FFMA R3, R4, 1.4426950216293334961, -R3 ;  /* 0x3fb8aa3b04037823 */ /* 0x000fe20000000803 */
[----:B--2---:R-:W-:Y:S01]  /*0ac0*/  FMUL R26, R9, R26 ;  /* 0x0000001a091a7220 */ /* 0x004fe20000400000 */
[-C--:B------:R-:W-:Y:S02]  /*0ad0*/  FFMA.SAT R9, R0, R11.reuse, 0.5 ;  /* 0x3f00000000097423 */ /* 0x080fe4000000200b */
[----:B------:R-:W-:Y:S01]  /*0ae0*/  FFMA R3, R4, 1.925963033500011079e-08, R3 ;  /* 0x32a5706004037823 */ /* 0x000fe20000000003 */
[----:B---3--:R-:W-:Y:S01]  /*0af0*/  FFMA.SAT R5, R2, R11, 0.5 ;  /* 0x3f00000002057423 */ /* 0x008fe2000000200b */
[-C--:B------:R-:W-:Y:S02]  /*0b00*/  FFMA.RM R9, R9, R12.reuse, 12582913 ;  /* 0x4b40000109097423 */ /* 0x080fe4000000400c */
[----:B------:R1:W2:Y:S01]  /*0b10*/  MUFU.EX2 R24, R3 ;  /* 0x0000000300187308 */ /* 0x0002a20000000800 */
[----:B------:R-:W-:Y:S01]  /*0b20*/  FFMA.RM R5, R5, R12, 12582913 ;  /* 0x4b40000105057423 */ /* 0x000fe2000000400c */
[----:B----4-:R-:W-:Y:S01]  /*0b30*/  FMUL R25, R13, R6 ;  /* 0x000000060d197220 */ /* 0x010fe20000400000 */
[C---:B------:R-:W-:Y:S01]  /*0b40*/  FADD R13, R9.reuse, -12583039 ;  /* 0xcb40007f090d7421 */ /* 0x040fe20000000000 */
[----:B------:R-:W-:-:S03]  /*0b50*/  SHF.L.U32 R9, R9, 0x17, RZ ;  /* 0x0000001709097819 */ /* 0x000fc600000006ff */
[----:B------:R-:W-:Y:S01]  /*0b60*/  FFMA R13, R0, 1.4426950216293334961, -R13 ;  /* 0x3fb8aa3b000d7823 */ /* 0x000fe2000000080d */
[----:B-1----:R-:W-:-:S03]  /*0b70*/  FFMA.SAT R3, R32, R11, 0.5 ;  /* 0x3f00000020037423 */ /* 0x002fc6000000200b */
[----:B------:R-:W-:Y:S01]  /*0b80*/  FFMA R13, R0, 1.925963033500011079e-08, R13 ;  /* 0x32a57060000d7823 */ /* 0x000fe2000000000d */
[----:B------:R-:W-:-:S03]  /*0b90*/  FFMA.RM R3, R3, R12, 12582913 ;  /* 0x4b40000103037423 */ /* 0x000fc6000000400c */
        /* <DEDUP_REMOVED lines=34> */
[----:B--2---:R-:W-:Y:S01]  /*0dc0*/  FMUL R16, R13, R16 ;  /* 0x000000100d107220 */ /* 0x004fe20000400000 */
[----:B------:R-:W-:Y:S01]  /*0dd0*/  FFMA.SAT R13, R44, R11, 0.5 ;  /* 0x3f0000002c0d7423 */ /* 0x000fe2000000200b */
[----:B------:R-:W-:-:S03]  /*0de0*/  FFMA R5, R42, 1.925963033500011079e-08, R5 ;  /* 0x32a570602a057823 */ /* 0x000fc60000000005 */
[-C--:B------:R-:W-:Y:S02]  /*0df0*/  FFMA.RM R13, R13, R12.reuse, 12582913 ;  /* 0x4b4000010d0d7423 */ /* 0x080fe4000000400c */
[----:B------:R2:W4:Y:S01]  /*0e00*/  MUFU.EX2 R0, R5 ;  /* 0x0000000500007308 */ /* 0x0005220000000800 */
[-C--:B-1----:R-:W-:Y:S02]  /*0e10*/  FFMA.SAT R3, R46, R11.reuse, 0.5 ;  /* 0x3f0000002e037423 */ /* 0x082fe4000000200b */
[----:B------:R-:W-:Y:S02]  /*0e20*/  SHF.L.U32 R8, R13, 0x17, RZ ;  /* 0x000000170d087819 */ /* 0x000fe400000006ff */
[----:B------:R-:W-:Y:S01]  /*0e30*/  FFMA.RM R3, R3, R12, 12582913 ;  /* 0x4b40000103037423 */ /* 0x000fe2000000400c */
[----:B---3--:R-:W-:Y:S01]  /*0e40*/  FMUL R10, R7, R10 ;  /* 0x0000000a070a7220 */ /* 0x008fe20000400000 */
[----:B------:R-:W-:Y:S02]  /*0e50*/  FADD R7, R13, -12583039 ;  /* 0xcb40007f0d077421 */ /* 0x000fe40000000000 */
[C---:B------:R-:W-:Y:S01]  /*0e60*/  FADD R15, R3.reuse, -12583039 ;  /* 0xcb40007f030f7421 */ /* 0x040fe20000000000 */
[-C--:B--2---:R-:W-:Y:S01]  /*0e70*/  FFMA.SAT R5, R48, R11.reuse, 0.5 ;  /* 0x3f00000030057423 */ /* 0x084fe2000000200b */
[----:B------:R-:W-:Y:S01]  /*0e80*/  SHF.L.U32 R3, R3, 0x17, RZ ;  /* 0x0000001703037819 */ /* 0x000fe200000006ff */
[----:B------:R-:W-:Y:S01]  /*0e90*/  FFMA R7, R44, 1.4426950216293334961, -R7 ;  /* 0x3fb8aa3b2c077823 */ /* 0x000fe20000000807 */
[----:B------:R-:W-:Y:S01]  /*0ea0*/  FFMA R15, R46, 1.4426950216293334961, -R15 ;  /* 0x3fb8aa3b2e0f7823 */ /* 0x000fe2000000080f */
[----:B------:R-:W-:Y:S01]  /*0eb0*/  FFMA.RM R5, R5, R12, 12582913 ;  /* 0x4b40000105057423 */ /* 0x000fe2000000400c */
[----:B----4-:R-:W-:Y:S01]  /*0ec0*/  FMUL R9, R9, R0 ;  /* 0x0000000009097220 */ /* 0x010fe20000400000 */
[----:B------:R-:W-:Y:S01]  /*0ed0*/  FFMA R7, R44, 1.925963033500011079e-08, R7 ;  /* 0x32a570602c077823 */ /* 0x000fe20000000007 */
[----:B------:R-:W-:Y:S01]  /*0ee0*/  FFMA R15, R46, 1.925963033500011079e-08, R15 ;  /* 0x32a570602e0f7823 */ /* 0x000fe2000000000f */
[----:B------:R-:W-:-:S03]  /*0ef0*/  FFMA.SAT R13, R52, R11, 0.5 ;  /* 0x3f000000340d7423 */ /* 0x000fc6000000200b */
[----:B------:R1:W-:Y:S01]  /*0f00*/  MUFU.EX2 R0, R15 ;  /* 0x0000000f00007308 */ /* 0x0003e20000000800 */
[----:B------:R-:W-:-:S05]  /*0f10*/  FFMA.RM R13, R13, R12, 12582913 ;  /* 0x4b4000010d0d7423 */ /* 0x000fca000000400c */
[----:B------:R-:W-:Y:S02]  /*0f20*/  SHF.L.U32 R4, R13, 0x17, RZ ;  /* 0x000000170d047819 */ /* 0x000fe400000006ff */
[----:B------:R-:W2:Y:S01]  /*0f30*/  MUFU.EX2 R7, R7 ;  /* 0x0000000700077308 */ /* 0x000ea20000000800 */
[----:B-1----:R-:W-:-:S04]  /*0f40*/  FFMA.SAT R15, R54, R11, 0.5 ;  /* 0x3f000000360f7423 */ /* 0x002fc8000000200b */
[----:B------:R-:W-:-:S04]  /*0f50*/  FFMA.RM R15, R15, R12, 12582913 ;  /* 0x4b4000010f0f7423 */ /* 0x000fc8000000400c */
[----:B------:R-:W-:-:S04]  /*0f60*/  FADD R17, R15, -12583039 ;  /* 0xcb40007f0f117421 */ /* 0x000fc80000000000 */
[----:B------:R-:W-:Y:S01]  /*0f70*/  FFMA R17, R54, 1.4426950216293334961, -R17 ;  /* 0x3fb8aa3b36117823 */ /* 0x000fe20000000811 */
[----:B--2---:R-:W-:Y:S01]  /*0f80*/  FMUL R8, R8, R7 ;  /* 0x0000000708087220 */ /* 0x004fe20000400000 */
[C---:B------:R-:W-:Y:S01]  /*0f90*/  FADD R7, R5.reuse, -12583039 ;  /* 0xcb40007f05077421 */ /* 0x040fe20000000000 */
[----:B------:R-:W-:Y:S01]  /*0fa0*/  SHF.L.U32 R5, R5, 0x17, RZ ;  /* 0x0000001705057819 */ /* 0x000fe200000006ff */
[----:B------:R-:W-:Y:S02]  /*0fb0*/  FFMA R17, R54, 1.925963033500011079e-08, R17 ;  /* 0x32a5706036117823 */ /* 0x000fe40000000011 */
[----:B------:R-:W-:-:S04]  /*0fc0*/  FFMA R7, R48, 1.4426950216293334961, -R7 ;  /* 0x3fb8aa3b30077823 */ /* 0x000fc80000000807 */
[----:B------:R-:W-:Y:S01]  /*0fd0*/  FFMA R48, R48, 1.925963033500011079e-08, R7 ;  /* 0x32a5706030307823 */ /* 0x000fe20000000007 */
[----:B------:R-:W-:-:S04]  /*0fe0*/  FFMA.SAT R7, R50, R11, 0.5 ;  /* 0x3f00000032077423 */ /* 0x000fc8000000200b */
[----:B------:R-:W-:Y:S01]  /*0ff0*/  FFMA.RM R2, R7, R12, 12582913 ;  /* 0x4b40000107027423 */ /* 0x000fe2000000400c */
[----:B------:R-:W-:Y:S01]  /*1000*/  FMUL R7, R3, R0 ;  /* 0x0000000003077220 */ /* 0x000fe20000400000 */
[----:B------:R-:W1:Y:S02]  /*1010*/  MUFU.EX2 R48, R48 ;  /* 0x0000003000307308 */ /* 0x000e640000000800 */
[C---:B------:R-:W-:Y:S01]  /*1020*/  FADD R3, R2.reuse, -12583039 ;  /* 0xcb40007f02037421 */ /* 0x040fe20000000000 */
[----:B------:R-:W-:-:S03]  /*1030*/  SHF.L.U32 R2, R2, 0x17, RZ ;  /* 0x0000001702027819 */ /* 0x000fc600000006ff */
[C---:B------:R-:W-:Y:S02]  /*1040*/  FFMA R3, R50.reuse, 1.4426950216293334961, -R3 ;  /* 0x3fb8aa3b32037823 */ /* 0x040fe40000000803 */
[----:B------:R-:W-:Y:S02]  /*1050*/  MUFU.EX2 R0, R17 ;  /* 0x0000001100007308 */ /* 0x000fe40000000800 */
[----:B------:R-:W-:-:S06]  /*1060*/  FFMA R3, R50, 1.925963033500011079e-08, R3 ;  /* 0x32a5706032037823 */ /* 0x000fcc0000000003 */
[----:B------:R-:W2:Y:S01]  /*1070*/  MUFU.EX2 R3, R3 ;  /* 0x0000000300037308 */ /* 0x000ea20000000800 */
[----:B-1----:R-:W-:Y:S01]  /*1080*/  FMUL R6, R5, R48 ;  /* 0x0000003005067220 */ /* 0x002fe20000400000 */
[----:B------:R-:W-:-:S04]  /*1090*/  FADD R5, R13, -12583039 ;  /* 0xcb40007f0d057421 */ /* 0x000fc80000000000 */
[----:B------:R-:W-:-:S04]  /*10a0*/  FFMA R5, R52, 1.4426950216293334961, -R5 ;  /* 0x3fb8aa3b34057823 */ /* 0x000fc80000000805 */
[----:B------:R-:W-:Y:S01]  /*10b0*/  FFMA R52, R52, 1.925963033500011079e-08, R5 ;  /* 0x32a5706034347823 */ /* 0x000fe20000000005 */
[----:B--2---:R-:W-:Y:S01]  /*10c0*/  FMUL R5, R2, R3 ;  /* 0x0000000302057220 */ /* 0x004fe20000400000 */
[C---:B------:R-:W-:Y:S02]  /*10d0*/  SHF.L.U32 R2, R19.reuse, 0x17, RZ ;  /* 0x0000001713027819 */ /* 0x040fe400000006ff */
[----:B------:R-:W1:Y:S02]  /*10e0*/  MUFU.EX2 R3, R52 ;  /* 0x0000003400037308 */ /* 0x000e640000000800 */
[----:B-1----:R-:W-:Y:S01]  /*10f0*/  FMUL R4, R4, R3 ;  /* 0x0000000304047220 */ /* 0x002fe20000400000 */
[----:B------:R-:W-:-:S04]  /*1100*/  FADD R3, R19, -12583039 ;  /* 0xcb40007f13037421 */ /* 0x000fc80000000000 */
[----:B------:R-:W-:-:S04]  /*1110*/  FFMA R3, R56, 1.4426950216293334961, -R3 ;  /* 0x3fb8aa3b38037823 */ /* 0x000fc80000000803 */
[----:B------:R-:W-:Y:S01]  /*1120*/  FFMA R56, R56, 1.925963033500011079e-08, R3 ;  /* 0x32a5706038387823 */ /* 0x000fe20000000003 */
[----:B------:R-:W-:Y:S01]  /*1130*/  SHF.L.U32 R3, R15, 0x17, RZ ;  /* 0x000000170f037819 */ /* 0x000fe200000006ff */
[----:B------:R-:W-:Y:S02]  /*1140*/  FADD R15, R29, -12583039 ;  /* 0xcb40007f1d0f7421 */ /* 0x000fe40000000000 */
[----:B------:R-:W1:Y:S02]  /*1150*/  MUFU.EX2 R13, R56 ;  /* 0x00000038000d7308 */ /* 0x000e640000000800 */
[----:B------:R-:W-:Y:S01]  /*1160*/  FFMA R15, R58, 1.4426950216293334961, -R15 ;  /* 0x3fb8aa3b3a0f7823 */ /* 0x000fe2000000080f */
[----:B------:R-:W-:Y:S01]  /*1170*/  FMUL R3, R3, R0 ;  /* 0x0000000003037220 */ /* 0x000fe20000400000 */
[----:B------:R-:W-:Y:S01]  /*1180*/  SHF.L.U32 R0, R29, 0x17, RZ ;  /* 0x000000171d007819 */ /* 0x000fe200000006ff */
[----:B------:R-:W-:Y:S01]  /*1190*/  FFMA.SAT R29, R60, R11, 0.5 ;  /* 0x3f0000003c1d7423 */ /* 0x000fe2000000200b */
[----:B------:R-:W-:-:S04]  /*11a0*/  FFMA R58, R58, 1.925963033500011079e-08, R15 ;  /* 0x32a570603a3a7823 */ /* 0x000fc8000000000f */
[----:B------:R-:W2:Y:S01]  /*11b0*/  MUFU.EX2 R17, R58 ;  /* 0x0000003a00117308 */ /* 0x000ea20000000800 */
[----:B-1----:R-:W-:Y:S01]  /*11c0*/  FMUL R2, R2, R13 ;  /* 0x0000000d02027220 */ /* 0x002fe20000400000 */
[----:B------:R-:W-:-:S04]  /*11d0*/  FFMA.SAT R13, R20, R11, 0.5 ;  /* 0x3f000000140d7423 */ /* 0x000fc8000000200b */
[----:B------:R-:W-:-:S04]  /*11e0*/  FFMA.RM R13, R13, R12, 12582913 ;  /* 0x4b4000010d0d7423 */ /* 0x000fc8000000400c */
[C---:B------:R-:W-:Y:S01]  /*11f0*/  FADD R15, R13.reuse, -12583039 ;  /* 0xcb40007f0d0f7421 */ /* 0x040fe20000000000 */
[----:B--2---:R-:W-:Y:S01]  /*1200*/  FMUL R0, R0, R17 ;  /* 0x0000001100007220 */ /* 0x004fe20000400000 */
[----:B------:R-:W-:Y:S02]  /*1210*/  SHF.L.U32 R13, R13, 0x17, RZ ;  /* 0x000000170d0d7819 */ /* 0x000fe400000006ff */
[----:B------:R-:W-:-:S04]  /*1220*/  FFMA R15, R20, 1.4426950216293334961, -R15 ;  /* 0x3fb8aa3b140f7823 */ /* 0x000fc8000000080f */
[----:B------:R-:W-:Y:S01]  /*1230*/  FFMA R19, R20, 1.925963033500011079e-08, R15 ;  /* 0x32a5706014137823 */ /* 0x000fe2000000000f */
[----:B------:R-:W-:-:S03]  /*1240*/  FFMA.SAT R15, R18, R11, 0.5 ;  /* 0x3f000000120f7423 */ /* 0x000fc6000000200b */
        /* <DEDUP_REMOVED lines=8> */
[-C--:B------:R-:W-:Y:S01]  /*12d0*/  FFMA.RM R11, R17, R12.reuse, 12582913 ;  /* 0x4b400001110b7423 */ /* 0x080fe2000000400c */
[----:B------:R-:W-:Y:S01]  /*12e0*/  FFMA.RM R12, R29, R12, 12582913 ;  /* 0x4b4000011d0c7423 */ /* 0x000fe2000000400c */
[----:B------:R-:W1:Y:S02]  /*12f0*/  MUFU.EX2 R18, R18 ;  /* 0x0000001200127308 */ /* 0x000e640000000800 */
[C---:B------:R-:W-:Y:S01]  /*1300*/  FADD R17, R11.reuse, -12583039 ;  /* 0xcb40007f0b117421 */ /* 0x040fe20000000000 */
[----:B------:R-:W-:-:S03]  /*1310*/  SHF.L.U32 R11, R11, 0x17, RZ ;  /* 0x000000170b0b7819 */ /* 0x000fc600000006ff */
[----:B------:R-:W-:-:S04]  /*1320*/  FFMA R17, R14, 1.4426950216293334961, -R17 ;  /* 0x3fb8aa3b0e117823 */ /* 0x000fc80000000811 */
[----:B------:R-:W-:Y:S01]  /*1330*/  FFMA R29, R14, 1.925963033500011079e-08, R17 ;  /* 0x32a570600e1d7823 */ /* 0x000fe20000000011 */
[C---:B------:R-:W-:Y:S01]  /*1340*/  FADD R17, R12.reuse, -12583039 ;  /* 0xcb40007f0c117421 */ /* 0x040fe20000000000 */
[----:B------:R-:W-:Y:S01]  /*1350*/  FADD R14, RZ, R28 ;  /* 0x0000001cff0e7221 */ /* 0x000fe20000000000 */
[----:B------:R-:W-:Y:S01]  /*1360*/  SHF.L.U32 R12, R12, 0x17, RZ ;  /* 0x000000170c0c7819 */ /* 0x000fe200000006ff */
[----:B------:R-:W2:Y:S01]  /*1370*/  MUFU.EX2 R32, R29 ;  /* 0x0000001d00207308 */ /* 0x000ea20000000800 */
[----:B------:R-:W-:Y:S01]  /*1380*/  FFMA R17, R60, 1.4426950216293334961, -R17 ;  /* 0x3fb8aa3b3c117823 */ /* 0x000fe20000000811 */
[----:B-1----:R-:W-:-:S03]  /*1390*/  FMUL R19, R15, R18 ;  /* 0x000000120f137220 */ /* 0x002fc60000400000 */
[----:B------:R-:W-:Y:S01]  /*13a0*/  FFMA R60, R60, 1.925963033500011079e-08, R17 ;  /* 0x32a570603c3c7823 */ /* 0x000fe20000000011 */
[----:B------:R-:W-:-:S04]  /*13b0*/  FADD R17, R14, R27 ;  /* 0x0000001b0e117221 */ /* 0x000fc80000000000 */
        /* <DEDUP_REMOVED lines=12> */
[----:B------:R-:W-:Y:S02]  /*1480*/  FADD R14, R17, R6 ;  /* 0x00000006110e7221 */ /* 0x000fe40000000000 */
[----:B------:R-:W1:Y:S02]  /*1490*/  MUFU.EX2 R17, R60 ;  /* 0x0000003c00117308 */ /* 0x000e640000000800 */
        /* <DEDUP_REMOVED lines=19> */
.L_x_2227:
        /* <DEDUP_REMOVED lines=12> */
[----:B01----:R-:W-:Y:S05]  /*1690*/  CALL.REL.NOINC `($__internal_29_$__cuda_sm3x_div_rn_noftz_f32_slowpath) ;  /* 0x0000002800d07944 */ /* 0x003fea0003c00000 */
[----:B------:R-:W-:-:S07]  /*16a0*/  MOV R14, R32 ;  /* 0x00000020000e7202 */ /* 0x000fce0000000f00 */
.L_x_2170:
[----:B------:R-:W-:Y:S05]  /*16b0*/  BSYNC.RECONVERGENT B2 ;  /* 0x0000000000027941 */ /* 0x000fea0003800200 */
.L_x_2169:
        /* <DEDUP_REMOVED lines=12> */
[----:B01----:R-:W-:Y:S05]  /*1780*/  CALL.REL.NOINC `($__internal_29_$__cuda_sm3x_div_rn_noftz_f32_slowpath) ;  /* 0x0000002800947944 */ /* 0x003fea0003c00000 */
[----:B------:R-:W-:-:S07]  /*1790*/  MOV R29, R32 ;  /* 0x00000020001d7202 */ /* 0x000fce0000000f00 */
.L_x_2172:
[----:B------:R-:W-:Y:S05]  /*17a0*/  BSYNC.RECONVERGENT B2 ;  /* 0x0000000000027941 */ /* 0x000fea0003800200 */
.L_x_2171:
        /* <DEDUP_REMOVED lines=14> */
.L_x_2174:
[----:B------:R-:W-:Y:S05]  /*1890*/  BSYNC.RECONVERGENT B2 ;  /* 0x0000000000027941 */ /* 0x000fea0003800200 */
.L_x_2173:
        /* <DEDUP_REMOVED lines=14> */
.L_x_2176:
[----:B------:R-:W-:Y:S05]  /*1980*/  BSYNC.RECONVERGENT B2 ;  /* 0x0000000000027941 */ /* 0x000fea0003800200 */
.L_x_2175:
        /* <DEDUP_REMOVED lines=14> */
.L_x_2178:
[----:B------:R-:W-:Y:S05]  /*1a70*/  BSYNC.RECONVERGENT B2 ;  /* 0x0000000000027941 */ /* 0x000fea0003800200 */
.L_x_2177:
        /* <DEDUP_REMOVED lines=14> */
.L_x_2180:
[----:B------:R-:W-:Y:S05]  /*1b60*/  BSYNC.RECONVERGENT B2 ;  /* 0x0000000000027941 */ /* 0x000fea0003800200 */
.L_x_2179:
        /* <DEDUP_REMOVED lines=14> */
.L_x_2182:
[----:B------:R-:W-:Y:S05]  /*1c50*/  BSYNC.RECONVERGENT B2 ;  /* 0x0000000000027941 */ /* 0x000fea0003800200 */
.L_x_2181:
        /* <DEDUP_REMOVED lines=14> */
.L_x_2184:
[----:B------:R-:W-:Y:S05]  /*1d40*/  BSYNC.RECONVERGENT B2 ;  /* 0x0000000000027941 */ /* 0x000fea0003800200 */
.L_x_2183:
        /* <DEDUP_REMOVED lines=14> */
.L_x_2186:
[----:B------:R-:W-:Y:S05]  /*1e30*/  BSYNC.RECONVERGENT B2 ;  /* 0x0000000000027941 */ /* 0x000fea0003800200 */
.L_x_2185:
        /* <DEDUP_REMOVED lines=14> */
.L_x_2188:
[----:B------:R-:W-:Y:S05]  /*1f20*/  BSYNC.RECONVERGENT B2 ;  /* 0x0000000000027941 */ /* 0x000fea0003800200 */
.L_x_2187:
        /* <DEDUP_REMOVED lines=14> */
.L_x_2190:
[----:B------:R-:W-:Y:S05]  /*2010*/  BSYNC.RECONVERGENT B2 ;  /* 0x0000000000027941 */ /* 0x000fea0003800200 */
.L_x_2189:
        /* <DEDUP_REMOVED lines=14> */
.L_x_2192:
[----:B------:R-:W-:Y:S05]  /*2100*/  BSYNC.RECONVERGENT B2 ;  /* 0x0000000000027941 */ /* 0x000fea0003800200 */
.L_x_2191:
        /* <DEDUP_REMOVED lines=14> */
.L_x_2194:
[----:B------:R-:W-:Y:S05]  /*21f0*/  BSYNC.RECONVERGENT B2 ;  /* 0x0000000000027941 */ /* 0x000fea0003800200 */
.L_x_2193:
        /* <DEDUP_REMOVED lines=14> */
.L_x_2196:
[----:B------:R-:W-:Y:S05]  /*22e0*/  BSYNC.RECONVERGENT B2 ;  /* 0x0000000000027941 */ /* 0x000fea0003800200 */
.L_x_2195:
        /* <DEDUP_REMOVED lines=14> */
.L_x_2198:
[----:B------:R-:W-:Y:S05]  /*23d0*/  BSYNC.RECONVERGENT B2 ;  /* 0x0000000000027941 */ /* 0x000fea0003800200 */
.L_x_2197:
        /* <DEDUP_REMOVED lines=14> */
.L_x_2200:
[----:B------:R-:W-:Y:S05]  /*24c0*/  BSYNC.RECONVERGENT B2 ;  /* 0x0000000000027941 */ /* 0x000fea0003800200 */
.L_x_2199:
        /* <DEDUP_REMOVED lines=14> */
.L_x_2202:
[----:B------:R-:W-:Y:S05]  /*25b0*/  BSYNC.RECONVERGENT B2 ;  /* 0x0000000000027941 */ /* 0x000fea0003800200 */
.L_x_2201:
        /* <DEDUP_REMOVED lines=14> */
.L_x_2204:
[----:B------:R-:W-:Y:S05]  /*26a0*/  BSYNC.RECONVERGENT B2 ;  /* 0x0000000000027941 */ /* 0x000fea0003800200 */
.L_x_2203:
        /* <DEDUP_REMOVED lines=14> */
.L_x_2206:
[----:B------:R-:W-:Y:S05]  /*2790*/  BSYNC.RECONVERGENT B2 ;  /* 0x0000000000027941 */ /* 0x000fea0003800200 */
.L_x_2205:
        /* <DEDUP_REMOVED lines=14> */
.L_x_2208:
[----:B------:R-:W-:Y:S05]  /*2880*/  BSYNC.RECONVERGENT B2 ;  /* 0x0000000000027941 */ /* 0x000fea0003800200 */
.L_x_2207:
        /* <DEDUP_REMOVED lines=14> */
.L_x_2210:
[----:B------:R-:W-:Y:S05]  /*2970*/  BSYNC.RECONVERGENT B2 ;  /* 0x0000000000027941 */ /* 0x000fea0003800200 */
.L_x_2209:
        /* <DEDUP_REMOVED lines=14> */
.L_x_2212:
[----:B------:R-:W-:Y:S05]  /*2a60*/  BSYNC.RECONVERGENT B2 ;  /* 0x0000000000027941 */ /* 0x000fea0003800200 */
.L_x_2211:
        /* <DEDUP_REMOVED lines=14> */
.L_x_2214:
[----:B------:R-:W-:Y:S05]  /*2b50*/  BSYNC.RECONVERGENT B2 ;  /* 0x0000000000027941 */ /* 0x000fea0003800200 */
.L_x_2213:
        /* <DEDUP_REMOVED lines=63> */
.L_x_2168:
[----:B------:R-:W-:Y:S01]  /*2f50*/  BSSY B0, `(.L_x_2216) ;  /* 0x0000007000007945 */ /* 0x000fe20003800000 */
[----:B------:R-:W-:Y:S02]  /*2f60*/  MOV R12, 0x10 ;  /* 0x00000010000c7802 */ /* 0x000fe40000000f00 */
[----:B------:R-:W-:Y:S02]  /*2f70*/  MOV R11, 0x1f ;  /* 0x0000001f000b7802 */ /* 0x000fe40000000f00 */
[----:B------:R-:W-:-:S07]  /*2f80*/  MOV R15, 0xffffffff ;  /* 0xffffffff000f7802 */ /* 0x000fce0000000f00 */
[----:B0-----:R-:W-:Y:S05]  /*2f90*/  WARPSYNC.COLLECTIVE R15, `(.L_x_2217) ;  /* 0x000000000f087348 */ /* 0x001fea0003c00000 */
[----:B------:R1:W2:Y:S02]  /*2fa0*/  SHFL.BFLY P6, R14, R13, R12, R11 ;  /* 0x0c00000c0d0e7389 */ /* 0x0002a400000c000b */
[----:B012---:R-:W-:Y:S05]  /*2fb0*/  ENDCOLLECTIVE ;  /* 0x000000000000791b */ /* 0x007fea0003800000 */
.L_x_2217:
[----:B------:R-:W-:Y:S05]  /*2fc0*/  BSYNC B0 ;  /* 0x0000000000007941 */ /* 0x000fea0003800000 */
.L_x_2216:
        /* <DEDUP_REMOVED lines=8> */
.L_x_2218:
[----:B------:R-:W-:Y:S01]  /*3050*/  HFMA2 R12, -RZ, RZ, 0, 2.384185791015625e-07 ;  /* 0x00000004ff0c7431 */ /* 0x000fe200000001ff */
[----:B------:R-:W-:-:S04]  /*3060*/  FMNMX R0, R13, R14, !PT ;  /* 0x0000000e0d007209 */ /* 0x000fc80007800000 */
[----:B------:R-:W-:-:S07]  /*3070*/  MOV R13, R0 ;  /* 0x00000000000d7202 */ /* 0x000fce0000000f00 */
[----:B------:R-:W-:Y:S05]  /*3080*/  WARPSYNC.COLLECTIVE R15, `(.L_x_2219) ;  /* 0x000000000f087348 */ /* 0x000fea0003c00000 */
[----:B------:R0:W1:Y:S02]  /*3090*/  SHFL.BFLY P6, R14, R13, R12, R11 ;  /* 0x0c00000c0d0e7389 */ /* 0x00006400000c000b */
[----:B01----:R-:W-:Y:S05]  /*30a0*/  ENDCOLLECTIVE ;  /* 0x000000000000791b */ /* 0x003fea0003800000 */
.L_x_2219:
[----:B------:R-:W-:Y:S01]  /*30b0*/  HFMA2 R12, -RZ, RZ, 0, 1.1920928955078125e-07 ;  /* 0x00000002ff0c7431 */ /* 0x000fe200000001ff */
[----:B------:R-:W-:-:S04]  /*30c0*/  FMNMX R2, R0, R14, !PT ;  /* 0x0000000e00027209 */ /* 0x000fc80007800000 */
[----:B------:R-:W-:-:S07]  /*30d0*/  MOV R13, R2 ;  /* 0x00000002000d7202 */ /* 0x000fce0000000f00 */
[----:B------:R-:W-:Y:S05]  /*30e0*/  WARPSYNC.COLLECTIVE R15, `(.L_x_2220) ;  /* 0x000000000f087348 */ /* 0x000fea0003c00000 */
[----:B------:R0:W1:Y:S02]  /*30f0*/  SHFL.BFLY P6, R14, R13, R12, R11 ;  /* 0x0c00000c0d0e7389 */ /* 0x00006400000c000b */
[----:B01----:R-:W-:Y:S05]  /*3100*/  ENDCOLLECTIVE ;  /* 0x000000000000791b */ /* 0x003fea0003800000 */
.L_x_2220:
[----:B------:R-:W-:Y:S01]  /*3110*/  HFMA2 R12, -RZ, RZ, 0, 5.9604644775390625e-08 ;  /* 0x00000001ff0c7431 */ /* 0x000fe200000001ff */
[----:B------:R-:W-:-:S04]  /*3120*/  FMNMX R3, R2, R14, !PT ;  /* 0x0000000e02037209 */ /* 0x000fc80007800000 */
[----:B------:R-:W-:-:S07]  /*3130*/  MOV R13, R3 ;  /* 0x00000003000d7202 */ /* 0x000fce0000000f00 */
[----:B------:R-:W-:Y:S05]  /*3140*/  WARPSYNC.COLLECTIVE R15, `(.L_x_2221) ;  /* 0x000000000f087348 */ /* 0x000fea0003c00000 */
[----:B------:R0:W1:Y:S02]  /*3150*/  SHFL.BFLY P6, R14, R13, R12, R11 ;  /* 0x0c00000c0d0e7389 */ /* 0x00006400000c000b */
[----:B01----:R-:W-:Y:S05]  /*3160*/  ENDCOLLECTIVE ;  /* 0x000000000000791b */ /* 0x003fea0003800000 */
.L_x_2221:
        /* <DEDUP_REMOVED lines=155> */
[----:B------:R-:W-:-:S03]  /*3b20*/  FFMA.SAT R3, R32, R41, 0.5 ;  /* 0x3f00000020037423 */ /* 0x000fc60000002029 */
[----:B------:R-:W-:Y:S01]  /*3b30*/  SHF.L.U32 R2, R11, 0x17, RZ ;  /* 0x000000170b027819 */ /* 0x000fe200000006ff */
[----:B------:R-:W-:-:S04]  /*3b40*/  FFMA.RM R3, R3, R42, 12582913 ;  /* 0x4b40000103037423 */ /* 0x000fc8000000402a */
[C---:B------:R-:W-:Y:S01]  /*3b50*/  FADD R13, R3.reuse, -12583039 ;  /* 0xcb40007f030d7421 */ /* 0x040fe20000000000 */
[----:B------:R-:W-:-:S03]  /*3b60*/  SHF.L.U32 R3, R3, 0x17, RZ ;  /* 0x0000001703037819 */ /* 0x000fc600000006ff */
[----:B------:R-:W-:-:S04]  /*3b70*/  FFMA R13, R32, 1.4426950216293334961, -R13 ;  /* 0x3fb8aa3b200d7823 */ /* 0x000fc8000000080d */
[----:B------:R-:W-:-:S04]  /*3b80*/  FFMA R13, R32, 1.925963033500011079e-08, R13 ;  /* 0x32a57060200d7823 */ /* 0x000fc8000000000d */
[----:B------:R-:W0:Y:S02]  /*3b90*/  MUFU.EX2 R0, R13 ;  /* 0x0000000d00007308 */ /* 0x000e240000000800 */
[----:B0-----:R-:W-:Y:S01]  /*3ba0*/  FMUL R3, R3, R0 ;  /* 0x0000000003037220 */ /* 0x001fe20000400000 */
[----:B------:R-:W-:Y:S01]  /*3bb0*/  FADD R0, R11, -12583039 ;  /* 0xcb40007f0b007421 */ /* 0x000fe20000000000 */
[----:B------:R-:W-:-:S03]  /*3bc0*/  FFMA.SAT R11, R20, R41, 0.5 ;  /* 0x3f000000140b7423 */ /* 0x000fc60000002029 */
[----:B------:R-:W-:Y:S01]  /*3bd0*/  FFMA R0, R33, 1.4426950216293334961, -R0 ;  /* 0x3fb8aa3b21007823 */ /* 0x000fe20000000800 */
[----:B------:R-:W-:-:S03]  /*3be0*/  FFMA.RM R11, R11, R42, 12582913 ;  /* 0x4b4000010b0b7423 */ /* 0x000fc6000000402a */
[----:B------:R-:W-:Y:S01]  /*3bf0*/  FFMA R33, R33, 1.925963033500011079e-08, R0 ;  /* 0x32a5706021217823 */ /* 0x000fe20000000000 */
[C---:B------:R-:W-:Y:S01]  /*3c00*/  FADD R13, R11.reuse, -12583039 ;  /* 0xcb40007f0b0d7421 */ /* 0x040fe20000000000 */
[----:B------:R-:W-:Y:S01]  /*3c10*/  SHF.L.U32 R0, R11, 0x17, RZ ;  /* 0x000000170b007819 */ /* 0x000fe200000006ff */
[----:B------:R-:W-:Y:S02]  /*3c20*/  FFMA.SAT R11, R38, R41, 0.5 ;  /* 0x3f000000260b7423 */ /* 0x000fe40000002029 */
[C---:B------:R-:W-:Y:S01]  /*3c30*/  FFMA R13, R20.reuse, 1.4426950216293334961, -R13 ;  /* 0x3fb8aa3b140d7823 */ /* 0x040fe2000000080d */
[----:B------:R-:W0:Y:S01]  /*3c40*/  MUFU.EX2 R33, R33 ;  /* 0x0000002100217308 */ /* 0x000e220000000800 */
[----:B------:R-:W-:Y:S02]  /*3c50*/  FFMA.RM R11, R11, R42, 12582913 ;  /* 0x4b4000010b0b7423 */ /* 0x000fe4000000402a */
[----:B------:R-:W-:Y:S02]  /*3c60*/  FFMA R13, R20, 1.925963033500011079e-08, R13 ;  /* 0x32a57060140d7823 */ /* 0x000fe4000000000d */
[C---:B------:R-:W-:Y:S01]  /*3c70*/  FADD R15, R11.reuse, -12583039 ;  /* 0xcb40007f0b0f7421 */ /* 0x040fe20000000000 */
[----:B------:R-:W-:-:S03]  /*3c80*/  SHF.L.U32 R11, R11, 0x17, RZ ;  /* 0x000000170b0b7819 */ /* 0x000fc600000006ff */
[C---:B------:R-:W-:Y:S01]  /*3c90*/  FFMA R15, R38.reuse, 1.4426950216293334961, -R15 ;  /* 0x3fb8aa3b260f7823 */ /* 0x040fe2000000080f */
[----:B------:R-:W1:Y:S03]  /*3ca0*/  MUFU.EX2 R13, R13 ;  /* 0x0000000d000d7308 */ /* 0x000e660000000800 */
[----:B------:R-:W-:Y:S01]  /*3cb0*/  FFMA R15, R38, 1.925963033500011079e-08, R15 ;  /* 0x32a57060260f7823 */ /* 0x000fe2000000000f */
[----:B0-----:R-:W-:-:S04]  /*3cc0*/  FMUL R2, R2, R33 ;  /* 0x0000002102027220 */ /* 0x001fc80000400000 */
[----:B------:R0:W2:Y:S01]  /*3cd0*/  MUFU.EX2 R20, R15 ;  /* 0x0000000f00147308 */ /* 0x0000a20000000800 */
[----:B-1----:R-:W-:Y:S01]  /*3ce0*/  FMUL R0, R0, R13 ;  /* 0x0000000d00007220 */ /* 0x002fe20000400000 */
[----:B0-----:R-:W-:Y:S01]  /*3cf0*/  MOV R15, 0xffffffff ;  /* 0xffffffff000f7802 */ /* 0x001fe20000000f00 */
        /* <DEDUP_REMOVED lines=10> */
[----:B------:R-:W-:Y:S01]  /*3da0*/  FFMA.SAT R41, R14, R41, 0.5 ;  /* 0x3f0000000e297423 */ /* 0x000fe20000002029 */
[----:B------:R-:W-:Y:S02]  /*3db0*/  FADD R12, RZ, R28 ;  /* 0x0000001cff0c7221 */ /* 0x000fe40000000000 */
        /* <DEDUP_REMOVED lines=41> */
.L_x_2222:
[----:B------:R-:W-:Y:S02]  /*4050*/  HFMA2 R12, -RZ, RZ, 0, 4.76837158203125e-07 ;  /* 0x00000008ff0c7431 */ /* 0x000fe400000001ff */
[----:B------:R-:W-:-:S05]  /*4060*/  FADD R29, R13, R14 ;  /* 0x0000000e0d1d7221 */ /* 0x000fca0000000000 */
[----:B------:R-:W-:-:S07]  /*4070*/  MOV R13, R29 ;  /* 0x0000001d000d7202 */ /* 0x000fce0000000f00 */
[----:B------:R-:W-:Y:S05]  /*4080*/  WARPSYNC.COLLECTIVE R15, `(.L_x_2223) ;  /* 0x000000000f087348 */ /* 0x000fea0003c00000 */
[----:B------:R0:W1:Y:S02]  /*4090*/  SHFL.BFLY P6, R14, R13, R12, R11 ;  /* 0x0c00000c0d0e7389 */ /* 0x00006400000c000b */
[----:B01----:R-:W-:Y:S05]  /*40a0*/  ENDCOLLECTIVE ;  /* 0x000000000000791b */ /* 0x003fea0003800000 */
.L_x_2223:
[----:B------:R-:W-:Y:S02]  /*40b0*/  HFMA2 R12, -RZ, RZ, 0, 2.384185791015625e-07 ;  /* 0x00000004ff0c7431 */ /* 0x000fe400000001ff */
[----:B------:R-:W-:-:S05]  /*40c0*/  FADD R32, R29, R14 ;  /* 0x0000000e1d207221 */ /* 0x000fca0000000000 */
[----:B------:R-:W-:-:S07]  /*40d0*/  MOV R13, R32 ;  /* 0x00000020000d7202 */ /* 0x000fce0000000f00 */
[----:B------:R-:W-:Y:S05]  /*40e0*/  WARPSYNC.COLLECTIVE R15, `(.L_x_2224) ;  /* 0x000000000f087348 */ /* 0x000fea0003c00000 */
[----:B------:R0:W1:Y:S02]  /*40f0*/  SHFL.BFLY P6, R14, R13, R12, R11 ;  /* 0x0c00000c0d0e7389 */ /* 0x00006400000c000b */
[----:B01----:R-:W-:Y:S05]  /*4100*/  ENDCOLLECTIVE ;  /* 0x000000000000791b */ /* 0x003fea0003800000 */
.L_x_2224:
[----:B------:R-:W-:Y:S02]  /*4110*/  HFMA2 R12, -RZ, RZ, 0, 1.1920928955078125e-07 ;  /* 0x00000002ff0c7431 */ /* 0x000fe400000001ff */
[----:B------:R-:W-:-:S05]  /*4120*/  FADD R33, R32, R14 ;  /* 0x0000000e20217221 */ /* 0x000fca0000000000 */
[----:B------:R-:W-:-:S07]  /*4130*/  MOV R13, R33 ;  /* 0x00000021000d7202 */ /* 0x000fce0000000f00 */
[----:B------:R-:W-:Y:S05]  /*4140*/  WARPSYNC.COLLECTIVE R15, `(.L_x_2225) ;  /* 0x000000000f087348 */ /* 0x000fea0003c00000 */
[----:B------:R0:W1:Y:S02]  /*4150*/  SHFL.BFLY P6, R14, R13, R12, R11 ;  /* 0x0c00000c0d0e7389 */ /* 0x00006400000c000b */
[----:B01----:R-:W-:Y:S05]  /*4160*/  ENDCOLLECTIVE ;  /* 0x000000000000791b */ /* 0x003fea0003800000 */
.L_x_2225:
[----:B------:R-:W-:Y:S02]  /*4170*/  HFMA2 R12, -RZ, RZ, 0, 5.9604644775390625e-08 ;  /* 0x00000001ff0c7431 */ /* 0x000fe400000001ff */
[----:B------:R-:W-:-:S05]  /*4180*/  FADD R38, R33, R14 ;  /* 0x0000000e21267221 */ /* 0x000fca0000000000 */
[----:B------:R-:W-:-:S07]  /*4190*/  MOV R13, R38 ;  /* 0x00000026000d7202 */ /* 0x000fce0000000f00 */
[----:B------:R-:W-:Y:S05]  /*41a0*/  WARPSYNC.COLLECTIVE R15, `(.L_x_2226) ;  /* 0x000000000f087348 */ /* 0x000fea0003c00000 */
[----:B------:R0:W1:Y:S02]  /*41b0*/  SHFL.BFLY P6, R14, R13, R12, R11 ;  /* 0x0c00000c0d0e7389 */ /* 0x00006400000c000b */
[----:B01----:R-:W-:Y:S05]  /*41c0*/  ENDCOLLECTIVE ;  /* 0x000000000000791b */ /* 0x003fea0003800000 */
.L_x_2226:
[----:B------:R-:W-:Y:S05]  /*41d0*/  BRA `(.L_x_2227) ;  /* 0xffffffd000fc7947 */ /* 0x000fea000383ffff */
        .weak           $__internal_29_$__cuda_sm3x_div_rn_noftz_f32_slowpath
        .type           $__internal_29_$__cuda_sm3x_div_rn_noftz_f32_slowpath,@function
        .size           $__internal_29_$__cuda_sm3x_div_rn_noftz_f32_slowpath,(.L_x_8515 - $__internal_29_$__cuda_sm3x_div_rn_noftz_f32_slowpath)
$__internal_29_$__cuda_sm3x_div_rn_noftz_f32_slowpath:
        /* <DEDUP_REMOVED lines=35> */
.L_x_2229:
        /* <DEDUP_REMOVED lines=51> */
.L_x_2236:
[----:B------:R-:W-:-:S04]  /*4740*/  LOP3.LUT R32, R32, 0x80000000, RZ, 0xc0, !PT ;  /* 0x8000000020207812 */ /* 0x000fc800078ec0ff */
[----:B------:R-:W-:Y:S01]  /*4750*/  LOP3.LUT R32, R32, 0x7f800000, RZ, 0xfc, !PT ;  /* 0x7f80000020207812 */ /* 0x000fe200078efcff */
[----:B------:R-:W-:Y:S06]  /*4760*/  BRA `(.L_x_2237) ;  /* 0x0000000000047947 */ /* 0x000fec0003800000 */
.L_x_2235:
[----:B------:R-:W-:-:S07]  /*4770*/  LEA R32, R13, R32, 0x17 ;  /* 0x000000200d207211 */ /* 0x000fce00078eb8ff */
.L_x_2237:
[----:B------:R-:W-:Y:S05]  /*4780*/  BSYNC.RECONVERGENT B1 ;  /* 0x0000000000017941 */ /* 0x000fea0003800200 */
.L_x_2234:
[----:B------:R-:W-:Y:S05]  /*4790*/  BRA `(.L_x_2238) ;  /* 0x0000000000207947 */ /* 0x000fea0003800000 */
.L_x_2233:
[----:B------:R-:W-:-:S04]  /*47a0*/  LOP3.LUT R11, R11, 0x80000000, R28, 0x48, !PT ;  /* 0x800000000b0b7812 */ /* 0x000fc800078e481c */
[----:B------:R-:W-:Y:S01]  /*47b0*/  LOP3.LUT R32, R11, 0x7f800000, RZ, 0xfc, !PT ;  /* 0x7f8000000b207812 */ /* 0x000fe200078efcff */
[----:B------:R-:W-:Y:S06]  /*47c0*/  BRA `(.L_x_2238) ;  /* 0x0000000000147947 */ /* 0x000fec0003800000 */
.L_x_2232:
[----:B------:R-:W-:Y:S01]  /*47d0*/  LOP3.LUT R32, R11, 0x80000000, R28, 0x48, !PT ;  /* 0x800000000b207812 */ /* 0x000fe200078e481c */
[----:B------:R-:W-:Y:S06]  /*47e0*/  BRA `(.L_x_2238) ;  /* 0x00000000000c7947 */ /* 0x000fec0003800000 */
.L_x_2231:
[----:B------:R-:W0:Y:S01]  /*47f0*/  MUFU.RSQ R32, -QNAN ;  /* 0xffc0000000207908 */ /* 0x000e220000001400 */
[----:B------:R-:W-:Y:S05]  /*4800*/  BRA `(.L_x_2238) ;  /* 0x0000000000047947 */ /* 0x000fea0003800000 */
.L_x_2230:
[----:B------:R-:W-:-:S07]  /*4810*/  FADD.FTZ R32, R28, R11 ;  /* 0x0000000b1c207221 */ /* 0x000fce0000010000 */
.L_x_2238:
[----:B------:R-:W-:Y:S05]  /*4820*/  BSYNC.RECONVERGENT B0 ;  /* 0x0000000000007941 */ /* 0x000fea0003800200 */
.L_x_2228:
[----:B------:R-:W-:-:S04]  /*4830*/  HFMA2 R13, -RZ, RZ, 0, 0 ;  /* 0x00000000ff0d7431 */ /* 0x000fc800000001ff */
[----:B0-----:R-:W-:Y:S05]  /*4840*/  RET.REL.NODEC R12 `(_Z15SoftmaxWarpImplI10DirectLoadIffE11DirectStoreIffEfLi1ELi23ELi32ELi1ELb0EL9Algorithm0EEvT_T0_ll) ;  /* 0xffffffb40cec7950 */ /* 0x001fea0003c3ffff */
.L_x_2239:
        /* <DEDUP_REMOVED lines=11> */
.L_x_8515:


//--------------------- .text._Z15SoftmaxWarpImplI10DirectLoadIffE11DirectStoreIffEfLi1ELi22ELi32ELi1ELb1EL9Algorithm0EEvT_T0_ll --------------------------
	.section	.text._Z15SoftmaxWarpImplI10DirectLoadIffE11DirectStoreIffEfLi1ELi22ELi32ELi1ELb1EL9Algorithm0EEvT_T0_ll,"ax",@progbits
	.align	128
        .global         _Z15SoftmaxWarpImplI10DirectLoadIffE11DirectStoreIffEfLi1ELi22ELi32ELi1ELb1EL9Algorithm0EEvT_T0_ll
        .type           _Z15SoftmaxWarpImplI10DirectLoadIffE11DirectStoreIffEfLi1ELi22ELi32ELi1ELb1EL9Algorithm0EEvT_T0_ll,@function
        .size           _Z15SoftmaxWarpImplI10DirectLoadIffE11DirectStoreIffEfLi1ELi22ELi32ELi1ELb1EL9Algorithm0EEvT_T0_ll,(.L_x_8516 - _Z15SoftmaxWarpImplI10DirectLoadIffE11DirectStoreIffEfLi1ELi22ELi32ELi1ELb1EL9Algorithm0EEvT_T0_ll)
        .other          _Z15SoftmaxWarpImplI10DirectLoadIffE11DirectStoreIffEfLi1ELi22ELi32ELi1ELb1EL9Algorithm0EEvT_T0_ll,@"STO_CUDA_ENTRY STV_DEFAULT"
_Z15SoftmaxWarpImplI10DirectLoadIffE11DirectStoreIffEfLi1ELi22ELi32ELi1ELb1EL9Algorithm0EEvT_T0_ll:
.text._Z15SoftmaxWarpImplI10DirectLoadIffE11DirectStoreIffEfLi1ELi22ELi32ELi1ELb1EL9Algorithm0EEvT_T0_ll:
        /* <DEDUP_REMOVED lines=25> */
.L_x_2240:
        /* <DEDUP_REMOVED lines=34> */
[----:B-1----:R-:W-:-:S07]  /*03b0*/  IADD3 R38, PT, PT, R36, 0x2a0, RZ ;  /* 0x000002a024267810 */ /* 0x002fce0007ffe0ff */
.L_x_2287:
        /* <DEDUP_REMOVED lines=10> */
[C---:B0-----:R-:W-:Y:S01]  /*0460*/  IMAD.WIDE.U32 R4, R37.reuse, UR42, R2 ;  /* 0x0000002a25047c25 */ /* 0x041fe2000f8e0002 */
        /* <DEDUP_REMOVED lines=8> */
[----:B------:R-:W-:Y:S02]  /*04f0*/  LEA.HI.X R3, R4, UR41, R3, 0x2, P2 ;  /* 0x0000002904037c11 */ /* 0x000fe400090f1403 */
[----:B------:R-:W-:Y:S02]  /*0500*/  MOV R4, 0xff800000 ;  /* 0xff80000000047802 */ /* 0x000fe40000000f00 */
[----:B------:R-:W-:-:S02]  /*0510*/  @!P6 R2UR UR8, R30 ;  /* 0x000000001e08e2ca */ /* 0x000fc400000e0000 */
[C---:B------:R-:W-:Y:S02]  /*0520*/  @!P6 R2UR UR9, R31.reuse ;  /* 0x000000001f09e2ca */ /* 0x040fe400000e0000 */
[----:B------:R-:W-:Y:S01]  /*0530*/  MOV R6, 0xff800000 ;  /* 0xff80000000067802 */ /* 0x000fe20000000f00 */
[----:B------:R-:W2:Y:S01]  /*0540*/  @!P0 LDG.E R4, desc[UR4][R2.64] ;  /* 0x0000000402048981 */ /* 0x000ea2000c1e1900 */
        /* <DEDUP_REMOVED lines=21> */
[----:B------:R-:W-:Y:S01]  /*06a0*/  MOV R66, 0xff800000 ;  /* 0xff80000000427802 */ /* 0x000fe20000000f00 */
[----:B------:R-:W5:Y:S01]  /*06b0*/  @!P2 LDG.E R64, desc[UR4][R2.64+0x200] ;  /* 0x000200040240a981 */ /* 0x000f62000c1e1900 */
[----:B------:R-:W-:-:S02]  /*06c0*/  MOV R68, 0xff800000 ;  /* 0xff80000000447802 */ /* 0x000fc40000000f00 */
[----:B------:R-:W-:Y:S02]  /*06d0*/  MOV R70, 0xff800000 ;  /* 0xff80000000467802 */ /* 0x000fe40000000f00 */
[----:B------:R-:W5:Y:S01]  /*06e0*/  @!P3 LDG.E R66, desc[UR6][R2.64+0x280] ;  /* 0x000280060242b981 */ /* 0x000f62000c1e1900 */
[----:B------:R-:W-:-:S04]  /*06f0*/  MOV R72, 0xff800000 ;  /* 0xff80000000487802 */ /* 0x000fc80000000f00 */
[----:B------:R-:W5:Y:S01]  /*0700*/  @!P5 LDG.E R68, desc[UR8][R2.64+0x300] ;  /* 0x000300080244d981 */ /* 0x000f62000c1e1900 */
        /* <DEDUP_REMOVED lines=10> */
[----:B------:R-:W-:-:S05]  /*07b0*/  ISETP.GE.AND.EX P1, PT, RZ, UR45, PT, P1 ;  /* 0x0000002dff007c0c */ /* 0x000fca000bf26310 */
[----:B------:R-:W-:Y:S02]  /*07c0*/  @!P4 R2UR UR10, R30 ;  /* 0x000000001e0ac2ca */ /* 0x000fe400000e0000 */
[----:B------:R-:W-:-:S04]  /*07d0*/  @!P4 R2UR UR11, R31 ;  /* 0x000000001f0bc2ca */ /* 0x000fc800000e0000 */
[C---:B------:R-:W-:Y:S02]  /*07e0*/  @!P6 R2UR UR4, R30.reuse ;  /* 0x000000001e04e2ca */ /* 0x040fe400000e0000 */
[C---:B------:R-:W-:Y:S02]  /*07f0*/  @!P6 R2UR UR5, R31.reuse ;  /* 0x000000001f05e2ca */ /* 0x040fe400000e0000 */
[----:B------:R-:W-:Y:S02]  /*0800*/  @!P1 R2UR UR6, R30 ;  /* 0x000000001e0692ca */ /* 0x000fe400000e0000 */
[----:B------:R-:W-:-:S03]  /*0810*/  @!P1 R2UR UR7, R31 ;  /* 0x000000001f0792ca */ /* 0x000fc600000e0000 */
[----:B------:R-:W2:Y:S06]  /*0820*/  @!P4 LDG.E R70, desc[UR10][R2.64+0x380] ;  /* 0x0003800a0246c981 */ /* 0x000eac000c1e1900 */
[----:B------:R-:W3:Y:S04]  /*0830*/  @!P6 LDG.E R72, desc[UR4][R2.64+0x400] ;  /* 0x000400040248e981 */ /* 0x000ee8000c1e1900 */
[----:B------:R-:W4:Y:S01]  /*0840*/  @!P1 LDG.E R74, desc[UR6][R2.64+0x480] ;  /* 0x00048006024a9981 */ /* 0x000f22000c1e1900 */
[----:B------:R-:W-:-:S02]  /*0850*/  @!P2 FMNMX R13, R13, R64, !PT ;  /* 0x000000400d0da209 */ /* 0x000fc40007800000 */
[----:B------:R-:W-:Y:S02]  /*0860*/  ISETP.GE.U32.AND P2, PT, R48, UR44, PT ;  /* 0x0000002c30007c0c */ /* 0x000fe4000bf46070 */
[----:B------:R-:W-:Y:S02]  /*0870*/  @!P3 FMNMX R13, R13, R66, !PT ;  /* 0x000000420d0db209 */ /* 0x000fe40007800000 */
[----:B------:R-:W-:Y:S02]  /*0880*/  ISETP.GE.U32.AND P3, PT, R49, UR44, PT ;  /* 0x0000002c31007c0c */ /* 0x000fe4000bf66070 */
[----:B------:R-:W-:Y:S02]  /*0890*/  ISETP.GE.AND.EX P2, PT, RZ, UR45, PT, P2 ;  /* 0x0000002dff007c0c */ /* 0x000fe4000bf46320 */
[----:B------:R-:W-:Y:S02]  /*08a0*/  @!P5 FMNMX R13, R13, R68, !PT ;  /* 0x000000440d0dd209 */ /* 0x000fe40007800000 */
[----:B------:R-:W-:-:S02]  /*08b0*/  ISETP.GE.U32.AND P5, PT, R50, UR44, PT ;  /* 0x0000002c32007c0c */ /* 0x000fc4000bfa6070 */
        /* <DEDUP_REMOVED lines=35> */
[----:B-----5:R-:W-:-:S02]  /*0af0*/  @!P2 FMNMX R13, R13, R76, !PT ;  /* 0x0000004c0d0da209 */ /* 0x020fc40007800000 */
        /* <DEDUP_REMOVED lines=41> */
[----:B-----5:R-:W-:-:S04]  /*0d90*/  @!P2 FMNMX R13, R13, R24, !PT ;  /* 0x000000180d0da209 */ /* 0x020fc80007800000 */
[----:B------:R-:W-:-:S04]  /*0da0*/  @!P3 FMNMX R13, R13, R22, !PT ;  /* 0x000000160d0db209 */ /* 0x000fc80007800000 */
[----:B------:R-:W-:Y:S01]  /*0db0*/  @!P5 FMNMX R13, R13, R20, !PT ;  /* 0x000000140d0dd209 */ /* 0x000fe20007800000 */
[----:B------:R-:W-:-:S03]  /*0dc0*/  UMOV UR4, 0xffffffff ;  /* 0xffffffff00047882 */ /* 0x000fc60000000000 */
[----:B--2---:R-:W-:-:S04]  /*0dd0*/  @!P4 FMNMX R13, R13, R18, !PT ;  /* 0x000000120d0dc209 */ /* 0x004fc80007800000 */
[----:B---3--:R-:W-:-:S04]  /*0de0*/  @!P6 FMNMX R13, R13, R16, !PT ;  /* 0x000000100d0de209 */ /* 0x008fc80007800000 */
[----:B----4-:R-:W-:Y:S01]  /*0df0*/  @!P1 FMNMX R13, R13, R10, !PT ;  /* 0x0000000a0d0d9209 */ /* 0x010fe20007800000 */
        /* <DEDUP_REMOVED lines=19> */
[----:B------:R-:W-:Y:S01]  /*0f30*/  FADD R67, -R23, R64 ;  /* 0x0000004017437221 */ /* 0x000fe20000000100 */
[-C--:B------:R-:W-:Y:S01]  /*0f40*/  FFMA.SAT R6, R75, R12.reuse, 0.5 ;  /* 0x3f0000004b067423 */ /* 0x080fe2000000200c */
[-C--:B------:R-:W-:Y:S01]  /*0f50*/  FFMA.RM R14, R2, R11.reuse, 12582913 ;  /* 0x4b400001020e7423 */ /* 0x080fe2000000400b */
[-C--:B------:R-:W-:Y:S01]  /*0f60*/  FFMA.SAT R0, R69, R12.reuse, 0.5 ;  /* 0x3f00000045007423 */ /* 0x080fe2000000200c */
[C---:B------:R-:W-:Y:S01]  /*0f70*/  FADD R65, -R23.reuse, R66 ;  /* 0x0000004217417221 */ /* 0x040fe20000000100 */
[----:B------:R-:W-:Y:S01]  /*0f80*/  FADD R13, -R23, R18 ;  /* 0x00000012170d7221 */ /* 0x000fe20000000100 */
[----:B------:R-:W-:Y:S01]  /*0f90*/  FADD R4, R14, -12583039 ;  /* 0xcb40007f0e047421 */ /* 0x000fe20000000000 */
[-C--:B------:R-:W-:Y:S01]  /*0fa0*/  FFMA.RM R0, R0, R11.reuse, 12582913 ;  /* 0x4b40000100007423 */ /* 0x080fe2000000400b */
[-C--:B------:R-:W-:Y:S01]  /*0fb0*/  FFMA.SAT R18, R65, R12.reuse, 0.5 ;  /* 0x3f00000041127423 */ /* 0x080fe2000000200c */
[----:B------:R-:W-:Y:S01]  /*0fc0*/  FADD R63, -R23, R68 ;  /* 0x00000044173f7221 */ /* 0x000fe20000000100 */
[----:B------:R-:W-:Y:S01]  /*0fd0*/  FFMA R4, R71, 1.4426950216293334961, -R4 ;  /* 0x3fb8aa3b47047823 */ /* 0x000fe20000000804 */
[----:B------:R-:W-:Y:S01]  /*0fe0*/  FADD R2, R0, -12583039 ;  /* 0xcb40007f00027421 */ /* 0x000fe20000000000 */
[C---:B------:R-:W-:Y:S01]  /*0ff0*/  FADD R61, -R23.reuse, R70 ;  /* 0x00000046173d7221 */ /* 0x040fe20000000100 */
[----:B------:R-:W-:Y:S01]  /*1000*/  FADD R59, -R23, R72 ;  /* 0x00000048173b7221 */ /* 0x000fe20000000100 */
[----:B------:R-:W-:Y:S01]  /*1010*/  FFMA R71, R71, 1.925963033500011079e-08, R4 ;  /* 0x32a5706047477823 */ /* 0x000fe20000000004 */
[-C--:B------:R-:W-:Y:S01]  /*1020*/  FFMA.SAT R4, R73, R12.reuse, 0.5 ;  /* 0x3f00000049047423 */ /* 0x080fe2000000200c */
[----:B------:R-:W-:Y:S01]  /*1030*/  FFMA R2, R69, 1.4426950216293334961, -R2 ;  /* 0x3fb8aa3b45027823 */ /* 0x000fe20000000802 */
[C---:B------:R-:W-:Y:S01]  /*1040*/  FADD R5, -R23.reuse, R74 ;  /* 0x0000004a17057221 */ /* 0x040fe20000000100 */
[C---:B------:R-:W-:Y:S01]  /*1050*/  FADD R33, -R23.reuse, R76 ;  /* 0x0000004c17217221 */ /* 0x040fe20000000100 */
[-C--:B------:R-:W-:Y:S01]  /*1060*/  FFMA.RM R16, R4, R11.reuse, 12582913 ;  /* 0x4b40000104107423 */ /* 0x080fe2000000400b */
[-C--:B------:R-:W-:Y:S01]  /*1070*/  FFMA.RM R4, R6, R11.reuse, 12582913 ;  /* 0x4b40000106047423 */ /* 0x080fe2000000400b */
[C---:B------:R-:W-:Y:S01]  /*1080*/  FADD R7, -R23.reuse, R78 ;  /* 0x0000004e17077221 */ /* 0x040fe20000000100 */
[C---:B------:R-:W-:Y:S01]  /*1090*/  FADD R29, -R23.reuse, R60 ;  /* 0x0000003c171d7221 */ /* 0x040fe20000000100 */
        /* <DEDUP_REMOVED lines=9> */
[----:B------:R-:W-:Y:S01]  /*1130*/  FFMA R75, R75, 1.925963033500011079e-08, R8 ;  /* 0x32a570604b4b7823 */ /* 0x000fe20000000008 */
[-C--:B------:R-:W-:Y:S01]  /*1140*/  FFMA.SAT R8, R67, R12.reuse, 0.5 ;  /* 0x3f00000043087423 */ /* 0x080fe2000000200c */
[C---:B------:R-:W-:Y:S01]  /*1150*/  FADD R19, -R23.reuse, R22 ;  /* 0x0000001617137221 */ /* 0x040fe20000000100 */
[C---:B------:R-:W-:Y:S01]  /*1160*/  FADD R15, -R23.reuse, R20 ;  /* 0x00000014170f7221 */ /* 0x040fe20000000100 */
[----:B------:R-:W-:Y:S01]  /*1170*/  FADD R23, -R23, R10 ;  /* 0x0000000a17177221 */ /* 0x000fe20000000100 */
[-C--:B------:R-:W-:Y:S01]  /*1180*/  FFMA.RM R8, R8, R11.reuse, 12582913 ;  /* 0x4b40000108087423 */ /* 0x080fe2000000400b */
[----:B------:R-:W-:Y:S01]  /*1190*/  FFMA R2, R69, 1.925963033500011079e-08, R2 ;  /* 0x32a5706045027823 */ /* 0x000fe20000000002 */
[----:B------:R-:W-:Y:S01]  /*11a0*/  SHF.L.U32 R0, R0, 0x17, RZ ;  /* 0x0000001700007819 */ /* 0x000fe200000006ff */
[-C--:B------:R-:W-:Y:S01]  /*11b0*/  FFMA.SAT R22, R7, R12.reuse, 0.5 ;  /* 0x3f00000007167423 */ /* 0x080fe2000000200c */
[C---:B------:R-:W-:Y:S01]  /*11c0*/  FADD R6, R8.reuse, -12583039 ;  /* 0xcb40007f08067421 */ /* 0x040fe20000000000 */
[----:B------:R0:W1:Y:S01]  /*11d0*/  MUFU.EX2 R3, R2 ;  /* 0x0000000200037308 */ /* 0x0000620000000800 */
[----:B------:R-:W-:Y:S01]  /*11e0*/  SHF.L.U32 R8, R8, 0x17, RZ ;  /* 0x0000001708087819 */ /* 0x000fe200000006ff */
[-C--:B------:R-:W-:Y:S01]  /*11f0*/  FFMA.RM R22, R22, R11.reuse, 12582913 ;  /* 0x4b40000116167423 */ /* 0x080fe2000000400b */
[----:B------:R-:W-:Y:S01]  /*1200*/  FFMA R10, R67, 1.4426950216293334961, -R6 ;  /* 0x3fb8aa3b430a7823 */ /* 0x000fe20000000806 */
[-C--:B------:R-:W-:Y:S01]  /*1210*/  FFMA.RM R6, R18, R11.reuse, 12582913 ;  /* 0x4b40000112067423 */ /* 0x080fe2000000400b */
[-C--:B------:R-:W-:Y:S01]  /*1220*/  FFMA.SAT R24, R29, R12.reuse, 0.5 ;  /* 0x3f0000001d187423 */ /* 0x080fe2000000200c */
[-C--:B------:R-:W-:Y:S01]  /*1230*/  FFMA.SAT R28, R9, R12.reuse, 0.5 ;  /* 0x3f000000091c7423 */ /* 0x080fe2000000200c */
[----:B------:R-:W-:Y:S01]  /*1240*/  FFMA R67, R67, 1.925963033500011079e-08, R10 ;  /* 0x32a5706043437823 */ /* 0x000fe2000000000a */
[----:B------:R-:W-:Y:S01]  /*1250*/  FADD R10, R6, -12583039 ;  /* 0xcb40007f060a7421 */ /* 0x000fe20000000000 */
[-C--:B0-----:R-:W-:Y:S01]  /*1260*/  FFMA.SAT R2, R61, R12.reuse, 0.5 ;  /* 0x3f0000003d027423 */ /* 0x081fe2000000200c */
[-C--:B------:R-:W-:Y:S01]  /*1270*/  FFMA.RM R24, R24, R11.reuse, 12582913 ;  /* 0x4b40000118187423 */ /* 0x080fe2000000400b */
[----:B------:R-:W-:Y:S01]  /*1280*/  FFMA.RM R28, R28, R11, 12582913 ;  /* 0x4b4000011c1c7423 */ /* 0x000fe2000000400b */
[----:B------:R-:W-:Y:S01]  /*1290*/  FFMA R10, R65, 1.4426950216293334961, -R10 ;  /* 0x3fb8aa3b410a7823 */ /* 0x000fe2000000080a */
[----:B------:R-:W-:Y:S01]  /*12a0*/  MUFU.EX2 R67, R67 ;  /* 0x0000004300437308 */ /* 0x000fe20000000800 */
[-C--:B------:R-:W-:Y:S01]  /*12b0*/  FFMA.SAT R26, R25, R12.reuse, 0.5 ;  /* 0x3f000000191a7423 */ /* 0x080fe2000000200c */
[----:B------:R-:W-:Y:S01]  /*12c0*/  SHF.L.U32 R4, R4, 0x17, RZ ;  /* 0x0000001704047819 */ /* 0x000fe200000006ff */
[----:B------:R-:W-:Y:S01]  /*12d0*/  FFMA R65, R65, 1.925963033500011079e-08, R10 ;  /* 0x32a5706041417823 */ /* 0x000fe2000000000a */
[----:B------:R-:W-:Y:S01]  /*12e0*/  FFMA.SAT R10, R63, R12, 0.5 ;  /* 0x3f0000003f0a7423 */ /* 0x000fe2000000200c */
[----:B-1----:R-:W-:Y:S01]  /*12f0*/  FMUL R3, R0, R3 ;  /* 0x0000000300037220 */ /* 0x002fe20000400000 */
[-C--:B------:R-:W-:Y:S01]  /*1300*/  FFMA.RM R26, R26, R11.reuse, 12582913 ;  /* 0x4b4000011a1a7423 */ /* 0x080fe2000000400b */
[----:B------:R-:W-:Y:S01]  /*1310*/  SHF.L.U32 R6, R6, 0x17, RZ ;  /* 0x0000001706067819 */ /* 0x000fe200000006ff */
[----:B------:R-:W-:Y:S01]  /*1320*/  FFMA.RM R10, R10, R11, 12582913 ;  /* 0x4b4000010a0a7423 */ /* 0x000fe2000000400b */
[----:B------:R-:W0:Y:S03]  /*1330*/  MUFU.EX2 R71, R71 ;  /* 0x0000004700477308 */ /* 0x000e260000000800 */
[C---:B------:R-:W-:Y:S01]  /*1340*/  FADD R0, R10.reuse, -12583039 ;  /* 0xcb40007f0a007421 */ /* 0x040fe20000000000 */
[----:B------:R-:W-:-:S03]  /*1350*/  SHF.L.U32 R10, R10, 0x17, RZ ;  /* 0x000000170a0a7819 */ /* 0x000fc600000006ff */
[C---:B------:R-:W-:Y:S01]  /*1360*/  FFMA R0, R63.reuse, 1.4426950216293334961, -R0 ;  /* 0x3fb8aa3b3f007823 */ /* 0x040fe20000000800 */
[----:B------:R-:W1:Y:S03]  /*1370*/  MUFU.EX2 R73, R73 ;  /* 0x0000004900497308 */ /* 0x000e660000000800 */
[----:B------:R-:W-:Y:S01]  /*1380*/  FFMA R63, R63, 1.925963033500011079e-08, R0 ;  /* 0x32a570603f3f7823 */ /* 0x000fe20000000000 */
[----:B------:R-:W-:Y:S01]  /*1390*/  SHF.L.U32 R0, R14, 0x17, RZ ;  /* 0x000000170e007819 */ /* 0x000fe200000006ff */
[----:B------:R-:W-:Y:S01]  /*13a0*/  FFMA.RM R14, R2, R11, 12582913 ;  /* 0x4b400001020e7423 */ /* 0x000fe2000000400b */
[----:B------:R-:W-:Y:S01]  /*13b0*/  SHF.L.U32 R2, R16, 0x17, RZ ;  /* 0x0000001710027819 */ /* 0x000fe200000006ff */
[----:B------:R-:W-:Y:S01]  /*13c0*/  FFMA.SAT R16, R59, R12, 0.5 ;  /* 0x3f0000003b107423 */ /* 0x000fe2000000200c */
[----:B------:R-:W2:Y:S01]  /*13d0*/  MUFU.EX2 R75, R75 ;  /* 0x0000004b004b7308 */ /* 0x000ea20000000800 */
[----:B------:R-:W-:Y:S01]  /*13e0*/  FADD R18, R14, -12583039 ;  /* 0xcb40007f0e127421 */ /* 0x000fe20000000000 */
[----:B0-----:R-:W-:Y:S01]  /*13f0*/  FMUL R0, R0, R71 ;  /* 0x0000004700007220 */ /* 0x001fe20000400000 */
[----:B------:R-:W-:-:S02]  /*1400*/  FFMA.RM R16, R16, R11, 12582913 ;  /* 0x4b40000110107423 */ /* 0x000fc4000000400b */
[----:B------:R-:W-:-:S03]  /*1410*/  FFMA R18, R61, 1.4426950216293334961, -R18 ;  /* 0x3fb8aa3b3d127823 */ /* 0x000fc60000000812 */
[----:B------:R-:W-:Y:S01]  /*1420*/  MUFU.EX2 R63, R63 ;  /* 0x0000003f003f7308 */ /* 0x000fe20000000800 */
[----:B------:R-:W-:Y:S01]  /*1430*/  FFMA R61, R61, 1.925963033500011079e-08, R18 ;  /* 0x32a570603d3d7823 */ /* 0x000fe20000000012 */
[C---:B------:R-:W-:Y:S01]  /*1440*/  FADD R18, R16.reuse, -12583039 ;  /* 0xcb40007f10127421 */ /* 0x040fe20000000000 */
[----:B------:R-:W-:Y:S01]  /*1450*/  SHF.L.U32 R16, R16, 0x17, RZ ;  /* 0x0000001710107819 */ /* 0x000fe200000006ff */
[----:B-1----:R-:W-:Y:S02]  /*1460*/  FMUL R2, R2, R73 ;  /* 0x0000004902027220 */ /* 0x002fe40000400000 */
[C---:B------:R-:W-:Y:S02]  /*1470*/  FFMA R18, R59.reuse, 1.4426950216293334961, -R18 ;  /* 0x3fb8aa3b3b127823 */ /* 0x040fe40000000812 */
[----:B------:R-:W-:Y:S01]  /*1480*/  MUFU.EX2 R61, R61 ;  /* 0x0000003d003d7308 */ /* 0x000fe20000000800 */
[----:B--2---:R-:W-:Y:S01]  /*1490*/  FMUL R4, R4, R75 ;  /* 0x0000004b04047220 */ /* 0x004fe20000400000 */
        /* <DEDUP_REMOVED lines=8> */
[----:B------:R-:W-:Y:S01]  /*1520*/  FFMA.SAT R20, R33, R12, 0.5 ;  /* 0x3f00000021147423 */ /* 0x000fe2000000200c */
[----:B------:R-:W-:-:S03]  /*1530*/  FMUL R5, R8, R67 ;  /* 0x0000004308057220 */ /* 0x000fc60000400000 */
[----:B------:R-:W-:-:S04]  /*1540*/  FFMA.RM R20, R20, R11, 12582913 ;  /* 0x4b40000114147423 */ /* 0x000fc8000000400b */
[----:B------:R-:W-:-:S04]  /*1550*/  FADD R8, R20, -12583039 ;  /* 0xcb40007f14087421 */ /* 0x000fc80000000000 */
[----:B------:R-:W-:Y:S01]  /*1560*/  FFMA R8, R33, 1.4426950216293334961, -R8 ;  /* 0x3fb8aa3b21087823 */ /* 0x000fe20000000808 */
[----:B0-----:R-:W-:-:S03]  /*1570*/  FMUL R6, R6, R65 ;  /* 0x0000004106067220 */ /* 0x001fc60000400000 */
[----:B------:R-:W-:Y:S01]  /*1580*/  FFMA R33, R33, 1.925963033500011079e-08, R8 ;  /* 0x32a5706021217823 */ /* 0x000fe20000000008 */
[----:B------:R-:W-:-:S04]  /*1590*/  FADD R8, R22, -12583039 ;  /* 0xcb40007f16087421 */ /* 0x000fc80000000000 */
[C---:B------:R-:W-:Y:S01]  /*15a0*/  FFMA R8, R7.reuse, 1.4426950216293334961, -R8 ;  /* 0x3fb8aa3b07087823 */ /* 0x040fe20000000808 */
[----:B------:R-:W0:Y:S03]  /*15b0*/  MUFU.EX2 R33, R33 ;  /* 0x0000002100217308 */ /* 0x000e260000000800 */
[----:B------:R-:W-:Y:S01]  /*15c0*/  FFMA R60, R7, 1.925963033500011079e-08, R8 ;  /* 0x32a57060073c7823 */ /* 0x000fe20000000008 */
[----:B------:R-:W-:Y:S01]  /*15d0*/  FADD R8, R24, -12583039 ;  /* 0xcb40007f18087421 */ /* 0x000fe20000000000 */
[----:B------:R-:W-:Y:S01]  /*15e0*/  FMUL R7, R10, R63 ;  /* 0x0000003f0a077220 */ /* 0x000fe20000400000 */
[----:B------:R-:W-:Y:S02]  /*15f0*/  FADD R10, R28, -12583039 ;  /* 0xcb40007f1c0a7421 */ /* 0x000fe40000000000 */
[----:B------:R-:W-:Y:S01]  /*1600*/  FFMA R8, R29, 1.4426950216293334961, -R8 ;  /* 0x3fb8aa3b1d087823 */ /* 0x000fe20000000808 */
[----:B------:R-:W-:Y:S01]  /*1610*/  MUFU.EX2 R60, R60 ;  /* 0x0000003c003c7308 */ /* 0x000fe20000000800 */
[----:B------:R-:W-:-:S02]  /*1620*/  FFMA R10, R9, 1.4426950216293334961, -R10 ;  /* 0x3fb8aa3b090a7823 */ /* 0x000fc4000000080a */
[----:B------:R-:W-:Y:S01]  /*1630*/  FFMA R62, R29, 1.925963033500011079e-08, R8 ;  /* 0x32a570601d3e7823 */ /* 0x000fe20000000008 */
[----:B------:R-:W-:Y:S01]  /*1640*/  SHF.L.U32 R8, R14, 0x17, RZ ;  /* 0x000000170e087819 */ /* 0x000fe200000006ff */
[----:B------:R-:W-:-:S03]  /*1650*/  FFMA.SAT R14, R27, R12, 0.5 ;  /* 0x3f0000001b0e7423 */ /* 0x000fc6000000200c */
[----:B------:R-:W1:Y:S01]  /*1660*/  MUFU.EX2 R29, R32 ;  /* 0x00000020001d7308 */ /* 0x000e620000000800 */
[----:B------:R-:W-:Y:S01]  /*1670*/  FFMA.RM R14, R14, R11, 12582913 ;  /* 0x4b4000010e0e7423 */ /* 0x000fe2000000400b */
[----:B------:R-:W-:Y:S01]  /*1680*/  FMUL R8, R8, R61 ;  /* 0x0000003d08087220 */ /* 0x000fe20000400000 */
[----:B------:R-:W-:Y:S01]  /*1690*/  FFMA R61, R9, 1.925963033500011079e-08, R10 ;  /* 0x32a57060093d7823 */ /* 0x000fe2000000000a */
[----:B------:R-:W-:Y:S01]  /*16a0*/  FMUL R9, R16, R59 ;  /* 0x0000003b10097220 */ /* 0x000fe20000400000 */
[----:B------:R-:W-:Y:S01]  /*16b0*/  FADD R10, R14, -12583039 ;  /* 0xcb40007f0e0a7421 */ /* 0x000fe20000000000 */
[----:B------:R-:W-:Y:S01]  /*16c0*/  SHF.L.U32 R16, R20, 0x17, RZ ;  /* 0x0000001714107819 */ /* 0x000fe200000006ff */
[----:B------:R-:W-:Y:S01]  /*16d0*/  FFMA.SAT R20, R17, R12, 0.5 ;  /* 0x3f00000011147423 */ /* 0x000fe2000000200c */
[----:B------:R-:W-:Y:S01]  /*16e0*/  SHF.L.U32 R14, R14, 0x17, RZ ;  /* 0x000000170e0e7819 */ /* 0x000fe200000006ff */
[C---:B------:R-:W-:Y:S02]  /*16f0*/  FFMA R10, R27.reuse, 1.4426950216293334961, -R10 ;  /* 0x3fb8aa3b1b0a7823 */ /* 0x040fe4000000080a */
[----:B------:R-:W-:Y:S01]  /*1700*/  FFMA.RM R20, R20, R11, 12582913 ;  /* 0x4b40000114147423 */ /* 0x000fe2000000400b */
[----:B0-----:R-:W-:Y:S01]  /*1710*/  FMUL R16, R16, R33 ;  /* 0x0000002110107220 */ /* 0x001fe20000400000 */
[----:B------:R-:W-:Y:S01]  /*1720*/  FFMA R27, R27, 1.925963033500011079e-08, R10 ;  /* 0x32a570601b1b7823 */ /* 0x000fe2000000000a */
[----:B------:R-:W-:Y:S01]  /*1730*/  SHF.L.U32 R10, R18, 0x17, RZ ;  /* 0x00000017120a7819 */ /* 0x000fe200000006ff */
[----:B------:R-:W-:Y:S01]  /*1740*/  FADD R18, R26, -12583039 ;  /* 0xcb40007f1a127421 */ /* 0x000fe20000000000 */
[----:B------:R0:W2:Y:S03]  /*1750*/  MUFU.EX2 R33, R62 ;  /* 0x0000003e00217308 */ /* 0x0000a60000000800 */
[----:B------:R-:W-:Y:S01]  /*1760*/  FFMA R18, R25, 1.4426950216293334961, -R18 ;  /* 0x3fb8aa3b19127823 */ /* 0x000fe20000000812 */
[----:B-1----:R-:W-:-:S03]  /*1770*/  FMUL R10, R10, R29 ;  /* 0x0000001d0a0a7220 */ /* 0x002fc60000400000 */
[----:B------:R-:W-:Y:S01]  /*1780*/  FFMA R29, R25, 1.925963033500011079e-08, R18 ;  /* 0x32a57060191d7823 */ /* 0x000fe20000000012 */
[C---:B------:R-:W-:Y:S01]  /*1790*/  FADD R18, R20.reuse, -12583039 ;  /* 0xcb40007f14127421 */ /* 0x040fe20000000000 */
[----:B0-----:R-:W-:Y:S01]  /*17a0*/  FFMA.SAT R62, R13, R12, 0.5 ;  /* 0x3f0000000d3e7423 */ /* 0x001fe2000000200c */
[----:B------:R-:W-:Y:S01]  /*17b0*/  MUFU.EX2 R27, R27 ;  /* 0x0000001b001b7308 */ /* 0x000fe20000000800 */
[----:B------:R-:W-:Y:S01]  /*17c0*/  SHF.L.U32 R20, R20, 0x17, RZ ;  /* 0x0000001714147819 */ /* 0x000fe200000006ff */
[----:B------:R-:W-:-:S04]  /*17d0*/  FFMA R18, R17, 1.4426950216293334961, -R18 ;  /* 0x3fb8aa3b11127823 */ /* 0x000fc80000000812 */
[----:B------:R-:W-:Y:S01]  /*17e0*/  FFMA R32, R17, 1.925963033500011079e-08, R18 ;  /* 0x32a5706011207823 */ /* 0x000fe20000000012 */
[-C--:B------:R-:W-:Y:S01]  /*17f0*/  FFMA.SAT R18, R19, R12.reuse, 0.5 ;  /* 0x3f00000013127423 */ /* 0x080fe2000000200c */
[----:B------:R-:W-:Y:S01]  /*1800*/  IMAD.SHL.U32 R17, R22, 0x800000, RZ ;  /* 0x0080000016117824 */ /* 0x000fe200078e00ff */
[----:B------:R-:W-:Y:S02]  /*1810*/  MUFU.EX2 R29, R29 ;  /* 0x0000001d001d7308 */ /* 0x000fe40000000800 */
[-C--:B------:R-:W-:Y:S01]  /*1820*/  FFMA.RM R25, R18, R11.reuse, 12582913 ;  /* 0x4b40000112197423 */ /* 0x080fe2000000400b */
[----:B------:R-:W-:Y:S01]  /*1830*/  SHF.L.U32 R18, R24, 0x17, RZ ;  /* 0x0000001718127819 */ /* 0x000fe200000006ff */
[----:B------:R-:W-:Y:S01]  /*1840*/  FFMA.SAT R24, R15, R12, 0.5 ;  /* 0x3f0000000f187423 */ /* 0x000fe2000000200c */
[----:B------:R-:W-:Y:S01]  /*1850*/  FMUL R17, R17, R60 ;  /* 0x0000003c11117220 */ /* 0x000fe20000400000 */
[----:B------:R-:W-:Y:S02]  /*1860*/  FADD R22, R25, -12583039 ;  /* 0xcb40007f19167421 */ /* 0x000fe40000000000 */
[----:B------:R-:W-:Y:S01]  /*1870*/  FFMA.RM R24, R24, R11, 12582913 ;  /* 0x4b40000118187423 */ /* 0x000fe2000000400b */
[----:B--2---:R-:W-:Y:S01]  /*1880*/  FMUL R18, R18, R33 ;  /* 0x0000002112127220 */ /* 0x004fe20000400000 */
[----:B------:R-:W-:-:S02]  /*1890*/  FFMA R22, R19, 1.4426950216293334961, -R22 ;  /* 0x3fb8aa3b13167823 */ /* 0x000fc40000000816 */
[C---:B------:R-:W-:Y:S01]  /*18a0*/  FADD R60, R24.reuse, -12583039 ;  /* 0xcb40007f183c7421 */ /* 0x040fe20000000000 */
[----:B------:R-:W-:Y:S01]  /*18b0*/  SHF.L.U32 R24, R24, 0x17, RZ ;  /* 0x0000001718187819 */ /* 0x000fe200000006ff */
[----:B------:R-:W-:Y:S01]  /*18c0*/  FFMA R59, R19, 1.925963033500011079e-08, R22 ;  /* 0x32a57060133b7823 */ /* 0x000fe20000000016 */
[----:B------:R-:W-:Y:S01]  /*18d0*/  SHF.L.U32 R19, R28, 0x17, RZ ;  /* 0x000000171c137819 */ /* 0x000fe200000006ff */
[----:B------:R-:W0:Y:S01]  /*18e0*/  MUFU.EX2 R22, R61 ;  /* 0x0000003d00167308 */ /* 0x000e220000000800 */
[----:B------:R-:W-:-:S04]  /*18f0*/  FFMA R60, R15, 1.4426950216293334961, -R60 ;  /* 0x3fb8aa3b0f3c7823 */ /* 0x000fc8000000083c */
[----:B------:R-:W-:Y:S01]  /*1900*/  FFMA R60, R15, 1.925963033500011079e-08, R60 ;  /* 0x32a570600f3c7823 */ /* 0x000fe2000000003c */
[----:B------:R-:W-:Y:S01]  /*1910*/  FFMA.RM R15, R62, R11, 12582913 ;  /* 0x4b4000013e0f7423 */ /* 0x000fe2000000400b */
[----:B------:R-:W-:Y:S01]  /*1920*/  FFMA.SAT R62, R23, R12, 0.5 ;  /* 0x3f000000173e7423 */ /* 0x000fe2000000200c */
        /* <DEDUP_REMOVED lines=11> */
[----:B------:R-:W-:Y:S01]  /*19e0*/  MUFU.EX2 R28, R28 ;  /* 0x0000001c001c7308 */ /* 0x000fe20000000800 */
[----:B------:R-:W-:Y:S02]  /*19f0*/  FADD R22, R12, -12583039 ;  /* 0xcb40007f0c167421 */ /* 0x000fe40000000000 */
[----:B------:R-:W-:Y:S02]  /*1a00*/  FADD R13, R13, R2 ;  /* 0x000000020d0d7221 */ /* 0x000fe40000000000 */
[----:B------:R-:W-:-:S04]  /*1a10*/  FFMA R22, R21, 1.4426950216293334961, -R22 ;  /* 0x3fb8aa3b15167823 */ /* 0x000fc80000000816 */
[----:B------:R-:W-:Y:S01]  /*1a20*/  FFMA R33, R21, 1.925963033500011079e-08, R22 ;  /* 0x32a5706015217823 */ /* 0x000fe20000000016 */
[----:B------:R-:W-:Y:S01]  /*1a30*/  FADD R22, R11, -12583039 ;  /* 0xcb40007f0b167421 */ /* 0x000fe20000000000 */
[----:B------:R-:W0:Y:S03]  /*1a40*/  MUFU.EX2 R21, R32 ;  /* 0x0000002000157308 */ /* 0x000e260000000800 */
[----:B------:R-:W-:-:S04]  /*1a50*/  FFMA R22, R23, 1.4426950216293334961, -R22 ;  /* 0x3fb8aa3b17167823 */ /* 0x000fc80000000816 */
[----:B------:R-:W-:Y:S01]  /*1a60*/  FFMA R61, R23, 1.925963033500011079e-08, R22 ;  /* 0x32a57060173d7823 */ /* 0x000fe20000000016 */
[----:B------:R-:W-:Y:S01]  /*1a70*/  FADD R22, R13, R4 ;  /* 0x000000040d167221 */ /* 0x000fe20000000000 */
[----:B------:R-:W-:Y:S01]  /*1a80*/  FMUL R23, R14, R27 ;  /* 0x0000001b0e177220 */ /* 0x000fe20000400000 */
[----:B------:R-:W-:Y:S02]  /*1a90*/  MUFU.EX2 R33, R33 ;  /* 0x0000002100217308 */ /* 0x000fe40000000800 */
[----:B------:R-:W-:-:S04]  /*1aa0*/  FADD R13, R22, R5 ;  /* 0x00000005160d7221 */ /* 0x000fc80000000000 */
[----:B------:R-:W-:Y:S01]  /*1ab0*/  FADD R22, R13, R6 ;  /* 0x000000060d167221 */ /* 0x000fe20000000000 */
[----:B0-----:R-:W-:Y:S01]  /*1ac0*/  FMUL R21, R20, R21 ;  /* 0x0000001514157220 */ /* 0x001fe20000400000 */
[----:B------:R-:W0:Y:S01]  /*1ad0*/  MUFU.EX2 R27, R60 ;  /* 0x0000003c001b7308 */ /* 0x000e220000000800 */
[----:B------:R-:W-:Y:S01]  /*1ae0*/  SHF.L.U32 R20, R25, 0x17, RZ ;  /* 0x0000001719147819 */ /* 0x000fe200000006ff */
[----:B------:R-:W-:Y:S01]  /*1af0*/  FADD R13, R22, R7 ;  /* 0x00000007160d7221 */ /* 0x000fe20000000000 */
[----:B------:R-:W-:-:S03]  /*1b00*/  FMUL R25, R15, R28 ;  /* 0x0000001c0f197220 */ /* 0x000fc60000400000 */
[----:B------:R-:W-:Y:S01]  /*1b10*/  FADD R22, R13, R8 ;  /* 0x000000080d167221 */ /* 0x000fe20000000000 */
[----:B------:R-:W-:Y:S01]  /*1b20*/  FMUL R20, R20, R59 ;  /* 0x0000003b14147220 */ /* 0x000fe20000400000 */
[----:B------:R-:W1:Y:S02]  /*1b30*/  MUFU.EX2 R32, R61 ;  /* 0x0000003d00207308 */ /* 0x000e640000000800 */
[----:B------:R-:W-:Y:S01]  /*1b40*/  FADD R13, R22, R9 ;  /* 0x00000009160d7221 */ /* 0x000fe20000000000 */
[----:B------:R-:W-:Y:S02]  /*1b50*/  SHF.L.U32 R22, R26, 0x17, RZ ;  /* 0x000000171a167819 */ /* 0x000fe400000006ff */
[----:B------:R-:W-:Y:S01]  /*1b60*/  SHF.L.U32 R26, R12, 0x17, RZ ;  /* 0x000000170c1a7819 */ /* 0x000fe200000006ff */
[----:B------:R-:W-:Y:S02]  /*1b70*/  FADD R13, R13, R10 ;  /* 0x0000000a0d0d7221 */ /* 0x000fe40000000000 */
[----:B------:R-:W-:Y:S01]  /*1b80*/  FMUL R22, R22, R29 ;  /* 0x0000001d16167220 */ /* 0x000fe20000400000 */
[----:B0-----:R-:W-:Y:S01]  /*1b90*/  FMUL R24, R24, R27 ;  /* 0x0000001b18187220 */ /* 0x001fe20000400000 */
[----:B------:R-:W-:Y:S01]  /*1ba0*/  FADD R14, R13, R16 ;  /* 0x000000100d0e7221 */ /* 0x000fe20000000000 */
[----:B------:R-:W-:Y:S01]  /*1bb0*/  SHF.L.U32 R27, R11, 0x17, RZ ;  /* 0x000000170b1b7819 */ /* 0x000fe200000006ff */
[----:B------:R-:W-:-:S02]  /*1bc0*/  FMUL R26, R26, R33 ;  /* 0x000000211a1a7220 */ /* 0x000fc40000400000 */
[----:B------:R-:W-:Y:S02]  /*1bd0*/  FADD R13, R14, R17 ;  /* 0x000000110e0d7221 */ /* 0x000fe40000000000 */
[----:B-1----:R-:W-:Y:S02]  /*1be0*/  FMUL R27, R27, R32 ;  /* 0x000000201b1b7220 */ /* 0x002fe40000400000 */
        /* <DEDUP_REMOVED lines=19> */
.L_x_2299:
        /* <DEDUP_REMOVED lines=12> */
[----:B------:R-:W-:Y:S05]  /*1de0*/  CALL.REL.NOINC `($__internal_30_$__cuda_sm3x_div_rn_noftz_f32_slowpath) ;  /* 0x0000002c005c7944 */ /* 0x000fea0003c00000 */
[----:B------:R-:W-:-:S07]  /*1df0*/  MOV R11, R3 ;  /* 0x00000003000b7202 */ /* 0x000fce0000000f00 */
.L_x_2244:
[----:B------:R-:W-:Y:S05]  /*1e00*/  BSYNC.RECONVERGENT B3 ;  /* 0x0000000000037941 */ /* 0x000fea0003800200 */
.L_x_2243:
        /* <DEDUP_REMOVED lines=12> */
[----:B------:R-:W-:Y:S05]  /*1ed0*/  CALL.REL.NOINC `($__internal_30_$__cuda_sm3x_div_rn_noftz_f32_slowpath) ;  /* 0x0000002c00207944 */ /* 0x000fea0003c00000 */
[----:B------:R-:W-:-:S07]  /*1ee0*/  MOV R15, R3 ;  /* 0x00000003000f7202 */ /* 0x000fce0000000f00 */
.L_x_2246:
[----:B------:R-:W-:Y:S05]  /*1ef0*/  BSYNC.RECONVERGENT B3 ;  /* 0x0000000000037941 */ /* 0x000fea0003800200 */
.L_x_2245:
        /* <DEDUP_REMOVED lines=14> */
.L_x_2248:
[----:B------:R-:W-:Y:S05]  /*1fe0*/  BSYNC.RECONVERGENT B3 ;  /* 0x0000000000037941 */ /* 0x000fea0003800200 */
.L_x_2247:
        /* <DEDUP_REMOVED lines=14> */
.L_x_2250:
[----:B------:R-:W-:Y:S05]  /*20d0*/  BSYNC.RECONVERGENT B3 ;  /* 0x0000000000037941 */ /* 0x000fea0003800200 */
.L_x_2249:
        /* <DEDUP_REMOVED lines=14> */
.L_x_2252:
[----:B------:R-:W-:Y:S05]  /*21c0*/  BSYNC.RECONVERGENT B3 ;  /* 0x0000000000037941 */ /* 0x000fea0003800200 */
.L_x_2251:
        /* <DEDUP_REMOVED lines=14> */
.L_x_2254:
[----:B------:R-:W-:Y:S05]  /*22b0*/  BSYNC.RECONVERGENT B3 ;  /* 0x0000000000037941 */ /* 0x000fea0003800200 */
.L_x_2253:
        /* <DEDUP_REMOVED lines=14> */
.L_x_2256:
[----:B------:R-:W-:Y:S05]  /*23a0*/  BSYNC.RECONVERGENT B3 ;  /* 0x0000000000037941 */ /* 0x000fea0003800200 */
.L_x_2255:
        /* <DEDUP_REMOVED lines=14> */
.L_x_2258:
[----:B------:R-:W-:Y:S05]  /*2490*/  BSYNC.RECONVERGENT B3 ;  /* 0x0000000000037941 */ /* 0x000fea0003800200 */
.L_x_2257:
        /* <DEDUP_REMOVED lines=14> */
.L_x_2260:
[----:B------:R-:W-:Y:S05]  /*2580*/  BSYNC.RECONVERGENT B3 ;  /* 0x0000000000037941 */ /* 0x000fea0003800200 */
.L_x_2259:
        /* <DEDUP_REMOVED lines=14> */
.L_x_2262:
[----:B------:R-:W-:Y:S05]  /*2670*/  BSYNC.RECONVERGENT B3 ;  /* 0x0000000000037941 */ /* 0x000fea0003800200 */
.L_x_2261:
        /* <DEDUP_REMOVED lines=14> */
.L_x_2264:
[----:B------:R-:W-:Y:S05]  /*2760*/  BSYNC.RECONVERGENT B3 ;  /* 0x0000000000037941 */ /* 0x000fea0003800200 */
.L_x_2263:
        /* <DEDUP_REMOVED lines=14> */
.L_x_2266:
[----:B------:R-:W-:Y:S05]  /*2850*/  BSYNC.RECONVERGENT B3 ;  /* 0x0000000000037941 */ /* 0x000fea0003800200 */
.L_x_2265:
        /* <DEDUP_REMOVED lines=9> */
[----:B------:R-:W-:Y:S01]  /*28f0*/  MOV R3, R18 ;  /* 0x0000001200037202 */ /* 0x000fe20000000f00 */
[----:B------:R-:W-:Y:S01]  /*2900*/  IMAD.MOV.U32 R12, RZ, RZ, R33 ;  /* 0x000000ffff0c7224 */ /* 0x000fe200078e0021 */
[----:B------:R-:W-:-:S07]  /*2910*/  MOV R14, 0x2930 ;  /* 0x00002930000e7802 */ /* 0x000fce0000000f00 */
[----:B------:R-:W-:Y:S05]  /*2920*/  CALL.REL.NOINC `($__internal_30_$__cuda_sm3x_div_rn_noftz_f32_slowpath) ;  /* 0x00000020008c7944 */ /* 0x000fea0003c00000 */
[----:B------:R-:W-:-:S07]  /*2930*/  MOV R17, R3 ;  /* 0x0000000300117202 */ /* 0x000fce0000000f00 */
.L_x_2268:
[----:B------:R-:W-:Y:S05]  /*2940*/  BSYNC.RECONVERGENT B3 ;  /* 0x0000000000037941 */ /* 0x000fea0003800200 */
.L_x_2267:
        /* <DEDUP_REMOVED lines=14> */
.L_x_2270:
[----:B------:R-:W-:Y:S05]  /*2a30*/  BSYNC.RECONVERGENT B3 ;  /* 0x0000000000037941 */ /* 0x000fea0003800200 */
.L_x_2269:
        /* <DEDUP_REMOVED lines=14> */
.L_x_2272:
[----:B------:R-:W-:Y:S05]  /*2b20*/  BSYNC.RECONVERGENT B3 ;  /* 0x0000000000037941 */ /* 0x000fea0003800200 */
.L_x_2271:
        /* <DEDUP_REMOVED lines=14> */
.L_x_2274:
[----:B------:R-:W-:Y:S05]  /*2c10*/  BSYNC.RECONVERGENT B3 ;  /* 0x0000000000037941 */ /* 0x000fea0003800200 */
.L_x_2273:
        /* <DEDUP_REMOVED lines=14> */
.L_x_2276:
[----:B------:R-:W-:Y:S05]  /*2d00*/  BSYNC.RECONVERGENT B3 ;  /* 0x0000000000037941 */ /* 0x000fea0003800200 */
.L_x_2275:
        /* <DEDUP_REMOVED lines=14> */
.L_x_2278:
[----:B------:R-:W-:Y:S05]  /*2df0*/  BSYNC.RECONVERGENT B3 ;  /* 0x0000000000037941 */ /* 0x000fea0003800200 */
.L_x_2277:
        /* <DEDUP_REMOVED lines=14> */
.L_x_2280:
[----:B------:R-:W-:Y:S05]  /*2ee0*/  BSYNC.RECONVERGENT B3 ;  /* 0x0000000000037941 */ /* 0x000fea0003800200 */
.L_x_2279:
        /* <DEDUP_REMOVED lines=14> */
.L_x_2282:
[----:B------:R-:W-:Y:S05]  /*2fd0*/  BSYNC.RECONVERGENT B3 ;  /* 0x0000000000037941 */ /* 0x000fea0003800200 */
.L_x_2281:
        /* <DEDUP_REMOVED lines=14> */
.L_x_2284:
[----:B------:R-:W-:Y:S05]  /*30c0*/  BSYNC.RECONVERGENT B3 ;  /* 0x0000000000037941 */ /* 0x000fea0003800200 */
.L_x_2283:
        /* <DEDUP_REMOVED lines=14> */
.L_x_2286:
[----:B------:R-:W-:Y:S05]  /*31b0*/  BSYNC.RECONVERGENT B3 ;  /* 0x0000000000037941 */ /* 0x000fea0003800200 */
.L_x_2285:
        /* <DEDUP_REMOVED lines=10> */
[----:B------:R-:W-:Y:S02]  /*3260*/  ISETP.GE.U32.AND P5, PT, R42, UR44, PT ;  /* 0x0000002c2a007c0c */ /* 0x000fe4000bfa6070 */
[----:B------:R-:W-:Y:S02]  /*3270*/  IADD3 R3, PT, PT, R3, R5, RZ ;  /* 0x0000000503037210 */ /* 0x000fe40007ffe0ff */
[C---:B------:R-:W-:Y:S02]  /*3280*/  LEA R4, P1, R2.reuse, UR36, 0x2 ;  /* 0x0000002402047c11 */ /* 0x040fe4000f8210ff */
[----:B------:R-:W-:Y:S02]  /*3290*/  ISETP.GE.U32.AND P4, PT, R43, UR44, PT ;  /* 0x0000002c2b007c0c */ /* 0x000fe4000bf86070 */
[----:B------:R-:W-:Y:S02]  /*32a0*/  LEA.HI.X R5, R2, UR37, R3, 0x2, P1 ;  /* 0x0000002502057c11 */ /* 0x000fe400088f1403 */
[----:B------:R-:W-:-:S02]  /*32b0*/  ISETP.GE.U32.AND P1, PT, R40, UR44, PT ;  /* 0x0000002c28007c0c */ /* 0x000fc4000bf26070 */
[----:B------:R-:W-:Y:S01]  /*32c0*/  ISETP.GE.U32.AND P3, PT, R44, UR44, PT ;  /* 0x0000002c2c007c0c */ /* 0x000fe2000bf66070 */
[----:B------:R0:W-:Y:S01]  /*32d0*/  @!P0 STG.E desc[UR4][R4.64], R11 ;  /* 0x0000000b04008986 */ /* 0x0001e2000c101904 */
        /* <DEDUP_REMOVED lines=20> */
[C---:B------:R-:W-:Y:S01]  /*3420*/  @!P4 R2UR UR12, R30.reuse ;  /* 0x000000001e0cc2ca */ /* 0x040fe200000e0000 */
[----:B------:R0:W-:Y:S01]  /*3430*/  @!P1 STG.E desc[UR6][R4.64+0x100], R29 ;  /* 0x0001001d04009986 */ /* 0x0001e2000c101906 */
[----:B------:R-:W-:Y:S02]  /*3440*/  ISETP.GE.AND.EX P0, PT, RZ, UR45, PT, P0 ;  /* 0x0000002dff007c0c */ /* 0x000fe4000bf06300 */
[C---:B------:R-:W-:Y:S01]  /*3450*/  @!P4 R2UR UR13, R31.reuse ;  /* 0x000000001f0dc2ca */ /* 0x040fe200000e0000 */
[----:B------:R0:W-:Y:S01]  /*3460*/  @!P6 STG.E desc[UR8][R4.64+0x180], R59 ;  /* 0x0001803b0400e986 */ /* 0x0001e2000c101908 */
[----:B------:R-:W-:Y:S02]  /*3470*/  @!P3 R2UR UR14, R30 ;  /* 0x000000001e0eb2ca */ /* 0x000fe400000e0000 */
[----:B------:R-:W-:Y:S01]  /*3480*/  @!P3 R2UR UR15, R31 ;  /* 0x000000001f0fb2ca */ /* 0x000fe200000e0000 */
[----:B------:R0:W-:Y:S01]  /*3490*/  @!P5 STG.E desc[UR10][R4.64+0x200], R61 ;  /* 0x0002003d0400d986 */ /* 0x0001e2000c10190a */
[----:B------:R-:W-:-:S02]  /*34a0*/  ISETP.GE.U32.AND P6, PT, R49, UR44, PT ;  /* 0x0000002c31007c0c */ /* 0x000fc4000bfc6070 */
[----:B------:R-:W-:Y:S02]  /*34b0*/  ISETP.GE.U32.AND P5, PT, R50, UR44, PT ;  /* 0x0000002c32007c0c */ /* 0x000fe4000bfa6070 */
[----:B------:R-:W-:Y:S02]  /*34c0*/  ISETP.GE.U32.AND P2, PT, R51, UR44, PT ;  /* 0x0000002c33007c0c */ /* 0x000fe4000bf46070 */
[----:B------:R-:W-:Y:S01]  /*34d0*/  @!P0 R2UR UR4, R30 ;  /* 0x000000001e0482ca */ /* 0x000fe200000e0000 */
[----:B------:R0:W-:Y:S01]  /*34e0*/  @!P4 STG.E desc[UR12][R4.64+0x280], R63 ;  /* 0x0002803f0400c986 */ /* 0x0001e2000c10190c */
[----:B------:R-:W-:Y:S02]  /*34f0*/  @!P0 R2UR UR5, R31 ;  /* 0x000000001f0582ca */ /* 0x000fe400000e0000 */
[----:B------:R-:W-:Y:S01]  /*3500*/  ISETP.GE.U32.AND P4, PT, R47, UR44, PT ;  /* 0x0000002c2f007c0c */ /* 0x000fe2000bf86070 */
[----:B------:R0:W-:Y:S01]  /*3510*/  @!P3 STG.E desc[UR14][R4.64+0x300], R65 ;  /* 0x000300410400b986 */ /* 0x0001e2000c10190e */
[----:B------:R-:W-:-:S02]  /*3520*/  ISETP.GE.U32.AND P3, PT, R48, UR44, PT ;  /* 0x0000002c30007c0c */ /* 0x000fc4000bf66070 */
[----:B------:R-:W-:Y:S02]  /*3530*/  ISETP.GE.U32.AND P1, PT, R52, UR44, PT ;  /* 0x0000002c34007c0c */ /* 0x000fe4000bf26070 */
[----:B------:R-:W-:Y:S02]  /*3540*/  ISETP.GE.AND.EX P4, PT, RZ, UR45, PT, P4 ;  /* 0x0000002dff007c0c */ /* 0x000fe4000bf86340 */
[----:B------:R-:W-:Y:S02]  /*3550*/  ISETP.GE.AND.EX P3, PT, RZ, UR45, PT, P3 ;  /* 0x0000002dff007c0c */ /* 0x000fe4000bf66330 */
[----:B------:R-:W-:Y:S01]  /*3560*/  ISETP.GE.AND.EX P6, PT, RZ, UR45, PT, P6 ;  /* 0x0000002dff007c0c */ /* 0x000fe2000bfc6360 */
[----:B------:R0:W-:Y:S01]  /*3570*/  @!P0 STG.E desc[UR4][R4.64+0x400], R67 ;  /* 0x0004004304008986 */ /* 0x0001e2000c101904 */
        /* <DEDUP_REMOVED lines=62> */
.L_x_2241:
[----:B------:R-:W-:Y:S05]  /*3960*/  EXIT ;  /* 0x000000000000794d */ /* 0x000fea0003800000 */
.L_x_2242:
[----:B------:R-:W-:Y:S01]  /*3970*/  BSSY B1, `(.L_x_2288) ;  /* 0x0000007000017945 */ /* 0x000fe20003800000 */
[----:B------:R-:W-:Y:S02]  /*3980*/  MOV R12, 0x10 ;  /* 0x00000010000c7802 */ /* 0x000fe40000000f00 */
[----:B------:R-:W-:Y:S02]  /*3990*/  MOV R11, 0x1f ;  /* 0x0000001f000b7802 */ /* 0x000fe40000000f00 */
[----:B------:R-:W-:-:S07]  /*39a0*/  MOV R15, 0xffffffff ;  /* 0xffffffff000f7802 */ /* 0x000fce0000000f00 */
[----:B------:R-:W-:Y:S05]  /*39b0*/  WARPSYNC.COLLECTIVE R15, `(.L_x_2289) ;  /* 0x000000000f087348 */ /* 0x000fea0003c00000 */
[----:B------:R0:W1:Y:S02]  /*39c0*/  SHFL.BFLY P6, R14, R13, R12, R11 ;  /* 0x0c00000c0d0e7389 */ /* 0x00006400000c000b */
[----:B01----:R-:W-:Y:S05]  /*39d0*/  ENDCOLLECTIVE ;  /* 0x000000000000791b */ /* 0x003fea0003800000 */
.L_x_2289:
[----:B------:R-:W-:Y:S05]  /*39e0*/  BSYNC B1 ;  /* 0x0000000000017941 */ /* 0x000fea0003800000 */
.L_x_2288:
        /* <DEDUP_REMOVED lines=9> */
.L_x_2290:
[----:B------:R-:W-:Y:S01]  /*3a80*/  HFMA2 R12, -RZ, RZ, 0, 2.384185791015625e-07 ;  /* 0x00000004ff0c7431 */ /* 0x000fe200000001ff */
[----:B------:R-:W-:-:S04]  /*3a90*/  FMNMX R0, R13, R14, !PT ;  /* 0x0000000e0d007209 */ /* 0x000fc80007800000 */
[----:B------:R-:W-:-:S07]  /*3aa0*/  MOV R13, R0 ;  /* 0x00000000000d7202 */ /* 0x000fce0000000f00 */
[----:B------:R-:W-:Y:S05]  /*3ab0*/  WARPSYNC.COLLECTIVE R15, `(.L_x_2291) ;  /* 0x000000000f087348 */ /* 0x000fea0003c00000 */
[----:B------:R0:W1:Y:S02]  /*3ac0*/  SHFL.BFLY P6, R14, R13, R12, R11 ;  /* 0x0c00000c0d0e7389 */ /* 0x00006400000c000b */
[----:B01----:R-:W-:Y:S05]  /*3ad0*/  ENDCOLLECTIVE ;  /* 0x000000000000791b */ /* 0x003fea0003800000 */
.L_x_2291:
[----:B------:R-:W-:Y:S01]  /*3ae0*/  HFMA2 R12, -RZ, RZ, 0, 1.1920928955078125e-07 ;  /* 0x00000002ff0c7431 */ /* 0x000fe200000001ff */
[----:B------:R-:W-:-:S04]  /*3af0*/  FMNMX R2, R0, R14, !PT ;  /* 0x0000000e00027209 */ /* 0x000fc80007800000 */
[----:B------:R-:W-:-:S07]  /*3b00*/  MOV R13, R2 ;  /* 0x00000002000d7202 */ /* 0x000fce0000000f00 */
[----:B------:R-:W-:Y:S05]  /*3b10*/  WARPSYNC.COLLECTIVE R15, `(.L_x_2292) ;  /* 0x000000000f087348 */ /* 0x000fea0003c00000 */
[----:B------:R0:W1:Y:S02]  /*3b20*/  SHFL.BFLY P6, R14, R13, R12, R11 ;  /* 0x0c00000c0d0e7389 */ /* 0x00006400000c000b */
[----:B01----:R-:W-:Y:S05]  /*3b30*/  ENDCOLLECTIVE ;  /* 0x000000000000791b */ /* 0x003fea0003800000 */
.L_x_2292:
[----:B------:R-:W-:Y:S01]  /*3b40*/  HFMA2 R12, -RZ, RZ, 0, 5.9604644775390625e-08 ;  /* 0x00000001ff0c7431 */ /* 0x000fe200000001ff */
[----:B------:R-:W-:-:S04]  /*3b50*/  FMNMX R3, R2, R14, !PT ;  /* 0x0000000e02037209 */ /* 0x000fc80007800000 */
[----:B------:R-:W-:-:S07]  /*3b60*/  MOV R13, R3 ;  /* 0x00000003000d7202 */ /* 0x000fce0000000f00 */
[----:B------:R-:W-:Y:S05]  /*3b70*/  WARPSYNC.COLLECTIVE R15, `(.L_x_2293) ;  /* 0x000000000f087348 */ /* 0x000fea0003c00000 */
[----:B------:R0:W1:Y:S02]  /*3b80*/  SHFL.BFLY P6, R14, R13, R12, R11 ;  /* 0x0c00000c0d0e7389 */ /* 0x00006400000c000b */
[----:B01----:R-:W-:Y:S05]  /*3b90*/  ENDCOLLECTIVE ;  /* 0x000000000000791b */ /* 0x003fea0003800000 */
.L_x_2293:
        /* <DEDUP_REMOVED lines=38> */
[----:B0-----:R-:W-:Y:S01]  /*3e00*/  FMUL R3, R3, R16 ;  /* 0x0000001003037220 */ /* 0x001fe20000400000 */
[----:B------:R-:W-:Y:S01]  /*3e10*/  FFMA.SAT R16, R4, R59, 0.5 ;  /* 0x3f00000004107423 */ /* 0x000fe2000000203b */
[----:B------:R-:W0:Y:S01]  /*3e20*/  MUFU.EX2 R17, R17 ;  /* 0x0000001100117308 */ /* 0x000e220000000800 */
[C---:B------:R-:W-:Y:S01]  /*3e30*/  FADD R10, R2.reuse, -12583039 ;  /* 0xcb40007f020a7421 */ /* 0x040fe20000000000 */
[----:B------:R-:W-:Y:S02]  /*3e40*/  IMAD.SHL.U32 R2, R2, 0x800000, RZ ;  /* 0x0080000002027824 */ /* 0x000fe400078e00ff */
[----:B------:R-:W-:Y:S01]  /*3e50*/  FFMA.RM R16, R16, R61, 12582913 ;  /* 0x4b40000110107423 */ /* 0x000fe2000000403d */
        /* <DEDUP_REMOVED lines=105> */
[----:B------:R-:W-:-:S05]  /*44f0*/  FFMA.SAT R26, R33, R59, 0.5 ;  /* 0x3f000000211a7423 */ /* 0x000fca000000203b */
        /* <DEDUP_REMOVED lines=77> */
.L_x_2294:
[----:B------:R-:W-:Y:S02]  /*49d0*/  HFMA2 R12, -RZ, RZ, 0, 4.76837158203125e-07 ;  /* 0x00000008ff0c7431 */ /* 0x000fe400000001ff */
[----:B------:R-:W-:-:S05]  /*49e0*/  FADD R28, R13, R14 ;  /* 0x0000000e0d1c7221 */ /* 0x000fca0000000000 */
[----:B------:R-:W-:-:S07]  /*49f0*/  MOV R13, R28 ;  /* 0x0000001c000d7202 */ /* 0x000fce0000000f00 */
[----:B------:R-:W-:Y:S05]  /*4a00*/  WARPSYNC.COLLECTIVE R15, `(.L_x_2295) ;  /* 0x000000000f087348 */ /* 0x000fea0003c00000 */
[----:B------:R0:W1:Y:S02]  /*4a10*/  SHFL.BFLY P6, R14, R13, R12, R11 ;  /* 0x0c00000c0d0e7389 */ /* 0x00006400000c000b */
[----:B01----:R-:W-:Y:S05]  /*4a20*/  ENDCOLLECTIVE ;  /* 0x000000000000791b */ /* 0x003fea0003800000 */
.L_x_2295:
[----:B------:R-:W-:Y:S02]  /*4a30*/  HFMA2 R12, -RZ, RZ, 0, 2.384185791015625e-07 ;  /* 0x00000004ff0c7431 */ /* 0x000fe400000001ff */
[----:B------:R-:W-:-:S05]  /*4a40*/  FADD R29, R28, R14 ;  /* 0x0000000e1c1d7221 */ /* 0x000fca0000000000 */
[----:B------:R-:W-:-:S07]  /*4a50*/  MOV R13, R29 ;  /* 0x0000001d000d7202 */ /* 0x000fce0000000f00 */
[----:B------:R-:W-:Y:S05]  /*4a60*/  WARPSYNC.COLLECTIVE R15, `(.L_x_2296) ;  /* 0x000000000f087348 */ /* 0x000fea0003c00000 */
[----:B------:R0:W1:Y:S02]  /*4a70*/  SHFL.BFLY P6, R14, R13, R12, R11 ;  /* 0x0c00000c0d0e7389 */ /* 0x00006400000c000b */
[----:B01----:R-:W-:Y:S05]  /*4a80*/  ENDCOLLECTIVE ;  /* 0x000000000000791b */ /* 0x003fea0003800000 */
.L_x_2296:
[----:B------:R-:W-:Y:S02]  /*4a90*/  HFMA2 R12, -RZ, RZ, 0, 1.1920928955078125e-07 ;  /* 0x00000002ff0c7431 */ /* 0x000fe400000001ff */
[----:B------:R-:W-:-:S05]  /*4aa0*/  FADD R32, R29, R14 ;  /* 0x0000000e1d207221 */ /* 0x000fca0000000000 */
[----:B------:R-:W-:-:S07]  /*4ab0*/  MOV R13, R32 ;  /* 0x00000020000d7202 */ /* 0x000fce0000000f00 */
[----:B------:R-:W-:Y:S05]  /*4ac0*/  WARPSYNC.COLLECTIVE R15, `(.L_x_2297) ;  /* 0x000000000f087348 */ /* 0x000fea0003c00000 */
[----:B------:R0:W1:Y:S02]  /*4ad0*/  SHFL.BFLY P6, R14, R13, R12, R11 ;  /* 0x0c00000c0d0e7389 */ /* 0x00006400000c000b */
[----:B01----:R-:W-:Y:S05]  /*4ae0*/  ENDCOLLECTIVE ;  /* 0x000000000000791b */ /* 0x003fea0003800000 */
.L_x_2297:
[----:B------:R-:W-:Y:S02]  /*4af0*/  HFMA2 R12, -RZ, RZ, 0, 5.9604644775390625e-08 ;  /* 0x00000001ff0c7431 */ /* 0x000fe400000001ff */
[----:B------:R-:W-:-:S05]  /*4b00*/  FADD R33, R32, R14 ;  /* 0x0000000e20217221 */ /* 0x000fca0000000000 */
[----:B------:R-:W-:-:S07]  /*4b10*/  MOV R13, R33 ;  /* 0x00000021000d7202 */ /* 0x000fce0000000f00 */
[----:B------:R-:W-:Y:S05]  /*4b20*/  WARPSYNC.COLLECTIVE R15, `(.L_x_2298) ;  /* 0x000000000f087348 */ /* 0x000fea0003c00000 */
[----:B------:R0:W1:Y:S02]  /*4b30*/  SHFL.BFLY P6, R14, R13, R12, R11 ;  /* 0x0c00000c0d0e7389 */ /* 0x00006400000c000b */
[----:B01----:R-:W-:Y:S05]  /*4b40*/  ENDCOLLECTIVE ;  /* 0x000000000000791b */ /* 0x003fea0003800000 */
.L_x_2298:
[----:B------:R-:W-:Y:S05]  /*4b50*/  BRA `(.L_x_2299) ;  /* 0xffffffd000707947 */ /* 0x000fea000383ffff */
        .weak           $__internal_30_$__cuda_sm3x_div_rn_noftz_f32_slowpath
        .type           $__internal_30_$__cuda_sm3x_div_rn_noftz_f32_slowpath,@function
        .size           $__internal_30_$__cuda_sm3x_div_rn_noftz_f32_slowpath,(.L_x_8516 - $__internal_30_$__cuda_sm3x_div_rn_noftz_f32_slowpath)
$__internal_30_$__cuda_sm3x_div_rn_noftz_f32_slowpath:
        /* <DEDUP_REMOVED lines=34> */
.L_x_2301:
        /* <DEDUP_REMOVED lines=31> */
[CCC-:B------:R-:W-:Y:S01]  /*4f70*/  FFMA.RP R12, R87.reuse, R83.reuse, R60.reuse ;  /* 0x00000053570c7223 */ /* 0x1c0fe2000000803c */
[----:B------:R-:W-:Y:S01]  /*4f80*/  FFMA.RM R13, R87, R83, R60 ;  /* 0x00000053570d7223 */ /* 0x000fe2000000403c */
[----:B------:R-:W-:Y:S02]  /*4f90*/  ISETP.NE.AND P3, PT, R32, RZ, PT ;  /* 0x000000ff2000720c */ /* 0x000fe40003f65270 */
[----:B------:R-:W-:Y:S02]  /*4fa0*/  LOP3.LUT R28, R28, 0x7fffff, RZ, 0xc0, !PT ;  /* 0x007fffff1c1c7812 */ /* 0x000fe400078ec0ff */
        /* <DEDUP_REMOVED lines=16> */
.L_x_2308:
[----:B------:R-:W-:-:S04]  /*50b0*/  LOP3.LUT R3, R3, 0x80000000, RZ, 0xc0, !PT ;  /* 0x8000000003037812 */ /* 0x000fc800078ec0ff */
[----:B------:R-:W-:Y:S01]  /*50c0*/  LOP3.LUT R3, R3, 0x7f800000, RZ, 0xfc, !PT ;  /* 0x7f80000003037812 */ /* 0x000fe200078efcff */
[----:B------:R-:W-:Y:S06]  /*50d0*/  BRA `(.L_x_2309) ;  /* 0x0000000000047947 */ /* 0x000fec0003800000 */
.L_x_2307:
[----:B------:R-:W-:-:S07]  /*50e0*/  LEA R3, R13, R3, 0x17 ;  /* 0x000000030d037211 */ /* 0x000fce00078eb8ff */
.L_x_2309:
[----:B------:R-:W-:Y:S05]  /*50f0*/  BSYNC.RECONVERGENT B2 ;  /* 0x0000000000027941 */ /* 0x000fea0003800200 */
.L_x_2306:
[----:B------:R-:W-:Y:S05]  /*5100*/  BRA `(.L_x_2310) ;  /* 0x0000000000207947 */ /* 0x000fea0003800000 */
.L_x_2305:
[----:B------:R-:W-:-:S04]  /*5110*/  LOP3.LUT R3, R12, 0x80000000, R3, 0x48, !PT ;  /* 0x800000000c037812 */ /* 0x000fc800078e4803 */
[----:B------:R-:W-:Y:S01]  /*5120*/  LOP3.LUT R3, R3, 0x7f800000, RZ, 0xfc, !PT ;  /* 0x7f80000003037812 */ /* 0x000fe200078efcff */
[----:B------:R-:W-:Y:S06]  /*5130*/  BRA `(.L_x_2310) ;  /* 0x0000000000147947 */ /* 0x000fec0003800000 */
.L_x_2304:
[----:B------:R-:W-:Y:S01]  /*5140*/  LOP3.LUT R3, R12, 0x80000000, R3, 0x48, !PT ;  /* 0x800000000c037812 */ /* 0x000fe200078e4803 */
[----:B------:R-:W-:Y:S06]  /*5150*/  BRA `(.L_x_2310) ;  /* 0x00000000000c7947 */ /* 0x000fec0003800000 */
.L_x_2303:
[----:B------:R-:W0:Y:S01]  /*5160*/  MUFU.RSQ R3, -QNAN ;  /* 0xffc0000000037908 */ /* 0x000e220000001400 */
[----:B------:R-:W-:Y:S05]  /*5170*/  BRA `(.L_x_2310) ;  /* 0x0000000000047947 */ /* 0x000fea0003800000 */
.L_x_2302:
[----:B------:R-:W-:-:S07]  /*5180*/  FADD.FTZ R3, R3, R12 ;  /* 0x0000000c03037221 */ /* 0x000fce0000010000 */
.L_x_2310:
[----:B------:R-:W-:Y:S05]  /*5190*/  BSYNC.RECONVERGENT B1 ;  /* 0x0000000000017941 */ /* 0x000fea0003800200 */
.L_x_2300:
[----:B------:R-:W-:Y:S01]  /*51a0*/  HFMA2 R13, -RZ, RZ, 0, 0 ;  /* 0x00000000ff0d7431 */ /* 0x000fe200000001ff */
[----:B------:R-:W-:-:S04]  /*51b0*/  MOV R12, R14 ;  /* 0x0000000e000c7202 */ /* 0x000fc80000000f00 */
[----:B0-----:R-:W-:Y:S05]  /*51c0*/  RET.REL.NODEC R12 `(_Z15SoftmaxWarpImplI10DirectLoadIffE11DirectStoreIffEfLi1ELi22ELi32ELi1ELb1EL9Algorithm0EEvT_T0_ll) ;  /* 0xffffffac0c8c7950 */ /* 0x001fea0003c3ffff */
.L_x_2311:
        /* <DEDUP_REMOVED lines=11> */
.L_x_8516:


//--------------------- .text._Z15SoftmaxWarpImplI10DirectLoadIffE11DirectStoreIffEfLi1ELi22ELi32ELi1ELb0EL9Algorithm0EEvT_T0_ll --------------------------
	.section	.text._Z15SoftmaxWarpImplI10DirectLoadIffE11DirectStoreIffEfLi1ELi22ELi32ELi1ELb0EL9Algorithm0EEvT_T0_ll,"ax",@progbits
	.align	128
        .global         _Z15SoftmaxWarpImplI10DirectLoadIffE11DirectStoreIffEfLi1ELi22ELi32ELi1ELb0EL9Algorithm0EEvT_T0_ll
        .type           _Z15SoftmaxWarpImplI10DirectLoadIffE11DirectStoreIffEfLi1ELi22ELi32ELi1ELb0EL9Algorithm0EEvT_T0_ll,@function
        .size           _Z15SoftmaxWarpImplI10DirectLoadIffE11DirectStoreIffEfLi1ELi22ELi32ELi1ELb0EL9Algorithm0EEvT_T0_ll,(.L_x_8517 - _Z15SoftmaxWarpImplI10DirectLoadIffE11DirectStoreIffEfLi1ELi22ELi32ELi1ELb0EL9Algorithm0EEvT_T0_ll)
        .other          _Z15SoftmaxWarpImplI10DirectLoadIffE11DirectStoreIffEfLi1ELi22ELi32ELi1ELb0EL9Algorithm0EEvT_T0_ll,@"STO_CUDA_ENTRY STV_DEFAULT"
_Z15SoftmaxWarpImplI10DirectLoadIffE11DirectStoreIffEfLi1ELi22ELi32ELi1ELb0EL9Algorithm0EEvT_T0_ll:
.text._Z15SoftmaxWarpImplI10DirectLoadIffE11DirectStoreIffEfLi1ELi22ELi32ELi1ELb0EL9Algorithm0EEvT_T0_ll:
        /* <DEDUP_REMOVED lines=24> */
.L_x_2312:
        /* <DEDUP_REMOVED lines=13> */
.L_x_2358:
        /* <DEDUP_REMOVED lines=77> */
[----:B------:R-:W-:Y:S01]  /*0720*/  FFMA.SAT R16, R60, R11, 0.5 ;  /* 0x3f0000003c107423 */ /* 0x000fe2000000200b */
[--C-:B------:R-:W-:Y:S01]  /*0730*/  FADD R54, R6, -R56.reuse ;  /* 0x8000003806367221 */ /* 0x100fe20000000000 */
[-C--:B------:R-:W-:Y:S01]  /*0740*/  FFMA.RM R10, R10, R13.reuse, 12582913 ;  /* 0x4b4000010a0a7423 */ /* 0x080fe2000000400d */
[--C-:B------:R-:W-:Y:S01]  /*0750*/  FADD R6, R39, -R56.reuse ;  /* 0x8000003827067221 */ /* 0x100fe20000000000 */
[----:B------:R-:W-:Y:S01]  /*0760*/  FFMA.RM R16, R16, R13, 12582913 ;  /* 0x4b40000110107423 */ /* 0x000fe2000000400d */
[--C-:B------:R-:W-:Y:S01]  /*0770*/  FADD R48, R18, -R56.reuse ;  /* 0x8000003812307221 */ /* 0x100fe20000000000 */
[----:B------:R-:W-:Y:S01]  /*0780*/  FADD R3, R10, -12583039 ;  /* 0xcb40007f0a037421 */ /* 0x000fe20000000000 */
[--C-:B------:R-:W-:Y:S01]  /*0790*/  FADD R2, R20, -R56.reuse ;  /* 0x8000003814027221 */ /* 0x100fe20000000000 */
[----:B------:R-:W-:Y:S01]  /*07a0*/  FADD R5, R16, -12583039 ;  /* 0xcb40007f10057421 */ /* 0x000fe20000000000 */
[-C--:B------:R-:W-:Y:S01]  /*07b0*/  FFMA.SAT R18, R54, R11.reuse, 0.5 ;  /* 0x3f00000036127423 */ /* 0x080fe2000000200b */
[----:B------:R-:W-:Y:S01]  /*07c0*/  FFMA R3, R58, 1.4426950216293334961, -R3 ;  /* 0x3fb8aa3b3a037823 */ /* 0x000fe20000000803 */
[----:B------:R-:W-:Y:S01]  /*07d0*/  FFMA.SAT R20, R6, R11, 0.5 ;  /* 0x3f00000006147423 */ /* 0x000fe2000000200b */
[----:B------:R-:W-:Y:S01]  /*07e0*/  FFMA R5, R60, 1.4426950216293334961, -R5 ;  /* 0x3fb8aa3b3c057823 */ /* 0x000fe20000000805 */
[--C-:B------:R-:W-:Y:S01]  /*07f0*/  FADD R42, R24, -R56.reuse ;  /* 0x80000038182a7221 */ /* 0x100fe20000000000 */
[----:B------:R-:W-:Y:S01]  /*0800*/  FFMA R3, R58, 1.925963033500011079e-08, R3 ;  /* 0x32a570603a037823 */ /* 0x000fe20000000003 */
[--C-:B------:R-:W-:Y:S01]  /*0810*/  FADD R24, R9, -R56.reuse ;  /* 0x8000003809187221 */ /* 0x100fe20000000000 */
[----:B------:R-:W-:Y:S01]  /*0820*/  FFMA R5, R60, 1.925963033500011079e-08, R5 ;  /* 0x32a570603c057823 */ /* 0x000fe20000000005 */
[-C--:B------:R-:W-:Y:S01]  /*0830*/  FFMA.RM R18, R18, R13.reuse, 12582913 ;  /* 0x4b40000112127423 */ /* 0x080fe2000000400d */
[----:B------:R-:W-:Y:S01]  /*0840*/  FFMA.RM R9, R20, R13, 12582913 ;  /* 0x4b40000114097423 */ /* 0x000fe2000000400d */
[--C-:B------:R-:W-:Y:S01]  /*0850*/  FADD R8, R4, -R56.reuse ;  /* 0x8000003804087221 */ /* 0x100fe20000000000 */
[----:B------:R-:W1:Y:S01]  /*0860*/  MUFU.EX2 R3, R3 ;  /* 0x0000000300037308 */ /* 0x000e620000000800 */
[----:B------:R-:W-:Y:S01]  /*0870*/  FADD R7, R18, -12583039 ;  /* 0xcb40007f12077421 */ /* 0x000fe20000000000 */
[----:B------:R-:W-:Y:S01]  /*0880*/  FADD R15, R9, -12583039 ;  /* 0xcb40007f090f7421 */ /* 0x000fe20000000000 */
[----:B------:R-:W-:Y:S01]  /*0890*/  SHF.L.U32 R10, R10, 0x17, RZ ;  /* 0x000000170a0a7819 */ /* 0x000fe200000006ff */
[--C-:B------:R-:W-:Y:S01]  /*08a0*/  FADD R46, R22, -R56.reuse ;  /* 0x80000038162e7221 */ /* 0x100fe20000000000 */
[----:B------:R-:W-:Y:S01]  /*08b0*/  FFMA R7, R54, 1.4426950216293334961, -R7 ;  /* 0x3fb8aa3b36077823 */ /* 0x000fe20000000807 */
[----:B------:R-:W-:Y:S01]  /*08c0*/  FFMA R15, R6, 1.4426950216293334961, -R15 ;  /* 0x3fb8aa3b060f7823 */ /* 0x000fe2000000080f */
[----:B------:R-:W-:Y:S01]  /*08d0*/  SHF.L.U32 R16, R16, 0x17, RZ ;  /* 0x0000001710107819 */ /* 0x000fe200000006ff */
[----:B------:R-:W2:Y:S01]  /*08e0*/  MUFU.EX2 R5, R5 ;  /* 0x0000000500057308 */ /* 0x000ea20000000800 */
[----:B------:R-:W-:Y:S01]  /*08f0*/  FFMA R7, R54, 1.925963033500011079e-08, R7 ;  /* 0x32a5706036077823 */ /* 0x000fe20000000007 */
[----:B------:R-:W-:Y:S01]  /*0900*/  FFMA R15, R6, 1.925963033500011079e-08, R15 ;  /* 0x32a57060060f7823 */ /* 0x000fe2000000000f */
[----:B------:R-:W-:Y:S01]  /*0910*/  FFMA.SAT R6, R8, R11, 0.5 ;  /* 0x3f00000008067423 */ /* 0x000fe2000000200b */
[--C-:B------:R-:W-:Y:S01]  /*0920*/  FADD R52, R21, -R56.reuse ;  /* 0x8000003815347221 */ /* 0x100fe20000000000 */
[----:B------:R-:W-:Y:S01]  /*0930*/  SHF.L.U32 R18, R18, 0x17, RZ ;  /* 0x0000001712127819 */ /* 0x000fe200000006ff */
[--C-:B------:R-:W-:Y:S01]  /*0940*/  FADD R4, R33, -R56.reuse ;  /* 0x8000003821047221 */ /* 0x100fe20000000000 */
[----:B------:R-:W-:Y:S01]  /*0950*/  SHF.L.U32 R9, R9, 0x17, RZ ;  /* 0x0000001709097819 */ /* 0x000fe200000006ff */
[----:B------:R-:W3:Y:S01]  /*0960*/  MUFU.EX2 R7, R7 ;  /* 0x0000000700077308 */ /* 0x000ee20000000800 */
[----:B-1----:R-:W-:Y:S01]  /*0970*/  FMUL R22, R10, R3 ;  /* 0x000000030a167220 */ /* 0x002fe20000400000 */
[----:B------:R-:W-:Y:S01]  /*0980*/  FFMA.RM R3, R6, R13, 12582913 ;  /* 0x4b40000106037423 */ /* 0x000fe2000000400d */
[--C-:B------:R-:W-:Y:S01]  /*0990*/  FADD R50, R19, -R56.reuse ;  /* 0x8000003813327221 */ /* 0x100fe20000000000 */
[--C-:B------:R-:W-:Y:S01]  /*09a0*/  FADD R30, R31, -R56.reuse ;  /* 0x800000381f1e7221 */ /* 0x100fe20000000000 */
[--C-:B------:R-:W-:Y:S01]  /*09b0*/  FADD R14, R17, -R56.reuse ;  /* 0x80000038110e7221 */ /* 0x100fe20000000000 */
[--C-:B------:R-:W-:Y:S01]  /*09c0*/  FADD R38, R26, -R56.reuse ;  /* 0x800000381a267221 */ /* 0x100fe20000000000 */
[--C-:B------:R-:W-:Y:S01]  /*09d0*/  FADD R26, R27, -R56.reuse ;  /* 0x800000381b1a7221 */ /* 0x100fe20000000000 */
[----:B------:R-:W1:Y:S01]  /*09e0*/  MUFU.EX2 R6, R15 ;  /* 0x0000000f00067308 */ /* 0x000e620000000800 */
[----:B--2---:R-:W-:Y:S01]  /*09f0*/  FMUL R21, R16, R5 ;  /* 0x0000000510157220 */ /* 0x004fe20000400000 */
[C---:B------:R-:W-:Y:S01]  /*0a00*/  FADD R5, R3.reuse, -12583039 ;  /* 0xcb40007f03057421 */ /* 0x040fe20000000000 */
[----:B------:R-:W-:Y:S01]  /*0a10*/  FFMA.SAT R10, R30, R11, 0.5 ;  /* 0x3f0000001e0a7423 */ /* 0x000fe2000000200b */
[----:B------:R-:W-:Y:S01]  /*0a20*/  SHF.L.U32 R3, R3, 0x17, RZ ;  /* 0x0000001703037819 */ /* 0x000fe200000006ff */
[--C-:B------:R-:W-:Y:S01]  /*0a30*/  FADD R40, R25, -R56.reuse ;  /* 0x8000003819287221 */ /* 0x100fe20000000000 */
[----:B------:R-:W-:Y:S01]  /*0a40*/  FFMA R5, R8, 1.4426950216293334961, -R5 ;  /* 0x3fb8aa3b08057823 */ /* 0x000fe20000000805 */
[----:B------:R-:W-:Y:S01]  /*0a50*/  FFMA.RM R10, R10, R13, 12582913 ;  /* 0x4b4000010a0a7423 */ /* 0x000fe2000000400d */
[----:B------:R-:W-:Y:S01]  /*0a60*/  FADD R44, R23, -R56 ;  /* 0x80000038172c7221 */ /* 0x000fe20000000000 */
[----:B---3--:R-:W-:Y:S01]  /*0a70*/  FMUL R20, R18, R7 ;  /* 0x0000000712147220 */ /* 0x008fe20000400000 */
[----:B------:R-:W-:Y:S01]  /*0a80*/  FFMA R5, R8, 1.925963033500011079e-08, R5 ;  /* 0x32a5706008057823 */ /* 0x000fe20000000005 */
[----:B------:R-:W-:-:S03]  /*0a90*/  FFMA.SAT R8, R4, R11, 0.5 ;  /* 0x3f00000004087423 */ /* 0x000fc6000000200b */
[----:B------:R-:W2:Y:S01]  /*0aa0*/  MUFU.EX2 R18, R5 ;  /* 0x0000000500127308 */ /* 0x000ea20000000800 */
[----:B------:R-:W-:Y:S01]  /*0ab0*/  FFMA.RM R8, R8, R13, 12582913 ;  /* 0x4b40000108087423 */ /* 0x000fe2000000400d */
[----:B-1----:R-:W-:Y:S01]  /*0ac0*/  FMUL R19, R9, R6 ;  /* 0x0000000609137220 */ /* 0x002fe20000400000 */
[----:B------:R-:W-:Y:S02]  /*0ad0*/  FFMA.SAT R6, R32, R11, 0.5 ;  /* 0x3f00000020067423 */ /* 0x000fe4000000200b */
[C---:B------:R-:W-:Y:S01]  /*0ae0*/  FADD R17, R8.reuse, -12583039 ;  /* 0xcb40007f08117421 */ /* 0x040fe20000000000 */
[----:B------:R-:W-:Y:S01]  /*0af0*/  SHF.L.U32 R8, R8, 0x17, RZ ;  /* 0x0000001708087819 */ /* 0x000fe200000006ff */
[----:B------:R-:W-:Y:S02]  /*0b00*/  FFMA.RM R6, R6, R13, 12582913 ;  /* 0x4b40000106067423 */ /* 0x000fe4000000400d */
[----:B------:R-:W-:Y:S02]  /*0b10*/  FFMA R17, R4, 1.4426950216293334961, -R17 ;  /* 0x3fb8aa3b04117823 */ /* 0x000fe40000000811 */
[----:B------:R-:W-:-:S02]  /*0b20*/  FADD R7, R6, -12583039 ;  /* 0xcb40007f06077421 */ /* 0x000fc40000000000 */
[----:B------:R-:W-:Y:S01]  /*0b30*/  FFMA R4, R4, 1.925963033500011079e-08, R17 ;  /* 0x32a5706004047823 */ /* 0x000fe20000000011 */
[----:B------:R-:W-:Y:S01]  /*0b40*/  SHF.L.U32 R6, R6, 0x17, RZ ;  /* 0x0000001706067819 */ /* 0x000fe200000006ff */
[----:B------:R-:W-:Y:S01]  /*0b50*/  FFMA R7, R32, 1.4426950216293334961, -R7 ;  /* 0x3fb8aa3b20077823 */ /* 0x000fe20000000807 */
[----:B--2---:R-:W-:Y:S01]  /*0b60*/  FMUL R18, R3, R18 ;  /* 0x0000001203127220 */ /* 0x004fe20000400000 */
[----:B------:R-:W-:Y:S01]  /*0b70*/  FADD R3, R10, -12583039 ;  /* 0xcb40007f0a037421 */ /* 0x000fe20000000000 */
[----:B------:R1:W2:Y:S01]  /*0b80*/  MUFU.EX2 R17, R4 ;  /* 0x0000000400117308 */ /* 0x0002a20000000800 */
[----:B------:R-:W-:Y:S01]  /*0b90*/  FFMA R7, R32, 1.925963033500011079e-08, R7 ;  /* 0x32a5706020077823 */ /* 0x000fe20000000007 */
[----:B------:R-:W-:Y:S01]  /*0ba0*/  SHF.L.U32 R10, R10, 0x17, RZ ;  /* 0x000000170a0a7819 */ /* 0x000fe200000006ff */
[----:B------:R-:W-:Y:S01]  /*0bb0*/  FFMA R3, R30, 1.4426950216293334961, -R3 ;  /* 0x3fb8aa3b1e037823 */ /* 0x000fe20000000803 */
[----:B------:R-:W-:-:S03]  /*0bc0*/  FFMA.SAT R32, R48, R11, 0.5 ;  /* 0x3f00000030207423 */ /* 0x000fc6000000200b */
[----:B------:R-:W-:Y:S01]  /*0bd0*/  FFMA R3, R30, 1.925963033500011079e-08, R3 ;  /* 0x32a570601e037823 */ /* 0x000fe20000000003 */
[----:B------:R-:W3:Y:S01]  /*0be0*/  MUFU.EX2 R7, R7 ;  /* 0x0000000700077308 */ /* 0x000ee20000000800 */
[-C--:B-1----:R-:W-:Y:S01]  /*0bf0*/  FFMA.SAT R4, R26, R11.reuse, 0.5 ;  /* 0x3f0000001a047423 */ /* 0x082fe2000000200b */
[----:B------:R-:W-:Y:S01]  /*0c00*/  FFMA.SAT R30, R40, R11, 0.5 ;  /* 0x3f000000281e7423 */ /* 0x000fe2000000200b */
[-C--:B------:R-:W-:Y:S02]  /*0c10*/  FFMA.RM R32, R32, R13.reuse, 12582913 ;  /* 0x4b40000120207423 */ /* 0x080fe4000000400d */
[-C--:B------:R-:W-:Y:S01]  /*0c20*/  FFMA.RM R4, R4, R13.reuse, 12582913 ;  /* 0x4b40000104047423 */ /* 0x080fe2000000400d */
[----:B------:R-:W-:Y:S01]  /*0c30*/  FFMA.RM R30, R30, R13, 12582913 ;  /* 0x4b4000011e1e7423 */ /* 0x000fe2000000400d */
[----:B------:R-:W-:Y:S01]  /*0c40*/  FADD R15, R32, -12583039 ;  /* 0xcb40007f200f7421 */ /* 0x000fe20000000000 */
[----:B------:R-:W1:Y:S01]  /*0c50*/  MUFU.EX2 R3, R3 ;  /* 0x0000000300037308 */ /* 0x000e620000000800 */
[----:B--2---:R-:W-:Y:S01]  /*0c60*/  FMUL R17, R8, R17 ;  /* 0x0000001108117220 */ /* 0x004fe20000400000 */
[----:B------:R-:W-:Y:S01]  /*0c70*/  FFMA.SAT R8, R38, R11, 0.5 ;  /* 0x3f00000026087423 */ /* 0x000fe2000000200b */
[C---:B------:R-:W-:Y:S01]  /*0c80*/  FADD R9, R4.reuse, -12583039 ;  /* 0xcb40007f04097421 */ /* 0x040fe20000000000 */
[----:B------:R-:W-:Y:S01]  /*0c90*/  SHF.L.U32 R4, R4, 0x17, RZ ;  /* 0x0000001704047819 */ /* 0x000fe200000006ff */
[----:B------:R-:W-:Y:S01]  /*0ca0*/  FFMA R15, R48, 1.4426950216293334961, -R15 ;  /* 0x3fb8aa3b300f7823 */ /* 0x000fe2000000080f */
[----:B------:R-:W-:Y:S01]  /*0cb0*/  FFMA.RM R8, R8, R13, 12582913 ;  /* 0x4b40000108087423 */ /* 0x000fe2000000400d */
[----:B------:R-:W-:Y:S01]  /*0cc0*/  FFMA R9, R26, 1.4426950216293334961, -R9 ;  /* 0x3fb8aa3b1a097823 */ /* 0x000fe20000000809 */
[----:B------:R-:W-:Y:S01]  /*0cd0*/  SHF.L.U32 R32, R32, 0x17, RZ ;  /* 0x0000001720207819 */ /* 0x000fe200000006ff */
[----:B---3--:R-:W-:Y:S01]  /*0ce0*/  FMUL R16, R6, R7 ;  /* 0x0000000706107220 */ /* 0x008fe20000400000 */
[----:B------:R-:W-:Y:S01]  /*0cf0*/  FFMA.SAT R6, R42, R11, 0.5 ;  /* 0x3f0000002a067423 */ /* 0x000fe2000000200b */
[----:B------:R-:W-:Y:S01]  /*0d00*/  FADD R5, R8, -12583039 ;  /* 0xcb40007f08057421 */ /* 0x000fe20000000000 */
[----:B------:R-:W-:Y:S01]  /*0d10*/  FFMA R26, R26, 1.925963033500011079e-08, R9 ;  /* 0x32a570601a1a7823 */ /* 0x000fe20000000009 */
[----:B------:R-:W-:Y:S01]  /*0d20*/  SHF.L.U32 R8, R8, 0x17, RZ ;  /* 0x0000001708087819 */ /* 0x000fe200000006ff */
[----:B------:R-:W-:Y:S01]  /*0d30*/  FFMA.RM R6, R6, R13, 12582913 ;  /* 0x4b40000106067423 */ /* 0x000fe2000000400d */
[----:B------:R-:W-:Y:S01]  /*0d40*/  FFMA R5, R38, 1.4426950216293334961, -R5 ;  /* 0x3fb8aa3b26057823 */ /* 0x000fe20000000805 */
[----:B------:R-:W-:Y:S01]  /*0d50*/  FADD R7, R30, -12583039 ;  /* 0xcb40007f1e077421 */ /* 0x000fe20000000000 */
[----:B-1----:R-:W-:Y:S01]  /*0d60*/  FMUL R10, R10, R3 ;  /* 0x000000030a0a7220 */ /* 0x002fe20000400000 */
[----:B------:R-:W-:Y:S01]  /*0d70*/  FADD R3, R6, -12583039 ;  /* 0xcb40007f06037421 */ /* 0x000fe20000000000 */
[----:B------:R-:W-:Y:S01]  /*0d80*/  FFMA R5, R38, 1.925963033500011079e-08, R5 ;  /* 0x32a5706026057823 */ /* 0x000fe20000000005 */
[----:B------:R-:W-:Y:S01]  /*0d90*/  FFMA R7, R40, 1.4426950216293334961, -R7 ;  /* 0x3fb8aa3b28077823 */ /* 0x000fe20000000807 */
[----:B------:R-:W-:Y:S01]  /*0da0*/  SHF.L.U32 R6, R6, 0x17, RZ ;  /* 0x0000001706067819 */ /* 0x000fe200000006ff */
[----:B------:R-:W-:Y:S01]  /*0db0*/  FFMA R3, R42, 1.4426950216293334961, -R3 ;  /* 0x3fb8aa3b2a037823 */ /* 0x000fe20000000803 */
[----:B------:R-:W-:Y:S01]  /*0dc0*/  FFMA R48, R48, 1.925963033500011079e-08, R15 ;  /* 0x32a5706030307823 */ /* 0x000fe2000000000f */
[----:B------:R-:W-:Y:S01]  /*0dd0*/  FFMA R40, R40, 1.925963033500011079e-08, R7 ;  /* 0x32a5706028287823 */ /* 0x000fe20000000007 */
[----:B------:R-:W1:Y:S01]  /*0de0*/  MUFU.EX2 R5, R5 ;  /* 0x0000000500057308 */ /* 0x000e620000000800 */
[----:B------:R-:W-:Y:S01]  /*0df0*/  FFMA R42, R42, 1.925963033500011079e-08, R3 ;  /* 0x32a570602a2a7823 */ /* 0x000fe20000000003 */
[----:B------:R-:W-:-:S04]  /*0e00*/  FFMA.SAT R38, R2, R11, 0.5 ;  /* 0x3f00000002267423 */ /* 0x000fc8000000200b */
[----:B------:R-:W-:Y:S02]  /*0e10*/  FFMA.RM R15, R38, R13, 12582913 ;  /* 0x4b400001260f7423 */ /* 0x000fe4000000400d */
[----:B------:R2:W3:Y:S02]  /*0e20*/  MUFU.EX2 R3, R26 ;  /* 0x0000001a00037308 */ /* 0x0004e40000000800 */
[----:B------:R-:W-:-:S04]  /*0e30*/  FADD R25, R15, -12583039 ;  /* 0xcb40007f0f197421 */ /* 0x000fc80000000000 */
[----:B------:R-:W-:Y:S02]  /*0e40*/  FFMA R25, R2, 1.4426950216293334961, -R25 ;  /* 0x3fb8aa3b02197823 */ /* 0x000fe40000000819 */
[----:B------:R-:W4:Y:S01]  /*0e50*/  MUFU.EX2 R7, R42 ;  /* 0x0000002a00077308 */ /* 0x000f220000000800 */
[----:B-1----:R-:W-:Y:S01]  /*0e60*/  FMUL R9, R8, R5 ;  /* 0x0000000508097220 */ /* 0x002fe20000400000 */
[----:B--2---:R-:W-:Y:S01]  /*0e70*/  FFMA.SAT R26, R44, R11, 0.5 ;  /* 0x3f0000002c1a7423 */ /* 0x004fe2000000200b */
[----:B------:R-:W-:-:S03]  /*0e80*/  FFMA R27, R2, 1.925963033500011079e-08, R25 ;  /* 0x32a57060021b7823 */ /* 0x000fc60000000019 */
[----:B------:R-:W-:Y:S02]  /*0e90*/  FFMA.RM R26, R26, R13, 12582913 ;  /* 0x4b4000011a1a7423 */ /* 0x000fe4000000400d */
[----:B------:R-:W1:Y:S01]  /*0ea0*/  MUFU.EX2 R23, R48 ;  /* 0x0000003000177308 */ /* 0x000e620000000800 */
[----:B---3--:R-:W-:Y:S01]  /*0eb0*/  FMUL R8, R4, R3 ;  /* 0x0000000304087220 */ /* 0x008fe20000400000 */
[----:B------:R-:W-:Y:S01]  /*0ec0*/  FFMA.SAT R4, R46, R11, 0.5 ;  /* 0x3f0000002e047423 */ /* 0x000fe2000000200b */
[----:B------:R-:W-:-:S03]  /*0ed0*/  FADD R5, R26, -12583039 ;  /* 0xcb40007f1a057421 */ /* 0x000fc60000000000 */
[----:B------:R-:W-:Y:S01]  /*0ee0*/  FFMA.RM R4, R4, R13, 12582913 ;  /* 0x4b40000104047423 */ /* 0x000fe2000000400d */
[----:B------:R-:W-:Y:S01]  /*0ef0*/  FFMA R5, R44, 1.4426950216293334961, -R5 ;  /* 0x3fb8aa3b2c057823 */ /* 0x000fe20000000805 */
[----:B----4-:R-:W-:Y:S02]  /*0f00*/  FMUL R7, R6, R7 ;  /* 0x0000000706077220 */ /* 0x010fe40000400000 */
[----:B------:R-:W-:Y:S01]  /*0f10*/  FADD R3, R4, -12583039 ;  /* 0xcb40007f04037421 */ /* 0x000fe20000000000 */
[----:B------:R-:W-:Y:S01]  /*0f20*/  SHF.L.U32 R6, R30, 0x17, RZ ;  /* 0x000000171e067819 */ /* 0x000fe200000006ff */
[----:B------:R-:W-:Y:S01]  /*0f30*/  FFMA.SAT R30, R50, R11, 0.5 ;  /* 0x3f000000321e7423 */ /* 0x000fe2000000200b */
[----:B------:R-:W-:Y:S01]  /*0f40*/  FFMA R44, R44, 1.925963033500011079e-08, R5 ;  /* 0x32a570602c2c7823 */ /* 0x000fe20000000005 */
[----:B------:R-:W-:Y:S01]  /*0f50*/  FFMA R3, R46, 1.4426950216293334961, -R3 ;  /* 0x3fb8aa3b2e037823 */ /* 0x000fe20000000803 */
[----:B------:R-:W-:Y:S01]  /*0f60*/  SHF.L.U32 R4, R4, 0x17, RZ ;  /* 0x0000001704047819 */ /* 0x000fe200000006ff */
[----:B------:R-:W-:Y:S01]  /*0f70*/  FFMA.RM R30, R30, R13, 12582913 ;  /* 0x4b4000011e1e7423 */ /* 0x000fe2000000400d */
[----:B-1----:R-:W-:Y:S01]  /*0f80*/  FMUL R2, R32, R23 ;  /* 0x0000001720027220 */ /* 0x002fe20000400000 */
[----:B------:R-:W-:Y:S01]  /*0f90*/  FFMA R46, R46, 1.925963033500011079e-08, R3 ;  /* 0x32a570602e2e7823 */ /* 0x000fe20000000003 */
[----:B------:R-:W-:Y:S01]  /*0fa0*/  FFMA.SAT R32, R24, R11, 0.5 ;  /* 0x3f00000018207423 */ /* 0x000fe2000000200b */
[----:B------:R-:W1:Y:S08]  /*0fb0*/  MUFU.EX2 R3, R40 ;  /* 0x0000002800037308 */ /* 0x000e700000000800 */
[----:B------:R-:W2:Y:S01]  /*0fc0*/  MUFU.EX2 R5, R46 ;  /* 0x0000002e00057308 */ /* 0x000ea20000000800 */
[----:B-1----:R-:W-:Y:S01]  /*0fd0*/  FMUL R6, R6, R3 ;  /* 0x0000000306067220 */ /* 0x002fe20000400000 */
[----:B------:R-:W-:-:S04]  /*0fe0*/  FADD R3, R30, -12583039 ;  /* 0xcb40007f1e037421 */ /* 0x000fc80000000000 */
[----:B------:R-:W-:Y:S01]  /*0ff0*/  FFMA R3, R50, 1.4426950216293334961, -R3 ;  /* 0x3fb8aa3b32037823 */ /* 0x000fe20000000803 */
[----:B--2---:R-:W-:-:S03]  /*1000*/  FMUL R5, R4, R5 ;  /* 0x0000000504057220 */ /* 0x004fc60000400000 */
[----:B------:R-:W-:Y:S01]  /*1010*/  FFMA R50, R50, 1.925963033500011079e-08, R3 ;  /* 0x32a5706032327823 */ /* 0x000fe20000000003 */
[----:B------:R-:W-:Y:S01]  /*1020*/  SHF.L.U32 R4, R26, 0x17, RZ ;  /* 0x000000171a047819 */ /* 0x000fe200000006ff */
[----:B------:R-:W1:Y:S01]  /*1030*/  MUFU.EX2 R3, R44 ;  /* 0x0000002c00037308 */ /* 0x000e620000000800 */
[----:B------:R-:W-:-:S04]  /*1040*/  FFMA.SAT R26, R52, R11, 0.5 ;  /* 0x3f000000341a7423 */ /* 0x000fc8000000200b */
[----:B------:R-:W-:-:S03]  /*1050*/  FFMA.RM R26, R26, R13, 12582913 ;  /* 0x4b4000011a1a7423 */ /* 0x000fc6000000400d */
[----:B------:R-:W2:Y:S01]  /*1060*/  MUFU.EX2 R50, R50 ;  /* 0x0000003200327308 */ /* 0x000ea20000000800 */
[----:B-1----:R-:W-:Y:S01]  /*1070*/  FMUL R4, R4, R3 ;  /* 0x0000000304047220 */ /* 0x002fe20000400000 */
[----:B------:R-:W-:-:S04]  /*1080*/  FADD R3, R26, -12583039 ;  /* 0xcb40007f1a037421 */ /* 0x000fc80000000000 */
[----:B------:R-:W-:-:S04]  /*1090*/  FFMA R3, R52, 1.4426950216293334961, -R3 ;  /* 0x3fb8aa3b34037823 */ /* 0x000fc80000000803 */
[----:B------:R-:W-:Y:S01]  /*10a0*/  FFMA R52, R52, 1.925963033500011079e-08, R3 ;  /* 0x32a5706034347823 */ /* 0x000fe20000000003 */
[----:B------:R-:W-:Y:S01]  /*10b0*/  SHF.L.U32 R3, R30, 0x17, RZ ;  /* 0x000000171e037819 */ /* 0x000fe200000006ff */
[----:B------:R-:W-:Y:S02]  /*10c0*/  FFMA.SAT R30, R0, R11, 0.5 ;  /* 0x3f000000001e7423 */ /* 0x000fe4000000200b */
[----:B------:R-:W1:Y:S02]  /*10d0*/  MUFU.EX2 R23, R52 ;  /* 0x0000003400177308 */ /* 0x000e640000000800 */
[----:B------:R-:W-:Y:S01]  /*10e0*/  FFMA.RM R25, R30, R13, 12582913 ;  /* 0x4b4000011e197423 */ /* 0x000fe2000000400d */
[----:B------:R-:W-:Y:S01]  /*10f0*/  FFMA.SAT R30, R14, R11, 0.5 ;  /* 0x3f0000000e1e7423 */ /* 0x000fe2000000200b */
[----:B--2---:R-:W-:Y:S02]  /*1100*/  FMUL R3, R3, R50 ;  /* 0x0000003203037220 */ /* 0x004fe40000400000 */
[----:B------:R-:W-:-:S04]  /*1110*/  FADD R31, R25, -12583039 ;  /* 0xcb40007f191f7421 */ /* 0x000fc80000000000 */
[----:B------:R-:W-:-:S04]  /*1120*/  FFMA R31, R0, 1.4426950216293334961, -R31 ;  /* 0x3fb8aa3b001f7823 */ /* 0x000fc8000000081f */
[----:B------:R-:W-:Y:S01]  /*1130*/  FFMA R31, R0, 1.925963033500011079e-08, R31 ;  /* 0x32a57060001f7823 */ /* 0x000fe2000000001f */
[----:B------:R-:W-:Y:S01]  /*1140*/  SHF.L.U32 R0, R26, 0x17, RZ ;  /* 0x000000171a007819 */ /* 0x000fe200000006ff */
[----:B------:R-:W-:-:S04]  /*1150*/  FFMA.RM R26, R30, R13, 12582913 ;  /* 0x4b4000011e1a7423 */ /* 0x000fc8000000400d */
[----:B-1----:R-:W-:Y:S01]  /*1160*/  FMUL R0, R0, R23 ;  /* 0x0000001700007220 */ /* 0x002fe20000400000 */
[----:B------:R-:W-:Y:S01]  /*1170*/  FADD R23, R26, -12583039 ;  /* 0xcb40007f1a177421 */ /* 0x000fe20000000000 */
[----:B------:R-:W1:Y:S03]  /*1180*/  MUFU.EX2 R31, R31 ;  /* 0x0000001f001f7308 */ /* 0x000e660000000800 */
[----:B------:R-:W-:-:S04]  /*1190*/  FFMA R23, R14, 1.4426950216293334961, -R23 ;  /* 0x3fb8aa3b0e177823 */ /* 0x000fc80000000817 */
        /* <DEDUP_REMOVED lines=11> */
[----:B------:R-:W-:Y:S01]  /*1250*/  FADD R12, RZ, R22 ;  /* 0x00000016ff0c7221 */ /* 0x000fe20000000000 */
[----:B------:R-:W-:Y:S02]  /*1260*/  SHF.L.U32 R13, R13, 0x17, RZ ;  /* 0x000000170d0d7819 */ /* 0x000fe400000006ff */
[C---:B------:R-:W-:Y:S01]  /*1270*/  FFMA R23, R24.reuse, 1.4426950216293334961, -R23 ;  /* 0x3fb8aa3b18177823 */ /* 0x040fe20000000817 */
[----:B------:R-:W3:Y:S03]  /*1280*/  MUFU.EX2 R32, R32 ;  /* 0x0000002000207308 */ /* 0x000ee60000000800 */
[----:B------:R-:W-:Y:S01]  /*1290*/  FFMA R33, R24, 1.925963033500011079e-08, R23 ;  /* 0x32a5706018217823 */ /* 0x000fe20000000017 */
[----:B------:R-:W-:Y:S01]  /*12a0*/  FADD R23, R12, R21 ;  /* 0x000000150c177221 */ /* 0x000fe20000000000 */
[----:B------:R-:W-:-:S02]  /*12b0*/  SHF.L.U32 R24, R25, 0x17, RZ ;  /* 0x0000001719187819 */ /* 0x000fc400000006ff */
[----:B------:R-:W-:Y:S01]  /*12c0*/  SHF.L.U32 R25, R26, 0x17, RZ ;  /* 0x000000171a197819 */ /* 0x000fe200000006ff */
[----:B------:R-:W-:Y:S01]  /*12d0*/  FADD R12, R23, R20 ;  /* 0x00000014170c7221 */ /* 0x000fe20000000000 */
[----:B------:R-:W4:Y:S01]  /*12e0*/  MUFU.EX2 R26, R33 ;  /* 0x00000021001a7308 */ /* 0x000f220000000800 */
[----:B-1----:R-:W-:Y:S02]  /*12f0*/  FMUL R24, R24, R31 ;  /* 0x0000001f18187220 */ /* 0x002fe40000400000 */
[----:B------:R-:W-:Y:S01]  /*1300*/  FADD R23, R12, R19 ;  /* 0x000000130c177221 */ /* 0x000fe20000000000 */
[----:B--2---:R-:W-:-:S03]  /*1310*/  FMUL R25, R25, R30 ;  /* 0x0000001e19197220 */ /* 0x004fc60000400000 */
        /* <DEDUP_REMOVED lines=31> */
.L_x_2370:
        /* <DEDUP_REMOVED lines=12> */
[----:B0-----:R-:W-:Y:S05]  /*15d0*/  CALL.REL.NOINC `($__internal_31_$__cuda_sm3x_div_rn_noftz_f32_slowpath) ;  /* 0x0000002800647944 */ /* 0x001fea0003c00000 */
[----:B------:R-:W-:-:S07]  /*15e0*/  MOV R14, R11 ;  /* 0x0000000b000e7202 */ /* 0x000fce0000000f00 */
.L_x_2315:
[----:B------:R-:W-:Y:S05]  /*15f0*/  BSYNC.RECONVERGENT B2 ;  /* 0x0000000000027941 */ /* 0x000fea0003800200 */
.L_x_2314:
        /* <DEDUP_REMOVED lines=12> */
[----:B0-----:R-:W-:Y:S05]  /*16c0*/  CALL.REL.NOINC `($__internal_31_$__cuda_sm3x_div_rn_noftz_f32_slowpath) ;  /* 0x0000002800287944 */ /* 0x001fea0003c00000 */
[----:B------:R-:W-:-:S07]  /*16d0*/  MOV R30, R11 ;  /* 0x0000000b001e7202 */ /* 0x000fce0000000f00 */
.L_x_2317:
[----:B------:R-:W-:Y:S05]  /*16e0*/  BSYNC.RECONVERGENT B2 ;  /* 0x0000000000027941 */ /* 0x000fea0003800200 */
.L_x_2316:
        /* <DEDUP_REMOVED lines=14> */
.L_x_2319:
[----:B------:R-:W-:Y:S05]  /*17d0*/  BSYNC.RECONVERGENT B2 ;  /* 0x0000000000027941 */ /* 0x000fea0003800200 */
.L_x_2318:
        /* <DEDUP_REMOVED lines=14> */
.L_x_2321:
[----:B------:R-:W-:Y:S05]  /*18c0*/  BSYNC.RECONVERGENT B2 ;  /* 0x0000000000027941 */ /* 0x000fea0003800200 */
.L_x_2320:
        /* <DEDUP_REMOVED lines=14> */
.L_x_2323:
[----:B------:R-:W-:Y:S05]  /*19b0*/  BSYNC.RECONVERGENT B2 ;  /* 0x0000000000027941 */ /* 0x000fea0003800200 */
.L_x_2322:
        /* <DEDUP_REMOVED lines=14> */
.L_x_2325:
[----:B------:R-:W-:Y:S05]  /*1aa0*/  BSYNC.RECONVERGENT B2 ;  /* 0x0000000000027941 */ /* 0x000fea0003800200 */
.L_x_2324:
        /* <DEDUP_REMOVED lines=14> */
.L_x_2327:
[----:B------:R-:W-:Y:S05]  /*1b90*/  BSYNC.RECONVERGENT B2 ;  /* 0x0000000000027941 */ /* 0x000fea0003800200 */
.L_x_2326:
        /* <DEDUP_REMOVED lines=14> */
.L_x_2329:
[----:B------:R-:W-:Y:S05]  /*1c80*/  BSYNC.RECONVERGENT B2 ;  /* 0x0000000000027941 */ /* 0x000fea0003800200 */
.L_x_2328:
        /* <DEDUP_REMOVED lines=14> */
.L_x_2331:
[----:B------:R-:W-:Y:S05]  /*1d70*/  BSYNC.RECONVERGENT B2 ;  /* 0x0000000000027941 */ /* 0x000fea0003800200 */
.L_x_2330:
        /* <DEDUP_REMOVED lines=14> */
.L_x_2333:
[----:B------:R-:W-:Y:S05]  /*1e60*/  BSYNC.RECONVERGENT B2 ;  /* 0x0000000000027941 */ /* 0x000fea0003800200 */
.L_x_2332:
        /* <DEDUP_REMOVED lines=14> */
.L_x_2335:
[----:B------:R-:W-:Y:S05]  /*1f50*/  BSYNC.RECONVERGENT B2 ;  /* 0x0000000000027941 */ /* 0x000fea0003800200 */
.L_x_2334:
        /* <DEDUP_REMOVED lines=14> */
.L_x_2337:
[----:B------:R-:W-:Y:S05]  /*2040*/  BSYNC.RECONVERGENT B2 ;  /* 0x0000000000027941 */ /* 0x000fea0003800200 */
.L_x_2336:
        /* <DEDUP_REMOVED lines=14> */
.L_x_2339:
[----:B------:R-:W-:Y:S05]  /*2130*/  BSYNC.RECONVERGENT B2 ;  /* 0x0000000000027941 */ /* 0x000fea0003800200 */
.L_x_2338:
        /* <DEDUP_REMOVED lines=14> */
.L_x_2341:
[----:B------:R-:W-:Y:S05]  /*2220*/  BSYNC.RECONVERGENT B2 ;  /* 0x0000000000027941 */ /* 0x000fea0003800200 */
.L_x_2340:
        /* <DEDUP_REMOVED lines=14> */
.L_x_2343:
[----:B------:R-:W-:Y:S05]  /*2310*/  BSYNC.RECONVERGENT B2 ;  /* 0x0000000000027941 */ /* 0x000fea0003800200 */
.L_x_2342:
        /* <DEDUP_REMOVED lines=14> */
.L_x_2345:
[----:B------:R-:W-:Y:S05]  /*2400*/  BSYNC.RECONVERGENT B2 ;  /* 0x0000000000027941 */ /* 0x000fea0003800200 */
.L_x_2344:
        /* <DEDUP_REMOVED lines=14> */
.L_x_2347:
[----:B------:R-:W-:Y:S05]  /*24f0*/  BSYNC.RECONVERGENT B2 ;  /* 0x0000000000027941 */ /* 0x000fea0003800200 */
.L_x_2346:
        /* <DEDUP_REMOVED lines=14> */
.L_x_2349:
[----:B------:R-:W-:Y:S05]  /*25e0*/  BSYNC.RECONVERGENT B2 ;  /* 0x0000000000027941 */ /* 0x000fea0003800200 */
.L_x_2348:
        /* <DEDUP_REMOVED lines=14> */
.L_x_2351:
[----:B------:R-:W-:Y:S05]  /*26d0*/  BSYNC.RECONVERGENT B2 ;  /* 0x0000000000027941 */ /* 0x000fea0003800200 */
.L_x_2350:
        /* <DEDUP_REMOVED lines=14> */
.L_x_2353:
[----:B------:R-:W-:Y:S05]  /*27c0*/  BSYNC.RECONVERGENT B2 ;  /* 0x0000000000027941 */ /* 0x000fea0003800200 */
.L_x_2352:
        /* <DEDUP_REMOVED lines=14> */
.L_x_2355:
[----:B------:R-:W-:Y:S05]  /*28b0*/  BSYNC.RECONVERGENT B2 ;  /* 0x0000000000027941 */ /* 0x000fea0003800200 */
.L_x_2354:
        /* <DEDUP_REMOVED lines=13> */
.L_x_2357:
[----:B------:R-:W-:Y:S05]  /*2990*/  BSYNC.RECONVERGENT B2 ;  /* 0x0000000000027941 */ /* 0x000fea0003800200 */
.L_x_2356:
        /* <DEDUP_REMOVED lines=62> */
.L_x_2313:
[----:B------:R-:W-:Y:S01]  /*2d80*/  BSSY B0, `(.L_x_2359) ;  /* 0x0000007000007945 */ /* 0x000fe20003800000 */
[----:B------:R-:W-:Y:S02]  /*2d90*/  MOV R12, 0x10 ;  /* 0x00000010000c7802 */ /* 0x000fe40000000f00 */
[----:B------:R-:W-:Y:S02]  /*2da0*/  MOV R11, 0x1f ;  /* 0x0000001f000b7802 */ /* 0x000fe40000000f00 */
[----:B------:R-:W-:-:S07]  /*2db0*/  MOV R15, 0xffffffff ;  /* 0xffffffff000f7802 */ /* 0x000fce0000000f00 */
[----:B0-----:R-:W-:Y:S05]  /*2dc0*/  WARPSYNC.COLLECTIVE R15, `(.L_x_2360) ;  /* 0x000000000f087348 */ /* 0x001fea0003c00000 */
[----:B------:R1:W2:Y:S02]  /*2dd0*/  SHFL.BFLY P6, R14, R13, R12, R11 ;  /* 0x0c00000c0d0e7389 */ /* 0x0002a400000c000b */
[----:B012---:R-:W-:Y:S05]  /*2de0*/  ENDCOLLECTIVE ;  /* 0x000000000000791b */ /* 0x007fea0003800000 */
.L_x_2360:
[----:B------:R-:W-:Y:S05]  /*2df0*/  BSYNC B0 ;  /* 0x0000000000007941 */ /* 0x000fea0003800000 */
.L_x_2359:
        /* <DEDUP_REMOVED lines=8> */
.L_x_2361:
[----:B------:R-:W-:Y:S01]  /*2e80*/  HFMA2 R12, -RZ, RZ, 0, 2.384185791015625e-07 ;  /* 0x00000004ff0c7431 */ /* 0x000fe200000001ff */
[----:B------:R-:W-:-:S04]  /*2e90*/  FMNMX R0, R13, R14, !PT ;  /* 0x0000000e0d007209 */ /* 0x000fc80007800000 */
[----:B------:R-:W-:-:S07]  /*2ea0*/  MOV R13, R0 ;  /* 0x00000000000d7202 */ /* 0x000fce0000000f00 */
[----:B------:R-:W-:Y:S05]  /*2eb0*/  WARPSYNC.COLLECTIVE R15, `(.L_x_2362) ;  /* 0x000000000f087348 */ /* 0x000fea0003c00000 */
[----:B------:R0:W1:Y:S02]  /*2ec0*/  SHFL.BFLY P6, R14, R13, R12, R11 ;  /* 0x0c00000c0d0e7389 */ /* 0x00006400000c000b */
[----:B01----:R-:W-:Y:S05]  /*2ed0*/  ENDCOLLECTIVE ;  /* 0x000000000000791b */ /* 0x003fea0003800000 */
.L_x_2362:
[----:B------:R-:W-:Y:S01]  /*2ee0*/  HFMA2 R12, -RZ, RZ, 0, 1.1920928955078125e-07 ;  /* 0x00000002ff0c7431 */ /* 0x000fe200000001ff */
[----:B------:R-:W-:-:S04]  /*2ef0*/  FMNMX R2, R0, R14, !PT ;  /* 0x0000000e00027209 */ /* 0x000fc80007800000 */
[----:B------:R-:W-:-:S07]  /*2f00*/  MOV R13, R2 ;  /* 0x00000002000d7202 */ /* 0x000fce0000000f00 */
[----:B------:R-:W-:Y:S05]  /*2f10*/  WARPSYNC.COLLECTIVE R15, `(.L_x_2363) ;  /* 0x000000000f087348 */ /* 0x000fea0003c00000 */
[----:B------:R0:W1:Y:S02]  /*2f20*/  SHFL.BFLY P6, R14, R13, R12, R11 ;  /* 0x0c00000c0d0e7389 */ /* 0x00006400000c000b */
[----:B01----:R-:W-:Y:S05]  /*2f30*/  ENDCOLLECTIVE ;  /* 0x000000000000791b */ /* 0x003fea0003800000 */
.L_x_2363:
[----:B------:R-:W-:Y:S01]  /*2f40*/  HFMA2 R12, -RZ, RZ, 0, 5.9604644775390625e-08 ;  /* 0x00000001ff0c7431 */ /* 0x000fe200000001ff */
[----:B------:R-:W-:-:S04]  /*2f50*/  FMNMX R3, R2, R14, !PT ;  /* 0x0000000e02037209 */ /* 0x000fc80007800000 */
[----:B------:R-:W-:-:S07]  /*2f60*/  MOV R13, R3 ;  /* 0x00000003000d7202 */ /* 0x000fce0000000f00 */
[----:B------:R-:W-:Y:S05]  /*2f70*/  WARPSYNC.COLLECTIVE R15, `(.L_x_2364) ;  /* 0x000000000f087348 */ /* 0x000fea0003c00000 */
[----:B------:R0:W1:Y:S02]  /*2f80*/  SHFL.BFLY P6, R14, R13, R12, R11 ;  /* 0x0c00000c0d0e7389 */ /* 0x00006400000c000b */
[----:B01----:R-:W-:Y:S05]  /*2f90*/  ENDCOLLECTIVE ;  /* 0x000000000000791b */ /* 0x003fea0003800000 */
.L_x_2364:
[----:B------:R-:W-:-:S05]  /*2fa0*/  FMNMX R14, R3, R14, !PT ;  /* 0x0000000e030e7209 */ /* 0x000fca0007800000 */
[--C-:B------:R-:W-:Y:S01]  /*2fb0*/  FADD R2, R39, -R14.reuse ;  /* 0x8000000e27027221 */ /* 0x100fe20000000000 */
[----:B------:R-:W-:Y:S02]  /*2fc0*/  HFMA2 R39, -RZ, RZ, 3.7421875, 0 ;  /* 0x437c0000ff277431 */ /* 0x000fe400000001ff */
        /* <DEDUP_REMOVED lines=133> */
[----:B------:R-:W-:-:S03]  /*3820*/  SHF.L.U32 R23, R24, 0x17, RZ ;  /* 0x0000001718177819 */ /* 0x000fc600000006ff */
        /* <DEDUP_REMOVED lines=26> */
[----:B0-----:R-:W-:-:S04]  /*39d0*/  FFMA.SAT R12, R31, R38, 0.5 ;  /* 0x3f0000001f0c7423 */ /* 0x001fc80000002026 */
[----:B------:R-:W-:Y:S01]  /*39e0*/  FFMA.RM R12, R12, R39, 12582913 ;  /* 0x4b4000010c0c7423 */ /* 0x000fe20000004027 */
[----:B-1----:R-:W-:Y:S01]  /*39f0*/  FMUL R0, R0, R11 ;  /* 0x0000000b00007220 */ /* 0x002fe20000400000 */
[----:B------:R-:W-:Y:S02]  /*3a00*/  FADD R11, R24, -12583039 ;  /* 0xcb40007f180b7421 */ /* 0x000fe40000000000 */
[C---:B------:R-:W-:Y:S01]  /*3a10*/  FADD R24, R12.reuse, -12583039 ;  /* 0xcb40007f0c187421 */ /* 0x040fe20000000000 */
[----:B------:R-:W-:Y:S01]  /*3a20*/  SHF.L.U32 R12, R12, 0x17, RZ ;  /* 0x000000170c0c7819 */ /* 0x000fe200000006ff */
[C---:B------:R-:W-:Y:S02]  /*3a30*/  FFMA R11, R30.reuse, 1.4426950216293334961, -R11 ;  /* 0x3fb8aa3b1e0b7823 */ /* 0x040fe4000000080b */
[----:B------:R-:W-:Y:S02]  /*3a40*/  FFMA R24, R31, 1.4426950216293334961, -R24 ;  /* 0x3fb8aa3b1f187823 */ /* 0x000fe40000000818 */
[----:B------:R-:W-:-:S02]  /*3a50*/  FFMA R11, R30, 1.925963033500011079e-08, R11 ;  /* 0x32a570601e0b7823 */ /* 0x000fc4000000000b */
[----:B------:R-:W-:Y:S02]  /*3a60*/  FFMA R31, R31, 1.925963033500011079e-08, R24 ;  /* 0x32a570601f1f7823 */ /* 0x000fe40000000018 */
        /* <DEDUP_REMOVED lines=19> */
[----:B------:R-:W-:Y:S01]  /*3ba0*/  FFMA R26, R33, 1.4426950216293334961, -R26 ;  /* 0x3fb8aa3b211a7823 */ /* 0x000fe2000000081a */
[----:B------:R-:W-:-:S03]  /*3bb0*/  FFMA R11, R14, 1.4426950216293334961, -R11 ;  /* 0x3fb8aa3b0e0b7823 */ /* 0x000fc6000000080b */
[----:B------:R-:W-:Y:S01]  /*3bc0*/  FFMA R33, R33, 1.925963033500011079e-08, R26 ;  /* 0x32a5706021217823 */ /* 0x000fe2000000001a */
[----:B------:R-:W-:Y:S01]  /*3bd0*/  FFMA R14, R14, 1.925963033500011079e-08, R11 ;  /* 0x32a570600e0e7823 */ /* 0x000fe2000000000b */
[----:B------:R-:W-:-:S03]  /*3be0*/  SHF.L.U32 R26, R38, 0x17, RZ ;  /* 0x00000017261a7819 */ /* 0x000fc600000006ff */
        /* <DEDUP_REMOVED lines=31> */
.L_x_2365:
[----:B------:R-:W-:Y:S02]  /*3de0*/  HFMA2 R12, -RZ, RZ, 0, 4.76837158203125e-07 ;  /* 0x00000008ff0c7431 */ /* 0x000fe400000001ff */
[----:B------:R-:W-:-:S05]  /*3df0*/  FADD R30, R13, R14 ;  /* 0x0000000e0d1e7221 */ /* 0x000fca0000000000 */
[----:B------:R-:W-:-:S07]  /*3e00*/  MOV R13, R30 ;  /* 0x0000001e000d7202 */ /* 0x000fce0000000f00 */
[----:B------:R-:W-:Y:S05]  /*3e10*/  WARPSYNC.COLLECTIVE R15, `(.L_x_2366) ;  /* 0x000000000f087348 */ /* 0x000fea0003c00000 */
[----:B------:R0:W1:Y:S02]  /*3e20*/  SHFL.BFLY P6, R14, R13, R12, R11 ;  /* 0x0c00000c0d0e7389 */ /* 0x00006400000c000b */
[----:B01----:R-:W-:Y:S05]  /*3e30*/  ENDCOLLECTIVE ;  /* 0x000000000000791b */ /* 0x003fea0003800000 */
.L_x_2366:
[----:B------:R-:W-:Y:S02]  /*3e40*/  HFMA2 R12, -RZ, RZ, 0, 2.384185791015625e-07 ;  /* 0x00000004ff0c7431 */ /* 0x000fe400000001ff */
[----:B------:R-:W-:-:S05]  /*3e50*/  FADD R31, R30, R14 ;  /* 0x0000000e1e1f7221 */ /* 0x000fca0000000000 */
[----:B------:R-:W-:-:S07]  /*3e60*/  MOV R13, R31 ;  /* 0x0000001f000d7202 */ /* 0x000fce0000000f00 */
[----:B------:R-:W-:Y:S05]  /*3e70*/  WARPSYNC.COLLECTIVE R15, `(.L_x_2367) ;  /* 0x000000000f087348 */ /* 0x000fea0003c00000 */
[----:B------:R0:W1:Y:S02]  /*3e80*/  SHFL.BFLY P6, R14, R13, R12, R11 ;  /* 0x0c00000c0d0e7389 */ /* 0x00006400000c000b */
[----:B01----:R-:W-:Y:S05]  /*3e90*/  ENDCOLLECTIVE ;  /* 0x000000000000791b */ /* 0x003fea0003800000 */
.L_x_2367:
[----:B------:R-:W-:Y:S02]  /*3ea0*/  HFMA2 R12, -RZ, RZ, 0, 1.1920928955078125e-07 ;  /* 0x00000002ff0c7431 */ /* 0x000fe400000001ff */
[----:B------:R-:W-:-:S05]  /*3eb0*/  FADD R32, R31, R14 ;  /* 0x0000000e1f207221 */ /* 0x000fca0000000000 */
[----:B------:R-:W-:-:S07]  /*3ec0*/  MOV R13, R32 ;  /* 0x00000020000d7202 */ /* 0x000fce0000000f00 */
[----:B------:R-:W-:Y:S05]  /*3ed0*/  WARPSYNC.COLLECTIVE R15, `(.L_x_2368) ;  /* 0x000000000f087348 */ /* 0x000fea0003c00000 */
[----:B------:R0:W1:Y:S02]  /*3ee0*/  SHFL.BFLY P6, R14, R13, R12, R11 ;  /* 0x0c00000c0d0e7389 */ /* 0x00006400000c000b */
[----:B01----:R-:W-:Y:S05]  /*3ef0*/  ENDCOLLECTIVE ;  /* 0x000000000000791b */ /* 0x003fea0003800000 */
.L_x_2368:
[----:B------:R-:W-:Y:S02]  /*3f00*/  HFMA2 R12, -RZ, RZ, 0, 5.9604644775390625e-08 ;  /* 0x00000001ff0c7431 */ /* 0x000fe400000001ff */
[----:B------:R-:W-:-:S05]  /*3f10*/  FADD R33, R32, R14 ;  /* 0x0000000e20217221 */ /* 0x000fca0000000000 */
[----:B------:R-:W-:-:S07]  /*3f20*/  MOV R13, R33 ;  /* 0x00000021000d7202 */ /* 0x000fce0000000f00 */
[----:B------:R-:W-:Y:S05]  /*3f30*/  WARPSYNC.COLLECTIVE R15, `(.L_x_2369) ;  /* 0x000000000f087348 */ /* 0x000fea0003c00000 */
[----:B------:R0:W1:Y:S02]  /*3f40*/  SHFL.BFLY P6, R14, R13, R12, R11 ;  /* 0x0c00000c0d0e7389 */ /* 0x00006400000c000b */
[----:B01----:R-:W-:Y:S05]  /*3f50*/  ENDCOLLECTIVE ;  /* 0x000000000000791b */ /* 0x003fea0003800000 */
.L_x_2369:
[----:B------:R-:W-:Y:S05]  /*3f60*/  BRA `(.L_x_2370) ;  /* 0xffffffd400687947 */ /* 0x000fea000383ffff */
        .weak           $__internal_31_$__cuda_sm3x_div_rn_noftz_f32_slowpath
        .type           $__internal_31_$__cuda_sm3x_div_rn_noftz_f32_slowpath,@function
        .size           $__internal_31_$__cuda_sm3x_div_rn_noftz_f32_slowpath,(.L_x_8517 - $__internal_31_$__cuda_sm3x_div_rn_noftz_f32_slowpath)
$__internal_31_$__cuda_sm3x_div_rn_noftz_f32_slowpath:
        /* <DEDUP_REMOVED lines=35> */
.L_x_2372:
[----:B------:R-:W-:Y:S01]  /*41a0*/  LEA R22, R31, 0xc0800000, 0x17 ;  /* 0xc08000001f167811 */ /* 0x000fe200078eb8ff */
[----:B------:R-:W-:Y:S01]  /*41b0*/  BSSY.RECONVERGENT B1, `(.L_x_2377) ;  /* 0x0000036000017945 */ /* 0x000fe20003800200 */
[----:B------:R-:W-:Y:S02]  /*41c0*/  IADD3 R38, PT, PT, R38, -0x7f, RZ ;  /* 0xffffff8126267810 */ /* 0x000fe40007ffe0ff */
[----:B------:R-:W-:-:S03]  /*41d0*/  IADD3 R39, PT, PT, -R22, R11, RZ ;  /* 0x0000000b16277210 */ /* 0x000fc60007ffe1ff */
[C---:B------:R-:W-:Y:S01]  /*41e0*/  IMAD R11, R38.reuse, -0x800000, R32 ;  /* 0xff800000260b7824 */ /* 0x040fe200078e0220 */
        /* <DEDUP_REMOVED lines=46> */
.L_x_2379:
[----:B------:R-:W-:-:S04]  /*44d0*/  LOP3.LUT R11, R11, 0x80000000, RZ, 0xc0, !PT ;  /* 0x800000000b0b7812 */ /* 0x000fc800078ec0ff */
[----:B------:R-:W-:Y:S01]  /*44e0*/  LOP3.LUT R11, R11, 0x7f800000, RZ, 0xfc, !PT ;  /* 0x7f8000000b0b7812 */ /* 0x000fe200078efcff */
[----:B------:R-:W-:Y:S06]  /*44f0*/  BRA `(.L_x_2380) ;  /* 0x0000000000047947 */ /* 0x000fec0003800000 */
.L_x_2378:
[----:B------:R-:W-:-:S07]  /*4500*/  LEA R11, R38, R11, 0x17 ;  /* 0x0000000b260b7211 */ /* 0x000fce00078eb8ff */
.L_x_2380:
[----:B------:R-:W-:Y:S05]  /*4510*/  BSYNC.RECONVERGENT B1 ;  /* 0x0000000000017941 */ /* 0x000fea0003800200 */
.L_x_2377:
[----:B------:R-:W-:Y:S05]  /*4520*/  BRA `(.L_x_2381) ;  /* 0x0000000000207947 */ /* 0x000fea0003800000 */
.L_x_2376:
[----:B------:R-:W-:-:S04]  /*4530*/  LOP3.LUT R11, R11, 0x80000000, R32, 0x48, !PT ;  /* 0x800000000b0b7812 */ /* 0x000fc800078e4820 */
[----:B------:R-:W-:Y:S01]  /*4540*/  LOP3.LUT R11, R11, 0x7f800000, RZ, 0xfc, !PT ;  /* 0x7f8000000b0b7812 */ /* 0x000fe200078efcff */
[----:B------:R-:W-:Y:S06]  /*4550*/  BRA `(.L_x_2381) ;  /* 0x0000000000147947 */ /* 0x000fec0003800000 */
.L_x_2375:
[----:B------:R-:W-:Y:S01]  /*4560*/  LOP3.LUT R11, R11, 0x80000000, R32, 0x48, !PT ;  /* 0x800000000b0b7812 */ /* 0x000fe200078e4820 */
[----:B------:R-:W-:Y:S06]  /*4570*/  BRA `(.L_x_2381) ;  /* 0x00000000000c7947 */ /* 0x000fec0003800000 */
.L_x_2374:
[----:B------:R-:W0:Y:S01]  /*4580*/  MUFU.RSQ R11, -QNAN ;  /* 0xffc00000000b7908 */ /* 0x000e220000001400 */
[----:B------:R-:W-:Y:S05]  /*4590*/  BRA `(.L_x_2381) ;  /* 0x0000000000047947 */ /* 0x000fea0003800000 */
.L_x_2373:
[----:B------:R-:W-:-:S07]  /*45a0*/  FADD.FTZ R11, R22, R11 ;  /* 0x0000000b160b7221 */ /* 0x000fce0000010000 */
.L_x_2381:
[----:B------:R-:W-:Y:S05]  /*45b0*/  BSYNC.RECONVERGENT B0 ;  /* 0x0000000000007941 */ /* 0x000fea0003800200 */
.L_x_2371:
[----:B------:R-:W-:-:S04]  /*45c0*/  HFMA2 R13, -RZ, RZ, 0, 0 ;  /* 0x00000000ff0d7431 */ /* 0x000fc800000001ff */
[----:B0-----:R-:W-:Y:S05]  /*45d0*/  RET.REL.NODEC R12 `(_Z15SoftmaxWarpImplI10DirectLoadIffE11DirectStoreIffEfLi1ELi22ELi32ELi1ELb0EL9Algorithm0EEvT_T0_ll) ;  /* 0xffffffb80c887950 */ /* 0x001fea0003c3ffff */
.L_x_2382:
        /* <DEDUP_REMOVED lines=10> */
.L_x_8517:


//--------------------- .text._Z15SoftmaxWarpImplI10DirectLoadIffE11DirectStoreIffEfLi1ELi21ELi32ELi1ELb1EL9Algorithm0EEvT_T0_ll --------------------------
	.section	.text._Z15SoftmaxWarpImplI10DirectLoadIffE11DirectStoreIffEfLi1ELi21ELi32ELi1ELb1EL9Algorithm0EEvT_T0_ll,"ax",@progbits
	.align	128
        .global         _Z15SoftmaxWarpImplI10DirectLoadIffE11DirectStoreIffEfLi1ELi21ELi32ELi1ELb1EL9Algorithm0EEvT_T0_ll
        .type           _Z15SoftmaxWarpImplI10DirectLoadIffE11DirectStoreIffEfLi1ELi21ELi32ELi1ELb1EL9Algorithm0EEvT_T0_ll,@function
        .size           _Z15SoftmaxWarpImplI10DirectLoadIffE11DirectStoreIffEfLi1ELi21ELi32ELi1ELb1EL9Algorithm0EEvT_T0_ll,(.L_x_8518 - _Z15SoftmaxWarpImplI10DirectLoadIffE11DirectStoreIffEfLi1ELi21ELi32ELi1ELb1EL9Algorithm0EEvT_T0_ll)
        .other          _Z15SoftmaxWarpImplI10DirectLoadIffE11DirectStoreIffEfLi1ELi21ELi32ELi1ELb1EL9Algorithm0EEvT_T0_ll,@"STO_CUDA_ENTRY STV_DEFAULT"
_Z15SoftmaxWarpImplI10DirectLoadIffE11DirectStoreIffEfLi1ELi21ELi32ELi1ELb1EL9Algorithm0EEvT_T0_ll:
.text._Z15SoftmaxWarpImplI10DirectLoadIffE11DirectStoreIffEfLi1ELi21ELi32ELi1ELb1EL9Algorithm0EEvT_T0_ll:
        /* <DEDUP_REMOVED lines=25> */
.L_x_2383:
        /* <DEDUP_REMOVED lines=34> */
.L_x_2428:
[----:B------:R-:W-:Y:S01]  /*03b0*/  ISETP.GE.U32.AND P0, PT, R32, UR44, PT ;  /* 0x0000002c20007c0c */ /* 0x000fe2000bf06070 */
[----:B------:R-:W-:Y:S01]  /*03c0*/  HFMA2 R3, -RZ, RZ, 0, 0 ;  /* 0x00000000ff037431 */ /* 0x000fe200000001ff */
[----:B------:R-:W-:Y:S01]  /*03d0*/  ISETP.GE.U32.AND P5, PT, R53, UR44, PT ;  /* 0x0000002c35007c0c */ /* 0x000fe2000bfa6070 */
[----:B-1----:R-:W-:Y:S01]  /*03e0*/  IMAD R0, R30, UR42, RZ ;  /* 0x0000002a1e007c24 */ /* 0x002fe2000f8e02ff */
[----:B------:R-:W-:Y:S01]  /*03f0*/  ISETP.GE.AND.EX P0, PT, RZ, UR45, PT, P0 ;  /* 0x0000002dff007c0c */ /* 0x000fe2000bf06300 */
[----:B------:R-:W-:Y:S01]  /*0400*/  IMAD.MOV.U32 R70, RZ, RZ, -0x800000 ;  /* 0xff800000ff467424 */ /* 0x000fe200078e00ff */
[----:B------:R-:W-:Y:S02]  /*0410*/  ISETP.GE.U32.AND P3, PT, R52, UR44, PT ;  /* 0x0000002c34007c0c */ /* 0x000fe4000bf66070 */
[----:B------:R-:W-:Y:S02]  /*0420*/  ISETP.GE.AND.EX P5, PT, RZ, UR45, PT, P5 ;  /* 0x0000002dff007c0c */ /* 0x000fe4000bfa6350 */
[----:B------:R-:W-:-:S02]  /*0430*/  MOV R2, R32 ;  /* 0x0000002000027202 */ /* 0x000fc40000000f00 */
[----:B------:R-:W-:-:S03]  /*0440*/  ISETP.GE.AND.EX P3, PT, RZ, UR45, PT, P3 ;  /* 0x0000002dff007c0c */ /* 0x000fc6000bf66330 */
[C---:B------:R-:W-:Y:S02]  /*0450*/  IMAD.WIDE.U32 R4, R31.reuse, UR42, R2 ;  /* 0x0000002a1f047c25 */ /* 0x040fe4000f8e0002 */
[----:B------:R-:W-:Y:S02]  /*0460*/  @!P0 R2UR UR4, R28 ;  /* 0x000000001c0482ca */ /* 0x000fe400000e0000 */
[----:B------:R-:W-:Y:S01]  /*0470*/  IMAD R3, R31, UR43, R0 ;  /* 0x0000002b1f037c24 */ /* 0x000fe2000f8e0200 */
[----:B------:R-:W-:Y:S02]  /*0480*/  @!P0 R2UR UR5, R29 ;  /* 0x000000001d0582ca */ /* 0x000fe400000e0000 */
[----:B------:R-:W-:Y:S02]  /*0490*/  LEA R2, P1, R4, UR40, 0x2 ;  /* 0x0000002804027c11 */ /* 0x000fe4000f8210ff */
[----:B------:R-:W-:Y:S02]  /*04a0*/  IADD3 R3, PT, PT, R5, R3, RZ ;  /* 0x0000000305037210 */ /* 0x000fe40007ffe0ff */
[----:B------:R-:W-:-:S02]  /*04b0*/  @!P5 R2UR UR6, R28 ;  /* 0x000000001c06d2ca */ /* 0x000fc400000e0000 */
[C---:B------:R-:W-:Y:S02]  /*04c0*/  @!P5 R2UR UR7, R29.reuse ;  /* 0x000000001d07d2ca */ /* 0x040fe400000e0000 */
[----:B------:R-:W-:Y:S02]  /*04d0*/  MOV R5, 0xff800000 ;  /* 0xff80000000057802 */ /* 0x000fe40000000f00 */
[----:B------:R-:W-:Y:S02]  /*04e0*/  LEA.HI.X R3, R4, UR41, R3, 0x2, P1 ;  /* 0x0000002904037c11 */ /* 0x000fe400088f1403 */
[----:B------:R-:W-:Y:S02]  /*04f0*/  @!P3 R2UR UR8, R28 ;  /* 0x000000001c08b2ca */ /* 0x000fe400000e0000 */
[----:B------:R-:W-:Y:S01]  /*0500*/  @!P3 R2UR UR9, R29 ;  /* 0x000000001d09b2ca */ /* 0x000fe200000e0000 */
[----:B------:R-:W2:Y:S01]  /*0510*/  @!P0 LDG.E R5, desc[UR4][R2.64] ;  /* 0x0000000402058981 */ /* 0x000ea2000c1e1900 */
[----:B------:R-:W-:-:S03]  /*0520*/  MOV R66, 0xff800000 ;  /* 0xff80000000427802 */ /* 0x000fc60000000f00 */
[----:B------:R-:W3:Y:S08]  /*0530*/  @!P5 LDG.E R70, desc[UR6][R2.64+0x80] ;  /* 0x000080060246d981 */ /* 0x000ef0000c1e1900 */
[----:B------:R-:W4:Y:S01]  /*0540*/  @!P3 LDG.E R66, desc[UR8][R2.64+0x100] ;  /* 0x000100080242b981 */ /* 0x000f22000c1e1900 */
[----:B------:R-:W-:Y:S02]  /*0550*/  ISETP.GE.U32.AND P2, PT, R51, UR44, PT ;  /* 0x0000002c33007c0c */ /* 0x000fe4000bf46070 */
[----:B------:R-:W-:-:S02]  /*0560*/  ISETP.GE.U32.AND P1, PT, R50, UR44, PT ;  /* 0x0000002c32007c0c */ /* 0x000fc4000bf26070 */
[----:B------:R-:W-:Y:S02]  /*0570*/  ISETP.GE.AND.EX P2, PT, RZ, UR45, PT, P2 ;  /* 0x0000002dff007c0c */ /* 0x000fe4000bf46320 */
[----:B------:R-:W-:Y:S02]  /*0580*/  ISETP.GE.U32.AND P4, PT, R49, UR44, PT ;  /* 0x0000002c31007c0c */ /* 0x000fe4000bf86070 */
[----:B------:R-:W-:Y:S02]  /*0590*/  ISETP.GE.AND.EX P1, PT, RZ, UR45, PT, P1 ;  /* 0x0000002dff007c0c */ /* 0x000fe4000bf26310 */
[----:B------:R-:W-:Y:S02]  /*05a0*/  MOV R13, 0xff800000 ;  /* 0xff800000000d7802 */ /* 0x000fe40000000f00 */
[----:B------:R-:W-:Y:S02]  /*05b0*/  ISETP.GE.U32.AND P6, PT, R48, UR44, PT ;  /* 0x0000002c30007c0c */ /* 0x000fe4000bfc6070 */
[----:B------:R-:W-:-:S02]  /*05c0*/  ISETP.GE.AND.EX P4, PT, RZ, UR45, PT, P4 ;  /* 0x0000002dff007c0c */ /* 0x000fc4000bf86340 */
[----:B------:R-:W-:Y:S02]  /*05d0*/  ISETP.GE.AND.EX P6, PT, RZ, UR45, PT, P6 ;  /* 0x0000002dff007c0c */ /* 0x000fe4000bfc6360 */
[C---:B------:R-:W-:Y:S02]  /*05e0*/  @!P2 R2UR UR4, R28.reuse ;  /* 0x000000001c04a2ca */ /* 0x040fe400000e0000 */
[C---:B------:R-:W-:Y:S02]  /*05f0*/  @!P2 R2UR UR5, R29.reuse ;  /* 0x000000001d05a2ca */ /* 0x040fe400000e0000 */
[----:B------:R-:W-:Y:S02]  /*0600*/  @!P1 R2UR UR6, R28 ;  /* 0x000000001c0692ca */ /* 0x000fe400000e0000 */
[----:B------:R-:W-:Y:S02]  /*0610*/  @!P1 R2UR UR7, R29 ;  /* 0x000000001d0792ca */ /* 0x000fe400000e0000 */
[----:B------:R-:W-:-:S02]  /*0620*/  MOV R68, 0xff800000 ;  /* 0xff80000000447802 */ /* 0x000fc40000000f00 */
[C---:B------:R-:W-:Y:S02]  /*0630*/  @!P4 R2UR UR8, R28.reuse ;  /* 0x000000001c08c2ca */ /* 0x040fe400000e0000 */
        /* <DEDUP_REMOVED lines=12> */
[----:B--2---:R-:W-:-:S04]  /*0700*/  @!P0 FMNMX R13, R5, -INF , !PT ;  /* 0xff800000050d8809 */ /* 0x004fc80007800000 */
[----:B---3--:R-:W-:Y:S02]  /*0710*/  @!P5 FMNMX R13, R13, R70, !PT ;  /* 0x000000460d0dd209 */ /* 0x008fe40007800000 */
[----:B------:R-:W-:-:S04]  /*0720*/  ISETP.GE.U32.AND P5, PT, R47, UR44, PT ;  /* 0x0000002c2f007c0c */ /* 0x000fc8000bfa6070 */
[----:B------:R-:W-:Y:S02]  /*0730*/  ISETP.GE.AND.EX P5, PT, RZ, UR45, PT, P5 ;  /* 0x0000002dff007c0c */ /* 0x000fe4000bfa6350 */
[----:B----4-:R-:W-:Y:S02]  /*0740*/  @!P3 FMNMX R13, R13, R66, !PT ;  /* 0x000000420d0db209 */ /* 0x010fe40007800000 */
[----:B------:R-:W-:-:S04]  /*0750*/  ISETP.GE.U32.AND P3, PT, R46, UR44, PT ;  /* 0x0000002c2e007c0c */ /* 0x000fc8000bf66070 */
[----:B------:R-:W-:-:S05]  /*0760*/  ISETP.GE.AND.EX P3, PT, RZ, UR45, PT, P3 ;  /* 0x0000002dff007c0c */ /* 0x000fca000bf66330 */
[----:B------:R-:W-:Y:S02]  /*0770*/  @!P5 R2UR UR4, R28 ;  /* 0x000000001c04d2ca */ /* 0x000fe400000e0000 */
[----:B------:R-:W-:-:S06]  /*0780*/  @!P5 R2UR UR5, R29 ;  /* 0x000000001d05d2ca */ /* 0x000fcc00000e0000 */
[----:B------:R-:W-:Y:S02]  /*0790*/  @!P3 R2UR UR6, R28 ;  /* 0x000000001c06b2ca */ /* 0x000fe400000e0000 */
[----:B------:R-:W-:-:S05]  /*07a0*/  @!P3 R2UR UR7, R29 ;  /* 0x000000001d07b2ca */ /* 0x000fca00000e0000 */
[----:B------:R-:W2:Y:S08]  /*07b0*/  @!P5 LDG.E R8, desc[UR4][R2.64+0x380] ;  /* 0x000380040208d981 */ /* 0x000eb0000c1e1900 */
[----:B------:R-:W3:Y:S01]  /*07c0*/  @!P3 LDG.E R26, desc[UR6][R2.64+0x400] ;  /* 0x00040006021ab981 */ /* 0x000ee2000c1e1900 */
[----:B-----5:R-:W-:Y:S02]  /*07d0*/  @!P2 FMNMX R13, R13, R68, !PT ;  /* 0x000000440d0da209 */ /* 0x020fe40007800000 */
[----:B------:R-:W-:-:S02]  /*07e0*/  ISETP.GE.U32.AND P2, PT, R45, UR44, PT ;  /* 0x0000002c2d007c0c */ /* 0x000fc4000bf46070 */
[----:B------:R-:W-:Y:S02]  /*07f0*/  @!P1 FMNMX R13, R13, R64, !PT ;  /* 0x000000400d0d9209 */ /* 0x000fe40007800000 */
        /* <DEDUP_REMOVED lines=8> */
[----:B------:R-:W-:Y:S02]  /*0880*/  ISETP.GE.AND.EX P6, PT, RZ, UR45, PT, P6 ;  /* 0x0000002dff007c0c */ /* 0x000fe4000bfc6360 */
[----:B------:R-:W-:Y:S02]  /*0890*/  @!P2 R2UR UR4, R28 ;  /* 0x000000001c04a2ca */ /* 0x000fe400000e0000 */
[----:B------:R-:W-:-:S02]  /*08a0*/  @!P2 R2UR UR5, R29 ;  /* 0x000000001d05a2ca */ /* 0x000fc400000e0000 */
[C---:B------:R-:W-:Y:S02]  /*08b0*/  @!P1 R2UR UR6, R28.reuse ;  /* 0x000000001c0692ca */ /* 0x040fe400000e0000 */
        /* <DEDUP_REMOVED lines=16> */
[----:B------:R-:W-:-:S04]  /*09c0*/  ISETP.GE.U32.AND P5, PT, R41, UR44, PT ;  /* 0x0000002c29007c0c */ /* 0x000fc8000bfa6070 */
[----:B------:R-:W-:Y:S02]  /*09d0*/  ISETP.GE.AND.EX P5, PT, RZ, UR45, PT, P5 ;  /* 0x0000002dff007c0c */ /* 0x000fe4000bfa6350 */
[----:B---3--:R-:W-:Y:S02]  /*09e0*/  @!P3 FMNMX R13, R13, R26, !PT ;  /* 0x0000001a0d0db209 */ /* 0x008fe40007800000 */
        /* <DEDUP_REMOVED lines=8> */
[----:B----4-:R-:W-:Y:S02]  /*0a70*/  @!P2 FMNMX R13, R13, R25, !PT ;  /* 0x000000190d0da209 */ /* 0x010fe40007800000 */
[----:B------:R-:W-:-:S02]  /*0a80*/  ISETP.GE.U32.AND P2, PT, R39, UR44, PT ;  /* 0x0000002c27007c0c */ /* 0x000fc4000bf46070 */
        /* <DEDUP_REMOVED lines=83> */
[C---:B------:R-:W-:Y:S01]  /*0fc0*/  FADD R24, -R15.reuse, R10 ;  /* 0x0000000a0f187221 */ /* 0x040fe20000000100 */
[----:B------:R-:W-:Y:S01]  /*0fd0*/  FADD R26, -R15, R9 ;  /* 0x000000090f1a7221 */ /* 0x000fe20000000100 */
[----:B------:R-:W-:Y:S01]  /*0fe0*/  FADD R5, R13, -12583039 ;  /* 0xcb40007f0d057421 */ /* 0x000fe20000000000 */
[-C--:B------:R-:W-:Y:S01]  /*0ff0*/  FFMA.SAT R15, R66, R11.reuse, 0.5 ;  /* 0x3f000000420f7423 */ /* 0x080fe2000000200b */
[----:B------:R-:W-:Y:S01]  /*1000*/  FADD R7, R3, -12583039 ;  /* 0xcb40007f03077421 */ /* 0x000fe20000000000 */
[-C--:B------:R-:W-:Y:S01]  /*1010*/  FFMA.SAT R9, R64, R11.reuse, 0.5 ;  /* 0x3f00000040097423 */ /* 0x080fe2000000200b */
[----:B------:R-:W-:Y:S01]  /*1020*/  FFMA R5, R72, 1.4426950216293334961, -R5 ;  /* 0x3fb8aa3b48057823 */ /* 0x000fe20000000805 */
[-C--:B------:R-:W-:Y:S01]  /*1030*/  FFMA.RM R15, R15, R12.reuse, 12582913 ;  /* 0x4b4000010f0f7423 */ /* 0x080fe2000000400c */
[----:B------:R-:W-:Y:S01]  /*1040*/  FFMA R7, R70, 1.4426950216293334961, -R7 ;  /* 0x3fb8aa3b46077823 */ /* 0x000fe20000000807 */
[-C--:B------:R-:W-:Y:S01]  /*1050*/  FFMA.SAT R17, R68, R11.reuse, 0.5 ;  /* 0x3f00000044117423 */ /* 0x080fe2000000200b */
[----:B------:R-:W-:Y:S01]  /*1060*/  FFMA R72, R72, 1.925963033500011079e-08, R5 ;  /* 0x32a5706048487823 */ /* 0x000fe20000000005 */
[----:B------:R-:W-:Y:S01]  /*1070*/  FADD R5, R15, -12583039 ;  /* 0xcb40007f0f057421 */ /* 0x000fe20000000000 */
[----:B------:R-:W-:Y:S01]  /*1080*/  FFMA R70, R70, 1.925963033500011079e-08, R7 ;  /* 0x32a5706046467823 */ /* 0x000fe20000000007 */
[-C--:B------:R-:W-:Y:S01]  /*1090*/  FFMA.SAT R23, R60, R11.reuse, 0.5 ;  /* 0x3f0000003c177423 */ /* 0x080fe2000000200b */
[-C--:B------:R-:W-:Y:S01]  /*10a0*/  FFMA.RM R17, R17, R12.reuse, 12582913 ;  /* 0x4b40000111117423 */ /* 0x080fe2000000400c */
[C---:B------:R-:W-:Y:S01]  /*10b0*/  FFMA R7, R66.reuse, 1.4426950216293334961, -R5 ;  /* 0x3fb8aa3b42077823 */ /* 0x040fe20000000805 */
[-C--:B------:R-:W-:Y:S01]  /*10c0*/  FFMA.RM R5, R9, R12.reuse, 12582913 ;  /* 0x4b40000109057423 */ /* 0x080fe2000000400c */
[-C--:B------:R-:W-:Y:S01]  /*10d0*/  FFMA.RM R23, R23, R12.reuse, 12582913 ;  /* 0x4b40000117177423 */ /* 0x080fe2000000400c */
[----:B------:R-:W0:Y:S01]  /*10e0*/  MUFU.EX2 R70, R70 ;  /* 0x0000004600467308 */ /* 0x000e220000000800 */
[----:B------:R-:W-:Y:S01]  /*10f0*/  FFMA R66, R66, 1.925963033500011079e-08, R7 ;  /* 0x32a5706042427823 */ /* 0x000fe20000000007 */
[----:B------:R-:W-:Y:S01]  /*1100*/  FADD R9, R5, -12583039 ;  /* 0xcb40007f05097421 */ /* 0x000fe20000000000 */
[----:B------:R-:W-:Y:S01]  /*1110*/  FADD R7, R17, -12583039 ;  /* 0xcb40007f11077421 */ /* 0x000fe20000000000 */
[----:B------:R-:W-:Y:S01]  /*1120*/  SHF.L.U32 R3, R3, 0x17, RZ ;  /* 0x0000001703037819 */ /* 0x000fe200000006ff */
[-C--:B------:R-:W-:Y:S01]  /*1130*/  FFMA.SAT R21, R54, R11.reuse, 0.5 ;  /* 0x3f00000036157423 */ /* 0x080fe2000000200b */
[----:B------:R-:W-:Y:S01]  /*1140*/  FFMA R9, R64, 1.4426950216293334961, -R9 ;  /* 0x3fb8aa3b40097823 */ /* 0x000fe20000000809 */
[----:B------:R-:W-:Y:S01]  /*1150*/  FFMA R7, R68, 1.4426950216293334961, -R7 ;  /* 0x3fb8aa3b44077823 */ /* 0x000fe20000000807 */
[----:B------:R-:W-:Y:S01]  /*1160*/  SHF.L.U32 R17, R17, 0x17, RZ ;  /* 0x0000001711117819 */ /* 0x000fe200000006ff */
[-C--:B------:R-:W-:Y:S01]  /*1170*/  FFMA.RM R21, R21, R12.reuse, 12582913 ;  /* 0x4b40000115157423 */ /* 0x080fe2000000400c */
[----:B------:R-:W-:Y:S01]  /*1180*/  FFMA R64, R64, 1.925963033500011079e-08, R9 ;  /* 0x32a5706040407823 */ /* 0x000fe20000000009 */
[----:B------:R-:W-:Y:S01]  /*1190*/  FADD R9, R23, -12583039 ;  /* 0xcb40007f17097421 */ /* 0x000fe20000000000 */
[----:B------:R-:W-:Y:S01]  /*11a0*/  FFMA R68, R68, 1.925963033500011079e-08, R7 ;  /* 0x32a5706044447823 */ /* 0x000fe20000000007 */
[-C--:B------:R-:W-:Y:S01]  /*11b0*/  FFMA.SAT R7, R62, R11.reuse, 0.5 ;  /* 0x3f0000003e077423 */ /* 0x080fe2000000200b */
[----:B------:R-:W-:Y:S01]  /*11c0*/  MUFU.EX2 R25, R64 ;  /* 0x0000004000197308 */ /* 0x000fe20000000800 */
[----:B------:R-:W-:Y:S01]  /*11d0*/  FFMA R9, R60, 1.4426950216293334961, -R9 ;  /* 0x3fb8aa3b3c097823 */ /* 0x000fe20000000809 */
[----:B------:R-:W-:Y:S01]  /*11e0*/  FFMA.SAT R61, R8, R11, 0.5 ;  /* 0x3f000000083d7423 */ /* 0x000fe2000000200b */
[----:B------:R-:W-:-:S02]  /*11f0*/  FFMA.RM R7, R7, R12, 12582913 ;  /* 0x4b40000107077423 */ /* 0x000fc4000000400c */
[----:B------:R-:W-:Y:S01]  /*1200*/  FFMA R60, R60, 1.925963033500011079e-08, R9 ;  /* 0x32a570603c3c7823 */ /* 0x000fe20000000009 */
[----:B------:R-:W-:Y:S01]  /*1210*/  FFMA.SAT R9, R58, R11, 0.5 ;  /* 0x3f0000003a097423 */ /* 0x000fe2000000200b */
[----:B------:R-:W-:Y:S01]  /*1220*/  FADD R19, R7, -12583039 ;  /* 0xcb40007f07137421 */ /* 0x000fe20000000000 */
[----:B------:R-:W-:Y:S02]  /*1230*/  MUFU.EX2 R68, R68 ;  /* 0x0000004400447308 */ /* 0x000fe40000000800 */
[----:B------:R-:W-:Y:S01]  /*1240*/  FFMA.RM R10, R9, R12, 12582913 ;  /* 0x4b400001090a7423 */ /* 0x000fe2000000400c */
[----:B------:R-:W-:-:S03]  /*1250*/  FFMA R19, R62, 1.4426950216293334961, -R19 ;  /* 0x3fb8aa3b3e137823 */ /* 0x000fc60000000813 */
[----:B------:R-:W-:Y:S01]  /*1260*/  FADD R9, R10, -12583039 ;  /* 0xcb40007f0a097421 */ /* 0x000fe20000000000 */
[----:B------:R-:W-:Y:S01]  /*1270*/  FFMA R62, R62, 1.925963033500011079e-08, R19 ;  /* 0x32a570603e3e7823 */ /* 0x000fe20000000013 */
[----:B------:R-:W-:Y:S01]  /*1280*/  FFMA.SAT R19, R4, R11, 0.5 ;  /* 0x3f00000004137423 */ /* 0x000fe2000000200b */
[----:B------:R-:W-:Y:S01]  /*1290*/  MUFU.EX2 R60, R60 ;  /* 0x0000003c003c7308 */ /* 0x000fe20000000800 */
[----:B------:R-:W-:-:S04]  /*12a0*/  FFMA R9, R58, 1.4426950216293334961, -R9 ;  /* 0x3fb8aa3b3a097823 */ /* 0x000fc80000000809 */
[----:B------:R-:W-:Y:S01]  /*12b0*/  FFMA R58, R58, 1.925963033500011079e-08, R9 ;  /* 0x32a570603a3a7823 */ /* 0x000fe20000000009 */
[----:B------:R-:W-:Y:S01]  /*12c0*/  SHF.L.U32 R9, R13, 0x17, RZ ;  /* 0x000000170d097819 */ /* 0x000fe200000006ff */
[----:B------:R-:W-:Y:S01]  /*12d0*/  FFMA.RM R13, R19, R12, 12582913 ;  /* 0x4b400001130d7423 */ /* 0x000fe2000000400c */
[----:B------:R-:W-:Y:S03]  /*12e0*/  MUFU.EX2 R59, R62 ;  /* 0x0000003e003b7308 */ /* 0x000fe60000000800 */
[----:B------:R-:W-:-:S04]  /*12f0*/  FADD R19, R13, -12583039 ;  /* 0xcb40007f0d137421 */ /* 0x000fc80000000000 */
[C---:B------:R-:W-:Y:S01]  /*1300*/  FFMA R19, R4.reuse, 1.4426950216293334961, -R19 ;  /* 0x3fb8aa3b04137823 */ /* 0x040fe20000000813 */
[----:B------:R-:W-:Y:S03]  /*1310*/  MUFU.EX2 R58, R58 ;  /* 0x0000003a003a7308 */ /* 0x000fe60000000800 */
[----:B------:R-:W-:Y:S01]  /*1320*/  FFMA R27, R4, 1.925963033500011079e-08, R19 ;  /* 0x32a57060041b7823 */ /* 0x000fe20000000013 */
[----:B0-----:R-:W-:Y:S01]  /*1330*/  FMUL R4, R3, R70 ;  /* 0x0000004603047220 */ /* 0x001fe20000400000 */
[-C--:B------:R-:W-:Y:S01]  /*1340*/  FFMA.SAT R3, R56, R11.reuse, 0.5 ;  /* 0x3f00000038037423 */ /* 0x080fe2000000200b */
[----:B------:R-:W-:Y:S02]  /*1350*/  FFMA.SAT R19, R2, R11, 0.5 ;  /* 0x3f00000002137423 */ /* 0x000fe4000000200b */
[----:B------:R-:W0:Y:S01]  /*1360*/  MUFU.EX2 R72, R72 ;  /* 0x0000004800487308 */ /* 0x000e220000000800 */
[-C--:B------:R-:W-:Y:S01]  /*1370*/  FFMA.RM R16, R3, R12.reuse, 12582913 ;  /* 0x4b40000103107423 */ /* 0x080fe2000000400c */
[----:B------:R-:W-:-:S03]  /*1380*/  FFMA.RM R19, R19, R12, 12582913 ;  /* 0x4b40000113137423 */ /* 0x000fc6000000400c */
[----:B------:R-:W-:-:S03]  /*1390*/  FADD R3, R16, -12583039 ;  /* 0xcb40007f10037421 */ /* 0x000fc60000000000 */
[----:B------:R-:W-:Y:S01]  /*13a0*/  MUFU.EX2 R27, R27 ;  /* 0x0000001b001b7308 */ /* 0x000fe20000000800 */
[----:B------:R-:W-:-:S04]  /*13b0*/  FFMA R3, R56, 1.4426950216293334961, -R3 ;  /* 0x3fb8aa3b38037823 */ /* 0x000fc80000000803 */
[----:B------:R-:W-:Y:S01]  /*13c0*/  FFMA R56, R56, 1.925963033500011079e-08, R3 ;  /* 0x32a5706038387823 */ /* 0x000fe20000000003 */
[----:B------:R-:W-:Y:S01]  /*13d0*/  SHF.L.U32 R3, R15, 0x17, RZ ;  /* 0x000000170f037819 */ /* 0x000fe200000006ff */
[----:B------:R-:W-:Y:S01]  /*13e0*/  FADD R15, R19, -12583039 ;  /* 0xcb40007f130f7421 */ /* 0x000fe20000000000 */
[----:B------:R-:W1:Y:S01]  /*13f0*/  MUFU.EX2 R66, R66 ;  /* 0x0000004200427308 */ /* 0x000e620000000800 */
[----:B0-----:R-:W-:Y:S02]  /*1400*/  FMUL R9, R9, R72 ;  /* 0x0000004809097220 */ /* 0x001fe40000400000 */
[----:B------:R-:W-:-:S04]  /*1410*/  FFMA R15, R2, 1.4426950216293334961, -R15 ;  /* 0x3fb8aa3b020f7823 */ /* 0x000fc8000000080f */
[----:B------:R-:W-:Y:S01]  /*1420*/  FFMA R55, R2, 1.925963033500011079e-08, R15 ;  /* 0x32a5706002377823 */ /* 0x000fe2000000000f */
[----:B------:R-:W-:Y:S01]  /*1430*/  FFMA.SAT R15, R0, R11, 0.5 ;  /* 0x3f000000000f7423 */ /* 0x000fe2000000200b */
[----:B------:R-:W-:Y:S01]  /*1440*/  FMUL R2, R17, R68 ;  /* 0x0000004411027220 */ /* 0x000fe20000400000 */
[----:B------:R-:W0:Y:S02]  /*1450*/  MUFU.EX2 R63, R56 ;  /* 0x00000038003f7308 */ /* 0x000e240000000800 */
[----:B------:R-:W-:-:S04]  /*1460*/  FFMA.RM R15, R15, R12, 12582913 ;  /* 0x4b4000010f0f7423 */ /* 0x000fc8000000400c */
[----:B------:R-:W-:Y:S01]  /*1470*/  FADD R17, R15, -12583039 ;  /* 0xcb40007f0f117421 */ /* 0x000fe20000000000 */
[----:B-1----:R-:W-:Y:S01]  /*1480*/  FMUL R3, R3, R66 ;  /* 0x0000004203037220 */ /* 0x002fe20000400000 */
[----:B------:R-:W1:Y:S02]  /*1490*/  MUFU.EX2 R55, R55 ;  /* 0x0000003700377308 */ /* 0x000e640000000800 */
[----:B------:R-:W-:-:S04]  /*14a0*/  FFMA R17, R0, 1.4426950216293334961, -R17 ;  /* 0x3fb8aa3b00117823 */ /* 0x000fc80000000811 */
[----:B------:R-:W-:Y:S01]  /*14b0*/  FFMA R17, R0, 1.925963033500011079e-08, R17 ;  /* 0x32a5706000117823 */ /* 0x000fe20000000011 */
[----:B------:R-:W-:Y:S02]  /*14c0*/  SHF.L.U32 R0, R5, 0x17, RZ ;  /* 0x0000001705007819 */ /* 0x000fe400000006ff */
[----:B------:R-:W-:Y:S01]  /*14d0*/  SHF.L.U32 R5, R23, 0x17, RZ ;  /* 0x0000001717057819 */ /* 0x000fe200000006ff */
[----:B------:R-:W-:Y:S02]  /*14e0*/  FFMA.SAT R23, R6, R11, 0.5 ;  /* 0x3f00000006177423 */ /* 0x000fe4000000200b */
[----:B------:R-:W-:Y:S01]  /*14f0*/  FMUL R0, R0, R25 ;  /* 0x0000001900007220 */ /* 0x000fe20000400000 */
[----:B------:R-:W-:Y:S01]  /*1500*/  FADD R25, R21, -12583039 ;  /* 0xcb40007f15197421 */ /* 0x000fe20000000000 */
[----:B------:R-:W-:Y:S01]  /*1510*/  FFMA.RM R23, R23, R12, 12582913 ;  /* 0x4b40000117177423 */ /* 0x000fe2000000400c */
[----:B------:R-:W-:Y:S01]  /*1520*/  FMUL R5, R5, R60 ;  /* 0x0000003c05057220 */ /* 0x000fe20000400000 */
[----:B------:R-:W-:Y:S01]  /*1530*/  SHF.L.U32 R21, R21, 0x17, RZ ;  /* 0x0000001715157819 */ /* 0x000fe200000006ff */
[----:B------:R-:W-:-:S04]  /*1540*/  FFMA R25, R54, 1.4426950216293334961, -R25 ;  /* 0x3fb8aa3b36197823 */ /* 0x000fc80000000819 */
[----:B------:R-:W-:Y:S01]  /*1550*/  FFMA R54, R54, 1.925963033500011079e-08, R25 ;  /* 0x32a5706036367823 */ /* 0x000fe20000000019 */
[----:B------:R-:W-:-:S04]  /*1560*/  FADD R25, R23, -12583039 ;  /* 0xcb40007f17197421 */ /* 0x000fc80000000000 */
[C---:B------:R-:W-:Y:S01]  /*1570*/  FFMA R25, R6.reuse, 1.4426950216293334961, -R25 ;  /* 0x3fb8aa3b06197823 */ /* 0x040fe20000000819 */
[----:B------:R-:W-:Y:S03]  /*1580*/  MUFU.EX2 R54, R54 ;  /* 0x0000003600367308 */ /* 0x000fe60000000800 */
[----:B------:R-:W-:Y:S01]  /*1590*/  FFMA R57, R6, 1.925963033500011079e-08, R25 ;  /* 0x32a5706006397823 */ /* 0x000fe20000000019 */
[----:B------:R-:W-:Y:S01]  /*15a0*/  FFMA.SAT R25, R22, R11, 0.5 ;  /* 0x3f00000016197423 */ /* 0x000fe2000000200b */
[----:B------:R-:W-:Y:S01]  /*15b0*/  IMAD.SHL.U32 R6, R7, 0x800000, RZ ;  /* 0x0080000007067824 */ /* 0x000fe200078e00ff */
[----:B------:R-:W-:Y:S02]  /*15c0*/  SHF.L.U32 R7, R10, 0x17, RZ ;  /* 0x000000170a077819 */ /* 0x000fe400000006ff */
[----:B------:R-:W-:Y:S01]  /*15d0*/  FFMA.RM R25, R25, R12, 12582913 ;  /* 0x4b40000119197423 */ /* 0x000fe2000000400c */
[----:B------:R-:W-:Y:S01]  /*15e0*/  FMUL R6, R6, R59 ;  /* 0x0000003b06067220 */ /* 0x000fe20000400000 */
[----:B------:R-:W-:Y:S01]  /*15f0*/  SHF.L.U32 R10, R16, 0x17, RZ ;  /* 0x00000017100a7819 */ /* 0x000fe200000006ff */
[----:B------:R-:W-:Y:S01]  /*1600*/  FMUL R7, R7, R58 ;  /* 0x0000003a07077220 */ /* 0x000fe20000400000 */
[----:B------:R-:W-:Y:S01]  /*1610*/  FADD R59, R25, -12583039 ;  /* 0xcb40007f193b7421 */ /* 0x000fe20000000000 */
[----:B------:R-:W-:-:S02]  /*1620*/  SHF.L.U32 R16, R19, 0x17, RZ ;  /* 0x0000001713107819 */ /* 0x000fc400000006ff */
[----:B0-----:R-:W-:Y:S01]  /*1630*/  FMUL R10, R10, R63 ;  /* 0x0000003f0a0a7220 */ /* 0x001fe20000400000 */
[----:B------:R-:W-:Y:S02]  /*1640*/  FFMA R59, R22, 1.4426950216293334961, -R59 ;  /* 0x3fb8aa3b163b7823 */ /* 0x000fe4000000083b */
[----:B-1----:R-:W-:Y:S01]  /*1650*/  FMUL R16, R16, R55 ;  /* 0x0000003710107220 */ /* 0x002fe20000400000 */
[----:B------:R-:W-:Y:S01]  /*1660*/  FFMA.SAT R55, R26, R11, 0.5 ;  /* 0x3f0000001a377423 */ /* 0x000fe2000000200b */
[----:B------:R-:W-:Y:S01]  /*1670*/  FFMA R59, R22, 1.925963033500011079e-08, R59 ;  /* 0x32a57060163b7823 */ /* 0x000fe2000000003b */
[----:B------:R-:W-:-:S04]  /*1680*/  FFMA.RM R22, R61, R12, 12582913 ;  /* 0x4b4000013d167423 */ /* 0x000fc8000000400c */
[----:B------:R-:W-:Y:S01]  /*1690*/  FADD R61, R22, -12583039 ;  /* 0xcb40007f163d7421 */ /* 0x000fe20000000000 */
[----:B------:R-:W-:Y:S03]  /*16a0*/  MUFU.EX2 R59, R59 ;  /* 0x0000003b003b7308 */ /* 0x000fe60000000800 */
[----:B------:R-:W-:-:S04]  /*16b0*/  FFMA R61, R8, 1.4426950216293334961, -R61 ;  /* 0x3fb8aa3b083d7823 */ /* 0x000fc8000000083d */
[----:B------:R-:W-:Y:S01]  /*16c0*/  FFMA R58, R8, 1.925963033500011079e-08, R61 ;  /* 0x32a57060083a7823 */ /* 0x000fe2000000003d */
[----:B------:R-:W-:Y:S01]  /*16d0*/  SHF.L.U32 R8, R13, 0x17, RZ ;  /* 0x000000170d087819 */ /* 0x000fe200000006ff */
[----:B------:R-:W-:-:S04]  /*16e0*/  FFMA.SAT R61, R18, R11, 0.5 ;  /* 0x3f000000123d7423 */ /* 0x000fc8000000200b */
[----:B------:R-:W-:Y:S01]  /*16f0*/  FMUL R8, R8, R27 ;  /* 0x0000001b08087220 */ /* 0x000fe20000400000 */
[----:B------:R-:W-:Y:S01]  /*1700*/  FFMA.SAT R27, R20, R11, 0.5 ;  /* 0x3f000000141b7423 */ /* 0x000fe2000000200b */
[-C--:B------:R-:W-:Y:S01]  /*1710*/  FFMA.RM R13, R61, R12.reuse, 12582913 ;  /* 0x4b4000013d0d7423 */ /* 0x080fe2000000400c */
[----:B------:R-:W-:Y:S02]  /*1720*/  MUFU.EX2 R58, R58 ;  /* 0x0000003a003a7308 */ /* 0x000fe40000000800 */
[----:B------:R-:W-:Y:S01]  /*1730*/  FFMA.RM R27, R27, R12, 12582913 ;  /* 0x4b4000011b1b7423 */ /* 0x000fe2000000400c */
[----:B------:R-:W-:-:S03]  /*1740*/  FADD R61, R13, -12583039 ;  /* 0xcb40007f0d3d7421 */ /* 0x000fc60000000000 */
[----:B------:R-:W-:Y:S01]  /*1750*/  FADD R63, R27, -12583039 ;  /* 0xcb40007f1b3f7421 */ /* 0x000fe20000000000 */
[----:B------:R-:W-:-:S03]  /*1760*/  FFMA R61, R18, 1.4426950216293334961, -R61 ;  /* 0x3fb8aa3b123d7823 */ /* 0x000fc6000000083d */
[----:B------:R-:W-:Y:S01]  /*1770*/  FFMA R63, R20, 1.4426950216293334961, -R63 ;  /* 0x3fb8aa3b143f7823 */ /* 0x000fe2000000083f */
[----:B------:R-:W-:-:S03]  /*1780*/  FFMA R61, R18, 1.925963033500011079e-08, R61 ;  /* 0x32a57060123d7823 */ /* 0x000fc6000000003d */
[----:B------:R-:W-:Y:S01]  /*1790*/  FFMA R60, R20, 1.925963033500011079e-08, R63 ;  /* 0x32a57060143c7823 */ /* 0x000fe2000000003f */
[----:B------:R-:W-:Y:S01]  /*17a0*/  FFMA.SAT R63, R14, R11, 0.5 ;  /* 0x3f0000000e3f7423 */ /* 0x000fe2000000200b */
[----:B------:R0:W1:Y:S03]  /*17b0*/  MUFU.EX2 R20, R17 ;  /* 0x0000001100147308 */ /* 0x0000660000000800 */
[----:B------:R-:W-:-:S04]  /*17c0*/  FFMA.RM R56, R63, R12, 12582913 ;  /* 0x4b4000013f387423 */ /* 0x000fc8000000400c */
[----:B------:R-:W-:Y:S01]  /*17d0*/  FADD R19, R56, -12583039 ;  /* 0xcb40007f38137421 */ /* 0x000fe20000000000 */
[----:B------:R-:W-:Y:S01]  /*17e0*/  MUFU.EX2 R61, R61 ;  /* 0x0000003d003d7308 */ /* 0x000fe20000000800 */
[----:B0-----:R-:W-:Y:S02]  /*17f0*/  SHF.L.U32 R17, R15, 0x17, RZ ;  /* 0x000000170f117819 */ /* 0x001fe400000006ff */
[----:B------:R-:W-:Y:S01]  /*1800*/  FFMA R19, R14, 1.4426950216293334961, -R19 ;  /* 0x3fb8aa3b0e137823 */ /* 0x000fe20000000813 */
[----:B------:R-:W-:-:S03]  /*1810*/  SHF.L.U32 R56, R56, 0x17, RZ ;  /* 0x0000001738387819 */ /* 0x000fc600000006ff */
[----:B------:R-:W-:Y:S01]  /*1820*/  FFMA R14, R14, 1.925963033500011079e-08, R19 ;  /* 0x32a570600e0e7823 */ /* 0x000fe20000000013 */
[----:B------:R-:W-:Y:S01]  /*1830*/  FFMA.SAT R19, R24, R11, 0.5 ;  /* 0x3f00000018137423 */ /* 0x000fe2000000200b */
[----:B-1----:R-:W-:-:S03]  /*1840*/  FMUL R17, R17, R20 ;  /* 0x0000001411117220 */ /* 0x002fc60000400000 */
[-C--:B------:R-:W-:Y:S01]  /*1850*/  FFMA.RM R11, R19, R12.reuse, 12582913 ;  /* 0x4b400001130b7423 */ /* 0x080fe2000000400c */
[----:B------:R-:W-:-:S03]  /*1860*/  FFMA.RM R12, R55, R12, 12582913 ;  /* 0x4b400001370c7423 */ /* 0x000fc6000000400c */
[C---:B------:R-:W-:Y:S01]  /*1870*/  FADD R19, R11.reuse, -12583039 ;  /* 0xcb40007f0b137421 */ /* 0x040fe20000000000 */
[----:B------:R-:W-:-:S03]  /*1880*/  SHF.L.U32 R11, R11, 0x17, RZ ;  /* 0x000000170b0b7819 */ /* 0x000fc600000006ff */
[----:B------:R-:W-:-:S04]  /*1890*/  FFMA R19, R24, 1.4426950216293334961, -R19 ;  /* 0x3fb8aa3b18137823 */ /* 0x000fc80000000813 */
[----:B------:R-:W-:Y:S01]  /*18a0*/  FFMA R55, R24, 1.925963033500011079e-08, R19 ;  /* 0x32a5706018377823 */ /* 0x000fe20000000013 */
[C---:B------:R-:W-:Y:S01]  /*18b0*/  FADD R19, R12.reuse, -12583039 ;  /* 0xcb40007f0c137421 */ /* 0x040fe20000000000 */
[----:B------:R-:W0:Y:S01]  /*18c0*/  MUFU.EX2 R24, R57 ;  /* 0x0000003900187308 */ /* 0x000e220000000800 */
[----:B------:R-:W-:Y:S02]  /*18d0*/  SHF.L.U32 R12, R12, 0x17, RZ ;  /* 0x000000170c0c7819 */ /* 0x000fe400000006ff */
[----:B------:R-:W-:-:S04]  /*18e0*/  FFMA R19, R26, 1.4426950216293334961, -R19 ;  /* 0x3fb8aa3b1a137823 */ /* 0x000fc80000000813 */
[----:B------:R-:W-:Y:S01]  /*18f0*/  FFMA R62, R26, 1.925963033500011079e-08, R19 ;  /* 0x32a570601a3e7823 */ /* 0x000fe20000000013 */
[----:B------:R-:W-:Y:S01]  /*1900*/  FADD R19, RZ, R9 ;  /* 0x00000009ff137221 */ /* 0x000fe20000000000 */
[----:B------:R-:W-:Y:S03]  /*1910*/  MUFU.EX2 R57, R14 ;  /* 0x0000000e00397308 */ /* 0x000fe60000000800 */
[----:B------:R-:W-:-:S04]  /*1920*/  FADD R18, R19, R4 ;  /* 0x0000000413127221 */ /* 0x000fc80000000000 */
[----:B------:R-:W-:-:S04]  /*1930*/  FADD R19, R18, R3 ;  /* 0x0000000312137221 */ /* 0x000fc80000000000 */
[----:B------:R-:W-:-:S04]  /*1940*/  FADD R19, R19, R2 ;  /* 0x0000000213137221 */ /* 0x000fc80000000000 */
[----:B------:R-:W-:Y:S01]  /*1950*/  FADD R18, R19, R0 ;  /* 0x0000000013127221 */ /* 0x000fe20000000000 */
[----:B------:R-:W-:Y:S02]  /*1960*/  SHF.L.U32 R19, R23, 0x17, RZ ;  /* 0x0000001717137819 */ /* 0x000fe400000006ff */
[----:B------:R-:W-:Y:S01]  /*1970*/  MUFU.EX2 R23, R60 ;  /* 0x0000003c00177308 */ /* 0x000fe20000000800 */
[----:B------:R-:W-:Y:S02]  /*1980*/  FADD R15, R18, R5 ;  /* 0x00000005120f7221 */ /* 0x000fe40000000000 */
[----:B0-----:R-:W-:Y:S01]  /*1990*/  FMUL R19, R19, R24 ;  /* 0x0000001813137220 */ /* 0x001fe20000400000 */
[----:B------:R-:W-:Y:S01]  /*19a0*/  SHF.L.U32 R24, R25, 0x17, RZ ;  /* 0x0000001719187819 */ /* 0x000fe200000006ff */
[----:B------:R-:W-:-:S04]  /*19b0*/  FADD R18, R15, R6 ;  /* 0x000000060f127221 */ /* 0x000fc80000000000 */
[----:B------:R-:W-:Y:S01]  /*19c0*/  FADD R15, R18, R7 ;  /* 0x00000007120f7221 */ /* 0x000fe20000000000 */
[----:B------:R-:W-:Y:S01]  /*19d0*/  FMUL R18, R21, R54 ;  /* 0x0000003615127220 */ /* 0x000fe20000400000 */
[----:B------:R-:W-:Y:S01]  /*19e0*/  SHF.L.U32 R21, R22, 0x17, RZ ;  /* 0x0000001716157819 */ /* 0x000fe200000006ff */
[----:B------:R-:W0:Y:S01]  /*19f0*/  MUFU.EX2 R54, R55 ;  /* 0x0000003700367308 */ /* 0x000e220000000800 */
[----:B------:R-:W-:Y:S01]  /*1a00*/  FADD R15, R15, R8 ;  /* 0x000000080f0f7221 */ /* 0x000fe20000000000 */
[----:B------:R-:W-:Y:S02]  /*1a10*/  SHF.L.U32 R22, R13, 0x17, RZ ;  /* 0x000000170d167819 */ /* 0x000fe400000006ff */
[----:B------:R-:W-:Y:S01]  /*1a20*/  FMUL R26, R21, R58 ;  /* 0x0000003a151a7220 */ /* 0x000fe20000400000 */
[----:B------:R-:W-:Y:S02]  /*1a30*/  FADD R15, R15, R10 ;  /* 0x0000000a0f0f7221 */ /* 0x000fe40000000000 */
[----:B------:R-:W-:Y:S01]  /*1a40*/  FMUL R25, R22, R61 ;  /* 0x0000003d16197220 */ /* 0x000fe20000400000 */
[----:B------:R-:W1:Y:S01]  /*1a50*/  MUFU.EX2 R21, R62 ;  /* 0x0000003e00157308 */ /* 0x000e620000000800 */
[----:B------:R-:W-:-:S04]  /*1a60*/  FADD R20, R15, R16 ;  /* 0x000000100f147221 */ /* 0x000fc80000000000 */
[----:B------:R-:W-:Y:S01]  /*1a70*/  FADD R15, R20, R17 ;  /* 0x00000011140f7221 */ /* 0x000fe20000000000 */
[----:B------:R-:W-:-:S03]  /*1a80*/  FMUL R20, R24, R59 ;  /* 0x0000003b18147220 */ /* 0x000fc60000400000 */
[----:B------:R-:W-:Y:S01]  /*1a90*/  FADD R24, R15, R18 ;  /* 0x000000120f187221 */ /* 0x000fe20000000000 */
[----:B0-----:R-:W-:-:S03]  /*1aa0*/  FMUL R22, R11, R54 ;  /* 0x000000360b167220 */ /* 0x001fc60000400000 */
[----:B------:R-:W-:Y:S01]  /*1ab0*/  FADD R15, R24, R19 ;  /* 0x00000013180f7221 */ /* 0x000fe20000000000 */
[----:B------:R-:W-:-:S03]  /*1ac0*/  SHF.L.U32 R24, R27, 0x17, RZ ;  /* 0x000000171b187819 */ /* 0x000fc600000006ff */
[----:B------:R-:W-:Y:S01]  /*1ad0*/  FADD R15, R15, R20 ;  /* 0x000000140f0f7221 */ /* 0x000fe20000000000 */
[----:B-1----:R-:W-:Y:S01]  /*1ae0*/  FMUL R21, R12, R21 ;  /* 0x000000150c157220 */ /* 0x002fe20000400000 */
[----:B------:R-:W-:Y:S01]  /*1af0*/  FMUL R24, R24, R23 ;  /* 0x0000001718187220 */ /* 0x000fe20000400000 */
[----:B------:R-:W-:Y:S01]  /*1b00*/  FMUL R23, R56, R57 ;  /* 0x0000003938177220 */ /* 0x000fe20000400000 */
        /* <DEDUP_REMOVED lines=15> */
.L_x_2440:
        /* <DEDUP_REMOVED lines=12> */
[----:B0-----:R-:W-:Y:S05]  /*1cc0*/  CALL.REL.NOINC `($__internal_32_$__cuda_sm3x_div_rn_noftz_f32_slowpath) ;  /* 0x0000002800e07944 */ /* 0x001fea0003c00000 */
[----:B------:R-:W-:-:S07]  /*1cd0*/  MOV R11, R9 ;  /* 0x00000009000b7202 */ /* 0x000fce0000000f00 */
.L_x_2387:
[----:B------:R-:W-:Y:S05]  /*1ce0*/  BSYNC.RECONVERGENT B3 ;  /* 0x0000000000037941 */ /* 0x000fea0003800200 */
.L_x_2386:
        /* <DEDUP_REMOVED lines=12> */
[----:B0-----:R-:W-:Y:S05]  /*1db0*/  CALL.REL.NOINC `($__internal_32_$__cuda_sm3x_div_rn_noftz_f32_slowpath) ;  /* 0x0000002800a47944 */ /* 0x001fea0003c00000 */
[----:B------:R-:W-:-:S07]  /*1dc0*/  MOV R15, R9 ;  /* 0x00000009000f7202 */ /* 0x000fce0000000f00 */
.L_x_2389:
[----:B------:R-:W-:Y:S05]  /*1dd0*/  BSYNC.RECONVERGENT B3 ;  /* 0x0000000000037941 */ /* 0x000fea0003800200 */
.L_x_2388:
        /* <DEDUP_REMOVED lines=14> */
.L_x_2391:
[----:B------:R-:W-:Y:S05]  /*1ec0*/  BSYNC.RECONVERGENT B3 ;  /* 0x0000000000037941 */ /* 0x000fea0003800200 */
.L_x_2390:
        /* <DEDUP_REMOVED lines=14> */
.L_x_2393:
[----:B------:R-:W-:Y:S05]  /*1fb0*/  BSYNC.RECONVERGENT B3 ;  /* 0x0000000000037941 */ /* 0x000fea0003800200 */
.L_x_2392:
        /* <DEDUP_REMOVED lines=14> */
.L_x_2395:
[----:B------:R-:W-:Y:S05]  /*20a0*/  BSYNC.RECONVERGENT B3 ;  /* 0x0000000000037941 */ /* 0x000fea0003800200 */
.L_x_2394:
        /* <DEDUP_REMOVED lines=9> */
[----:B------:R-:W-:Y:S01]  /*2140*/  IMAD.MOV.U32 R9, RZ, RZ, R5 ;  /* 0x000000ffff097224 */ /* 0x000fe200078e0005 */
[----:B------:R-:W-:Y:S02]  /*2150*/  MOV R12, R65 ;  /* 0x00000041000c7202 */ /* 0x000fe40000000f00 */
[----:B------:R-:W-:-:S07]  /*2160*/  MOV R14, 0x2180 ;  /* 0x00002180000e7802 */ /* 0x000fce0000000f00 */
[----:B0-----:R-:W-:Y:S05]  /*2170*/  CALL.REL.NOINC `($__internal_32_$__cuda_sm3x_div_rn_noftz_f32_slowpath) ;  /* 0x0000002400b47944 */ /* 0x001fea0003c00000 */
[----:B------:R-:W-:-:S07]  /*2180*/  MOV R59, R9 ;  /* 0x00000009003b7202 */ /* 0x000fce0000000f00 */
.L_x_2397:
[----:B------:R-:W-:Y:S05]  /*2190*/  BSYNC.RECONVERGENT B3 ;  /* 0x0000000000037941 */ /* 0x000fea0003800200 */
.L_x_2396:
        /* <DEDUP_REMOVED lines=14> */
.L_x_2399:
[----:B------:R-:W-:Y:S05]  /*2280*/  BSYNC.RECONVERGENT B3 ;  /* 0x0000000000037941 */ /* 0x000fea0003800200 */
.L_x_2398:
        /* <DEDUP_REMOVED lines=14> */
.L_x_2401:
[----:B------:R-:W-:Y:S05]  /*2370*/  BSYNC.RECONVERGENT B3 ;  /* 0x0000000000037941 */ /* 0x000fea0003800200 */
.L_x_2400:
        /* <DEDUP_REMOVED lines=14> */
.L_x_2403:
[----:B------:R-:W-:Y:S05]  /*2460*/  BSYNC.RECONVERGENT B3 ;  /* 0x0000000000037941 */ /* 0x000fea0003800200 */
.L_x_2402:
        /* <DEDUP_REMOVED lines=14> */
.L_x_2405:
[----:B------:R-:W-:Y:S05]  /*2550*/  BSYNC.RECONVERGENT B3 ;  /* 0x0000000000037941 */ /* 0x000fea0003800200 */
.L_x_2404:
        /* <DEDUP_REMOVED lines=14> */
.L_x_2407:
[----:B------:R-:W-:Y:S05]  /*2640*/  BSYNC.RECONVERGENT B3 ;  /* 0x0000000000037941 */ /* 0x000fea0003800200 */
.L_x_2406:
        /* <DEDUP_REMOVED lines=14> */
.L_x_2409:
[----:B------:R-:W-:Y:S05]  /*2730*/  BSYNC.RECONVERGENT B3 ;  /* 0x0000000000037941 */ /* 0x000fea0003800200 */
.L_x_2408:
        /* <DEDUP_REMOVED lines=14> */
.L_x_2411:
[----:B------:R-:W-:Y:S05]  /*2820*/  BSYNC.RECONVERGENT B3 ;  /* 0x0000000000037941 */ /* 0x000fea0003800200 */
.L_x_2410:
        /* <DEDUP_REMOVED lines=14> */
.L_x_2413:
[----:B------:R-:W-:Y:S05]  /*2910*/  BSYNC.RECONVERGENT B3 ;  /* 0x0000000000037941 */ /* 0x000fea0003800200 */
.L_x_2412:
        /* <DEDUP_REMOVED lines=13> */
[----:B------:R-:W-:-:S07]  /*29f0*/  IMAD.MOV.U32 R19, RZ, RZ, R9 ;  /* 0x000000ffff137224 */ /* 0x000fce00078e0009 */
.L_x_2415:
[----:B------:R-:W-:Y:S05]  /*2a00*/  BSYNC.RECONVERGENT B3 ;  /* 0x0000000000037941 */ /* 0x000fea0003800200 */
.L_x_2414:
        /* <DEDUP_REMOVED lines=14> */
.L_x_2417:
[----:B------:R-:W-:Y:S05]  /*2af0*/  BSYNC.RECONVERGENT B3 ;  /* 0x0000000000037941 */ /* 0x000fea0003800200 */
.L_x_2416:
        /* <DEDUP_REMOVED lines=14> */
.L_x_2419:
[----:B------:R-:W-:Y:S05]  /*2be0*/  BSYNC.RECONVERGENT B3 ;  /* 0x0000000000037941 */ /* 0x000fea0003800200 */
.L_x_2418:
        /* <DEDUP_REMOVED lines=14> */
.L_x_2421:
[----:B------:R-:W-:Y:S05]  /*2cd0*/  BSYNC.RECONVERGENT B3 ;  /* 0x0000000000037941 */ /* 0x000fea0003800200 */
.L_x_2420:
        /* <DEDUP_REMOVED lines=14> */
.L_x_2423:
[----:B------:R-:W-:Y:S05]  /*2dc0*/  BSYNC.RECONVERGENT B3 ;  /* 0x0000000000037941 */ /* 0x000fea0003800200 */
.L_x_2422:
        /* <DEDUP_REMOVED lines=14> */
.L_x_2425:
[----:B------:R-:W-:Y:S05]  /*2eb0*/  BSYNC.RECONVERGENT B3 ;  /* 0x0000000000037941 */ /* 0x000fea0003800200 */
.L_x_2424:
        /* <DEDUP_REMOVED lines=13> */
.L_x_2427:
[----:B------:R-:W-:Y:S05]  /*2f90*/  BSYNC.RECONVERGENT B3 ;  /* 0x0000000000037941 */ /* 0x000fea0003800200 */
.L_x_2426:
        /* <DEDUP_REMOVED lines=10> */
[----:B------:R-:W-:Y:S02]  /*3040*/  ISETP.GE.U32.AND P2, PT, R49, UR44, PT ;  /* 0x0000002c31007c0c */ /* 0x000fe4000bf46070 */
[----:B------:R-:W-:Y:S02]  /*3050*/  IADD3 R3, PT, PT, R3, R5, RZ ;  /* 0x0000000503037210 */ /* 0x000fe40007ffe0ff */
[----:B------:R-:W-:Y:S02]  /*3060*/  LEA R4, P1, R2, UR36, 0x2 ;  /* 0x0000002402047c11 */ /* 0x000fe4000f8210ff */
[----:B------:R-:W-:Y:S02]  /*3070*/  ISETP.GE.U32.AND P3, PT, R48, UR44, PT ;  /* 0x0000002c30007c0c */ /* 0x000fe4000bf66070 */
[----:B------:R-:W-:Y:S02]  /*3080*/  LEA.HI.X R5, R2, UR37, R3, 0x2, P1 ;  /* 0x0000002502057c11 */ /* 0x000fe400088f1403 */
[----:B------:R-:W-:-:S02]  /*3090*/  ISETP.GE.U32.AND P1, PT, R50, UR44, PT ;  /* 0x0000002c32007c0c */ /* 0x000fc4000bf26070 */
[----:B------:R-:W-:Y:S01]  /*30a0*/  ISETP.GE.AND.EX P4, PT, RZ, UR45, PT, P4 ;  /* 0x0000002dff007c0c */ /* 0x000fe2000bf86340 */
[----:B------:R1:W-:Y:S01]  /*30b0*/  @!P0 STG.E desc[UR4][R4.64], R11 ;  /* 0x0000000b04008986 */ /* 0x0003e2000c101904 */
[----:B------:R-:W-:Y:S02]  /*30c0*/  ISETP.GE.AND.EX P5, PT, RZ, UR45, PT, P5 ;  /* 0x0000002dff007c0c */ /* 0x000fe4000bfa6350 */
[----:B------:R-:W-:Y:S02]  /*30d0*/  ISETP.GE.AND.EX P6, PT, RZ, UR45, PT, P6 ;  /* 0x0000002dff007c0c */ /* 0x000fe4000bfc6360 */
[----:B------:R-:W-:Y:S02]  /*30e0*/  ISETP.GE.AND.EX P1, PT, RZ, UR45, PT, P1 ;  /* 0x0000002dff007c0c */ /* 0x000fe4000bf26310 */
[----:B------:R-:W-:Y:S02]  /*30f0*/  ISETP.GE.AND.EX P2, PT, RZ, UR45, PT, P2 ;  /* 0x0000002dff007c0c */ /* 0x000fe4000bf46320 */
[----:B------:R-:W-:-:S02]  /*3100*/  ISETP.GE.AND.EX P3, PT, RZ, UR45, PT, P3 ;  /* 0x0000002dff007c0c */ /* 0x000fc4000bf66330 */
[----:B------:R-:W-:Y:S02]  /*3110*/  ISETP.GE.U32.AND P0, PT, R47, UR44, PT ;  /* 0x0000002c2f007c0c */ /* 0x000fe4000bf06070 */
[C---:B------:R-:W-:Y:S02]  /*3120*/  @!P4 R2UR UR6, R28.reuse ;  /* 0x000000001c06c2ca */ /* 0x040fe400000e0000 */
[----:B------:R-:W-:Y:S02]  /*3130*/  ISETP.GE.AND.EX P0, PT, RZ, UR45, PT, P0 ;  /* 0x0000002dff007c0c */ /* 0x000fe4000bf06300 */
        /* <DEDUP_REMOVED lines=91> */
.L_x_2384:
[----:B------:R-:W-:Y:S05]  /*36f0*/  EXIT ;  /* 0x000000000000794d */ /* 0x000fea0003800000 */
.L_x_2385:
[----:B------:R-:W-:Y:S01]  /*3700*/  BSSY B1, `(.L_x_2429) ;  /* 0x0000007000017945 */ /* 0x000fe20003800000 */
[----:B------:R-:W-:Y:S02]  /*3710*/  MOV R12, 0x10 ;  /* 0x00000010000c7802 */ /* 0x000fe40000000f00 */
[----:B------:R-:W-:Y:S02]  /*3720*/  MOV R11, 0x1f ;  /* 0x0000001f000b7802 */ /* 0x000fe40000000f00 */
[----:B------:R-:W-:-:S07]  /*3730*/  MOV R15, 0xffffffff ;  /* 0xffffffff000f7802 */ /* 0x000fce0000000f00 */
[----:B------:R-:W-:Y:S05]  /*3740*/  WARPSYNC.COLLECTIVE R15, `(.L_x_2430) ;  /* 0x000000000f087348 */ /* 0x000fea0003c00000 */
[----:B------:R0:W1:Y:S02]  /*3750*/  SHFL.BFLY P6, R14, R13, R12, R11 ;  /* 0x0c00000c0d0e7389 */ /* 0x00006400000c000b */
[----:B01----:R-:W-:Y:S05]  /*3760*/  ENDCOLLECTIVE ;  /* 0x000000000000791b */ /* 0x003fea0003800000 */
.L_x_2430:
[----:B------:R-:W-:Y:S05]  /*3770*/  BSYNC B1 ;  /* 0x0000000000017941 */ /* 0x000fea0003800000 */
.L_x_2429:
        /* <DEDUP_REMOVED lines=9> */
.L_x_2431:
[----:B------:R-:W-:Y:S01]  /*3810*/  HFMA2 R12, -RZ, RZ, 0, 2.384185791015625e-07 ;  /* 0x00000004ff0c7431 */ /* 0x000fe200000001ff */
[----:B------:R-:W-:-:S04]  /*3820*/  FMNMX R0, R13, R14, !PT ;  /* 0x0000000e0d007209 */ /* 0x000fc80007800000 */
[----:B------:R-:W-:-:S07]  /*3830*/  MOV R13, R0 ;  /* 0x00000000000d7202 */ /* 0x000fce0000000f00 */
[----:B------:R-:W-:Y:S05]  /*3840*/  WARPSYNC.COLLECTIVE R15, `(.L_x_2432) ;  /* 0x000000000f087348 */ /* 0x000fea0003c00000 */
[----:B------:R0:W1:Y:S02]  /*3850*/  SHFL.BFLY P6, R14, R13, R12, R11 ;  /* 0x0c00000c0d0e7389 */ /* 0x00006400000c000b */
[----:B01----:R-:W-:Y:S05]  /*3860*/  ENDCOLLECTIVE ;  /* 0x000000000000791b */ /* 0x003fea0003800000 */
.L_x_2432:
[----:B------:R-:W-:Y:S02]  /*3870*/  MOV R12, 0x2 ;  /* 0x00000002000c7802 */ /* 0x000fe40000000f00 */
[----:B------:R-:W-:-:S05]  /*3880*/  FMNMX R2, R0, R14, !PT ;  /* 0x0000000e00027209 */ /* 0x000fca0007800000 */
[----:B------:R-:W-:-:S07]  /*3890*/  IMAD.MOV.U32 R13, RZ, RZ, R2 ;  /* 0x000000ffff0d7224 */ /* 0x000fce00078e0002 */
[----:B------:R-:W-:Y:S05]  /*38a0*/  WARPSYNC.COLLECTIVE R15, `(.L_x_2433) ;  /* 0x000000000f087348 */ /* 0x000fea0003c00000 */
[----:B------:R0:W1:Y:S02]  /*38b0*/  SHFL.BFLY P6, R14, R13, R12, R11 ;  /* 0x0c00000c0d0e7389 */ /* 0x00006400000c000b */
[----:B01----:R-:W-:Y:S05]  /*38c0*/  ENDCOLLECTIVE ;  /* 0x000000000000791b */ /* 0x003fea0003800000 */
.L_x_2433:
[----:B------:R-:W-:Y:S01]  /*38d0*/  HFMA2 R12, -RZ, RZ, 0, 5.9604644775390625e-08 ;  /* 0x00000001ff0c7431 */ /* 0x000fe200000001ff */
[----:B------:R-:W-:-:S04]  /*38e0*/  FMNMX R3, R2, R14, !PT ;  /* 0x0000000e02037209 */ /* 0x000fc80007800000 */
[----:B------:R-:W-:-:S07]  /*38f0*/  MOV R13, R3 ;  /* 0x00000003000d7202 */ /* 0x000fce0000000f00 */
[----:B------:R-:W-:Y:S05]  /*3900*/  WARPSYNC.COLLECTIVE R15, `(.L_x_2434) ;  /* 0x000000000f087348 */ /* 0x000fea0003c00000 */
[----:B------:R0:W1:Y:S02]  /*3910*/  SHFL.BFLY P6, R14, R13, R12, R11 ;  /* 0x0c00000c0d0e7389 */ /* 0x00006400000c000b */
[----:B01----:R-:W-:Y:S05]  /*3920*/  ENDCOLLECTIVE ;  /* 0x000000000000791b */ /* 0x003fea0003800000 */
.L_x_2434:
        /* <DEDUP_REMOVED lines=32> */
[----:B------:R-:W-:-:S04]  /*3b30*/  FADD R4, R19, -12583039 ;  /* 0xcb40007f13047421 */ /* 0x000fc80000000000 */
[----:B------:R-:W-:-:S04]  /*3b40*/  FFMA R4, R3, 1.4426950216293334961, -R4 ;  /* 0x3fb8aa3b03047823 */ /* 0x000fc80000000804 */
[----:B------:R-:W-:Y:S01]  /*3b50*/  FFMA R10, R3, 1.925963033500011079e-08, R4 ;  /* 0x32a57060030a7823 */ /* 0x000fe20000000004 */
[----:B------:R-:W-:Y:S01]  /*3b60*/  SHF.L.U32 R4, R19, 0x17, RZ ;  /* 0x0000001713047819 */ /* 0x000fe200000006ff */
[----:B------:R-:W-:Y:S02]  /*3b70*/  FFMA.SAT R19, R2, R55, 0.5 ;  /* 0x3f00000002137423 */ /* 0x000fe40000002037 */
[----:B------:R-:W0:Y:S02]  /*3b80*/  MUFU.EX2 R3, R10 ;  /* 0x0000000a00037308 */ /* 0x000e240000000800 */
[----:B------:R-:W-:-:S04]  /*3b90*/  FFMA.RM R19, R19, R54, 12582913 ;  /* 0x4b40000113137423 */ /* 0x000fc80000004036 */
[----:B------:R-:W-:-:S04]  /*3ba0*/  FADD R57, R19, -12583039 ;  /* 0xcb40007f13397421 */ /* 0x000fc80000000000 */
[----:B------:R-:W-:-:S04]  /*3bb0*/  FFMA R57, R2, 1.4426950216293334961, -R57 ;  /* 0x3fb8aa3b02397823 */ /* 0x000fc80000000839 */
[----:B------:R-:W-:Y:S01]  /*3bc0*/  FFMA R57, R2, 1.925963033500011079e-08, R57 ;  /* 0x32a5706002397823 */ /* 0x000fe20000000039 */
[----:B------:R-:W-:Y:S01]  /*3bd0*/  SHF.L.U32 R2, R19, 0x17, RZ ;  /* 0x0000001713027819 */ /* 0x000fe200000006ff */
[----:B------:R-:W-:Y:S01]  /*3be0*/  FFMA.SAT R19, R7, R55, 0.5 ;  /* 0x3f00000007137423 */ /* 0x000fe20000002037 */
[----:B0-----:R-:W-:Y:S01]  /*3bf0*/  FMUL R4, R4, R3 ;  /* 0x0000000304047220 */ /* 0x001fe20000400000 */
[----:B------:R-:W-:Y:S02]  /*3c00*/  FFMA.SAT R3, R0, R55, 0.5 ;  /* 0x3f00000000037423 */ /* 0x000fe40000002037 */
[-C--:B------:R-:W-:Y:S01]  /*3c10*/  FFMA.RM R19, R19, R54.reuse, 12582913 ;  /* 0x4b40000113137423 */ /* 0x080fe20000004036 */
[----:B------:R-:W0:Y:S01]  /*3c20*/  MUFU.EX2 R57, R57 ;  /* 0x0000003900397308 */ /* 0x000e220000000800 */
[----:B------:R-:W-:-:S04]  /*3c30*/  FFMA.RM R3, R3, R54, 12582913 ;  /* 0x4b40000103037423 */ /* 0x000fc80000004036 */
        /* <DEDUP_REMOVED lines=8> */
[----:B--2---:R-:W-:-:S03]  /*3cc0*/  FMUL R3, R3, R0 ;  /* 0x0000000003037220 */ /* 0x004fc60000400000 */
[----:B------:R-:W-:-:S04]  /*3cd0*/  FADD R0, R17, -12583039 ;  /* 0xcb40007f11007421 */ /* 0x000fc80000000000 */
        /* <DEDUP_REMOVED lines=30> */
[----:B------:R-:W-:-:S04]  /*3ec0*/  FFMA R17, R8, 1.925963033500011079e-08, R17 ;  /* 0x32a5706008117823 */ /* 0x000fc80000000011 */
[----:B------:R0:W1:Y:S02]  /*3ed0*/  MUFU.EX2 R8, R17 ;  /* 0x0000001100087308 */ /* 0x0000640000000800 */
[----:B0-----:R-:W-:-:S04]  /*3ee0*/  FFMA.SAT R17, R25, R55, 0.5 ;  /* 0x3f00000019117423 */ /* 0x001fc80000002037 */
[----:B------:R-:W-:-:S04]  /*3ef0*/  FFMA.RM R17, R17, R54, 12582913 ;  /* 0x4b40000111117423 */ /* 0x000fc80000004036 */
[----:B------:R-:W-:Y:S01]  /*3f00*/  FADD R10, R17, -12583039 ;  /* 0xcb40007f110a7421 */ /* 0x000fe20000000000 */
[----:B-1----:R-:W-:Y:S01]  /*3f10*/  FMUL R7, R7, R8 ;  /* 0x0000000807077220 */ /* 0x002fe20000400000 */
[----:B------:R-:W-:Y:S02]  /*3f20*/  SHF.L.U32 R8, R19, 0x17, RZ ;  /* 0x0000001713087819 */ /* 0x000fe400000006ff */
[----:B------:R-:W-:-:S03]  /*3f30*/  FFMA R10, R25, 1.4426950216293334961, -R10 ;  /* 0x3fb8aa3b190a7823 */ /* 0x000fc6000000080a */
[----:B------:R-:W-:Y:S01]  /*3f40*/  FMUL R8, R8, R57 ;  /* 0x0000003908087220 */ /* 0x000fe20000400000 */
        /* <DEDUP_REMOVED lines=20> */
[----:B------:R-:W-:Y:S01]  /*4090*/  FFMA.RM R19, R19, R54, 12582913 ;  /* 0x4b40000113137423 */ /* 0x000fe20000004036 */
[----:B0-----:R-:W-:-:S03]  /*40a0*/  FMUL R17, R17, R18 ;  /* 0x0000001211117220 */ /* 0x001fc60000400000 */
        /* <DEDUP_REMOVED lines=30> */
[----:B0-----:R-:W-:Y:S01]  /*4290*/  FMUL R20, R20, R23 ;  /* 0x0000001714147220 */ /* 0x001fe20000400000 */
[----:B-1----:R-:W-:Y:S01]  /*42a0*/  FMUL R26, R21, R22 ;  /* 0x00000016151a7220 */ /* 0x002fe20000400000 */
        /* <DEDUP_REMOVED lines=20> */
[----:B------:R-:W-:-:S05]  /*43f0*/  IMAD.MOV.U32 R15, RZ, RZ, -0x1 ;  /* 0xffffffffff0f7424 */ /* 0x000fca00078e00ff */
        /* <DEDUP_REMOVED lines=44> */
.L_x_2435:
[----:B------:R-:W-:Y:S02]  /*46c0*/  HFMA2 R12, -RZ, RZ, 0, 4.76837158203125e-07 ;  /* 0x00000008ff0c7431 */ /* 0x000fe400000001ff */
[----:B------:R-:W-:-:S05]  /*46d0*/  FADD R27, R13, R14 ;  /* 0x0000000e0d1b7221 */ /* 0x000fca0000000000 */
[----:B------:R-:W-:-:S07]  /*46e0*/  MOV R13, R27 ;  /* 0x0000001b000d7202 */ /* 0x000fce0000000f00 */
[----:B------:R-:W-:Y:S05]  /*46f0*/  WARPSYNC.COLLECTIVE R15, `(.L_x_2436) ;  /* 0x000000000f087348 */ /* 0x000fea0003c00000 */
[----:B------:R0:W1:Y:S02]  /*4700*/  SHFL.BFLY P6, R14, R13, R12, R11 ;  /* 0x0c00000c0d0e7389 */ /* 0x00006400000c000b */
[----:B01----:R-:W-:Y:S05]  /*4710*/  ENDCOLLECTIVE ;  /* 0x000000000000791b */ /* 0x003fea0003800000 */
.L_x_2436:
[----:B------:R-:W-:Y:S02]  /*4720*/  HFMA2 R12, -RZ, RZ, 0, 2.384185791015625e-07 ;  /* 0x00000004ff0c7431 */ /* 0x000fe400000001ff */
[----:B------:R-:W-:-:S05]  /*4730*/  FADD R54, R27, R14 ;  /* 0x0000000e1b367221 */ /* 0x000fca0000000000 */
[----:B------:R-:W-:-:S07]  /*4740*/  MOV R13, R54 ;  /* 0x00000036000d7202 */ /* 0x000fce0000000f00 */
[----:B------:R-:W-:Y:S05]  /*4750*/  WARPSYNC.COLLECTIVE R15, `(.L_x_2437) ;  /* 0x000000000f087348 */ /* 0x000fea0003c00000 */
[----:B------:R0:W1:Y:S02]  /*4760*/  SHFL.BFLY P6, R14, R13, R12, R11 ;  /* 0x0c00000c0d0e7389 */ /* 0x00006400000c000b */
[----:B01----:R-:W-:Y:S05]  /*4770*/  ENDCOLLECTIVE ;  /* 0x000000000000791b */ /* 0x003fea0003800000 */
.L_x_2437:
[----:B------:R-:W-:Y:S02]  /*4780*/  HFMA2 R12, -RZ, RZ, 0, 1.1920928955078125e-07 ;  /* 0x00000002ff0c7431 */ /* 0x000fe400000001ff */
[----:B------:R-:W-:-:S05]  /*4790*/  FADD R55, R54, R14 ;  /* 0x0000000e36377221 */ /* 0x000fca0000000000 */
[----:B------:R-:W-:-:S07]  /*47a0*/  MOV R13, R55 ;  /* 0x00000037000d7202 */ /* 0x000fce0000000f00 */
[----:B------:R-:W-:Y:S05]  /*47b0*/  WARPSYNC.COLLECTIVE R15, `(.L_x_2438) ;  /* 0x000000000f087348 */ /* 0x000fea0003c00000 */
[----:B------:R0:W1:Y:S02]  /*47c0*/  SHFL.BFLY P6, R14, R13, R12, R11 ;  /* 0x0c00000c0d0e7389 */ /* 0x00006400000c000b */
[----:B01----:R-:W-:Y:S05]  /*47d0*/  ENDCOLLECTIVE ;  /* 0x000000000000791b */ /* 0x003fea0003800000 */
.L_x_2438:
[----:B------:R-:W-:Y:S02]  /*47e0*/  HFMA2 R12, -RZ, RZ, 0, 5.9604644775390625e-08 ;  /* 0x00000001ff0c7431 */ /* 0x000fe400000001ff */
[----:B------:R-:W-:-:S05]  /*47f0*/  FADD R56, R55, R14 ;  /* 0x0000000e37387221 */ /* 0x000fca0000000000 */
[----:B------:R-:W-:-:S07]  /*4800*/  MOV R13, R56 ;  /* 0x00000038000d7202 */ /* 0x000fce0000000f00 */
[----:B------:R-:W-:Y:S05]  /*4810*/  WARPSYNC.COLLECTIVE R15, `(.L_x_2439) ;  /* 0x000000000f087348 */ /* 0x000fea0003c00000 */
[----:B------:R0:W1:Y:S02]  /*4820*/  SHFL.BFLY P6, R14, R13, R12, R11 ;  /* 0x0c00000c0d0e7389 */ /* 0x00006400000c000b */
[----:B01----:R-:W-:Y:S05]  /*4830*/  ENDCOLLECTIVE ;  /* 0x000000000000791b */ /* 0x003fea0003800000 */
.L_x_2439:
[----:B------:R-:W-:Y:S05]  /*4840*/  BRA `(.L_x_2440) ;  /* 0xffffffd000ec7947 */ /* 0x000fea000383ffff */
        .weak           $__internal_32_$__cuda_sm3x_div_rn_noftz_f32_slowpath
        .type           $__internal_32_$__cuda_sm3x_div_rn_noftz_f32_slowpath,@function
        .size           $__internal_32_$__cuda_sm3x_div_rn_noftz_f32_slowpath,(.L_x_8518 - $__internal_32_$__cuda_sm3x_div_rn_noftz_f32_slowpath)
$__internal_32_$__cuda_sm3x_div_rn_noftz_f32_slowpath:
        /* <DEDUP_REMOVED lines=36> */
.L_x_2442:
        /* <DEDUP_REMOVED lines=51> */
.L_x_2449:
[----:B------:R-:W-:-:S04]  /*4dc0*/  LOP3.LUT R12, R12, 0x80000000, RZ, 0xc0, !PT ;  /* 0x800000000c0c7812 */ /* 0x000fc800078ec0ff */
[----:B------:R-:W-:Y:S01]  /*4dd0*/  LOP3.LUT R12, R12, 0x7f800000, RZ, 0xfc, !PT ;  /* 0x7f8000000c0c7812 */ /* 0x000fe200078efcff */
[----:B------:R-:W-:Y:S06]  /*4de0*/  BRA `(.L_x_2450) ;  /* 0x0000000000047947 */ /* 0x000fec0003800000 */
.L_x_2448:
[----:B------:R-:W-:-:S07]  /*4df0*/  LEA R12, R56, R12, 0x17 ;  /* 0x0000000c380c7211 */ /* 0x000fce00078eb8ff */
.L_x_2450:
[----:B------:R-:W-:Y:S05]  /*4e00*/  BSYNC.RECONVERGENT B2 ;  /* 0x0000000000027941 */ /* 0x000fea0003800200 */
.L_x_2447:
[----:B------:R-:W-:Y:S05]  /*4e10*/  BRA `(.L_x_2451) ;  /* 0x0000000000207947 */ /* 0x000fea0003800000 */
.L_x_2446:
[----:B------:R-:W-:-:S04]  /*4e20*/  LOP3.LUT R12, R12, 0x80000000, R9, 0x48, !PT ;  /* 0x800000000c0c7812 */ /* 0x000fc800078e4809 */
[----:B------:R-:W-:Y:S01]  /*4e30*/  LOP3.LUT R12, R12, 0x7f800000, RZ, 0xfc, !PT ;  /* 0x7f8000000c0c7812 */ /* 0x000fe200078efcff */
[----:B------:R-:W-:Y:S06]  /*4e40*/  BRA `(.L_x_2451) ;  /* 0x0000000000147947 */ /* 0x000fec0003800000 */
.L_x_2445:
[----:B------:R-:W-:Y:S01]  /*4e50*/  LOP3.LUT R12, R12, 0x80000000, R9, 0x48, !PT ;  /* 0x800000000c0c7812 */ /* 0x000fe200078e4809 */
[----:B------:R-:W-:Y:S06]  /*4e60*/  BRA `(.L_x_2451) ;  /* 0x00000000000c7947 */ /* 0x000fec0003800000 */
.L_x_2444:
[----:B------:R-:W0:Y:S01]  /*4e70*/  MUFU.RSQ R12, -QNAN ;  /* 0xffc00000000c7908 */ /* 0x000e220000001400 */
[----:B------:R-:W-:Y:S05]  /*4e80*/  BRA `(.L_x_2451) ;  /* 0x0000000000047947 */ /* 0x000fea0003800000 */
.L_x_2443:
[----:B------:R-:W-:-:S07]  /*4e90*/  FADD.FTZ R12, R9, R12 ;  /* 0x0000000c090c7221 */ /* 0x000fce0000010000 */
.L_x_2451:
[----:B------:R-:W-:Y:S05]  /*4ea0*/  BSYNC.RECONVERGENT B1 ;  /* 0x0000000000017941 */ /* 0x000fea0003800200 */
.L_x_2441:
[----:B------:R-:W-:Y:S01]  /*4eb0*/  HFMA2 R13, -RZ, RZ, 0, 0 ;  /* 0x00000000ff0d7431 */ /* 0x000fe200000001ff */
[----:B0-----:R-:W-:Y:S02]  /*4ec0*/  MOV R9, R12 ;  /* 0x0000000c00097202 */ /* 0x001fe40000000f00 */
[----:B------:R-:W-:-:S04]  /*4ed0*/  MOV R12, R14 ;  /* 0x0000000e000c7202 */ /* 0x000fc80000000f00 */
[----:B------:R-:W-:Y:S05]  /*4ee0*/  RET.REL.NODEC R12 `(_Z15SoftmaxWarpImplI10DirectLoadIffE11DirectStoreIffEfLi1ELi21ELi32ELi1ELb1EL9Algorithm0EEvT_T0_ll) ;  /* 0xffffffb00c447950 */ /* 0x000fea0003c3ffff */
.L_x_2452:
        /* <DEDUP_REMOVED lines=9> */
.L_x_8518:


//--------------------- .text._Z15SoftmaxWarpImplI10DirectLoadIffE11DirectStoreIffEfLi1ELi21ELi32ELi1ELb0EL9Algorithm0EEvT_T0_ll --------------------------
	.section	.text._Z15SoftmaxWarpImplI10DirectLoadIffE11DirectStoreIffEfLi1ELi21ELi32ELi1ELb0EL9Algorithm0EEvT_T0_ll,"ax",@progbits
	.align	128
        .global         _Z15SoftmaxWarpImplI10DirectLoadIffE11DirectStoreIffEfLi1ELi21ELi32ELi1ELb0EL9Algorithm0EEvT_T0_ll
        .type           _Z15SoftmaxWarpImplI10DirectLoadIffE11DirectStoreIffEfLi1ELi21ELi32ELi1ELb0EL9Algorithm0EEvT_T0_ll,@function
        .size           _Z15SoftmaxWarpImplI10DirectLoadIffE11DirectStoreIffEfLi1ELi21ELi32ELi1ELb0EL9Algorithm0EEvT_T0_ll,(.L_x_8519 - _Z15SoftmaxWarpImplI10DirectLoadIffE11DirectStoreIffEfLi1ELi21ELi32ELi1ELb0EL9Algorithm0EEvT_T0_ll)
        .other          _Z15SoftmaxWarpImplI10DirectLoadIffE11DirectStoreIffEfLi1ELi21ELi32ELi1ELb0EL9Algorithm0EEvT_T0_ll,@"STO_CUDA_ENTRY STV_DEFAULT"
_Z15SoftmaxWarpImplI10DirectLoadIffE11DirectStoreIffEfLi1ELi21ELi32ELi1ELb0EL9Algorithm0EEvT_T0_ll:
.text._Z15SoftmaxWarpImplI10DirectLoadIffE11DirectStoreIffEfLi1ELi21ELi32ELi1ELb0EL9Algorithm0EEvT_T0_ll:
        /* <DEDUP_REMOVED lines=24> */
.L_x_2453:
        /* <DEDUP_REMOVED lines=13> */
.L_x_2497:
        /* <DEDUP_REMOVED lines=85> */
[C---:B------:R-:W-:Y:S01]  /*07a0*/  FFMA R3, R56.reuse, 1.4426950216293334961, -R3 ;  /* 0x3fb8aa3b38037823 */ /* 0x040fe20000000803 */
        /* <DEDUP_REMOVED lines=8> */
[--C-:B------:R-:W-:Y:S01]  /*0830*/  FADD R14, R16, -R9.reuse ;  /* 0x80000009100e7221 */ /* 0x100fe20000000000 */
[----:B------:R-:W-:Y:S01]  /*0840*/  FADD R24, R10, -R9 ;  /* 0x800000090a187221 */ /* 0x000fe20000000000 */
[-C--:B------:R-:W-:Y:S01]  /*0850*/  FFMA.SAT R7, R52, R11.reuse, 0.5 ;  /* 0x3f00000034077423 */ /* 0x080fe2000000200b */
[-C--:B------:R-:W-:Y:S01]  /*0860*/  FFMA.RM R9, R3, R12.reuse, 12582913 ;  /* 0x4b40000103097423 */ /* 0x080fe2000000400c */
[----:B------:R-:W1:Y:S01]  /*0870*/  MUFU.EX2 R56, R56 ;  /* 0x0000003800387308 */ /* 0x000e620000000800 */
[----:B------:R-:W-:Y:S01]  /*0880*/  SHF.L.U32 R5, R5, 0x17, RZ ;  /* 0x0000001705057819 */ /* 0x000fe200000006ff */
[----:B------:R-:W-:Y:S01]  /*0890*/  FFMA.RM R3, R7, R12, 12582913 ;  /* 0x4b40000107037423 */ /* 0x000fe2000000400c */
[----:B------:R-:W-:Y:S01]  /*08a0*/  FADD R7, R9, -12583039 ;  /* 0xcb40007f09077421 */ /* 0x000fe20000000000 */
[----:B------:R-:W-:-:S02]  /*08b0*/  FFMA.SAT R35, R24, R11, 0.5 ;  /* 0x3f00000018237423 */ /* 0x000fc4000000200b */
[C---:B------:R-:W-:Y:S01]  /*08c0*/  FADD R13, R3.reuse, -12583039 ;  /* 0xcb40007f030d7421 */ /* 0x040fe20000000000 */
[----:B------:R-:W-:Y:S01]  /*08d0*/  FFMA R7, R54, 1.4426950216293334961, -R7 ;  /* 0x3fb8aa3b36077823 */ /* 0x000fe20000000807 */
[----:B------:R-:W-:Y:S02]  /*08e0*/  SHF.L.U32 R3, R3, 0x17, RZ ;  /* 0x0000001703037819 */ /* 0x000fe400000006ff */
[----:B------:R-:W-:Y:S01]  /*08f0*/  FFMA R13, R52, 1.4426950216293334961, -R13 ;  /* 0x3fb8aa3b340d7823 */ /* 0x000fe2000000080d */
[----:B------:R-:W-:Y:S01]  /*0900*/  FFMA R54, R54, 1.925963033500011079e-08, R7 ;  /* 0x32a5706036367823 */ /* 0x000fe20000000007 */
[-C--:B------:R-:W-:Y:S02]  /*0910*/  FFMA.SAT R7, R50, R11.reuse, 0.5 ;  /* 0x3f00000032077423 */ /* 0x080fe4000000200b */
[----:B------:R-:W-:Y:S02]  /*0920*/  FFMA R13, R52, 1.925963033500011079e-08, R13 ;  /* 0x32a57060340d7823 */ /* 0x000fe4000000000d */
[----:B------:R-:W-:Y:S01]  /*0930*/  FFMA.RM R15, R7, R12, 12582913 ;  /* 0x4b400001070f7423 */ /* 0x000fe2000000400c */
[----:B-1----:R-:W-:Y:S01]  /*0940*/  FMUL R16, R5, R56 ;  /* 0x0000003805107220 */ /* 0x002fe20000400000 */
[----:B------:R-:W-:Y:S01]  /*0950*/  SHF.L.U32 R5, R9, 0x17, RZ ;  /* 0x0000001709057819 */ /* 0x000fe200000006ff */
[----:B------:R-:W-:Y:S01]  /*0960*/  FFMA.SAT R9, R4, R11, 0.5 ;  /* 0x3f00000004097423 */ /* 0x000fe2000000200b */
[----:B------:R-:W-:Y:S01]  /*0970*/  FADD R7, R15, -12583039 ;  /* 0xcb40007f0f077421 */ /* 0x000fe20000000000 */
[----:B------:R1:W2:Y:S02]  /*0980*/  MUFU.EX2 R10, R13 ;  /* 0x0000000d000a7308 */ /* 0x0002a40000000800 */
[----:B------:R-:W-:Y:S01]  /*0990*/  FFMA.RM R18, R9, R12, 12582913 ;  /* 0x4b40000109127423 */ /* 0x000fe2000000400c */
[----:B------:R-:W-:-:S03]  /*09a0*/  FFMA R7, R50, 1.4426950216293334961, -R7 ;  /* 0x3fb8aa3b32077823 */ /* 0x000fc60000000807 */
[----:B------:R-:W-:Y:S01]  /*09b0*/  FADD R9, R18, -12583039 ;  /* 0xcb40007f12097421 */ /* 0x000fe20000000000 */
[----:B------:R-:W-:Y:S01]  /*09c0*/  FFMA R50, R50, 1.925963033500011079e-08, R7 ;  /* 0x32a5706032327823 */ /* 0x000fe20000000007 */
[-C--:B------:R-:W-:Y:S01]  /*09d0*/  FFMA.SAT R7, R48, R11.reuse, 0.5 ;  /* 0x3f00000030077423 */ /* 0x080fe2000000200b */
[-C--:B-1----:R-:W-:Y:S01]  /*09e0*/  FFMA.SAT R13, R46, R11.reuse, 0.5 ;  /* 0x3f0000002e0d7423 */ /* 0x082fe2000000200b */
[----:B------:R-:W-:Y:S01]  /*09f0*/  FFMA R9, R4, 1.4426950216293334961, -R9 ;  /* 0x3fb8aa3b04097823 */ /* 0x000fe20000000809 */
[----:B------:R-:W-:Y:S01]  /*0a00*/  SHF.L.U32 R18, R18, 0x17, RZ ;  /* 0x0000001712127819 */ /* 0x000fe200000006ff */
[----:B------:R-:W-:Y:S01]  /*0a10*/  FFMA.RM R7, R7, R12, 12582913 ;  /* 0x4b40000107077423 */ /* 0x000fe2000000400c */
[----:B------:R-:W1:Y:S01]  /*0a20*/  MUFU.EX2 R54, R54 ;  /* 0x0000003600367308 */ /* 0x000e620000000800 */
[----:B------:R-:W-:Y:S01]  /*0a30*/  FFMA R19, R4, 1.925963033500011079e-08, R9 ;  /* 0x32a5706004137823 */ /* 0x000fe20000000009 */
[-C--:B------:R-:W-:Y:S01]  /*0a40*/  FFMA.SAT R9, R2, R11.reuse, 0.5 ;  /* 0x3f00000002097423 */ /* 0x080fe2000000200b */
[----:B------:R-:W-:Y:S01]  /*0a50*/  FADD R17, R7, -12583039 ;  /* 0xcb40007f07117421 */ /* 0x000fe20000000000 */
[----:B--2---:R-:W-:Y:S01]  /*0a60*/  FMUL R4, R3, R10 ;  /* 0x0000000a03047220 */ /* 0x004fe20000400000 */
[-C--:B------:R-:W-:Y:S01]  /*0a70*/  FFMA.RM R10, R13, R12.reuse, 12582913 ;  /* 0x4b4000010d0a7423 */ /* 0x080fe2000000400c */
[----:B------:R-:W-:Y:S01]  /*0a80*/  FFMA.RM R9, R9, R12, 12582913 ;  /* 0x4b40000109097423 */ /* 0x000fe2000000400c */
[----:B------:R-:W-:Y:S01]  /*0a90*/  FFMA R17, R48, 1.4426950216293334961, -R17 ;  /* 0x3fb8aa3b30117823 */ /* 0x000fe20000000811 */
[----:B------:R-:W-:Y:S01]  /*0aa0*/  MUFU.EX2 R19, R19 ;  /* 0x0000001300137308 */ /* 0x000fe20000000800 */
[----:B------:R-:W-:Y:S01]  /*0ab0*/  FADD R13, R10, -12583039 ;  /* 0xcb40007f0a0d7421 */ /* 0x000fe20000000000 */
[----:B------:R-:W-:Y:S01]  /*0ac0*/  FADD R21, R9, -12583039 ;  /* 0xcb40007f09157421 */ /* 0x000fe20000000000 */
[----:B------:R-:W-:Y:S01]  /*0ad0*/  FFMA R17, R48, 1.925963033500011079e-08, R17 ;  /* 0x32a5706030117823 */ /* 0x000fe20000000011 */
[----:B------:R-:W-:Y:S01]  /*0ae0*/  SHF.L.U32 R3, R15, 0x17, RZ ;  /* 0x000000170f037819 */ /* 0x000fe200000006ff */
[----:B------:R-:W-:Y:S01]  /*0af0*/  FFMA R13, R46, 1.4426950216293334961, -R13 ;  /* 0x3fb8aa3b2e0d7823 */ /* 0x000fe2000000080d */
[----:B------:R-:W-:Y:S01]  /*0b00*/  FFMA R21, R2, 1.4426950216293334961, -R21 ;  /* 0x3fb8aa3b02157823 */ /* 0x000fe20000000815 */
[----:B------:R-:W-:Y:S01]  /*0b10*/  SHF.L.U32 R10, R10, 0x17, RZ ;  /* 0x000000170a0a7819 */ /* 0x000fe200000006ff */
[----:B------:R-:W2:Y:S01]  /*0b20*/  MUFU.EX2 R50, R50 ;  /* 0x0000003200327308 */ /* 0x000ea20000000800 */
[----:B------:R-:W-:Y:S01]  /*0b30*/  FFMA R46, R46, 1.925963033500011079e-08, R13 ;  /* 0x32a570602e2e7823 */ /* 0x000fe2000000000d */
[----:B------:R-:W-:Y:S01]  /*0b40*/  FFMA.SAT R13, R0, R11, 0.5 ;  /* 0x3f000000000d7423 */ /* 0x000fe2000000200b */
[----:B------:R-:W-:Y:S01]  /*0b50*/  FFMA R21, R2, 1.925963033500011079e-08, R21 ;  /* 0x32a5706002157823 */ /* 0x000fe20000000015 */
[----:B------:R-:W-:Y:S01]  /*0b60*/  SHF.L.U32 R2, R7, 0x17, RZ ;  /* 0x0000001707027819 */ /* 0x000fe200000006ff */
[----:B-1----:R-:W-:Y:S01]  /*0b70*/  FMUL R5, R5, R54 ;  /* 0x0000003605057220 */ /* 0x002fe20000400000 */
[----:B------:R-:W-:-:S02]  /*0b80*/  FFMA.RM R7, R13, R12, 12582913 ;  /* 0x4b4000010d077423 */ /* 0x000fc4000000400c */
[----:B------:R-:W1:Y:S02]  /*0b90*/  MUFU.EX2 R17, R17 ;  /* 0x0000001100117308 */ /* 0x000e640000000800 */
[C---:B------:R-:W-:Y:S01]  /*0ba0*/  FADD R13, R7.reuse, -12583039 ;  /* 0xcb40007f070d7421 */ /* 0x040fe20000000000 */
[----:B------:R-:W-:-:S03]  /*0bb0*/  SHF.L.U32 R7, R7, 0x17, RZ ;  /* 0x0000001707077819 */ /* 0x000fc600000006ff */
[----:B------:R-:W-:Y:S02]  /*0bc0*/  FFMA R13, R0, 1.4426950216293334961, -R13 ;  /* 0x3fb8aa3b000d7823 */ /* 0x000fe4000000080d */
[----:B------:R-:W3:Y:S01]  /*0bd0*/  MUFU.EX2 R15, R46 ;  /* 0x0000002e000f7308 */ /* 0x000ee20000000800 */
[----:B--2---:R-:W-:-:S07]  /*0be0*/  FMUL R3, R3, R50 ;  /* 0x0000003203037220 */ /* 0x004fce0000400000 */
[----:B------:R-:W2:Y:S01]  /*0bf0*/  MUFU.EX2 R21, R21 ;  /* 0x0000001500157308 */ /* 0x000ea20000000800 */
[----:B-1----:R-:W-:Y:S01]  /*0c00*/  FMUL R2, R2, R17 ;  /* 0x0000001102027220 */ /* 0x002fe20000400000 */
[----:B------:R-:W-:Y:S01]  /*0c10*/  FFMA R17, R0, 1.925963033500011079e-08, R13 ;  /* 0x32a5706000117823 */ /* 0x000fe2000000000d */
[----:B------:R-:W-:Y:S01]  /*0c20*/  FFMA.SAT R13, R6, R11, 0.5 ;  /* 0x3f000000060d7423 */ /* 0x000fe2000000200b */
[----:B------:R-:W-:-:S03]  /*0c30*/  FMUL R0, R18, R19 ;  /* 0x0000001312007220 */ /* 0x000fc60000400000 */
[-C--:B------:R-:W-:Y:S01]  /*0c40*/  FFMA.RM R18, R13, R12.reuse, 12582913 ;  /* 0x4b4000010d127423 */ /* 0x080fe2000000400c */
[----:B---3--:R-:W-:Y:S01]  /*0c50*/  FMUL R10, R10, R15 ;  /* 0x0000000f0a0a7220 */ /* 0x008fe20000400000 */
[----:B------:R-:W-:Y:S02]  /*0c60*/  FFMA.SAT R15, R40, R11, 0.5 ;  /* 0x3f000000280f7423 */ /* 0x000fe4000000200b */
[----:B------:R-:W-:Y:S02]  /*0c70*/  FADD R13, R18, -12583039 ;  /* 0xcb40007f120d7421 */ /* 0x000fe40000000000 */
[----:B------:R-:W-:Y:S02]  /*0c80*/  FFMA.RM R15, R15, R12, 12582913 ;  /* 0x4b4000010f0f7423 */ /* 0x000fe4000000400c */
[----:B------:R-:W-:-:S04]  /*0c90*/  FFMA R13, R6, 1.4426950216293334961, -R13 ;  /* 0x3fb8aa3b060d7823 */ /* 0x000fc8000000080d */
[----:B------:R-:W-:Y:S01]  /*0ca0*/  FFMA R19, R6, 1.925963033500011079e-08, R13 ;  /* 0x32a5706006137823 */ /* 0x000fe2000000000d */
[----:B------:R-:W-:Y:S01]  /*0cb0*/  FFMA.SAT R13, R8, R11, 0.5 ;  /* 0x3f000000080d7423 */ /* 0x000fe2000000200b */
[----:B------:R-:W-:-:S03]  /*0cc0*/  SHF.L.U32 R6, R9, 0x17, RZ ;  /* 0x0000001709067819 */ /* 0x000fc600000006ff */
[----:B------:R-:W-:Y:S01]  /*0cd0*/  FFMA.RM R13, R13, R12, 12582913 ;  /* 0x4b4000010d0d7423 */ /* 0x000fe2000000400c */
[----:B------:R-:W-:Y:S01]  /*0ce0*/  MUFU.EX2 R19, R19 ;  /* 0x0000001300137308 */ /* 0x000fe20000000800 */
[----:B--2---:R-:W-:Y:S01]  /*0cf0*/  FMUL R6, R6, R21 ;  /* 0x0000001506067220 */ /* 0x004fe20000400000 */
[----:B------:R-:W-:Y:S01]  /*0d00*/  FFMA.SAT R21, R32, R11, 0.5 ;  /* 0x3f00000020157423 */ /* 0x000fe2000000200b */
[----:B------:R-:W-:-:S03]  /*0d10*/  FADD R9, R13, -12583039 ;  /* 0xcb40007f0d097421 */ /* 0x000fc60000000000 */
[----:B------:R-:W-:Y:S01]  /*0d20*/  FFMA.RM R21, R21, R12, 12582913 ;  /* 0x4b40000115157423 */ /* 0x000fe2000000400c */
[----:B------:R-:W-:-:S04]  /*0d30*/  FFMA R9, R8, 1.4426950216293334961, -R9 ;  /* 0x3fb8aa3b08097823 */ /* 0x000fc80000000809 */
[----:B------:R-:W-:Y:S01]  /*0d40*/  FFMA R23, R8, 1.925963033500011079e-08, R9 ;  /* 0x32a5706008177823 */ /* 0x000fe20000000009 */
[----:B------:R-:W-:Y:S01]  /*0d50*/  FFMA.SAT R9, R42, R11, 0.5 ;  /* 0x3f0000002a097423 */ /* 0x000fe2000000200b */
[----:B------:R1:W2:Y:S03]  /*0d60*/  MUFU.EX2 R8, R17 ;  /* 0x0000001100087308 */ /* 0x0002a60000000800 */
[----:B------:R-:W-:-:S04]  /*0d70*/  FFMA.RM R25, R9, R12, 12582913 ;  /* 0x4b40000109197423 */ /* 0x000fc8000000400c */
[C---:B------:R-:W-:Y:S01]  /*0d80*/  FADD R9, R25.reuse, -12583039 ;  /* 0xcb40007f19097421 */ /* 0x040fe20000000000 */
[----:B-1----:R-:W-:-:S03]  /*0d90*/  SHF.L.U32 R17, R25, 0x17, RZ ;  /* 0x0000001719117819 */ /* 0x002fc600000006ff */
[----:B------:R-:W-:-:S04]  /*0da0*/  FFMA R9, R42, 1.4426950216293334961, -R9 ;  /* 0x3fb8aa3b2a097823 */ /* 0x000fc80000000809 */
[----:B------:R-:W-:Y:S01]  /*0db0*/  FFMA R42, R42, 1.925963033500011079e-08, R9 ;  /* 0x32a570602a2a7823 */ /* 0x000fe20000000009 */
[----:B--2---:R-:W-:Y:S01]  /*0dc0*/  FMUL R9, R7, R8 ;  /* 0x0000000807097220 */ /* 0x004fe20000400000 */
[----:B------:R-:W-:Y:S01]  /*0dd0*/  FADD R7, R15, -12583039 ;  /* 0xcb40007f0f077421 */ /* 0x000fe20000000000 */
[----:B------:R-:W-:Y:S02]  /*0de0*/  SHF.L.U32 R8, R18, 0x17, RZ ;  /* 0x0000001712087819 */ /* 0x000fe400000006ff */
[----:B------:R-:W-:Y:S01]  /*0df0*/  MUFU.EX2 R18, R23 ;  /* 0x0000001700127308 */ /* 0x000fe20000000800 */
[----:B------:R-:W-:Y:S02]  /*0e00*/  FFMA R7, R40, 1.4426950216293334961, -R7 ;  /* 0x3fb8aa3b28077823 */ /* 0x000fe40000000807 */
[----:B------:R-:W-:Y:S02]  /*0e10*/  FMUL R8, R8, R19 ;  /* 0x0000001308087220 */ /* 0x000fe40000400000 */
[----:B------:R-:W-:Y:S01]  /*0e20*/  FFMA R40, R40, 1.925963033500011079e-08, R7 ;  /* 0x32a5706028287823 */ /* 0x000fe20000000007 */
[----:B------:R-:W-:-:S02]  /*0e30*/  FFMA.SAT R7, R44, R11, 0.5 ;  /* 0x3f0000002c077423 */ /* 0x000fc4000000200b */
[----:B------:R-:W1:Y:S02]  /*0e40*/  MUFU.EX2 R42, R42 ;  /* 0x0000002a002a7308 */ /* 0x000e640000000800 */
[----:B------:R-:W-:-:S04]  /*0e50*/  FFMA.RM R27, R7, R12, 12582913 ;  /* 0x4b400001071b7423 */ /* 0x000fc8000000400c */
[----:B------:R-:W-:Y:S02]  /*0e60*/  FADD R7, R27, -12583039 ;  /* 0xcb40007f1b077421 */ /* 0x000fe40000000000 */
[----:B------:R-:W2:Y:S02]  /*0e70*/  MUFU.EX2 R19, R40 ;  /* 0x0000002800137308 */ /* 0x000ea40000000800 */
[----:B------:R-:W-:-:S04]  /*0e80*/  FFMA R7, R44, 1.4426950216293334961, -R7 ;  /* 0x3fb8aa3b2c077823 */ /* 0x000fc80000000807 */
[----:B------:R-:W-:Y:S01]  /*0e90*/  FFMA R44, R44, 1.925963033500011079e-08, R7 ;  /* 0x32a570602c2c7823 */ /* 0x000fe20000000007 */
[----:B------:R-:W-:Y:S01]  /*0ea0*/  SHF.L.U32 R7, R13, 0x17, RZ ;  /* 0x000000170d077819 */ /* 0x000fe200000006ff */
[----:B------:R-:W-:Y:S01]  /*0eb0*/  FADD R13, R21, -12583039 ;  /* 0xcb40007f150d7421 */ /* 0x000fe20000000000 */
[----:B-1----:R-:W-:-:S03]  /*0ec0*/  FMUL R17, R17, R42 ;  /* 0x0000002a11117220 */ /* 0x002fc60000400000 */
[C---:B------:R-:W-:Y:S01]  /*0ed0*/  FFMA R13, R32.reuse, 1.4426950216293334961, -R13 ;  /* 0x3fb8aa3b200d7823 */ /* 0x040fe2000000080d */
[----:B------:R-:W-:Y:S01]  /*0ee0*/  FMUL R7, R7, R18 ;  /* 0x0000001207077220 */ /* 0x000fe20000400000 */
[----:B------:R-:W-:Y:S01]  /*0ef0*/  SHF.L.U32 R18, R15, 0x17, RZ ;  /* 0x000000170f127819 */ /* 0x000fe200000006ff */
[----:B------:R-:W1:Y:S01]  /*0f00*/  MUFU.EX2 R44, R44 ;  /* 0x0000002c002c7308 */ /* 0x000e620000000800 */
[----:B------:R-:W-:Y:S01]  /*0f10*/  FFMA R32, R32, 1.925963033500011079e-08, R13 ;  /* 0x32a5706020207823 */ /* 0x000fe2000000000d */
[----:B------:R-:W-:Y:S02]  /*0f20*/  FFMA.SAT R13, R30, R11, 0.5 ;  /* 0x3f0000001e0d7423 */ /* 0x000fe4000000200b */
[----:B--2---:R-:W-:Y:S01]  /*0f30*/  FMUL R18, R18, R19 ;  /* 0x0000001312127220 */ /* 0x004fe20000400000 */
[----:B------:R-:W-:Y:S01]  /*0f40*/  SHF.L.U32 R19, R27, 0x17, RZ ;  /* 0x000000171b137819 */ /* 0x000fe200000006ff */
[----:B------:R-:W-:Y:S02]  /*0f50*/  FFMA.RM R13, R13, R12, 12582913 ;  /* 0x4b4000010d0d7423 */ /* 0x000fe4000000400c */
[----:B------:R-:W2:Y:S02]  /*0f60*/  MUFU.EX2 R31, R32 ;  /* 0x00000020001f7308 */ /* 0x000ea40000000800 */
[C---:B------:R-:W-:Y:S01]  /*0f70*/  FADD R23, R13.reuse, -12583039 ;  /* 0xcb40007f0d177421 */ /* 0x040fe20000000000 */
[----:B------:R-:W-:-:S03]  /*0f80*/  SHF.L.U32 R13, R13, 0x17, RZ ;  /* 0x000000170d0d7819 */ /* 0x000fc600000006ff */
[----:B------:R-:W-:Y:S01]  /*0f90*/  FFMA R23, R30, 1.4426950216293334961, -R23 ;  /* 0x3fb8aa3b1e177823 */ /* 0x000fe20000000817 */
[----:B-1----:R-:W-:-:S03]  /*0fa0*/  FMUL R19, R19, R44 ;  /* 0x0000002c13137220 */ /* 0x002fc60000400000 */
        /* <DEDUP_REMOVED lines=18> */
[----:B--2---:R-:W-:Y:S02]  /*10d0*/  FMUL R20, R20, R31 ;  /* 0x0000001f14147220 */ /* 0x004fe40000400000 */
[----:B------:R-:W-:-:S04]  /*10e0*/  FADD R21, R25, -12583039 ;  /* 0xcb40007f19157421 */ /* 0x000fc80000000000 */
[----:B------:R-:W-:-:S04]  /*10f0*/  FFMA R21, R22, 1.4426950216293334961, -R21 ;  /* 0x3fb8aa3b16157823 */ /* 0x000fc80000000815 */
[----:B------:R-:W-:Y:S01]  /*1100*/  FFMA R31, R22, 1.925963033500011079e-08, R21 ;  /* 0x32a57060161f7823 */ /* 0x000fe20000000015 */
[----:B------:R-:W-:Y:S01]  /*1110*/  FFMA.SAT R21, R14, R11, 0.5 ;  /* 0x3f0000000e157423 */ /* 0x000fe2000000200b */
[----:B-1----:R-:W-:-:S03]  /*1120*/  FMUL R22, R15, R26 ;  /* 0x0000001a0f167220 */ /* 0x002fc60000400000 */
[-C--:B------:R-:W-:Y:S01]  /*1130*/  FFMA.RM R11, R21, R12.reuse, 12582913 ;  /* 0x4b400001150b7423 */ /* 0x080fe2000000400c */
[----:B------:R-:W-:Y:S01]  /*1140*/  FFMA.RM R12, R35, R12, 12582913 ;  /* 0x4b400001230c7423 */ /* 0x000fe2000000400c */
[----:B------:R-:W-:Y:S02]  /*1150*/  MUFU.EX2 R31, R31 ;  /* 0x0000001f001f7308 */ /* 0x000fe40000000800 */
[C---:B------:R-:W-:Y:S01]  /*1160*/  FADD R21, R11.reuse, -12583039 ;  /* 0xcb40007f0b157421 */ /* 0x040fe20000000000 */
[----:B------:R-:W-:-:S03]  /*1170*/  SHF.L.U32 R26, R11, 0x17, RZ ;  /* 0x000000170b1a7819 */ /* 0x000fc600000006ff */
[----:B------:R-:W-:-:S04]  /*1180*/  FFMA R21, R14, 1.4426950216293334961, -R21 ;  /* 0x3fb8aa3b0e157823 */ /* 0x000fc80000000815 */
[----:B------:R-:W-:Y:S01]  /*1190*/  FFMA R32, R14, 1.925963033500011079e-08, R21 ;  /* 0x32a570600e207823 */ /* 0x000fe20000000015 */
[C---:B------:R-:W-:Y:S01]  /*11a0*/  FADD R21, R12.reuse, -12583039 ;  /* 0xcb40007f0c157421 */ /* 0x040fe20000000000 */
[----:B------:R-:W-:Y:S01]  /*11b0*/  FADD R14, RZ, R16 ;  /* 0x00000010ff0e7221 */ /* 0x000fe20000000000 */
[----:B------:R-:W-:Y:S01]  /*11c0*/  SHF.L.U32 R12, R12, 0x17, RZ ;  /* 0x000000170c0c7819 */ /* 0x000fe200000006ff */
[----:B------:R-:W1:Y:S01]  /*11d0*/  MUFU.EX2 R15, R32 ;  /* 0x00000020000f7308 */ /* 0x000e620000000800 */
[----:B------:R-:W-:-:S04]  /*11e0*/  FFMA R21, R24, 1.4426950216293334961, -R21 ;  /* 0x3fb8aa3b18157823 */ /* 0x000fc80000000815 */
[----:B------:R-:W-:Y:S01]  /*11f0*/  FFMA R35, R24, 1.925963033500011079e-08, R21 ;  /* 0x32a5706018237823 */ /* 0x000fe20000000015 */
[----:B------:R-:W-:Y:S02]  /*1200*/  FADD R21, R14, R5 ;  /* 0x000000050e157221 */ /* 0x000fe40000000000 */
        /* <DEDUP_REMOVED lines=36> */
.L_x_2509:
        /* <DEDUP_REMOVED lines=12> */
[----:B01----:R-:W-:Y:S05]  /*1510*/  CALL.REL.NOINC `($__internal_33_$__cuda_sm3x_div_rn_noftz_f32_slowpath) ;  /* 0x0000002400f87944 */ /* 0x003fea0003c00000 */
[----:B------:R-:W-:-:S07]  /*1520*/  MOV R14, R11 ;  /* 0x0000000b000e7202 */ /* 0x000fce0000000f00 */
.L_x_2456:
[----:B------:R-:W-:Y:S05]  /*1530*/  BSYNC.RECONVERGENT B2 ;  /* 0x0000000000027941 */ /* 0x000fea0003800200 */
.L_x_2455:
        /* <DEDUP_REMOVED lines=12> */
[----:B01----:R-:W-:Y:S05]  /*1600*/  CALL.REL.NOINC `($__internal_33_$__cuda_sm3x_div_rn_noftz_f32_slowpath) ;  /* 0x0000002400bc7944 */ /* 0x003fea0003c00000 */
[----:B------:R-:W-:-:S07]  /*1610*/  MOV R15, R11 ;  /* 0x0000000b000f7202 */ /* 0x000fce0000000f00 */
.L_x_2458:
[----:B------:R-:W-:Y:S05]  /*1620*/  BSYNC.RECONVERGENT B2 ;  /* 0x0000000000027941 */ /* 0x000fea0003800200 */
.L_x_2457:
        /* <DEDUP_REMOVED lines=14> */
.L_x_2460:
[----:B------:R-:W-:Y:S05]  /*1710*/  BSYNC.RECONVERGENT B2 ;  /* 0x0000000000027941 */ /* 0x000fea0003800200 */
.L_x_2459:
        /* <DEDUP_REMOVED lines=14> */
.L_x_2462:
[----:B------:R-:W-:Y:S05]  /*1800*/  BSYNC.RECONVERGENT B2 ;  /* 0x0000000000027941 */ /* 0x000fea0003800200 */
.L_x_2461:
        /* <DEDUP_REMOVED lines=14> */
.L_x_2464:
[----:B------:R-:W-:Y:S05]  /*18f0*/  BSYNC.RECONVERGENT B2 ;  /* 0x0000000000027941 */ /* 0x000fea0003800200 */
.L_x_2463:
        /* <DEDUP_REMOVED lines=14> */
.L_x_2466:
[----:B------:R-:W-:Y:S05]  /*19e0*/  BSYNC.RECONVERGENT B2 ;  /* 0x0000000000027941 */ /* 0x000fea0003800200 */
.L_x_2465:
        /* <DEDUP_REMOVED lines=14> */
.L_x_2468:
[----:B------:R-:W-:Y:S05]  /*1ad0*/  BSYNC.RECONVERGENT B2 ;  /* 0x0000000000027941 */ /* 0x000fea0003800200 */
.L_x_2467:
        /* <DEDUP_REMOVED lines=14> */
.L_x_2470:
[----:B------:R-:W-:Y:S05]  /*1bc0*/  BSYNC.RECONVERGENT B2 ;  /* 0x0000000000027941 */ /* 0x000fea0003800200 */
.L_x_2469:
        /* <DEDUP_REMOVED lines=14> */
.L_x_2472:
[----:B------:R-:W-:Y:S05]  /*1cb0*/  BSYNC.RECONVERGENT B2 ;  /* 0x0000000000027941 */ /* 0x000fea0003800200 */
.L_x_2471:
        /* <DEDUP_REMOVED lines=14> */
.L_x_2474:
[----:B------:R-:W-:Y:S05]  /*1da0*/  BSYNC.RECONVERGENT B2 ;  /* 0x0000000000027941 */ /* 0x000fea0003800200 */
.L_x_2473:
        /* <DEDUP_REMOVED lines=14> */
.L_x_2476:
[----:B------:R-:W-:Y:S05]  /*1e90*/  BSYNC.RECONVERGENT B2 ;  /* 0x0000000000027941 */ /* 0x000fea0003800200 */
.L_x_2475:
        /* <DEDUP_REMOVED lines=14> */
.L_x_2478:
[----:B------:R-:W-:Y:S05]  /*1f80*/  BSYNC.RECONVERGENT B2 ;  /* 0x0000000000027941 */ /* 0x000fea0003800200 */
.L_x_2477:
        /* <DEDUP_REMOVED lines=14> */
.L_x_2480:
[----:B------:R-:W-:Y:S05]  /*2070*/  BSYNC.RECONVERGENT B2 ;  /* 0x0000000000027941 */ /* 0x000fea0003800200 */
.L_x_2479:
        /* <DEDUP_REMOVED lines=14> */
.L_x_2482:
[----:B------:R-:W-:Y:S05]  /*2160*/  BSYNC.RECONVERGENT B2 ;  /* 0x0000000000027941 */ /* 0x000fea0003800200 */
.L_x_2481:
        /* <DEDUP_REMOVED lines=14> */
.L_x_2484:
[----:B------:R-:W-:Y:S05]  /*2250*/  BSYNC.RECONVERGENT B2 ;  /* 0x0000000000027941 */ /* 0x000fea0003800200 */
.L_x_2483:
        /* <DEDUP_REMOVED lines=14> */
.L_x_2486:
[----:B------:R-:W-:Y:S05]  /*2340*/  BSYNC.RECONVERGENT B2 ;  /* 0x0000000000027941 */ /* 0x000fea0003800200 */
.L_x_2485:
        /* <DEDUP_REMOVED lines=14> */
.L_x_2488:
[----:B------:R-:W-:Y:S05]  /*2430*/  BSYNC.RECONVERGENT B2 ;  /* 0x0000000000027941 */ /* 0x000fea0003800200 */
.L_x_2487:
        /* <DEDUP_REMOVED lines=14> */
.L_x_2490:
[----:B------:R-:W-:Y:S05]  /*2520*/  BSYNC.RECONVERGENT B2 ;  /* 0x0000000000027941 */ /* 0x000fea0003800200 */
.L_x_2489:
        /* <DEDUP_REMOVED lines=14> */
.L_x_2492:
[----:B------:R-:W-:Y:S05]  /*2610*/  BSYNC.RECONVERGENT B2 ;  /* 0x0000000000027941 */ /* 0x000fea0003800200 */
.L_x_2491:
        /* <DEDUP_REMOVED lines=14> */
.L_x_2494:
[----:B------:R-:W-:Y:S05]  /*2700*/  BSYNC.RECONVERGENT B2 ;  /* 0x0000000000027941 */ /* 0x000fea0003800200 */
.L_x_2493:
        /* <DEDUP_REMOVED lines=13> */
.L_x_2496:
[----:B------:R-:W-:Y:S05]  /*27e0*/  BSYNC.RECONVERGENT B2 ;  /* 0x0000000000027941 */ /* 0x000fea0003800200 */
.L_x_2495:
        /* <DEDUP_REMOVED lines=60> */
.L_x_2454:
[----:B------:R-:W-:Y:S01]  /*2bb0*/  HFMA2 R11, -RZ, RZ, 0, 1.847743988037109375e-06 ;  /* 0x0000001fff0b7431 */ /* 0x000fe200000001ff */
[----:B------:R-:W-:Y:S01]  /*2bc0*/  BSSY B0, `(.L_x_2498) ;  /* 0x0000006000007945 */ /* 0x000fe20003800000 */
[----:B------:R-:W-:Y:S02]  /*2bd0*/  MOV R12, 0x10 ;  /* 0x00000010000c7802 */ /* 0x000fe40000000f00 */
[----:B------:R-:W-:-:S07]  /*2be0*/  MOV R15, 0xffffffff ;  /* 0xffffffff000f7802 */ /* 0x000fce0000000f00 */
[----:B0-----:R-:W-:Y:S05]  /*2bf0*/  WARPSYNC.COLLECTIVE R15, `(.L_x_2499) ;  /* 0x000000000f087348 */ /* 0x001fea0003c00000 */
[----:B------:R1:W2:Y:S02]  /*2c00*/  SHFL.BFLY P6, R14, R13, R12, R11 ;  /* 0x0c00000c0d0e7389 */ /* 0x0002a400000c000b */
[----:B012---:R-:W-:Y:S05]  /*2c10*/  ENDCOLLECTIVE ;  /* 0x000000000000791b */ /* 0x007fea0003800000 */
.L_x_2499:
[----:B------:R-:W-:Y:S05]  /*2c20*/  BSYNC B0 ;  /* 0x0000000000007941 */ /* 0x000fea0003800000 */
.L_x_2498:
[----:B------:R-:W-:Y:S01]  /*2c30*/  HFMA2 R12, -RZ, RZ, 0, 4.76837158203125e-07 ;  /* 0x00000008ff0c7431 */ /* 0x000fe200000001ff */
[----:B------:R-:W-:Y:S02]  /*2c40*/  FMNMX R13, R13, R14, !PT ;  /* 0x0000000e0d0d7209 */ /* 0x000fe40007800000 */
[----:B------:R-:W-:Y:S02]  /*2c50*/  MOV R11, 0x1f ;  /* 0x0000001f000b7802 */ /* 0x000fe40000000f00 */
[----:B------:R-:W-:Y:S02]  /*2c60*/  MOV R15, 0xffffffff ;  /* 0xffffffff000f7802 */ /* 0x000fe40000000f00 */
[----:B------:R-:W-:-:S07]  /*2c70*/  MOV R31, 0x3bbb989d ;  /* 0x3bbb989d001f7802 */ /* 0x000fce0000000f00 */
[----:B------:R-:W-:Y:S05]  /*2c80*/  WARPSYNC.COLLECTIVE R15, `(.L_x_2500) ;  /* 0x000000000f087348 */ /* 0x000fea0003c00000 */
[----:B------:R0:W1:Y:S02]  /*2c90*/  SHFL.BFLY P6, R14, R13, R12, R11 ;  /* 0x0c00000c0d0e7389 */ /* 0x00006400000c000b */
[----:B01----:R-:W-:Y:S05]  /*2ca0*/  ENDCOLLECTIVE ;  /* 0x000000000000791b */ /* 0x003fea0003800000 */
.L_x_2500:
[----:B------:R-:W-:Y:S01]  /*2cb0*/  HFMA2 R12, -RZ, RZ, 0, 2.384185791015625e-07 ;  /* 0x00000004ff0c7431 */ /* 0x000fe200000001ff */
[----:B------:R-:W-:-:S04]  /*2cc0*/  FMNMX R0, R13, R14, !PT ;  /* 0x0000000e0d007209 */ /* 0x000fc80007800000 */
[----:B------:R-:W-:-:S07]  /*2cd0*/  MOV R13, R0 ;  /* 0x00000000000d7202 */ /* 0x000fce0000000f00 */
[----:B------:R-:W-:Y:S05]  /*2ce0*/  WARPSYNC.COLLECTIVE R15, `(.L_x_2501) ;  /* 0x000000000f087348 */ /* 0x000fea0003c00000 */
[----:B------:R0:W1:Y:S02]  /*2cf0*/  SHFL.BFLY P6, R14, R13, R12, R11 ;  /* 0x0c00000c0d0e7389 */ /* 0x00006400000c000b */
[----:B01----:R-:W-:Y:S05]  /*2d00*/  ENDCOLLECTIVE ;  /* 0x000000000000791b */ /* 0x003fea0003800000 */
.L_x_2501:
[----:B------:R-:W-:Y:S01]  /*2d10*/  HFMA2 R12, -RZ, RZ, 0, 1.1920928955078125e-07 ;  /* 0x00000002ff0c7431 */ /* 0x000fe200000001ff */
[----:B------:R-:W-:-:S04]  /*2d20*/  FMNMX R2, R0, R14, !PT ;  /* 0x0000000e00027209 */ /* 0x000fc80007800000 */
[----:B------:R-:W-:-:S07]  /*2d30*/  MOV R13, R2 ;  /* 0x00000002000d7202 */ /* 0x000fce0000000f00 */
[----:B------:R-:W-:Y:S05]  /*2d40*/  WARPSYNC.COLLECTIVE R15, `(.L_x_2502) ;  /* 0x000000000f087348 */ /* 0x000fea0003c00000 */
[----:B------:R0:W1:Y:S02]  /*2d50*/  SHFL.BFLY P6, R14, R13, R12, R11 ;  /* 0x0c00000c0d0e7389 */ /* 0x00006400000c000b */
[----:B01----:R-:W-:Y:S05]  /*2d60*/  ENDCOLLECTIVE ;  /* 0x000000000000791b */ /* 0x003fea0003800000 */
.L_x_2502:
[----:B------:R-:W-:Y:S01]  /*2d70*/  HFMA2 R12, -RZ, RZ, 0, 5.9604644775390625e-08 ;  /* 0x00000001ff0c7431 */ /* 0x000fe200000001ff */
[----:B------:R-:W-:-:S04]  /*2d80*/  FMNMX R3, R2, R14, !PT ;  /* 0x0000000e02037209 */ /* 0x000fc80007800000 */
[----:B------:R-:W-:-:S07]  /*2d90*/  MOV R13, R3 ;  /* 0x00000003000d7202 */ /* 0x000fce0000000f00 */
[----:B------:R-:W-:Y:S05]  /*2da0*/  WARPSYNC.COLLECTIVE R15, `(.L_x_2503) ;  /* 0x000000000f087348 */ /* 0x000fea0003c00000 */
[----:B------:R0:W1:Y:S02]  /*2db0*/  SHFL.BFLY P6, R14, R13, R12, R11 ;  /* 0x0c00000c0d0e7389 */ /* 0x00006400000c000b */
[----:B01----:R-:W-:Y:S05]  /*2dc0*/  ENDCOLLECTIVE ;  /* 0x000000000000791b */ /* 0x003fea0003800000 */
.L_x_2503:
[----:B------:R-:W-:-:S05]  /*2dd0*/  FMNMX R3, R3, R14, !PT ;  /* 0x0000000e03037209 */ /* 0x000fca0007800000 */
[--C-:B------:R-:W-:Y:S01]  /*2de0*/  FADD R0, R7, -R3.reuse ;  /* 0x8000000307007221 */ /* 0x100fe20000000000 */
[--C-:B------:R-:W-:Y:S01]  /*2df0*/  FADD R7, R32, -R3.reuse ;  /* 0x8000000320077221 */ /* 0x100fe20000000000 */
[----:B------:R-:W-:Y:S02]  /*2e00*/  HFMA2 R32, -RZ, RZ, 3.7421875, 0 ;  /* 0x437c0000ff207431 */ /* 0x000fe400000001ff */
        /* <DEDUP_REMOVED lines=54> */
[----:B------:R-:W-:Y:S01]  /*3170*/  SHF.L.U32 R2, R17, 0x17, RZ ;  /* 0x0000001711027819 */ /* 0x000fe200000006ff */
[----:B------:R-:W-:Y:S01]  /*3180*/  FFMA.SAT R17, R7, R31, 0.5 ;  /* 0x3f00000007117423 */ /* 0x000fe2000000201f */
[----:B------:R-:W0:Y:S03]  /*3190*/  MUFU.EX2 R35, R35 ;  /* 0x0000002300237308 */ /* 0x000e260000000800 */
[----:B------:R-:W-:-:S05]  /*31a0*/  FFMA.RM R17, R17, R32, 12582913 ;  /* 0x4b40000111117423 */ /* 0x000fca0000004020 */
        /* <DEDUP_REMOVED lines=44> */
[C---:B------:R-:W-:Y:S01]  /*3470*/  FADD R19, R17.reuse, -12583039 ;  /* 0xcb40007f11137421 */ /* 0x040fe20000000000 */
[----:B------:R-:W-:Y:S01]  /*3480*/  SHF.L.U32 R17, R17, 0x17, RZ ;  /* 0x0000001711117819 */ /* 0x000fe200000006ff */
[----:B------:R-:W-:Y:S02]  /*3490*/  FFMA.RM R7, R7, R32, 12582913 ;  /* 0x4b40000107077423 */ /* 0x000fe40000004020 */
[C---:B------:R-:W-:Y:S02]  /*34a0*/  FFMA R19, R24.reuse, 1.4426950216293334961, -R19 ;  /* 0x3fb8aa3b18137823 */ /* 0x040fe40000000813 */
[C---:B------:R-:W-:Y:S01]  /*34b0*/  FADD R18, R7.reuse, -12583039 ;  /* 0xcb40007f07127421 */ /* 0x040fe20000000000 */
[----:B------:R-:W-:Y:S01]  /*34c0*/  SHF.L.U32 R7, R7, 0x17, RZ ;  /* 0x0000001707077819 */ /* 0x000fe200000006ff */
[----:B------:R-:W-:-:S02]  /*34d0*/  FFMA R19, R24, 1.925963033500011079e-08, R19 ;  /* 0x32a5706018137823 */ /* 0x000fc40000000013 */
[C---:B------:R-:W-:Y:S02]  /*34e0*/  FFMA R18, R25.reuse, 1.4426950216293334961, -R18 ;  /* 0x3fb8aa3b19127823 */ /* 0x040fe40000000812 */
[----:B------:R0:W1:Y:S02]  /*34f0*/  MUFU.EX2 R20, R19 ;  /* 0x0000001300147308 */ /* 0x0000640000000800 */
[----:B------:R-:W-:Y:S01]  /*3500*/  FFMA R18, R25, 1.925963033500011079e-08, R18 ;  /* 0x32a5706019127823 */ /* 0x000fe20000000012 */
[----:B------:R-:W-:-:S04]  /*3510*/  FFMA.SAT R25, R23, R31, 0.5 ;  /* 0x3f00000017197423 */ /* 0x000fc8000000201f */
[----:B------:R-:W-:Y:S01]  /*3520*/  FFMA.RM R25, R25, R32, 12582913 ;  /* 0x4b40000119197423 */ /* 0x000fe20000004020 */
[----:B------:R-:W2:Y:S01]  /*3530*/  MUFU.EX2 R18, R18 ;  /* 0x0000001200127308 */ /* 0x000ea20000000800 */
[----:B0-----:R-:W-:-:S04]  /*3540*/  FFMA.SAT R19, R22, R31, 0.5 ;  /* 0x3f00000016137423 */ /* 0x001fc8000000201f */
[----:B------:R-:W-:Y:S01]  /*3550*/  FFMA.RM R19, R19, R32, 12582913 ;  /* 0x4b40000113137423 */ /* 0x000fe20000004020 */
[----:B-1----:R-:W-:Y:S01]  /*3560*/  FMUL R17, R17, R20 ;  /* 0x0000001411117220 */ /* 0x002fe20000400000 */
[----:B--2---:R-:W-:Y:S01]  /*3570*/  FMUL R7, R7, R18 ;  /* 0x0000001207077220 */ /* 0x004fe20000400000 */
        /* <DEDUP_REMOVED lines=62> */
[----:B------:R0:W1:Y:S02]  /*3960*/  MUFU.EX2 R26, R15 ;  /* 0x0000000f001a7308 */ /* 0x0000640000000800 */
[----:B0-----:R-:W-:Y:S01]  /*3970*/  MOV R15, 0xffffffff ;  /* 0xffffffff000f7802 */ /* 0x001fe20000000f00 */
[----:B-1----:R-:W-:Y:S01]  /*3980*/  FMUL R26, R11, R26 ;  /* 0x0000001a0b1a7220 */ /* 0x002fe20000400000 */
        /* <DEDUP_REMOVED lines=30> */
.L_x_2504:
[----:B------:R-:W-:Y:S02]  /*3b70*/  HFMA2 R12, -RZ, RZ, 0, 4.76837158203125e-07 ;  /* 0x00000008ff0c7431 */ /* 0x000fe400000001ff */
[----:B------:R-:W-:-:S05]  /*3b80*/  FADD R27, R13, R14 ;  /* 0x0000000e0d1b7221 */ /* 0x000fca0000000000 */
[----:B------:R-:W-:-:S07]  /*3b90*/  MOV R13, R27 ;  /* 0x0000001b000d7202 */ /* 0x000fce0000000f00 */
[----:B------:R-:W-:Y:S05]  /*3ba0*/  WARPSYNC.COLLECTIVE R15, `(.L_x_2505) ;  /* 0x000000000f087348 */ /* 0x000fea0003c00000 */
[----:B------:R0:W1:Y:S02]  /*3bb0*/  SHFL.BFLY P6, R14, R13, R12, R11 ;  /* 0x0c00000c0d0e7389 */ /* 0x00006400000c000b */
[----:B01----:R-:W-:Y:S05]  /*3bc0*/  ENDCOLLECTIVE ;  /* 0x000000000000791b */ /* 0x003fea0003800000 */
.L_x_2505:
[----:B------:R-:W-:Y:S02]  /*3bd0*/  HFMA2 R12, -RZ, RZ, 0, 2.384185791015625e-07 ;  /* 0x00000004ff0c7431 */ /* 0x000fe400000001ff */
[----:B------:R-:W-:-:S05]  /*3be0*/  FADD R30, R27, R14 ;  /* 0x0000000e1b1e7221 */ /* 0x000fca0000000000 */
[----:B------:R-:W-:-:S07]  /*3bf0*/  MOV R13, R30 ;  /* 0x0000001e000d7202 */ /* 0x000fce0000000f00 */
[----:B------:R-:W-:Y:S05]  /*3c00*/  WARPSYNC.COLLECTIVE R15, `(.L_x_2506) ;  /* 0x000000000f087348 */ /* 0x000fea0003c00000 */
[----:B------:R0:W1:Y:S02]  /*3c10*/  SHFL.BFLY P6, R14, R13, R12, R11 ;  /* 0x0c00000c0d0e7389 */ /* 0x00006400000c000b */
[----:B01----:R-:W-:Y:S05]  /*3c20*/  ENDCOLLECTIVE ;  /* 0x000000000000791b */ /* 0x003fea0003800000 */
.L_x_2506:
[----:B------:R-:W-:Y:S02]  /*3c30*/  HFMA2 R12, -RZ, RZ, 0, 1.1920928955078125e-07 ;  /* 0x00000002ff0c7431 */ /* 0x000fe400000001ff */
[----:B------:R-:W-:-:S05]  /*3c40*/  FADD R31, R30, R14 ;  /* 0x0000000e1e1f7221 */ /* 0x000fca0000000000 */
[----:B------:R-:W-:-:S07]  /*3c50*/  MOV R13, R31 ;  /* 0x0000001f000d7202 */ /* 0x000fce0000000f00 */
[----:B------:R-:W-:Y:S05]  /*3c60*/  WARPSYNC.COLLECTIVE R15, `(.L_x_2507) ;  /* 0x000000000f087348 */ /* 0x000fea0003c00000 */
[----:B------:R0:W1:Y:S02]  /*3c70*/  SHFL.BFLY P6, R14, R13, R12, R11 ;  /* 0x0c00000c0d0e7389 */ /* 0x00006400000c000b */
[----:B01----:R-:W-:Y:S05]  /*3c80*/  ENDCOLLECTIVE ;  /* 0x000000000000791b */ /* 0x003fea0003800000 */
.L_x_2507:
[----:B------:R-:W-:Y:S02]  /*3c90*/  HFMA2 R12, -RZ, RZ, 0, 5.9604644775390625e-08 ;  /* 0x00000001ff0c7431 */ /* 0x000fe400000001ff */
[----:B------:R-:W-:-:S05]  /*3ca0*/  FADD R32, R31, R14 ;  /* 0x0000000e1f207221 */ /* 0x000fca0000000000 */
[----:B------:R-:W-:-:S07]  /*3cb0*/  MOV R13, R32 ;  /* 0x00000020000d7202 */ /* 0x000fce0000000f00 */
[----:B------:R-:W-:Y:S05]  /*3cc0*/  WARPSYNC.COLLECTIVE R15, `(.L_x_2508) ;  /* 0x000000000f087348 */ /* 0x000fea0003c00000 */
[----:B------:R0:W1:Y:S02]  /*3cd0*/  SHFL.BFLY P6, R14, R13, R12, R11 ;  /* 0x0c00000c0d0e7389 */ /* 0x00006400000c000b */
[----:B01----:R-:W-:Y:S05]  /*3ce0*/  ENDCOLLECTIVE ;  /* 0x000000000000791b */ /* 0x003fea0003800000 */
.L_x_2508:
[----:B------:R-:W-:Y:S05]  /*3cf0*/  BRA `(.L_x_2509) ;  /* 0xffffffd400d47947 */ /* 0x000fea000383ffff */
        .weak           $__internal_33_$__cuda_sm3x_div_rn_noftz_f32_slowpath
        .type           $__internal_33_$__cuda_sm3x_div_rn_noftz_f32_slowpath,@function
        .size           $__internal_33_$__cuda_sm3x_div_rn_noftz_f32_slowpath,(.L_x_8519 - $__internal_33_$__cuda_sm3x_div_rn_noftz_f32_slowpath)
$__internal_33_$__cuda_sm3x_div_rn_noftz_f32_slowpath:
        /* <DEDUP_REMOVED lines=35> */
.L_x_2511:
[----:B------:R-:W-:Y:S01]  /*3f30*/  LEA R16, R30, 0xc0800000, 0x17 ;  /* 0xc08000001e107811 */ /* 0x000fe200078eb8ff */
[----:B------:R-:W-:Y:S01]  /*3f40*/  BSSY.RECONVERGENT B1, `(.L_x_2516) ;  /* 0x0000036000017945 */ /* 0x000fe20003800200 */
[----:B------:R-:W-:Y:S02]  /*3f50*/  IADD3 R35, PT, PT, R35, -0x7f, RZ ;  /* 0xffffff8123237810 */ /* 0x000fe40007ffe0ff */
[----:B------:R-:W-:Y:S02]  /*3f60*/  IADD3 R37, PT, PT, -R16, R11, RZ ;  /* 0x0000000b10257210 */ /* 0x000fe40007ffe1ff */
[----:B------:R-:W-:Y:S02]  /*3f70*/  IADD3 R40, PT, PT, R35, 0x7f, -R30 ;  /* 0x0000007f23287810 */ /* 0x000fe40007ffe81e */
[----:B------:R-:W0:Y:S01]  /*3f80*/  MUFU.RCP R11, R37 ;  /* 0x00000025000b7308 */ /* 0x000e220000001000 */
[----:B------:R-:W-:Y:S01]  /*3f90*/  FADD.FTZ R32, -R37, -RZ ;  /* 0x800000ff25207221 */ /* 0x000fe20000010100 */
[----:B------:R-:W-:-:S03]  /*3fa0*/  IADD3 R40, PT, PT, R40, R13, RZ ;  /* 0x0000000d28287210 */ /* 0x000fc60007ffe0ff */
[----:B0-----:R-:W-:-:S04]  /*3fb0*/  FFMA R16, R11, R32, 1 ;  /* 0x3f8000000b107423 */ /* 0x001fc80000000020 */
[----:B------:R-:W-:Y:S01]  /*3fc0*/  FFMA R16, R11, R16, R11 ;  /* 0x000000100b107223 */ /* 0x000fe2000000000b */
[----:B------:R-:W-:-:S04]  /*3fd0*/  IMAD R11, R35, -0x800000, R31 ;  /* 0xff800000230b7824 */ /* 0x000fc800078e021f */
        /* <DEDUP_REMOVED lines=40> */
.L_x_2518:
[----:B------:R-:W-:-:S04]  /*4260*/  LOP3.LUT R11, R11, 0x80000000, RZ, 0xc0, !PT ;  /* 0x800000000b0b7812 */ /* 0x000fc800078ec0ff */
[----:B------:R-:W-:Y:S01]  /*4270*/  LOP3.LUT R11, R11, 0x7f800000, RZ, 0xfc, !PT ;  /* 0x7f8000000b0b7812 */ /* 0x000fe200078efcff */
[----:B------:R-:W-:Y:S06]  /*4280*/  BRA `(.L_x_2519) ;  /* 0x0000000000047947 */ /* 0x000fec0003800000 */
.L_x_2517:
[----:B------:R-:W-:-:S07]  /*4290*/  LEA R11, R40, R11, 0x17 ;  /* 0x0000000b280b7211 */ /* 0x000fce00078eb8ff */
.L_x_2519:
[----:B------:R-:W-:Y:S05]  /*42a0*/  BSYNC.RECONVERGENT B1 ;  /* 0x0000000000017941 */ /* 0x000fea0003800200 */
.L_x_2516:
[----:B------:R-:W-:Y:S05]  /*42b0*/  BRA `(.L_x_2520) ;  /* 0x0000000000207947 */ /* 0x000fea0003800000 */
.L_x_2515:
[----:B------:R-:W-:-:S04]  /*42c0*/  LOP3.LUT R11, R11, 0x80000000, R31, 0x48, !PT ;  /* 0x800000000b0b7812 */ /* 0x000fc800078e481f */
[----:B------:R-:W-:Y:S01]  /*42d0*/  LOP3.LUT R11, R11, 0x7f800000, RZ, 0xfc, !PT ;  /* 0x7f8000000b0b7812 */ /* 0x000fe200078efcff */
[----:B------:R-:W-:Y:S06]  /*42e0*/  BRA `(.L_x_2520) ;  /* 0x0000000000147947 */ /* 0x000fec0003800000 */
.L_x_2514:
[----:B------:R-:W-:Y:S01]  /*42f0*/  LOP3.LUT R11, R11, 0x80000000, R31, 0x48, !PT ;  /* 0x800000000b0b7812 */ /* 0x000fe200078e481f */
[----:B------:R-:W-:Y:S06]  /*4300*/  BRA `(.L_x_2520) ;  /* 0x00000000000c7947 */ /* 0x000fec0003800000 */
.L_x_2513:
[----:B------:R-:W0:Y:S01]  /*4310*/  MUFU.RSQ R11, -QNAN ;  /* 0xffc00000000b7908 */ /* 0x000e220000001400 */
[----:B------:R-:W-:Y:S05]  /*4320*/  BRA `(.L_x_2520) ;  /* 0x0000000000047947 */ /* 0x000fea0003800000 */
.L_x_2512:
[----:B------:R-:W-:-:S07]  /*4330*/  FADD.FTZ R11, R16, R11 ;  /* 0x0000000b100b7221 */ /* 0x000fce0000010000 */
.L_x_2520:
[----:B------:R-:W-:Y:S05]  /*4340*/  BSYNC.RECONVERGENT B0 ;  /* 0x0000000000007941 */ /* 0x000fea0003800200 */
.L_x_2510:
[----:B------:R-:W-:-:S04]  /*4350*/  HFMA2 R13, -RZ, RZ, 0, 0 ;  /* 0x00000000ff0d7431 */ /* 0x000fc800000001ff */
[----:B0-----:R-:W-:Y:S05]  /*4360*/  RET.REL.NODEC R12 `(_Z15SoftmaxWarpImplI10DirectLoadIffE11DirectStoreIffEfLi1ELi21ELi32ELi1ELb0EL9Algorithm0EEvT_T0_ll) ;  /* 0xffffffbc0c247950 */ /* 0x001fea0003c3ffff */
.L_x_2521:
        /* <DEDUP_REMOVED lines=9> */
.L_x_8519:


//--------------------- .text._Z15SoftmaxWarpImplI10DirectLoadIffE11DirectStoreIffEfLi1ELi20ELi32ELi1ELb1EL9Algorithm0EEvT_T0_ll --------------------------
	.section	.text._Z15SoftmaxWarpImplI10DirectLoadIffE11DirectStoreIffEfLi1ELi20ELi32ELi1ELb1EL9Algorithm0EEvT_T0_ll,"ax",@progbits
	.align	128
        .global         _Z15SoftmaxWarpImplI10DirectLoadIffE11DirectStoreIffEfLi1ELi20ELi32ELi1ELb1EL9Algorithm0EEvT_T0_ll
        .type           _Z15SoftmaxWarpImplI10DirectLoadIffE11DirectStoreIffEfLi1ELi20ELi32ELi1ELb1EL9Algorithm0EEvT_T0_ll,@function
        .size           _Z15SoftmaxWarpImplI10DirectLoadIffE11DirectStoreIffEfLi1ELi20ELi32ELi1ELb1EL9Algorithm0EEvT_T0_ll,(.L_x_8520 - _Z15SoftmaxWarpImplI10DirectLoadIffE11DirectStoreIffEfLi1ELi20ELi32ELi1ELb1EL9Algorithm0EEvT_T0_ll)
        .other          _Z15SoftmaxWarpImplI10DirectLoadIffE11DirectStoreIffEfLi1ELi20ELi32ELi1ELb1EL9Algorithm0EEvT_T0_ll,@"STO_CUDA_ENTRY STV_DEFAULT"
_Z15SoftmaxWarpImplI10DirectLoadIffE11DirectStoreIffEfLi1ELi20ELi32ELi1ELb1EL9Algorithm0EEvT_T0_ll:
.text._Z15SoftmaxWarpImplI10DirectLoadIffE11DirectStoreIffEfLi1ELi20ELi32ELi1ELb1EL9Algorithm0EEvT_T0_ll:
        /* <DEDUP_REMOVED lines=25> */
.L_x_2522:
        /* <DEDUP_REMOVED lines=33> */
.L_x_2565:
[----:B------:R-:W-:Y:S01]  /*03a0*/  ISETP.GE.U32.AND P0, PT, R36, UR44, PT ;  /* 0x0000002c24007c0c */ /* 0x000fe2000bf06070 */
[----:B------:R-:W-:Y:S01]  /*03b0*/  HFMA2 R3, -RZ, RZ, 0, 0 ;  /* 0x00000000ff037431 */ /* 0x000fe200000001ff */
[----:B------:R-:W-:Y:S01]  /*03c0*/  ISETP.GE.U32.AND P6, PT, R35, UR44, PT ;  /* 0x0000002c23007c0c */ /* 0x000fe2000bfc6070 */
[----:B-1----:R-:W-:Y:S01]  /*03d0*/  IMAD R7, R32, UR42, RZ ;  /* 0x0000002a20077c24 */ /* 0x002fe2000f8e02ff */
        /* <DEDUP_REMOVED lines=13> */
[----:B------:R-:W-:-:S05]  /*04b0*/  LEA.HI.X R3, R4, UR41, R3, 0x2, P1 ;  /* 0x0000002904037c11 */ /* 0x000fca00088f1403 */
        /* <DEDUP_REMOVED lines=180> */
[----:B------:R-:W-:Y:S01]  /*1000*/  FADD R7, R3, -12583039 ;  /* 0xcb40007f03077421 */ /* 0x000fe20000000000 */
[-C--:B------:R-:W-:Y:S01]  /*1010*/  FFMA.SAT R29, R28, R11.reuse, 0.5 ;  /* 0x3f0000001c1d7423 */ /* 0x080fe2000000200b */
[-C--:B------:R-:W-:Y:S01]  /*1020*/  FFMA.SAT R9, R56, R11.reuse, 0.5 ;  /* 0x3f00000038097423 */ /* 0x080fe2000000200b */
[----:B------:R-:W-:Y:S01]  /*1030*/  FFMA R13, R60, 1.4426950216293334961, -R13 ;  /* 0x3fb8aa3b3c0d7823 */ /* 0x000fe2000000080d */
[----:B------:R-:W-:Y:S01]  /*1040*/  FFMA R59, R58, 1.4426950216293334961, -R7 ;  /* 0x3fb8aa3b3a3b7823 */ /* 0x000fe20000000807 */
[-C--:B------:R-:W-:Y:S01]  /*1050*/  FFMA.RM R29, R29, R12.reuse, 12582913 ;  /* 0x4b4000011d1d7423 */ /* 0x080fe2000000400c */
[-C--:B------:R-:W-:Y:S01]  /*1060*/  FFMA.RM R7, R9, R12.reuse, 12582913 ;  /* 0x4b40000109077423 */ /* 0x080fe2000000400c */
[----:B------:R-:W-:Y:S01]  /*1070*/  FFMA R60, R60, 1.925963033500011079e-08, R13 ;  /* 0x32a570603c3c7823 */ /* 0x000fe2000000000d */
[----:B------:R-:W-:Y:S01]  /*1080*/  FFMA R59, R58, 1.925963033500011079e-08, R59 ;  /* 0x32a570603a3b7823 */ /* 0x000fe2000000003b */
[----:B------:R-:W-:Y:S01]  /*1090*/  FADD R9, R29, -12583039 ;  /* 0xcb40007f1d097421 */ /* 0x000fe20000000000 */
[----:B------:R-:W-:Y:S01]  /*10a0*/  FADD R13, R7, -12583039 ;  /* 0xcb40007f070d7421 */ /* 0x000fe20000000000 */
[----:B------:R-:W0:Y:S01]  /*10b0*/  MUFU.EX2 R55, R64 ;  /* 0x0000004000377308 */ /* 0x000e220000000800 */
[-C--:B------:R-:W-:Y:S01]  /*10c0*/  FFMA.SAT R19, R24, R11.reuse, 0.5 ;  /* 0x3f00000018137423 */ /* 0x080fe2000000200b */
[----:B------:R-:W-:Y:S01]  /*10d0*/  FFMA R9, R28, 1.4426950216293334961, -R9 ;  /* 0x3fb8aa3b1c097823 */ /* 0x000fe20000000809 */
[----:B------:R-:W-:Y:S01]  /*10e0*/  FFMA R13, R56, 1.4426950216293334961, -R13 ;  /* 0x3fb8aa3b380d7823 */ /* 0x000fe2000000080d */
[----:B------:R-:W-:Y:S01]  /*10f0*/  SHF.L.U32 R5, R5, 0x17, RZ ;  /* 0x0000001705057819 */ /* 0x000fe200000006ff */
[-C--:B------:R-:W-:Y:S01]  /*1100*/  FFMA.SAT R63, R14, R11.reuse, 0.5 ;  /* 0x3f0000000e3f7423 */ /* 0x080fe2000000200b */
[----:B------:R-:W-:Y:S01]  /*1110*/  FFMA R58, R28, 1.925963033500011079e-08, R9 ;  /* 0x32a570601c3a7823 */ /* 0x000fe20000000009 */
[----:B------:R-:W-:Y:S01]  /*1120*/  FFMA R56, R56, 1.925963033500011079e-08, R13 ;  /* 0x32a5706038387823 */ /* 0x000fe2000000000d */
[-C--:B------:R-:W-:Y:S01]  /*1130*/  FFMA.SAT R9, R54, R11.reuse, 0.5 ;  /* 0x3f00000036097423 */ /* 0x080fe2000000200b */
[----:B------:R-:W-:Y:S01]  /*1140*/  FFMA.SAT R13, R30, R11, 0.5 ;  /* 0x3f0000001e0d7423 */ /* 0x000fe2000000200b */
[----:B------:R-:W-:Y:S01]  /*1150*/  MUFU.EX2 R60, R60 ;  /* 0x0000003c003c7308 */ /* 0x000fe20000000800 */
[----:B------:R-:W-:Y:S01]  /*1160*/  SHF.L.U32 R3, R3, 0x17, RZ ;  /* 0x0000001703037819 */ /* 0x000fe200000006ff */
[-C--:B------:R-:W-:Y:S01]  /*1170*/  FFMA.RM R28, R9, R12.reuse, 12582913 ;  /* 0x4b400001091c7423 */ /* 0x080fe2000000400c */
[----:B------:R-:W-:-:S03]  /*1180*/  FFMA.RM R9, R13, R12, 12582913 ;  /* 0x4b4000010d097423 */ /* 0x000fc6000000400c */
[----:B------:R-:W-:Y:S01]  /*1190*/  FADD R13, R28, -12583039 ;  /* 0xcb40007f1c0d7421 */ /* 0x000fe20000000000 */
[----:B------:R-:W-:Y:S01]  /*11a0*/  FADD R15, R9, -12583039 ;  /* 0xcb40007f090f7421 */ /* 0x000fe20000000000 */
[----:B------:R-:W-:Y:S02]  /*11b0*/  MUFU.EX2 R58, R58 ;  /* 0x0000003a003a7308 */ /* 0x000fe40000000800 */
[----:B------:R-:W-:Y:S01]  /*11c0*/  FFMA R13, R54, 1.4426950216293334961, -R13 ;  /* 0x3fb8aa3b360d7823 */ /* 0x000fe2000000080d */
[----:B------:R-:W-:-:S03]  /*11d0*/  FFMA R15, R30, 1.4426950216293334961, -R15 ;  /* 0x3fb8aa3b1e0f7823 */ /* 0x000fc6000000080f */
[----:B------:R-:W-:Y:S01]  /*11e0*/  FFMA R54, R54, 1.925963033500011079e-08, R13 ;  /* 0x32a5706036367823 */ /* 0x000fe2000000000d */
[----:B------:R-:W-:Y:S01]  /*11f0*/  FFMA R23, R30, 1.925963033500011079e-08, R15 ;  /* 0x32a570601e177823 */ /* 0x000fe2000000000f */
[----:B------:R-:W-:-:S04]  /*1200*/  FFMA.SAT R15, R4, R11, 0.5 ;  /* 0x3f000000040f7423 */ /* 0x000fc8000000200b */
[----:B------:R-:W-:Y:S01]  /*1210*/  FFMA.RM R15, R15, R12, 12582913 ;  /* 0x4b4000010f0f7423 */ /* 0x000fe2000000400c */
[----:B------:R-:W-:Y:S03]  /*1220*/  MUFU.EX2 R54, R54 ;  /* 0x0000003600367308 */ /* 0x000fe60000000800 */
[----:B------:R-:W-:-:S04]  /*1230*/  FADD R13, R15, -12583039 ;  /* 0xcb40007f0f0d7421 */ /* 0x000fc80000000000 */
[C---:B------:R-:W-:Y:S01]  /*1240*/  FFMA R21, R4.reuse, 1.4426950216293334961, -R13 ;  /* 0x3fb8aa3b04157823 */ /* 0x040fe2000000080d */
[----:B------:R-:W-:Y:S01]  /*1250*/  FFMA.RM R13, R19, R12, 12582913 ;  /* 0x4b400001130d7423 */ /* 0x000fe2000000400c */
[----:B------:R-:W-:Y:S02]  /*1260*/  MUFU.EX2 R23, R23 ;  /* 0x0000001700177308 */ /* 0x000fe40000000800 */
[----:B------:R-:W-:Y:S01]  /*1270*/  FFMA R21, R4, 1.925963033500011079e-08, R21 ;  /* 0x32a5706004157823 */ /* 0x000fe20000000015 */
[----:B------:R-:W-:Y:S01]  /*1280*/  SHF.L.U32 R4, R17, 0x17, RZ ;  /* 0x0000001711047819 */ /* 0x000fe200000006ff */
[----:B------:R-:W-:Y:S01]  /*1290*/  FFMA.SAT R17, R0, R11, 0.5 ;  /* 0x3f00000000117423 */ /* 0x000fe2000000200b */
[----:B------:R-:W-:-:S03]  /*12a0*/  FADD R19, R13, -12583039 ;  /* 0xcb40007f0d137421 */ /* 0x000fc60000000000 */
[----:B------:R-:W-:Y:S01]  /*12b0*/  FFMA.RM R17, R17, R12, 12582913 ;  /* 0x4b40000111117423 */ /* 0x000fe2000000400c */
[----:B0-----:R-:W-:Y:S01]  /*12c0*/  FMUL R4, R4, R55 ;  /* 0x0000003704047220 */ /* 0x001fe20000400000 */
[C---:B------:R-:W-:Y:S01]  /*12d0*/  FFMA R19, R24.reuse, 1.4426950216293334961, -R19 ;  /* 0x3fb8aa3b18137823 */ /* 0x040fe20000000813 */
[----:B------:R-:W0:Y:S01]  /*12e0*/  MUFU.EX2 R55, R62 ;  /* 0x0000003e00377308 */ /* 0x000e220000000800 */
[C---:B------:R-:W-:Y:S01]  /*12f0*/  FADD R57, R17.reuse, -12583039 ;  /* 0xcb40007f11397421 */ /* 0x040fe20000000000 */
[----:B------:R-:W-:Y:S01]  /*1300*/  SHF.L.U32 R17, R17, 0x17, RZ ;  /* 0x0000001711117819 */ /* 0x000fe200000006ff */
[----:B------:R-:W-:Y:S02]  /*1310*/  FFMA R19, R24, 1.925963033500011079e-08, R19 ;  /* 0x32a5706018137823 */ /* 0x000fe40000000013 */
[----:B------:R-:W-:-:S04]  /*1320*/  FFMA R57, R0, 1.4426950216293334961, -R57 ;  /* 0x3fb8aa3b00397823 */ /* 0x000fc80000000839 */
[----:B------:R-:W-:Y:S01]  /*1330*/  FFMA R30, R0, 1.925963033500011079e-08, R57 ;  /* 0x32a57060001e7823 */ /* 0x000fe20000000039 */
[----:B------:R-:W-:Y:S01]  /*1340*/  FFMA.SAT R57, R2, R11, 0.5 ;  /* 0x3f00000002397423 */ /* 0x000fe2000000200b */
[----:B------:R-:W-:-:S03]  /*1350*/  SHF.L.U32 R0, R25, 0x17, RZ ;  /* 0x0000001719007819 */ /* 0x000fc600000006ff */
[----:B------:R-:W-:Y:S01]  /*1360*/  FFMA.RM R24, R57, R12, 12582913 ;  /* 0x4b40000139187423 */ /* 0x000fe2000000400c */
[----:B------:R-:W-:Y:S01]  /*1370*/  MUFU.EX2 R30, R30 ;  /* 0x0000001e001e7308 */ /* 0x000fe20000000800 */
[----:B0-----:R-:W-:Y:S02]  /*1380*/  FMUL R0, R0, R55 ;  /* 0x0000003700007220 */ /* 0x001fe40000400000 */
[C---:B------:R-:W-:Y:S01]  /*1390*/  FADD R25, R24.reuse, -12583039 ;  /* 0xcb40007f18197421 */ /* 0x040fe20000000000 */
[----:B------:R-:W-:-:S03]  /*13a0*/  SHF.L.U32 R24, R24, 0x17, RZ ;  /* 0x0000001718187819 */ /* 0x000fc600000006ff */
[----:B------:R-:W-:-:S04]  /*13b0*/  FFMA R25, R2, 1.4426950216293334961, -R25 ;  /* 0x3fb8aa3b02197823 */ /* 0x000fc80000000819 */
[----:B------:R-:W-:Y:S01]  /*13c0*/  FFMA R55, R2, 1.925963033500011079e-08, R25 ;  /* 0x32a5706002377823 */ /* 0x000fe20000000019 */
[----:B------:R-:W-:Y:S01]  /*13d0*/  FFMA.SAT R25, R22, R11, 0.5 ;  /* 0x3f00000016197423 */ /* 0x000fe2000000200b */
[----:B------:R-:W-:Y:S02]  /*13e0*/  FMUL R2, R5, R60 ;  /* 0x0000003c05027220 */ /* 0x000fe40000400000 */
[----:B------:R-:W0:Y:S01]  /*13f0*/  MUFU.EX2 R60, R59 ;  /* 0x0000003b003c7308 */ /* 0x000e220000000800 */
[----:B------:R-:W-:-:S04]  /*1400*/  FFMA.RM R25, R25, R12, 12582913 ;  /* 0x4b40000119197423 */ /* 0x000fc8000000400c */
[----:B------:R-:W-:-:S03]  /*1410*/  FADD R5, R25, -12583039 ;  /* 0xcb40007f19057421 */ /* 0x000fc60000000000 */
[----:B------:R-:W-:Y:S01]  /*1420*/  MUFU.EX2 R55, R55 ;  /* 0x0000003700377308 */ /* 0x000fe20000000800 */
[----:B------:R-:W-:-:S04]  /*1430*/  FFMA R5, R22, 1.4426950216293334961, -R5 ;  /* 0x3fb8aa3b16057823 */ /* 0x000fc80000000805 */
[----:B------:R-:W-:Y:S01]  /*1440*/  FFMA R57, R22, 1.925963033500011079e-08, R5 ;  /* 0x32a5706016397823 */ /* 0x000fe20000000005 */
[----:B------:R-:W-:Y:S01]  /*1450*/  FFMA.SAT R5, R20, R11, 0.5 ;  /* 0x3f00000014057423 */ /* 0x000fe2000000200b */
[----:B0-----:R-:W-:-:S03]  /*1460*/  FMUL R3, R3, R60 ;  /* 0x0000003c03037220 */ /* 0x001fc60000400000 */
[----:B------:R-:W-:Y:S01]  /*1470*/  FFMA.RM R22, R5, R12, 12582913 ;  /* 0x4b40000105167423 */ /* 0x000fe2000000400c */
[----:B------:R-:W-:Y:S01]  /*1480*/  SHF.L.U32 R5, R29, 0x17, RZ ;  /* 0x000000171d057819 */ /* 0x000fe200000006ff */
[----:B------:R-:W-:Y:S01]  /*1490*/  FFMA.SAT R29, R6, R11, 0.5 ;  /* 0x3f000000061d7423 */ /* 0x000fe2000000200b */
[----:B------:R-:W-:Y:S01]  /*14a0*/  MUFU.EX2 R57, R57 ;  /* 0x0000003900397308 */ /* 0x000fe20000000800 */
[C---:B------:R-:W-:Y:S01]  /*14b0*/  FADD R61, R22.reuse, -12583039 ;  /* 0xcb40007f163d7421 */ /* 0x040fe20000000000 */
[----:B------:R-:W-:Y:S01]  /*14c0*/  SHF.L.U32 R22, R22, 0x17, RZ ;  /* 0x0000001716167819 */ /* 0x000fe200000006ff */
[----:B------:R-:W-:Y:S02]  /*14d0*/  FMUL R5, R5, R58 ;  /* 0x0000003a05057220 */ /* 0x000fe40000400000 */
[----:B------:R-:W-:-:S03]  /*14e0*/  FFMA R59, R20, 1.4426950216293334961, -R61 ;  /* 0x3fb8aa3b143b7823 */ /* 0x000fc6000000083d */
[----:B------:R-:W0:Y:S01]  /*14f0*/  MUFU.EX2 R61, R56 ;  /* 0x00000038003d7308 */ /* 0x000e220000000800 */
[----:B------:R-:W-:Y:S01]  /*1500*/  FFMA R59, R20, 1.925963033500011079e-08, R59 ;  /* 0x32a57060143b7823 */ /* 0x000fe2000000003b */
[----:B------:R-:W-:-:S04]  /*1510*/  FFMA.RM R20, R29, R12, 12582913 ;  /* 0x4b4000011d147423 */ /* 0x000fc8000000400c */
[----:B------:R-:W-:Y:S02]  /*1520*/  FADD R29, R20, -12583039 ;  /* 0xcb40007f141d7421 */ /* 0x000fe40000000000 */
[----:B------:R-:W-:Y:S02]  /*1530*/  MUFU.EX2 R59, R59 ;  /* 0x0000003b003b7308 */ /* 0x000fe40000000800 */
[----:B------:R-:W-:-:S04]  /*1540*/  FFMA R29, R6, 1.4426950216293334961, -R29 ;  /* 0x3fb8aa3b061d7823 */ /* 0x000fc8000000081d */
[----:B------:R-:W-:Y:S01]  /*1550*/  FFMA R58, R6, 1.925963033500011079e-08, R29 ;  /* 0x32a57060063a7823 */ /* 0x000fe2000000001d */
[----:B------:R-:W-:Y:S01]  /*1560*/  FFMA.SAT R29, R18, R11, 0.5 ;  /* 0x3f000000121d7423 */ /* 0x000fe2000000200b */
[----:B------:R-:W-:Y:S02]  /*1570*/  SHF.L.U32 R6, R7, 0x17, RZ ;  /* 0x0000001707067819 */ /* 0x000fe400000006ff */
[----:B------:R-:W-:Y:S01]  /*1580*/  SHF.L.U32 R7, R28, 0x17, RZ ;  /* 0x000000171c077819 */ /* 0x000fe200000006ff */
[----:B------:R-:W-:Y:S01]  /*1590*/  FFMA.RM R29, R29, R12, 12582913 ;  /* 0x4b4000011d1d7423 */ /* 0x000fe2000000400c */
[----:B------:R-:W-:Y:S01]  /*15a0*/  MUFU.EX2 R58, R58 ;  /* 0x0000003a003a7308 */ /* 0x000fe20000000800 */
[----:B0-----:R-:W-:Y:S02]  /*15b0*/  FMUL R6, R6, R61 ;  /* 0x0000003d06067220 */ /* 0x001fe40000400000 */
[----:B------:R-:W-:Y:S01]  /*15c0*/  FADD R61, R29, -12583039 ;  /* 0xcb40007f1d3d7421 */ /* 0x000fe20000000000 */
[----:B------:R-:W-:Y:S01]  /*15d0*/  FMUL R7, R7, R54 ;  /* 0x0000003607077220 */ /* 0x000fe20000400000 */
[----:B------:R-:W-:-:S02]  /*15e0*/  SHF.L.U32 R29, R29, 0x17, RZ ;  /* 0x000000171d1d7819 */ /* 0x000fc400000006ff */
[----:B------:R-:W-:-:S04]  /*15f0*/  FFMA R61, R18, 1.4426950216293334961, -R61 ;  /* 0x3fb8aa3b123d7823 */ /* 0x000fc8000000083d */
[----:B------:R-:W-:Y:S01]  /*1600*/  FFMA R60, R18, 1.925963033500011079e-08, R61 ;  /* 0x32a57060123c7823 */ /* 0x000fe2000000003d */
[----:B------:R-:W-:Y:S01]  /*1610*/  FFMA.SAT R61, R8, R11, 0.5 ;  /* 0x3f000000083d7423 */ /* 0x000fe2000000200b */
[----:B------:R-:W0:Y:S03]  /*1620*/  MUFU.EX2 R18, R21 ;  /* 0x0000001500127308 */ /* 0x000e260000000800 */
[----:B------:R-:W-:-:S04]  /*1630*/  FFMA.RM R28, R61, R12, 12582913 ;  /* 0x4b4000013d1c7423 */ /* 0x000fc8000000400c */
[----:B------:R-:W-:Y:S01]  /*1640*/  FADD R61, R28, -12583039 ;  /* 0xcb40007f1c3d7421 */ /* 0x000fe20000000000 */
[----:B------:R-:W-:Y:S03]  /*1650*/  MUFU.EX2 R60, R60 ;  /* 0x0000003c003c7308 */ /* 0x000fe60000000800 */
[----:B------:R-:W-:-:S04]  /*1660*/  FFMA R61, R8, 1.4426950216293334961, -R61 ;  /* 0x3fb8aa3b083d7823 */ /* 0x000fc8000000083d */
[----:B------:R-:W-:Y:S01]  /*1670*/  FFMA R56, R8, 1.925963033500011079e-08, R61 ;  /* 0x32a5706008387823 */ /* 0x000fe2000000003d */
[----:B------:R-:W-:Y:S01]  /*1680*/  FFMA.SAT R61, R16, R11, 0.5 ;  /* 0x3f000000103d7423 */ /* 0x000fe2000000200b */
[----:B------:R-:W-:-:S03]  /*1690*/  SHF.L.U32 R8, R9, 0x17, RZ ;  /* 0x0000001709087819 */ /* 0x000fc600000006ff */
[----:B------:R-:W-:Y:S02]  /*16a0*/  FFMA.RM R54, R61, R12, 12582913 ;  /* 0x4b4000013d367423 */ /* 0x000fe4000000400c */
[----:B------:R-:W-:Y:S01]  /*16b0*/  FMUL R8, R8, R23 ;  /* 0x0000001708087220 */ /* 0x000fe20000400000 */
[----:B------:R1:W2:Y:S01]  /*16c0*/  MUFU.EX2 R61, R19 ;  /* 0x00000013003d7308 */ /* 0x0002a20000000800 */
[----:B------:R-:W-:-:S04]  /*16d0*/  FADD R9, R54, -12583039 ;  /* 0xcb40007f36097421 */ /* 0x000fc80000000000 */
[----:B------:R-:W-:-:S04]  /*16e0*/  FFMA R9, R16, 1.4426950216293334961, -R9 ;  /* 0x3fb8aa3b10097823 */ /* 0x000fc80000000809 */
[----:B------:R-:W-:Y:S01]  /*16f0*/  FFMA R23, R16, 1.925963033500011079e-08, R9 ;  /* 0x32a5706010177823 */ /* 0x000fe20000000009 */
[----:B------:R-:W-:Y:S01]  /*1700*/  FFMA.SAT R9, R10, R11, 0.5 ;  /* 0x3f0000000a097423 */ /* 0x000fe2000000200b */
[----:B-1----:R-:W-:-:S03]  /*1710*/  FADD R19, RZ, R4 ;  /* 0x00000004ff137221 */ /* 0x002fc60000000000 */
[-C--:B------:R-:W-:Y:S01]  /*1720*/  FFMA.RM R11, R9, R12.reuse, 12582913 ;  /* 0x4b400001090b7423 */ /* 0x080fe2000000400c */
[----:B------:R-:W-:Y:S01]  /*1730*/  FADD R19, R19, R0 ;  /* 0x0000000013137221 */ /* 0x000fe20000000000 */
[----:B------:R-:W-:Y:S01]  /*1740*/  SHF.L.U32 R9, R15, 0x17, RZ ;  /* 0x000000170f097819 */ /* 0x000fe200000006ff */
[----:B------:R-:W-:Y:S01]  /*1750*/  FFMA.RM R12, R63, R12, 12582913 ;  /* 0x4b4000013f0c7423 */ /* 0x000fe2000000400c */
[----:B------:R-:W-:Y:S01]  /*1760*/  FADD R21, R11, -12583039 ;  /* 0xcb40007f0b157421 */ /* 0x000fe20000000000 */
[----:B------:R-:W-:Y:S01]  /*1770*/  FADD R16, R19, R2 ;  /* 0x0000000213107221 */ /* 0x000fe20000000000 */
[----:B------:R-:W-:Y:S01]  /*1780*/  SHF.L.U32 R11, R11, 0x17, RZ ;  /* 0x000000170b0b7819 */ /* 0x000fe200000006ff */
[----:B0-----:R-:W-:Y:S01]  /*1790*/  FMUL R9, R9, R18 ;  /* 0x0000001209097220 */ /* 0x001fe20000400000 */
[----:B------:R-:W-:Y:S01]  /*17a0*/  FFMA R15, R10, 1.4426950216293334961, -R21 ;  /* 0x3fb8aa3b0a0f7823 */ /* 0x000fe20000000815 */
[----:B------:R-:W-:Y:S01]  /*17b0*/  FADD R16, R16, R3 ;  /* 0x0000000310107221 */ /* 0x000fe20000000000 */
[----:B------:R-:W-:Y:S01]  /*17c0*/  FADD R19, R12, -12583039 ;  /* 0xcb40007f0c137421 */ /* 0x000fe20000000000 */
[----:B------:R-:W-:Y:S01]  /*17d0*/  SHF.L.U32 R21, R20, 0x17, RZ ;  /* 0x0000001714157819 */ /* 0x000fe200000006ff */
[----:B------:R-:W-:Y:S01]  /*17e0*/  FFMA R15, R10, 1.925963033500011079e-08, R15 ;  /* 0x32a570600a0f7823 */ /* 0x000fe2000000000f */
[----:B------:R-:W-:Y:S01]  /*17f0*/  SHF.L.U32 R10, R13, 0x17, RZ ;  /* 0x000000170d0a7819 */ /* 0x000fe200000006ff */
[----:B------:R-:W-:Y:S01]  /*1800*/  FADD R13, R16, R5 ;  /* 0x00000005100d7221 */ /* 0x000fe20000000000 */
[----:B------:R-:W-:Y:S01]  /*1810*/  FMUL R16, R17, R30 ;  /* 0x0000001e11107220 */ /* 0x000fe20000400000 */
[----:B------:R-:W-:Y:S01]  /*1820*/  FMUL R17, R24, R55 ;  /* 0x0000003718117220 */ /* 0x000fe20000400000 */
[----:B------:R0:W1:Y:S01]  /*1830*/  MUFU.EX2 R30, R23 ;  /* 0x00000017001e7308 */ /* 0x0000620000000800 */
[----:B------:R-:W-:Y:S01]  /*1840*/  FADD R18, R13, R6 ;  /* 0x000000060d127221 */ /* 0x000fe20000000000 */
[----:B--2---:R-:W-:Y:S01]  /*1850*/  FMUL R10, R10, R61 ;  /* 0x0000003d0a0a7220 */ /* 0x004fe20000400000 */
[----:B------:R-:W-:Y:S01]  /*1860*/  FMUL R20, R21, R58 ;  /* 0x0000003a15147220 */ /* 0x000fe20000400000 */
[----:B------:R-:W-:Y:S01]  /*1870*/  FMUL R21, R29, R60 ;  /* 0x0000003c1d157220 */ /* 0x000fe20000400000 */
[----:B------:R-:W-:Y:S01]  /*1880*/  FADD R13, R18, R7 ;  /* 0x00000007120d7221 */ /* 0x000fe20000000000 */
[----:B------:R-:W-:-:S02]  /*1890*/  SHF.L.U32 R12, R12, 0x17, RZ ;  /* 0x000000170c0c7819 */ /* 0x000fc400000006ff */
[----:B------:R-:W2:Y:S01]  /*18a0*/  MUFU.EX2 R55, R56 ;  /* 0x0000003800377308 */ /* 0x000ea20000000800 */
[----:B------:R-:W-:Y:S01]  /*18b0*/  FADD R18, R13, R8 ;  /* 0x000000080d127221 */ /* 0x000fe20000000000 */
[----:B0-----:R-:W-:-:S03]  /*18c0*/  SHF.L.U32 R23, R54, 0x17, RZ ;  /* 0x0000001736177819 */ /* 0x001fc600000006ff */
[----:B------:R-:W-:Y:S01]  /*18d0*/  FADD R13, R18, R9 ;  /* 0x00000009120d7221 */ /* 0x000fe20000000000 */
[----:B------:R-:W-:Y:S01]  /*18e0*/  SHF.L.U32 R18, R25, 0x17, RZ ;  /* 0x0000001719127819 */ /* 0x000fe200000006ff */
[----:B------:R-:W-:Y:S01]  /*18f0*/  FFMA R25, R14, 1.4426950216293334961, -R19 ;  /* 0x3fb8aa3b0e197823 */ /* 0x000fe20000000813 */
[----:B------:R-:W-:Y:S01]  /*1900*/  FMUL R19, R22, R59 ;  /* 0x0000003b16137220 */ /* 0x000fe20000400000 */
[----:B------:R-:W-:Y:S01]  /*1910*/  FADD R13, R13, R10 ;  /* 0x0000000a0d0d7221 */ /* 0x000fe20000000000 */
[----:B-1----:R-:W-:Y:S01]  /*1920*/  FMUL R23, R23, R30 ;  /* 0x0000001e17177220 */ /* 0x002fe20000400000 */
[----:B------:R-:W-:Y:S01]  /*1930*/  FMUL R18, R18, R57 ;  /* 0x0000003912127220 */ /* 0x000fe20000400000 */
[----:B------:R-:W-:Y:S01]  /*1940*/  FFMA R25, R14, 1.925963033500011079e-08, R25 ;  /* 0x32a570600e197823 */ /* 0x000fe20000000019 */
[----:B------:R-:W-:-:S04]  /*1950*/  FADD R24, R13, R16 ;  /* 0x000000100d187221 */ /* 0x000fc80000000000 */
[----:B------:R-:W-:Y:S01]  /*1960*/  FADD R13, R24, R17 ;  /* 0x00000011180d7221 */ /* 0x000fe20000000000 */
[----:B------:R-:W0:Y:S03]  /*1970*/  MUFU.EX2 R25, R25 ;  /* 0x0000001900197308 */ /* 0x000e260000000800 */
[----:B------:R-:W-:-:S04]  /*1980*/  FADD R22, R13, R18 ;  /* 0x000000120d167221 */ /* 0x000fc80000000000 */
[----:B------:R-:W-:Y:S01]  /*1990*/  FADD R13, R22, R19 ;  /* 0x00000013160d7221 */ /* 0x000fe20000000000 */
[----:B------:R-:W1:Y:S01]  /*19a0*/  MUFU.EX2 R24, R15 ;  /* 0x0000000f00187308 */ /* 0x000e620000000800 */
[----:B------:R-:W-:Y:S02]  /*19b0*/  SHF.L.U32 R22, R28, 0x17, RZ ;  /* 0x000000171c167819 */ /* 0x000fe400000006ff */
[----:B------:R-:W-:-:S03]  /*19c0*/  FADD R14, R13, R20 ;  /* 0x000000140d0e7221 */ /* 0x000fc60000000000 */
[----:B--2---:R-:W-:Y:S01]  /*19d0*/  FMUL R22, R22, R55 ;  /* 0x0000003716167220 */ /* 0x004fe20000400000 */
[----:B------:R-:W-:Y:S01]  /*19e0*/  FADD R13, R14, R21 ;  /* 0x000000150e0d7221 */ /* 0x000fe20000000000 */
[----:B0-----:R-:W-:-:S03]  /*19f0*/  FMUL R25, R12, R25 ;  /* 0x000000190c197220 */ /* 0x001fc60000400000 */
[----:B------:R-:W-:Y:S01]  /*1a00*/  FADD R14, R13, R22 ;  /* 0x000000160d0e7221 */ /* 0x000fe20000000000 */
[----:B-1----:R-:W-:-:S03]  /*1a10*/  FMUL R24, R11, R24 ;  /* 0x000000180b187220 */ /* 0x002fc60000400000 */
        /* <DEDUP_REMOVED lines=12> */
.L_x_2577:
        /* <DEDUP_REMOVED lines=11> */
[----:B0-----:R-:W-:Y:S05]  /*1b90*/  CALL.REL.NOINC `($__internal_34_$__cuda_sm3x_div_rn_noftz_f32_slowpath) ;  /* 0x0000002800207944 */ /* 0x001fea0003c00000 */
[----:B------:R-:W-:-:S07]  /*1ba0*/  MOV R15, R4 ;  /* 0x00000004000f7202 */ /* 0x000fce0000000f00 */
.L_x_2526:
[----:B------:R-:W-:Y:S05]  /*1bb0*/  BSYNC.RECONVERGENT B3 ;  /* 0x0000000000037941 */ /* 0x000fea0003800200 */
.L_x_2525:
        /* <DEDUP_REMOVED lines=11> */
[----:B0-----:R-:W-:Y:S05]  /*1c70*/  CALL.REL.NOINC `($__internal_34_$__cuda_sm3x_div_rn_noftz_f32_slowpath) ;  /* 0x0000002400e87944 */ /* 0x001fea0003c00000 */
[----:B------:R-:W-:-:S07]  /*1c80*/  MOV R29, R4 ;  /* 0x00000004001d7202 */ /* 0x000fce0000000f00 */
.L_x_2528:
[----:B------:R-:W-:Y:S05]  /*1c90*/  BSYNC.RECONVERGENT B3 ;  /* 0x0000000000037941 */ /* 0x000fea0003800200 */
.L_x_2527:
        /* <DEDUP_REMOVED lines=13> */
.L_x_2530:
[----:B------:R-:W-:Y:S05]  /*1d70*/  BSYNC.RECONVERGENT B3 ;  /* 0x0000000000037941 */ /* 0x000fea0003800200 */
.L_x_2529:
        /* <DEDUP_REMOVED lines=13> */
.L_x_2532:
[----:B------:R-:W-:Y:S05]  /*1e50*/  BSYNC.RECONVERGENT B3 ;  /* 0x0000000000037941 */ /* 0x000fea0003800200 */
.L_x_2531:
        /* <DEDUP_REMOVED lines=13> */
.L_x_2534:
[----:B------:R-:W-:Y:S05]  /*1f30*/  BSYNC.RECONVERGENT B3 ;  /* 0x0000000000037941 */ /* 0x000fea0003800200 */
.L_x_2533:
        /* <DEDUP_REMOVED lines=13> */
.L_x_2536:
[----:B------:R-:W-:Y:S05]  /*2010*/  BSYNC.RECONVERGENT B3 ;  /* 0x0000000000037941 */ /* 0x000fea0003800200 */
.L_x_2535:
        /* <DEDUP_REMOVED lines=13> */
.L_x_2538:
[----:B------:R-:W-:Y:S05]  /*20f0*/  BSYNC.RECONVERGENT B3 ;  /* 0x0000000000037941 */ /* 0x000fea0003800200 */
.L_x_2537:
        /* <DEDUP_REMOVED lines=13> */
.L_x_2540:
[----:B------:R-:W-:Y:S05]  /*21d0*/  BSYNC.RECONVERGENT B3 ;  /* 0x0000000000037941 */ /* 0x000fea0003800200 */
.L_x_2539:
        /* <DEDUP_REMOVED lines=13> */
.L_x_2542:
[----:B------:R-:W-:Y:S05]  /*22b0*/  BSYNC.RECONVERGENT B3 ;  /* 0x0000000000037941 */ /* 0x000fea0003800200 */
.L_x_2541:
        /* <DEDUP_REMOVED lines=13> */
.L_x_2544:
[----:B------:R-:W-:Y:S05]  /*2390*/  BSYNC.RECONVERGENT B3 ;  /* 0x0000000000037941 */ /* 0x000fea0003800200 */
.L_x_2543:
        /* <DEDUP_REMOVED lines=13> */
.L_x_2546:
[----:B------:R-:W-:Y:S05]  /*2470*/  BSYNC.RECONVERGENT B3 ;  /* 0x0000000000037941 */ /* 0x000fea0003800200 */
.L_x_2545:
        /* <DEDUP_REMOVED lines=13> */
.L_x_2548:
[----:B------:R-:W-:Y:S05]  /*2550*/  BSYNC.RECONVERGENT B3 ;  /* 0x0000000000037941 */ /* 0x000fea0003800200 */
.L_x_2547:
        /* <DEDUP_REMOVED lines=13> */
.L_x_2550:
[----:B------:R-:W-:Y:S05]  /*2630*/  BSYNC.RECONVERGENT B3 ;  /* 0x0000000000037941 */ /* 0x000fea0003800200 */
.L_x_2549:
        /* <DEDUP_REMOVED lines=13> */
.L_x_2552:
[----:B------:R-:W-:Y:S05]  /*2710*/  BSYNC.RECONVERGENT B3 ;  /* 0x0000000000037941 */ /* 0x000fea0003800200 */
.L_x_2551:
        /* <DEDUP_REMOVED lines=13> */
.L_x_2554:
[----:B------:R-:W-:Y:S05]  /*27f0*/  BSYNC.RECONVERGENT B3 ;  /* 0x0000000000037941 */ /* 0x000fea0003800200 */
.L_x_2553:
        /* <DEDUP_REMOVED lines=13> */
.L_x_2556:
[----:B------:R-:W-:Y:S05]  /*28d0*/  BSYNC.RECONVERGENT B3 ;  /* 0x0000000000037941 */ /* 0x000fea0003800200 */
.L_x_2555:
        /* <DEDUP_REMOVED lines=13> */
.L_x_2558:
[----:B------:R-:W-:Y:S05]  /*29b0*/  BSYNC.RECONVERGENT B3 ;  /* 0x0000000000037941 */ /* 0x000fea0003800200 */
.L_x_2557:
        /* <DEDUP_REMOVED lines=13> */
.L_x_2560:
[----:B------:R-:W-:Y:S05]  /*2a90*/  BSYNC.RECONVERGENT B3 ;  /* 0x0000000000037941 */ /* 0x000fea0003800200 */
.L_x_2559:
        /* <DEDUP_REMOVED lines=13> */
.L_x_2562:
[----:B------:R-:W-:Y:S05]  /*2b70*/  BSYNC.RECONVERGENT B3 ;  /* 0x0000000000037941 */ /* 0x000fea0003800200 */
.L_x_2561:
        /* <DEDUP_REMOVED lines=13> */
.L_x_2564:
[----:B------:R-:W-:Y:S05]  /*2c50*/  BSYNC.RECONVERGENT B3 ;  /* 0x0000000000037941 */ /* 0x000fea0003800200 */
.L_x_2563:
        /* <DEDUP_REMOVED lines=15> */
[----:B------:R-:W-:-:S02]  /*2d50*/  ISETP.GE.AND.EX P2, PT, RZ, UR45, PT, P2 ;  /* 0x0000002dff007c0c */ /* 0x000fc4000bf46320 */
[----:B------:R-:W-:Y:S01]  /*2d60*/  ISETP.GE.AND.EX P1, PT, RZ, UR45, PT, P1 ;  /* 0x0000002dff007c0c */ /* 0x000fe2000bf26310 */
[----:B------:R1:W-:Y:S01]  /*2d70*/  @!P0 STG.E desc[UR4][R4.64], R15 ;  /* 0x0000000f04008986 */ /* 0x0003e2000c101904 */
[----:B------:R-:W-:Y:S02]  /*2d80*/  ISETP.GE.AND.EX P5, PT, RZ, UR45, PT, P5 ;  /* 0x0000002dff007c0c */ /* 0x000fe4000bfa6350 */
[----:B------:R-:W-:Y:S02]  /*2d90*/  ISETP.GE.AND.EX P4, PT, RZ, UR45, PT, P4 ;  /* 0x0000002dff007c0c */ /* 0x000fe4000bf86340 */
[----:B------:R-:W-:Y:S02]  /*2da0*/  ISETP.GE.AND.EX P3, PT, RZ, UR45, PT, P3 ;  /* 0x0000002dff007c0c */ /* 0x000fe4000bf66330 */
[----:B------:R-:W-:Y:S02]  /*2db0*/  ISETP.GE.U32.AND P0, PT, R49, UR44, PT ;  /* 0x0000002c31007c0c */ /* 0x000fe4000bf06070 */
[----:B------:R-:W-:-:S02]  /*2dc0*/  ISETP.GE.U32.AND P6, PT, R33, UR44, PT ;  /* 0x0000002c21007c0c */ /* 0x000fc4000bfc6070 */
[----:B------:R-:W-:Y:S02]  /*2dd0*/  ISETP.GE.AND.EX P0, PT, RZ, UR45, PT, P0 ;  /* 0x0000002dff007c0c */ /* 0x000fe4000bf06300 */
[C---:B------:R-:W-:Y:S02]  /*2de0*/  @!P2 R2UR UR6, R26.reuse ;  /* 0x000000001a06a2ca */ /* 0x040fe400000e0000 */
        /* <DEDUP_REMOVED lines=87> */
.L_x_2523:
[----:B------:R-:W-:Y:S05]  /*3360*/  EXIT ;  /* 0x000000000000794d */ /* 0x000fea0003800000 */
.L_x_2524:
[----:B------:R-:W-:Y:S01]  /*3370*/  BSSY B1, `(.L_x_2566) ;  /* 0x0000007000017945 */ /* 0x000fe20003800000 */
[----:B------:R-:W-:Y:S02]  /*3380*/  MOV R12, 0x10 ;  /* 0x00000010000c7802 */ /* 0x000fe40000000f00 */
[----:B------:R-:W-:Y:S02]  /*3390*/  MOV R11, 0x1f ;  /* 0x0000001f000b7802 */ /* 0x000fe40000000f00 */
[----:B------:R-:W-:-:S07]  /*33a0*/  MOV R15, 0xffffffff ;  /* 0xffffffff000f7802 */ /* 0x000fce0000000f00 */
[----:B------:R-:W-:Y:S05]  /*33b0*/  WARPSYNC.COLLECTIVE R15, `(.L_x_2567) ;  /* 0x000000000f087348 */ /* 0x000fea0003c00000 */
[----:B------:R0:W1:Y:S02]  /*33c0*/  SHFL.BFLY P6, R14, R13, R12, R11 ;  /* 0x0c00000c0d0e7389 */ /* 0x00006400000c000b */
[----:B01----:R-:W-:Y:S05]  /*33d0*/  ENDCOLLECTIVE ;  /* 0x000000000000791b */ /* 0x003fea0003800000 */
.L_x_2567:
[----:B------:R-:W-:Y:S05]  /*33e0*/  BSYNC B1 ;  /* 0x0000000000017941 */ /* 0x000fea0003800000 */
.L_x_2566:
        /* <DEDUP_REMOVED lines=9> */
.L_x_2568:
[----:B------:R-:W-:Y:S01]  /*3480*/  HFMA2 R12, -RZ, RZ, 0, 2.384185791015625e-07 ;  /* 0x00000004ff0c7431 */ /* 0x000fe200000001ff */
[----:B------:R-:W-:-:S04]  /*3490*/  FMNMX R0, R13, R14, !PT ;  /* 0x0000000e0d007209 */ /* 0x000fc80007800000 */
[----:B------:R-:W-:-:S07]  /*34a0*/  MOV R13, R0 ;  /* 0x00000000000d7202 */ /* 0x000fce0000000f00 */
[----:B------:R-:W-:Y:S05]  /*34b0*/  WARPSYNC.COLLECTIVE R15, `(.L_x_2569) ;  /* 0x000000000f087348 */ /* 0x000fea0003c00000 */
[----:B------:R0:W1:Y:S02]  /*34c0*/  SHFL.BFLY P6, R14, R13, R12, R11 ;  /* 0x0c00000c0d0e7389 */ /* 0x00006400000c000b */
[----:B01----:R-:W-:Y:S05]  /*34d0*/  ENDCOLLECTIVE ;  /* 0x000000000000791b */ /* 0x003fea0003800000 */
.L_x_2569:
[----:B------:R-:W-:Y:S01]  /*34e0*/  HFMA2 R12, -RZ, RZ, 0, 1.1920928955078125e-07 ;  /* 0x00000002ff0c7431 */ /* 0x000fe200000001ff */
[----:B------:R-:W-:-:S04]  /*34f0*/  FMNMX R2, R0, R14, !PT ;  /* 0x0000000e00027209 */ /* 0x000fc80007800000 */
[----:B------:R-:W-:-:S07]  /*3500*/  MOV R13, R2 ;  /* 0x00000002000d7202 */ /* 0x000fce0000000f00 */
[----:B------:R-:W-:Y:S05]  /*3510*/  WARPSYNC.COLLECTIVE R15, `(.L_x_2570) ;  /* 0x000000000f087348 */ /* 0x000fea0003c00000 */
[----:B------:R0:W1:Y:S02]  /*3520*/  SHFL.BFLY P6, R14, R13, R12, R11 ;  /* 0x0c00000c0d0e7389 */ /* 0x00006400000c000b */
[----:B01----:R-:W-:Y:S05]  /*3530*/  ENDCOLLECTIVE ;  /* 0x000000000000791b */ /* 0x003fea0003800000 */
.L_x_2570:
[----:B------:R-:W-:Y:S01]  /*3540*/  HFMA2 R12, -RZ, RZ, 0, 5.9604644775390625e-08 ;  /* 0x00000001ff0c7431 */ /* 0x000fe200000001ff */
[----:B------:R-:W-:-:S04]  /*3550*/  FMNMX R3, R2, R14, !PT ;  /* 0x0000000e02037209 */ /* 0x000fc80007800000 */
[----:B------:R-:W-:-:S07]  /*3560*/  MOV R13, R3 ;  /* 0x00000003000d7202 */ /* 0x000fce0000000f00 */
[----:B------:R-:W-:Y:S05]  /*3570*/  WARPSYNC.COLLECTIVE R15, `(.L_x_2571) ;  /* 0x000000000f087348 */ /* 0x000fea0003c00000 */
[----:B------:R0:W1:Y:S02]  /*3580*/  SHFL.BFLY P6, R14, R13, R12, R11 ;  /* 0x0c00000c0d0e7389 */ /* 0x00006400000c000b */
[----:B01----:R-:W-:Y:S05]  /*3590*/  ENDCOLLECTIVE ;  /* 0x000000000000791b */ /* 0x003fea0003800000 */
.L_x_2571:
        /* <DEDUP_REMOVED lines=92> */
[----:B------:R-:W-:-:S04]  /*3b60*/  FFMA.SAT R17, R24, R29, 0.5 ;  /* 0x3f00000018117423 */ /* 0x000fc8000000201d */
[----:B------:R-:W-:-:S04]  /*3b70*/  FFMA.RM R17, R17, R30, 12582913 ;  /* 0x4b40000111117423 */ /* 0x000fc8000000401e */
[----:B------:R-:W-:-:S04]  /*3b80*/  FADD R19, R17, -12583039 ;  /* 0xcb40007f11137421 */ /* 0x000fc80000000000 */
[C---:B------:R-:W-:Y:S01]  /*3b90*/  FFMA R19, R24.reuse, 1.4426950216293334961, -R19 ;  /* 0x3fb8aa3b18137823 */ /* 0x040fe20000000813 */
[----:B-1----:R-:W-:Y:S01]  /*3ba0*/  FMUL R9, R9, R10 ;  /* 0x0000000a09097220 */ /* 0x002fe20000400000 */
[----:B------:R-:W-:Y:S01]  /*3bb0*/  SHF.L.U32 R10, R17, 0x17, RZ ;  /* 0x00000017110a7819 */ /* 0x000fe200000006ff */
[----:B------:R-:W-:Y:S01]  /*3bc0*/  FFMA.SAT R17, R23, R29, 0.5 ;  /* 0x3f00000017117423 */ /* 0x000fe2000000201d */
[----:B------:R-:W-:-:S03]  /*3bd0*/  FFMA R19, R24, 1.925963033500011079e-08, R19 ;  /* 0x32a5706018137823 */ /* 0x000fc60000000013 */
[----:B------:R-:W-:-:S03]  /*3be0*/  FFMA.RM R17, R17, R30, 12582913 ;  /* 0x4b40000111117423 */ /* 0x000fc6000000401e */
        /* <DEDUP_REMOVED lines=13> */
[----:B------:R0:W2:Y:S01]  /*3cc0*/  MUFU.EX2 R18, R19 ;  /* 0x0000001300127308 */ /* 0x0000a20000000800 */
[----:B-1----:R-:W-:Y:S01]  /*3cd0*/  FMUL R16, R16, R23 ;  /* 0x0000001710107220 */ /* 0x002fe20000400000 */
[----:B------:R-:W-:-:S04]  /*3ce0*/  FFMA.SAT R23, R21, R29, 0.5 ;  /* 0x3f00000015177423 */ /* 0x000fc8000000201d */
[----:B------:R-:W-:Y:S01]  /*3cf0*/  FFMA.RM R23, R23, R30, 12582913 ;  /* 0x4b40000117177423 */ /* 0x000fe2000000401e */
[----:B0-----:R-:W-:-:S04]  /*3d00*/  FFMA.SAT R19, R20, R29, 0.5 ;  /* 0x3f00000014137423 */ /* 0x001fc8000000201d */
[----:B------:R-:W-:Y:S01]  /*3d10*/  FFMA.RM R19, R19, R30, 12582913 ;  /* 0x4b40000113137423 */ /* 0x000fe2000000401e */
        /* <DEDUP_REMOVED lines=63> */
[----:B------:R-:W-:Y:S02]  /*4110*/  FADD R11, R29, -12583039 ;  /* 0xcb40007f1d0b7421 */ /* 0x000fe40000000000 */
[----:B------:R-:W-:Y:S02]  /*4120*/  FADD R13, R12, R7 ;  /* 0x000000070c0d7221 */ /* 0x000fe40000000000 */
[C---:B------:R-:W-:Y:S02]  /*4130*/  FFMA R11, R14.reuse, 1.4426950216293334961, -R11 ;  /* 0x3fb8aa3b0e0b7823 */ /* 0x040fe4000000080b */
[----:B------:R-:W-:Y:S02]  /*4140*/  FADD R12, R13, R8 ;  /* 0x000000080d0c7221 */ /* 0x000fe40000000000 */
[----:B------:R-:W-:-:S02]  /*4150*/  FFMA R11, R14, 1.925963033500011079e-08, R11 ;  /* 0x32a570600e0b7823 */ /* 0x000fc4000000000b */
[----:B------:R-:W-:Y:S02]  /*4160*/  FADD R13, R12, R9 ;  /* 0x000000090c0d7221 */ /* 0x000fe40000000000 */
[----:B------:R0:W1:Y:S02]  /*4170*/  MUFU.EX2 R14, R11 ;  /* 0x0000000b000e7308 */ /* 0x0000640000000800 */
        /* <DEDUP_REMOVED lines=17> */
.L_x_2572:
[----:B------:R-:W-:Y:S02]  /*4290*/  HFMA2 R12, -RZ, RZ, 0, 4.76837158203125e-07 ;  /* 0x00000008ff0c7431 */ /* 0x000fe400000001ff */
[----:B------:R-:W-:-:S05]  /*42a0*/  FADD R28, R13, R14 ;  /* 0x0000000e0d1c7221 */ /* 0x000fca0000000000 */
[----:B------:R-:W-:-:S07]  /*42b0*/  MOV R13, R28 ;  /* 0x0000001c000d7202 */ /* 0x000fce0000000f00 */
[----:B------:R-:W-:Y:S05]  /*42c0*/  WARPSYNC.COLLECTIVE R15, `(.L_x_2573) ;  /* 0x000000000f087348 */ /* 0x000fea0003c00000 */
[----:B------:R0:W1:Y:S02]  /*42d0*/  SHFL.BFLY P6, R14, R13, R12, R11 ;  /* 0x0c00000c0d0e7389 */ /* 0x00006400000c000b */
[----:B01----:R-:W-:Y:S05]  /*42e0*/  ENDCOLLECTIVE ;  /* 0x000000000000791b */ /* 0x003fea0003800000 */
.L_x_2573:
[----:B------:R-:W-:Y:S02]  /*42f0*/  HFMA2 R12, -RZ, RZ, 0, 2.384185791015625e-07 ;  /* 0x00000004ff0c7431 */ /* 0x000fe400000001ff */
[----:B------:R-:W-:-:S05]  /*4300*/  FADD R29, R28, R14 ;  /* 0x0000000e1c1d7221 */ /* 0x000fca0000000000 */
[----:B------:R-:W-:-:S07]  /*4310*/  MOV R13, R29 ;  /* 0x0000001d000d7202 */ /* 0x000fce0000000f00 */
[----:B------:R-:W-:Y:S05]  /*4320*/  WARPSYNC.COLLECTIVE R15, `(.L_x_2574) ;  /* 0x000000000f087348 */ /* 0x000fea0003c00000 */
[----:B------:R0:W1:Y:S02]  /*4330*/  SHFL.BFLY P6, R14, R13, R12, R11 ;  /* 0x0c00000c0d0e7389 */ /* 0x00006400000c000b */
[----:B01----:R-:W-:Y:S05]  /*4340*/  ENDCOLLECTIVE ;  /* 0x000000000000791b */ /* 0x003fea0003800000 */
.L_x_2574:
[----:B------:R-:W-:Y:S02]  /*4350*/  HFMA2 R12, -RZ, RZ, 0, 1.1920928955078125e-07 ;  /* 0x00000002ff0c7431 */ /* 0x000fe400000001ff */
[----:B------:R-:W-:-:S05]  /*4360*/  FADD R30, R29, R14 ;  /* 0x0000000e1d1e7221 */ /* 0x000fca0000000000 */
[----:B------:R-:W-:-:S07]  /*4370*/  MOV R13, R30 ;  /* 0x0000001e000d7202 */ /* 0x000fce0000000f00 */
[----:B------:R-:W-:Y:S05]  /*4380*/  WARPSYNC.COLLECTIVE R15, `(.L_x_2575) ;  /* 0x000000000f087348 */ /* 0x000fea0003c00000 */
[----:B------:R0:W1:Y:S02]  /*4390*/  SHFL.BFLY P6, R14, R13, R12, R11 ;  /* 0x0c00000c0d0e7389 */ /* 0x00006400000c000b */
[----:B01----:R-:W-:Y:S05]  /*43a0*/  ENDCOLLECTIVE ;  /* 0x000000000000791b */ /* 0x003fea0003800000 */
.L_x_2575:
[----:B------:R-:W-:Y:S02]  /*43b0*/  HFMA2 R12, -RZ, RZ, 0, 5.9604644775390625e-08 ;  /* 0x00000001ff0c7431 */ /* 0x000fe400000001ff */
[----:B------:R-:W-:-:S05]  /*43c0*/  FADD R54, R30, R14 ;  /* 0x0000000e1e367221 */ /* 0x000fca0000000000 */
[----:B------:R-:W-:-:S07]  /*43d0*/  MOV R13, R54 ;  /* 0x00000036000d7202 */ /* 0x000fce0000000f00 */
[----:B------:R-:W-:Y:S05]  /*43e0*/  WARPSYNC.COLLECTIVE R15, `(.L_x_2576) ;  /* 0x000000000f087348 */ /* 0x000fea0003c00000 */
[----:B------:R0:W1:Y:S02]  /*43f0*/  SHFL.BFLY P6, R14, R13, R12, R11 ;  /* 0x0c00000c0d0e7389 */ /* 0x00006400000c000b */
[----:B01----:R-:W-:Y:S05]  /*4400*/  ENDCOLLECTIVE ;  /* 0x000000000000791b */ /* 0x003fea0003800000 */
.L_x_2576:
[----:B------:R-:W-:Y:S05]  /*4410*/  BRA `(.L_x_2577) ;  /* 0xffffffd400b07947 */ /* 0x000fea000383ffff */
        .weak           $__internal_34_$__cuda_sm3x_div_rn_noftz_f32_slowpath
        .type           $__internal_34_$__cuda_sm3x_div_rn_noftz_f32_slowpath,@function
        .size           $__internal_34_$__cuda_sm3x_div_rn_noftz_f32_slowpath,(.L_x_8520 - $__internal_34_$__cuda_sm3x_div_rn_noftz_f32_slowpath)
$__internal_34_$__cuda_sm3x_div_rn_noftz_f32_slowpath:
        /* <DEDUP_REMOVED lines=35> */
.L_x_2579:
        /* <DEDUP_REMOVED lines=51> */
.L_x_2586:
[----:B------:R-:W-:-:S04]  /*4980*/  LOP3.LUT R4, R4, 0x80000000, RZ, 0xc0, !PT ;  /* 0x8000000004047812 */ /* 0x000fc800078ec0ff */
[----:B------:R-:W-:Y:S01]  /*4990*/  LOP3.LUT R4, R4, 0x7f800000, RZ, 0xfc, !PT ;  /* 0x7f80000004047812 */ /* 0x000fe200078efcff */
[----:B------:R-:W-:Y:S06]  /*49a0*/  BRA `(.L_x_2587) ;  /* 0x0000000000047947 */ /* 0x000fec0003800000 */
.L_x_2585:
[----:B------:R-:W-:-:S07]  /*49b0*/  LEA R4, R28, R4, 0x17 ;  /* 0x000000041c047211 */ /* 0x000fce00078eb8ff */
.L_x_2587:
[----:B------:R-:W-:Y:S05]  /*49c0*/  BSYNC.RECONVERGENT B2 ;  /* 0x0000000000027941 */ /* 0x000fea0003800200 */
.L_x_2584:
[----:B------:R-:W-:Y:S05]  /*49d0*/  BRA `(.L_x_2588) ;  /* 0x0000000000207947 */ /* 0x000fea0003800000 */
.L_x_2583:
[----:B------:R-:W-:-:S04]  /*49e0*/  LOP3.LUT R4, R77, 0x80000000, R4, 0x48, !PT ;  /* 0x800000004d047812 */ /* 0x000fc800078e4804 */
[----:B------:R-:W-:Y:S01]  /*49f0*/  LOP3.LUT R4, R4, 0x7f800000, RZ, 0xfc, !PT ;  /* 0x7f80000004047812 */ /* 0x000fe200078efcff */
[----:B------:R-:W-:Y:S06]  /*4a00*/  BRA `(.L_x_2588) ;  /* 0x0000000000147947 */ /* 0x000fec0003800000 */
.L_x_2582:
[----:B------:R-:W-:Y:S01]  /*4a10*/  LOP3.LUT R4, R77, 0x80000000, R4, 0x48, !PT ;  /* 0x800000004d047812 */ /* 0x000fe200078e4804 */
[----:B------:R-:W-:Y:S06]  /*4a20*/  BRA `(.L_x_2588) ;  /* 0x00000000000c7947 */ /* 0x000fec0003800000 */
.L_x_2581:
[----:B------:R-:W0:Y:S01]  /*4a30*/  MUFU.RSQ R4, -QNAN ;  /* 0xffc0000000047908 */ /* 0x000e220000001400 */
[----:B------:R-:W-:Y:S05]  /*4a40*/  BRA `(.L_x_2588) ;  /* 0x0000000000047947 */ /* 0x000fea0003800000 */
.L_x_2580:
[----:B------:R-:W-:-:S07]  /*4a50*/  FADD.FTZ R4, R4, R11 ;  /* 0x0000000b04047221 */ /* 0x000fce0000010000 */
.L_x_2588:
[----:B------:R-:W-:Y:S05]  /*4a60*/  BSYNC.RECONVERGENT B1 ;  /* 0x0000000000017941 */ /* 0x000fea0003800200 */
.L_x_2578:
[----:B------:R-:W-:-:S04]  /*4a70*/  HFMA2 R13, -RZ, RZ, 0, 0 ;  /* 0x00000000ff0d7431 */ /* 0x000fc800000001ff */
[----:B0-----:R-:W-:Y:S05]  /*4a80*/  RET.REL.NODEC R12 `(_Z15SoftmaxWarpImplI10DirectLoadIffE11DirectStoreIffEfLi1ELi20ELi32ELi1ELb1EL9Algorithm0EEvT_T0_ll) ;  /* 0xffffffb40c5c7950 */ /* 0x001fea0003c3ffff */
.L_x_2589:
        /* <DEDUP_REMOVED lines=15> */
.L_x_8520:


//--------------------- .text._Z15SoftmaxWarpImplI10DirectLoadIffE11DirectStoreIffEfLi1ELi20ELi32ELi1ELb0EL9Algorithm0EEvT_T0_ll --------------------------
	.section	.text._Z15SoftmaxWarpImplI10DirectLoadIffE11DirectStoreIffEfLi1ELi20ELi32ELi1ELb0EL9Algorithm0EEvT_T0_ll,"ax",@progbits
	.align	128
        .global         _Z15SoftmaxWarpImplI10DirectLoadIffE11DirectStoreIffEfLi1ELi20ELi32ELi1ELb0EL9Algorithm0EEvT_T0_ll
        .type           _Z15SoftmaxWarpImplI10DirectLoadIffE11DirectStoreIffEfLi1ELi20ELi32ELi1ELb0EL9Algorithm0EEvT_T0_ll,@function
        .size           _Z15SoftmaxWarpImplI10DirectLoadIffE11DirectStoreIffEfLi1ELi20ELi32ELi1ELb0EL9Algorithm0EEvT_T0_ll,(.L_x_8521 - _Z15SoftmaxWarpImplI10DirectLoadIffE11DirectStoreIffEfLi1ELi20ELi32ELi1ELb0EL9Algorithm0EEvT_T0_ll)
        .other          _Z15SoftmaxWarpImplI10DirectLoadIffE11DirectStoreIffEfLi1ELi20ELi32ELi1ELb0EL9Algorithm0EEvT_T0_ll,@"STO_CUDA_ENTRY STV_DEFAULT"
_Z15SoftmaxWarpImplI10DirectLoadIffE11DirectStoreIffEfLi1ELi20ELi32ELi1ELb0EL9Algorithm0EEvT_T0_ll:
.text._Z15SoftmaxWarpImplI10DirectLoadIffE11DirectStoreIffEfLi1ELi20ELi32ELi1ELb0EL9Algorithm0EEvT_T0_ll:
        /* <DEDUP_REMOVED lines=24> */
.L_x_2590:
        /* <DEDUP_REMOVED lines=13> */
.L_x_2632:
        /* <DEDUP_REMOVED lines=82> */
[-C--:B------:R-:W-:Y:S01]  /*0770*/  FFMA.SAT R7, R46, R11.reuse, 0.5 ;  /* 0x3f0000002e077423 */ /* 0x080fe2000000200b */
[--C-:B------:R-:W-:Y:S01]  /*0780*/  FADD R42, R4, -R48.reuse ;  /* 0x80000030042a7221 */ /* 0x100fe20000000000 */
[----:B------:R-:W-:Y:S01]  /*0790*/  FFMA R3, R50, 1.4426950216293334961, -R3 ;  /* 0x3fb8aa3b32037823 */ /* 0x000fe20000000803 */
[----:B------:R-:W-:Y:S01]  /*07a0*/  FFMA R5, R52, 1.4426950216293334961, -R5 ;  /* 0x3fb8aa3b34057823 */ /* 0x000fe20000000805 */
[-C--:B------:R-:W-:Y:S01]  /*07b0*/  FFMA.RM R7, R7, R12.reuse, 12582913 ;  /* 0x4b40000107077423 */ /* 0x080fe2000000400c */
[--C-:B------:R-:W-:Y:S01]  /*07c0*/  FADD R4, R22, -R48.reuse ;  /* 0x8000003016047221 */ /* 0x100fe20000000000 */
[----:B------:R-:W-:Y:S01]  /*07d0*/  FFMA R50, R50, 1.925963033500011079e-08, R3 ;  /* 0x32a5706032327823 */ /* 0x000fe20000000003 */
[-C--:B------:R-:W-:Y:S01]  /*07e0*/  FFMA.SAT R3, R44, R11.reuse, 0.5 ;  /* 0x3f0000002c037423 */ /* 0x080fe2000000200b */
[----:B------:R-:W-:Y:S01]  /*07f0*/  FFMA R52, R52, 1.925963033500011079e-08, R5 ;  /* 0x32a5706034347823 */ /* 0x000fe20000000005 */
[----:B------:R-:W-:Y:S01]  /*0800*/  FADD R5, R7, -12583039 ;  /* 0xcb40007f07057421 */ /* 0x000fe20000000000 */
[--C-:B------:R-:W-:Y:S01]  /*0810*/  FADD R22, R17, -R48.reuse ;  /* 0x8000003011167221 */ /* 0x100fe20000000000 */
[-C--:B------:R-:W-:Y:S01]  /*0820*/  FFMA.RM R3, R3, R12.reuse, 12582913 ;  /* 0x4b40000103037423 */ /* 0x080fe2000000400c */
[-C--:B------:R-:W-:Y:S01]  /*0830*/  FFMA.SAT R17, R0, R11.reuse, 0.5 ;  /* 0x3f00000000117423 */ /* 0x080fe2000000200b */
[----:B------:R-:W-:Y:S01]  /*0840*/  FFMA R5, R46, 1.4426950216293334961, -R5 ;  /* 0x3fb8aa3b2e057823 */ /* 0x000fe20000000805 */
[--C-:B------:R-:W-:Y:S01]  /*0850*/  FADD R14, R6, -R48.reuse ;  /* 0x80000030060e7221 */ /* 0x100fe20000000000 */
[----:B------:R-:W-:Y:S01]  /*0860*/  FADD R13, R3, -12583039 ;  /* 0xcb40007f030d7421 */ /* 0x000fe20000000000 */
[----:B------:R-:W-:Y:S01]  /*0870*/  SHF.L.U32 R6, R9, 0x17, RZ ;  /* 0x0000001709067819 */ /* 0x000fe200000006ff */
[----:B------:R-:W-:Y:S01]  /*0880*/  FFMA R46, R46, 1.925963033500011079e-08, R5 ;  /* 0x32a570602e2e7823 */ /* 0x000fe20000000005 */
[-C--:B------:R-:W-:Y:S01]  /*0890*/  FFMA.SAT R5, R42, R11.reuse, 0.5 ;  /* 0x3f0000002a057423 */ /* 0x080fe2000000200b */
[----:B------:R-:W-:Y:S01]  /*08a0*/  FFMA R13, R44, 1.4426950216293334961, -R13 ;  /* 0x3fb8aa3b2c0d7823 */ /* 0x000fe2000000080d */
[-C--:B------:R-:W-:Y:S01]  /*08b0*/  FFMA.RM R9, R17, R12.reuse, 12582913 ;  /* 0x4b40000111097423 */ /* 0x080fe2000000400c */
[--C-:B------:R-:W-:Y:S01]  /*08c0*/  FADD R36, R20, -R48.reuse ;  /* 0x8000003014247221 */ /* 0x100fe20000000000 */
[-C--:B------:R-:W-:Y:S01]  /*08d0*/  FFMA.RM R5, R5, R12.reuse, 12582913 ;  /* 0x4b40000105057423 */ /* 0x080fe2000000400c */
[----:B------:R-:W-:Y:S01]  /*08e0*/  FFMA R44, R44, 1.925963033500011079e-08, R13 ;  /* 0x32a570602c2c7823 */ /* 0x000fe2000000000d */
[--C-:B------:R-:W-:Y:S01]  /*08f0*/  FADD R20, R19, -R48.reuse ;  /* 0x8000003013147221 */ /* 0x100fe20000000000 */
[----:B------:R-:W1:Y:S01]  /*0900*/  MUFU.EX2 R13, R50 ;  /* 0x00000032000d7308 */ /* 0x000e620000000800 */
[----:B------:R-:W-:Y:S01]  /*0910*/  FADD R15, R5, -12583039 ;  /* 0xcb40007f050f7421 */ /* 0x000fe20000000000 */
[----:B------:R-:W-:Y:S01]  /*0920*/  SHF.L.U32 R10, R10, 0x17, RZ ;  /* 0x000000170a0a7819 */ /* 0x000fe200000006ff */
[--C-:B------:R-:W-:Y:S01]  /*0930*/  FADD R40, R31, -R48.reuse ;  /* 0x800000301f287221 */ /* 0x100fe20000000000 */
[--C-:B------:R-:W-:Y:S01]  /*0940*/  FADD R28, R23, -R48.reuse ;  /* 0x80000030171c7221 */ /* 0x100fe20000000000 */
[C---:B------:R-:W-:Y:S01]  /*0950*/  FFMA R15, R42.reuse, 1.4426950216293334961, -R15 ;  /* 0x3fb8aa3b2a0f7823 */ /* 0x040fe2000000080f */
[--C-:B------:R-:W-:Y:S01]  /*0960*/  FADD R8, R25, -R48.reuse ;  /* 0x8000003019087221 */ /* 0x100fe20000000000 */
[--C-:B------:R-:W-:Y:S01]  /*0970*/  FADD R38, R29, -R48.reuse ;  /* 0x800000301d267221 */ /* 0x100fe20000000000 */
[--C-:B------:R-:W-:Y:S01]  /*0980*/  FADD R24, R21, -R48.reuse ;  /* 0x8000003015187221 */ /* 0x100fe20000000000 */
[----:B------:R-:W-:Y:S01]  /*0990*/  FFMA R42, R42, 1.925963033500011079e-08, R15 ;  /* 0x32a570602a2a7823 */ /* 0x000fe2000000000f */
[----:B------:R-:W-:Y:S01]  /*09a0*/  FFMA.SAT R21, R8, R11, 0.5 ;  /* 0x3f00000008157423 */ /* 0x000fe2000000200b */
[----:B------:R-:W2:Y:S01]  /*09b0*/  MUFU.EX2 R15, R52 ;  /* 0x00000034000f7308 */ /* 0x000ea20000000800 */
[----:B------:R-:W-:Y:S01]  /*09c0*/  FADD R16, R16, -R48 ;  /* 0x8000003010107221 */ /* 0x000fe20000000000 */
[----:B------:R-:W-:Y:S01]  /*09d0*/  SHF.L.U32 R3, R3, 0x17, RZ ;  /* 0x0000001703037819 */ /* 0x000fe200000006ff */
[----:B------:R-:W-:Y:S01]  /*09e0*/  FFMA.RM R21, R21, R12, 12582913 ;  /* 0x4b40000115157423 */ /* 0x000fe2000000400c */
[----:B-1----:R-:W-:Y:S01]  /*09f0*/  FMUL R6, R6, R13 ;  /* 0x0000000d06067220 */ /* 0x002fe20000400000 */
[----:B------:R-:W-:-:S03]  /*0a00*/  FADD R13, R9, -12583039 ;  /* 0xcb40007f090d7421 */ /* 0x000fc60000000000 */
[----:B------:R-:W1:Y:S01]  /*0a10*/  MUFU.EX2 R44, R44 ;  /* 0x0000002c002c7308 */ /* 0x000e620000000800 */
[----:B------:R-:W-:-:S04]  /*0a20*/  FFMA R13, R0, 1.4426950216293334961, -R13 ;  /* 0x3fb8aa3b000d7823 */ /* 0x000fc8000000080d */
[----:B------:R-:W-:Y:S01]  /*0a30*/  FFMA R19, R0, 1.925963033500011079e-08, R13 ;  /* 0x32a5706000137823 */ /* 0x000fe2000000000d */
[----:B------:R-:W-:Y:S01]  /*0a40*/  FFMA.SAT R13, R2, R11, 0.5 ;  /* 0x3f000000020d7423 */ /* 0x000fe2000000200b */
[----:B--2---:R-:W-:Y:S02]  /*0a50*/  FMUL R0, R10, R15 ;  /* 0x0000000f0a007220 */ /* 0x004fe40000400000 */
[----:B------:R-:W2:Y:S01]  /*0a60*/  MUFU.EX2 R15, R46 ;  /* 0x0000002e000f7308 */ /* 0x000ea20000000800 */
[----:B------:R-:W-:-:S04]  /*0a70*/  FFMA.RM R10, R13, R12, 12582913 ;  /* 0x4b4000010d0a7423 */ /* 0x000fc8000000400c */
[----:B------:R-:W-:Y:S01]  /*0a80*/  FADD R13, R10, -12583039 ;  /* 0xcb40007f0a0d7421 */ /* 0x000fe20000000000 */
[----:B-1----:R-:W-:-:S03]  /*0a90*/  FMUL R3, R3, R44 ;  /* 0x0000002c03037220 */ /* 0x002fc60000400000 */
[----:B------:R-:W-:-:S04]  /*0aa0*/  FFMA R13, R2, 1.4426950216293334961, -R13 ;  /* 0x3fb8aa3b020d7823 */ /* 0x000fc8000000080d */
[----:B------:R-:W-:Y:S01]  /*0ab0*/  FFMA R23, R2, 1.925963033500011079e-08, R13 ;  /* 0x32a5706002177823 */ /* 0x000fe2000000000d */
[----:B------:R-:W-:Y:S01]  /*0ac0*/  FFMA.SAT R13, R40, R11, 0.5 ;  /* 0x3f000000280d7423 */ /* 0x000fe2000000200b */
[----:B------:R-:W-:-:S03]  /*0ad0*/  SHF.L.U32 R2, R7, 0x17, RZ ;  /* 0x0000001707027819 */ /* 0x000fc600000006ff */
[-C--:B------:R-:W-:Y:S02]  /*0ae0*/  FFMA.RM R13, R13, R12.reuse, 12582913 ;  /* 0x4b4000010d0d7423 */ /* 0x080fe4000000400c */
[----:B--2---:R-:W-:Y:S01]  /*0af0*/  FMUL R2, R2, R15 ;  /* 0x0000000f02027220 */ /* 0x004fe20000400000 */
[----:B------:R-:W-:Y:S01]  /*0b00*/  FFMA.SAT R15, R4, R11, 0.5 ;  /* 0x3f000000040f7423 */ /* 0x000fe2000000200b */
[C---:B------:R-:W-:Y:S01]  /*0b10*/  FADD R7, R13.reuse, -12583039 ;  /* 0xcb40007f0d077421 */ /* 0x040fe20000000000 */
[----:B------:R-:W-:Y:S02]  /*0b20*/  SHF.L.U32 R13, R13, 0x17, RZ ;  /* 0x000000170d0d7819 */ /* 0x000fe400000006ff */
[----:B------:R-:W-:Y:S01]  /*0b30*/  FFMA.RM R15, R15, R12, 12582913 ;  /* 0x4b4000010f0f7423 */ /* 0x000fe2000000400c */
[----:B------:R-:W-:-:S03]  /*0b40*/  FFMA R7, R40, 1.4426950216293334961, -R7 ;  /* 0x3fb8aa3b28077823 */ /* 0x000fc60000000807 */
[----:B------:R-:W-:Y:S01]  /*0b50*/  FADD R17, R15, -12583039 ;  /* 0xcb40007f0f117421 */ /* 0x000fe20000000000 */
[----:B------:R-:W-:Y:S02]  /*0b60*/  FFMA R25, R40, 1.925963033500011079e-08, R7 ;  /* 0x32a5706028197823 */ /* 0x000fe40000000007 */
[----:B------:R-:W1:Y:S01]  /*0b70*/  MUFU.EX2 R7, R42 ;  /* 0x0000002a00077308 */ /* 0x000e620000000800 */
[----:B------:R-:W-:-:S04]  /*0b80*/  FFMA R17, R4, 1.4426950216293334961, -R17 ;  /* 0x3fb8aa3b04117823 */ /* 0x000fc80000000811 */
[----:B------:R-:W-:Y:S01]  /*0b90*/  FFMA R29, R4, 1.925963033500011079e-08, R17 ;  /* 0x32a57060041d7823 */ /* 0x000fe20000000011 */
[----:B------:R-:W-:Y:S01]  /*0ba0*/  FFMA.SAT R17, R38, R11, 0.5 ;  /* 0x3f00000026117423 */ /* 0x000fe2000000200b */
[----:B------:R-:W-:Y:S01]  /*0bb0*/  SHF.L.U32 R4, R5, 0x17, RZ ;  /* 0x0000001705047819 */ /* 0x000fe200000006ff */
[----:B------:R-:W2:Y:S01]  /*0bc0*/  MUFU.EX2 R40, R19 ;  /* 0x0000001300287308 */ /* 0x000ea20000000800 */
[----:B------:R-:W-:Y:S01]  /*0bd0*/  SHF.L.U32 R5, R9, 0x17, RZ ;  /* 0x0000001709057819 */ /* 0x000fe200000006ff */
[----:B------:R-:W-:Y:S01]  /*0be0*/  FFMA.RM R17, R17, R12, 12582913 ;  /* 0x4b40000111117423 */ /* 0x000fe2000000400c */
[----:B------:R-:W-:-:S04]  /*0bf0*/  FADD R9, R21, -12583039 ;  /* 0xcb40007f15097421 */ /* 0x000fc80000000000 */
[----:B------:R-:W-:Y:S01]  /*0c00*/  FFMA R9, R8, 1.4426950216293334961, -R9 ;  /* 0x3fb8aa3b08097823 */ /* 0x000fe20000000809 */
[----:B-1----:R-:W-:Y:S01]  /*0c10*/  FMUL R4, R4, R7 ;  /* 0x0000000704047220 */ /* 0x002fe20000400000 */
[----:B------:R-:W-:-:S04]  /*0c20*/  FADD R7, R17, -12583039 ;  /* 0xcb40007f11077421 */ /* 0x000fc80000000000 */
[----:B------:R-:W-:Y:S01]  /*0c30*/  FFMA R7, R38, 1.4426950216293334961, -R7 ;  /* 0x3fb8aa3b26077823 */ /* 0x000fe20000000807 */
[----:B--2---:R-:W-:-:S03]  /*0c40*/  FMUL R5, R5, R40 ;  /* 0x0000002805057220 */ /* 0x004fc60000400000 */
[----:B------:R-:W-:Y:S01]  /*0c50*/  FFMA R31, R38, 1.925963033500011079e-08, R7 ;  /* 0x32a57060261f7823 */ /* 0x000fe20000000007 */
[----:B------:R-:W-:Y:S01]  /*0c60*/  FFMA.SAT R7, R36, R11, 0.5 ;  /* 0x3f00000024077423 */ /* 0x000fe2000000200b */
[----:B------:R1:W2:Y:S03]  /*0c70*/  MUFU.EX2 R38, R23 ;  /* 0x0000001700267308 */ /* 0x0002a60000000800 */
[----:B------:R-:W-:-:S04]  /*0c80*/  FFMA.RM R19, R7, R12, 12582913 ;  /* 0x4b40000107137423 */ /* 0x000fc8000000400c */
[----:B------:R-:W-:Y:S01]  /*0c90*/  FADD R7, R19, -12583039 ;  /* 0xcb40007f13077421 */ /* 0x000fe20000000000 */
[----:B------:R-:W-:Y:S01]  /*0ca0*/  MUFU.EX2 R31, R31 ;  /* 0x0000001f001f7308 */ /* 0x000fe20000000800 */
[-C--:B-1----:R-:W-:Y:S02]  /*0cb0*/  FFMA.SAT R23, R24, R11.reuse, 0.5 ;  /* 0x3f00000018177423 */ /* 0x082fe4000000200b */
[C---:B------:R-:W-:Y:S02]  /*0cc0*/  FFMA R7, R36.reuse, 1.4426950216293334961, -R7 ;  /* 0x3fb8aa3b24077823 */ /* 0x040fe40000000807 */
[----:B------:R-:W-:Y:S02]  /*0cd0*/  FFMA.RM R23, R23, R12, 12582913 ;  /* 0x4b40000117177423 */ /* 0x000fe4000000400c */
[----:B------:R-:W-:Y:S01]  /*0ce0*/  FFMA R37, R36, 1.925963033500011079e-08, R7 ;  /* 0x32a5706024257823 */ /* 0x000fe20000000007 */
[----:B------:R-:W-:Y:S01]  /*0cf0*/  SHF.L.U32 R7, R10, 0x17, RZ ;  /* 0x000000170a077819 */ /* 0x000fe200000006ff */
[----:B------:R1:W3:Y:S04]  /*0d00*/  MUFU.EX2 R36, R25 ;  /* 0x0000001900247308 */ /* 0x0002e80000000800 */
[----:B--2---:R-:W-:Y:S01]  /*0d10*/  FMUL R7, R7, R38 ;  /* 0x0000002607077220 */ /* 0x004fe20000400000 */
[----:B------:R-:W-:Y:S01]  /*0d20*/  FFMA R38, R8, 1.925963033500011079e-08, R9 ;  /* 0x32a5706008267823 */ /* 0x000fe20000000009 */
[----:B------:R-:W-:-:S02]  /*0d30*/  FFMA.SAT R9, R30, R11, 0.5 ;  /* 0x3f0000001e097423 */ /* 0x000fc4000000200b */
[----:B------:R-:W2:Y:S02]  /*0d40*/  MUFU.EX2 R10, R29 ;  /* 0x0000001d000a7308 */ /* 0x000ea40000000800 */
[----:B-1----:R-:W-:-:S04]  /*0d50*/  FFMA.RM R25, R9, R12, 12582913 ;  /* 0x4b40000109197423 */ /* 0x002fc8000000400c */
[----:B------:R-:W-:Y:S02]  /*0d60*/  FADD R9, R25, -12583039 ;  /* 0xcb40007f19097421 */ /* 0x000fe40000000000 */
[----:B------:R-:W1:Y:S01]  /*0d70*/  MUFU.EX2 R37, R37 ;  /* 0x0000002500257308 */ /* 0x000e620000000800 */
[----:B---3--:R-:W-:Y:S01]  /*0d80*/  FMUL R8, R13, R36 ;  /* 0x000000240d087220 */ /* 0x008fe20000400000 */
[----:B------:R-:W-:Y:S01]  /*0d90*/  FFMA.SAT R13, R28, R11, 0.5 ;  /* 0x3f0000001c0d7423 */ /* 0x000fe2000000200b */
[----:B------:R-:W-:-:S03]  /*0da0*/  FFMA R9, R30, 1.4426950216293334961, -R9 ;  /* 0x3fb8aa3b1e097823 */ /* 0x000fc60000000809 */
[----:B------:R-:W-:Y:S01]  /*0db0*/  FFMA.RM R13, R13, R12, 12582913 ;  /* 0x4b4000010d0d7423 */ /* 0x000fe2000000400c */
[----:B------:R-:W-:Y:S01]  /*0dc0*/  FFMA R36, R30, 1.925963033500011079e-08, R9 ;  /* 0x32a570601e247823 */ /* 0x000fe20000000009 */
[----:B------:R-:W-:Y:S01]  /*0dd0*/  SHF.L.U32 R9, R15, 0x17, RZ ;  /* 0x000000170f097819 */ /* 0x000fe200000006ff */
[----:B------:R-:W3:Y:S01]  /*0de0*/  MUFU.EX2 R38, R38 ;  /* 0x0000002600267308 */ /* 0x000ee20000000800 */
[----:B------:R-:W-:-:S03]  /*0df0*/  FADD R15, R13, -12583039 ;  /* 0xcb40007f0d0f7421 */ /* 0x000fc60000000000 */
[----:B--2---:R-:W-:Y:S01]  /*0e00*/  FMUL R9, R9, R10 ;  /* 0x0000000a09097220 */ /* 0x004fe20000400000 */
[----:B------:R-:W-:Y:S01]  /*0e10*/  FFMA R15, R28, 1.4426950216293334961, -R15 ;  /* 0x3fb8aa3b1c0f7823 */ /* 0x000fe2000000080f */
[----:B------:R-:W-:-:S03]  /*0e20*/  SHF.L.U32 R10, R17, 0x17, RZ ;  /* 0x00000017110a7819 */ /* 0x000fc600000006ff */
[----:B------:R-:W-:Y:S01]  /*0e30*/  FFMA R28, R28, 1.925963033500011079e-08, R15 ;  /* 0x32a570601c1c7823 */ /* 0x000fe2000000000f */
[----:B------:R-:W-:Y:S01]  /*0e40*/  FFMA.SAT R15, R16, R11, 0.5 ;  /* 0x3f000000100f7423 */ /* 0x000fe2000000200b */
[----:B------:R-:W-:-:S03]  /*0e50*/  FMUL R10, R10, R31 ;  /* 0x0000001f0a0a7220 */ /* 0x000fc60000400000 */
[----:B------:R-:W-:Y:S01]  /*0e60*/  FFMA.RM R15, R15, R12, 12582913 ;  /* 0x4b4000010f0f7423 */ /* 0x000fe2000000400c */
[----:B------:R-:W-:Y:S03]  /*0e70*/  MUFU.EX2 R28, R28 ;  /* 0x0000001c001c7308 */ /* 0x000fe60000000800 */
[C---:B------:R-:W-:Y:S01]  /*0e80*/  FADD R17, R15.reuse, -12583039 ;  /* 0xcb40007f0f117421 */ /* 0x040fe20000000000 */
[----:B------:R-:W-:-:S03]  /*0e90*/  SHF.L.U32 R15, R15, 0x17, RZ ;  /* 0x000000170f0f7819 */ /* 0x000fc600000006ff */
[----:B------:R-:W-:-:S04]  /*0ea0*/  FFMA R17, R16, 1.4426950216293334961, -R17 ;  /* 0x3fb8aa3b10117823 */ /* 0x000fc80000000811 */
[----:B------:R-:W-:Y:S01]  /*0eb0*/  FFMA R29, R16, 1.925963033500011079e-08, R17 ;  /* 0x32a57060101d7823 */ /* 0x000fe20000000011 */
[----:B------:R-:W-:Y:S01]  /*0ec0*/  SHF.L.U32 R16, R19, 0x17, RZ ;  /* 0x0000001713107819 */ /* 0x000fe200000006ff */
[----:B------:R-:W-:Y:S01]  /*0ed0*/  FADD R19, R23, -12583039 ;  /* 0xcb40007f17137421 */ /* 0x000fe20000000000 */
[----:B------:R-:W-:-:S03]  /*0ee0*/  SHF.L.U32 R17, R21, 0x17, RZ ;  /* 0x0000001715117819 */ /* 0x000fc600000006ff */
[----:B------:R-:W-:Y:S01]  /*0ef0*/  FFMA R19, R24, 1.4426950216293334961, -R19 ;  /* 0x3fb8aa3b18137823 */ /* 0x000fe20000000813 */
[----:B-1----:R-:W-:Y:S01]  /*0f00*/  FMUL R16, R16, R37 ;  /* 0x0000002510107220 */ /* 0x002fe20000400000 */
[----:B---3--:R-:W-:Y:S02]  /*0f10*/  FMUL R17, R17, R38 ;  /* 0x0000002611117220 */ /* 0x008fe40000400000 */
[----:B------:R-:W-:Y:S01]  /*0f20*/  FFMA R21, R24, 1.925963033500011079e-08, R19 ;  /* 0x32a5706018157823 */ /* 0x000fe20000000013 */
[----:B------:R-:W-:-:S04]  /*0f30*/  FFMA.SAT R19, R18, R11, 0.5 ;  /* 0x3f00000012137423 */ /* 0x000fc8000000200b */
[----:B------:R-:W-:Y:S02]  /*0f40*/  FFMA.RM R24, R19, R12, 12582913 ;  /* 0x4b40000113187423 */ /* 0x000fe4000000400c */
[----:B------:R-:W1:Y:S02]  /*0f50*/  MUFU.EX2 R19, R36 ;  /* 0x0000002400137308 */ /* 0x000e640000000800 */
[----:B------:R-:W-:-:S04]  /*0f60*/  FADD R31, R24, -12583039 ;  /* 0xcb40007f181f7421 */ /* 0x000fc80000000000 */
[----:B------:R-:W-:-:S04]  /*0f70*/  FFMA R31, R18, 1.4426950216293334961, -R31 ;  /* 0x3fb8aa3b121f7823 */ /* 0x000fc8000000081f */
[----:B------:R-:W-:Y:S01]  /*0f80*/  FFMA R30, R18, 1.925963033500011079e-08, R31 ;  /* 0x32a57060121e7823 */ /* 0x000fe2000000001f */
[----:B------:R-:W-:Y:S01]  /*0f90*/  FFMA.SAT R31, R20, R11, 0.5 ;  /* 0x3f000000141f7423 */ /* 0x000fe2000000200b */
[----:B------:R-:W-:-:S03]  /*0fa0*/  SHF.L.U32 R18, R25, 0x17, RZ ;  /* 0x0000001719127819 */ /* 0x000fc600000006ff */
[----:B------:R-:W-:Y:S01]  /*0fb0*/  FFMA.RM R25, R31, R12, 12582913 ;  /* 0x4b4000011f197423 */ /* 0x000fe2000000400c */
[----:B------:R-:W-:Y:S01]  /*0fc0*/  FFMA.SAT R31, R22, R11, 0.5 ;  /* 0x3f000000161f7423 */ /* 0x000fe2000000200b */
[----:B-1----:R-:W-:Y:S02]  /*0fd0*/  FMUL R18, R18, R19 ;  /* 0x0000001312127220 */ /* 0x002fe40000400000 */
        /* <DEDUP_REMOVED lines=13> */
[----:B-1----:R-:W-:Y:S01]  /*10b0*/  FMUL R20, R15, R20 ;  /* 0x000000140f147220 */ /* 0x002fe20000400000 */
[----:B------:R-:W-:Y:S02]  /*10c0*/  SHF.L.U32 R12, R12, 0x17, RZ ;  /* 0x000000170c0c7819 */ /* 0x000fe400000006ff */
[C---:B------:R-:W-:Y:S01]  /*10d0*/  FFMA R19, R22.reuse, 1.4426950216293334961, -R19 ;  /* 0x3fb8aa3b16137823 */ /* 0x040fe20000000813 */
[----:B------:R-:W1:Y:S03]  /*10e0*/  MUFU.EX2 R36, R36 ;  /* 0x0000002400247308 */ /* 0x000e660000000800 */
[----:B------:R-:W-:Y:S01]  /*10f0*/  FFMA R38, R22, 1.925963033500011079e-08, R19 ;  /* 0x32a5706016267823 */ /* 0x000fe20000000013 */
[----:B------:R-:W-:-:S04]  /*1100*/  FADD R19, RZ, R6 ;  /* 0x00000006ff137221 */ /* 0x000fc80000000000 */
[----:B------:R-:W-:Y:S01]  /*1110*/  FADD R19, R19, R0 ;  /* 0x0000000013137221 */ /* 0x000fe20000000000 */
[----:B------:R2:W3:Y:S03]  /*1120*/  MUFU.EX2 R22, R21 ;  /* 0x0000001500167308 */ /* 0x0004e60000000800 */
[----:B------:R-:W-:-:S04]  /*1130*/  FADD R14, R19, R2 ;  /* 0x00000002130e7221 */ /* 0x000fc80000000000 */
[----:B------:R-:W-:Y:S01]  /*1140*/  FADD R19, R14, R3 ;  /* 0x000000030e137221 */ /* 0x000fe20000000000 */
[----:B------:R-:W4:Y:S01]  /*1150*/  MUFU.EX2 R15, R38 ;  /* 0x00000026000f7308 */ /* 0x000f220000000800 */
[----:B--2---:R-:W-:Y:S02]  /*1160*/  SHF.L.U32 R21, R23, 0x17, RZ ;  /* 0x0000001717157819 */ /* 0x004fe400000006ff */
[----:B------:R-:W-:Y:S01]  /*1170*/  FADD R14, R19, R4 ;  /* 0x00000004130e7221 */ /* 0x000fe20000000000 */
[----:B------:R-:W-:Y:S01]  /*1180*/  SHF.L.U32 R23, R25, 0x17, RZ ;  /* 0x0000001719177819 */ /* 0x000fe200000006ff */
[----:B-1----:R-:W-:Y:S02]  /*1190*/  FMUL R25, R11, R36 ;  /* 0x000000240b197220 */ /* 0x002fe40000400000 */
[----:B------:R-:W-:Y:S01]  /*11a0*/  FADD R14, R14, R5 ;  /* 0x000000050e0e7221 */ /* 0x000fe20000000000 */
[----:B---3--:R-:W-:Y:S01]  /*11b0*/  FMUL R21, R21, R22 ;  /* 0x0000001615157220 */ /* 0x008fe20000400000 */
[----:B------:R-:W-:-:S02]  /*11c0*/  SHF.L.U32 R22, R24, 0x17, RZ ;  /* 0x0000001718167819 */ /* 0x000fc400000006ff */
[----:B------:R-:W-:-:S04]  /*11d0*/  FADD R19, R14, R7 ;  /* 0x000000070e137221 */ /* 0x000fc80000000000 */
[----:B------:R-:W-:Y:S01]  /*11e0*/  FADD R14, R19, R8 ;  /* 0x00000008130e7221 */ /* 0x000fe20000000000 */
[----:B------:R-:W-:Y:S01]  /*11f0*/  SHF.L.U32 R19, R13, 0x17, RZ ;  /* 0x000000170d137819 */ /* 0x000fe200000006ff */
[----:B------:R-:W-:Y:S01]  /*1200*/  FMUL R22, R22, R31 ;  /* 0x0000001f16167220 */ /* 0x000fe20000400000 */
[----:B----4-:R-:W-:Y:S01]  /*1210*/  FMUL R24, R12, R15 ;  /* 0x0000000f0c187220 */ /* 0x010fe20000400000 */
[----:B------:R-:W-:Y:S02]  /*1220*/  FADD R13, R14, R9 ;  /* 0x000000090e0d7221 */ /* 0x000fe40000000000 */
[----:B------:R-:W-:Y:S02]  /*1230*/  FMUL R19, R19, R28 ;  /* 0x0000001c13137220 */ /* 0x000fe40000400000 */
        /* <DEDUP_REMOVED lines=22> */
.L_x_2644:
        /* <DEDUP_REMOVED lines=11> */
[----:B01----:R-:W-:Y:S05]  /*1450*/  CALL.REL.NOINC `($__internal_35_$__cuda_sm3x_div_rn_noftz_f32_slowpath) ;  /* 0x00000024004c7944 */ /* 0x003fea0003c00000 */
[----:B------:R-:W-:-:S07]  /*1460*/  MOV R15, R6 ;  /* 0x00000006000f7202 */ /* 0x000fce0000000f00 */
.L_x_2593:
[----:B------:R-:W-:Y:S05]  /*1470*/  BSYNC.RECONVERGENT B2 ;  /* 0x0000000000027941 */ /* 0x000fea0003800200 */
.L_x_2592:
        /* <DEDUP_REMOVED lines=11> */
[----:B01----:R-:W-:Y:S05]  /*1530*/  CALL.REL.NOINC `($__internal_35_$__cuda_sm3x_div_rn_noftz_f32_slowpath) ;  /* 0x0000002400147944 */ /* 0x003fea0003c00000 */
[----:B------:R-:W-:-:S07]  /*1540*/  MOV R14, R6 ;  /* 0x00000006000e7202 */ /* 0x000fce0000000f00 */
.L_x_2595:
[----:B------:R-:W-:Y:S05]  /*1550*/  BSYNC.RECONVERGENT B2 ;  /* 0x0000000000027941 */ /* 0x000fea0003800200 */
.L_x_2594:
        /* <DEDUP_REMOVED lines=13> */
.L_x_2597:
[----:B------:R-:W-:Y:S05]  /*1630*/  BSYNC.RECONVERGENT B2 ;  /* 0x0000000000027941 */ /* 0x000fea0003800200 */
.L_x_2596:
        /* <DEDUP_REMOVED lines=13> */
.L_x_2599:
[----:B------:R-:W-:Y:S05]  /*1710*/  BSYNC.RECONVERGENT B2 ;  /* 0x0000000000027941 */ /* 0x000fea0003800200 */
.L_x_2598:
        /* <DEDUP_REMOVED lines=13> */
.L_x_2601:
[----:B------:R-:W-:Y:S05]  /*17f0*/  BSYNC.RECONVERGENT B2 ;  /* 0x0000000000027941 */ /* 0x000fea0003800200 */
.L_x_2600:
        /* <DEDUP_REMOVED lines=13> */
.L_x_2603:
[----:B------:R-:W-:Y:S05]  /*18d0*/  BSYNC.RECONVERGENT B2 ;  /* 0x0000000000027941 */ /* 0x000fea0003800200 */
.L_x_2602:
        /* <DEDUP_REMOVED lines=13> */
.L_x_2605:
[----:B------:R-:W-:Y:S05]  /*19b0*/  BSYNC.RECONVERGENT B2 ;  /* 0x0000000000027941 */ /* 0x000fea0003800200 */
.L_x_2604:
        /* <DEDUP_REMOVED lines=13> */
.L_x_2607:
[----:B------:R-:W-:Y:S05]  /*1a90*/  BSYNC.RECONVERGENT B2 ;  /* 0x0000000000027941 */ /* 0x000fea0003800200 */
.L_x_2606:
        /* <DEDUP_REMOVED lines=13> */
.L_x_2609:
[----:B------:R-:W-:Y:S05]  /*1b70*/  BSYNC.RECONVERGENT B2 ;  /* 0x0000000000027941 */ /* 0x000fea0003800200 */
.L_x_2608:
        /* <DEDUP_REMOVED lines=13> */
.L_x_2611:
[----:B------:R-:W-:Y:S05]  /*1c50*/  BSYNC.RECONVERGENT B2 ;  /* 0x0000000000027941 */ /* 0x000fea0003800200 */
.L_x_2610:
        /* <DEDUP_REMOVED lines=13> */
.L_x_2613:
[----:B------:R-:W-:Y:S05]  /*1d30*/  BSYNC.RECONVERGENT B2 ;  /* 0x0000000000027941 */ /* 0x000fea0003800200 */
.L_x_2612:
        /* <DEDUP_REMOVED lines=13> */
.L_x_2615:
[----:B------:R-:W-:Y:S05]  /*1e10*/  BSYNC.RECONVERGENT B2 ;  /* 0x0000000000027941 */ /* 0x000fea0003800200 */
.L_x_2614:
        /* <DEDUP_REMOVED lines=13> */
.L_x_2617:
[----:B------:R-:W-:Y:S05]  /*1ef0*/  BSYNC.RECONVERGENT B2 ;  /* 0x0000000000027941 */ /* 0x000fea0003800200 */
.L_x_2616:
        /* <DEDUP_REMOVED lines=13> */
.L_x_2619:
[----:B------:R-:W-:Y:S05]  /*1fd0*/  BSYNC.RECONVERGENT B2 ;  /* 0x0000000000027941 */ /* 0x000fea0003800200 */
.L_x_2618:
        /* <DEDUP_REMOVED lines=13> */
.L_x_2621:
[----:B------:R-:W-:Y:S05]  /*20b0*/  BSYNC.RECONVERGENT B2 ;  /* 0x0000000000027941 */ /* 0x000fea0003800200 */
.L_x_2620:
        /* <DEDUP_REMOVED lines=13> */
.L_x_2623:
[----:B------:R-:W-:Y:S05]  /*2190*/  BSYNC.RECONVERGENT B2 ;  /* 0x0000000000027941 */ /* 0x000fea0003800200 */
.L_x_2622:
        /* <DEDUP_REMOVED lines=13> */
.L_x_2625:
[----:B------:R-:W-:Y:S05]  /*2270*/  BSYNC.RECONVERGENT B2 ;  /* 0x0000000000027941 */ /* 0x000fea0003800200 */
.L_x_2624:
        /* <DEDUP_REMOVED lines=13> */
.L_x_2627:
[----:B------:R-:W-:Y:S05]  /*2350*/  BSYNC.RECONVERGENT B2 ;  /* 0x0000000000027941 */ /* 0x000fea0003800200 */
.L_x_2626:
        /* <DEDUP_REMOVED lines=13> */
.L_x_2629:
[----:B------:R-:W-:Y:S05]  /*2430*/  BSYNC.RECONVERGENT B2 ;  /* 0x0000000000027941 */ /* 0x000fea0003800200 */
.L_x_2628:
        /* <DEDUP_REMOVED lines=13> */
.L_x_2631:
[----:B------:R-:W-:Y:S05]  /*2510*/  BSYNC.RECONVERGENT B2 ;  /* 0x0000000000027941 */ /* 0x000fea0003800200 */
.L_x_2630:
        /* <DEDUP_REMOVED lines=60> */
.L_x_2591:
[----:B------:R-:W-:Y:S01]  /*28e0*/  BSSY B0, `(.L_x_2633) ;  /* 0x0000007000007945 */ /* 0x000fe20003800000 */
[----:B------:R-:W-:Y:S02]  /*28f0*/  MOV R12, 0x10 ;  /* 0x00000010000c7802 */ /* 0x000fe40000000f00 */
[----:B------:R-:W-:Y:S02]  /*2900*/  MOV R11, 0x1f ;  /* 0x0000001f000b7802 */ /* 0x000fe40000000f00 */
[----:B------:R-:W-:-:S07]  /*2910*/  MOV R15, 0xffffffff ;  /* 0xffffffff000f7802 */ /* 0x000fce0000000f00 */
[----:B0-----:R-:W-:Y:S05]  /*2920*/  WARPSYNC.COLLECTIVE R15, `(.L_x_2634) ;  /* 0x000000000f087348 */ /* 0x001fea0003c00000 */
[----:B------:R1:W2:Y:S02]  /*2930*/  SHFL.BFLY P6, R14, R13, R12, R11 ;  /* 0x0c00000c0d0e7389 */ /* 0x0002a400000c000b */
[----:B012---:R-:W-:Y:S05]  /*2940*/  ENDCOLLECTIVE ;  /* 0x000000000000791b */ /* 0x007fea0003800000 */
.L_x_2634:
[----:B------:R-:W-:Y:S05]  /*2950*/  BSYNC B0 ;  /* 0x0000000000007941 */ /* 0x000fea0003800000 */
.L_x_2633:
        /* <DEDUP_REMOVED lines=9> */
.L_x_2635:
[----:B------:R-:W-:Y:S01]  /*29f0*/  HFMA2 R12, -RZ, RZ, 0, 2.384185791015625e-07 ;  /* 0x00000004ff0c7431 */ /* 0x000fe200000001ff */
[----:B------:R-:W-:-:S04]  /*2a00*/  FMNMX R0, R13, R14, !PT ;  /* 0x0000000e0d007209 */ /* 0x000fc80007800000 */
[----:B------:R-:W-:-:S07]  /*2a10*/  MOV R13, R0 ;  /* 0x00000000000d7202 */ /* 0x000fce0000000f00 */
[----:B------:R-:W-:Y:S05]  /*2a20*/  WARPSYNC.COLLECTIVE R15, `(.L_x_2636) ;  /* 0x000000000f087348 */ /* 0x000fea0003c00000 */
[----:B------:R0:W1:Y:S02]  /*2a30*/  SHFL.BFLY P6, R14, R13, R12, R11 ;  /* 0x0c00000c0d0e7389 */ /* 0x00006400000c000b */
[----:B01----:R-:W-:Y:S05]  /*2a40*/  ENDCOLLECTIVE ;  /* 0x000000000000791b */ /* 0x003fea0003800000 */
.L_x_2636:
[----:B------:R-:W-:Y:S01]  /*2a50*/  HFMA2 R12, -RZ, RZ, 0, 1.1920928955078125e-07 ;  /* 0x00000002ff0c7431 */ /* 0x000fe200000001ff */
[----:B------:R-:W-:-:S04]  /*2a60*/  FMNMX R2, R0, R14, !PT ;  /* 0x0000000e00027209 */ /* 0x000fc80007800000 */
[----:B------:R-:W-:-:S07]  /*2a70*/  MOV R13, R2 ;  /* 0x00000002000d7202 */ /* 0x000fce0000000f00 */
[----:B------:R-:W-:Y:S05]  /*2a80*/  WARPSYNC.COLLECTIVE R15, `(.L_x_2637) ;  /* 0x000000000f087348 */ /* 0x000fea0003c00000 */
[----:B------:R0:W1:Y:S02]  /*2a90*/  SHFL.BFLY P6, R14, R13, R12, R11 ;  /* 0x0c00000c0d0e7389 */ /* 0x00006400000c000b */
[----:B01----:R-:W-:Y:S05]  /*2aa0*/  ENDCOLLECTIVE ;  /* 0x000000000000791b */ /* 0x003fea0003800000 */
.L_x_2637:
[----:B------:R-:W-:Y:S01]  /*2ab0*/  HFMA2 R12, -RZ, RZ, 0, 5.9604644775390625e-08 ;  /* 0x00000001ff0c7431 */ /* 0x000fe200000001ff */
[----:B------:R-:W-:-:S04]  /*2ac0*/  FMNMX R3, R2, R14, !PT ;  /* 0x0000000e02037209 */ /* 0x000fc80007800000 */
[----:B------:R-:W-:-:S07]  /*2ad0*/  MOV R13, R3 ;  /* 0x00000003000d7202 */ /* 0x000fce0000000f00 */
[----:B------:R-:W-:Y:S05]  /*2ae0*/  WARPSYNC.COLLECTIVE R15, `(.L_x_2638) ;  /* 0x000000000f087348 */ /* 0x000fea0003c00000 */
[----:B------:R0:W1:Y:S02]  /*2af0*/  SHFL.BFLY P6, R14, R13, R12, R11 ;  /* 0x0c00000c0d0e7389 */ /* 0x00006400000c000b */
[----:B01----:R-:W-:Y:S05]  /*2b00*/  ENDCOLLECTIVE ;  /* 0x000000000000791b */ /* 0x003fea0003800000 */
.L_x_2638:
        /* <DEDUP_REMOVED lines=113> */
[----:B------:R-:W-:-:S06]  /*3220*/  FFMA R20, R25, 1.925963033500011079e-08, R20 ;  /* 0x32a5706019147823 */ /* 0x000fcc0000000014 */
[----:B------:R-:W0:Y:S01]  /*3230*/  MUFU.EX2 R20, R20 ;  /* 0x0000001400147308 */ /* 0x000e220000000800 */
[----:B-1----:R-:W-:Y:S01]  /*3240*/  FMUL R16, R16, R19 ;  /* 0x0000001310107220 */ /* 0x002fe20000400000 */
[----:B------:R-:W-:-:S04]  /*3250*/  FFMA.SAT R19, R18, R24, 0.5 ;  /* 0x3f00000012137423 */ /* 0x000fc80000002018 */
[----:B------:R-:W-:-:S04]  /*3260*/  FFMA.RM R19, R19, R28, 12582913 ;  /* 0x4b40000113137423 */ /* 0x000fc8000000401c */
[----:B------:R-:W-:Y:S01]  /*3270*/  FADD R25, R19, -12583039 ;  /* 0xcb40007f13197421 */ /* 0x000fe20000000000 */
[----:B0-----:R-:W-:-:S03]  /*3280*/  FMUL R17, R17, R20 ;  /* 0x0000001411117220 */ /* 0x001fc60000400000 */
        /* <DEDUP_REMOVED lines=15> */
[----:B------:R-:W-:Y:S01]  /*3380*/  FFMA.RM R23, R23, R28, 12582913 ;  /* 0x4b40000117177423 */ /* 0x000fe2000000401c */
[----:B--2---:R-:W-:Y:S01]  /*3390*/  FMUL R19, R19, R20 ;  /* 0x0000001413137220 */ /* 0x004fe20000400000 */
[----:B------:R-:W-:Y:S02]  /*33a0*/  FADD R20, R25, -12583039 ;  /* 0xcb40007f19147421 */ /* 0x000fe40000000000 */
[----:B------:R-:W-:Y:S02]  /*33b0*/  FADD R22, R23, -12583039 ;  /* 0xcb40007f17167421 */ /* 0x000fe40000000000 */
[----:B------:R-:W-:Y:S02]  /*33c0*/  FFMA R20, R11, 1.4426950216293334961, -R20 ;  /* 0x3fb8aa3b0b147823 */ /* 0x000fe40000000814 */
[----:B------:R-:W-:Y:S02]  /*33d0*/  FFMA R22, R21, 1.4426950216293334961, -R22 ;  /* 0x3fb8aa3b15167823 */ /* 0x000fe40000000816 */
[----:B------:R-:W-:Y:S01]  /*33e0*/  FFMA R11, R11, 1.925963033500011079e-08, R20 ;  /* 0x32a570600b0b7823 */ /* 0x000fe20000000014 */
[----:B------:R-:W-:Y:S01]  /*33f0*/  SHF.L.U32 R20, R25, 0x17, RZ ;  /* 0x0000001719147819 */ /* 0x000fe200000006ff */
[----:B------:R-:W-:Y:S01]  /*3400*/  FFMA R25, R21, 1.925963033500011079e-08, R22 ;  /* 0x32a5706015197823 */ /* 0x000fe20000000016 */
[----:B------:R-:W-:-:S03]  /*3410*/  SHF.L.U32 R21, R23, 0x17, RZ ;  /* 0x0000001717157819 */ /* 0x000fc600000006ff */
[----:B------:R-:W0:Y:S08]  /*3420*/  MUFU.EX2 R11, R11 ;  /* 0x0000000b000b7308 */ /* 0x000e300000000800 */
        /* <DEDUP_REMOVED lines=61> */
.L_x_2639:
[----:B------:R-:W-:Y:S02]  /*3800*/  HFMA2 R12, -RZ, RZ, 0, 4.76837158203125e-07 ;  /* 0x00000008ff0c7431 */ /* 0x000fe400000001ff */
[----:B------:R-:W-:-:S05]  /*3810*/  FADD R28, R13, R14 ;  /* 0x0000000e0d1c7221 */ /* 0x000fca0000000000 */
[----:B------:R-:W-:-:S07]  /*3820*/  MOV R13, R28 ;  /* 0x0000001c000d7202 */ /* 0x000fce0000000f00 */
[----:B------:R-:W-:Y:S05]  /*3830*/  WARPSYNC.COLLECTIVE R15, `(.L_x_2640) ;  /* 0x000000000f087348 */ /* 0x000fea0003c00000 */
[----:B------:R0:W1:Y:S02]  /*3840*/  SHFL.BFLY P6, R14, R13, R12, R11 ;  /* 0x0c00000c0d0e7389 */ /* 0x00006400000c000b */
[----:B01----:R-:W-:Y:S05]  /*3850*/  ENDCOLLECTIVE ;  /* 0x000000000000791b */ /* 0x003fea0003800000 */
.L_x_2640:
[----:B------:R-:W-:Y:S02]  /*3860*/  HFMA2 R12, -RZ, RZ, 0, 2.384185791015625e-07 ;  /* 0x00000004ff0c7431 */ /* 0x000fe400000001ff */
[----:B------:R-:W-:-:S05]  /*3870*/  FADD R29, R28, R14 ;  /* 0x0000000e1c1d7221 */ /* 0x000fca0000000000 */
[----:B------:R-:W-:-:S07]  /*3880*/  MOV R13, R29 ;  /* 0x0000001d000d7202 */ /* 0x000fce0000000f00 */
[----:B------:R-:W-:Y:S05]  /*3890*/  WARPSYNC.COLLECTIVE R15, `(.L_x_2641) ;  /* 0x000000000f087348 */ /* 0x000fea0003c00000 */
[----:B------:R0:W1:Y:S02]  /*38a0*/  SHFL.BFLY P6, R14, R13, R12, R11 ;  /* 0x0c00000c0d0e7389 */ /* 0x00006400000c000b */
[----:B01----:R-:W-:Y:S05]  /*38b0*/  ENDCOLLECTIVE ;  /* 0x000000000000791b */ /* 0x003fea0003800000 */
.L_x_2641:
[----:B------:R-:W-:Y:S02]  /*38c0*/  HFMA2 R12, -RZ, RZ, 0, 1.1920928955078125e-07 ;  /* 0x00000002ff0c7431 */ /* 0x000fe400000001ff */
[----:B------:R-:W-:-:S05]  /*38d0*/  FADD R30, R29, R14 ;  /* 0x0000000e1d1e7221 */ /* 0x000fca0000000000 */
[----:B------:R-:W-:-:S07]  /*38e0*/  MOV R13, R30 ;  /* 0x0000001e000d7202 */ /* 0x000fce0000000f00 */
[----:B------:R-:W-:Y:S05]  /*38f0*/  WARPSYNC.COLLECTIVE R15, `(.L_x_2642) ;  /* 0x000000000f087348 */ /* 0x000fea0003c00000 */
[----:B------:R0:W1:Y:S02]  /*3900*/  SHFL.BFLY P6, R14, R13, R12, R11 ;  /* 0x0c00000c0d0e7389 */ /* 0x00006400000c000b */
[----:B01----:R-:W-:Y:S05]  /*3910*/  ENDCOLLECTIVE ;  /* 0x000000000000791b */ /* 0x003fea0003800000 */
.L_x_2642:
[----:B------:R-:W-:Y:S02]  /*3920*/  HFMA2 R12, -RZ, RZ, 0, 5.9604644775390625e-08 ;  /* 0x00000001ff0c7431 */ /* 0x000fe400000001ff */
[----:B------:R-:W-:-:S05]  /*3930*/  FADD R31, R30, R14 ;  /* 0x0000000e1e1f7221 */ /* 0x000fca0000000000 */
[----:B------:R-:W-:-:S07]  /*3940*/  MOV R13, R31 ;  /* 0x0000001f000d7202 */ /* 0x000fce0000000f00 */
[----:B------:R-:W-:Y:S05]  /*3950*/  WARPSYNC.COLLECTIVE R15, `(.L_x_2643) ;  /* 0x000000000f087348 */ /* 0x000fea0003c00000 */
[----:B------:R0:W1:Y:S02]  /*3960*/  SHFL.BFLY P6, R14, R13, R12, R11 ;  /* 0x0c00000c0d0e7389 */ /* 0x00006400000c000b */
[----:B01----:R-:W-:Y:S05]  /*3970*/  ENDCOLLECTIVE ;  /* 0x000000000000791b */ /* 0x003fea0003800000 */
.L_x_2643:
[----:B------:R-:W-:Y:S05]  /*3980*/  BRA `(.L_x_2644) ;  /* 0xffffffd800847947 */ /* 0x000fea000383ffff */
        .weak           $__internal_35_$__cuda_sm3x_div_rn_noftz_f32_slowpath
        .type           $__internal_35_$__cuda_sm3x_div_rn_noftz_f32_slowpath,@function
        .size           $__internal_35_$__cuda_sm3x_div_rn_noftz_f32_slowpath,(.L_x_8521 - $__internal_35_$__cuda_sm3x_div_rn_noftz_f32_slowpath)
$__internal_35_$__cuda_sm3x_div_rn_noftz_f32_slowpath:
        /* <DEDUP_REMOVED lines=35> */
.L_x_2646:
        /* <DEDUP_REMOVED lines=51> */
.L_x_2653:
[----:B------:R-:W-:-:S04]  /*3ef0*/  LOP3.LUT R6, R6, 0x80000000, RZ, 0xc0, !PT ;  /* 0x8000000006067812 */ /* 0x000fc800078ec0ff */
[----:B------:R-:W-:Y:S01]  /*3f00*/  LOP3.LUT R6, R6, 0x7f800000, RZ, 0xfc, !PT ;  /* 0x7f80000006067812 */ /* 0x000fe200078efcff */
[----:B------:R-:W-:Y:S06]  /*3f10*/  BRA `(.L_x_2654) ;  /* 0x0000000000047947 */ /* 0x000fec0003800000 */
.L_x_2652:
[----:B------:R-:W-:-:S07]  /*3f20*/  LEA R6, R28, R6, 0x17 ;  /* 0x000000061c067211 */ /* 0x000fce00078eb8ff */
.L_x_2654:
[----:B------:R-:W-:Y:S05]  /*3f30*/  BSYNC.RECONVERGENT B1 ;  /* 0x0000000000017941 */ /* 0x000fea0003800200 */
.L_x_2651:
[----:B------:R-:W-:Y:S05]  /*3f40*/  BRA `(.L_x_2655) ;  /* 0x0000000000207947 */ /* 0x000fea0003800000 */
.L_x_2650:
[----:B------:R-:W-:-:S04]  /*3f50*/  LOP3.LUT R6, R29, 0x80000000, R6, 0x48, !PT ;  /* 0x800000001d067812 */ /* 0x000fc800078e4806 */
[----:B------:R-:W-:Y:S01]  /*3f60*/  LOP3.LUT R6, R6, 0x7f800000, RZ, 0xfc, !PT ;  /* 0x7f80000006067812 */ /* 0x000fe200078efcff */
[----:B------:R-:W-:Y:S06]  /*3f70*/  BRA `(.L_x_2655) ;  /* 0x0000000000147947 */ /* 0x000fec0003800000 */
.L_x_2649:
[----:B------:R-:W-:Y:S01]  /*3f80*/  LOP3.LUT R6, R29, 0x80000000, R6, 0x48, !PT ;  /* 0x800000001d067812 */ /* 0x000fe200078e4806 */
[----:B------:R-:W-:Y:S06]  /*3f90*/  BRA `(.L_x_2655) ;  /* 0x00000000000c7947 */ /* 0x000fec0003800000 */
.L_x_2648:
[----:B------:R-:W0:Y:S01]  /*3fa0*/  MUFU.RSQ R6, -QNAN ;  /* 0xffc0000000067908 */ /* 0x000e220000001400 */
[----:B------:R-:W-:Y:S05]  /*3fb0*/  BRA `(.L_x_2655) ;  /* 0x0000000000047947 */ /* 0x000fea0003800000 */
.L_x_2647:
[----:B------:R-:W-:-:S07]  /*3fc0*/  FADD.FTZ R6, R6, R11 ;  /* 0x0000000b06067221 */ /* 0x000fce0000010000 */
.L_x_2655:
[----:B------:R-:W-:Y:S05]  /*3fd0*/  BSYNC.RECONVERGENT B0 ;  /* 0x0000000000007941 */ /* 0x000fea0003800200 */
.L_x_2645:
[----:B------:R-:W-:-:S04]  /*3fe0*/  HFMA2 R13, -RZ, RZ, 0, 0 ;  /* 0x00000000ff0d7431 */ /* 0x000fc800000001ff */
[----:B0-----:R-:W-:Y:S05]  /*3ff0*/  RET.REL.NODEC R12 `(_Z15SoftmaxWarpImplI10DirectLoadIffE11DirectStoreIffEfLi1ELi20ELi32ELi1ELb0EL9Algorithm0EEvT_T0_ll) ;  /* 0xffffffc00c007950 */ /* 0x001fea0003c3ffff */
.L_x_2656:
        /* <DEDUP_REMOVED lines=16> */
.L_x_8521:


//--------------------- .text._Z15SoftmaxWarpImplI10DirectLoadIffE11DirectStoreIffEfLi1ELi19ELi32ELi1ELb1EL9Algorithm0EEvT_T0_ll --------------------------
	.section	.text._Z15SoftmaxWarpImplI10DirectLoadIffE11DirectStoreIffEfLi1ELi19ELi32ELi1ELb1EL9Algorithm0EEvT_T0_ll,"ax",@progbits
	.align	128
        .global         _Z15SoftmaxWarpImplI10DirectLoadIffE11DirectStoreIffEfLi1ELi19ELi32ELi1ELb1EL9Algorithm0EEvT_T0_ll
        .type           _Z15SoftmaxWarpImplI10DirectLoadIffE11DirectStoreIffEfLi1ELi19ELi32ELi1ELb1EL9Algorithm0EEvT_T0_ll,@function
        .size           _Z15SoftmaxWarpImplI10DirectLoadIffE11DirectStoreIffEfLi1ELi19ELi32ELi1ELb1EL9Algorithm0EEvT_T0_ll,(.L_x_8522 - _Z15SoftmaxWarpImplI10DirectLoadIffE11DirectStoreIffEfLi1ELi19ELi32ELi1ELb1EL9Algorithm0EEvT_T0_ll)
        .other          _Z15SoftmaxWarpImplI10DirectLoadIffE11DirectStoreIffEfLi1ELi19ELi32ELi1ELb1EL9Algorithm0EEvT_T0_ll,@"STO_CUDA_ENTRY STV_DEFAULT"
_Z15SoftmaxWarpImplI10DirectLoadIffE11DirectStoreIffEfLi1ELi19ELi32ELi1ELb1EL9Algorithm0EEvT_T0_ll:
.text._Z15SoftmaxWarpImplI10DirectLoadIffE11DirectStoreIffEfLi1ELi19ELi32ELi1ELb1EL9Algorithm0EEvT_T0_ll:
        /* <DEDUP_REMOVED lines=25> */
.L_x_2657:
        /* <DEDUP_REMOVED lines=14> */
[C---:B0-----:R-:W-:Y:S01]  /*0270*/  IADD3 R52, PT, PT, R36.reuse, 0x20, RZ ;  /* 0x0000002024347810 */ /* 0x041fe20007ffe0ff */
[C---:B------:R-:W-:Y:S01]  /*0280*/  VIADD R41, R36.reuse, 0x180 ;  /* 0x0000018024297836 */ /* 0x040fe20000000000 */
        /* <DEDUP_REMOVED lines=16> */
.L_x_2698:
[----:B------:R-:W-:Y:S01]  /*0390*/  ISETP.GE.U32.AND P0, PT, R36, UR44, PT ;  /* 0x0000002c24007c0c */ /* 0x000fe2000bf06070 */
[----:B------:R-:W-:Y:S01]  /*03a0*/  HFMA2 R3, -RZ, RZ, 0, 0 ;  /* 0x00000000ff037431 */ /* 0x000fe200000001ff */
[----:B------:R-:W-:Y:S01]  /*03b0*/  ISETP.GE.U32.AND P3, PT, R52, UR44, PT ;  /* 0x0000002c34007c0c */ /* 0x000fe2000bf66070 */
[----:B-1----:R-:W-:Y:S01]  /*03c0*/  IMAD R7, R32, UR42, RZ ;  /* 0x0000002a20077c24 */ /* 0x002fe2000f8e02ff */
[----:B------:R-:W-:Y:S02]  /*03d0*/  ISETP.GE.AND.EX P0, PT, RZ, UR45, PT, P0 ;  /* 0x0000002dff007c0c */ /* 0x000fe4000bf06300 */
[----:B------:R-:W-:Y:S02]  /*03e0*/  ISETP.GE.U32.AND P2, PT, R51, UR44, PT ;  /* 0x0000002c33007c0c */ /* 0x000fe4000bf46070 */
        /* <DEDUP_REMOVED lines=45> */
[----:B------:R-:W-:Y:S01]  /*06c0*/  MOV R8, 0xff800000 ;  /* 0xff80000000087802 */ /* 0x000fe20000000f00 */
[----:B------:R-:W-:Y:S01]  /*06d0*/  IMAD.MOV.U32 R24, RZ, RZ, -0x800000 ;  /* 0xff800000ff187424 */ /* 0x000fe200078e00ff */
[----:B------:R-:W-:-:S02]  /*06e0*/  MOV R23, 0xff800000 ;  /* 0xff80000000177802 */ /* 0x000fc40000000f00 */
        /* <DEDUP_REMOVED lines=108> */
[----:B------:R-:W-:Y:S01]  /*0db0*/  FADD R22, -R15, R5 ;  /* 0x000000050f167221 */ /* 0x000fe20000000100 */
[-C--:B------:R-:W-:Y:S01]  /*0dc0*/  FFMA.SAT R5, R66, R11.reuse, 0.5 ;  /* 0x3f00000042057423 */ /* 0x080fe2000000200b */
        /* <DEDUP_REMOVED lines=11> */
[C---:B------:R-:W-:Y:S01]  /*0e80*/  FADD R54, -R15.reuse, R23 ;  /* 0x000000170f367221 */ /* 0x040fe20000000100 */
[----:B------:R-:W-:Y:S01]  /*0e90*/  FFMA R62, R62, 1.925963033500011079e-08, R3 ;  /* 0x32a570603e3e7823 */ /* 0x000fe20000000003 */
[-C--:B------:R-:W-:Y:S01]  /*0ea0*/  FFMA.SAT R3, R64, R11.reuse, 0.5 ;  /* 0x3f00000040037423 */ /* 0x080fe2000000200b */
[C---:B------:R-:W-:Y:S01]  /*0eb0*/  FADD R56, -R15.reuse, R21 ;  /* 0x000000150f387221 */ /* 0x040fe20000000100 */
[C---:B------:R-:W-:Y:S01]  /*0ec0*/  FADD R28, -R15.reuse, R19 ;  /* 0x000000130f1c7221 */ /* 0x040fe20000000100 */
[----:B------:R-:W-:Y:S01]  /*0ed0*/  FADD R18, -R15, R17 ;  /* 0x000000110f127221 */ /* 0x000fe20000000100 */
[-C--:B------:R-:W-:Y:S01]  /*0ee0*/  FFMA.RM R9, R3, R12.reuse, 12582913 ;  /* 0x4b40000103097423 */ /* 0x080fe2000000400c */
[----:B------:R-:W-:Y:S01]  /*0ef0*/  FFMA.RM R3, R5, R12, 12582913 ;  /* 0x4b40000105037423 */ /* 0x000fe2000000400c */
[----:B------:R-:W-:Y:S01]  /*0f00*/  FADD R20, -R15, R16 ;  /* 0x000000100f147221 */ /* 0x000fe20000000100 */
[----:B------:R-:W-:Y:S01]  /*0f10*/  FFMA.SAT R15, R0, R11, 0.5 ;  /* 0x3f000000000f7423 */ /* 0x000fe2000000200b */
[----:B------:R-:W-:Y:S01]  /*0f20*/  FADD R5, R9, -12583039 ;  /* 0xcb40007f09057421 */ /* 0x000fe20000000000 */
[----:B------:R-:W-:Y:S01]  /*0f30*/  FADD R13, R3, -12583039 ;  /* 0xcb40007f030d7421 */ /* 0x000fe20000000000 */
[----:B------:R-:W-:Y:S01]  /*0f40*/  SHF.L.U32 R9, R9, 0x17, RZ ;  /* 0x0000001709097819 */ /* 0x000fe200000006ff */
[----:B------:R-:W0:Y:S01]  /*0f50*/  MUFU.EX2 R62, R62 ;  /* 0x0000003e003e7308 */ /* 0x000e220000000800 */
[----:B------:R-:W-:Y:S01]  /*0f60*/  FFMA R5, R64, 1.4426950216293334961, -R5 ;  /* 0x3fb8aa3b40057823 */ /* 0x000fe20000000805 */
[----:B------:R-:W-:-:S03]  /*0f70*/  FFMA R13, R66, 1.4426950216293334961, -R13 ;  /* 0x3fb8aa3b420d7823 */ /* 0x000fc6000000080d */
[----:B------:R-:W-:Y:S01]  /*0f80*/  FFMA R64, R64, 1.925963033500011079e-08, R5 ;  /* 0x32a5706040407823 */ /* 0x000fe20000000005 */
[----:B------:R-:W-:Y:S01]  /*0f90*/  FFMA.SAT R5, R60, R11, 0.5 ;  /* 0x3f0000003c057423 */ /* 0x000fe2000000200b */
[----:B------:R-:W-:-:S03]  /*0fa0*/  FFMA R13, R66, 1.925963033500011079e-08, R13 ;  /* 0x32a57060420d7823 */ /* 0x000fc6000000000d */
[----:B------:R-:W-:Y:S01]  /*0fb0*/  FFMA.RM R10, R5, R12, 12582913 ;  /* 0x4b400001050a7423 */ /* 0x000fe2000000400c */
[----:B------:R-:W1:Y:S03]  /*0fc0*/  MUFU.EX2 R64, R64 ;  /* 0x0000004000407308 */ /* 0x000e660000000800 */
[----:B------:R-:W-:-:S04]  /*0fd0*/  FADD R5, R10, -12583039 ;  /* 0xcb40007f0a057421 */ /* 0x000fc80000000000 */
[C---:B------:R-:W-:Y:S01]  /*0fe0*/  FFMA R5, R60.reuse, 1.4426950216293334961, -R5 ;  /* 0x3fb8aa3b3c057823 */ /* 0x040fe20000000805 */
[----:B------:R-:W2:Y:S03]  /*0ff0*/  MUFU.EX2 R13, R13 ;  /* 0x0000000d000d7308 */ /* 0x000ea60000000800 */
[----:B------:R-:W-:Y:S01]  /*1000*/  FFMA R60, R60, 1.925963033500011079e-08, R5 ;  /* 0x32a570603c3c7823 */ /* 0x000fe20000000005 */
[----:B------:R-:W-:Y:S01]  /*1010*/  SHF.L.U32 R5, R7, 0x17, RZ ;  /* 0x0000001707057819 */ /* 0x000fe200000006ff */
[----:B------:R-:W-:-:S04]  /*1020*/  FFMA.RM R7, R15, R12, 12582913 ;  /* 0x4b4000010f077423 */ /* 0x000fc8000000400c */
[----:B------:R-:W-:Y:S01]  /*1030*/  FADD R15, R7, -12583039 ;  /* 0xcb40007f070f7421 */ /* 0x000fe20000000000 */
[----:B------:R-:W3:Y:S01]  /*1040*/  MUFU.EX2 R60, R60 ;  /* 0x0000003c003c7308 */ /* 0x000ee20000000800 */
[----:B0-----:R-:W-:Y:S02]  /*1050*/  FMUL R5, R5, R62 ;  /* 0x0000003e05057220 */ /* 0x001fe40000400000 */
[----:B------:R-:W-:-:S04]  /*1060*/  FFMA R15, R0, 1.4426950216293334961, -R15 ;  /* 0x3fb8aa3b000f7823 */ /* 0x000fc8000000080f */
[----:B------:R-:W-:Y:S01]  /*1070*/  FFMA R15, R0, 1.925963033500011079e-08, R15 ;  /* 0x32a57060000f7823 */ /* 0x000fe2000000000f */
[----:B-1----:R-:W-:Y:S01]  /*1080*/  FMUL R0, R9, R64 ;  /* 0x0000004009007220 */ /* 0x002fe20000400000 */
[----:B------:R-:W-:-:S04]  /*1090*/  FFMA.SAT R9, R2, R11, 0.5 ;  /* 0x3f00000002097423 */ /* 0x000fc8000000200b */
[----:B------:R-:W-:Y:S01]  /*10a0*/  FFMA.RM R16, R9, R12, 12582913 ;  /* 0x4b40000109107423 */ /* 0x000fe2000000400c */
[----:B------:R-:W0:Y:S03]  /*10b0*/  MUFU.EX2 R15, R15 ;  /* 0x0000000f000f7308 */ /* 0x000e260000000800 */
[C---:B------:R-:W-:Y:S01]  /*10c0*/  FADD R9, R16.reuse, -12583039 ;  /* 0xcb40007f10097421 */ /* 0x040fe20000000000 */
[----:B------:R-:W-:-:S03]  /*10d0*/  SHF.L.U32 R16, R16, 0x17, RZ ;  /* 0x0000001710107819 */ /* 0x000fc600000006ff */
[----:B------:R-:W-:-:S04]  /*10e0*/  FFMA R9, R2, 1.4426950216293334961, -R9 ;  /* 0x3fb8aa3b02097823 */ /* 0x000fc80000000809 */
[----:B------:R-:W-:Y:S01]  /*10f0*/  FFMA R17, R2, 1.925963033500011079e-08, R9 ;  /* 0x32a5706002117823 */ /* 0x000fe20000000009 */
[----:B------:R-:W-:Y:S01]  /*1100*/  SHF.L.U32 R2, R3, 0x17, RZ ;  /* 0x0000001703027819 */ /* 0x000fe200000006ff */
[----:B------:R-:W-:Y:S01]  /*1110*/  FFMA.SAT R9, R4, R11, 0.5 ;  /* 0x3f00000004097423 */ /* 0x000fe2000000200b */
[----:B------:R-:W-:-:S03]  /*1120*/  SHF.L.U32 R3, R10, 0x17, RZ ;  /* 0x000000170a037819 */ /* 0x000fc600000006ff */
[----:B--2---:R-:W-:Y:S01]  /*1130*/  FMUL R2, R2, R13 ;  /* 0x0000000d02027220 */ /* 0x004fe20000400000 */
[----:B------:R-:W-:Y:S01]  /*1140*/  FFMA.SAT R13, R58, R11, 0.5 ;  /* 0x3f0000003a0d7423 */ /* 0x000fe2000000200b */
[----:B------:R-:W-:Y:S01]  /*1150*/  FFMA.RM R9, R9, R12, 12582913 ;  /* 0x4b40000109097423 */ /* 0x000fe2000000400c */
[----:B------:R-:W1:Y:S01]  /*1160*/  MUFU.EX2 R17, R17 ;  /* 0x0000001100117308 */ /* 0x000e620000000800 */
[----:B---3--:R-:W-:Y:S01]  /*1170*/  FMUL R3, R3, R60 ;  /* 0x0000003c03037220 */ /* 0x008fe20000400000 */
[----:B------:R-:W-:Y:S01]  /*1180*/  FFMA.RM R21, R13, R12, 12582913 ;  /* 0x4b4000010d157423 */ /* 0x000fe2000000400c */
[----:B------:R-:W-:-:S03]  /*1190*/  FADD R19, R9, -12583039 ;  /* 0xcb40007f09137421 */ /* 0x000fc60000000000 */
[C---:B------:R-:W-:Y:S01]  /*11a0*/  FADD R13, R21.reuse, -12583039 ;  /* 0xcb40007f150d7421 */ /* 0x040fe20000000000 */
[----:B------:R-:W-:Y:S01]  /*11b0*/  FFMA R19, R4, 1.4426950216293334961, -R19 ;  /* 0x3fb8aa3b04137823 */ /* 0x000fe20000000813 */
[----:B------:R-:W-:Y:S02]  /*11c0*/  SHF.L.U32 R21, R21, 0x17, RZ ;  /* 0x0000001715157819 */ /* 0x000fe400000006ff */
[----:B------:R-:W-:Y:S01]  /*11d0*/  FFMA R13, R58, 1.4426950216293334961, -R13 ;  /* 0x3fb8aa3b3a0d7823 */ /* 0x000fe2000000080d */
[----:B------:R-:W-:Y:S01]  /*11e0*/  FFMA R19, R4, 1.925963033500011079e-08, R19 ;  /* 0x32a5706004137823 */ /* 0x000fe20000000013 */
[----:B------:R-:W-:Y:S02]  /*11f0*/  SHF.L.U32 R4, R7, 0x17, RZ ;  /* 0x0000001707047819 */ /* 0x000fe400000006ff */
[----:B------:R-:W-:Y:S01]  /*1200*/  FFMA R58, R58, 1.925963033500011079e-08, R13 ;  /* 0x32a570603a3a7823 */ /* 0x000fe2000000000d */
[----:B------:R-:W-:Y:S02]  /*1210*/  FFMA.SAT R13, R6, R11, 0.5 ;  /* 0x3f000000060d7423 */ /* 0x000fe4000000200b */
[----:B0-----:R-:W-:-:S02]  /*1220*/  FMUL R4, R4, R15 ;  /* 0x0000000f04047220 */ /* 0x001fc40000400000 */
[-C--:B------:R-:W-:Y:S01]  /*1230*/  FFMA.RM R10, R13, R12.reuse, 12582913 ;  /* 0x4b4000010d0a7423 */ /* 0x080fe2000000400c */
[----:B------:R-:W-:Y:S01]  /*1240*/  FFMA.SAT R13, R8, R11, 0.5 ;  /* 0x3f000000080d7423 */ /* 0x000fe2000000200b */
[----:B------:R-:W-:Y:S02]  /*1250*/  MUFU.EX2 R58, R58 ;  /* 0x0000003a003a7308 */ /* 0x000fe40000000800 */
[----:B------:R-:W-:Y:S01]  /*1260*/  FADD R7, R10, -12583039 ;  /* 0xcb40007f0a077421 */ /* 0x000fe20000000000 */
[----:B------:R-:W-:-:S03]  /*1270*/  FFMA.RM R13, R13, R12, 12582913 ;  /* 0x4b4000010d0d7423 */ /* 0x000fc6000000400c */
[----:B------:R-:W-:-:S04]  /*1280*/  FFMA R7, R6, 1.4426950216293334961, -R7 ;  /* 0x3fb8aa3b06077823 */ /* 0x000fc80000000807 */
[----:B------:R-:W-:Y:S01]  /*1290*/  FFMA R15, R6, 1.925963033500011079e-08, R7 ;  /* 0x32a57060060f7823 */ /* 0x000fe20000000007 */
[----:B------:R-:W-:Y:S01]  /*12a0*/  FFMA.SAT R7, R54, R11, 0.5 ;  /* 0x3f00000036077423 */ /* 0x000fe2000000200b */
[----:B-1----:R-:W-:Y:S02]  /*12b0*/  FMUL R6, R16, R17 ;  /* 0x0000001110067220 */ /* 0x002fe40000400000 */
[----:B------:R0:W1:Y:S01]  /*12c0*/  MUFU.EX2 R16, R19 ;  /* 0x0000001300107308 */ /* 0x0000620000000800 */
[----:B------:R-:W-:-:S04]  /*12d0*/  FFMA.RM R17, R7, R12, 12582913 ;  /* 0x4b40000107117423 */ /* 0x000fc8000000400c */
[----:B------:R-:W-:-:S04]  /*12e0*/  FADD R7, R17, -12583039 ;  /* 0xcb40007f11077421 */ /* 0x000fc80000000000 */
[----:B------:R-:W-:Y:S01]  /*12f0*/  FFMA R7, R54, 1.4426950216293334961, -R7 ;  /* 0x3fb8aa3b36077823 */ /* 0x000fe20000000807 */
[----:B0-----:R-:W-:-:S03]  /*1300*/  FFMA.SAT R19, R30, R11, 0.5 ;  /* 0x3f0000001e137423 */ /* 0x001fc6000000200b */
[----:B------:R-:W-:Y:S01]  /*1310*/  FFMA R54, R54, 1.925963033500011079e-08, R7 ;  /* 0x32a5706036367823 */ /* 0x000fe20000000007 */
[----:B------:R-:W-:Y:S02]  /*1320*/  IMAD.SHL.U32 R7, R9, 0x800000, RZ ;  /* 0x0080000009077824 */ /* 0x000fe400078e00ff */
[----:B------:R-:W-:Y:S01]  /*1330*/  FADD R9, R13, -12583039 ;  /* 0xcb40007f0d097421 */ /* 0x000fe20000000000 */
[----:B------:R-:W-:Y:S01]  /*1340*/  FFMA.RM R19, R19, R12, 12582913 ;  /* 0x4b40000113137423 */ /* 0x000fe2000000400c */
[----:B-1----:R-:W-:Y:S02]  /*1350*/  FMUL R7, R7, R16 ;  /* 0x0000001007077220 */ /* 0x002fe40000400000 */
[C---:B------:R-:W-:Y:S01]  /*1360*/  FFMA R9, R8.reuse, 1.4426950216293334961, -R9 ;  /* 0x3fb8aa3b08097823 */ /* 0x040fe20000000809 */
[----:B------:R0:W1:Y:S01]  /*1370*/  MUFU.EX2 R16, R15 ;  /* 0x0000000f00107308 */ /* 0x0000620000000800 */
[----:B------:R-:W-:Y:S02]  /*1380*/  FADD R29, R19, -12583039 ;  /* 0xcb40007f131d7421 */ /* 0x000fe40000000000 */
[----:B------:R-:W-:Y:S01]  /*1390*/  FFMA R23, R8, 1.925963033500011079e-08, R9 ;  /* 0x32a5706008177823 */ /* 0x000fe20000000009 */
[----:B------:R-:W-:Y:S01]  /*13a0*/  FFMA.SAT R9, R56, R11, 0.5 ;  /* 0x3f00000038097423 */ /* 0x000fe2000000200b */
[----:B------:R-:W-:Y:S01]  /*13b0*/  FMUL R8, R21, R58 ;  /* 0x0000003a15087220 */ /* 0x000fe20000400000 */
[----:B------:R-:W-:-:S02]  /*13c0*/  FFMA R29, R30, 1.4426950216293334961, -R29 ;  /* 0x3fb8aa3b1e1d7823 */ /* 0x000fc4000000081d */
[-C--:B------:R-:W-:Y:S01]  /*13d0*/  FFMA.RM R25, R9, R12.reuse, 12582913 ;  /* 0x4b40000109197423 */ /* 0x080fe2000000400c */
[----:B0-----:R-:W-:Y:S01]  /*13e0*/  FFMA.SAT R15, R28, R11, 0.5 ;  /* 0x3f0000001c0f7423 */ /* 0x001fe2000000200b */
[----:B------:R-:W0:Y:S01]  /*13f0*/  MUFU.EX2 R21, R54 ;  /* 0x0000003600157308 */ /* 0x000e220000000800 */
[----:B------:R-:W-:Y:S01]  /*1400*/  FFMA R29, R30, 1.925963033500011079e-08, R29 ;  /* 0x32a570601e1d7823 */ /* 0x000fe2000000001d */
[----:B------:R-:W-:Y:S01]  /*1410*/  FADD R9, R25, -12583039 ;  /* 0xcb40007f19097421 */ /* 0x000fe20000000000 */
[----:B------:R-:W-:-:S03]  /*1420*/  FFMA.RM R15, R15, R12, 12582913 ;  /* 0x4b4000010f0f7423 */ /* 0x000fc6000000400c */
[C---:B------:R-:W-:Y:S02]  /*1430*/  FFMA R9, R56.reuse, 1.4426950216293334961, -R9 ;  /* 0x3fb8aa3b38097823 */ /* 0x040fe40000000809 */
[----:B------:R-:W2:Y:S02]  /*1440*/  MUFU.EX2 R23, R23 ;  /* 0x0000001700177308 */ /* 0x000ea40000000800 */
[----:B------:R-:W-:Y:S01]  /*1450*/  FFMA R56, R56, 1.925963033500011079e-08, R9 ;  /* 0x32a5706038387823 */ /* 0x000fe20000000009 */
[----:B------:R-:W-:Y:S02]  /*1460*/  SHF.L.U32 R9, R10, 0x17, RZ ;  /* 0x000000170a097819 */ /* 0x000fe400000006ff */
[----:B------:R-:W-:Y:S01]  /*1470*/  SHF.L.U32 R10, R17, 0x17, RZ ;  /* 0x00000017110a7819 */ /* 0x000fe200000006ff */
[C---:B------:R-:W-:Y:S01]  /*1480*/  FADD R17, R15.reuse, -12583039 ;  /* 0xcb40007f0f117421 */ /* 0x040fe20000000000 */
[----:B------:R-:W-:Y:S01]  /*1490*/  SHF.L.U32 R15, R15, 0x17, RZ ;  /* 0x000000170f0f7819 */ /* 0x000fe200000006ff */
[----:B-1----:R-:W-:Y:S01]  /*14a0*/  FMUL R9, R9, R16 ;  /* 0x0000001009097220 */ /* 0x002fe20000400000 */
[----:B------:R-:W-:Y:S01]  /*14b0*/  SHF.L.U32 R16, R13, 0x17, RZ ;  /* 0x000000170d107819 */ /* 0x000fe200000006ff */
[----:B------:R-:W-:Y:S01]  /*14c0*/  FFMA R17, R28, 1.4426950216293334961, -R17 ;  /* 0x3fb8aa3b1c117823 */ /* 0x000fe20000000811 */
[----:B0-----:R-:W-:Y:S01]  /*14d0*/  FMUL R10, R10, R21 ;  /* 0x000000150a0a7220 */ /* 0x001fe20000400000 */
[----:B------:R-:W-:Y:S02]  /*14e0*/  MUFU.EX2 R29, R29 ;  /* 0x0000001d001d7308 */ /* 0x000fe40000000800 */
[----:B------:R-:W-:Y:S01]  /*14f0*/  FFMA R28, R28, 1.925963033500011079e-08, R17 ;  /* 0x32a570601c1c7823 */ /* 0x000fe20000000011 */
[----:B------:R-:W-:Y:S01]  /*1500*/  FFMA.SAT R17, R24, R11, 0.5 ;  /* 0x3f00000018117423 */ /* 0x000fe2000000200b */
[----:B--2---:R-:W-:-:S03]  /*1510*/  FMUL R16, R16, R23 ;  /* 0x0000001710107220 */ /* 0x004fc60000400000 */
[----:B------:R-:W-:Y:S01]  /*1520*/  FFMA.RM R13, R17, R12, 12582913 ;  /* 0x4b400001110d7423 */ /* 0x000fe2000000400c */
[----:B------:R-:W-:Y:S01]  /*1530*/  SHF.L.U32 R17, R25, 0x17, RZ ;  /* 0x0000001719117819 */ /* 0x000fe200000006ff */
[----:B------:R-:W-:Y:S02]  /*1540*/  MUFU.EX2 R28, R28 ;  /* 0x0000001c001c7308 */ /* 0x000fe40000000800 */
[C---:B------:R-:W-:Y:S01]  /*1550*/  FADD R21, R13.reuse, -12583039 ;  /* 0xcb40007f0d157421 */ /* 0x040fe20000000000 */
[----:B------:R-:W-:-:S03]  /*1560*/  SHF.L.U32 R13, R13, 0x17, RZ ;  /* 0x000000170d0d7819 */ /* 0x000fc600000006ff */
[C---:B------:R-:W-:Y:S02]  /*1570*/  FFMA R21, R24.reuse, 1.4426950216293334961, -R21 ;  /* 0x3fb8aa3b18157823 */ /* 0x040fe40000000815 */
        /* <DEDUP_REMOVED lines=37> */
[----:B0-----:R-:W-:-:S03]  /*17d0*/  FMUL R24, R24, R53 ;  /* 0x0000003518187220 */ /* 0x001fc60000400000 */
[----:B------:R-:W-:-:S04]  /*17e0*/  FADD R19, R19, R4 ;  /* 0x0000000413137221 */ /* 0x000fc80000000000 */
[----:B------:R-:W-:Y:S01]  /*17f0*/  FADD R14, R19, R6 ;  /* 0x00000006130e7221 */ /* 0x000fe20000000000 */
[----:B-1----:R-:W-:Y:S01]  /*1800*/  FMUL R21, R21, R22 ;  /* 0x0000001615157220 */ /* 0x002fe20000400000 */
[----:B------:R-:W-:Y:S02]  /*1810*/  SHF.L.U32 R22, R23, 0x17, RZ ;  /* 0x0000001717167819 */ /* 0x000fe400000006ff */
[----:B------:R-:W-:Y:S01]  /*1820*/  FADD R19, R14, R7 ;  /* 0x000000070e137221 */ /* 0x000fe20000000000 */
[----:B------:R-:W0:Y:S03]  /*1830*/  MUFU.EX2 R23, R54 ;  /* 0x0000003600177308 */ /* 0x000e260000000800 */
[----:B------:R-:W-:Y:S01]  /*1840*/  FADD R14, R19, R8 ;  /* 0x00000008130e7221 */ /* 0x000fe20000000000 */
[----:B------:R-:W-:Y:S01]  /*1850*/  FMUL R19, R15, R28 ;  /* 0x0000001c0f137220 */ /* 0x000fe20000400000 */
[----:B------:R-:W-:-:S02]  /*1860*/  FMUL R22, R22, R29 ;  /* 0x0000001d16167220 */ /* 0x000fc40000400000 */
        /* <DEDUP_REMOVED lines=21> */
.L_x_2710:
        /* <DEDUP_REMOVED lines=12> */
[----:B0-----:R-:W-:Y:S05]  /*1a80*/  CALL.REL.NOINC `($__internal_36_$__cuda_sm3x_div_rn_noftz_f32_slowpath) ;  /* 0x0000002400f47944 */ /* 0x001fea0003c00000 */
[----:B------:R-:W-:-:S07]  /*1a90*/  MOV R11, R5 ;  /* 0x00000005000b7202 */ /* 0x000fce0000000f00 */
.L_x_2661:
[----:B------:R-:W-:Y:S05]  /*1aa0*/  BSYNC.RECONVERGENT B3 ;  /* 0x0000000000037941 */ /* 0x000fea0003800200 */
.L_x_2660:
        /* <DEDUP_REMOVED lines=12> */
[----:B0-----:R-:W-:Y:S05]  /*1b70*/  CALL.REL.NOINC `($__internal_36_$__cuda_sm3x_div_rn_noftz_f32_slowpath) ;  /* 0x0000002400b87944 */ /* 0x001fea0003c00000 */
[----:B------:R-:W-:-:S07]  /*1b80*/  MOV R25, R5 ;  /* 0x0000000500197202 */ /* 0x000fce0000000f00 */
.L_x_2663:
[----:B------:R-:W-:Y:S05]  /*1b90*/  BSYNC.RECONVERGENT B3 ;  /* 0x0000000000037941 */ /* 0x000fea0003800200 */
.L_x_2662:
        /* <DEDUP_REMOVED lines=9> */
[----:B------:R-:W-:Y:S01]  /*1c30*/  MOV R5, R2 ;  /* 0x0000000200057202 */ /* 0x000fe20000000f00 */
[----:B------:R-:W-:Y:S01]  /*1c40*/  IMAD.MOV.U32 R12, RZ, RZ, R15 ;  /* 0x000000ffff0c7224 */ /* 0x000fe200078e000f */
[----:B------:R-:W-:-:S07]  /*1c50*/  MOV R14, 0x1c70 ;  /* 0x00001c70000e7802 */ /* 0x000fce0000000f00 */
[----:B0-----:R-:W-:Y:S05]  /*1c60*/  CALL.REL.NOINC `($__internal_36_$__cuda_sm3x_div_rn_noftz_f32_slowpath) ;  /* 0x00000024007c7944 */ /* 0x001fea0003c00000 */
[----:B------:R-:W-:-:S07]  /*1c70*/  MOV R29, R5 ;  /* 0x00000005001d7202 */ /* 0x000fce0000000f00 */
.L_x_2665:
[----:B------:R-:W-:Y:S05]  /*1c80*/  BSYNC.RECONVERGENT B3 ;  /* 0x0000000000037941 */ /* 0x000fea0003800200 */
.L_x_2664:
        /* <DEDUP_REMOVED lines=14> */
.L_x_2667:
[----:B------:R-:W-:Y:S05]  /*1d70*/  BSYNC.RECONVERGENT B3 ;  /* 0x0000000000037941 */ /* 0x000fea0003800200 */
.L_x_2666:
        /* <DEDUP_REMOVED lines=14> */
.L_x_2669:
[----:B------:R-:W-:Y:S05]  /*1e60*/  BSYNC.RECONVERGENT B3 ;  /* 0x0000000000037941 */ /* 0x000fea0003800200 */
.L_x_2668:
        /* <DEDUP_REMOVED lines=14> */
.L_x_2671:
[----:B------:R-:W-:Y:S05]  /*1f50*/  BSYNC.RECONVERGENT B3 ;  /* 0x0000000000037941 */ /* 0x000fea0003800200 */
.L_x_2670:
        /* <DEDUP_REMOVED lines=14> */
.L_x_2673:
[----:B------:R-:W-:Y:S05]  /*2040*/  BSYNC.RECONVERGENT B3 ;  /* 0x0000000000037941 */ /* 0x000fea0003800200 */
.L_x_2672:
        /* <DEDUP_REMOVED lines=14> */
.L_x_2675:
[----:B------:R-:W-:Y:S05]  /*2130*/  BSYNC.RECONVERGENT B3 ;  /* 0x0000000000037941 */ /* 0x000fea0003800200 */
.L_x_2674:
        /* <DEDUP_REMOVED lines=13> */
[----:B------:R-:W-:-:S07]  /*2210*/  IMAD.MOV.U32 R61, RZ, RZ, R5 ;  /* 0x000000ffff3d7224 */ /* 0x000fce00078e0005 */
.L_x_2677:
[----:B------:R-:W-:Y:S05]  /*2220*/  BSYNC.RECONVERGENT B3 ;  /* 0x0000000000037941 */ /* 0x000fea0003800200 */
.L_x_2676:
        /* <DEDUP_REMOVED lines=14> */
.L_x_2679:
[----:B------:R-:W-:Y:S05]  /*2310*/  BSYNC.RECONVERGENT B3 ;  /* 0x0000000000037941 */ /* 0x000fea0003800200 */
.L_x_2678:
        /* <DEDUP_REMOVED lines=14> */
.L_x_2681:
[----:B------:R-:W-:Y:S05]  /*2400*/  BSYNC.RECONVERGENT B3 ;  /* 0x0000000000037941 */ /* 0x000fea0003800200 */
.L_x_2680:
        /* <DEDUP_REMOVED lines=14> */
.L_x_2683:
[----:B------:R-:W-:Y:S05]  /*24f0*/  BSYNC.RECONVERGENT B3 ;  /* 0x0000000000037941 */ /* 0x000fea0003800200 */
.L_x_2682:
        /* <DEDUP_REMOVED lines=14> */
.L_x_2685:
[----:B------:R-:W-:Y:S05]  /*25e0*/  BSYNC.RECONVERGENT B3 ;  /* 0x0000000000037941 */ /* 0x000fea0003800200 */
.L_x_2684:
        /* <DEDUP_REMOVED lines=14> */
.L_x_2687:
[----:B------:R-:W-:Y:S05]  /*26d0*/  BSYNC.RECONVERGENT B3 ;  /* 0x0000000000037941 */ /* 0x000fea0003800200 */
.L_x_2686:
        /* <DEDUP_REMOVED lines=14> */
.L_x_2689:
[----:B------:R-:W-:Y:S05]  /*27c0*/  BSYNC.RECONVERGENT B3 ;  /* 0x0000000000037941 */ /* 0x000fea0003800200 */
.L_x_2688:
        /* <DEDUP_REMOVED lines=12> */
[----:B0-----:R-:W-:Y:S05]  /*2890*/  CALL.REL.NOINC `($__internal_36_$__cuda_sm3x_div_rn_noftz_f32_slowpath) ;  /* 0x0000001800707944 */ /* 0x001fea0003c00000 */
[----:B------:R-:W-:-:S07]  /*28a0*/  MOV R69, R5 ;  /* 0x0000000500457202 */ /* 0x000fce0000000f00 */
.L_x_2691:
[----:B------:R-:W-:Y:S05]  /*28b0*/  BSYNC.RECONVERGENT B3 ;  /* 0x0000000000037941 */ /* 0x000fea0003800200 */
.L_x_2690:
        /* <DEDUP_REMOVED lines=14> */
.L_x_2693:
[----:B------:R-:W-:Y:S05]  /*29a0*/  BSYNC.RECONVERGENT B3 ;  /* 0x0000000000037941 */ /* 0x000fea0003800200 */
.L_x_2692:
        /* <DEDUP_REMOVED lines=14> */
.L_x_2695:
[----:B------:R-:W-:Y:S05]  /*2a90*/  BSYNC.RECONVERGENT B3 ;  /* 0x0000000000037941 */ /* 0x000fea0003800200 */
.L_x_2694:
        /* <DEDUP_REMOVED lines=14> */
.L_x_2697:
[----:B------:R-:W-:Y:S05]  /*2b80*/  BSYNC.RECONVERGENT B3 ;  /* 0x0000000000037941 */ /* 0x000fea0003800200 */
.L_x_2696:
        /* <DEDUP_REMOVED lines=107> */
.L_x_2658:
[----:B------:R-:W-:Y:S05]  /*3240*/  EXIT ;  /* 0x000000000000794d */ /* 0x000fea0003800000 */
.L_x_2659:
[----:B------:R-:W-:Y:S01]  /*3250*/  BSSY B1, `(.L_x_2699) ;  /* 0x0000007000017945 */ /* 0x000fe20003800000 */
[----:B------:R-:W-:Y:S02]  /*3260*/  MOV R12, 0x10 ;  /* 0x00000010000c7802 */ /* 0x000fe40000000f00 */
[----:B------:R-:W-:Y:S02]  /*3270*/  MOV R11, 0x1f ;  /* 0x0000001f000b7802 */ /* 0x000fe40000000f00 */
[----:B------:R-:W-:-:S07]  /*3280*/  MOV R15, 0xffffffff ;  /* 0xffffffff000f7802 */ /* 0x000fce0000000f00 */
[----:B------:R-:W-:Y:S05]  /*3290*/  WARPSYNC.COLLECTIVE R15, `(.L_x_2700) ;  /* 0x000000000f087348 */ /* 0x000fea0003c00000 */
[----:B------:R0:W1:Y:S02]  /*32a0*/  SHFL.BFLY P6, R14, R13, R12, R11 ;  /* 0x0c00000c0d0e7389 */ /* 0x00006400000c000b */
[----:B01----:R-:W-:Y:S05]  /*32b0*/  ENDCOLLECTIVE ;  /* 0x000000000000791b */ /* 0x003fea0003800000 */
.L_x_2700:
[----:B------:R-:W-:Y:S05]  /*32c0*/  BSYNC B1 ;  /* 0x0000000000017941 */ /* 0x000fea0003800000 */
.L_x_2699:
[----:B------:R-:W-:Y:S01]  /*32d0*/  FMNMX R13, R14, R13, !PT ;  /* 0x0000000d0e0d7209 */ /* 0x000fe20007800000 */
[----:B------:R-:W-:Y:S01]  /*32e0*/  IMAD.MOV.U32 R11, RZ, RZ, 0x1f ;  /* 0x0000001fff0b7424 */ /* 0x000fe200078e00ff */
[----:B------:R-:W-:Y:S02]  /*32f0*/  MOV R12, 0x8 ;  /* 0x00000008000c7802 */ /* 0x000fe40000000f00 */
[----:B------:R-:W-:-:S07]  /*3300*/  MOV R15, 0xffffffff ;  /* 0xffffffff000f7802 */ /* 0x000fce0000000f00 */
[----:B------:R-:W-:Y:S05]  /*3310*/  WARPSYNC.COLLECTIVE R15, `(.L_x_2701) ;  /* 0x000000000f087348 */ /* 0x000fea0003c00000 */
[----:B------:R0:W1:Y:S02]  /*3320*/  SHFL.BFLY P6, R14, R13, R12, R11 ;  /* 0x0c00000c0d0e7389 */ /* 0x00006400000c000b */
[----:B01----:R-:W-:Y:S05]  /*3330*/  ENDCOLLECTIVE ;  /* 0x000000000000791b */ /* 0x003fea0003800000 */
.L_x_2701:
[----:B------:R-:W-:Y:S01]  /*3340*/  HFMA2 R12, -RZ, RZ, 0, 2.384185791015625e-07 ;  /* 0x00000004ff0c7431 */ /* 0x000fe200000001ff */
[----:B------:R-:W-:-:S04]  /*3350*/  FMNMX R0, R13, R14, !PT ;  /* 0x0000000e0d007209 */ /* 0x000fc80007800000 */
[----:B------:R-:W-:-:S07]  /*3360*/  MOV R13, R0 ;  /* 0x00000000000d7202 */ /* 0x000fce0000000f00 */
[----:B------:R-:W-:Y:S05]  /*3370*/  WARPSYNC.COLLECTIVE R15, `(.L_x_2702) ;  /* 0x000000000f087348 */ /* 0x000fea0003c00000 */
[----:B------:R0:W1:Y:S02]  /*3380*/  SHFL.BFLY P6, R14, R13, R12, R11 ;  /* 0x0c00000c0d0e7389 */ /* 0x00006400000c000b */
[----:B01----:R-:W-:Y:S05]  /*3390*/  ENDCOLLECTIVE ;  /* 0x000000000000791b */ /* 0x003fea0003800000 */
.L_x_2702:
[----:B------:R-:W-:Y:S01]  /*33a0*/  HFMA2 R12, -RZ, RZ, 0, 1.1920928955078125e-07 ;  /* 0x00000002ff0c7431 */ /* 0x000fe200000001ff */
[----:B------:R-:W-:-:S04]  /*33b0*/  FMNMX R2, R0, R14, !PT ;  /* 0x0000000e00027209 */ /* 0x000fc80007800000 */
[----:B------:R-:W-:-:S07]  /*33c0*/  MOV R13, R2 ;  /* 0x00000002000d7202 */ /* 0x000fce0000000f00 */
[----:B------:R-:W-:Y:S05]  /*33d0*/  WARPSYNC.COLLECTIVE R15, `(.L_x_2703) ;  /* 0x000000000f087348 */ /* 0x000fea0003c00000 */
[----:B------:R0:W1:Y:S02]  /*33e0*/  SHFL.BFLY P6, R14, R13, R12, R11 ;  /* 0x0c00000c0d0e7389 */ /* 0x00006400000c000b */
[----:B01----:R-:W-:Y:S05]  /*33f0*/  ENDCOLLECTIVE ;  /* 0x000000000000791b */ /* 0x003fea0003800000 */
.L_x_2703:
[----:B------:R-:W-:Y:S01]  /*3400*/  HFMA2 R12, -RZ, RZ, 0, 5.9604644775390625e-08 ;  /* 0x00000001ff0c7431 */ /* 0x000fe200000001ff */
[----:B------:R-:W-:-:S04]  /*3410*/  FMNMX R3, R2, R14, !PT ;  /* 0x0000000e02037209 */ /* 0x000fc80007800000 */
[----:B------:R-:W-:-:S07]  /*3420*/  MOV R13, R3 ;  /* 0x00000003000d7202 */ /* 0x000fce0000000f00 */
[----:B------:R-:W-:Y:S05]  /*3430*/  WARPSYNC.COLLECTIVE R15, `(.L_x_2704) ;  /* 0x000000000f087348 */ /* 0x000fea0003c00000 */
[----:B------:R0:W1:Y:S02]  /*3440*/  SHFL.BFLY P6, R14, R13, R12, R11 ;  /* 0x0c00000c0d0e7389 */ /* 0x00006400000c000b */
[----:B01----:R-:W-:Y:S05]  /*3450*/  ENDCOLLECTIVE ;  /* 0x000000000000791b */ /* 0x003fea0003800000 */
.L_x_2704:
[----:B------:R-:W-:-:S05]  /*3460*/  FMNMX R14, R3, R14, !PT ;  /* 0x0000000e030e7209 */ /* 0x000fca0007800000 */
[C---:B------:R-:W-:Y:S01]  /*3470*/  FADD R0, -R14.reuse, R7 ;  /* 0x000000070e007221 */ /* 0x040fe20000000100 */
[C---:B------:R-:W-:Y:S01]  /*3480*/  FADD R2, -R14.reuse, R4 ;  /* 0x000000040e027221 */ /* 0x040fe20000000100 */
[C---:B------:R-:W-:Y:S01]  /*3490*/  FADD R4, -R14.reuse, R6 ;  /* 0x000000060e047221 */ /* 0x040fe20000000100 */
        /* <DEDUP_REMOVED lines=95> */
[----:B------:R-:W-:Y:S02]  /*3a90*/  IMAD.SHL.U32 R10, R17, 0x800000, RZ ;  /* 0x00800000110a7824 */ /* 0x000fe400078e00ff */
        /* <DEDUP_REMOVED lines=12> */
[----:B0-----:R-:W-:Y:S01]  /*3b60*/  FMUL R10, R10, R23 ;  /* 0x000000170a0a7220 */ /* 0x001fe20000400000 */
[----:B------:R-:W-:Y:S01]  /*3b70*/  FFMA R18, R21, 1.4426950216293334961, -R18 ;  /* 0x3fb8aa3b15127823 */ /* 0x000fe20000000812 */
[----:B------:R-:W-:-:S03]  /*3b80*/  FFMA.SAT R23, R20, R25, 0.5 ;  /* 0x3f00000014177423 */ /* 0x000fc60000002019 */
[----:B------:R-:W-:Y:S01]  /*3b90*/  FFMA R21, R21, 1.925963033500011079e-08, R18 ;  /* 0x32a5706015157823 */ /* 0x000fe20000000012 */
[----:B------:R-:W-:-:S03]  /*3ba0*/  FFMA.RM R23, R23, R28, 12582913 ;  /* 0x4b40000117177423 */ /* 0x000fc6000000401c */
[----:B------:R0:W2:Y:S01]  /*3bb0*/  MUFU.EX2 R18, R21 ;  /* 0x0000001500127308 */ /* 0x0000a20000000800 */
[----:B-1----:R-:W-:Y:S01]  /*3bc0*/  FMUL R16, R16, R29 ;  /* 0x0000001d10107220 */ /* 0x002fe20000400000 */
[----:B------:R-:W-:Y:S01]  /*3bd0*/  FADD R29, R23, -12583039 ;  /* 0xcb40007f171d7421 */ /* 0x000fe20000000000 */
[----:B0-----:R-:W-:-:S03]  /*3be0*/  FFMA.SAT R21, R19, R25, 0.5 ;  /* 0x3f00000013157423 */ /* 0x001fc60000002019 */
        /* <DEDUP_REMOVED lines=78> */
.L_x_2705:
[----:B------:R-:W-:Y:S02]  /*40d0*/  HFMA2 R12, -RZ, RZ, 0, 4.76837158203125e-07 ;  /* 0x00000008ff0c7431 */ /* 0x000fe400000001ff */
[----:B------:R-:W-:-:S05]  /*40e0*/  FADD R25, R13, R14 ;  /* 0x0000000e0d197221 */ /* 0x000fca0000000000 */
[----:B------:R-:W-:-:S07]  /*40f0*/  MOV R13, R25 ;  /* 0x00000019000d7202 */ /* 0x000fce0000000f00 */
[----:B------:R-:W-:Y:S05]  /*4100*/  WARPSYNC.COLLECTIVE R15, `(.L_x_2706) ;  /* 0x000000000f087348 */ /* 0x000fea0003c00000 */
[----:B------:R0:W1:Y:S02]  /*4110*/  SHFL.BFLY P6, R14, R13, R12, R11 ;  /* 0x0c00000c0d0e7389 */ /* 0x00006400000c000b */
[----:B01----:R-:W-:Y:S05]  /*4120*/  ENDCOLLECTIVE ;  /* 0x000000000000791b */ /* 0x003fea0003800000 */
.L_x_2706:
[----:B------:R-:W-:Y:S02]  /*4130*/  HFMA2 R12, -RZ, RZ, 0, 2.384185791015625e-07 ;  /* 0x00000004ff0c7431 */ /* 0x000fe400000001ff */
[----:B------:R-:W-:-:S05]  /*4140*/  FADD R28, R25, R14 ;  /* 0x0000000e191c7221 */ /* 0x000fca0000000000 */
[----:B------:R-:W-:-:S07]  /*4150*/  MOV R13, R28 ;  /* 0x0000001c000d7202 */ /* 0x000fce0000000f00 */
[----:B------:R-:W-:Y:S05]  /*4160*/  WARPSYNC.COLLECTIVE R15, `(.L_x_2707) ;  /* 0x000000000f087348 */ /* 0x000fea0003c00000 */
[----:B------:R0:W1:Y:S02]  /*4170*/  SHFL.BFLY P6, R14, R13, R12, R11 ;  /* 0x0c00000c0d0e7389 */ /* 0x00006400000c000b */
[----:B01----:R-:W-:Y:S05]  /*4180*/  ENDCOLLECTIVE ;  /* 0x000000000000791b */ /* 0x003fea0003800000 */
.L_x_2707:
[----:B------:R-:W-:Y:S02]  /*4190*/  HFMA2 R12, -RZ, RZ, 0, 1.1920928955078125e-07 ;  /* 0x00000002ff0c7431 */ /* 0x000fe400000001ff */
[----:B------:R-:W-:-:S05]  /*41a0*/  FADD R29, R28, R14 ;  /* 0x0000000e1c1d7221 */ /* 0x000fca0000000000 */
[----:B------:R-:W-:-:S07]  /*41b0*/  MOV R13, R29 ;  /* 0x0000001d000d7202 */ /* 0x000fce0000000f00 */
[----:B------:R-:W-:Y:S05]  /*41c0*/  WARPSYNC.COLLECTIVE R15, `(.L_x_2708) ;  /* 0x000000000f087348 */ /* 0x000fea0003c00000 */
[----:B------:R0:W1:Y:S02]  /*41d0*/  SHFL.BFLY P6, R14, R13, R12, R11 ;  /* 0x0c00000c0d0e7389 */ /* 0x00006400000c000b */
[----:B01----:R-:W-:Y:S05]  /*41e0*/  ENDCOLLECTIVE ;  /* 0x000000000000791b */ /* 0x003fea0003800000 */
.L_x_2708:
[----:B------:R-:W-:Y:S01]  /*41f0*/  MOV R12, 0x1 ;  /* 0x00000001000c7802 */ /* 0x000fe20000000f00 */
[----:B------:R-:W-:-:S04]  /*4200*/  FADD R30, R29, R14 ;  /* 0x0000000e1d1e7221 */ /* 0x000fc80000000000 */
[----:B------:R-:W-:-:S07]  /*4210*/  IMAD.MOV.U32 R13, RZ, RZ, R30 ;  /* 0x000000ffff0d7224 */ /* 0x000fce00078e001e */
[----:B------:R-:W-:Y:S05]  /*4220*/  WARPSYNC.COLLECTIVE R15, `(.L_x_2709) ;  /* 0x000000000f087348 */ /* 0x000fea0003c00000 */
[----:B------:R0:W1:Y:S02]  /*4230*/  SHFL.BFLY P6, R14, R13, R12, R11 ;  /* 0x0c00000c0d0e7389 */ /* 0x00006400000c000b */
[----:B01----:R-:W-:Y:S05]  /*4240*/  ENDCOLLECTIVE ;  /* 0x000000000000791b */ /* 0x003fea0003800000 */
.L_x_2709:
[----:B------:R-:W-:Y:S05]  /*4250*/  BRA `(.L_x_2710) ;  /* 0xffffffd400d87947 */ /* 0x000fea000383ffff */
        .weak           $__internal_36_$__cuda_sm3x_div_rn_noftz_f32_slowpath
        .type           $__internal_36_$__cuda_sm3x_div_rn_noftz_f32_slowpath,@function
        .size           $__internal_36_$__cuda_sm3x_div_rn_noftz_f32_slowpath,(.L_x_8522 - $__internal_36_$__cuda_sm3x_div_rn_noftz_f32_slowpath)
$__internal_36_$__cuda_sm3x_div_rn_noftz_f32_slowpath:
        /* <DEDUP_REMOVED lines=34> */
.L_x_2712:
        /* <DEDUP_REMOVED lines=51> */
.L_x_2719:
[----:B------:R-:W-:-:S04]  /*47b0*/  LOP3.LUT R5, R5, 0x80000000, RZ, 0xc0, !PT ;  /* 0x8000000005057812 */ /* 0x000fc800078ec0ff */
[----:B------:R-:W-:Y:S01]  /*47c0*/  LOP3.LUT R5, R5, 0x7f800000, RZ, 0xfc, !PT ;  /* 0x7f80000005057812 */ /* 0x000fe200078efcff */
[----:B------:R-:W-:Y:S06]  /*47d0*/  BRA `(.L_x_2720) ;  /* 0x0000000000047947 */ /* 0x000fec0003800000 */
.L_x_2718:
[----:B------:R-:W-:-:S07]  /*47e0*/  LEA R5, R30, R5, 0x17 ;  /* 0x000000051e057211 */ /* 0x000fce00078eb8ff */
.L_x_2720:
[----:B------:R-:W-:Y:S05]  /*47f0*/  BSYNC.RECONVERGENT B2 ;  /* 0x0000000000027941 */ /* 0x000fea0003800200 */
.L_x_2717:
[----:B------:R-:W-:Y:S05]  /*4800*/  BRA `(.L_x_2721) ;  /* 0x0000000000207947 */ /* 0x000fea0003800000 */
.L_x_2716:
[----:B------:R-:W-:-:S04]  /*4810*/  LOP3.LUT R5, R12, 0x80000000, R5, 0x48, !PT ;  /* 0x800000000c057812 */ /* 0x000fc800078e4805 */
[----:B------:R-:W-:Y:S01]  /*4820*/  LOP3.LUT R5, R5, 0x7f800000, RZ, 0xfc, !PT ;  /* 0x7f80000005057812 */ /* 0x000fe200078efcff */
[----:B------:R-:W-:Y:S06]  /*4830*/  BRA `(.L_x_2721) ;  /* 0x0000000000147947 */ /* 0x000fec0003800000 */
.L_x_2715:
[----:B------:R-:W-:Y:S01]  /*4840*/  LOP3.LUT R5, R12, 0x80000000, R5, 0x48, !PT ;  /* 0x800000000c057812 */ /* 0x000fe200078e4805 */
[----:B------:R-:W-:Y:S06]  /*4850*/  BRA `(.L_x_2721) ;  /* 0x00000000000c7947 */ /* 0x000fec0003800000 */
.L_x_2714:
[----:B------:R-:W0:Y:S01]  /*4860*/  MUFU.RSQ R5, -QNAN ;  /* 0xffc0000000057908 */ /* 0x000e220000001400 */
[----:B------:R-:W-:Y:S05]  /*4870*/  BRA `(.L_x_2721) ;  /* 0x0000000000047947 */ /* 0x000fea0003800000 */
.L_x_2713:
[----:B------:R-:W-:-:S07]  /*4880*/  FADD.FTZ R5, R5, R12 ;  /* 0x0000000c05057221 */ /* 0x000fce0000010000 */
.L_x_2721:
[----:B------:R-:W-:Y:S05]  /*4890*/  BSYNC.RECONVERGENT B1 ;  /* 0x0000000000017941 */ /* 0x000fea0003800200 */
.L_x_2711:
[----:B------:R-:W-:Y:S01]  /*48a0*/  HFMA2 R13, -RZ, RZ, 0, 0 ;  /* 0x00000000ff0d7431 */ /* 0x000fe200000001ff */
[----:B------:R-:W-:-:S04]  /*48b0*/  MOV R12, R14 ;  /* 0x0000000e000c7202 */ /* 0x000fc80000000f00 */
[----:B0-----:R-:W-:Y:S05]  /*48c0*/  RET.REL.NODEC R12 `(_Z15SoftmaxWarpImplI10DirectLoadIffE11DirectStoreIffEfLi1ELi19ELi32ELi1ELb1EL9Algorithm0EEvT_T0_ll) ;  /* 0xffffffb40ccc7950 */ /* 0x001fea0003c3ffff */
.L_x_2722:
        /* <DEDUP_REMOVED lines=11> */
.L_x_8522:


//--------------------- .text._Z15SoftmaxWarpImplI10DirectLoadIffE11DirectStoreIffEfLi1ELi19ELi32ELi1ELb0EL9Algorithm0EEvT_T0_ll --------------------------
	.section	.text._Z15SoftmaxWarpImplI10DirectLoadIffE11DirectStoreIffEfLi1ELi19ELi32ELi1ELb0EL9Algorithm0EEvT_T0_ll,"ax",@progbits
	.align	128
        .global         _Z15SoftmaxWarpImplI10DirectLoadIffE11DirectStoreIffEfLi1ELi19ELi32ELi1ELb0EL9Algorithm0EEvT_T0_ll
        .type           _Z15SoftmaxWarpImplI10DirectLoadIffE11DirectStoreIffEfLi1ELi19ELi32ELi1ELb0EL9Algorithm0EEvT_T0_ll,@function
        .size           _Z15SoftmaxWarpImplI10DirectLoadIffE11DirectStoreIffEfLi1ELi19ELi32ELi1ELb0EL9Algorithm0EEvT_T0_ll,(.L_x_8523 - _Z15SoftmaxWarpImplI10DirectLoadIffE11DirectStoreIffEfLi1ELi19ELi32ELi1ELb0EL9Algorithm0EEvT_T0_ll)
        .other          _Z15SoftmaxWarpImplI10DirectLoadIffE11DirectStoreIffEfLi1ELi19ELi32ELi1ELb0EL9Algorithm0EEvT_T0_ll,@"STO_CUDA_ENTRY STV_DEFAULT"
_Z15SoftmaxWarpImplI10DirectLoadIffE11DirectStoreIffEfLi1ELi19ELi32ELi1ELb0EL9Algorithm0EEvT_T0_ll:
.text._Z15SoftmaxWarpImplI10DirectLoadIffE11DirectStoreIffEfLi1ELi19ELi32ELi1ELb0EL9Algorithm0EEvT_T0_ll:
        /* <DEDUP_REMOVED lines=24> */
.L_x_2723:
        /* <DEDUP_REMOVED lines=13> */
.L_x_2763:
        /* <DEDUP_REMOVED lines=77> */
[-C--:B------:R-:W-:Y:S01]  /*0720*/  FFMA.SAT R6, R47, R12.reuse, 0.5 ;  /* 0x3f0000002f067423 */ /* 0x080fe2000000200c */
[--C-:B------:R-:W-:Y:S01]  /*0730*/  FADD R37, R7, -R14.reuse ;  /* 0x8000000e07257221 */ /* 0x100fe20000000000 */
[----:B------:R-:W-:Y:S01]  /*0740*/  FADD R2, R0, -12583039 ;  /* 0xcb40007f00027421 */ /* 0x000fe20000000000 */
[--C-:B------:R-:W-:Y:S01]  /*0750*/  FADD R35, R33, -R14.reuse ;  /* 0x8000000e21237221 */ /* 0x100fe20000000000 */
[--C-:B------:R-:W-:Y:S01]  /*0760*/  FADD R39, R5, -R14.reuse ;  /* 0x8000000e05277221 */ /* 0x100fe20000000000 */
[----:B------:R-:W-:Y:S01]  /*0770*/  FADD R33, R25, -R14 ;  /* 0x8000000e19217221 */ /* 0x000fe20000000000 */
[----:B------:R-:W-:Y:S01]  /*0780*/  FFMA R4, R49, 1.4426950216293334961, -R2 ;  /* 0x3fb8aa3b31047823 */ /* 0x000fe20000000802 */
[-C--:B------:R-:W-:Y:S01]  /*0790*/  FFMA.RM R2, R6, R11.reuse, 12582913 ;  /* 0x4b40000106027423 */ /* 0x080fe2000000400b */
[--C-:B------:R-:W-:Y:S01]  /*07a0*/  FADD R7, R23, -R14.reuse ;  /* 0x8000000e17077221 */ /* 0x100fe20000000000 */
[----:B------:R-:W-:Y:S01]  /*07b0*/  FADD R3, R22, -R14 ;  /* 0x8000000e16037221 */ /* 0x000fe20000000000 */
[----:B------:R-:W-:Y:S01]  /*07c0*/  FFMA R49, R49, 1.925963033500011079e-08, R4 ;  /* 0x32a5706031317823 */ /* 0x000fe20000000004 */
        /* <DEDUP_REMOVED lines=10> */
[----:B------:R-:W-:Y:S01]  /*0870*/  FADD R25, R9, -R14 ;  /* 0x8000000e09197221 */ /* 0x000fe20000000000 */
[----:B------:R-:W-:Y:S01]  /*0880*/  FADD R6, R2, -12583039 ;  /* 0xcb40007f02067421 */ /* 0x000fe20000000000 */
[-C--:B------:R-:W-:Y:S01]  /*0890*/  FFMA.SAT R14, R41, R12.reuse, 0.5 ;  /* 0x3f000000290e7423 */ /* 0x080fe2000000200c */
[-C--:B------:R-:W-:Y:S01]  /*08a0*/  FFMA.RM R4, R4, R11.reuse, 12582913 ;  /* 0x4b40000104047423 */ /* 0x080fe2000000400b */
[----:B------:R-:W1:Y:S01]  /*08b0*/  MUFU.EX2 R49, R49 ;  /* 0x0000003100317308 */ /* 0x000e620000000800 */
[C---:B------:R-:W-:Y:S01]  /*08c0*/  FFMA R6, R47.reuse, 1.4426950216293334961, -R6 ;  /* 0x3fb8aa3b2f067823 */ /* 0x040fe20000000806 */
[-C--:B------:R-:W-:Y:S01]  /*08d0*/  FFMA.RM R14, R14, R11.reuse, 12582913 ;  /* 0x4b4000010e0e7423 */ /* 0x080fe2000000400b */
[----:B------:R-:W-:Y:S01]  /*08e0*/  FADD R8, R4, -12583039 ;  /* 0xcb40007f04087421 */ /* 0x000fe20000000000 */
[----:B------:R-:W-:Y:S01]  /*08f0*/  SHF.L.U32 R0, R0, 0x17, RZ ;  /* 0x0000001700007819 */ /* 0x000fe200000006ff */
[----:B------:R-:W-:Y:S01]  /*0900*/  FFMA R47, R47, 1.925963033500011079e-08, R6 ;  /* 0x32a570602f2f7823 */ /* 0x000fe20000000006 */
[C---:B------:R-:W-:Y:S01]  /*0910*/  FADD R6, R14.reuse, -12583039 ;  /* 0xcb40007f0e067421 */ /* 0x040fe20000000000 */
[----:B------:R-:W-:Y:S01]  /*0920*/  FFMA R8, R43, 1.4426950216293334961, -R8 ;  /* 0x3fb8aa3b2b087823 */ /* 0x000fe20000000808 */
[-C--:B------:R-:W-:Y:S01]  /*0930*/  FFMA.SAT R22, R33, R12.reuse, 0.5 ;  /* 0x3f00000021167423 */ /* 0x080fe2000000200c */
[----:B------:R-:W-:Y:S01]  /*0940*/  SHF.L.U32 R14, R14, 0x17, RZ ;  /* 0x000000170e0e7819 */ /* 0x000fe200000006ff */
[----:B------:R-:W-:Y:S01]  /*0950*/  FFMA R6, R41, 1.4426950216293334961, -R6 ;  /* 0x3fb8aa3b29067823 */ /* 0x000fe20000000806 */
[----:B------:R-:W-:Y:S01]  /*0960*/  FFMA R43, R43, 1.925963033500011079e-08, R8 ;  /* 0x32a570602b2b7823 */ /* 0x000fe20000000008 */
[-C--:B------:R-:W-:Y:S01]  /*0970*/  FFMA.SAT R8, R39, R12.reuse, 0.5 ;  /* 0x3f00000027087423 */ /* 0x080fe2000000200c */
[-C--:B------:R-:W-:Y:S01]  /*0980*/  FFMA.RM R22, R22, R11.reuse, 12582913 ;  /* 0x4b40000116167423 */ /* 0x080fe2000000400b */
[----:B------:R-:W-:Y:S01]  /*0990*/  FFMA R41, R41, 1.925963033500011079e-08, R6 ;  /* 0x32a5706029297823 */ /* 0x000fe20000000006 */
[----:B------:R-:W-:Y:S01]  /*09a0*/  FFMA.SAT R24, R5, R12, 0.5 ;  /* 0x3f00000005187423 */ /* 0x000fe2000000200c */
[-C--:B------:R-:W-:Y:S01]  /*09b0*/  FFMA.RM R8, R8, R11.reuse, 12582913 ;  /* 0x4b40000108087423 */ /* 0x080fe2000000400b */
[----:B------:R-:W2:Y:S01]  /*09c0*/  MUFU.EX2 R45, R45 ;  /* 0x0000002d002d7308 */ /* 0x000ea20000000800 */
[----:B------:R-:W-:Y:S01]  /*09d0*/  SHF.L.U32 R2, R2, 0x17, RZ ;  /* 0x0000001702027819 */ /* 0x000fe200000006ff */
[----:B------:R-:W-:Y:S01]  /*09e0*/  FFMA.RM R24, R24, R11, 12582913 ;  /* 0x4b40000118187423 */ /* 0x000fe2000000400b */
[C---:B------:R-:W-:Y:S01]  /*09f0*/  FADD R6, R8.reuse, -12583039 ;  /* 0xcb40007f08067421 */ /* 0x040fe20000000000 */
[----:B------:R-:W-:-:S02]  /*0a00*/  SHF.L.U32 R8, R8, 0x17, RZ ;  /* 0x0000001708087819 */ /* 0x000fc400000006ff */
[----:B------:R-:W-:Y:S01]  /*0a10*/  SHF.L.U32 R4, R4, 0x17, RZ ;  /* 0x0000001704047819 */ /* 0x000fe200000006ff */
[C---:B------:R-:W-:Y:S01]  /*0a20*/  FFMA R6, R39.reuse, 1.4426950216293334961, -R6 ;  /* 0x3fb8aa3b27067823 */ /* 0x040fe20000000806 */
[----:B------:R-:W-:Y:S03]  /*0a30*/  MUFU.EX2 R41, R41 ;  /* 0x0000002900297308 */ /* 0x000fe60000000800 */
[----:B------:R-:W-:Y:S01]  /*0a40*/  FFMA R39, R39, 1.925963033500011079e-08, R6 ;  /* 0x32a5706027277823 */ /* 0x000fe20000000006 */
[----:B------:R-:W-:-:S04]  /*0a50*/  FFMA.SAT R6, R37, R12, 0.5 ;  /* 0x3f00000025067423 */ /* 0x000fc8000000200c */
[----:B------:R-:W-:Y:S01]  /*0a60*/  FFMA.RM R9, R6, R11, 12582913 ;  /* 0x4b40000106097423 */ /* 0x000fe2000000400b */
[----:B-1----:R-:W-:Y:S01]  /*0a70*/  FMUL R6, R0, R49 ;  /* 0x0000003100067220 */ /* 0x002fe20000400000 */
[----:B------:R-:W-:Y:S01]  /*0a80*/  SHF.L.U32 R0, R10, 0x17, RZ ;  /* 0x000000170a007819 */ /* 0x000fe200000006ff */
[----:B------:R-:W-:Y:S01]  /*0a90*/  FFMA.SAT R10, R35, R12, 0.5 ;  /* 0x3f000000230a7423 */ /* 0x000fe2000000200c */
[----:B------:R-:W-:Y:S01]  /*0aa0*/  FADD R16, R9, -12583039 ;  /* 0xcb40007f09107421 */ /* 0x000fe20000000000 */
[----:B------:R-:W-:Y:S02]  /*0ab0*/  MUFU.EX2 R39, R39 ;  /* 0x0000002700277308 */ /* 0x000fe40000000800 */
[----:B------:R-:W-:Y:S01]  /*0ac0*/  FFMA.RM R10, R10, R11, 12582913 ;  /* 0x4b4000010a0a7423 */ /* 0x000fe2000000400b */
[----:B------:R-:W-:Y:S01]  /*0ad0*/  FFMA R16, R37, 1.4426950216293334961, -R16 ;  /* 0x3fb8aa3b25107823 */ /* 0x000fe20000000810 */
[----:B--2---:R-:W-:-:S03]  /*0ae0*/  FMUL R0, R0, R45 ;  /* 0x0000002d00007220 */ /* 0x004fc60000400000 */
[----:B------:R-:W-:Y:S01]  /*0af0*/  FFMA R37, R37, 1.925963033500011079e-08, R16 ;  /* 0x32a5706025257823 */ /* 0x000fe20000000010 */
[----:B------:R-:W-:Y:S01]  /*0b00*/  FADD R16, R10, -12583039 ;  /* 0xcb40007f0a107421 */ /* 0x000fe20000000000 */
[----:B------:R-:W1:Y:S03]  /*0b10*/  MUFU.EX2 R47, R47 ;  /* 0x0000002f002f7308 */ /* 0x000e660000000800 */
[----:B------:R-:W-:-:S04]  /*0b20*/  FFMA R16, R35, 1.4426950216293334961, -R16 ;  /* 0x3fb8aa3b23107823 */ /* 0x000fc80000000810 */
[----:B------:R-:W-:Y:S01]  /*0b30*/  FFMA R35, R35, 1.925963033500011079e-08, R16 ;  /* 0x32a5706023237823 */ /* 0x000fe20000000010 */
[----:B------:R-:W-:Y:S01]  /*0b40*/  FFMA.SAT R16, R3, R12, 0.5 ;  /* 0x3f00000003107423 */ /* 0x000fe2000000200c */
[----:B------:R-:W2:Y:S03]  /*0b50*/  MUFU.EX2 R43, R43 ;  /* 0x0000002b002b7308 */ /* 0x000ea60000000800 */
[----:B------:R-:W-:-:S04]  /*0b60*/  FFMA.RM R16, R16, R11, 12582913 ;  /* 0x4b40000110107423 */ /* 0x000fc8000000400b */
[----:B------:R-:W-:Y:S01]  /*0b70*/  FADD R18, R16, -12583039 ;  /* 0xcb40007f10127421 */ /* 0x000fe20000000000 */
[----:B------:R-:W-:Y:S01]  /*0b80*/  MUFU.EX2 R35, R35 ;  /* 0x0000002300237308 */ /* 0x000fe20000000800 */
[----:B-1----:R-:W-:Y:S02]  /*0b90*/  FMUL R2, R2, R47 ;  /* 0x0000002f02027220 */ /* 0x002fe40000400000 */
[----:B------:R-:W-:-:S04]  /*0ba0*/  FFMA R18, R3, 1.4426950216293334961, -R18 ;  /* 0x3fb8aa3b03127823 */ /* 0x000fc80000000812 */
[----:B------:R-:W-:Y:S01]  /*0bb0*/  FFMA R32, R3, 1.925963033500011079e-08, R18 ;  /* 0x32a5706003207823 */ /* 0x000fe20000000012 */
[----:B------:R-:W-:Y:S01]  /*0bc0*/  FMUL R3, R14, R41 ;  /* 0x000000290e037220 */ /* 0x000fe20000400000 */
[----:B------:R-:W-:Y:S01]  /*0bd0*/  FADD R14, R22, -12583039 ;  /* 0xcb40007f160e7421 */ /* 0x000fe20000000000 */
[----:B--2---:R-:W-:-:S03]  /*0be0*/  FMUL R4, R4, R43 ;  /* 0x0000002b04047220 */ /* 0x004fc60000400000 */
[C---:B------:R-:W-:Y:S01]  /*0bf0*/  FFMA R14, R33.reuse, 1.4426950216293334961, -R14 ;  /* 0x3fb8aa3b210e7823 */ /* 0x040fe2000000080e */
[----:B------:R-:W-:Y:S03]  /*0c00*/  MUFU.EX2 R32, R32 ;  /* 0x0000002000207308 */ /* 0x000fe60000000800 */
[----:B------:R-:W-:Y:S01]  /*0c10*/  FFMA R36, R33, 1.925963033500011079e-08, R14 ;  /* 0x32a5706021247823 */ /* 0x000fe2000000000e */
[----:B------:R-:W-:-:S04]  /*0c20*/  FADD R14, R24, -12583039 ;  /* 0xcb40007f180e7421 */ /* 0x000fc80000000000 */
[----:B------:R-:W-:-:S04]  /*0c30*/  FFMA R14, R5, 1.4426950216293334961, -R14 ;  /* 0x3fb8aa3b050e7823 */ /* 0x000fc8000000080e */
[----:B------:R-:W-:Y:S01]  /*0c40*/  FFMA R34, R5, 1.925963033500011079e-08, R14 ;  /* 0x32a5706005227823 */ /* 0x000fe2000000000e */
[----:B------:R-:W-:Y:S01]  /*0c50*/  FFMA.SAT R14, R7, R12, 0.5 ;  /* 0x3f000000070e7423 */ /* 0x000fe2000000200c */
[----:B------:R-:W-:Y:S02]  /*0c60*/  FMUL R5, R8, R39 ;  /* 0x0000002708057220 */ /* 0x000fe40000400000 */
[----:B------:R-:W1:Y:S01]  /*0c70*/  MUFU.EX2 R8, R37 ;  /* 0x0000002500087308 */ /* 0x000e620000000800 */
[----:B------:R-:W-:-:S04]  /*0c80*/  FFMA.RM R14, R14, R11, 12582913 ;  /* 0x4b4000010e0e7423 */ /* 0x000fc8000000400b */
[----:B------:R-:W-:-:S03]  /*0c90*/  FADD R18, R14, -12583039 ;  /* 0xcb40007f0e127421 */ /* 0x000fc60000000000 */
[----:B------:R2:W-:Y:S01]  /*0ca0*/  MUFU.EX2 R37, R36 ;  /* 0x0000002400257308 */ /* 0x0005e20000000800 */
[----:B------:R-:W-:-:S04]  /*0cb0*/  FFMA R18, R7, 1.4426950216293334961, -R18 ;  /* 0x3fb8aa3b07127823 */ /* 0x000fc80000000812 */
[----:B------:R-:W-:Y:S01]  /*0cc0*/  FFMA R33, R7, 1.925963033500011079e-08, R18 ;  /* 0x32a5706007217823 */ /* 0x000fe20000000012 */
[-C--:B------:R-:W-:Y:S01]  /*0cd0*/  FFMA.SAT R18, R23, R12.reuse, 0.5 ;  /* 0x3f00000017127423 */ /* 0x080fe2000000200c */
[----:B------:R-:W-:Y:S02]  /*0ce0*/  SHF.L.U32 R7, R9, 0x17, RZ ;  /* 0x0000001709077819 */ /* 0x000fe400000006ff */
[----:B------:R-:W-:Y:S01]  /*0cf0*/  SHF.L.U32 R9, R16, 0x17, RZ ;  /* 0x0000001710097819 */ /* 0x000fe200000006ff */
[----:B------:R-:W-:Y:S01]  /*0d00*/  FFMA.RM R18, R18, R11, 12582913 ;  /* 0x4b40000112127423 */ /* 0x000fe2000000400b */
[----:B--2---:R-:W-:Y:S01]  /*0d10*/  FFMA.SAT R36, R15, R12, 0.5 ;  /* 0x3f0000000f247423 */ /* 0x004fe2000000200c */
[----:B-1----:R-:W-:Y:S01]  /*0d20*/  FMUL R7, R7, R8 ;  /* 0x0000000807077220 */ /* 0x002fe20000400000 */
[----:B------:R-:W-:Y:S01]  /*0d30*/  SHF.L.U32 R8, R10, 0x17, RZ ;  /* 0x000000170a087819 */ /* 0x000fe200000006ff */
[C---:B------:R-:W-:Y:S01]  /*0d40*/  FADD R20, R18.reuse, -12583039 ;  /* 0xcb40007f12147421 */ /* 0x040fe20000000000 */
[----:B------:R-:W-:Y:S01]  /*0d50*/  FMUL R9, R9, R32 ;  /* 0x0000002009097220 */ /* 0x000fe20000400000 */
[----:B------:R-:W-:Y:S01]  /*0d60*/  MUFU.EX2 R33, R33 ;  /* 0x0000002100217308 */ /* 0x000fe20000000800 */
[----:B------:R-:W-:Y:S01]  /*0d70*/  SHF.L.U32 R18, R18, 0x17, RZ ;  /* 0x0000001712127819 */ /* 0x000fe200000006ff */
[----:B------:R-:W-:Y:S01]  /*0d80*/  FFMA R20, R23, 1.4426950216293334961, -R20 ;  /* 0x3fb8aa3b17147823 */ /* 0x000fe20000000814 */
[----:B------:R-:W-:-:S03]  /*0d90*/  FMUL R8, R8, R35 ;  /* 0x0000002308087220 */ /* 0x000fc60000400000 */
        /* <DEDUP_REMOVED lines=10> */
[----:B------:R-:W-:Y:S01]  /*0e40*/  SHF.L.U32 R10, R22, 0x17, RZ ;  /* 0x00000017160a7819 */ /* 0x000fe200000006ff */
[----:B------:R-:W-:Y:S01]  /*0e50*/  MUFU.EX2 R35, R35 ;  /* 0x0000002300237308 */ /* 0x000fe20000000800 */
[----:B-1----:R-:W-:Y:S01]  /*0e60*/  FMUL R23, R18, R23 ;  /* 0x0000001712177220 */ /* 0x002fe20000400000 */
[C---:B------:R-:W-:Y:S01]  /*0e70*/  FADD R16, R21.reuse, -12583039 ;  /* 0xcb40007f15107421 */ /* 0x040fe20000000000 */
[----:B------:R-:W-:Y:S01]  /*0e80*/  SHF.L.U32 R21, R21, 0x17, RZ ;  /* 0x0000001715157819 */ /* 0x000fe200000006ff */
[----:B------:R-:W-:Y:S02]  /*0e90*/  FMUL R10, R10, R37 ;  /* 0x000000250a0a7220 */ /* 0x000fe40000400000 */
[C---:B------:R-:W-:Y:S02]  /*0ea0*/  FFMA R16, R13.reuse, 1.4426950216293334961, -R16 ;  /* 0x3fb8aa3b0d107823 */ /* 0x040fe40000000810 */
[----:B------:R1:W2:Y:S02]  /*0eb0*/  MUFU.EX2 R37, R34 ;  /* 0x0000002200257308 */ /* 0x0002a40000000800 */
[----:B------:R-:W-:Y:S01]  /*0ec0*/  FFMA R22, R13, 1.925963033500011079e-08, R16 ;  /* 0x32a570600d167823 */ /* 0x000fe20000000010 */
[----:B------:R-:W-:-:S04]  /*0ed0*/  FFMA.SAT R16, R19, R12, 0.5 ;  /* 0x3f00000013107423 */ /* 0x000fc8000000200c */
[----:B------:R-:W-:Y:S01]  /*0ee0*/  FFMA.RM R13, R16, R11, 12582913 ;  /* 0x4b400001100d7423 */ /* 0x000fe2000000400b */
[----:B-1----:R-:W-:-:S03]  /*0ef0*/  FFMA.SAT R34, R25, R12, 0.5 ;  /* 0x3f00000019227423 */ /* 0x002fc6000000200c */
[C---:B------:R-:W-:Y:S01]  /*0f00*/  FADD R16, R13.reuse, -12583039 ;  /* 0xcb40007f0d107421 */ /* 0x040fe20000000000 */
[----:B------:R-:W-:-:S03]  /*0f10*/  SHF.L.U32 R13, R13, 0x17, RZ ;  /* 0x000000170d0d7819 */ /* 0x000fc600000006ff */
[----:B------:R-:W-:-:S04]  /*0f20*/  FFMA R16, R19, 1.4426950216293334961, -R16 ;  /* 0x3fb8aa3b13107823 */ /* 0x000fc80000000810 */
[----:B------:R-:W-:Y:S01]  /*0f30*/  FFMA R32, R19, 1.925963033500011079e-08, R16 ;  /* 0x32a5706013207823 */ /* 0x000fe20000000010 */
[----:B------:R-:W-:Y:S01]  /*0f40*/  FFMA.RM R19, R36, R11, 12582913 ;  /* 0x4b40000124137423 */ /* 0x000fe2000000400b */
[----:B------:R-:W-:Y:S01]  /*0f50*/  SHF.L.U32 R16, R24, 0x17, RZ ;  /* 0x0000001718107819 */ /* 0x000fe200000006ff */
[----:B------:R1:W3:Y:S02]  /*0f60*/  MUFU.EX2 R36, R22 ;  /* 0x0000001600247308 */ /* 0x0002e40000000800 */
[C---:B------:R-:W-:Y:S01]  /*0f70*/  FADD R24, R19.reuse, -12583039 ;  /* 0xcb40007f13187421 */ /* 0x040fe20000000000 */
[----:B------:R-:W-:Y:S01]  /*0f80*/  SHF.L.U32 R19, R19, 0x17, RZ ;  /* 0x0000001713137819 */ /* 0x000fe200000006ff */
[----:B--2---:R-:W-:Y:S01]  /*0f90*/  FMUL R16, R16, R37 ;  /* 0x0000002510107220 */ /* 0x004fe20000400000 */
[----:B------:R-:W-:Y:S01]  /*0fa0*/  FADD R37, RZ, R6 ;  /* 0x00000006ff257221 */ /* 0x000fe20000000000 */
[----:B------:R-:W-:Y:S02]  /*0fb0*/  FFMA R24, R15, 1.4426950216293334961, -R24 ;  /* 0x3fb8aa3b0f187823 */ /* 0x000fe40000000818 */
[----:B------:R-:W2:Y:S01]  /*0fc0*/  MUFU.EX2 R32, R32 ;  /* 0x0000002000207308 */ /* 0x000ea20000000800 */
[----:B------:R-:W-:Y:S01]  /*0fd0*/  FADD R37, R37, R0 ;  /* 0x0000000025257221 */ /* 0x000fe20000000000 */
[----:B------:R-:W-:Y:S01]  /*0fe0*/  FFMA R15, R15, 1.925963033500011079e-08, R24 ;  /* 0x32a570600f0f7823 */ /* 0x000fe20000000018 */
[----:B------:R-:W-:Y:S01]  /*0ff0*/  FFMA.SAT R24, R17, R12, 0.5 ;  /* 0x3f00000011187423 */ /* 0x000fe2000000200c */
[----:B-1----:R-:W-:-:S03]  /*1000*/  FMUL R22, R20, R35 ;  /* 0x0000002314167220 */ /* 0x002fc60000400000 */
[-C--:B------:R-:W-:Y:S01]  /*1010*/  FFMA.RM R12, R24, R11.reuse, 12582913 ;  /* 0x4b400001180c7423 */ /* 0x080fe2000000400b */
[----:B------:R-:W-:Y:S01]  /*1020*/  FFMA.RM R11, R34, R11, 12582913 ;  /* 0x4b400001220b7423 */ /* 0x000fe2000000400b */
[----:B------:R-:W-:Y:S01]  /*1030*/  SHF.L.U32 R34, R14, 0x17, RZ ;  /* 0x000000170e227819 */ /* 0x000fe200000006ff */
[----:B------:R-:W1:Y:S01]  /*1040*/  MUFU.EX2 R18, R15 ;  /* 0x0000000f00127308 */ /* 0x000e620000000800 */
[----:B------:R-:W-:Y:S01]  /*1050*/  FADD R24, R12, -12583039 ;  /* 0xcb40007f0c187421 */ /* 0x000fe20000000000 */
[----:B---3--:R-:W-:-:S03]  /*1060*/  FMUL R21, R21, R36 ;  /* 0x0000002415157220 */ /* 0x008fc60000400000 */
[----:B------:R-:W-:Y:S01]  /*1070*/  FFMA R24, R17, 1.4426950216293334961, -R24 ;  /* 0x3fb8aa3b11187823 */ /* 0x000fe20000000818 */
[----:B--2---:R-:W-:-:S03]  /*1080*/  FMUL R20, R13, R32 ;  /* 0x000000200d147220 */ /* 0x004fc60000400000 */
[----:B------:R-:W-:Y:S01]  /*1090*/  FFMA R17, R17, 1.925963033500011079e-08, R24 ;  /* 0x32a5706011117823 */ /* 0x000fe20000000018 */
[----:B------:R-:W-:-:S04]  /*10a0*/  FADD R24, R11, -12583039 ;  /* 0xcb40007f0b187421 */ /* 0x000fc80000000000 */
[----:B------:R-:W-:Y:S01]  /*10b0*/  FFMA R24, R25, 1.4426950216293334961, -R24 ;  /* 0x3fb8aa3b19187823 */ /* 0x000fe20000000818 */
[----:B------:R-:W2:Y:S01]  /*10c0*/  MUFU.EX2 R17, R17 ;  /* 0x0000001100117308 */ /* 0x000ea20000000800 */
[----:B-1----:R-:W-:Y:S02]  /*10d0*/  FMUL R19, R19, R18 ;  /* 0x0000001213137220 */ /* 0x002fe40000400000 */
[----:B------:R-:W-:Y:S01]  /*10e0*/  FFMA R25, R25, 1.925963033500011079e-08, R24 ;  /* 0x32a5706019197823 */ /* 0x000fe20000000018 */
        /* <DEDUP_REMOVED lines=16> */
[----:B------:R-:W-:Y:S01]  /*11f0*/  FADD R12, R13, R20 ;  /* 0x000000140d0c7221 */ /* 0x000fe20000000000 */
[----:B------:R-:W-:Y:S01]  /*1200*/  SHF.L.U32 R13, R11, 0x17, RZ ;  /* 0x000000170b0d7819 */ /* 0x000fe200000006ff */
[----:B--2---:R-:W-:Y:S02]  /*1210*/  FMUL R18, R14, R17 ;  /* 0x000000110e127220 */ /* 0x004fe40000400000 */
[----:B------:R-:W-:Y:S02]  /*1220*/  FADD R11, R12, R19 ;  /* 0x000000130c0b7221 */ /* 0x000fe40000000000 */
[----:B-1----:R-:W-:Y:S02]  /*1230*/  FMUL R17, R13, R34 ;  /* 0x000000220d117220 */ /* 0x002fe40000400000 */
        /* <DEDUP_REMOVED lines=11> */
.L_x_2775:
        /* <DEDUP_REMOVED lines=11> */
[----:B01----:R-:W-:Y:S05]  /*13a0*/  CALL.REL.NOINC `($__internal_37_$__cuda_sm3x_div_rn_noftz_f32_slowpath) ;  /* 0x0000002000e87944 */ /* 0x003fea0003c00000 */
[----:B------:R-:W-:-:S07]  /*13b0*/  MOV R14, R6 ;  /* 0x00000006000e7202 */ /* 0x000fce0000000f00 */
.L_x_2726:
[----:B------:R-:W-:Y:S05]  /*13c0*/  BSYNC.RECONVERGENT B2 ;  /* 0x0000000000027941 */ /* 0x000fea0003800200 */
.L_x_2725:
        /* <DEDUP_REMOVED lines=11> */
[----:B01----:R-:W-:Y:S05]  /*1480*/  CALL.REL.NOINC `($__internal_37_$__cuda_sm3x_div_rn_noftz_f32_slowpath) ;  /* 0x0000002000b07944 */ /* 0x003fea0003c00000 */
[----:B------:R-:W-:-:S07]  /*1490*/  MOV R15, R6 ;  /* 0x00000006000f7202 */ /* 0x000fce0000000f00 */
.L_x_2728:
[----:B------:R-:W-:Y:S05]  /*14a0*/  BSYNC.RECONVERGENT B2 ;  /* 0x0000000000027941 */ /* 0x000fea0003800200 */
.L_x_2727:
        /* <DEDUP_REMOVED lines=13> */
.L_x_2730:
[----:B------:R-:W-:Y:S05]  /*1580*/  BSYNC.RECONVERGENT B2 ;  /* 0x0000000000027941 */ /* 0x000fea0003800200 */
.L_x_2729:
        /* <DEDUP_REMOVED lines=13> */
.L_x_2732:
[----:B------:R-:W-:Y:S05]  /*1660*/  BSYNC.RECONVERGENT B2 ;  /* 0x0000000000027941 */ /* 0x000fea0003800200 */
.L_x_2731:
        /* <DEDUP_REMOVED lines=13> */
.L_x_2734:
[----:B------:R-:W-:Y:S05]  /*1740*/  BSYNC.RECONVERGENT B2 ;  /* 0x0000000000027941 */ /* 0x000fea0003800200 */
.L_x_2733:
        /* <DEDUP_REMOVED lines=13> */
.L_x_2736:
[----:B------:R-:W-:Y:S05]  /*1820*/  BSYNC.RECONVERGENT B2 ;  /* 0x0000000000027941 */ /* 0x000fea0003800200 */
.L_x_2735:
        /* <DEDUP_REMOVED lines=13> */
.L_x_2738:
[----:B------:R-:W-:Y:S05]  /*1900*/  BSYNC.RECONVERGENT B2 ;  /* 0x0000000000027941 */ /* 0x000fea0003800200 */
.L_x_2737:
        /* <DEDUP_REMOVED lines=13> */
.L_x_2740:
[----:B------:R-:W-:Y:S05]  /*19e0*/  BSYNC.RECONVERGENT B2 ;  /* 0x0000000000027941 */ /* 0x000fea0003800200 */
.L_x_2739:
        /* <DEDUP_REMOVED lines=13> */
.L_x_2742:
[----:B------:R-:W-:Y:S05]  /*1ac0*/  BSYNC.RECONVERGENT B2 ;  /* 0x0000000000027941 */ /* 0x000fea0003800200 */
.L_x_2741:
[----:B------:R-:W2:Y:S01]  /*1ad0*/  MUFU.RCP R6, R11 ;  /* 0x0000000b00067308 */ /* 0x000ea20000001000 */
[----:B------:R-:W-:Y:S07]  /*1ae0*/  BSSY.RECONVERGENT B2, `(.L_x_2743) ;  /* 0x000000c000027945 */ /* 0x000fee0003800200 */
[----:B------:R-:W3:Y:S01]  /*1af0*/  FCHK P0, R10, R11 ;  /* 0x0000000b0a007302 */ /* 0x000ee20000000000 */
[----:B--2---:R-:W-:-:S04]  /*1b00*/  FFMA R9, -R11, R6, 1 ;  /* 0x3f8000000b097423 */ /* 0x004fc80000000106 */
[----:B------:R-:W-:-:S04]  /*1b10*/  FFMA R13, R6, R9, R6 ;  /* 0x00000009060d7223 */ /* 0x000fc80000000006 */
[----:B-1----:R-:W-:-:S04]  /*1b20*/  FFMA R34, R10, R13, RZ ;  /* 0x0000000d0a227223 */ /* 0x002fc800000000ff */
[----:B------:R-:W-:-:S04]  /*1b30*/  FFMA R9, -R11, R34, R10 ;  /* 0x000000220b097223 */ /* 0x000fc8000000010a */
[----:B------:R-:W-:Y:S01]  /*1b40*/  FFMA R34, R13, R9, R34 ;  /* 0x000000090d227223 */ /* 0x000fe20000000022 */
[----:B---3--:R-:W-:Y:S06]  /*1b50*/  @!P0 BRA `(.L_x_2744) ;  /* 0x0000000000108947 */ /* 0x008fec0003800000 */
[----:B------:R-:W-:Y:S02]  /*1b60*/  MOV R6, R10 ;  /* 0x0000000a00067202 */ /* 0x000fe40000000f00 */
[----:B------:R-:W-:-:S07]  /*1b70*/  MOV R25, 0x1b90 ;  /* 0x00001b9000197802 */ /* 0x000fce0000000f00 */
[----:B0-----:R-:W-:Y:S05]  /*1b80*/  CALL.REL.NOINC `($__internal_37_$__cuda_sm3x_div_rn_noftz_f32_slowpath) ;  /* 0x0000001800f07944 */ /* 0x001fea0003c00000 */
[----:B------:R-:W-:-:S07]  /*1b90*/  MOV R34, R6 ;  /* 0x0000000600227202 */ /* 0x000fce0000000f00 */
.L_x_2744:
[----:B------:R-:W-:Y:S05]  /*1ba0*/  BSYNC.RECONVERGENT B2 ;  /* 0x0000000000027941 */ /* 0x000fea0003800200 */
.L_x_2743:
        /* <DEDUP_REMOVED lines=11> */
[----:B0-----:R-:W-:Y:S05]  /*1c60*/  CALL.REL.NOINC `($__internal_37_$__cuda_sm3x_div_rn_noftz_f32_slowpath) ;  /* 0x0000001800b87944 */ /* 0x001fea0003c00000 */
[----:B------:R-:W-:-:S07]  /*1c70*/  MOV R9, R6 ;  /* 0x0000000600097202 */ /* 0x000fce0000000f00 */
.L_x_2746:
[----:B------:R-:W-:Y:S05]  /*1c80*/  BSYNC.RECONVERGENT B2 ;  /* 0x0000000000027941 */ /* 0x000fea0003800200 */
.L_x_2745:
        /* <DEDUP_REMOVED lines=13> */
.L_x_2748:
[----:B------:R-:W-:Y:S05]  /*1d60*/  BSYNC.RECONVERGENT B2 ;  /* 0x0000000000027941 */ /* 0x000fea0003800200 */
.L_x_2747:
        /* <DEDUP_REMOVED lines=13> */
.L_x_2750:
[----:B------:R-:W-:Y:S05]  /*1e40*/  BSYNC.RECONVERGENT B2 ;  /* 0x0000000000027941 */ /* 0x000fea0003800200 */
.L_x_2749:
        /* <DEDUP_REMOVED lines=13> */
.L_x_2752:
[----:B------:R-:W-:Y:S05]  /*1f20*/  BSYNC.RECONVERGENT B2 ;  /* 0x0000000000027941 */ /* 0x000fea0003800200 */
.L_x_2751:
        /* <DEDUP_REMOVED lines=13> */
.L_x_2754:
[----:B------:R-:W-:Y:S05]  /*2000*/  BSYNC.RECONVERGENT B2 ;  /* 0x0000000000027941 */ /* 0x000fea0003800200 */
.L_x_2753:
        /* <DEDUP_REMOVED lines=13> */
.L_x_2756:
[----:B------:R-:W-:Y:S05]  /*20e0*/  BSYNC.RECONVERGENT B2 ;  /* 0x0000000000027941 */ /* 0x000fea0003800200 */
.L_x_2755:
        /* <DEDUP_REMOVED lines=13> */
.L_x_2758:
[----:B------:R-:W-:Y:S05]  /*21c0*/  BSYNC.RECONVERGENT B2 ;  /* 0x0000000000027941 */ /* 0x000fea0003800200 */
.L_x_2757:
        /* <DEDUP_REMOVED lines=13> */
.L_x_2760:
[----:B------:R-:W-:Y:S05]  /*22a0*/  BSYNC.RECONVERGENT B2 ;  /* 0x0000000000027941 */ /* 0x000fea0003800200 */
.L_x_2759:
        /* <DEDUP_REMOVED lines=13> */
.L_x_2762:
[----:B------:R-:W-:Y:S05]  /*2380*/  BSYNC.RECONVERGENT B2 ;  /* 0x0000000000027941 */ /* 0x000fea0003800200 */
.L_x_2761:
        /* <DEDUP_REMOVED lines=59> */
.L_x_2724:
[----:B------:R-:W-:Y:S01]  /*2740*/  BSSY B0, `(.L_x_2764) ;  /* 0x0000007000007945 */ /* 0x000fe20003800000 */
[----:B------:R-:W-:Y:S02]  /*2750*/  MOV R12, 0x10 ;  /* 0x00000010000c7802 */ /* 0x000fe40000000f00 */
[----:B------:R-:W-:Y:S02]  /*2760*/  MOV R11, 0x1f ;  /* 0x0000001f000b7802 */ /* 0x000fe40000000f00 */
[----:B------:R-:W-:-:S07]  /*2770*/  MOV R15, 0xffffffff ;  /* 0xffffffff000f7802 */ /* 0x000fce0000000f00 */
[----:B0-----:R-:W-:Y:S05]  /*2780*/  WARPSYNC.COLLECTIVE R15, `(.L_x_2765) ;  /* 0x000000000f087348 */ /* 0x001fea0003c00000 */
[----:B------:R1:W2:Y:S02]  /*2790*/  SHFL.BFLY P6, R14, R13, R12, R11 ;  /* 0x0c00000c0d0e7389 */ /* 0x0002a400000c000b */
[----:B012---:R-:W-:Y:S05]  /*27a0*/  ENDCOLLECTIVE ;  /* 0x000000000000791b */ /* 0x007fea0003800000 */
.L_x_2765:
[----:B------:R-:W-:Y:S05]  /*27b0*/  BSYNC B0 ;  /* 0x0000000000007941 */ /* 0x000fea0003800000 */
.L_x_2764:
[----:B------:R-:W-:Y:S01]  /*27c0*/  HFMA2 R11, -RZ, RZ, 0, 1.847743988037109375e-06 ;  /* 0x0000001fff0b7431 */ /* 0x000fe200000001ff */
[----:B------:R-:W-:Y:S02]  /*27d0*/  FMNMX R13, R13, R14, !PT ;  /* 0x0000000e0d0d7209 */ /* 0x000fe40007800000 */
[----:B------:R-:W-:Y:S02]  /*27e0*/  MOV R12, 0x8 ;  /* 0x00000008000c7802 */ /* 0x000fe40000000f00 */
[----:B------:R-:W-:-:S07]  /*27f0*/  MOV R15, 0xffffffff ;  /* 0xffffffff000f7802 */ /* 0x000fce0000000f00 */
[----:B------:R-:W-:Y:S05]  /*2800*/  WARPSYNC.COLLECTIVE R15, `(.L_x_2766) ;  /* 0x000000000f087348 */ /* 0x000fea0003c00000 */
[----:B------:R0:W1:Y:S02]  /*2810*/  SHFL.BFLY P6, R14, R13, R12, R11 ;  /* 0x0c00000c0d0e7389 */ /* 0x00006400000c000b */
[----:B01----:R-:W-:Y:S05]  /*2820*/  ENDCOLLECTIVE ;  /* 0x000000000000791b */ /* 0x003fea0003800000 */
.L_x_2766:
[----:B------:R-:W-:Y:S01]  /*2830*/  HFMA2 R12, -RZ, RZ, 0, 2.384185791015625e-07 ;  /* 0x00000004ff0c7431 */ /* 0x000fe200000001ff */
[----:B------:R-:W-:-:S04]  /*2840*/  FMNMX R0, R13, R14, !PT ;  /* 0x0000000e0d007209 */ /* 0x000fc80007800000 */
[----:B------:R-:W-:-:S07]  /*2850*/  MOV R13, R0 ;  /* 0x00000000000d7202 */ /* 0x000fce0000000f00 */
[----:B------:R-:W-:Y:S05]  /*2860*/  WARPSYNC.COLLECTIVE R15, `(.L_x_2767) ;  /* 0x000000000f087348 */ /* 0x000fea0003c00000 */
[----:B------:R0:W1:Y:S02]  /*2870*/  SHFL.BFLY P6, R14, R13, R12, R11 ;  /* 0x0c00000c0d0e7389 */ /* 0x00006400000c000b */
[----:B01----:R-:W-:Y:S05]  /*2880*/  ENDCOLLECTIVE ;  /* 0x000000000000791b */ /* 0x003fea0003800000 */
.L_x_2767:
[----:B------:R-:W-:Y:S01]  /*2890*/  HFMA2 R12, -RZ, RZ, 0, 1.1920928955078125e-07 ;  /* 0x00000002ff0c7431 */ /* 0x000fe200000001ff */
[----:B------:R-:W-:-:S04]  /*28a0*/  FMNMX R2, R0, R14, !PT ;  /* 0x0000000e00027209 */ /* 0x000fc80007800000 */
[----:B------:R-:W-:-:S07]  /*28b0*/  MOV R13, R2 ;  /* 0x00000002000d7202 */ /* 0x000fce0000000f00 */
[----:B------:R-:W-:Y:S05]  /*28c0*/  WARPSYNC.COLLECTIVE R15, `(.L_x_2768) ;  /* 0x000000000f087348 */ /* 0x000fea0003c00000 */
[----:B------:R0:W1:Y:S02]  /*28d0*/  SHFL.BFLY P6, R14, R13, R12, R11 ;  /* 0x0c00000c0d0e7389 */ /* 0x00006400000c000b */
[----:B01----:R-:W-:Y:S05]  /*28e0*/  ENDCOLLECTIVE ;  /* 0x000000000000791b */ /* 0x003fea0003800000 */
.L_x_2768:
[----:B------:R-:W-:Y:S01]  /*28f0*/  HFMA2 R12, -RZ, RZ, 0, 5.9604644775390625e-08 ;  /* 0x00000001ff0c7431 */ /* 0x000fe200000001ff */
[----:B------:R-:W-:-:S04]  /*2900*/  FMNMX R3, R2, R14, !PT ;  /* 0x0000000e02037209 */ /* 0x000fc80007800000 */
[----:B------:R-:W-:-:S07]  /*2910*/  MOV R13, R3 ;  /* 0x00000003000d7202 */ /* 0x000fce0000000f00 */
[----:B------:R-:W-:Y:S05]  /*2920*/  WARPSYNC.COLLECTIVE R15, `(.L_x_2769) ;  /* 0x000000000f087348 */ /* 0x000fea0003c00000 */
[----:B------:R0:W1:Y:S02]  /*2930*/  SHFL.BFLY P6, R14, R13, R12, R11 ;  /* 0x0c00000c0d0e7389 */ /* 0x00006400000c000b */
[----:B01----:R-:W-:Y:S05]  /*2940*/  ENDCOLLECTIVE ;  /* 0x000000000000791b */ /* 0x003fea0003800000 */
.L_x_2769:
[----:B------:R-:W-:Y:S01]  /*2950*/  HFMA2 R15, -RZ, RZ, 3.7421875, 0 ;  /* 0x437c0000ff0f7431 */ /* 0x000fe200000001ff */
[----:B------:R-:W-:Y:S02]  /*2960*/  MOV R13, 0x3bbb989d ;  /* 0x3bbb989d000d7802 */ /* 0x000fe40000000f00 */
        /* <DEDUP_REMOVED lines=85> */
[----:B-1----:R-:W-:Y:S02]  /*2ec0*/  FMUL R8, R8, R9 ;  /* 0x0000000908087220 */ /* 0x002fe40000400000 */
        /* <DEDUP_REMOVED lines=73> */
[----:B------:R-:W-:Y:S01]  /*3360*/  FFMA.RM R15, R18, R15, 12582913 ;  /* 0x4b400001120f7423 */ /* 0x000fe2000000400f */
[C---:B------:R-:W-:Y:S01]  /*3370*/  FADD R18, R12.reuse, -12583039 ;  /* 0xcb40007f0c127421 */ /* 0x040fe20000000000 */
[----:B------:R-:W-:Y:S02]  /*3380*/  SHF.L.U32 R12, R12, 0x17, RZ ;  /* 0x000000170c0c7819 */ /* 0x000fe400000006ff */
[----:B------:R-:W-:Y:S01]  /*3390*/  FADD R11, R15, -12583039 ;  /* 0xcb40007f0f0b7421 */ /* 0x000fe20000000000 */
[----:B------:R-:W-:Y:S01]  /*33a0*/  FFMA R18, R17, 1.4426950216293334961, -R18 ;  /* 0x3fb8aa3b11127823 */ /* 0x000fe20000000812 */
[----:B------:R-:W-:Y:S02]  /*33b0*/  SHF.L.U32 R15, R15, 0x17, RZ ;  /* 0x000000170f0f7819 */ /* 0x000fe400000006ff */
[----:B------:R-:W-:Y:S01]  /*33c0*/  FFMA R11, R14, 1.4426950216293334961, -R11 ;  /* 0x3fb8aa3b0e0b7823 */ /* 0x000fe2000000080b */
[----:B------:R-:W-:-:S03]  /*33d0*/  FFMA R13, R17, 1.925963033500011079e-08, R18 ;  /* 0x32a57060110d7823 */ /* 0x000fc60000000012 */
[----:B------:R-:W-:Y:S01]  /*33e0*/  FFMA R14, R14, 1.925963033500011079e-08, R11 ;  /* 0x32a570600e0e7823 */ /* 0x000fe2000000000b */
[----:B------:R-:W-:Y:S02]  /*33f0*/  FADD R11, RZ, R6 ;  /* 0x00000006ff0b7221 */ /* 0x000fe40000000000 */
[----:B------:R-:W0:Y:S02]  /*3400*/  MUFU.EX2 R13, R13 ;  /* 0x0000000d000d7308 */ /* 0x000e240000000800 */
[----:B------:R-:W-:-:S06]  /*3410*/  FADD R11, R11, R0 ;  /* 0x000000000b0b7221 */ /* 0x000fcc0000000000 */
[----:B------:R-:W1:Y:S01]  /*3420*/  MUFU.EX2 R14, R14 ;  /* 0x0000000e000e7308 */ /* 0x000e620000000800 */
[----:B0-----:R-:W-:Y:S01]  /*3430*/  FMUL R18, R12, R13 ;  /* 0x0000000d0c127220 */ /* 0x001fe20000400000 */
[----:B------:R-:W-:-:S04]  /*3440*/  FADD R12, R11, R2 ;  /* 0x000000020b0c7221 */ /* 0x000fc80000000000 */
[----:B------:R-:W-:Y:S01]  /*3450*/  FADD R11, R12, R3 ;  /* 0x000000030c0b7221 */ /* 0x000fe20000000000 */
[----:B-1----:R-:W-:-:S03]  /*3460*/  FMUL R17, R15, R14 ;  /* 0x0000000e0f117220 */ /* 0x002fc60000400000 */
        /* <DEDUP_REMOVED lines=21> */
.L_x_2770:
[----:B------:R-:W-:Y:S02]  /*35c0*/  HFMA2 R12, -RZ, RZ, 0, 4.76837158203125e-07 ;  /* 0x00000008ff0c7431 */ /* 0x000fe400000001ff */
[----:B------:R-:W-:-:S05]  /*35d0*/  FADD R25, R13, R14 ;  /* 0x0000000e0d197221 */ /* 0x000fca0000000000 */
[----:B------:R-:W-:-:S07]  /*35e0*/  MOV R13, R25 ;  /* 0x00000019000d7202 */ /* 0x000fce0000000f00 */
[----:B------:R-:W-:Y:S05]  /*35f0*/  WARPSYNC.COLLECTIVE R15, `(.L_x_2771) ;  /* 0x000000000f087348 */ /* 0x000fea0003c00000 */
[----:B------:R0:W1:Y:S02]  /*3600*/  SHFL.BFLY P6, R14, R13, R12, R11 ;  /* 0x0c00000c0d0e7389 */ /* 0x00006400000c000b */
[----:B01----:R-:W-:Y:S05]  /*3610*/  ENDCOLLECTIVE ;  /* 0x000000000000791b */ /* 0x003fea0003800000 */
.L_x_2771:
[----:B------:R-:W-:Y:S02]  /*3620*/  HFMA2 R12, -RZ, RZ, 0, 2.384185791015625e-07 ;  /* 0x00000004ff0c7431 */ /* 0x000fe400000001ff */
[----:B------:R-:W-:-:S05]  /*3630*/  FADD R32, R25, R14 ;  /* 0x0000000e19207221 */ /* 0x000fca0000000000 */
[----:B------:R-:W-:-:S07]  /*3640*/  MOV R13, R32 ;  /* 0x00000020000d7202 */ /* 0x000fce0000000f00 */
[----:B------:R-:W-:Y:S05]  /*3650*/  WARPSYNC.COLLECTIVE R15, `(.L_x_2772) ;  /* 0x000000000f087348 */ /* 0x000fea0003c00000 */
[----:B------:R0:W1:Y:S02]  /*3660*/  SHFL.BFLY P6, R14, R13, R12, R11 ;  /* 0x0c00000c0d0e7389 */ /* 0x00006400000c000b */
[----:B01----:R-:W-:Y:S05]  /*3670*/  ENDCOLLECTIVE ;  /* 0x000000000000791b */ /* 0x003fea0003800000 */
.L_x_2772:
[----:B------:R-:W-:Y:S02]  /*3680*/  HFMA2 R12, -RZ, RZ, 0, 1.1920928955078125e-07 ;  /* 0x00000002ff0c7431 */ /* 0x000fe400000001ff */
[----:B------:R-:W-:-:S05]  /*3690*/  FADD R33, R32, R14 ;  /* 0x0000000e20217221 */ /* 0x000fca0000000000 */
[----:B------:R-:W-:-:S07]  /*36a0*/  MOV R13, R33 ;  /* 0x00000021000d7202 */ /* 0x000fce0000000f00 */
[----:B------:R-:W-:Y:S05]  /*36b0*/  WARPSYNC.COLLECTIVE R15, `(.L_x_2773) ;  /* 0x000000000f087348 */ /* 0x000fea0003c00000 */
[----:B------:R0:W1:Y:S02]  /*36c0*/  SHFL.BFLY P6, R14, R13, R12, R11 ;  /* 0x0c00000c0d0e7389 */ /* 0x00006400000c000b */
[----:B01----:R-:W-:Y:S05]  /*36d0*/  ENDCOLLECTIVE ;  /* 0x000000000000791b */ /* 0x003fea0003800000 */
.L_x_2773:
[----:B------:R-:W-:Y:S02]  /*36e0*/  HFMA2 R12, -RZ, RZ, 0, 5.9604644775390625e-08 ;  /* 0x00000001ff0c7431 */ /* 0x000fe400000001ff */
[----:B------:R-:W-:-:S05]  /*36f0*/  FADD R34, R33, R14 ;  /* 0x0000000e21227221 */ /* 0x000fca0000000000 */
[----:B------:R-:W-:-:S07]  /*3700*/  MOV R13, R34 ;  /* 0x00000022000d7202 */ /* 0x000fce0000000f00 */
[----:B------:R-:W-:Y:S05]  /*3710*/  WARPSYNC.COLLECTIVE R15, `(.L_x_2774) ;  /* 0x000000000f087348 */ /* 0x000fea0003c00000 */
[----:B------:R0:W1:Y:S02]  /*3720*/  SHFL.BFLY P6, R14, R13, R12, R11 ;  /* 0x0c00000c0d0e7389 */ /* 0x00006400000c000b */
[----:B01----:R-:W-:Y:S05]  /*3730*/  ENDCOLLECTIVE ;  /* 0x000000000000791b */ /* 0x003fea0003800000 */
.L_x_2774:
[----:B------:R-:W-:Y:S05]  /*3740*/  BRA `(.L_x_2775) ;  /* 0xffffffd800e87947 */ /* 0x000fea000383ffff */
        .weak           $__internal_37_$__cuda_sm3x_div_rn_noftz_f32_slowpath
        .type           $__internal_37_$__cuda_sm3x_div_rn_noftz_f32_slowpath,@function
        .size           $__internal_37_$__cuda_sm3x_div_rn_noftz_f32_slowpath,(.L_x_8523 - $__internal_37_$__cuda_sm3x_div_rn_noftz_f32_slowpath)
$__internal_37_$__cuda_sm3x_div_rn_noftz_f32_slowpath:
        /* <DEDUP_REMOVED lines=36> */
.L_x_2777:
        /* <DEDUP_REMOVED lines=51> */
.L_x_2784:
[----:B------:R-:W-:-:S04]  /*3cc0*/  LOP3.LUT R6, R6, 0x80000000, RZ, 0xc0, !PT ;  /* 0x8000000006067812 */ /* 0x000fc800078ec0ff */
[----:B------:R-:W-:Y:S01]  /*3cd0*/  LOP3.LUT R6, R6, 0x7f800000, RZ, 0xfc, !PT ;  /* 0x7f80000006067812 */ /* 0x000fe200078efcff */
[----:B------:R-:W-:Y:S06]  /*3ce0*/  BRA `(.L_x_2785) ;  /* 0x0000000000047947 */ /* 0x000fec0003800000 */
.L_x_2783:
[----:B------:R-:W-:-:S07]  /*3cf0*/  LEA R6, R13, R6, 0x17 ;  /* 0x000000060d067211 */ /* 0x000fce00078eb8ff */
.L_x_2785:
[----:B------:R-:W-:Y:S05]  /*3d00*/  BSYNC.RECONVERGENT B1 ;  /* 0x0000000000017941 */ /* 0x000fea0003800200 */
.L_x_2782:
[----:B------:R-:W-:Y:S05]  /*3d10*/  BRA `(.L_x_2786) ;  /* 0x0000000000207947 */ /* 0x000fea0003800000 */
.L_x_2781:
[----:B------:R-:W-:-:S04]  /*3d20*/  LOP3.LUT R6, R33, 0x80000000, R6, 0x48, !PT ;  /* 0x8000000021067812 */ /* 0x000fc800078e4806 */
[----:B------:R-:W-:Y:S01]  /*3d30*/  LOP3.LUT R6, R6, 0x7f800000, RZ, 0xfc, !PT ;  /* 0x7f80000006067812 */ /* 0x000fe200078efcff */
[----:B------:R-:W-:Y:S06]  /*3d40*/  BRA `(.L_x_2786) ;  /* 0x0000000000147947 */ /* 0x000fec0003800000 */
.L_x_2780:
[----:B------:R-:W-:Y:S01]  /*3d50*/  LOP3.LUT R6, R33, 0x80000000, R6, 0x48, !PT ;  /* 0x8000000021067812 */ /* 0x000fe200078e4806 */
[----:B------:R-:W-:Y:S06]  /*3d60*/  BRA `(.L_x_2786) ;  /* 0x00000000000c7947 */ /* 0x000fec0003800000 */
.L_x_2779:
[----:B------:R-:W0:Y:S01]  /*3d70*/  MUFU.RSQ R6, -QNAN ;  /* 0xffc0000000067908 */ /* 0x000e220000001400 */
[----:B------:R-:W-:Y:S05]  /*3d80*/  BRA `(.L_x_2786) ;  /* 0x0000000000047947 */ /* 0x000fea0003800000 */
.L_x_2778:
[----:B------:R-:W-:-:S07]  /*3d90*/  FADD.FTZ R6, R6, R11 ;  /* 0x0000000b06067221 */ /* 0x000fce0000010000 */
.L_x_2786:
[----:B------:R-:W-:Y:S05]  /*3da0*/  BSYNC.RECONVERGENT B0 ;  /* 0x0000000000007941 */ /* 0x000fea0003800200 */
.L_x_2776:
[----:B------:R-:W-:Y:S01]  /*3db0*/  HFMA2 R13, -RZ, RZ, 0, 0 ;  /* 0x00000000ff0d7431 */ /* 0x000fe200000001ff */
[----:B------:R-:W-:-:S04]  /*3dc0*/  MOV R12, R25 ;  /* 0x00000019000c7202 */ /* 0x000fc80000000f00 */
[----:B0-----:R-:W-:Y:S05]  /*3dd0*/  RET.REL.NODEC R12 `(_Z15SoftmaxWarpImplI10DirectLoadIffE11DirectStoreIffEfLi1ELi19ELi32ELi1ELb0EL9Algorithm0EEvT_T0_ll) ;  /* 0xffffffc00c887950 */ /* 0x001fea0003c3ffff */
.L_x_2787:
        /* <DEDUP_REMOVED lines=10> */
.L_x_8523:


//--------------------- .text._Z15SoftmaxWarpImplI10DirectLoadIffE11DirectStoreIffEfLi1ELi18ELi32ELi1ELb1EL9Algorithm0EEvT_T0_ll --------------------------
	.section	.text._Z15SoftmaxWarpImplI10DirectLoadIffE11DirectStoreIffEfLi1ELi18ELi32ELi1ELb1EL9Algorithm0EEvT_T0_ll,"ax",@progbits
	.align	128
        .global         _Z15SoftmaxWarpImplI10DirectLoadIffE11DirectStoreIffEfLi1ELi18ELi32ELi1ELb1EL9Algorithm0EEvT_T0_ll
        .type           _Z15SoftmaxWarpImplI10DirectLoadIffE11DirectStoreIffEfLi1ELi18ELi32ELi1ELb1EL9Algorithm0EEvT_T0_ll,@function
        .size           _Z15SoftmaxWarpImplI10DirectLoadIffE11DirectStoreIffEfLi1ELi18ELi32ELi1ELb1EL9Algorithm0EEvT_T0_ll,(.L_x_8524 - _Z15SoftmaxWarpImplI10DirectLoadIffE11DirectStoreIffEfLi1ELi18ELi32ELi1ELb1EL9Algorithm0EEvT_T0_ll)
        .other          _Z15SoftmaxWarpImplI10DirectLoadIffE11DirectStoreIffEfLi1ELi18ELi32ELi1ELb1EL9Algorithm0EEvT_T0_ll,@"STO_CUDA_ENTRY STV_DEFAULT"
_Z15SoftmaxWarpImplI10DirectLoadIffE11DirectStoreIffEfLi1ELi18ELi32ELi1ELb1EL9Algorithm0EEvT_T0_ll:
.text._Z15SoftmaxWarpImplI10DirectLoadIffE11DirectStoreIffEfLi1ELi18ELi32ELi1ELb1EL9Algorithm0EEvT_T0_ll:
        /* <DEDUP_REMOVED lines=25> */
.L_x_2788:
        /* <DEDUP_REMOVED lines=30> */
[----:B-1----:R-:W-:-:S07]  /*0370*/  IADD3 R29, PT, PT, R32, 0x220, RZ ;  /* 0x00000220201d7810 */ /* 0x002fce0007ffe0ff */
.L_x_2827:
        /* <DEDUP_REMOVED lines=17> */
[----:B------:R-:W-:Y:S02]  /*0490*/  ISETP.GE.U32.AND P6, PT, R43, UR44, PT ;  /* 0x0000002c2b007c0c */ /* 0x000fe4000bfc6070 */
[----:B------:R-:W-:Y:S02]  /*04a0*/  ISETP.GE.AND.EX P3, PT, RZ, UR45, PT, P3 ;  /* 0x0000002dff007c0c */ /* 0x000fe4000bf66330 */
[----:B------:R-:W-:Y:S02]  /*04b0*/  IADD3 R3, PT, PT, R5, R3, RZ ;  /* 0x0000000305037210 */ /* 0x000fe40007ffe0ff */
[----:B------:R-:W-:Y:S02]  /*04c0*/  LEA R2, P5, R4, UR40, 0x2 ;  /* 0x0000002804027c11 */ /* 0x000fe4000f8a10ff */
[----:B------:R-:W-:Y:S02]  /*04d0*/  @!P2 R2UR UR6, R24 ;  /* 0x000000001806a2ca */ /* 0x000fe400000e0000 */
[----:B------:R-:W-:-:S02]  /*04e0*/  @!P2 R2UR UR7, R25 ;  /* 0x000000001907a2ca */ /* 0x000fc400000e0000 */
[----:B------:R-:W-:Y:S02]  /*04f0*/  MOV R7, 0xff800000 ;  /* 0xff80000000077802 */ /* 0x000fe40000000f00 */
[----:B------:R-:W-:Y:S02]  /*0500*/  ISETP.GE.AND.EX P6, PT, RZ, UR45, PT, P6 ;  /* 0x0000002dff007c0c */ /* 0x000fe4000bfc6360 */
[----:B------:R-:W-:Y:S02]  /*0510*/  LEA.HI.X R3, R4, UR41, R3, 0x2, P5 ;  /* 0x0000002904037c11 */ /* 0x000fe4000a8f1403 */
[C---:B------:R-:W-:Y:S02]  /*0520*/  @!P1 R2UR UR8, R24.reuse ;  /* 0x00000000180892ca */ /* 0x040fe400000e0000 */
[----:B------:R-:W-:Y:S01]  /*0530*/  @!P1 R2UR UR9, R25 ;  /* 0x00000000190992ca */ /* 0x000fe200000e0000 */
[----:B------:R-:W2:Y:S01]  /*0540*/  @!P0 LDG.E R7, desc[UR4][R2.64] ;  /* 0x0000000402078981 */ /* 0x000ea2000c1e1900 */
[----:B------:R-:W-:-:S02]  /*0550*/  @!P4 R2UR UR10, R24 ;  /* 0x00000000180ac2ca */ /* 0x000fc400000e0000 */
[C---:B------:R-:W-:Y:S01]  /*0560*/  @!P4 R2UR UR11, R25.reuse ;  /* 0x00000000190bc2ca */ /* 0x040fe200000e0000 */
[----:B------:R-:W3:Y:S01]  /*0570*/  @!P2 LDG.E R26, desc[UR6][R2.64+0x80] ;  /* 0x00008006021aa981 */ /* 0x000ee2000c1e1900 */
        /* <DEDUP_REMOVED lines=62> */
[----:B------:R-:W-:Y:S01]  /*0960*/  MOV R17, 0xff800000 ;  /* 0xff80000000117802 */ /* 0x000fe20000000f00 */
[----:B------:R-:W-:-:S08]  /*0970*/  IMAD.MOV.U32 R16, RZ, RZ, -0x800000 ;  /* 0xff800000ff107424 */ /* 0x000fd000078e00ff */
        /* <DEDUP_REMOVED lines=77> */
[----:B------:R-:W-:Y:S01]  /*0e50*/  FFMA R4, R63, 1.4426950216293334961, -R4 ;  /* 0x3fb8aa3b3f047823 */ /* 0x000fe20000000804 */
[-C--:B------:R-:W-:Y:S01]  /*0e60*/  FFMA.SAT R14, R59, R12.reuse, 0.5 ;  /* 0x3f0000003b0e7423 */ /* 0x080fe2000000200c */
[-C--:B------:R-:W-:Y:S01]  /*0e70*/  FFMA.SAT R10, R57, R12.reuse, 0.5 ;  /* 0x3f000000390a7423 */ /* 0x080fe2000000200c */
[----:B------:R-:W-:Y:S01]  /*0e80*/  FFMA R6, R65, 1.4426950216293334961, -R6 ;  /* 0x3fb8aa3b41067823 */ /* 0x000fe20000000806 */
[----:B------:R-:W-:Y:S01]  /*0e90*/  FFMA R63, R63, 1.925963033500011079e-08, R4 ;  /* 0x32a570603f3f7823 */ /* 0x000fe20000000004 */
[-C--:B------:R-:W-:Y:S01]  /*0ea0*/  FFMA.SAT R4, R61, R12.reuse, 0.5 ;  /* 0x3f0000003d047423 */ /* 0x080fe2000000200c */
[-C--:B------:R-:W-:Y:S01]  /*0eb0*/  FFMA.RM R14, R14, R11.reuse, 12582913 ;  /* 0x4b4000010e0e7423 */ /* 0x080fe2000000400b */
[----:B------:R-:W-:Y:S01]  /*0ec0*/  FFMA R16, R65, 1.925963033500011079e-08, R6 ;  /* 0x32a5706041107823 */ /* 0x000fe20000000006 */
[-C--:B------:R-:W-:Y:S01]  /*0ed0*/  FFMA.RM R10, R10, R11.reuse, 12582913 ;  /* 0x4b4000010a0a7423 */ /* 0x080fe2000000400b */
[-C--:B------:R-:W-:Y:S01]  /*0ee0*/  FFMA.RM R4, R4, R11.reuse, 12582913 ;  /* 0x4b40000104047423 */ /* 0x080fe2000000400b */
[----:B------:R-:W-:Y:S01]  /*0ef0*/  FADD R6, R14, -12583039 ;  /* 0xcb40007f0e067421 */ /* 0x000fe20000000000 */
[-C--:B------:R-:W-:Y:S01]  /*0f00*/  FFMA.SAT R18, R7, R12.reuse, 0.5 ;  /* 0x3f00000007127423 */ /* 0x080fe2000000200c */
[----:B------:R-:W0:Y:S01]  /*0f10*/  MUFU.EX2 R63, R63 ;  /* 0x0000003f003f7308 */ /* 0x000e220000000800 */
[----:B------:R-:W-:Y:S01]  /*0f20*/  FADD R8, R4, -12583039 ;  /* 0xcb40007f04087421 */ /* 0x000fe20000000000 */
[----:B------:R-:W-:Y:S01]  /*0f30*/  FFMA R6, R59, 1.4426950216293334961, -R6 ;  /* 0x3fb8aa3b3b067823 */ /* 0x000fe20000000806 */
[----:B------:R-:W-:Y:S01]  /*0f40*/  SHF.L.U32 R2, R2, 0x17, RZ ;  /* 0x0000001702027819 */ /* 0x000fe200000006ff */
[----:B------:R-:W-:Y:S01]  /*0f50*/  FFMA.SAT R54, R49, R12, 0.5 ;  /* 0x3f00000031367423 */ /* 0x000fe2000000200c */
[----:B------:R-:W-:Y:S01]  /*0f60*/  FFMA R8, R61, 1.4426950216293334961, -R8 ;  /* 0x3fb8aa3b3d087823 */ /* 0x000fe20000000808 */
[----:B------:R-:W-:Y:S01]  /*0f70*/  FFMA R20, R59, 1.925963033500011079e-08, R6 ;  /* 0x32a570603b147823 */ /* 0x000fe20000000006 */
[----:B------:R-:W-:Y:S01]  /*0f80*/  FADD R6, R10, -12583039 ;  /* 0xcb40007f0a067421 */ /* 0x000fe20000000000 */
[----:B------:R-:W1:Y:S01]  /*0f90*/  MUFU.EX2 R59, R16 ;  /* 0x00000010003b7308 */ /* 0x000e620000000800 */
[----:B------:R-:W-:Y:S01]  /*0fa0*/  FFMA R61, R61, 1.925963033500011079e-08, R8 ;  /* 0x32a570603d3d7823 */ /* 0x000fe20000000008 */
[----:B------:R-:W-:Y:S01]  /*0fb0*/  SHF.L.U32 R0, R0, 0x17, RZ ;  /* 0x0000001700007819 */ /* 0x000fe200000006ff */
[----:B------:R-:W-:Y:S01]  /*0fc0*/  FFMA R8, R57, 1.4426950216293334961, -R6 ;  /* 0x3fb8aa3b39087823 */ /* 0x000fe20000000806 */
[----:B------:R-:W-:-:S03]  /*0fd0*/  FFMA.RM R6, R18, R11, 12582913 ;  /* 0x4b40000112067423 */ /* 0x000fc6000000400b */
[----:B------:R-:W-:Y:S01]  /*0fe0*/  FFMA R57, R57, 1.925963033500011079e-08, R8 ;  /* 0x32a5706039397823 */ /* 0x000fe20000000008 */
[----:B------:R-:W-:-:S04]  /*0ff0*/  FADD R8, R6, -12583039 ;  /* 0xcb40007f06087421 */ /* 0x000fc80000000000 */
[C---:B------:R-:W-:Y:S01]  /*1000*/  FFMA R8, R7.reuse, 1.4426950216293334961, -R8 ;  /* 0x3fb8aa3b07087823 */ /* 0x040fe20000000808 */
[----:B------:R-:W-:Y:S03]  /*1010*/  MUFU.EX2 R57, R57 ;  /* 0x0000003900397308 */ /* 0x000fe60000000800 */
[----:B------:R-:W-:Y:S01]  /*1020*/  FFMA R18, R7, 1.925963033500011079e-08, R8 ;  /* 0x32a5706007127823 */ /* 0x000fe20000000008 */
[----:B------:R-:W-:Y:S01]  /*1030*/  FFMA.SAT R8, R55, R12, 0.5 ;  /* 0x3f00000037087423 */ /* 0x000fe2000000200c */
[----:B0-----:R-:W-:-:S03]  /*1040*/  FMUL R7, R2, R63 ;  /* 0x0000003f02077220 */ /* 0x001fc60000400000 */
[----:B------:R-:W-:Y:S01]  /*1050*/  FFMA.RM R8, R8, R11, 12582913 ;  /* 0x4b40000108087423 */ /* 0x000fe2000000400b */
[----:B------:R0:W2:Y:S03]  /*1060*/  MUFU.EX2 R63, R20 ;  /* 0x00000014003f7308 */ /* 0x0000a60000000800 */
[----:B------:R-:W-:-:S04]  /*1070*/  FADD R2, R8, -12583039 ;  /* 0xcb40007f08027421 */ /* 0x000fc80000000000 */
[C---:B------:R-:W-:Y:S01]  /*1080*/  FFMA R2, R55.reuse, 1.4426950216293334961, -R2 ;  /* 0x3fb8aa3b37027823 */ /* 0x040fe20000000802 */
[----:B------:R-:W-:Y:S03]  /*1090*/  MUFU.EX2 R18, R18 ;  /* 0x0000001200127308 */ /* 0x000fe60000000800 */
[----:B------:R-:W-:Y:S01]  /*10a0*/  FFMA R55, R55, 1.925963033500011079e-08, R2 ;  /* 0x32a5706037377823 */ /* 0x000fe20000000002 */
[----:B------:R-:W-:-:S04]  /*10b0*/  FFMA.SAT R2, R53, R12, 0.5 ;  /* 0x3f00000035027423 */ /* 0x000fc8000000200c */
[----:B------:R-:W-:Y:S01]  /*10c0*/  FFMA.RM R9, R2, R11, 12582913 ;  /* 0x4b40000102097423 */ /* 0x000fe2000000400b */
[----:B-1----:R-:W-:Y:S01]  /*10d0*/  FMUL R2, R0, R59 ;  /* 0x0000003b00027220 */ /* 0x002fe20000400000 */
[----:B------:R-:W-:Y:S01]  /*10e0*/  SHF.L.U32 R0, R14, 0x17, RZ ;  /* 0x000000170e007819 */ /* 0x000fe200000006ff */
[-C--:B------:R-:W-:Y:S01]  /*10f0*/  FFMA.SAT R14, R3, R12.reuse, 0.5 ;  /* 0x3f000000030e7423 */ /* 0x080fe2000000200c */
[----:B------:R-:W-:Y:S01]  /*1100*/  FADD R22, R9, -12583039 ;  /* 0xcb40007f09167421 */ /* 0x000fe20000000000 */
[----:B------:R-:W-:Y:S02]  /*1110*/  MUFU.EX2 R55, R55 ;  /* 0x0000003700377308 */ /* 0x000fe40000000800 */
[----:B0-----:R-:W-:Y:S01]  /*1120*/  FFMA.RM R20, R14, R11, 12582913 ;  /* 0x4b4000010e147423 */ /* 0x001fe2000000400b */
[C---:B------:R-:W-:Y:S01]  /*1130*/  FFMA R22, R53.reuse, 1.4426950216293334961, -R22 ;  /* 0x3fb8aa3b35167823 */ /* 0x040fe20000000816 */
[----:B--2---:R-:W-:Y:S02]  /*1140*/  FMUL R0, R0, R63 ;  /* 0x0000003f00007220 */ /* 0x004fe40000400000 */
[----:B------:R-:W-:Y:S01]  /*1150*/  FADD R16, R20, -12583039 ;  /* 0xcb40007f14107421 */ /* 0x000fe20000000000 */
[----:B------:R-:W-:Y:S01]  /*1160*/  FFMA R53, R53, 1.925963033500011079e-08, R22 ;  /* 0x32a5706035357823 */ /* 0x000fe20000000016 */
[----:B------:R-:W0:Y:S01]  /*1170*/  MUFU.EX2 R14, R61 ;  /* 0x0000003d000e7308 */ /* 0x000e220000000800 */
[----:B------:R-:W-:Y:S01]  /*1180*/  FFMA.SAT R22, R51, R12, 0.5 ;  /* 0x3f00000033167423 */ /* 0x000fe2000000200c */
[----:B------:R-:W-:-:S03]  /*1190*/  FFMA R16, R3, 1.4426950216293334961, -R16 ;  /* 0x3fb8aa3b03107823 */ /* 0x000fc60000000810 */
[-C--:B------:R-:W-:Y:S01]  /*11a0*/  FFMA.RM R22, R22, R11.reuse, 12582913 ;  /* 0x4b40000116167423 */ /* 0x080fe2000000400b */
[----:B------:R-:W-:Y:S01]  /*11b0*/  FFMA R48, R3, 1.925963033500011079e-08, R16 ;  /* 0x32a5706003307823 */ /* 0x000fe20000000010 */
[----:B------:R-:W-:Y:S01]  /*11c0*/  SHF.L.U32 R3, R4, 0x17, RZ ;  /* 0x0000001704037819 */ /* 0x000fe200000006ff */
[----:B------:R-:W-:Y:S01]  /*11d0*/  FFMA.SAT R16, R21, R12, 0.5 ;  /* 0x3f00000015107423 */ /* 0x000fe2000000200c */
[----:B------:R-:W-:Y:S01]  /*11e0*/  SHF.L.U32 R4, R10, 0x17, RZ ;  /* 0x000000170a047819 */ /* 0x000fe200000006ff */
[----:B------:R-:W1:Y:S02]  /*11f0*/  MUFU.EX2 R53, R53 ;  /* 0x0000003500357308 */ /* 0x000e640000000800 */
[----:B------:R-:W-:Y:S02]  /*1200*/  FFMA.RM R16, R16, R11, 12582913 ;  /* 0x4b40000110107423 */ /* 0x000fe4000000400b */
[----:B------:R-:W-:Y:S01]  /*1210*/  FMUL R4, R4, R57 ;  /* 0x0000003904047220 */ /* 0x000fe20000400000 */
[----:B0-----:R-:W-:Y:S01]  /*1220*/  FMUL R3, R3, R14 ;  /* 0x0000000e03037220 */ /* 0x001fe20000400000 */
[----:B------:R-:W-:-:S02]  /*1230*/  FADD R14, R22, -12583039 ;  /* 0xcb40007f160e7421 */ /* 0x000fc40000000000 */
[----:B------:R-:W0:Y:S02]  /*1240*/  MUFU.EX2 R48, R48 ;  /* 0x0000003000307308 */ /* 0x000e240000000800 */
[----:B------:R-:W-:-:S04]  /*1250*/  FFMA R14, R51, 1.4426950216293334961, -R14 ;  /* 0x3fb8aa3b330e7823 */ /* 0x000fc8000000080e */
[----:B------:R-:W-:Y:S01]  /*1260*/  FFMA R51, R51, 1.925963033500011079e-08, R14 ;  /* 0x32a5706033337823 */ /* 0x000fe2000000000e */
[----:B------:R-:W-:-:S04]  /*1270*/  FFMA.SAT R14, R5, R12, 0.5 ;  /* 0x3f000000050e7423 */ /* 0x000fc8000000200c */
[----:B------:R-:W-:Y:S01]  /*1280*/  FFMA.RM R14, R14, R11, 12582913 ;  /* 0x4b4000010e0e7423 */ /* 0x000fe2000000400b */
[----:B------:R-:W2:Y:S03]  /*1290*/  MUFU.EX2 R51, R51 ;  /* 0x0000003300337308 */ /* 0x000ea60000000800 */
[----:B------:R-:W-:-:S04]  /*12a0*/  FADD R10, R14, -12583039 ;  /* 0xcb40007f0e0a7421 */ /* 0x000fc80000000000 */
[----:B------:R-:W-:-:S04]  /*12b0*/  FFMA R10, R5, 1.4426950216293334961, -R10 ;  /* 0x3fb8aa3b050a7823 */ /* 0x000fc8000000080a */
[----:B------:R-:W-:Y:S01]  /*12c0*/  FFMA R26, R5, 1.925963033500011079e-08, R10 ;  /* 0x32a57060051a7823 */ /* 0x000fe2000000000a */
[----:B------:R-:W-:Y:S01]  /*12d0*/  SHF.L.U32 R5, R6, 0x17, RZ ;  /* 0x0000001706057819 */ /* 0x000fe200000006ff */
[----:B------:R-:W-:Y:S01]  /*12e0*/  FADD R10, R16, -12583039 ;  /* 0xcb40007f100a7421 */ /* 0x000fe20000000000 */
[----:B------:R-:W-:Y:S02]  /*12f0*/  SHF.L.U32 R6, R8, 0x17, RZ ;  /* 0x0000001708067819 */ /* 0x000fe400000006ff */
[----:B------:R-:W-:Y:S01]  /*1300*/  SHF.L.U32 R16, R16, 0x17, RZ ;  /* 0x0000001710107819 */ /* 0x000fe200000006ff */
[----:B------:R-:W-:Y:S01]  /*1310*/  FMUL R5, R5, R18 ;  /* 0x0000001205057220 */ /* 0x000fe20000400000 */
[-C--:B------:R-:W-:Y:S01]  /*1320*/  FFMA.SAT R18, R19, R12.reuse, 0.5 ;  /* 0x3f00000013127423 */ /* 0x080fe2000000200c */
[C---:B------:R-:W-:Y:S01]  /*1330*/  FFMA R10, R21.reuse, 1.4426950216293334961, -R10 ;  /* 0x3fb8aa3b150a7823 */ /* 0x040fe2000000080a */
[----:B------:R-:W-:Y:S02]  /*1340*/  FMUL R6, R6, R55 ;  /* 0x0000003706067220 */ /* 0x000fe40000400000 */
[----:B------:R-:W-:Y:S01]  /*1350*/  FFMA.RM R18, R18, R11, 12582913 ;  /* 0x4b40000112127423 */ /* 0x000fe2000000400b */
[----:B------:R-:W-:Y:S01]  /*1360*/  FFMA R21, R21, 1.925963033500011079e-08, R10 ;  /* 0x32a5706015157823 */ /* 0x000fe2000000000a */
[----:B------:R-:W-:-:S02]  /*1370*/  FFMA.SAT R10, R13, R12, 0.5 ;  /* 0x3f0000000d0a7423 */ /* 0x000fc4000000200c */
[C---:B------:R-:W-:Y:S01]  /*1380*/  FADD R8, R18.reuse, -12583039 ;  /* 0xcb40007f12087421 */ /* 0x040fe20000000000 */
[----:B------:R-:W-:Y:S02]  /*1390*/  SHF.L.U32 R18, R18, 0x17, RZ ;  /* 0x0000001712127819 */ /* 0x000fe400000006ff */
[----:B------:R-:W-:Y:S01]  /*13a0*/  MUFU.EX2 R21, R21 ;  /* 0x0000001500157308 */ /* 0x000fe20000000800 */
[----:B------:R-:W-:-:S04]  /*13b0*/  FFMA R8, R19, 1.4426950216293334961, -R8 ;  /* 0x3fb8aa3b13087823 */ /* 0x000fc80000000808 */
[----:B------:R-:W-:Y:S01]  /*13c0*/  FFMA R50, R19, 1.925963033500011079e-08, R8 ;  /* 0x32a5706013327823 */ /* 0x000fe20000000008 */
[----:B------:R-:W-:Y:S01]  /*13d0*/  FFMA.RM R19, R10, R11, 12582913 ;  /* 0x4b4000010a137423 */ /* 0x000fe2000000400b */
[----:B------:R-:W-:Y:S02]  /*13e0*/  SHF.L.U32 R8, R9, 0x17, RZ ;  /* 0x0000001709087819 */ /* 0x000fe400000006ff */
[----:B------:R-:W-:Y:S01]  /*13f0*/  SHF.L.U32 R9, R20, 0x17, RZ ;  /* 0x0000001714097819 */ /* 0x000fe200000006ff */
[----:B------:R-:W-:Y:S02]  /*1400*/  FADD R10, R19, -12583039 ;  /* 0xcb40007f130a7421 */ /* 0x000fe40000000000 */
[----:B-1----:R-:W-:Y:S02]  /*1410*/  FMUL R8, R8, R53 ;  /* 0x0000003508087220 */ /* 0x002fe40000400000 */
[----:B------:R-:W-:Y:S01]  /*1420*/  FFMA R10, R13, 1.4426950216293334961, -R10 ;  /* 0x3fb8aa3b0d0a7823 */ /* 0x000fe2000000080a */
[----:B0-----:R-:W-:Y:S01]  /*1430*/  FMUL R9, R9, R48 ;  /* 0x0000003009097220 */ /* 0x001fe20000400000 */
[-C--:B------:R-:W-:Y:S01]  /*1440*/  FFMA.SAT R48, R15, R12.reuse, 0.5 ;  /* 0x3f0000000f307423 */ /* 0x080fe2000000200c */
[----:B------:R-:W-:Y:S01]  /*1450*/  MUFU.EX2 R53, R50 ;  /* 0x0000003200357308 */ /* 0x000fe20000000800 */
[----:B------:R-:W-:Y:S01]  /*1460*/  FFMA R52, R13, 1.925963033500011079e-08, R10 ;  /* 0x32a570600d347823 */ /* 0x000fe2000000000a */
[----:B------:R-:W-:-:S04]  /*1470*/  FFMA.SAT R10, R17, R12, 0.5 ;  /* 0x3f000000110a7423 */ /* 0x000fc8000000200c */
[----:B------:R-:W-:Y:S02]  /*1480*/  FFMA.RM R13, R10, R11, 12582913 ;  /* 0x4b4000010a0d7423 */ /* 0x000fe4000000400b */
[----:B------:R-:W-:Y:S02]  /*1490*/  MUFU.EX2 R55, R52 ;  /* 0x0000003400377308 */ /* 0x000fe40000000800 */
[----:B------:R-:W-:-:S04]  /*14a0*/  FADD R10, R13, -12583039 ;  /* 0xcb40007f0d0a7421 */ /* 0x000fc80000000000 */
[----:B------:R-:W-:-:S04]  /*14b0*/  FFMA R10, R17, 1.4426950216293334961, -R10 ;  /* 0x3fb8aa3b110a7823 */ /* 0x000fc8000000080a */
[----:B------:R-:W-:Y:S01]  /*14c0*/  FFMA R20, R17, 1.925963033500011079e-08, R10 ;  /* 0x32a5706011147823 */ /* 0x000fe2000000000a */
[----:B------:R-:W-:Y:S01]  /*14d0*/  FFMA.RM R17, R48, R11, 12582913 ;  /* 0x4b40000130117423 */ /* 0x000fe2000000400b */
[----:B------:R-:W-:-:S03]  /*14e0*/  SHF.L.U32 R10, R22, 0x17, RZ ;  /* 0x00000017160a7819 */ /* 0x000fc600000006ff */
[C---:B------:R-:W-:Y:S01]  /*14f0*/  FADD R22, R17.reuse, -12583039 ;  /* 0xcb40007f11167421 */ /* 0x040fe20000000000 */
[----:B------:R-:W-:Y:S01]  /*1500*/  SHF.L.U32 R17, R17, 0x17, RZ ;  /* 0x0000001711117819 */ /* 0x000fe200000006ff */
[----:B--2---:R-:W-:Y:S02]  /*1510*/  FMUL R10, R10, R51 ;  /* 0x000000330a0a7220 */ /* 0x004fe40000400000 */
[C---:B------:R-:W-:Y:S01]  /*1520*/  FFMA R22, R15.reuse, 1.4426950216293334961, -R22 ;  /* 0x3fb8aa3b0f167823 */ /* 0x040fe20000000816 */
[----:B------:R-:W0:Y:S03]  /*1530*/  MUFU.EX2 R51, R26 ;  /* 0x0000001a00337308 */ /* 0x000e260000000800 */
        /* <DEDUP_REMOVED lines=8> */
[----:B------:R-:W1:Y:S02]  /*15c0*/  MUFU.EX2 R48, R48 ;  /* 0x0000003000307308 */ /* 0x000e640000000800 */
[----:B------:R-:W-:Y:S01]  /*15d0*/  FFMA R15, R23, 1.925963033500011079e-08, R22 ;  /* 0x32a57060170f7823 */ /* 0x000fe20000000016 */
[C---:B------:R-:W-:Y:S01]  /*15e0*/  FADD R22, R11.reuse, -12583039 ;  /* 0xcb40007f0b167421 */ /* 0x040fe20000000000 */
[----:B------:R-:W-:Y:S01]  /*15f0*/  FADD R23, RZ, R7 ;  /* 0x00000007ff177221 */ /* 0x000fe20000000000 */
[----:B------:R-:W-:Y:S02]  /*1600*/  SHF.L.U32 R11, R11, 0x17, RZ ;  /* 0x000000170b0b7819 */ /* 0x000fe400000006ff */
[----:B------:R-:W-:Y:S01]  /*1610*/  FFMA R22, R49, 1.4426950216293334961, -R22 ;  /* 0x3fb8aa3b31167823 */ /* 0x000fe20000000816 */
[----:B------:R-:W-:Y:S01]  /*1620*/  FADD R23, R23, R2 ;  /* 0x0000000217177221 */ /* 0x000fe20000000000 */
[----:B------:R-:W2:Y:S02]  /*1630*/  MUFU.EX2 R15, R15 ;  /* 0x0000000f000f7308 */ /* 0x000ea40000000800 */
[----:B------:R-:W-:Y:S01]  /*1640*/  FFMA R49, R49, 1.925963033500011079e-08, R22 ;  /* 0x32a5706031317823 */ /* 0x000fe20000000016 */
[----:B------:R-:W-:-:S04]  /*1650*/  FADD R22, R23, R0 ;  /* 0x0000000017167221 */ /* 0x000fc80000000000 */
[----:B------:R-:W-:Y:S01]  /*1660*/  FADD R23, R22, R3 ;  /* 0x0000000316177221 */ /* 0x000fe20000000000 */
[----:B------:R-:W-:-:S03]  /*1670*/  IMAD.SHL.U32 R22, R14, 0x800000, RZ ;  /* 0x008000000e167824 */ /* 0x000fc600078e00ff */
[----:B------:R-:W-:Y:S01]  /*1680*/  FADD R14, R23, R4 ;  /* 0x00000004170e7221 */ /* 0x000fe20000000000 */
[----:B0-----:R-:W-:Y:S01]  /*1690*/  FMUL R23, R22, R51 ;  /* 0x0000003316177220 */ /* 0x001fe20000400000 */
[----:B------:R-:W-:Y:S01]  /*16a0*/  FMUL R22, R16, R21 ;  /* 0x0000001510167220 */ /* 0x000fe20000400000 */
[----:B------:R-:W-:Y:S01]  /*16b0*/  SHF.L.U32 R16, R19, 0x17, RZ ;  /* 0x0000001713107819 */ /* 0x000fe200000006ff */
[----:B------:R-:W-:Y:S01]  /*16c0*/  FADD R51, R14, R5 ;  /* 0x000000050e337221 */ /* 0x000fe20000000000 */
[----:B------:R-:W-:Y:S01]  /*16d0*/  FMUL R21, R18, R53 ;  /* 0x0000003512157220 */ /* 0x000fe20000400000 */
[----:B-1----:R-:W-:Y:S01]  /*16e0*/  FMUL R18, R17, R48 ;  /* 0x0000003011127220 */ /* 0x002fe20000400000 */
[----:B--2---:R-:W-:Y:S01]  /*16f0*/  FMUL R17, R12, R15 ;  /* 0x0000000f0c117220 */ /* 0x004fe20000400000 */
[----:B------:R-:W-:Y:S01]  /*1700*/  FADD R51, R51, R6 ;  /* 0x0000000633337221 */ /* 0x000fe20000000000 */
[----:B------:R-:W-:Y:S02]  /*1710*/  FMUL R20, R16, R55 ;  /* 0x0000003710147220 */ /* 0x000fe40000400000 */
[----:B------:R-:W0:Y:S01]  /*1720*/  MUFU.EX2 R16, R49 ;  /* 0x0000003100107308 */ /* 0x000e220000000800 */
[----:B------:R-:W-:-:S04]  /*1730*/  FADD R14, R51, R8 ;  /* 0x00000008330e7221 */ /* 0x000fc80000000000 */
[----:B------:R-:W-:-:S04]  /*1740*/  FADD R51, R14, R9 ;  /* 0x000000090e337221 */ /* 0x000fc80000000000 */
[----:B------:R-:W-:-:S04]  /*1750*/  FADD R14, R51, R10 ;  /* 0x0000000a330e7221 */ /* 0x000fc80000000000 */
[----:B------:R-:W-:-:S04]  /*1760*/  FADD R19, R14, R23 ;  /* 0x000000170e137221 */ /* 0x000fc80000000000 */
[----:B------:R-:W-:Y:S01]  /*1770*/  FADD R14, R19, R22 ;  /* 0x00000016130e7221 */ /* 0x000fe20000000000 */
[----:B------:R-:W-:Y:S01]  /*1780*/  SHF.L.U32 R19, R13, 0x17, RZ ;  /* 0x000000170d137819 */ /* 0x000fe200000006ff */
[----:B0-----:R-:W-:Y:S02]  /*1790*/  FMUL R16, R11, R16 ;  /* 0x000000100b107220 */ /* 0x001fe40000400000 */
[----:B------:R-:W-:Y:S02]  /*17a0*/  FADD R13, R14, R21 ;  /* 0x000000150e0d7221 */ /* 0x000fe40000000000 */
[----:B------:R-:W-:Y:S02]  /*17b0*/  FMUL R19, R19, R26 ;  /* 0x0000001a13137220 */ /* 0x000fe40000400000 */
        /* <DEDUP_REMOVED lines=14> */
.L_x_2839:
        /* <DEDUP_REMOVED lines=12> */
[----:B0-----:R-:W-:Y:S05]  /*1960*/  CALL.REL.NOINC `($__internal_38_$__cuda_sm3x_div_rn_noftz_f32_slowpath) ;  /* 0x0000002400787944 */ /* 0x001fea0003c00000 */
[----:B------:R-:W-:-:S07]  /*1970*/  MOV R11, R7 ;  /* 0x00000007000b7202 */ /* 0x000fce0000000f00 */
.L_x_2792:
[----:B------:R-:W-:Y:S05]  /*1980*/  BSYNC.RECONVERGENT B3 ;  /* 0x0000000000037941 */ /* 0x000fea0003800200 */
.L_x_2791:
        /* <DEDUP_REMOVED lines=12> */
[----:B0-----:R-:W-:Y:S05]  /*1a50*/  CALL.REL.NOINC `($__internal_38_$__cuda_sm3x_div_rn_noftz_f32_slowpath) ;  /* 0x00000024003c7944 */ /* 0x001fea0003c00000 */
[----:B------:R-:W-:-:S07]  /*1a60*/  MOV R15, R7 ;  /* 0x00000007000f7202 */ /* 0x000fce0000000f00 */
.L_x_2794:
[----:B------:R-:W-:Y:S05]  /*1a70*/  BSYNC.RECONVERGENT B3 ;  /* 0x0000000000037941 */ /* 0x000fea0003800200 */
.L_x_2793:
        /* <DEDUP_REMOVED lines=13> */
[----:B------:R-:W-:-:S07]  /*1b50*/  IMAD.MOV.U32 R49, RZ, RZ, R7 ;  /* 0x000000ffff317224 */ /* 0x000fce00078e0007 */
.L_x_2796:
[----:B------:R-:W-:Y:S05]  /*1b60*/  BSYNC.RECONVERGENT B3 ;  /* 0x0000000000037941 */ /* 0x000fea0003800200 */
.L_x_2795:
        /* <DEDUP_REMOVED lines=14> */
.L_x_2798:
[----:B------:R-:W-:Y:S05]  /*1c50*/  BSYNC.RECONVERGENT B3 ;  /* 0x0000000000037941 */ /* 0x000fea0003800200 */
.L_x_2797:
        /* <DEDUP_REMOVED lines=14> */
.L_x_2800:
[----:B------:R-:W-:Y:S05]  /*1d40*/  BSYNC.RECONVERGENT B3 ;  /* 0x0000000000037941 */ /* 0x000fea0003800200 */
.L_x_2799:
        /* <DEDUP_REMOVED lines=14> */
.L_x_2802:
[----:B------:R-:W-:Y:S05]  /*1e30*/  BSYNC.RECONVERGENT B3 ;  /* 0x0000000000037941 */ /* 0x000fea0003800200 */
.L_x_2801:
        /* <DEDUP_REMOVED lines=14> */
.L_x_2804:
[----:B------:R-:W-:Y:S05]  /*1f20*/  BSYNC.RECONVERGENT B3 ;  /* 0x0000000000037941 */ /* 0x000fea0003800200 */
.L_x_2803:
        /* <DEDUP_REMOVED lines=14> */
.L_x_2806:
[----:B------:R-:W-:Y:S05]  /*2010*/  BSYNC.RECONVERGENT B3 ;  /* 0x0000000000037941 */ /* 0x000fea0003800200 */
.L_x_2805:
        /* <DEDUP_REMOVED lines=14> */
.L_x_2808:
[----:B------:R-:W-:Y:S05]  /*2100*/  BSYNC.RECONVERGENT B3 ;  /* 0x0000000000037941 */ /* 0x000fea0003800200 */
.L_x_2807:
        /* <DEDUP_REMOVED lines=14> */
.L_x_2810:
[----:B------:R-:W-:Y:S05]  /*21f0*/  BSYNC.RECONVERGENT B3 ;  /* 0x0000000000037941 */ /* 0x000fea0003800200 */
.L_x_2809:
        /* <DEDUP_REMOVED lines=14> */
.L_x_2812:
[----:B------:R-:W-:Y:S05]  /*22e0*/  BSYNC.RECONVERGENT B3 ;  /* 0x0000000000037941 */ /* 0x000fea0003800200 */
.L_x_2811:
        /* <DEDUP_REMOVED lines=14> */
.L_x_2814:
[----:B------:R-:W-:Y:S05]  /*23d0*/  BSYNC.RECONVERGENT B3 ;  /* 0x0000000000037941 */ /* 0x000fea0003800200 */
.L_x_2813:
        /* <DEDUP_REMOVED lines=14> */
.L_x_2816:
[----:B------:R-:W-:Y:S05]  /*24c0*/  BSYNC.RECONVERGENT B3 ;  /* 0x0000000000037941 */ /* 0x000fea0003800200 */
.L_x_2815:
        /* <DEDUP_REMOVED lines=14> */
.L_x_2818:
[----:B------:R-:W-:Y:S05]  /*25b0*/  BSYNC.RECONVERGENT B3 ;  /* 0x0000000000037941 */ /* 0x000fea0003800200 */
.L_x_2817:
        /* <DEDUP_REMOVED lines=14> */
.L_x_2820:
[----:B------:R-:W-:Y:S05]  /*26a0*/  BSYNC.RECONVERGENT B3 ;  /* 0x0000000000037941 */ /* 0x000fea0003800200 */
.L_x_2819:
        /* <DEDUP_REMOVED lines=14> */
.L_x_2822:
[----:B------:R-:W-:Y:S05]  /*2790*/  BSYNC.RECONVERGENT B3 ;  /* 0x0000000000037941 */ /* 0x000fea0003800200 */
.L_x_2821:
        /* <DEDUP_REMOVED lines=14> */
.L_x_2824:
[----:B------:R-:W-:Y:S05]  /*2880*/  BSYNC.RECONVERGENT B3 ;  /* 0x0000000000037941 */ /* 0x000fea0003800200 */
.L_x_2823:
        /* <DEDUP_REMOVED lines=13> */
.L_x_2826:
[----:B------:R-:W-:Y:S05]  /*2960*/  BSYNC.RECONVERGENT B3 ;  /* 0x0000000000037941 */ /* 0x000fea0003800200 */
.L_x_2825:
[----:B------:R-:W-:Y:S02]  /*2970*/  HFMA2 R3, -RZ, RZ, 0, 0 ;  /* 0x00000000ff037431 */ /* 0x000fe400000001ff */
[----:B------:R-:W-:Y:S01]  /*2980*/  IMAD R5, R28, UR38, RZ ;  /* 0x000000261c057c24 */ /* 0x000fe2000f8e02ff */
[----:B------:R-:W-:Y:S01]  /*2990*/  @!P0 R2UR UR4, R24 ;  /* 0x00000000180482ca */ /* 0x000fe200000e0000 */
[----:B------:R-:W-:Y:S01]  /*29a0*/  IMAD.MOV.U32 R2, RZ, RZ, R32 ;  /* 0x000000ffff027224 */ /* 0x000fe200078e0020 */
        /* <DEDUP_REMOVED lines=20> */
[C---:B------:R-:W-:Y:S02]  /*2af0*/  @!P3 R2UR UR10, R24.reuse ;  /* 0x00000000180ab2ca */ /* 0x040fe400000e0000 */
[----:B------:R-:W-:Y:S02]  /*2b00*/  @!P3 R2UR UR11, R25 ;  /* 0x00000000190bb2ca */ /* 0x000fe400000e0000 */
        /* <DEDUP_REMOVED lines=76> */
.L_x_2789:
[----:B------:R-:W-:Y:S05]  /*2fd0*/  EXIT ;  /* 0x000000000000794d */ /* 0x000fea0003800000 */
.L_x_2790:
[----:B------:R-:W-:Y:S01]  /*2fe0*/  BSSY B1, `(.L_x_2828) ;  /* 0x0000007000017945 */ /* 0x000fe20003800000 */
[----:B------:R-:W-:Y:S02]  /*2ff0*/  MOV R12, 0x10 ;  /* 0x00000010000c7802 */ /* 0x000fe40000000f00 */
[----:B------:R-:W-:Y:S02]  /*3000*/  MOV R11, 0x1f ;  /* 0x0000001f000b7802 */ /* 0x000fe40000000f00 */
[----:B------:R-:W-:-:S07]  /*3010*/  MOV R15, 0xffffffff ;  /* 0xffffffff000f7802 */ /* 0x000fce0000000f00 */
[----:B------:R-:W-:Y:S05]  /*3020*/  WARPSYNC.COLLECTIVE R15, `(.L_x_2829) ;  /* 0x000000000f087348 */ /* 0x000fea0003c00000 */
[----:B------:R0:W1:Y:S02]  /*3030*/  SHFL.BFLY P6, R14, R13, R12, R11 ;  /* 0x0c00000c0d0e7389 */ /* 0x00006400000c000b */
[----:B01----:R-:W-:Y:S05]  /*3040*/  ENDCOLLECTIVE ;  /* 0x000000000000791b */ /* 0x003fea0003800000 */
.L_x_2829:
[----:B------:R-:W-:Y:S05]  /*3050*/  BSYNC B1 ;  /* 0x0000000000017941 */ /* 0x000fea0003800000 */
.L_x_2828:
[----:B------:R-:W-:Y:S01]  /*3060*/  HFMA2 R11, -RZ, RZ, 0, 1.847743988037109375e-06 ;  /* 0x0000001fff0b7431 */ /* 0x000fe200000001ff */
[----:B------:R-:W-:Y:S02]  /*3070*/  FMNMX R13, R14, R13, !PT ;  /* 0x0000000d0e0d7209 */ /* 0x000fe40007800000 */
[----:B------:R-:W-:Y:S02]  /*3080*/  MOV R12, 0x8 ;  /* 0x00000008000c7802 */ /* 0x000fe40000000f00 */
[----:B------:R-:W-:-:S07]  /*3090*/  MOV R15, 0xffffffff ;  /* 0xffffffff000f7802 */ /* 0x000fce0000000f00 */
[----:B------:R-:W-:Y:S05]  /*30a0*/  WARPSYNC.COLLECTIVE R15, `(.L_x_2830) ;  /* 0x000000000f087348 */ /* 0x000fea0003c00000 */
[----:B------:R0:W1:Y:S02]  /*30b0*/  SHFL.BFLY P6, R14, R13, R12, R11 ;  /* 0x0c00000c0d0e7389 */ /* 0x00006400000c000b */
[----:B01----:R-:W-:Y:S05]  /*30c0*/  ENDCOLLECTIVE ;  /* 0x000000000000791b */ /* 0x003fea0003800000 */
.L_x_2830:
[----:B------:R-:W-:Y:S01]  /*30d0*/  HFMA2 R12, -RZ, RZ, 0, 2.384185791015625e-07 ;  /* 0x00000004ff0c7431 */ /* 0x000fe200000001ff */
[----:B------:R-:W-:-:S04]  /*30e0*/  FMNMX R0, R13, R14, !PT ;  /* 0x0000000e0d007209 */ /* 0x000fc80007800000 */
[----:B------:R-:W-:-:S07]  /*30f0*/  MOV R13, R0 ;  /* 0x00000000000d7202 */ /* 0x000fce0000000f00 */
[----:B------:R-:W-:Y:S05]  /*3100*/  WARPSYNC.COLLECTIVE R15, `(.L_x_2831) ;  /* 0x000000000f087348 */ /* 0x000fea0003c00000 */
[----:B------:R0:W1:Y:S02]  /*3110*/  SHFL.BFLY P6, R14, R13, R12, R11 ;  /* 0x0c00000c0d0e7389 */ /* 0x00006400000c000b */
[----:B01----:R-:W-:Y:S05]  /*3120*/  ENDCOLLECTIVE ;  /* 0x000000000000791b */ /* 0x003fea0003800000 */
.L_x_2831:
[----:B------:R-:W-:Y:S01]  /*3130*/  HFMA2 R12, -RZ, RZ, 0, 1.1920928955078125e-07 ;  /* 0x00000002ff0c7431 */ /* 0x000fe200000001ff */
[----:B------:R-:W-:-:S04]  /*3140*/  FMNMX R2, R0, R14, !PT ;  /* 0x0000000e00027209 */ /* 0x000fc80007800000 */
[----:B------:R-:W-:-:S07]  /*3150*/  MOV R13, R2 ;  /* 0x00000002000d7202 */ /* 0x000fce0000000f00 */
[----:B------:R-:W-:Y:S05]  /*3160*/  WARPSYNC.COLLECTIVE R15, `(.L_x_2832) ;  /* 0x000000000f087348 */ /* 0x000fea0003c00000 */
[----:B------:R0:W1:Y:S02]  /*3170*/  SHFL.BFLY P6, R14, R13, R12, R11 ;  /* 0x0c00000c0d0e7389 */ /* 0x00006400000c000b */
[----:B01----:R-:W-:Y:S05]  /*3180*/  ENDCOLLECTIVE ;  /* 0x000000000000791b */ /* 0x003fea0003800000 */
.L_x_2832:
[----:B------:R-:W-:Y:S01]  /*3190*/  HFMA2 R12, -RZ, RZ, 0, 5.9604644775390625e-08 ;  /* 0x00000001ff0c7431 */ /* 0x000fe200000001ff */
[----:B------:R-:W-:-:S04]  /*31a0*/  FMNMX R3, R2, R14, !PT ;  /* 0x0000000e02037209 */ /* 0x000fc80007800000 */
[----:B------:R-:W-:-:S07]  /*31b0*/  MOV R13, R3 ;  /* 0x00000003000d7202 */ /* 0x000fce0000000f00 */
[----:B------:R-:W-:Y:S05]  /*31c0*/  WARPSYNC.COLLECTIVE R15, `(.L_x_2833) ;  /* 0x000000000f087348 */ /* 0x000fea0003c00000 */
[----:B------:R0:W1:Y:S02]  /*31d0*/  SHFL.BFLY P6, R14, R13, R12, R11 ;  /* 0x0c00000c0d0e7389 */ /* 0x00006400000c000b */
[----:B01----:R-:W-:Y:S05]  /*31e0*/  ENDCOLLECTIVE ;  /* 0x000000000000791b */ /* 0x003fea0003800000 */
.L_x_2833:
[----:B------:R-:W-:Y:S01]  /*31f0*/  MOV R13, 0x3bbb989d ;  /* 0x3bbb989d000d7802 */ /* 0x000fe20000000f00 */
[----:B------:R-:W-:Y:S01]  /*3200*/  IMAD.MOV.U32 R12, RZ, RZ, 0x437c0000 ;  /* 0x437c0000ff0c7424 */ /* 0x000fe200078e00ff */
        /* <DEDUP_REMOVED lines=82> */
[----:B------:R-:W1:Y:S01]  /*3730*/  MUFU.EX2 R49, R49 ;  /* 0x0000003100317308 */ /* 0x000e620000000800 */
[----:B0-----:R-:W-:Y:S01]  /*3740*/  FMUL R6, R6, R15 ;  /* 0x0000000f06067220 */ /* 0x001fe20000400000 */
[----:B------:R-:W-:Y:S01]  /*3750*/  FFMA.SAT R15, R22, R13, 0.5 ;  /* 0x3f000000160f7423 */ /* 0x000fe2000000200d */
[C---:B------:R-:W-:Y:S01]  /*3760*/  FADD R10, R9.reuse, -12583039 ;  /* 0xcb40007f090a7421 */ /* 0x040fe20000000000 */
[----:B------:R-:W-:Y:S02]  /*3770*/  SHF.L.U32 R9, R9, 0x17, RZ ;  /* 0x0000001709097819 */ /* 0x000fe400000006ff */
[----:B------:R-:W-:Y:S01]  /*3780*/  FFMA.RM R15, R15, R12, 12582913 ;  /* 0x4b4000010f0f7423 */ /* 0x000fe2000000400c */
[----:B------:R-:W-:-:S04]  /*3790*/  FFMA R10, R23, 1.4426950216293334961, -R10 ;  /* 0x3fb8aa3b170a7823 */ /* 0x000fc8000000080a */
[----:B------:R-:W-:-:S04]  /*37a0*/  FFMA R23, R23, 1.925963033500011079e-08, R10 ;  /* 0x32a5706017177823 */ /* 0x000fc8000000000a */
[----:B------:R-:W0:Y:S01]  /*37b0*/  MUFU.EX2 R10, R23 ;  /* 0x00000017000a7308 */ /* 0x000e220000000800 */
[----:B-1----:R-:W-:Y:S01]  /*37c0*/  FMUL R8, R8, R49 ;  /* 0x0000003108087220 */ /* 0x002fe20000400000 */
        /* <DEDUP_REMOVED lines=70> */
[----:B------:R-:W1:Y:S01]  /*3c30*/  MUFU.EX2 R14, R14 ;  /* 0x0000000e000e7308 */ /* 0x000e620000000800 */
[----:B0-----:R-:W-:Y:S02]  /*3c40*/  FMUL R17, R15, R12 ;  /* 0x0000000c0f117220 */ /* 0x001fe40000400000 */
[----:B------:R-:W-:Y:S01]  /*3c50*/  FADD R12, R11, R0 ;  /* 0x000000000b0c7221 */ /* 0x000fe20000000000 */
[----:B------:R-:W-:-:S03]  /*3c60*/  MOV R15, 0xffffffff ;  /* 0xffffffff000f7802 */ /* 0x000fc60000000f00 */
        /* <DEDUP_REMOVED lines=15> */
[----:B------:R-:W-:Y:S01]  /*3d60*/  FADD R13, R12, R17 ;  /* 0x000000110c0d7221 */ /* 0x000fe20000000000 */
[----:B------:R-:W-:-:S03]  /*3d70*/  HFMA2 R12, -RZ, RZ, 0, 9.5367431640625e-07 ;  /* 0x00000010ff0c7431 */ /* 0x000fc600000001ff */
[----:B------:R-:W-:-:S07]  /*3d80*/  FADD R13, R13, R16 ;  /* 0x000000100d0d7221 */ /* 0x000fce0000000000 */
[----:B------:R-:W-:Y:S05]  /*3d90*/  WARPSYNC.COLLECTIVE R15, `(.L_x_2834) ;  /* 0x000000000f087348 */ /* 0x000fea0003c00000 */
[----:B------:R0:W1:Y:S02]  /*3da0*/  SHFL.BFLY P6, R14, R13, R12, R11 ;  /* 0x0c00000c0d0e7389 */ /* 0x00006400000c000b */
[----:B01----:R-:W-:Y:S05]  /*3db0*/  ENDCOLLECTIVE ;  /* 0x000000000000791b */ /* 0x003fea0003800000 */
.L_x_2834:
[----:B------:R-:W-:Y:S02]  /*3dc0*/  HFMA2 R12, -RZ, RZ, 0, 4.76837158203125e-07 ;  /* 0x00000008ff0c7431 */ /* 0x000fe400000001ff */
[----:B------:R-:W-:-:S05]  /*3dd0*/  FADD R26, R13, R14 ;  /* 0x0000000e0d1a7221 */ /* 0x000fca0000000000 */
[----:B------:R-:W-:-:S07]  /*3de0*/  MOV R13, R26 ;  /* 0x0000001a000d7202 */ /* 0x000fce0000000f00 */
[----:B------:R-:W-:Y:S05]  /*3df0*/  WARPSYNC.COLLECTIVE R15, `(.L_x_2835) ;  /* 0x000000000f087348 */ /* 0x000fea0003c00000 */
[----:B------:R0:W1:Y:S02]  /*3e00*/  SHFL.BFLY P6, R14, R13, R12, R11 ;  /* 0x0c00000c0d0e7389 */ /* 0x00006400000c000b */
[----:B01----:R-:W-:Y:S05]  /*3e10*/  ENDCOLLECTIVE ;  /* 0x000000000000791b */ /* 0x003fea0003800000 */
.L_x_2835:
[----:B------:R-:W-:Y:S02]  /*3e20*/  HFMA2 R12, -RZ, RZ, 0, 2.384185791015625e-07 ;  /* 0x00000004ff0c7431 */ /* 0x000fe400000001ff */
[----:B------:R-:W-:-:S05]  /*3e30*/  FADD R48, R26, R14 ;  /* 0x0000000e1a307221 */ /* 0x000fca0000000000 */
[----:B------:R-:W-:-:S07]  /*3e40*/  MOV R13, R48 ;  /* 0x00000030000d7202 */ /* 0x000fce0000000f00 */
[----:B------:R-:W-:Y:S05]  /*3e50*/  WARPSYNC.COLLECTIVE R15, `(.L_x_2836) ;  /* 0x000000000f087348 */ /* 0x000fea0003c00000 */
[----:B------:R0:W1:Y:S02]  /*3e60*/  SHFL.BFLY P6, R14, R13, R12, R11 ;  /* 0x0c00000c0d0e7389 */ /* 0x00006400000c000b */
[----:B01----:R-:W-:Y:S05]  /*3e70*/  ENDCOLLECTIVE ;  /* 0x000000000000791b */ /* 0x003fea0003800000 */
.L_x_2836:
[----:B------:R-:W-:Y:S02]  /*3e80*/  HFMA2 R12, -RZ, RZ, 0, 1.1920928955078125e-07 ;  /* 0x00000002ff0c7431 */ /* 0x000fe400000001ff */
[----:B------:R-:W-:-:S05]  /*3e90*/  FADD R49, R48, R14 ;  /* 0x0000000e30317221 */ /* 0x000fca0000000000 */
[----:B------:R-:W-:-:S07]  /*3ea0*/  MOV R13, R49 ;  /* 0x00000031000d7202 */ /* 0x000fce0000000f00 */
[----:B------:R-:W-:Y:S05]  /*3eb0*/  WARPSYNC.COLLECTIVE R15, `(.L_x_2837) ;  /* 0x000000000f087348 */ /* 0x000fea0003c00000 */
[----:B------:R0:W1:Y:S02]  /*3ec0*/  SHFL.BFLY P6, R14, R13, R12, R11 ;  /* 0x0c00000c0d0e7389 */ /* 0x00006400000c000b */
[----:B01----:R-:W-:Y:S05]  /*3ed0*/  ENDCOLLECTIVE ;  /* 0x000000000000791b */ /* 0x003fea0003800000 */
.L_x_2837:
[----:B------:R-:W-:Y:S02]  /*3ee0*/  HFMA2 R12, -RZ, RZ, 0, 5.9604644775390625e-08 ;  /* 0x00000001ff0c7431 */ /* 0x000fe400000001ff */
[----:B------:R-:W-:-:S05]  /*3ef0*/  FADD R50, R49, R14 ;  /* 0x0000000e31327221 */ /* 0x000fca0000000000 */
[----:B------:R-:W-:-:S07]  /*3f00*/  MOV R13, R50 ;  /* 0x00000032000d7202 */ /* 0x000fce0000000f00 */
[----:B------:R-:W-:Y:S05]  /*3f10*/  WARPSYNC.COLLECTIVE R15, `(.L_x_2838) ;  /* 0x000000000f087348 */ /* 0x000fea0003c00000 */
[----:B------:R0:W1:Y:S02]  /*3f20*/  SHFL.BFLY P6, R14, R13, R12, R11 ;  /* 0x0c00000c0d0e7389 */ /* 0x00006400000c000b */
[----:B01----:R-:W-:Y:S05]  /*3f30*/  ENDCOLLECTIVE ;  /* 0x000000000000791b */ /* 0x003fea0003800000 */
.L_x_2838:
[----:B------:R-:W-:Y:S05]  /*3f40*/  BRA `(.L_x_2839) ;  /* 0xffffffd800547947 */ /* 0x000fea000383ffff */
        .weak           $__internal_38_$__cuda_sm3x_div_rn_noftz_f32_slowpath
        .type           $__internal_38_$__cuda_sm3x_div_rn_noftz_f32_slowpath,@function
        .size           $__internal_38_$__cuda_sm3x_div_rn_noftz_f32_slowpath,(.L_x_8524 - $__internal_38_$__cuda_sm3x_div_rn_noftz_f32_slowpath)
$__internal_38_$__cuda_sm3x_div_rn_noftz_f32_slowpath:
        /* <DEDUP_REMOVED lines=35> */
.L_x_2841:
        /* <DEDUP_REMOVED lines=51> */
.L_x_2848:
[----:B------:R-:W-:-:S04]  /*44b0*/  LOP3.LUT R7, R7, 0x80000000, RZ, 0xc0, !PT ;  /* 0x8000000007077812 */ /* 0x000fc800078ec0ff */
[----:B------:R-:W-:Y:S01]  /*44c0*/  LOP3.LUT R7, R7, 0x7f800000, RZ, 0xfc, !PT ;  /* 0x7f80000007077812 */ /* 0x000fe200078efcff */
[----:B------:R-:W-:Y:S06]  /*44d0*/  BRA `(.L_x_2849) ;  /* 0x0000000000047947 */ /* 0x000fec0003800000 */
.L_x_2847:
[----:B------:R-:W-:-:S07]  /*44e0*/  LEA R7, R48, R7, 0x17 ;  /* 0x0000000730077211 */ /* 0x000fce00078eb8ff */
.L_x_2849:
[----:B------:R-:W-:Y:S05]  /*44f0*/  BSYNC.RECONVERGENT B2 ;  /* 0x0000000000027941 */ /* 0x000fea0003800200 */
.L_x_2846:
[----:B------:R-:W-:Y:S05]  /*4500*/  BRA `(.L_x_2850) ;  /* 0x0000000000207947 */ /* 0x000fea0003800000 */
.L_x_2845:
[----:B------:R-:W-:-:S04]  /*4510*/  LOP3.LUT R7, R12, 0x80000000, R7, 0x48, !PT ;  /* 0x800000000c077812 */ /* 0x000fc800078e4807 */
[----:B------:R-:W-:Y:S01]  /*4520*/  LOP3.LUT R7, R7, 0x7f800000, RZ, 0xfc, !PT ;  /* 0x7f80000007077812 */ /* 0x000fe200078efcff */
[----:B------:R-:W-:Y:S06]  /*4530*/  BRA `(.L_x_2850) ;  /* 0x0000000000147947 */ /* 0x000fec0003800000 */
.L_x_2844:
[----:B------:R-:W-:Y:S01]  /*4540*/  LOP3.LUT R7, R12, 0x80000000, R7, 0x48, !PT ;  /* 0x800000000c077812 */ /* 0x000fe200078e4807 */
[----:B------:R-:W-:Y:S06]  /*4550*/  BRA `(.L_x_2850) ;  /* 0x00000000000c7947 */ /* 0x000fec0003800000 */
.L_x_2843:
[----:B------:R-:W0:Y:S01]  /*4560*/  MUFU.RSQ R7, -QNAN ;  /* 0xffc0000000077908 */ /* 0x000e220000001400 */
[----:B------:R-:W-:Y:S05]  /*4570*/  BRA `(.L_x_2850) ;  /* 0x0000000000047947 */ /* 0x000fea0003800000 */
.L_x_2842:
[----:B------:R-:W-:-:S07]  /*4580*/  FADD.FTZ R7, R7, R12 ;  /* 0x0000000c07077221 */ /* 0x000fce0000010000 */
.L_x_2850:
[----:B------:R-:W-:Y:S05]  /*4590*/  BSYNC.RECONVERGENT B1 ;  /* 0x0000000000017941 */ /* 0x000fea0003800200 */
.L_x_2840:
[----:B------:R-:W-:Y:S01]  /*45a0*/  HFMA2 R13, -RZ, RZ, 0, 0 ;  /* 0x00000000ff0d7431 */ /* 0x000fe200000001ff */
[----:B------:R-:W-:-:S04]  /*45b0*/  MOV R12, R14 ;  /* 0x0000000e000c7202 */ /* 0x000fc80000000f00 */
[----:B0-----:R-:W-:Y:S05]  /*45c0*/  RET.REL.NODEC R12 `(_Z15SoftmaxWarpImplI10DirectLoadIffE11DirectStoreIffEfLi1ELi18ELi32ELi1ELb1EL9Algorithm0EEvT_T0_ll) ;  /* 0xffffffb80c8c7950 */ /* 0x001fea0003c3ffff */
.L_x_2851:
        /* <DEDUP_REMOVED lines=11> */
.L_x_8524:


//--------------------- .text._Z15SoftmaxWarpImplI10DirectLoadIffE11DirectStoreIffEfLi1ELi18ELi32ELi1ELb0EL9Algorithm0EEvT_T0_ll --------------------------
	.section	.text._Z15SoftmaxWarpImplI10DirectLoadIffE11DirectStoreIffEfLi1ELi18ELi32ELi1ELb0EL9Algorithm0EEvT_T0_ll,"ax",@progbits
	.align	128
        .global         _Z15SoftmaxWarpImplI10DirectLoadIffE11DirectStoreIffEfLi1ELi18ELi32ELi1ELb0EL9Algorithm0EEvT_T0_ll
        .type           _Z15SoftmaxWarpImplI10DirectLoadIffE11DirectStoreIffEfLi1ELi18ELi32ELi1ELb0EL9Algorithm0EEvT_T0_ll,@function
        .size           _Z15SoftmaxWarpImplI10DirectLoadIffE11DirectStoreIffEfLi1ELi18ELi32ELi1ELb0EL9Algorithm0EEvT_T0_ll,(.L_x_8525 - _Z15SoftmaxWarpImplI10DirectLoadIffE11DirectStoreIffEfLi1ELi18ELi32ELi1ELb0EL9Algorithm0EEvT_T0_ll)
        .other          _Z15SoftmaxWarpImplI10DirectLoadIffE11DirectStoreIffEfLi1ELi18ELi32ELi1ELb0EL9Algorithm0EEvT_T0_ll,@"STO_CUDA_ENTRY STV_DEFAULT"
_Z15SoftmaxWarpImplI10DirectLoadIffE11DirectStoreIffEfLi1ELi18ELi32ELi1ELb0EL9Algorithm0EEvT_T0_ll:
.text._Z15SoftmaxWarpImplI10DirectLoadIffE11DirectStoreIffEfLi1ELi18ELi32ELi1ELb0EL9Algorithm0EEvT_T0_ll:
        /* <DEDUP_REMOVED lines=24> */
.L_x_2852:
        /* <DEDUP_REMOVED lines=13> */
.L_x_2890:
        /* <DEDUP_REMOVED lines=50> */
[----:B------:R-:W-:Y:S01]  /*0570*/  FMNMX3 R13, R0, R10, R9, !PT ;  /* 0x0000000a000d7276 */ /* 0x000fe20007800009 */
        /* <DEDUP_REMOVED lines=23> */
[-C--:B------:R-:W-:Y:S01]  /*06f0*/  FFMA.RM R15, R15, R12.reuse, 12582913 ;  /* 0x4b4000010f0f7423 */ /* 0x080fe2000000400c */
[--C-:B------:R-:W-:Y:S01]  /*0700*/  FADD R34, R4, -R42.reuse ;  /* 0x8000002a04227221 */ /* 0x100fe20000000000 */
[----:B------:R-:W-:Y:S01]  /*0710*/  FADD R5, R3, -12583039 ;  /* 0xcb40007f03057421 */ /* 0x000fe20000000000 */
[--C-:B------:R-:W-:Y:S01]  /*0720*/  FADD R2, R22, -R42.reuse ;  /* 0x8000002a16027221 */ /* 0x100fe20000000000 */
[--C-:B------:R-:W-:Y:S01]  /*0730*/  FADD R26, R7, -R42.reuse ;  /* 0x8000002a071a7221 */ /* 0x100fe20000000000 */
[--C-:B------:R-:W-:Y:S01]  /*0740*/  FADD R22, R23, -R42.reuse ;  /* 0x8000002a17167221 */ /* 0x100fe20000000000 */
[----:B------:R-:W-:Y:S01]  /*0750*/  FFMA R5, R44, 1.4426950216293334961, -R5 ;  /* 0x3fb8aa3b2c057823 */ /* 0x000fe20000000805 */
[--C-:B------:R-:W-:Y:S01]  /*0760*/  FADD R4, R20, -R42.reuse ;  /* 0x8000002a14047221 */ /* 0x100fe20000000000 */
[--C-:B------:R-:W-:Y:S01]  /*0770*/  FADD R20, R9, -R42.reuse ;  /* 0x8000002a09147221 */ /* 0x100fe20000000000 */
[-C--:B------:R-:W-:Y:S01]  /*0780*/  FFMA.SAT R23, R38, R11.reuse, 0.5 ;  /* 0x3f00000026177423 */ /* 0x080fe2000000200b */
[----:B------:R-:W-:Y:S01]  /*0790*/  FFMA R44, R44, 1.925963033500011079e-08, R5 ;  /* 0x32a570602c2c7823 */ /* 0x000fe20000000005 */
[----:B------:R-:W-:Y:S01]  /*07a0*/  FADD R5, R13, -12583039 ;  /* 0xcb40007f0d057421 */ /* 0x000fe20000000000 */
[----:B------:R-:W-:Y:S01]  /*07b0*/  FADD R7, R15, -12583039 ;  /* 0xcb40007f0f077421 */ /* 0x000fe20000000000 */
[-C--:B------:R-:W-:Y:S01]  /*07c0*/  FFMA.SAT R9, R28, R11.reuse, 0.5 ;  /* 0x3f0000001c097423 */ /* 0x080fe2000000200b */
[-C--:B------:R-:W-:Y:S01]  /*07d0*/  FFMA.RM R23, R23, R12.reuse, 12582913 ;  /* 0x4b40000117177423 */ /* 0x080fe2000000400c */
[----:B------:R-:W-:Y:S01]  /*07e0*/  FFMA R5, R36, 1.4426950216293334961, -R5 ;  /* 0x3fb8aa3b24057823 */ /* 0x000fe20000000805 */
[----:B------:R-:W-:Y:S01]  /*07f0*/  FFMA R7, R40, 1.4426950216293334961, -R7 ;  /* 0x3fb8aa3b28077823 */ /* 0x000fe20000000807 */
[-C--:B------:R-:W-:Y:S01]  /*0800*/  FFMA.RM R9, R9, R12.reuse, 12582913 ;  /* 0x4b40000109097423 */ /* 0x080fe2000000400c */
[--C-:B------:R-:W-:Y:S01]  /*0810*/  FADD R14, R17, -R42.reuse ;  /* 0x8000002a110e7221 */ /* 0x100fe20000000000 */
        /* <DEDUP_REMOVED lines=10> */
[--C-:B------:R-:W-:Y:S01]  /*08c0*/  FADD R0, R27, -R42.reuse ;  /* 0x8000002a1b007221 */ /* 0x100fe20000000000 */
[----:B------:R-:W-:Y:S01]  /*08d0*/  FADD R5, R17, -12583039 ;  /* 0xcb40007f11057421 */ /* 0x000fe20000000000 */
[----:B------:R-:W-:Y:S01]  /*08e0*/  FFMA R28, R28, 1.925963033500011079e-08, R7 ;  /* 0x32a570601c1c7823 */ /* 0x000fe20000000007 */
[-C--:B------:R-:W-:Y:S01]  /*08f0*/  FFMA.SAT R7, R26, R11.reuse, 0.5 ;  /* 0x3f0000001a077423 */ /* 0x080fe2000000200b */
[--C-:B------:R-:W-:Y:S01]  /*0900*/  FADD R8, R19, -R42.reuse ;  /* 0x8000002a13087221 */ /* 0x100fe20000000000 */
[----:B------:R-:W-:Y:S01]  /*0910*/  FFMA R5, R34, 1.4426950216293334961, -R5 ;  /* 0x3fb8aa3b22057823 */ /* 0x000fe20000000805 */
[----:B------:R-:W2:Y:S01]  /*0920*/  MUFU.EX2 R36, R36 ;  /* 0x0000002400247308 */ /* 0x000ea20000000800 */
[-C--:B------:R-:W-:Y:S01]  /*0930*/  FFMA.RM R7, R7, R12.reuse, 12582913 ;  /* 0x4b40000107077423 */ /* 0x080fe2000000400c */
[-C--:B------:R-:W-:Y:S01]  /*0940*/  FFMA.SAT R19, R0, R11.reuse, 0.5 ;  /* 0x3f00000000137423 */ /* 0x080fe2000000200b */
[----:B------:R-:W-:Y:S01]  /*0950*/  FFMA R34, R34, 1.925963033500011079e-08, R5 ;  /* 0x32a5706022227823 */ /* 0x000fe20000000005 */
[----:B------:R-:W-:Y:S01]  /*0960*/  SHF.L.U32 R3, R3, 0x17, RZ ;  /* 0x0000001703037819 */ /* 0x000fe200000006ff */
[----:B------:R-:W-:Y:S01]  /*0970*/  FADD R5, R7, -12583039 ;  /* 0xcb40007f07057421 */ /* 0x000fe20000000000 */
[-C--:B------:R-:W-:Y:S01]  /*0980*/  FFMA.RM R19, R19, R12.reuse, 12582913 ;  /* 0x4b40000113137423 */ /* 0x080fe2000000400c */
[--C-:B------:R-:W-:Y:S01]  /*0990*/  FADD R6, R21, -R42.reuse ;  /* 0x8000002a15067221 */ /* 0x100fe20000000000 */
[-C--:B------:R-:W-:Y:S01]  /*09a0*/  FFMA.SAT R21, R2, R11.reuse, 0.5 ;  /* 0x3f00000002157423 */ /* 0x080fe2000000200b */
[----:B------:R-:W-:Y:S01]  /*09b0*/  FFMA R5, R26, 1.4426950216293334961, -R5 ;  /* 0x3fb8aa3b1a057823 */ /* 0x000fe20000000805 */
[----:B------:R-:W-:Y:S01]  /*09c0*/  SHF.L.U32 R13, R13, 0x17, RZ ;  /* 0x000000170d0d7819 */ /* 0x000fe200000006ff */
[----:B------:R-:W-:Y:S01]  /*09d0*/  FFMA.SAT R37, R6, R11, 0.5 ;  /* 0x3f00000006257423 */ /* 0x000fe2000000200b */
[----:B------:R-:W-:Y:S01]  /*09e0*/  FFMA.RM R21, R21, R12, 12582913 ;  /* 0x4b40000115157423 */ /* 0x000fe2000000400c */
[----:B------:R-:W-:Y:S01]  /*09f0*/  FFMA R26, R26, 1.925963033500011079e-08, R5 ;  /* 0x32a570601a1a7823 */ /* 0x000fe20000000005 */
[----:B-1----:R-:W-:Y:S01]  /*0a00*/  FMUL R5, R3, R44 ;  /* 0x0000002c03057220 */ /* 0x002fe20000400000 */
[----:B------:R-:W-:Y:S01]  /*0a10*/  FADD R3, R19, -12583039 ;  /* 0xcb40007f13037421 */ /* 0x000fe20000000000 */
[----:B------:R-:W-:Y:S01]  /*0a20*/  MUFU.EX2 R28, R28 ;  /* 0x0000001c001c7308 */ /* 0x000fe20000000800 */
[--C-:B------:R-:W-:Y:S01]  /*0a30*/  FADD R18, R18, -R42.reuse ;  /* 0x8000002a12127221 */ /* 0x100fe20000000000 */
[----:B------:R-:W-:Y:S01]  /*0a40*/  SHF.L.U32 R9, R9, 0x17, RZ ;  /* 0x0000001709097819 */ /* 0x000fe200000006ff */
[----:B------:R-:W-:Y:S01]  /*0a50*/  FFMA R3, R0, 1.4426950216293334961, -R3 ;  /* 0x3fb8aa3b00037823 */ /* 0x000fe20000000803 */
[----:B------:R-:W-:Y:S01]  /*0a60*/  SHF.L.U32 R19, R19, 0x17, RZ ;  /* 0x0000001713137819 */ /* 0x000fe200000006ff */
[--C-:B------:R-:W-:Y:S01]  /*0a70*/  FADD R16, R16, -R42.reuse ;  /* 0x8000002a10107221 */ /* 0x100fe20000000000 */
[----:B------:R-:W-:Y:S01]  /*0a80*/  SHF.L.U32 R7, R7, 0x17, RZ ;  /* 0x0000001707077819 */ /* 0x000fe200000006ff */
[----:B------:R-:W-:Y:S01]  /*0a90*/  FFMA R33, R0, 1.925963033500011079e-08, R3 ;  /* 0x32a5706000217823 */ /* 0x000fe20000000003 */
[----:B--2---:R-:W-:Y:S01]  /*0aa0*/  FMUL R0, R13, R36 ;  /* 0x000000240d007220 */ /* 0x004fe20000400000 */
[----:B------:R-:W-:Y:S01]  /*0ab0*/  FADD R13, R21, -12583039 ;  /* 0xcb40007f150d7421 */ /* 0x000fe20000000000 */
[----:B------:R-:W1:Y:S01]  /*0ac0*/  MUFU.EX2 R3, R38 ;  /* 0x0000002600037308 */ /* 0x000e620000000800 */
[----:B------:R-:W-:-:S02]  /*0ad0*/  FADD R10, R10, -R42 ;  /* 0x8000002a0a0a7221 */ /* 0x000fc40000000000 */
[----:B------:R-:W-:-:S04]  /*0ae0*/  FFMA R13, R2, 1.4426950216293334961, -R13 ;  /* 0x3fb8aa3b020d7823 */ /* 0x000fc8000000080d */
[----:B------:R-:W-:Y:S01]  /*0af0*/  FFMA R27, R2, 1.925963033500011079e-08, R13 ;  /* 0x32a57060021b7823 */ /* 0x000fe2000000000d */
[----:B------:R-:W-:Y:S01]  /*0b00*/  FFMA.SAT R13, R22, R11, 0.5 ;  /* 0x3f000000160d7423 */ /* 0x000fe2000000200b */
[----:B------:R-:W-:Y:S01]  /*0b10*/  SHF.L.U32 R2, R23, 0x17, RZ ;  /* 0x0000001717027819 */ /* 0x000fe200000006ff */
[----:B------:R2:W-:Y:S02]  /*0b20*/  MUFU.EX2 R38, R33 ;  /* 0x0000002100267308 */ /* 0x0005e40000000800 */
[----:B------:R-:W-:-:S04]  /*0b30*/  FFMA.RM R13, R13, R12, 12582913 ;  /* 0x4b4000010d0d7423 */ /* 0x000fc8000000400c */
[----:B------:R-:W-:Y:S01]  /*0b40*/  FADD R23, R13, -12583039 ;  /* 0xcb40007f0d177421 */ /* 0x000fe20000000000 */
[----:B-1----:R-:W-:Y:S01]  /*0b50*/  FMUL R2, R2, R3 ;  /* 0x0000000302027220 */ /* 0x002fe20000400000 */
[----:B------:R-:W-:Y:S01]  /*0b60*/  SHF.L.U32 R3, R15, 0x17, RZ ;  /* 0x000000170f037819 */ /* 0x000fe200000006ff */
[-C--:B------:R-:W-:Y:S01]  /*0b70*/  FFMA.SAT R15, R4, R11.reuse, 0.5 ;  /* 0x3f000000040f7423 */ /* 0x080fe2000000200b */
[----:B------:R-:W-:Y:S01]  /*0b80*/  FFMA R23, R22, 1.4426950216293334961, -R23 ;  /* 0x3fb8aa3b16177823 */ /* 0x000fe20000000817 */
[----:B------:R-:W1:Y:S01]  /*0b90*/  MUFU.EX2 R26, R26 ;  /* 0x0000001a001a7308 */ /* 0x000e620000000800 */
[----:B--2---:R-:W-:Y:S01]  /*0ba0*/  FFMA.SAT R33, R14, R11, 0.5 ;  /* 0x3f0000000e217423 */ /* 0x004fe2000000200b */
[----:B------:R-:W-:Y:S01]  /*0bb0*/  FFMA.RM R15, R15, R12, 12582913 ;  /* 0x4b4000010f0f7423 */ /* 0x000fe2000000400c */
[----:B------:R-:W-:-:S03]  /*0bc0*/  FFMA R22, R22, 1.925963033500011079e-08, R23 ;  /* 0x32a5706016167823 */ /* 0x000fc60000000017 */
[C---:B------:R-:W-:Y:S01]  /*0bd0*/  FADD R35, R15.reuse, -12583039 ;  /* 0xcb40007f0f237421 */ /* 0x040fe20000000000 */
[----:B------:R-:W-:Y:S01]  /*0be0*/  SHF.L.U32 R15, R15, 0x17, RZ ;  /* 0x000000170f0f7819 */ /* 0x000fe200000006ff */
[----:B------:R-:W2:Y:S02]  /*0bf0*/  MUFU.EX2 R23, R34 ;  /* 0x0000002200177308 */ /* 0x000ea40000000800 */
[----:B------:R-:W-:-:S04]  /*0c00*/  FFMA R35, R4, 1.4426950216293334961, -R35 ;  /* 0x3fb8aa3b04237823 */ /* 0x000fc80000000823 */
[----:B------:R-:W-:Y:S01]  /*0c10*/  FFMA R35, R4, 1.925963033500011079e-08, R35 ;  /* 0x32a5706004237823 */ /* 0x000fe20000000023 */
[----:B------:R-:W-:Y:S01]  /*0c20*/  SHF.L.U32 R4, R17, 0x17, RZ ;  /* 0x0000001711047819 */ /* 0x000fe200000006ff */
[----:B------:R-:W-:Y:S01]  /*0c30*/  FFMA.RM R17, R37, R12, 12582913 ;  /* 0x4b40000125117423 */ /* 0x000fe2000000400c */
[----:B-1----:R-:W-:Y:S01]  /*0c40*/  FMUL R7, R7, R26 ;  /* 0x0000001a07077220 */ /* 0x002fe20000400000 */
[----:B------:R-:W1:Y:S02]  /*0c50*/  MUFU.EX2 R40, R40 ;  /* 0x0000002800287308 */ /* 0x000e640000000800 */
[----:B--2---:R-:W-:Y:S01]  /*0c60*/  FMUL R4, R4, R23 ;  /* 0x0000001704047220 */ /* 0x004fe20000400000 */
[----:B------:R-:W-:-:S05]  /*0c70*/  FADD R23, R17, -12583039 ;  /* 0xcb40007f11177421 */ /* 0x000fca0000000000 */
[----:B------:R-:W-:Y:S01]  /*0c80*/  MUFU.EX2 R37, R22 ;  /* 0x0000001600257308 */ /* 0x000fe20000000800 */
[----:B------:R-:W-:Y:S01]  /*0c90*/  SHF.L.U32 R17, R17, 0x17, RZ ;  /* 0x0000001711117819 */ /* 0x000fe200000006ff */
[----:B------:R-:W-:-:S04]  /*0ca0*/  FFMA R23, R6, 1.4426950216293334961, -R23 ;  /* 0x3fb8aa3b06177823 */ /* 0x000fc80000000817 */
[----:B------:R-:W-:Y:S01]  /*0cb0*/  FFMA R34, R6, 1.925963033500011079e-08, R23 ;  /* 0x32a5706006227823 */ /* 0x000fe20000000017 */
[----:B------:R-:W-:Y:S01]  /*0cc0*/  FFMA.SAT R23, R18, R11, 0.5 ;  /* 0x3f00000012177423 */ /* 0x000fe2000000200b */
[----:B------:R-:W-:Y:S01]  /*0cd0*/  FMUL R6, R9, R28 ;  /* 0x0000001c09067220 */ /* 0x000fe20000400000 */
[----:B-1----:R-:W-:Y:S02]  /*0ce0*/  FMUL R3, R3, R40 ;  /* 0x0000002803037220 */ /* 0x002fe40000400000 */
        /* <DEDUP_REMOVED lines=12> */
[----:B------:R-:W-:Y:S01]  /*0db0*/  FMUL R8, R19, R38 ;  /* 0x0000002613087220 */ /* 0x000fe20000400000 */
[----:B------:R-:W-:Y:S01]  /*0dc0*/  FFMA.SAT R19, R16, R11, 0.5 ;  /* 0x3f00000010137423 */ /* 0x000fe2000000200b */
[----:B------:R1:W2:Y:S03]  /*0dd0*/  MUFU.EX2 R38, R27 ;  /* 0x0000001b00267308 */ /* 0x0002a60000000800 */
[----:B------:R-:W-:-:S04]  /*0de0*/  FFMA.RM R19, R19, R12, 12582913 ;  /* 0x4b40000113137423 */ /* 0x000fc8000000400c */
[----:B------:R-:W-:Y:S01]  /*0df0*/  FADD R9, R19, -12583039 ;  /* 0xcb40007f13097421 */ /* 0x000fe20000000000 */
[----:B------:R-:W-:Y:S01]  /*0e00*/  MUFU.EX2 R36, R36 ;  /* 0x0000002400247308 */ /* 0x000fe20000000800 */
[----:B-1----:R-:W-:Y:S02]  /*0e10*/  FFMA.SAT R27, R20, R11, 0.5 ;  /* 0x3f000000141b7423 */ /* 0x002fe4000000200b */
        /* <DEDUP_REMOVED lines=8> */
[----:B------:R-:W1:Y:S03]  /*0ea0*/  MUFU.EX2 R38, R35 ;  /* 0x0000002300267308 */ /* 0x000e660000000800 */
[----:B------:R-:W-:Y:S01]  /*0eb0*/  FFMA R14, R14, 1.925963033500011079e-08, R21 ;  /* 0x32a570600e0e7823 */ /* 0x000fe20000000015 */
[----:B------:R-:W-:-:S04]  /*0ec0*/  FFMA.SAT R21, R10, R11, 0.5 ;  /* 0x3f0000000a157423 */ /* 0x000fc8000000200b */
[-C--:B------:R-:W-:Y:S01]  /*0ed0*/  FFMA.RM R11, R21, R12.reuse, 12582913 ;  /* 0x4b400001150b7423 */ /* 0x080fe2000000400c */
[----:B------:R-:W-:Y:S01]  /*0ee0*/  FFMA.RM R12, R27, R12, 12582913 ;  /* 0x4b4000011b0c7423 */ /* 0x000fe2000000400c */
[----:B------:R-:W2:Y:S02]  /*0ef0*/  MUFU.EX2 R35, R26 ;  /* 0x0000001a00237308 */ /* 0x000ea40000000800 */
[C---:B------:R-:W-:Y:S01]  /*0f00*/  FADD R21, R11.reuse, -12583039 ;  /* 0xcb40007f0b157421 */ /* 0x040fe20000000000 */
[----:B------:R-:W-:-:S03]  /*0f10*/  SHF.L.U32 R11, R11, 0x17, RZ ;  /* 0x000000170b0b7819 */ /* 0x000fc600000006ff */
[----:B------:R-:W-:Y:S01]  /*0f20*/  FFMA R21, R10, 1.4426950216293334961, -R21 ;  /* 0x3fb8aa3b0a157823 */ /* 0x000fe20000000815 */
[----:B-1----:R-:W-:Y:S01]  /*0f30*/  FMUL R22, R15, R38 ;  /* 0x000000260f167220 */ /* 0x002fe20000400000 */
[----:B------:R-:W-:Y:S02]  /*0f40*/  SHF.L.U32 R15, R18, 0x17, RZ ;  /* 0x00000017120f7819 */ /* 0x000fe400000006ff */
[----:B------:R-:W-:Y:S01]  /*0f50*/  FFMA R33, R10, 1.925963033500011079e-08, R21 ;  /* 0x32a570600a217823 */ /* 0x000fe20000000015 */
[C---:B------:R-:W-:Y:S01]  /*0f60*/  FADD R21, R12.reuse, -12583039 ;  /* 0xcb40007f0c157421 */ /* 0x040fe20000000000 */
[----:B------:R-:W-:Y:S01]  /*0f70*/  SHF.L.U32 R18, R19, 0x17, RZ ;  /* 0x0000001713127819 */ /* 0x000fe200000006ff */
[----:B------:R-:W-:Y:S01]  /*0f80*/  FMUL R19, R15, R36 ;  /* 0x000000240f137220 */ /* 0x000fe20000400000 */
[----:B------:R-:W-:Y:S01]  /*0f90*/  SHF.L.U32 R12, R12, 0x17, RZ ;  /* 0x000000170c0c7819 */ /* 0x000fe200000006ff */
[----:B------:R-:W-:Y:S02]  /*0fa0*/  FFMA R21, R20, 1.4426950216293334961, -R21 ;  /* 0x3fb8aa3b14157823 */ /* 0x000fe40000000815 */
[----:B--2---:R-:W-:-:S02]  /*0fb0*/  FMUL R18, R18, R35 ;  /* 0x0000002312127220 */ /* 0x004fc40000400000 */
[----:B------:R-:W-:Y:S01]  /*0fc0*/  FFMA R27, R20, 1.925963033500011079e-08, R21 ;  /* 0x32a57060141b7823 */ /* 0x000fe20000000015 */
[----:B------:R-:W-:-:S04]  /*0fd0*/  FADD R21, RZ, R5 ;  /* 0x00000005ff157221 */ /* 0x000fc80000000000 */
[----:B------:R-:W-:Y:S01]  /*0fe0*/  FADD R21, R21, R0 ;  /* 0x0000000015157221 */ /* 0x000fe20000000000 */
[----:B------:R-:W1:Y:S03]  /*0ff0*/  MUFU.EX2 R27, R27 ;  /* 0x0000001b001b7308 */ /* 0x000e660000000800 */
[----:B------:R-:W-:-:S04]  /*1000*/  FADD R10, R21, R2 ;  /* 0x00000002150a7221 */ /* 0x000fc80000000000 */
[----:B------:R-:W-:Y:S01]  /*1010*/  FADD R21, R10, R3 ;  /* 0x000000030a157221 */ /* 0x000fe20000000000 */
[----:B------:R-:W-:-:S03]  /*1020*/  SHF.L.U32 R10, R13, 0x17, RZ ;  /* 0x000000170d0a7819 */ /* 0x000fc600000006ff */
[----:B------:R-:W-:Y:S02]  /*1030*/  FADD R21, R21, R4 ;  /* 0x0000000415157221 */ /* 0x000fe40000000000 */
[----:B------:R-:W-:Y:S02]  /*1040*/  FMUL R10, R10, R37 ;  /* 0x000000250a0a7220 */ /* 0x000fe40000400000 */
[----:B------:R-:W-:Y:S01]  /*1050*/  FADD R20, R21, R6 ;  /* 0x0000000615147221 */ /* 0x000fe20000000000 */
[----:B------:R-:W2:Y:S01]  /*1060*/  MUFU.EX2 R37, R14 ;  /* 0x0000000e00257308 */ /* 0x000ea20000000800 */
[----:B------:R-:W-:Y:S02]  /*1070*/  FMUL R21, R17, R34 ;  /* 0x0000002211157220 */ /* 0x000fe40000400000 */
[----:B------:R-:W-:-:S04]  /*1080*/  FADD R13, R20, R7 ;  /* 0x00000007140d7221 */ /* 0x000fc80000000000 */
[----:B------:R-:W-:Y:S01]  /*1090*/  FADD R20, R13, R8 ;  /* 0x000000080d147221 */ /* 0x000fe20000000000 */
[----:B------:R-:W3:Y:S03]  /*10a0*/  MUFU.EX2 R34, R33 ;  /* 0x0000002100227308 */ /* 0x000ee60000000800 */
[----:B------:R-:W-:Y:S01]  /*10b0*/  FADD R13, R20, R9 ;  /* 0x00000009140d7221 */ /* 0x000fe20000000000 */
[----:B------:R-:W-:Y:S01]  /*10c0*/  FMUL R20, R23, R28 ;  /* 0x0000001c17147220 */ /* 0x000fe20000400000 */
[----:B-1----:R-:W-:Y:S02]  /*10d0*/  FMUL R23, R12, R27 ;  /* 0x0000001b0c177220 */ /* 0x002fe40000400000 */
        /* <DEDUP_REMOVED lines=20> */
.L_x_2902:
        /* <DEDUP_REMOVED lines=12> */
[----:B0-----:R-:W-:Y:S05]  /*12e0*/  CALL.REL.NOINC `($__internal_39_$__cuda_sm3x_div_rn_noftz_f32_slowpath) ;  /* 0x0000002000c07944 */ /* 0x001fea0003c00000 */
[----:B------:R-:W-:-:S07]  /*12f0*/  MOV R11, R5 ;  /* 0x00000005000b7202 */ /* 0x000fce0000000f00 */
.L_x_2855:
[----:B------:R-:W-:Y:S05]  /*1300*/  BSYNC.RECONVERGENT B2 ;  /* 0x0000000000027941 */ /* 0x000fea0003800200 */
.L_x_2854:
        /* <DEDUP_REMOVED lines=12> */
[----:B0-----:R-:W-:Y:S05]  /*13d0*/  CALL.REL.NOINC `($__internal_39_$__cuda_sm3x_div_rn_noftz_f32_slowpath) ;  /* 0x0000002000847944 */ /* 0x001fea0003c00000 */
[----:B------:R-:W-:-:S07]  /*13e0*/  MOV R14, R5 ;  /* 0x00000005000e7202 */ /* 0x000fce0000000f00 */
.L_x_2857:
[----:B------:R-:W-:Y:S05]  /*13f0*/  BSYNC.RECONVERGENT B2 ;  /* 0x0000000000027941 */ /* 0x000fea0003800200 */
.L_x_2856:
        /* <DEDUP_REMOVED lines=14> */
.L_x_2859:
[----:B------:R-:W-:Y:S05]  /*14e0*/  BSYNC.RECONVERGENT B2 ;  /* 0x0000000000027941 */ /* 0x000fea0003800200 */
.L_x_2858:
        /* <DEDUP_REMOVED lines=14> */
.L_x_2861:
[----:B------:R-:W-:Y:S05]  /*15d0*/  BSYNC.RECONVERGENT B2 ;  /* 0x0000000000027941 */ /* 0x000fea0003800200 */
.L_x_2860:
        /* <DEDUP_REMOVED lines=14> */
.L_x_2863:
[----:B------:R-:W-:Y:S05]  /*16c0*/  BSYNC.RECONVERGENT B2 ;  /* 0x0000000000027941 */ /* 0x000fea0003800200 */
.L_x_2862:
        /* <DEDUP_REMOVED lines=14> */
.L_x_2865:
[----:B------:R-:W-:Y:S05]  /*17b0*/  BSYNC.RECONVERGENT B2 ;  /* 0x0000000000027941 */ /* 0x000fea0003800200 */
.L_x_2864:
        /* <DEDUP_REMOVED lines=14> */
.L_x_2867:
[----:B------:R-:W-:Y:S05]  /*18a0*/  BSYNC.RECONVERGENT B2 ;  /* 0x0000000000027941 */ /* 0x000fea0003800200 */
.L_x_2866:
        /* <DEDUP_REMOVED lines=14> */
.L_x_2869:
[----:B------:R-:W-:Y:S05]  /*1990*/  BSYNC.RECONVERGENT B2 ;  /* 0x0000000000027941 */ /* 0x000fea0003800200 */
.L_x_2868:
        /* <DEDUP_REMOVED lines=14> */
.L_x_2871:
[----:B------:R-:W-:Y:S05]  /*1a80*/  BSYNC.RECONVERGENT B2 ;  /* 0x0000000000027941 */ /* 0x000fea0003800200 */
.L_x_2870:
        /* <DEDUP_REMOVED lines=14> */
.L_x_2873:
[----:B------:R-:W-:Y:S05]  /*1b70*/  BSYNC.RECONVERGENT B2 ;  /* 0x0000000000027941 */ /* 0x000fea0003800200 */
.L_x_2872:
        /* <DEDUP_REMOVED lines=14> */
.L_x_2875:
[----:B------:R-:W-:Y:S05]  /*1c60*/  BSYNC.RECONVERGENT B2 ;  /* 0x0000000000027941 */ /* 0x000fea0003800200 */
.L_x_2874:
        /* <DEDUP_REMOVED lines=14> */
.L_x_2877:
[----:B------:R-:W-:Y:S05]  /*1d50*/  BSYNC.RECONVERGENT B2 ;  /* 0x0000000000027941 */ /* 0x000fea0003800200 */
.L_x_2876:
        /* <DEDUP_REMOVED lines=14> */
.L_x_2879:
[----:B------:R-:W-:Y:S05]  /*1e40*/  BSYNC.RECONVERGENT B2 ;  /* 0x0000000000027941 */ /* 0x000fea0003800200 */
.L_x_2878:
        /* <DEDUP_REMOVED lines=14> */
.L_x_2881:
[----:B------:R-:W-:Y:S05]  /*1f30*/  BSYNC.RECONVERGENT B2 ;  /* 0x0000000000027941 */ /* 0x000fea0003800200 */
.L_x_2880:
        /* <DEDUP_REMOVED lines=14> */
.L_x_2883:
[----:B------:R-:W-:Y:S05]  /*2020*/  BSYNC.RECONVERGENT B2 ;  /* 0x0000000000027941 */ /* 0x000fea0003800200 */
.L_x_2882:
        /* <DEDUP_REMOVED lines=14> */
.L_x_2885:
[----:B------:R-:W-:Y:S05]  /*2110*/  BSYNC.RECONVERGENT B2 ;  /* 0x0000000000027941 */ /* 0x000fea0003800200 */
.L_x_2884:
        /* <DEDUP_REMOVED lines=14> */
.L_x_2887:
[----:B------:R-:W-:Y:S05]  /*2200*/  BSYNC.RECONVERGENT B2 ;  /* 0x0000000000027941 */ /* 0x000fea0003800200 */
.L_x_2886:
        /* <DEDUP_REMOVED lines=13> */
.L_x_2889:
[----:B------:R-:W-:Y:S05]  /*22e0*/  BSYNC.RECONVERGENT B2 ;  /* 0x0000000000027941 */ /* 0x000fea0003800200 */
.L_x_2888:
        /* <DEDUP_REMOVED lines=57> */
.L_x_2853:
[----:B------:R-:W-:Y:S01]  /*2680*/  HFMA2 R11, -RZ, RZ, 0, 1.847743988037109375e-06 ;  /* 0x0000001fff0b7431 */ /* 0x000fe200000001ff */
[----:B------:R-:W-:Y:S01]  /*2690*/  BSSY B0, `(.L_x_2891) ;  /* 0x0000006000007945 */ /* 0x000fe20003800000 */
[----:B------:R-:W-:Y:S02]  /*26a0*/  MOV R12, 0x10 ;  /* 0x00000010000c7802 */ /* 0x000fe40000000f00 */
[----:B------:R-:W-:-:S07]  /*26b0*/  MOV R15, 0xffffffff ;  /* 0xffffffff000f7802 */ /* 0x000fce0000000f00 */
[----:B0-----:R-:W-:Y:S05]  /*26c0*/  WARPSYNC.COLLECTIVE R15, `(.L_x_2892) ;  /* 0x000000000f087348 */ /* 0x001fea0003c00000 */
[----:B------:R1:W2:Y:S02]  /*26d0*/  SHFL.BFLY P6, R14, R13, R12, R11 ;  /* 0x0c00000c0d0e7389 */ /* 0x0002a400000c000b */
[----:B012---:R-:W-:Y:S05]  /*26e0*/  ENDCOLLECTIVE ;  /* 0x000000000000791b */ /* 0x007fea0003800000 */
.L_x_2892:
[----:B------:R-:W-:Y:S05]  /*26f0*/  BSYNC B0 ;  /* 0x0000000000007941 */ /* 0x000fea0003800000 */
.L_x_2891:
[----:B------:R-:W-:Y:S01]  /*2700*/  HFMA2 R12, -RZ, RZ, 0, 4.76837158203125e-07 ;  /* 0x00000008ff0c7431 */ /* 0x000fe200000001ff */
[----:B------:R-:W-:Y:S02]  /*2710*/  FMNMX R13, R13, R14, !PT ;  /* 0x0000000e0d0d7209 */ /* 0x000fe40007800000 */
[----:B------:R-:W-:Y:S02]  /*2720*/  MOV R11, 0x1f ;  /* 0x0000001f000b7802 */ /* 0x000fe40000000f00 */
[----:B------:R-:W-:-:S07]  /*2730*/  MOV R15, 0xffffffff ;  /* 0xffffffff000f7802 */ /* 0x000fce0000000f00 */
[----:B------:R-:W-:Y:S05]  /*2740*/  WARPSYNC.COLLECTIVE R15, `(.L_x_2893) ;  /* 0x000000000f087348 */ /* 0x000fea0003c00000 */
[----:B------:R0:W1:Y:S02]  /*2750*/  SHFL.BFLY P6, R14, R13, R12, R11 ;  /* 0x0c00000c0d0e7389 */ /* 0x00006400000c000b */
[----:B01----:R-:W-:Y:S05]  /*2760*/  ENDCOLLECTIVE ;  /* 0x000000000000791b */ /* 0x003fea0003800000 */
.L_x_2893:
[----:B------:R-:W-:Y:S01]  /*2770*/  HFMA2 R12, -RZ, RZ, 0, 2.384185791015625e-07 ;  /* 0x00000004ff0c7431 */ /* 0x000fe200000001ff */
[----:B------:R-:W-:-:S04]  /*2780*/  FMNMX R0, R13, R14, !PT ;  /* 0x0000000e0d007209 */ /* 0x000fc80007800000 */
[----:B------:R-:W-:-:S07]  /*2790*/  MOV R13, R0 ;  /* 0x00000000000d7202 */ /* 0x000fce0000000f00 */
[----:B------:R-:W-:Y:S05]  /*27a0*/  WARPSYNC.COLLECTIVE R15, `(.L_x_2894) ;  /* 0x000000000f087348 */ /* 0x000fea0003c00000 */
[----:B------:R0:W1:Y:S02]  /*27b0*/  SHFL.BFLY P6, R14, R13, R12, R11 ;  /* 0x0c00000c0d0e7389 */ /* 0x00006400000c000b */
[----:B01----:R-:W-:Y:S05]  /*27c0*/  ENDCOLLECTIVE ;  /* 0x000000000000791b */ /* 0x003fea0003800000 */
.L_x_2894:
[----:B------:R-:W-:Y:S01]  /*27d0*/  HFMA2 R12, -RZ, RZ, 0, 1.1920928955078125e-07 ;  /* 0x00000002ff0c7431 */ /* 0x000fe200000001ff */
[----:B------:R-:W-:-:S04]  /*27e0*/  FMNMX R2, R0, R14, !PT ;  /* 0x0000000e00027209 */ /* 0x000fc80007800000 */
[----:B------:R-:W-:-:S07]  /*27f0*/  MOV R13, R2 ;  /* 0x00000002000d7202 */ /* 0x000fce0000000f00 */
[----:B------:R-:W-:Y:S05]  /*2800*/  WARPSYNC.COLLECTIVE R15, `(.L_x_2895) ;  /* 0x000000000f087348 */ /* 0x000fea0003c00000 */
[----:B------:R0:W1:Y:S02]  /*2810*/  SHFL.BFLY P6, R14, R13, R12, R11 ;  /* 0x0c00000c0d0e7389 */ /* 0x00006400000c000b */
[----:B01----:R-:W-:Y:S05]  /*2820*/  ENDCOLLECTIVE ;  /* 0x000000000000791b */ /* 0x003fea0003800000 */
.L_x_2895:
[----:B------:R-:W-:Y:S01]  /*2830*/  HFMA2 R12, -RZ, RZ, 0, 5.9604644775390625e-08 ;  /* 0x00000001ff0c7431 */ /* 0x000fe200000001ff */
[----:B------:R-:W-:-:S04]  /*2840*/  FMNMX R3, R2, R14, !PT ;  /* 0x0000000e02037209 */ /* 0x000fc80007800000 */
[----:B------:R-:W-:-:S07]  /*2850*/  MOV R13, R3 ;  /* 0x00000003000d7202 */ /* 0x000fce0000000f00 */
[----:B------:R-:W-:Y:S05]  /*2860*/  WARPSYNC.COLLECTIVE R15, `(.L_x_2896) ;  /* 0x000000000f087348 */ /* 0x000fea0003c00000 */
[----:B------:R0:W1:Y:S02]  /*2870*/  SHFL.BFLY P6, R14, R13, R12, R11 ;  /* 0x0c00000c0d0e7389 */ /* 0x00006400000c000b */
[----:B01----:R-:W-:Y:S05]  /*2880*/  ENDCOLLECTIVE ;  /* 0x000000000000791b */ /* 0x003fea0003800000 */
.L_x_2896:
[----:B------:R-:W-:Y:S01]  /*2890*/  HFMA2 R12, -RZ, RZ, 3.7421875, 0 ;  /* 0x437c0000ff0c7431 */ /* 0x000fe200000001ff */
[----:B------:R-:W-:Y:S02]  /*28a0*/  MOV R13, 0x3bbb989d ;  /* 0x3bbb989d000d7802 */ /* 0x000fe40000000f00 */
        /* <DEDUP_REMOVED lines=150> */
[----:B------:R-:W-:Y:S01]  /*3210*/  FFMA.RM R26, R13, R12, 12582913 ;  /* 0x4b4000010d1a7423 */ /* 0x000fe2000000400c */
[----:B------:R-:W-:Y:S02]  /*3220*/  FADD R13, RZ, R5 ;  /* 0x00000005ff0d7221 */ /* 0x000fe40000000000 */
[C---:B------:R-:W-:Y:S01]  /*3230*/  FADD R12, R15.reuse, -12583039 ;  /* 0xcb40007f0f0c7421 */ /* 0x040fe20000000000 */
[----:B------:R-:W-:Y:S01]  /*3240*/  SHF.L.U32 R15, R15, 0x17, RZ ;  /* 0x000000170f0f7819 */ /* 0x000fe200000006ff */
[----:B------:R-:W-:Y:S02]  /*3250*/  FADD R13, R13, R0 ;  /* 0x000000000d0d7221 */ /* 0x000fe40000000000 */
[----:B------:R-:W-:-:S04]  /*3260*/  FFMA R12, R11, 1.4426950216293334961, -R12 ;  /* 0x3fb8aa3b0b0c7823 */ /* 0x000fc8000000080c */
[----:B------:R-:W-:Y:S01]  /*3270*/  FFMA R23, R11, 1.925963033500011079e-08, R12 ;  /* 0x32a570600b177823 */ /* 0x000fe2000000000c */
[----:B------:R-:W-:-:S03]  /*3280*/  FADD R11, R26, -12583039 ;  /* 0xcb40007f1a0b7421 */ /* 0x000fc60000000000 */
[----:B------:R0:W1:Y:S01]  /*3290*/  MUFU.EX2 R12, R23 ;  /* 0x00000017000c7308 */ /* 0x0000620000000800 */
[----:B------:R-:W-:-:S04]  /*32a0*/  FFMA R11, R14, 1.4426950216293334961, -R11 ;  /* 0x3fb8aa3b0e0b7823 */ /* 0x000fc8000000080b */
[----:B------:R-:W-:-:S04]  /*32b0*/  FFMA R11, R14, 1.925963033500011079e-08, R11 ;  /* 0x32a570600e0b7823 */ /* 0x000fc8000000000b */
[----:B------:R2:W3:Y:S01]  /*32c0*/  MUFU.EX2 R14, R11 ;  /* 0x0000000b000e7308 */ /* 0x0004e20000000800 */
[----:B0-----:R-:W-:Y:S01]  /*32d0*/  SHF.L.U32 R23, R26, 0x17, RZ ;  /* 0x000000171a177819 */ /* 0x001fe200000006ff */
[----:B-1----:R-:W-:Y:S01]  /*32e0*/  FMUL R16, R15, R12 ;  /* 0x0000000c0f107220 */ /* 0x002fe20000400000 */
[----:B------:R-:W-:Y:S01]  /*32f0*/  FADD R12, R13, R2 ;  /* 0x000000020d0c7221 */ /* 0x000fe20000000000 */
[----:B--2---:R-:W-:Y:S01]  /*3300*/  HFMA2 R11, -RZ, RZ, 0, 1.847743988037109375e-06 ;  /* 0x0000001fff0b7431 */ /* 0x004fe200000001ff */
[----:B------:R-:W-:Y:S02]  /*3310*/  MOV R15, 0xffffffff ;  /* 0xffffffff000f7802 */ /* 0x000fe40000000f00 */
        /* <DEDUP_REMOVED lines=20> */
.L_x_2897:
[----:B------:R-:W-:Y:S02]  /*3460*/  HFMA2 R12, -RZ, RZ, 0, 4.76837158203125e-07 ;  /* 0x00000008ff0c7431 */ /* 0x000fe400000001ff */
[----:B------:R-:W-:-:S05]  /*3470*/  FADD R26, R13, R14 ;  /* 0x0000000e0d1a7221 */ /* 0x000fca0000000000 */
[----:B------:R-:W-:-:S07]  /*3480*/  MOV R13, R26 ;  /* 0x0000001a000d7202 */ /* 0x000fce0000000f00 */
[----:B------:R-:W-:Y:S05]  /*3490*/  WARPSYNC.COLLECTIVE R15, `(.L_x_2898) ;  /* 0x000000000f087348 */ /* 0x000fea0003c00000 */
[----:B------:R0:W1:Y:S02]  /*34a0*/  SHFL.BFLY P6, R14, R13, R12, R11 ;  /* 0x0c00000c0d0e7389 */ /* 0x00006400000c000b */
[----:B01----:R-:W-:Y:S05]  /*34b0*/  ENDCOLLECTIVE ;  /* 0x000000000000791b */ /* 0x003fea0003800000 */
.L_x_2898:
[----:B------:R-:W-:Y:S02]  /*34c0*/  HFMA2 R12, -RZ, RZ, 0, 2.384185791015625e-07 ;  /* 0x00000004ff0c7431 */ /* 0x000fe400000001ff */
[----:B------:R-:W-:-:S05]  /*34d0*/  FADD R27, R26, R14 ;  /* 0x0000000e1a1b7221 */ /* 0x000fca0000000000 */
[----:B------:R-:W-:-:S07]  /*34e0*/  MOV R13, R27 ;  /* 0x0000001b000d7202 */ /* 0x000fce0000000f00 */
[----:B------:R-:W-:Y:S05]  /*34f0*/  WARPSYNC.COLLECTIVE R15, `(.L_x_2899) ;  /* 0x000000000f087348 */ /* 0x000fea0003c00000 */
[----:B------:R0:W1:Y:S02]  /*3500*/  SHFL.BFLY P6, R14, R13, R12, R11 ;  /* 0x0c00000c0d0e7389 */ /* 0x00006400000c000b */
[----:B01----:R-:W-:Y:S05]  /*3510*/  ENDCOLLECTIVE ;  /* 0x000000000000791b */ /* 0x003fea0003800000 */
.L_x_2899:
[----:B------:R-:W-:Y:S02]  /*3520*/  HFMA2 R12, -RZ, RZ, 0, 1.1920928955078125e-07 ;  /* 0x00000002ff0c7431 */ /* 0x000fe400000001ff */
[----:B------:R-:W-:-:S05]  /*3530*/  FADD R28, R27, R14 ;  /* 0x0000000e1b1c7221 */ /* 0x000fca0000000000 */
[----:B------:R-:W-:-:S07]  /*3540*/  MOV R13, R28 ;  /* 0x0000001c000d7202 */ /* 0x000fce0000000f00 */
[----:B------:R-:W-:Y:S05]  /*3550*/  WARPSYNC.COLLECTIVE R15, `(.L_x_2900) ;  /* 0x000000000f087348 */ /* 0x000fea0003c00000 */
[----:B------:R0:W1:Y:S02]  /*3560*/  SHFL.BFLY P6, R14, R13, R12, R11 ;  /* 0x0c00000c0d0e7389 */ /* 0x00006400000c000b */
[----:B01----:R-:W-:Y:S05]  /*3570*/  ENDCOLLECTIVE ;  /* 0x000000000000791b */ /* 0x003fea0003800000 */
.L_x_2900:
[----:B------:R-:W-:Y:S02]  /*3580*/  HFMA2 R12, -RZ, RZ, 0, 5.9604644775390625e-08 ;  /* 0x00000001ff0c7431 */ /* 0x000fe400000001ff */
[----:B------:R-:W-:-:S05]  /*3590*/  FADD R33, R28, R14 ;  /* 0x0000000e1c217221 */ /* 0x000fca0000000000 */
[----:B------:R-:W-:-:S07]  /*35a0*/  MOV R13, R33 ;  /* 0x00000021000d7202 */ /* 0x000fce0000000f00 */
[----:B------:R-:W-:Y:S05]  /*35b0*/  WARPSYNC.COLLECTIVE R15, `(.L_x_2901) ;  /* 0x000000000f087348 */ /* 0x000fea0003c00000 */
[----:B------:R0:W1:Y:S02]  /*35c0*/  SHFL.BFLY P6, R14, R13, R12, R11 ;  /* 0x0c00000c0d0e7389 */ /* 0x00006400000c000b */
[----:B01----:R-:W-:Y:S05]  /*35d0*/  ENDCOLLECTIVE ;  /* 0x000000000000791b */ /* 0x003fea0003800000 */
.L_x_2901:
[----:B------:R-:W-:Y:S05]  /*35e0*/  BRA `(.L_x_2902) ;  /* 0xffffffdc000c7947 */ /* 0x000fea000383ffff */
        .weak           $__internal_39_$__cuda_sm3x_div_rn_noftz_f32_slowpath
        .type           $__internal_39_$__cuda_sm3x_div_rn_noftz_f32_slowpath,@function
        .size           $__internal_39_$__cuda_sm3x_div_rn_noftz_f32_slowpath,(.L_x_8525 - $__internal_39_$__cuda_sm3x_div_rn_noftz_f32_slowpath)
$__internal_39_$__cuda_sm3x_div_rn_noftz_f32_slowpath:
        /* <DEDUP_REMOVED lines=34> */
.L_x_2904:
        /* <DEDUP_REMOVED lines=51> */
.L_x_2911:
[----:B------:R-:W-:-:S04]  /*3b40*/  LOP3.LUT R5, R5, 0x80000000, RZ, 0xc0, !PT ;  /* 0x8000000005057812 */ /* 0x000fc800078ec0ff */
[----:B------:R-:W-:Y:S01]  /*3b50*/  LOP3.LUT R5, R5, 0x7f800000, RZ, 0xfc, !PT ;  /* 0x7f80000005057812 */ /* 0x000fe200078efcff */
[----:B------:R-:W-:Y:S06]  /*3b60*/  BRA `(.L_x_2912) ;  /* 0x0000000000047947 */ /* 0x000fec0003800000 */
.L_x_2910:
[----:B------:R-:W-:-:S07]  /*3b70*/  LEA R5, R36, R5, 0x17 ;  /* 0x0000000524057211 */ /* 0x000fce00078eb8ff */
.L_x_2912:
[----:B------:R-:W-:Y:S05]  /*3b80*/  BSYNC.RECONVERGENT B1 ;  /* 0x0000000000017941 */ /* 0x000fea0003800200 */
.L_x_2909:
[----:B------:R-:W-:Y:S05]  /*3b90*/  BRA `(.L_x_2913) ;  /* 0x0000000000207947 */ /* 0x000fea0003800000 */
.L_x_2908:
[----:B------:R-:W-:-:S04]  /*3ba0*/  LOP3.LUT R5, R12, 0x80000000, R5, 0x48, !PT ;  /* 0x800000000c057812 */ /* 0x000fc800078e4805 */
[----:B------:R-:W-:Y:S01]  /*3bb0*/  LOP3.LUT R5, R5, 0x7f800000, RZ, 0xfc, !PT ;  /* 0x7f80000005057812 */ /* 0x000fe200078efcff */
[----:B------:R-:W-:Y:S06]  /*3bc0*/  BRA `(.L_x_2913) ;  /* 0x0000000000147947 */ /* 0x000fec0003800000 */
.L_x_2907:
[----:B------:R-:W-:Y:S01]  /*3bd0*/  LOP3.LUT R5, R12, 0x80000000, R5, 0x48, !PT ;  /* 0x800000000c057812 */ /* 0x000fe200078e4805 */
[----:B------:R-:W-:Y:S06]  /*3be0*/  BRA `(.L_x_2913) ;  /* 0x00000000000c7947 */ /* 0x000fec0003800000 */
.L_x_2906:
[----:B------:R-:W0:Y:S01]  /*3bf0*/  MUFU.RSQ R5, -QNAN ;  /* 0xffc0000000057908 */ /* 0x000e220000001400 */
[----:B------:R-:W-:Y:S05]  /*3c00*/  BRA `(.L_x_2913) ;  /* 0x0000000000047947 */ /* 0x000fea0003800000 */
.L_x_2905:
[----:B------:R-:W-:-:S07]  /*3c10*/  FADD.FTZ R5, R5, R12 ;  /* 0x0000000c05057221 */ /* 0x000fce0000010000 */
.L_x_2913:
[----:B------:R-:W-:Y:S05]  /*3c20*/  BSYNC.RECONVERGENT B0 ;  /* 0x0000000000007941 */ /* 0x000fea0003800200 */
.L_x_2903:
[----:B------:R-:W-:Y:S01]  /*3c30*/  HFMA2 R13, -RZ, RZ, 0, 0 ;  /* 0x00000000ff0d7431 */ /* 0x000fe200000001ff */
[----:B------:R-:W-:-:S04]  /*3c40*/  MOV R12, R26 ;  /* 0x0000001a000c7202 */ /* 0x000fc80000000f00 */
[----:B0-----:R-:W-:Y:S05]  /*3c50*/  RET.REL.NODEC R12 `(_Z15SoftmaxWarpImplI10DirectLoadIffE11DirectStoreIffEfLi1ELi18ELi32ELi1ELb0EL9Algorithm0EEvT_T0_ll) ;  /* 0xffffffc00ce87950 */ /* 0x001fea0003c3ffff */
.L_x_2914:
        /* <DEDUP_REMOVED lines=10> */
.L_x_8525:


//--------------------- .text._Z15SoftmaxWarpImplI10DirectLoadIffE11DirectStoreIffEfLi1ELi17ELi32ELi1ELb1EL9Algorithm0EEvT_T0_ll --------------------------
	.section	.text._Z15SoftmaxWarpImplI10DirectLoadIffE11DirectStoreIffEfLi1ELi17ELi32ELi1ELb1EL9Algorithm0EEvT_T0_ll,"ax",@progbits
	.align	128
        .global         _Z15SoftmaxWarpImplI10DirectLoadIffE11DirectStoreIffEfLi1ELi17ELi32ELi1ELb1EL9Algorithm0EEvT_T0_ll
        .type           _Z15SoftmaxWarpImplI10DirectLoadIffE11DirectStoreIffEfLi1ELi17ELi32ELi1ELb1EL9Algorithm0EEvT_T0_ll,@function
        .size           _Z15SoftmaxWarpImplI10DirectLoadIffE11DirectStoreIffEfLi1ELi17ELi32ELi1ELb1EL9Algorithm0EEvT_T0_ll,(.L_x_8526 - _Z15SoftmaxWarpImplI10DirectLoadIffE11DirectStoreIffEfLi1ELi17ELi32ELi1ELb1EL9Algorithm0EEvT_T0_ll)
        .other          _Z15SoftmaxWarpImplI10DirectLoadIffE11DirectStoreIffEfLi1ELi17ELi32ELi1ELb1EL9Algorithm0EEvT_T0_ll,@"STO_CUDA_ENTRY STV_DEFAULT"
_Z15SoftmaxWarpImplI10DirectLoadIffE11DirectStoreIffEfLi1ELi17ELi32ELi1ELb1EL9Algorithm0EEvT_T0_ll:
.text._Z15SoftmaxWarpImplI10DirectLoadIffE11DirectStoreIffEfLi1ELi17ELi32ELi1ELb1EL9Algorithm0EEvT_T0_ll:
        /* <DEDUP_REMOVED lines=25> */
.L_x_2915:
        /* <DEDUP_REMOVED lines=14> */
[C---:B0-----:R-:W-:Y:S01]  /*0270*/  IADD3 R47, PT, PT, R30.reuse, 0x20, RZ ;  /* 0x000000201e2f7810 */ /* 0x041fe20007ffe0ff */
[C---:B------:R-:W-:Y:S01]  /*0280*/  VIADD R44, R30.reuse, 0x80 ;  /* 0x000000801e2c7836 */ /* 0x040fe20000000000 */
[C---:B------:R-:W-:Y:S01]  /*0290*/  IADD3 R46, PT, PT, R30.reuse, 0x40, RZ ;  /* 0x000000401e2e7810 */ /* 0x040fe20007ffe0ff */
        /* <DEDUP_REMOVED lines=13> */
.L_x_2952:
        /* <DEDUP_REMOVED lines=10> */
[C---:B-1----:R-:W-:Y:S01]  /*0410*/  IMAD.WIDE.U32 R4, R29.reuse, UR42, R2 ;  /* 0x0000002a1d047c25 */ /* 0x042fe2000f8e0002 */
        /* <DEDUP_REMOVED lines=37> */
[----:B------:R-:W-:Y:S01]  /*0670*/  MOV R7, 0xff800000 ;  /* 0xff80000000077802 */ /* 0x000fe20000000f00 */
[----:B------:R-:W-:-:S06]  /*0680*/  IMAD.MOV.U32 R23, RZ, RZ, -0x800000 ;  /* 0xff800000ff177424 */ /* 0x000fcc00078e00ff */
        /* <DEDUP_REMOVED lines=107> */
[----:B------:R-:W-:Y:S01]  /*0d40*/  FADD R3, -R12, R20 ;  /* 0x000000140c037221 */ /* 0x000fe20000000100 */
[----:B------:R-:W-:Y:S01]  /*0d50*/  FFMA R16, R59, 1.4426950216293334961, -R2 ;  /* 0x3fb8aa3b3b107823 */ /* 0x000fe20000000802 */
        /* <DEDUP_REMOVED lines=8> */
[-C--:B------:R-:W-:Y:S01]  /*0de0*/  FFMA.SAT R10, R57, R8.reuse, 0.5 ;  /* 0x3f000000390a7423 */ /* 0x080fe20000002008 */
[----:B------:R-:W-:Y:S01]  /*0df0*/  FFMA R6, R55, 1.4426950216293334961, -R4 ;  /* 0x3fb8aa3b37067823 */ /* 0x000fe20000000804 */
[----:B------:R-:W-:Y:S01]  /*0e00*/  FFMA R16, R59, 1.925963033500011079e-08, R16 ;  /* 0x32a570603b107823 */ /* 0x000fe20000000010 */
[----:B------:R-:W-:Y:S01]  /*0e10*/  FADD R27, -R12, R23 ;  /* 0x000000170c1b7221 */ /* 0x000fe20000000100 */
[-C--:B------:R-:W-:Y:S01]  /*0e20*/  FFMA.RM R4, R10, R9.reuse, 12582913 ;  /* 0x4b4000010a047423 */ /* 0x080fe20000004009 */
[----:B------:R-:W-:Y:S01]  /*0e30*/  FFMA R55, R55, 1.925963033500011079e-08, R6 ;  /* 0x32a5706037377823 */ /* 0x000fe20000000006 */
[----:B------:R-:W-:Y:S01]  /*0e40*/  FADD R6, R20, -12583039 ;  /* 0xcb40007f14067421 */ /* 0x000fe20000000000 */
[----:B------:R-:W-:Y:S01]  /*0e50*/  FADD R23, -R12, R22 ;  /* 0x000000160c177221 */ /* 0x000fe20000000100 */
[----:B------:R-:W-:Y:S01]  /*0e60*/  FADD R10, R4, -12583039 ;  /* 0xcb40007f040a7421 */ /* 0x000fe20000000000 */
[C---:B------:R-:W-:Y:S01]  /*0e70*/  FADD R21, -R12.reuse, R21 ;  /* 0x000000150c157221 */ /* 0x040fe20000000100 */
[----:B------:R-:W-:Y:S01]  /*0e80*/  FFMA R6, R53, 1.4426950216293334961, -R6 ;  /* 0x3fb8aa3b35067823 */ /* 0x000fe20000000806 */
[C---:B------:R-:W-:Y:S01]  /*0e90*/  FADD R19, -R12.reuse, R19 ;  /* 0x000000130c137221 */ /* 0x040fe20000000100 */
[----:B------:R-:W-:Y:S01]  /*0ea0*/  FFMA R10, R57, 1.4426950216293334961, -R10 ;  /* 0x3fb8aa3b390a7823 */ /* 0x000fe2000000080a */
[C---:B------:R-:W-:Y:S01]  /*0eb0*/  FADD R17, -R12.reuse, R17 ;  /* 0x000000110c117221 */ /* 0x040fe20000000100 */
[----:B------:R-:W-:Y:S01]  /*0ec0*/  FFMA R53, R53, 1.925963033500011079e-08, R6 ;  /* 0x32a5706035357823 */ /* 0x000fe20000000006 */
[-C--:B------:R-:W-:Y:S01]  /*0ed0*/  FFMA.SAT R6, R51, R8.reuse, 0.5 ;  /* 0x3f00000033067423 */ /* 0x080fe20000002008 */
[----:B------:R-:W-:Y:S01]  /*0ee0*/  FADD R15, -R12, R5 ;  /* 0x000000050c0f7221 */ /* 0x000fe20000000100 */
[----:B------:R-:W-:Y:S01]  /*0ef0*/  FFMA R57, R57, 1.925963033500011079e-08, R10 ;  /* 0x32a5706039397823 */ /* 0x000fe2000000000a */
[----:B------:R-:W-:Y:S01]  /*0f00*/  FFMA.SAT R12, R49, R8, 0.5 ;  /* 0x3f000000310c7423 */ /* 0x000fe20000002008 */
[----:B------:R-:W-:Y:S01]  /*0f10*/  FFMA.RM R6, R6, R9, 12582913 ;  /* 0x4b40000106067423 */ /* 0x000fe20000004009 */
[----:B------:R-:W0:Y:S01]  /*0f20*/  MUFU.EX2 R16, R16 ;  /* 0x0000001000107308 */ /* 0x000e220000000800 */
[----:B------:R-:W-:-:S02]  /*0f30*/  IMAD.SHL.U32 R5, R14, 0x800000, RZ ;  /* 0x008000000e057824 */ /* 0x000fc400078e00ff */
[-C--:B------:R-:W-:Y:S01]  /*0f40*/  FFMA.RM R12, R12, R9.reuse, 12582913 ;  /* 0x4b4000010c0c7423 */ /* 0x080fe20000004009 */
[----:B------:R-:W-:Y:S01]  /*0f50*/  FADD R10, R6, -12583039 ;  /* 0xcb40007f060a7421 */ /* 0x000fe20000000000 */
[-C--:B------:R-:W-:Y:S01]  /*0f60*/  FFMA.SAT R26, R23, R8.reuse, 0.5 ;  /* 0x3f000000171a7423 */ /* 0x080fe20000002008 */
[----:B------:R-:W-:Y:S01]  /*0f70*/  SHF.L.U32 R0, R0, 0x17, RZ ;  /* 0x0000001700007819 */ /* 0x000fe200000006ff */
[----:B------:R-:W-:Y:S01]  /*0f80*/  FADD R22, R12, -12583039 ;  /* 0xcb40007f0c167421 */ /* 0x000fe20000000000 */
[----:B------:R-:W-:Y:S01]  /*0f90*/  FFMA R10, R51, 1.4426950216293334961, -R10 ;  /* 0x3fb8aa3b330a7823 */ /* 0x000fe2000000080a */
[-C--:B------:R-:W-:Y:S01]  /*0fa0*/  FFMA.RM R14, R26, R9.reuse, 12582913 ;  /* 0x4b4000011a0e7423 */ /* 0x080fe20000004009 */
[----:B------:R-:W-:Y:S01]  /*0fb0*/  MUFU.EX2 R53, R53 ;  /* 0x0000003500357308 */ /* 0x000fe20000000800 */
[----:B------:R-:W-:Y:S01]  /*0fc0*/  FFMA R22, R49, 1.4426950216293334961, -R22 ;  /* 0x3fb8aa3b31167823 */ /* 0x000fe20000000816 */
[----:B------:R-:W-:Y:S01]  /*0fd0*/  FFMA R51, R51, 1.925963033500011079e-08, R10 ;  /* 0x32a5706033337823 */ /* 0x000fe2000000000a */
[----:B------:R-:W-:Y:S01]  /*0fe0*/  FFMA.SAT R10, R27, R8, 0.5 ;  /* 0x3f0000001b0a7423 */ /* 0x000fe20000002008 */
[----:B------:R-:W-:Y:S01]  /*0ff0*/  FADD R26, R14, -12583039 ;  /* 0xcb40007f0e1a7421 */ /* 0x000fe20000000000 */
[----:B------:R-:W-:Y:S01]  /*1000*/  FFMA R49, R49, 1.925963033500011079e-08, R22 ;  /* 0x32a5706031317823 */ /* 0x000fe20000000016 */
[----:B------:R-:W-:Y:S01]  /*1010*/  SHF.L.U32 R20, R20, 0x17, RZ ;  /* 0x0000001714147819 */ /* 0x000fe200000006ff */
[-C--:B------:R-:W-:Y:S01]  /*1020*/  FFMA.RM R10, R10, R9.reuse, 12582913 ;  /* 0x4b4000010a0a7423 */ /* 0x080fe20000004009 */
[----:B0-----:R-:W-:Y:S01]  /*1030*/  FMUL R5, R5, R16 ;  /* 0x0000001005057220 */ /* 0x001fe20000400000 */
[----:B------:R-:W-:Y:S01]  /*1040*/  FFMA.SAT R16, R21, R8, 0.5 ;  /* 0x3f00000015107423 */ /* 0x000fe20000002008 */
[C---:B------:R-:W-:Y:S01]  /*1050*/  FFMA R26, R23.reuse, 1.4426950216293334961, -R26 ;  /* 0x3fb8aa3b171a7823 */ /* 0x040fe2000000081a */
[----:B------:R-:W-:Y:S01]  /*1060*/  FADD R22, R10, -12583039 ;  /* 0xcb40007f0a167421 */ /* 0x000fe20000000000 */
[----:B------:R-:W-:Y:S01]  /*1070*/  MUFU.EX2 R52, R49 ;  /* 0x0000003100347308 */ /* 0x000fe20000000800 */
[----:B------:R-:W-:Y:S01]  /*1080*/  FFMA.RM R16, R16, R9, 12582913 ;  /* 0x4b40000110107423 */ /* 0x000fe20000004009 */
[----:B------:R-:W-:Y:S01]  /*1090*/  FFMA R23, R23, 1.925963033500011079e-08, R26 ;  /* 0x32a5706017177823 */ /* 0x000fe2000000001a */
[----:B------:R-:W-:Y:S01]  /*10a0*/  FFMA R22, R27, 1.4426950216293334961, -R22 ;  /* 0x3fb8aa3b1b167823 */ /* 0x000fe20000000816 */
[----:B------:R-:W-:-:S02]  /*10b0*/  SHF.L.U32 R6, R6, 0x17, RZ ;  /* 0x0000001706067819 */ /* 0x000fc400000006ff */
[----:B------:R-:W-:Y:S01]  /*10c0*/  SHF.L.U32 R2, R2, 0x17, RZ ;  /* 0x0000001702027819 */ /* 0x000fe200000006ff */
[----:B------:R-:W-:Y:S01]  /*10d0*/  FFMA R22, R27, 1.925963033500011079e-08, R22 ;  /* 0x32a570601b167823 */ /* 0x000fe20000000016 */
[----:B------:R-:W0:Y:S01]  /*10e0*/  MUFU.EX2 R51, R51 ;  /* 0x0000003300337308 */ /* 0x000e220000000800 */
[----:B------:R-:W-:-:S07]  /*10f0*/  SHF.L.U32 R4, R4, 0x17, RZ ;  /* 0x0000001704047819 */ /* 0x000fce00000006ff */
[----:B------:R1:W2:Y:S08]  /*1100*/  MUFU.EX2 R27, R18 ;  /* 0x00000012001b7308 */ /* 0x0002b00000000800 */
[----:B------:R-:W3:Y:S01]  /*1110*/  MUFU.EX2 R55, R55 ;  /* 0x0000003700377308 */ /* 0x000ee20000000800 */
[----:B-1----:R-:W-:Y:S01]  /*1120*/  FADD R18, R16, -12583039 ;  /* 0xcb40007f10127421 */ /* 0x002fe20000000000 */
[----:B0-----:R-:W-:-:S03]  /*1130*/  FMUL R6, R6, R51 ;  /* 0x0000003306067220 */ /* 0x001fc60000400000 */
[----:B------:R-:W-:-:S03]  /*1140*/  FFMA R18, R21, 1.4426950216293334961, -R18 ;  /* 0x3fb8aa3b15127823 */ /* 0x000fc60000000812 */
[----:B------:R-:W0:Y:S01]  /*1150*/  MUFU.EX2 R57, R57 ;  /* 0x0000003900397308 */ /* 0x000e220000000800 */
[----:B------:R-:W-:Y:S01]  /*1160*/  FFMA R21, R21, 1.925963033500011079e-08, R18 ;  /* 0x32a5706015157823 */ /* 0x000fe20000000012 */
[----:B------:R-:W-:Y:S01]  /*1170*/  FFMA.SAT R18, R3, R8, 0.5 ;  /* 0x3f00000003127423 */ /* 0x000fe20000002008 */
[----:B--2---:R-:W-:-:S03]  /*1180*/  FMUL R0, R0, R27 ;  /* 0x0000001b00007220 */ /* 0x004fc60000400000 */
[----:B------:R-:W-:Y:S01]  /*1190*/  FFMA.RM R18, R18, R9, 12582913 ;  /* 0x4b40000112127423 */ /* 0x000fe20000004009 */
[----:B---3--:R-:W-:-:S03]  /*11a0*/  FMUL R2, R2, R55 ;  /* 0x0000003702027220 */ /* 0x008fc60000400000 */
[----:B------:R-:W-:Y:S01]  /*11b0*/  FADD R26, R18, -12583039 ;  /* 0xcb40007f121a7421 */ /* 0x000fe20000000000 */
[----:B------:R-:W-:Y:S03]  /*11c0*/  MUFU.EX2 R55, R21 ;  /* 0x0000001500377308 */ /* 0x000fe60000000800 */
[----:B------:R-:W-:Y:S01]  /*11d0*/  FFMA R26, R3, 1.4426950216293334961, -R26 ;  /* 0x3fb8aa3b031a7823 */ /* 0x000fe2000000081a */
[----:B0-----:R-:W-:-:S03]  /*11e0*/  FMUL R4, R4, R57 ;  /* 0x0000003904047220 */ /* 0x001fc60000400000 */
[----:B------:R-:W-:Y:S01]  /*11f0*/  FFMA R27, R3, 1.925963033500011079e-08, R26 ;  /* 0x32a57060031b7823 */ /* 0x000fe2000000001a */
[----:B------:R-:W-:Y:S01]  /*1200*/  FMUL R3, R20, R53 ;  /* 0x0000003514037220 */ /* 0x000fe20000400000 */
[----:B------:R-:W-:Y:S01]  /*1210*/  FFMA.SAT R20, R19, R8, 0.5 ;  /* 0x3f00000013147423 */ /* 0x000fe20000002008 */
[----:B------:R0:W1:Y:S03]  /*1220*/  MUFU.EX2 R53, R22 ;  /* 0x0000001600357308 */ /* 0x0000660000000800 */
[----:B------:R-:W-:-:S04]  /*1230*/  FFMA.RM R20, R20, R9, 12582913 ;  /* 0x4b40000114147423 */ /* 0x000fc80000004009 */
        /* <DEDUP_REMOVED lines=8> */
[----:B------:R-:W-:-:S03]  /*12c0*/  IMAD.SHL.U32 R19, R19, 0x800000, RZ ;  /* 0x0080000013137824 */ /* 0x000fc600078e00ff */
        /* <DEDUP_REMOVED lines=17> */
[----:B------:R-:W-:-:S03]  /*13e0*/  FFMA.SAT R8, R15, R8, 0.5 ;  /* 0x3f0000000f087423 */ /* 0x000fc60000002008 */
[-C--:B------:R-:W-:Y:S01]  /*13f0*/  FFMA.RM R11, R52, R9.reuse, 12582913 ;  /* 0x4b400001340b7423 */ /* 0x080fe20000004009 */
[----:B------:R-:W-:Y:S01]  /*1400*/  FFMA.RM R49, R8, R9, 12582913 ;  /* 0x4b40000108317423 */ /* 0x000fe20000004009 */
[----:B------:R-:W-:Y:S01]  /*1410*/  FADD R9, RZ, R5 ;  /* 0x00000005ff097221 */ /* 0x000fe20000000000 */
[----:B------:R2:W3:Y:S01]  /*1420*/  MUFU.EX2 R52, R23 ;  /* 0x0000001700347308 */ /* 0x0004e20000000800 */
[C---:B------:R-:W-:Y:S01]  /*1430*/  FADD R8, R11.reuse, -12583039 ;  /* 0xcb40007f0b087421 */ /* 0x040fe20000000000 */
[----:B0-----:R-:W-:Y:S01]  /*1440*/  SHF.L.U32 R22, R11, 0x17, RZ ;  /* 0x000000170b167819 */ /* 0x001fe200000006ff */
[----:B------:R-:W-:Y:S02]  /*1450*/  FADD R9, R9, R0 ;  /* 0x0000000009097221 */ /* 0x000fe40000000000 */
[----:B------:R-:W-:-:S03]  /*1460*/  FFMA R8, R13, 1.4426950216293334961, -R8 ;  /* 0x3fb8aa3b0d087823 */ /* 0x000fc60000000808 */
[----:B------:R-:W0:Y:S01]  /*1470*/  MUFU.EX2 R51, R51 ;  /* 0x0000003300337308 */ /* 0x000e220000000800 */
[----:B------:R-:W-:Y:S01]  /*1480*/  FFMA R13, R13, 1.925963033500011079e-08, R8 ;  /* 0x32a570600d0d7823 */ /* 0x000fe20000000008 */
[----:B------:R-:W-:Y:S01]  /*1490*/  FADD R8, R49, -12583039 ;  /* 0xcb40007f31087421 */ /* 0x000fe20000000000 */
[----:B--2---:R-:W-:Y:S02]  /*14a0*/  SHF.L.U32 R23, R20, 0x17, RZ ;  /* 0x0000001714177819 */ /* 0x004fe400000006ff */
[----:B------:R-:W-:Y:S01]  /*14b0*/  SHF.L.U32 R20, R12, 0x17, RZ ;  /* 0x000000170c147819 */ /* 0x000fe200000006ff */
[C---:B------:R-:W-:Y:S02]  /*14c0*/  FFMA R8, R15.reuse, 1.4426950216293334961, -R8 ;  /* 0x3fb8aa3b0f087823 */ /* 0x040fe40000000808 */
[----:B------:R-:W2:Y:S02]  /*14d0*/  MUFU.EX2 R13, R13 ;  /* 0x0000000d000d7308 */ /* 0x000ea40000000800 */
[----:B------:R-:W-:Y:S01]  /*14e0*/  FFMA R15, R15, 1.925963033500011079e-08, R8 ;  /* 0x32a570600f0f7823 */ /* 0x000fe20000000008 */
[----:B------:R-:W-:Y:S01]  /*14f0*/  SHF.L.U32 R8, R10, 0x17, RZ ;  /* 0x000000170a087819 */ /* 0x000fe200000006ff */
[----:B------:R-:W-:Y:S01]  /*1500*/  FADD R10, R9, R2 ;  /* 0x00000002090a7221 */ /* 0x000fe20000000000 */
[----:B------:R-:W-:-:S03]  /*1510*/  SHF.L.U32 R9, R14, 0x17, RZ ;  /* 0x000000170e097819 */ /* 0x000fc600000006ff */
[----:B------:R-:W-:Y:S01]  /*1520*/  FADD R21, R10, R3 ;  /* 0x000000030a157221 */ /* 0x000fe20000000000 */
[----:B-1----:R-:W-:Y:S01]  /*1530*/  FMUL R8, R8, R53 ;  /* 0x0000003508087220 */ /* 0x002fe20000400000 */
[----:B------:R-:W-:Y:S01]  /*1540*/  SHF.L.U32 R10, R16, 0x17, RZ ;  /* 0x00000017100a7819 */ /* 0x000fe200000006ff */
[----:B---3--:R-:W-:Y:S01]  /*1550*/  FMUL R9, R9, R52 ;  /* 0x0000003409097220 */ /* 0x008fe20000400000 */
[----:B------:R-:W-:Y:S01]  /*1560*/  FADD R21, R21, R4 ;  /* 0x0000000415157221 */ /* 0x000fe20000000000 */
[----:B------:R1:W3:Y:S01]  /*1570*/  MUFU.EX2 R53, R17 ;  /* 0x0000001100357308 */ /* 0x0002e20000000800 */
[----:B------:R-:W-:Y:S01]  /*1580*/  SHF.L.U32 R16, R18, 0x17, RZ ;  /* 0x0000001712107819 */ /* 0x000fe200000006ff */
[----:B------:R-:W-:Y:S01]  /*1590*/  FMUL R10, R10, R55 ;  /* 0x000000370a0a7220 */ /* 0x000fe20000400000 */
[----:B------:R-:W-:Y:S01]  /*15a0*/  FADD R14, R21, R6 ;  /* 0x00000006150e7221 */ /* 0x000fe20000000000 */
[----:B------:R-:W-:Y:S01]  /*15b0*/  FMUL R18, R19, R50 ;  /* 0x0000003213127220 */ /* 0x000fe20000400000 */
[----:B0-----:R-:W-:Y:S01]  /*15c0*/  FMUL R20, R20, R51 ;  /* 0x0000003314147220 */ /* 0x001fe20000400000 */
[----:B------:R-:W-:Y:S01]  /*15d0*/  FMUL R16, R16, R27 ;  /* 0x0000001b10107220 */ /* 0x000fe20000400000 */
[----:B------:R-:W-:Y:S01]  /*15e0*/  FADD R21, R14, R7 ;  /* 0x000000070e157221 */ /* 0x000fe20000000000 */
[----:B--2---:R-:W-:Y:S01]  /*15f0*/  FMUL R22, R22, R13 ;  /* 0x0000000d16167220 */ /* 0x004fe20000400000 */
[----:B-1----:R-:W-:-:S02]  /*1600*/  FMUL R17, R23, R48 ;  /* 0x0000003017117220 */ /* 0x002fc40000400000 */
[----:B------:R-:W-:Y:S01]  /*1610*/  FADD R14, R21, R8 ;  /* 0x00000008150e7221 */ /* 0x000fe20000000000 */
[----:B------:R-:W0:Y:S03]  /*1620*/  MUFU.EX2 R48, R15 ;  /* 0x0000000f00307308 */ /* 0x000e260000000800 */
[----:B------:R-:W-:Y:S01]  /*1630*/  FADD R21, R14, R9 ;  /* 0x000000090e157221 */ /* 0x000fe20000000000 */
[----:B---3--:R-:W-:-:S03]  /*1640*/  FMUL R19, R26, R53 ;  /* 0x000000351a137220 */ /* 0x008fc60000400000 */
[----:B------:R-:W-:-:S04]  /*1650*/  FADD R21, R21, R10 ;  /* 0x0000000a15157221 */ /* 0x000fc80000000000 */
[----:B------:R-:W-:-:S04]  /*1660*/  FADD R14, R21, R16 ;  /* 0x00000010150e7221 */ /* 0x000fc80000000000 */
[----:B------:R-:W-:-:S04]  /*1670*/  FADD R21, R14, R17 ;  /* 0x000000110e157221 */ /* 0x000fc80000000000 */
[----:B------:R-:W-:Y:S01]  /*1680*/  FADD R12, R21, R18 ;  /* 0x00000012150c7221 */ /* 0x000fe20000000000 */
[----:B------:R-:W-:-:S03]  /*1690*/  SHF.L.U32 R21, R49, 0x17, RZ ;  /* 0x0000001731157819 */ /* 0x000fc600000006ff */
[----:B------:R-:W-:Y:S02]  /*16a0*/  FADD R11, R12, R19 ;  /* 0x000000130c0b7221 */ /* 0x000fe40000000000 */
[----:B0-----:R-:W-:Y:S02]  /*16b0*/  FMUL R21, R21, R48 ;  /* 0x0000003015157220 */ /* 0x001fe40000400000 */
        /* <DEDUP_REMOVED lines=12> */
.L_x_2964:
        /* <DEDUP_REMOVED lines=12> */
[----:B0-----:R-:W-:Y:S05]  /*1840*/  CALL.REL.NOINC `($__internal_40_$__cuda_sm3x_div_rn_noftz_f32_slowpath) ;  /* 0x0000002400047944 */ /* 0x001fea0003c00000 */
[----:B------:R-:W-:-:S07]  /*1850*/  MOV R11, R5 ;  /* 0x00000005000b7202 */ /* 0x000fce0000000f00 */
.L_x_2919:
[----:B------:R-:W-:Y:S05]  /*1860*/  BSYNC.RECONVERGENT B3 ;  /* 0x0000000000037941 */ /* 0x000fea0003800200 */
.L_x_2918:
        /* <DEDUP_REMOVED lines=12> */
[----:B0-----:R-:W-:Y:S05]  /*1930*/  CALL.REL.NOINC `($__internal_40_$__cuda_sm3x_div_rn_noftz_f32_slowpath) ;  /* 0x0000002000c87944 */ /* 0x001fea0003c00000 */
[----:B------:R-:W-:-:S07]  /*1940*/  MOV R15, R5 ;  /* 0x00000005000f7202 */ /* 0x000fce0000000f00 */
.L_x_2921:
[----:B------:R-:W-:Y:S05]  /*1950*/  BSYNC.RECONVERGENT B3 ;  /* 0x0000000000037941 */ /* 0x000fea0003800200 */
.L_x_2920:
        /* <DEDUP_REMOVED lines=14> */
.L_x_2923:
[----:B------:R-:W-:Y:S05]  /*1a40*/  BSYNC.RECONVERGENT B3 ;  /* 0x0000000000037941 */ /* 0x000fea0003800200 */
.L_x_2922:
        /* <DEDUP_REMOVED lines=12> */
[----:B0-----:R-:W-:Y:S05]  /*1b10*/  CALL.REL.NOINC `($__internal_40_$__cuda_sm3x_div_rn_noftz_f32_slowpath) ;  /* 0x0000002000507944 */ /* 0x001fea0003c00000 */
[----:B------:R-:W-:-:S07]  /*1b20*/  MOV R27, R5 ;  /* 0x00000005001b7202 */ /* 0x000fce0000000f00 */
.L_x_2925:
[----:B------:R-:W-:Y:S05]  /*1b30*/  BSYNC.RECONVERGENT B3 ;  /* 0x0000000000037941 */ /* 0x000fea0003800200 */
.L_x_2924:
        /* <DEDUP_REMOVED lines=14> */
.L_x_2927:
[----:B------:R-:W-:Y:S05]  /*1c20*/  BSYNC.RECONVERGENT B3 ;  /* 0x0000000000037941 */ /* 0x000fea0003800200 */
.L_x_2926:
        /* <DEDUP_REMOVED lines=14> */
.L_x_2929:
[----:B------:R-:W-:Y:S05]  /*1d10*/  BSYNC.RECONVERGENT B3 ;  /* 0x0000000000037941 */ /* 0x000fea0003800200 */
.L_x_2928:
        /* <DEDUP_REMOVED lines=14> */
.L_x_2931:
[----:B------:R-:W-:Y:S05]  /*1e00*/  BSYNC.RECONVERGENT B3 ;  /* 0x0000000000037941 */ /* 0x000fea0003800200 */
.L_x_2930:
        /* <DEDUP_REMOVED lines=12> */
[----:B0-----:R-:W-:Y:S05]  /*1ed0*/  CALL.REL.NOINC `($__internal_40_$__cuda_sm3x_div_rn_noftz_f32_slowpath) ;  /* 0x0000001c00607944 */ /* 0x001fea0003c00000 */
[----:B------:R-:W-:-:S07]  /*1ee0*/  MOV R7, R5 ;  /* 0x0000000500077202 */ /* 0x000fce0000000f00 */
.L_x_2933:
[----:B------:R-:W-:Y:S05]  /*1ef0*/  BSYNC.RECONVERGENT B3 ;  /* 0x0000000000037941 */ /* 0x000fea0003800200 */
.L_x_2932:
        /* <DEDUP_REMOVED lines=14> */
.L_x_2935:
[----:B------:R-:W-:Y:S05]  /*1fe0*/  BSYNC.RECONVERGENT B3 ;  /* 0x0000000000037941 */ /* 0x000fea0003800200 */
.L_x_2934:
        /* <DEDUP_REMOVED lines=14> */
.L_x_2937:
[----:B------:R-:W-:Y:S05]  /*20d0*/  BSYNC.RECONVERGENT B3 ;  /* 0x0000000000037941 */ /* 0x000fea0003800200 */
.L_x_2936:
        /* <DEDUP_REMOVED lines=14> */
.L_x_2939:
[----:B------:R-:W-:Y:S05]  /*21c0*/  BSYNC.RECONVERGENT B3 ;  /* 0x0000000000037941 */ /* 0x000fea0003800200 */
.L_x_2938:
        /* <DEDUP_REMOVED lines=13> */
[----:B------:R-:W-:-:S07]  /*22a0*/  IMAD.MOV.U32 R61, RZ, RZ, R5 ;  /* 0x000000ffff3d7224 */ /* 0x000fce00078e0005 */
.L_x_2941:
[----:B------:R-:W-:Y:S05]  /*22b0*/  BSYNC.RECONVERGENT B3 ;  /* 0x0000000000037941 */ /* 0x000fea0003800200 */
.L_x_2940:
        /* <DEDUP_REMOVED lines=14> */
.L_x_2943:
[----:B------:R-:W-:Y:S05]  /*23a0*/  BSYNC.RECONVERGENT B3 ;  /* 0x0000000000037941 */ /* 0x000fea0003800200 */
.L_x_2942:
        /* <DEDUP_REMOVED lines=14> */
.L_x_2945:
[----:B------:R-:W-:Y:S05]  /*2490*/  BSYNC.RECONVERGENT B3 ;  /* 0x0000000000037941 */ /* 0x000fea0003800200 */
.L_x_2944:
        /* <DEDUP_REMOVED lines=14> */
.L_x_2947:
[----:B------:R-:W-:Y:S05]  /*2580*/  BSYNC.RECONVERGENT B3 ;  /* 0x0000000000037941 */ /* 0x000fea0003800200 */
.L_x_2946:
        /* <DEDUP_REMOVED lines=14> */
.L_x_2949:
[----:B------:R-:W-:Y:S05]  /*2670*/  BSYNC.RECONVERGENT B3 ;  /* 0x0000000000037941 */ /* 0x000fea0003800200 */
.L_x_2948:
        /* <DEDUP_REMOVED lines=14> */
.L_x_2951:
[----:B------:R-:W-:Y:S05]  /*2760*/  BSYNC.RECONVERGENT B3 ;  /* 0x0000000000037941 */ /* 0x000fea0003800200 */
.L_x_2950:
        /* <DEDUP_REMOVED lines=12> */
[----:B------:R-:W-:Y:S02]  /*2830*/  LEA R4, P3, R2, UR36, 0x2 ;  /* 0x0000002402047c11 */ /* 0x000fe4000f8610ff */
[----:B------:R-:W-:Y:S02]  /*2840*/  ISETP.GE.U32.AND P4, PT, R44, UR44, PT ;  /* 0x0000002c2c007c0c */ /* 0x000fe4000bf86070 */
[----:B------:R-:W-:Y:S02]  /*2850*/  LEA.HI.X R5, R2, UR37, R3, 0x2, P3 ;  /* 0x0000002502057c11 */ /* 0x000fe400098f1403 */
[----:B------:R-:W-:-:S02]  /*2860*/  ISETP.GE.U32.AND P3, PT, R43, UR44, PT ;  /* 0x0000002c2b007c0c */ /* 0x000fc4000bf66070 */
[C---:B------:R-:W-:Y:S01]  /*2870*/  @!P1 R2UR UR6, R24.reuse ;  /* 0x00000000180692ca */ /* 0x040fe200000e0000 */
        /* <DEDUP_REMOVED lines=80> */
.L_x_2916:
[----:B------:R-:W-:Y:S05]  /*2d80*/  EXIT ;  /* 0x000000000000794d */ /* 0x000fea0003800000 */
.L_x_2917:
[----:B------:R-:W-:Y:S01]  /*2d90*/  BSSY B1, `(.L_x_2953) ;  /* 0x0000007000017945 */ /* 0x000fe20003800000 */
[----:B------:R-:W-:Y:S02]  /*2da0*/  MOV R12, 0x10 ;  /* 0x00000010000c7802 */ /* 0x000fe40000000f00 */
[----:B------:R-:W-:Y:S02]  /*2db0*/  MOV R11, 0x1f ;  /* 0x0000001f000b7802 */ /* 0x000fe40000000f00 */
[----:B------:R-:W-:-:S07]  /*2dc0*/  MOV R15, 0xffffffff ;  /* 0xffffffff000f7802 */ /* 0x000fce0000000f00 */
[----:B------:R-:W-:Y:S05]  /*2dd0*/  WARPSYNC.COLLECTIVE R15, `(.L_x_2954) ;  /* 0x000000000f087348 */ /* 0x000fea0003c00000 */
[----:B------:R0:W1:Y:S02]  /*2de0*/  SHFL.BFLY P6, R14, R13, R12, R11 ;  /* 0x0c00000c0d0e7389 */ /* 0x00006400000c000b */
[----:B01----:R-:W-:Y:S05]  /*2df0*/  ENDCOLLECTIVE ;  /* 0x000000000000791b */ /* 0x003fea0003800000 */
.L_x_2954:
[----:B------:R-:W-:Y:S05]  /*2e00*/  BSYNC B1 ;  /* 0x0000000000017941 */ /* 0x000fea0003800000 */
.L_x_2953:
[----:B------:R-:W-:Y:S01]  /*2e10*/  HFMA2 R11, -RZ, RZ, 0, 1.847743988037109375e-06 ;  /* 0x0000001fff0b7431 */ /* 0x000fe200000001ff */
[----:B------:R-:W-:Y:S02]  /*2e20*/  FMNMX R13, R14, R13, !PT ;  /* 0x0000000d0e0d7209 */ /* 0x000fe40007800000 */
[----:B------:R-:W-:Y:S02]  /*2e30*/  MOV R12, 0x8 ;  /* 0x00000008000c7802 */ /* 0x000fe40000000f00 */
[----:B------:R-:W-:-:S07]  /*2e40*/  MOV R15, 0xffffffff ;  /* 0xffffffff000f7802 */ /* 0x000fce0000000f00 */
[----:B------:R-:W-:Y:S05]  /*2e50*/  WARPSYNC.COLLECTIVE R15, `(.L_x_2955) ;  /* 0x000000000f087348 */ /* 0x000fea0003c00000 */
[----:B------:R0:W1:Y:S02]  /*2e60*/  SHFL.BFLY P6, R14, R13, R12, R11 ;  /* 0x0c00000c0d0e7389 */ /* 0x00006400000c000b */
[----:B01----:R-:W-:Y:S05]  /*2e70*/  ENDCOLLECTIVE ;  /* 0x000000000000791b */ /* 0x003fea0003800000 */
.L_x_2955:
[----:B------:R-:W-:Y:S01]  /*2e80*/  IMAD.MOV.U32 R12, RZ, RZ, 0x4 ;  /* 0x00000004ff0c7424 */ /* 0x000fe200078e00ff */
[----:B------:R-:W-:-:S04]  /*2e90*/  FMNMX R0, R13, R14, !PT ;  /* 0x0000000e0d007209 */ /* 0x000fc80007800000 */
[----:B------:R-:W-:-:S07]  /*2ea0*/  MOV R13, R0 ;  /* 0x00000000000d7202 */ /* 0x000fce0000000f00 */
[----:B------:R-:W-:Y:S05]  /*2eb0*/  WARPSYNC.COLLECTIVE R15, `(.L_x_2956) ;  /* 0x000000000f087348 */ /* 0x000fea0003c00000 */
[----:B------:R0:W1:Y:S02]  /*2ec0*/  SHFL.BFLY P6, R14, R13, R12, R11 ;  /* 0x0c00000c0d0e7389 */ /* 0x00006400000c000b */
[----:B01----:R-:W-:Y:S05]  /*2ed0*/  ENDCOLLECTIVE ;  /* 0x000000000000791b */ /* 0x003fea0003800000 */
.L_x_2956:
[----:B------:R-:W-:Y:S01]  /*2ee0*/  HFMA2 R12, -RZ, RZ, 0, 1.1920928955078125e-07 ;  /* 0x00000002ff0c7431 */ /* 0x000fe200000001ff */
[----:B------:R-:W-:-:S04]  /*2ef0*/  FMNMX R2, R0, R14, !PT ;  /* 0x0000000e00027209 */ /* 0x000fc80007800000 */
[----:B------:R-:W-:-:S07]  /*2f00*/  MOV R13, R2 ;  /* 0x00000002000d7202 */ /* 0x000fce0000000f00 */
[----:B------:R-:W-:Y:S05]  /*2f10*/  WARPSYNC.COLLECTIVE R15, `(.L_x_2957) ;  /* 0x000000000f087348 */ /* 0x000fea0003c00000 */
[----:B------:R0:W1:Y:S02]  /*2f20*/  SHFL.BFLY P6, R14, R13, R12, R11 ;  /* 0x0c00000c0d0e7389 */ /* 0x00006400000c000b */
[----:B01----:R-:W-:Y:S05]  /*2f30*/  ENDCOLLECTIVE ;  /* 0x000000000000791b */ /* 0x003fea0003800000 */
.L_x_2957:
[----:B------:R-:W-:Y:S01]  /*2f40*/  HFMA2 R12, -RZ, RZ, 0, 5.9604644775390625e-08 ;  /* 0x00000001ff0c7431 */ /* 0x000fe200000001ff */
[----:B------:R-:W-:-:S04]  /*2f50*/  FMNMX R3, R2, R14, !PT ;  /* 0x0000000e02037209 */ /* 0x000fc80007800000 */
[----:B------:R-:W-:-:S07]  /*2f60*/  MOV R13, R3 ;  /* 0x00000003000d7202 */ /* 0x000fce0000000f00 */
[----:B------:R-:W-:Y:S05]  /*2f70*/  WARPSYNC.COLLECTIVE R15, `(.L_x_2958) ;  /* 0x000000000f087348 */ /* 0x000fea0003c00000 */
[----:B------:R0:W1:Y:S02]  /*2f80*/  SHFL.BFLY P6, R14, R13, R12, R11 ;  /* 0x0c00000c0d0e7389 */ /* 0x00006400000c000b */
[----:B01----:R-:W-:Y:S05]  /*2f90*/  ENDCOLLECTIVE ;  /* 0x000000000000791b */ /* 0x003fea0003800000 */
.L_x_2958:
[----:B------:R-:W-:Y:S02]  /*2fa0*/  MOV R15, 0x3bbb989d ;  /* 0x3bbb989d000f7802 */ /* 0x000fe40000000f00 */
[----:B------:R-:W-:-:S05]  /*2fb0*/  FMNMX R14, R3, R14, !PT ;  /* 0x0000000e030e7209 */ /* 0x000fca0007800000 */
[C---:B------:R-:W-:Y:S01]  /*2fc0*/  FADD R8, -R14.reuse, R23 ;  /* 0x000000170e087221 */ /* 0x040fe20000000100 */
[----:B------:R-:W-:Y:S02]  /*2fd0*/  HFMA2 R23, -RZ, RZ, 3.7421875, 0 ;  /* 0x437c0000ff177431 */ /* 0x000fe400000001ff */
[C---:B------:R-:W-:Y:S01]  /*2fe0*/  FADD R0, -R14.reuse, R27 ;  /* 0x0000001b0e007221 */ /* 0x040fe20000000100 */
[C---:B------:R-:W-:Y:S01]  /*2ff0*/  FADD R13, -R14.reuse, R10 ;  /* 0x0000000a0e0d7221 */ /* 0x040fe20000000100 */
[C---:B------:R-:W-:Y:S01]  /*3000*/  FADD R9, -R14.reuse, R4 ;  /* 0x000000040e097221 */ /* 0x040fe20000000100 */
[----:B------:R-:W-:Y:S01]  /*3010*/  FADD R2, -R14, R55 ;  /* 0x000000370e027221 */ /* 0x000fe20000000100 */
[----:B------:R-:W-:Y:S01]  /*3020*/  FFMA.SAT R10, R0, R15, 0.5 ;  /* 0x3f000000000a7423 */ /* 0x000fe2000000200f */
[C---:B------:R-:W-:Y:S01]  /*3030*/  FADD R3, -R14.reuse, R53 ;  /* 0x000000350e037221 */ /* 0x040fe20000000100 */
        /* <DEDUP_REMOVED lines=62> */
[----:B------:R-:W-:Y:S02]  /*3420*/  IMAD.SHL.U32 R7, R10, 0x800000, RZ ;  /* 0x008000000a077824 */ /* 0x000fe400078e00ff */
        /* <DEDUP_REMOVED lines=27> */
[----:B------:R-:W-:Y:S01]  /*35e0*/  FFMA.SAT R22, R19, R15, 0.5 ;  /* 0x3f00000013167423 */ /* 0x000fe2000000200f */
[----:B------:R-:W0:Y:S01]  /*35f0*/  MUFU.EX2 R21, R21 ;  /* 0x0000001500157308 */ /* 0x000e220000000800 */
[C---:B------:R-:W-:Y:S01]  /*3600*/  FADD R17, R16.reuse, -12583039 ;  /* 0xcb40007f10117421 */ /* 0x040fe20000000000 */
[----:B------:R-:W-:Y:S01]  /*3610*/  SHF.L.U32 R16, R16, 0x17, RZ ;  /* 0x0000001710107819 */ /* 0x000fe200000006ff */
[----:B------:R-:W-:Y:S02]  /*3620*/  FFMA.RM R22, R22, R23, 12582913 ;  /* 0x4b40000116167423 */ /* 0x000fe40000004017 */
[----:B------:R-:W-:Y:S02]  /*3630*/  FFMA R17, R20, 1.4426950216293334961, -R17 ;  /* 0x3fb8aa3b14117823 */ /* 0x000fe40000000811 */
[----:B------:R-:W-:-:S02]  /*3640*/  FADD R26, R22, -12583039 ;  /* 0xcb40007f161a7421 */ /* 0x000fc40000000000 */
[----:B------:R-:W-:Y:S02]  /*3650*/  FFMA R20, R20, 1.925963033500011079e-08, R17 ;  /* 0x32a5706014147823 */ /* 0x000fe40000000011 */
[C---:B------:R-:W-:Y:S02]  /*3660*/  FFMA R26, R19.reuse, 1.4426950216293334961, -R26 ;  /* 0x3fb8aa3b131a7823 */ /* 0x040fe4000000081a */
[----:B------:R1:W2:Y:S02]  /*3670*/  MUFU.EX2 R17, R20 ;  /* 0x0000001400117308 */ /* 0x0002a40000000800 */
[----:B------:R-:W-:Y:S01]  /*3680*/  FFMA R26, R19, 1.925963033500011079e-08, R26 ;  /* 0x32a57060131a7823 */ /* 0x000fe2000000001a */
[----:B0-----:R-:W-:-:S05]  /*3690*/  FMUL R10, R10, R21 ;  /* 0x000000150a0a7220 */ /* 0x001fca0000400000 */
[----:B------:R-:W0:Y:S01]  /*36a0*/  MUFU.EX2 R26, R26 ;  /* 0x0000001a001a7308 */ /* 0x000e220000000800 */
[----:B-1----:R-:W-:-:S04]  /*36b0*/  FFMA.SAT R20, R18, R15, 0.5 ;  /* 0x3f00000012147423 */ /* 0x002fc8000000200f */
[----:B------:R-:W-:-:S04]  /*36c0*/  FFMA.RM R20, R20, R23, 12582913 ;  /* 0x4b40000114147423 */ /* 0x000fc80000004017 */
[----:B------:R-:W-:Y:S01]  /*36d0*/  FADD R19, R20, -12583039 ;  /* 0xcb40007f14137421 */ /* 0x000fe20000000000 */
[----:B--2---:R-:W-:Y:S01]  /*36e0*/  FMUL R16, R16, R17 ;  /* 0x0000001110107220 */ /* 0x004fe20000400000 */
[----:B------:R-:W-:Y:S02]  /*36f0*/  SHF.L.U32 R17, R22, 0x17, RZ ;  /* 0x0000001716117819 */ /* 0x000fe400000006ff */
        /* <DEDUP_REMOVED lines=22> */
[----:B-1----:R-:W-:Y:S01]  /*3860*/  FMUL R19, R19, R22 ;  /* 0x0000001613137220 */ /* 0x002fe20000400000 */
[----:B------:R-:W-:Y:S01]  /*3870*/  FFMA.SAT R22, R14, R15, 0.5 ;  /* 0x3f0000000e167423 */ /* 0x000fe2000000200f */
[----:B------:R-:W-:-:S03]  /*3880*/  IMAD.MOV.U32 R15, RZ, RZ, -0x1 ;  /* 0xffffffffff0f7424 */ /* 0x000fc600078e00ff */
[----:B------:R-:W-:Y:S01]  /*3890*/  FFMA.RM R23, R22, R23, 12582913 ;  /* 0x4b40000116177423 */ /* 0x000fe20000004017 */
[C---:B------:R-:W-:Y:S01]  /*38a0*/  FADD R22, R12.reuse, -12583039 ;  /* 0xcb40007f0c167421 */ /* 0x040fe20000000000 */
[----:B------:R-:W-:-:S03]  /*38b0*/  SHF.L.U32 R12, R12, 0x17, RZ ;  /* 0x000000170c0c7819 */ /* 0x000fc600000006ff */
[----:B------:R-:W-:Y:S01]  /*38c0*/  FFMA R22, R13, 1.4426950216293334961, -R22 ;  /* 0x3fb8aa3b0d167823 */ /* 0x000fe20000000816 */
[----:B0-----:R-:W-:Y:S01]  /*38d0*/  FMUL R20, R20, R11 ;  /* 0x0000000b14147220 */ /* 0x001fe20000400000 */
[C---:B------:R-:W-:Y:S01]  /*38e0*/  FADD R11, R23.reuse, -12583039 ;  /* 0xcb40007f170b7421 */ /* 0x040fe20000000000 */
[----:B------:R-:W-:Y:S01]  /*38f0*/  SHF.L.U32 R21, R23, 0x17, RZ ;  /* 0x0000001717157819 */ /* 0x000fe200000006ff */
[----:B------:R-:W-:Y:S02]  /*3900*/  FFMA R13, R13, 1.925963033500011079e-08, R22 ;  /* 0x32a570600d0d7823 */ /* 0x000fe40000000016 */
[----:B------:R-:W-:-:S04]  /*3910*/  FFMA R11, R14, 1.4426950216293334961, -R11 ;  /* 0x3fb8aa3b0e0b7823 */ /* 0x000fc8000000080b */
[----:B------:R-:W0:Y:S01]  /*3920*/  MUFU.EX2 R13, R13 ;  /* 0x0000000d000d7308 */ /* 0x000e220000000800 */
[----:B------:R-:W-:Y:S01]  /*3930*/  FFMA R14, R14, 1.925963033500011079e-08, R11 ;  /* 0x32a570600e0e7823 */ /* 0x000fe2000000000b */
[----:B------:R-:W-:-:S04]  /*3940*/  FADD R11, RZ, R5 ;  /* 0x00000005ff0b7221 */ /* 0x000fc80000000000 */
[----:B------:R-:W-:Y:S02]  /*3950*/  FADD R11, R11, R0 ;  /* 0x000000000b0b7221 */ /* 0x000fe40000000000 */
        /* <DEDUP_REMOVED lines=23> */
.L_x_2959:
[----:B------:R-:W-:Y:S02]  /*3ad0*/  HFMA2 R12, -RZ, RZ, 0, 4.76837158203125e-07 ;  /* 0x00000008ff0c7431 */ /* 0x000fe400000001ff */
[----:B------:R-:W-:-:S05]  /*3ae0*/  FADD R23, R13, R14 ;  /* 0x0000000e0d177221 */ /* 0x000fca0000000000 */
[----:B------:R-:W-:-:S07]  /*3af0*/  MOV R13, R23 ;  /* 0x00000017000d7202 */ /* 0x000fce0000000f00 */
[----:B------:R-:W-:Y:S05]  /*3b00*/  WARPSYNC.COLLECTIVE R15, `(.L_x_2960) ;  /* 0x000000000f087348 */ /* 0x000fea0003c00000 */
[----:B------:R0:W1:Y:S02]  /*3b10*/  SHFL.BFLY P6, R14, R13, R12, R11 ;  /* 0x0c00000c0d0e7389 */ /* 0x00006400000c000b */
[----:B01----:R-:W-:Y:S05]  /*3b20*/  ENDCOLLECTIVE ;  /* 0x000000000000791b */ /* 0x003fea0003800000 */
.L_x_2960:
[----:B------:R-:W-:Y:S02]  /*3b30*/  HFMA2 R12, -RZ, RZ, 0, 2.384185791015625e-07 ;  /* 0x00000004ff0c7431 */ /* 0x000fe400000001ff */
[----:B------:R-:W-:-:S05]  /*3b40*/  FADD R26, R23, R14 ;  /* 0x0000000e171a7221 */ /* 0x000fca0000000000 */
[----:B------:R-:W-:-:S07]  /*3b50*/  MOV R13, R26 ;  /* 0x0000001a000d7202 */ /* 0x000fce0000000f00 */
[----:B------:R-:W-:Y:S05]  /*3b60*/  WARPSYNC.COLLECTIVE R15, `(.L_x_2961) ;  /* 0x000000000f087348 */ /* 0x000fea0003c00000 */
[----:B------:R0:W1:Y:S02]  /*3b70*/  SHFL.BFLY P6, R14, R13, R12, R11 ;  /* 0x0c00000c0d0e7389 */ /* 0x00006400000c000b */
[----:B01----:R-:W-:Y:S05]  /*3b80*/  ENDCOLLECTIVE ;  /* 0x000000000000791b */ /* 0x003fea0003800000 */
.L_x_2961:
[----:B------:R-:W-:Y:S02]  /*3b90*/  HFMA2 R12, -RZ, RZ, 0, 1.1920928955078125e-07 ;  /* 0x00000002ff0c7431 */ /* 0x000fe400000001ff */
[----:B------:R-:W-:-:S05]  /*3ba0*/  FADD R27, R26, R14 ;  /* 0x0000000e1a1b7221 */ /* 0x000fca0000000000 */
[----:B------:R-:W-:-:S07]  /*3bb0*/  MOV R13, R27 ;  /* 0x0000001b000d7202 */ /* 0x000fce0000000f00 */
[----:B------:R-:W-:Y:S05]  /*3bc0*/  WARPSYNC.COLLECTIVE R15, `(.L_x_2962) ;  /* 0x000000000f087348 */ /* 0x000fea0003c00000 */
[----:B------:R0:W1:Y:S02]  /*3bd0*/  SHFL.BFLY P6, R14, R13, R12, R11 ;  /* 0x0c00000c0d0e7389 */ /* 0x00006400000c000b */
[----:B01----:R-:W-:Y:S05]  /*3be0*/  ENDCOLLECTIVE ;  /* 0x000000000000791b */ /* 0x003fea0003800000 */
.L_x_2962:
[----:B------:R-:W-:Y:S02]  /*3bf0*/  HFMA2 R12, -RZ, RZ, 0, 5.9604644775390625e-08 ;  /* 0x00000001ff0c7431 */ /* 0x000fe400000001ff */
[----:B------:R-:W-:-:S05]  /*3c00*/  FADD R48, R27, R14 ;  /* 0x0000000e1b307221 */ /* 0x000fca0000000000 */
[----:B------:R-:W-:-:S07]  /*3c10*/  MOV R13, R48 ;  /* 0x00000030000d7202 */ /* 0x000fce0000000f00 */
[----:B------:R-:W-:Y:S05]  /*3c20*/  WARPSYNC.COLLECTIVE R15, `(.L_x_2963) ;  /* 0x000000000f087348 */ /* 0x000fea0003c00000 */
[----:B------:R0:W1:Y:S02]  /*3c30*/  SHFL.BFLY P6, R14, R13, R12, R11 ;  /* 0x0c00000c0d0e7389 */ /* 0x00006400000c000b */
[----:B01----:R-:W-:Y:S05]  /*3c40*/  ENDCOLLECTIVE ;  /* 0x000000000000791b */ /* 0x003fea0003800000 */
.L_x_2963:
[----:B------:R-:W-:Y:S05]  /*3c50*/  BRA `(.L_x_2964) ;  /* 0xffffffd800c87947 */ /* 0x000fea000383ffff */
        .weak           $__internal_40_$__cuda_sm3x_div_rn_noftz_f32_slowpath
        .type           $__internal_40_$__cuda_sm3x_div_rn_noftz_f32_slowpath,@function
        .size           $__internal_40_$__cuda_sm3x_div_rn_noftz_f32_slowpath,(.L_x_8526 - $__internal_40_$__cuda_sm3x_div_rn_noftz_f32_slowpath)
$__internal_40_$__cuda_sm3x_div_rn_noftz_f32_slowpath:
        /* <DEDUP_REMOVED lines=34> */
.L_x_2966:
        /* <DEDUP_REMOVED lines=51> */
.L_x_2973:
[----:B------:R-:W-:-:S04]  /*41b0*/  LOP3.LUT R5, R5, 0x80000000, RZ, 0xc0, !PT ;  /* 0x8000000005057812 */ /* 0x000fc800078ec0ff */
[----:B------:R-:W-:Y:S01]  /*41c0*/  LOP3.LUT R5, R5, 0x7f800000, RZ, 0xfc, !PT ;  /* 0x7f80000005057812 */ /* 0x000fe200078efcff */
[----:B------:R-:W-:Y:S06]  /*41d0*/  BRA `(.L_x_2974) ;  /* 0x0000000000047947 */ /* 0x000fec0003800000 */
.L_x_2972:
[----:B------:R-:W-:-:S07]  /*41e0*/  LEA R5, R13, R5, 0x17 ;  /* 0x000000050d057211 */ /* 0x000fce00078eb8ff */
.L_x_2974:
[----:B------:R-:W-:Y:S05]  /*41f0*/  BSYNC.RECONVERGENT B2 ;  /* 0x0000000000027941 */ /* 0x000fea0003800200 */
.L_x_2971:
[----:B------:R-:W-:Y:S05]  /*4200*/  BRA `(.L_x_2975) ;  /* 0x0000000000207947 */ /* 0x000fea0003800000 */
.L_x_2970:
[----:B------:R-:W-:-:S04]  /*4210*/  LOP3.LUT R5, R12, 0x80000000, R5, 0x48, !PT ;  /* 0x800000000c057812 */ /* 0x000fc800078e4805 */
[----:B------:R-:W-:Y:S01]  /*4220*/  LOP3.LUT R5, R5, 0x7f800000, RZ, 0xfc, !PT ;  /* 0x7f80000005057812 */ /* 0x000fe200078efcff */
[----:B------:R-:W-:Y:S06]  /*4230*/  BRA `(.L_x_2975) ;  /* 0x0000000000147947 */ /* 0x000fec0003800000 */
.L_x_2969:
[----:B------:R-:W-:Y:S01]  /*4240*/  LOP3.LUT R5, R12, 0x80000000, R5, 0x48, !PT ;  /* 0x800000000c057812 */ /* 0x000fe200078e4805 */
[----:B------:R-:W-:Y:S06]  /*4250*/  BRA `(.L_x_2975) ;  /* 0x00000000000c7947 */ /* 0x000fec0003800000 */
.L_x_2968:
[----:B------:R-:W0:Y:S01]  /*4260*/  MUFU.RSQ R5, -QNAN ;  /* 0xffc0000000057908 */ /* 0x000e220000001400 */
[----:B------:R-:W-:Y:S05]  /*4270*/  BRA `(.L_x_2975) ;  /* 0x0000000000047947 */ /* 0x000fea0003800000 */
.L_x_2967:
[----:B------:R-:W-:-:S07]  /*4280*/  FADD.FTZ R5, R5, R12 ;  /* 0x0000000c05057221 */ /* 0x000fce0000010000 */
.L_x_2975:
[----:B------:R-:W-:Y:S05]  /*4290*/  BSYNC.RECONVERGENT B1 ;  /* 0x0000000000017941 */ /* 0x000fea0003800200 */
.L_x_2965:
[----:B------:R-:W-:Y:S01]  /*42a0*/  HFMA2 R13, -RZ, RZ, 0, 0 ;  /* 0x00000000ff0d7431 */ /* 0x000fe200000001ff */
[----:B------:R-:W-:-:S04]  /*42b0*/  MOV R12, R14 ;  /* 0x0000000e000c7202 */ /* 0x000fc80000000f00 */
[----:B0-----:R-:W-:Y:S05]  /*42c0*/  RET.REL.NODEC R12 `(_Z15SoftmaxWarpImplI10DirectLoadIffE11DirectStoreIffEfLi1ELi17ELi32ELi1ELb1EL9Algorithm0EEvT_T0_ll) ;  /* 0xffffffbc0c4c7950 */ /* 0x001fea0003c3ffff */
.L_x_2976:
        /* <DEDUP_REMOVED lines=11> */
.L_x_8526:


//--------------------- .text._Z15SoftmaxWarpImplI10DirectLoadIffE11DirectStoreIffEfLi1ELi17ELi32ELi1ELb0EL9Algorithm0EEvT_T0_ll --------------------------
	.section	.text._Z15SoftmaxWarpImplI10DirectLoadIffE11DirectStoreIffEfLi1ELi17ELi32ELi1ELb0EL9Algorithm0EEvT_T0_ll,"ax",@progbits
	.align	128
        .global         _Z15SoftmaxWarpImplI10DirectLoadIffE11DirectStoreIffEfLi1ELi17ELi32ELi1ELb0EL9Algorithm0EEvT_T0_ll
        .type           _Z15SoftmaxWarpImplI10DirectLoadIffE11DirectStoreIffEfLi1ELi17ELi32ELi1ELb0EL9Algorithm0EEvT_T0_ll,@function
        .size           _Z15SoftmaxWarpImplI10DirectLoadIffE11DirectStoreIffEfLi1ELi17ELi32ELi1ELb0EL9Algorithm0EEvT_T0_ll,(.L_x_8527 - _Z15SoftmaxWarpImplI10DirectLoadIffE11DirectStoreIffEfLi1ELi17ELi32ELi1ELb0EL9Algorithm0EEvT_T0_ll)
        .other          _Z15SoftmaxWarpImplI10DirectLoadIffE11DirectStoreIffEfLi1ELi17ELi32ELi1ELb0EL9Algorithm0EEvT_T0_ll,@"STO_CUDA_ENTRY STV_DEFAULT"
_Z15SoftmaxWarpImplI10DirectLoadIffE11DirectStoreIffEfLi1ELi17ELi32ELi1ELb0EL9Algorithm0EEvT_T0_ll:
.text._Z15SoftmaxWarpImplI10DirectLoadIffE11DirectStoreIffEfLi1ELi17ELi32ELi1ELb0EL9Algorithm0EEvT_T0_ll:
        /* <DEDUP_REMOVED lines=24> */
.L_x_2977:
        /* <DEDUP_REMOVED lines=13> */
.L_x_3013:
        /* <DEDUP_REMOVED lines=72> */
[-C--:B------:R-:W-:Y:S01]  /*06d0*/  FFMA.RM R14, R14, R9.reuse, 12582913 ;  /* 0x4b4000010e0e7423 */ /* 0x080fe20000004009 */
        /* <DEDUP_REMOVED lines=11> */
[--C-:B------:R-:W-:Y:S01]  /*0790*/  FADD R19, R19, -R12.reuse ;  /* 0x8000000c13137221 */ /* 0x100fe20000000000 */
[--C-:B------:R-:W-:Y:S01]  /*07a0*/  FADD R13, R10, -R12.reuse ;  /* 0x8000000c0a0d7221 */ /* 0x100fe20000000000 */
[--C-:B------:R-:W-:Y:S01]  /*07b0*/  FADD R17, R17, -R12.reuse ;  /* 0x8000000c11117221 */ /* 0x100fe20000000000 */
        /* <DEDUP_REMOVED lines=13> */
[-C--:B------:R-:W-:Y:S01]  /*0890*/  FFMA.RM R20, R20, R9.reuse, 12582913 ;  /* 0x4b40000114147423 */ /* 0x080fe20000004009 */
[-C--:B------:R-:W-:Y:S01]  /*08a0*/  FFMA.SAT R16, R33, R8.reuse, 0.5 ;  /* 0x3f00000021107423 */ /* 0x080fe20000002008 */
[----:B------:R-:W-:Y:S01]  /*08b0*/  FFMA R10, R39, 1.4426950216293334961, -R6 ;  /* 0x3fb8aa3b270a7823 */ /* 0x000fe20000000806 */
[-C--:B------:R-:W-:Y:S01]  /*08c0*/  FFMA.RM R6, R12, R9.reuse, 12582913 ;  /* 0x4b4000010c067423 */ /* 0x080fe20000004009 */
[-C--:B------:R-:W-:Y:S01]  /*08d0*/  FFMA.SAT R18, R27, R8.reuse, 0.5 ;  /* 0x3f0000001b127423 */ /* 0x080fe20000002008 */
[-C--:B------:R-:W-:Y:S01]  /*08e0*/  FFMA.RM R16, R16, R9.reuse, 12582913 ;  /* 0x4b40000110107423 */ /* 0x080fe20000004009 */
[----:B------:R-:W-:Y:S01]  /*08f0*/  FFMA R39, R39, 1.925963033500011079e-08, R10 ;  /* 0x32a5706027277823 */ /* 0x000fe2000000000a */
[----:B------:R-:W-:Y:S01]  /*0900*/  FADD R10, R20, -12583039 ;  /* 0xcb40007f140a7421 */ /* 0x000fe20000000000 */
[----:B------:R-:W-:Y:S01]  /*0910*/  FADD R12, R6, -12583039 ;  /* 0xcb40007f060c7421 */ /* 0x000fe20000000000 */
[----:B------:R-:W1:Y:S01]  /*0920*/  MUFU.EX2 R45, R45 ;  /* 0x0000002d002d7308 */ /* 0x000e620000000800 */
[----:B------:R-:W-:Y:S01]  /*0930*/  SHF.L.U32 R0, R0, 0x17, RZ ;  /* 0x0000001700007819 */ /* 0x000fe200000006ff */
[----:B------:R-:W-:Y:S01]  /*0940*/  FFMA R10, R35, 1.4426950216293334961, -R10 ;  /* 0x3fb8aa3b230a7823 */ /* 0x000fe2000000080a */
[----:B------:R-:W-:Y:S01]  /*0950*/  FFMA R12, R37, 1.4426950216293334961, -R12 ;  /* 0x3fb8aa3b250c7823 */ /* 0x000fe2000000080c */
[-C--:B------:R-:W-:Y:S01]  /*0960*/  FFMA.SAT R38, R19, R8.reuse, 0.5 ;  /* 0x3f00000013267423 */ /* 0x080fe20000002008 */
[----:B------:R-:W-:Y:S01]  /*0970*/  SHF.L.U32 R2, R2, 0x17, RZ ;  /* 0x0000001702027819 */ /* 0x000fe200000006ff */
[----:B------:R-:W-:Y:S01]  /*0980*/  FFMA R35, R35, 1.925963033500011079e-08, R10 ;  /* 0x32a5706023237823 */ /* 0x000fe2000000000a */
[----:B------:R-:W-:Y:S01]  /*0990*/  FADD R10, R16, -12583039 ;  /* 0xcb40007f100a7421 */ /* 0x000fe20000000000 */
[----:B------:R-:W-:Y:S01]  /*09a0*/  FFMA R37, R37, 1.925963033500011079e-08, R12 ;  /* 0x32a5706025257823 */ /* 0x000fe2000000000c */
[----:B------:R-:W-:Y:S01]  /*09b0*/  MUFU.EX2 R28, R39 ;  /* 0x00000027001c7308 */ /* 0x000fe20000000800 */
[----:B------:R-:W-:Y:S01]  /*09c0*/  SHF.L.U32 R6, R6, 0x17, RZ ;  /* 0x0000001706067819 */ /* 0x000fe200000006ff */
[----:B------:R-:W-:Y:S01]  /*09d0*/  FFMA R12, R33, 1.4426950216293334961, -R10 ;  /* 0x3fb8aa3b210c7823 */ /* 0x000fe2000000080a */
[----:B------:R-:W-:Y:S01]  /*09e0*/  FFMA.RM R10, R18, R9, 12582913 ;  /* 0x4b400001120a7423 */ /* 0x000fe20000004009 */
[----:B------:R-:W-:-:S02]  /*09f0*/  FFMA.SAT R18, R23, R8, 0.5 ;  /* 0x3f00000017127423 */ /* 0x000fc40000002008 */
[----:B------:R-:W-:Y:S01]  /*0a00*/  FFMA R33, R33, 1.925963033500011079e-08, R12 ;  /* 0x32a5706021217823 */ /* 0x000fe2000000000c */
[----:B------:R-:W-:Y:S01]  /*0a10*/  FADD R12, R10, -12583039 ;  /* 0xcb40007f0a0c7421 */ /* 0x000fe20000000000 */
[----:B-1----:R-:W-:Y:S01]  /*0a20*/  FMUL R5, R0, R45 ;  /* 0x0000002d00057220 */ /* 0x002fe20000400000 */
[----:B------:R-:W-:Y:S02]  /*0a30*/  MUFU.EX2 R35, R35 ;  /* 0x0000002300237308 */ /* 0x000fe40000000800 */
        /* <DEDUP_REMOVED lines=9> */
[----:B------:R-:W-:Y:S01]  /*0ad0*/  SHF.L.U32 R0, R14, 0x17, RZ ;  /* 0x000000170e007819 */ /* 0x000fe200000006ff */
[----:B------:R-:W-:Y:S01]  /*0ae0*/  FFMA.RM R14, R18, R9, 12582913 ;  /* 0x4b400001120e7423 */ /* 0x000fe20000004009 */
[----:B------:R-:W3:Y:S03]  /*0af0*/  MUFU.EX2 R37, R37 ;  /* 0x0000002500257308 */ /* 0x000ee60000000800 */
[----:B------:R-:W-:Y:S01]  /*0b00*/  FADD R18, R14, -12583039 ;  /* 0xcb40007f0e127421 */ /* 0x000fe20000000000 */
[----:B-1----:R-:W-:-:S03]  /*0b10*/  FMUL R0, R0, R43 ;  /* 0x0000002b00007220 */ /* 0x002fc60000400000 */
[C---:B------:R-:W-:Y:S01]  /*0b20*/  FFMA R18, R23.reuse, 1.4426950216293334961, -R18 ;  /* 0x3fb8aa3b17127823 */ /* 0x040fe20000000812 */
[----:B--2---:R-:W-:Y:S01]  /*0b30*/  FMUL R2, R2, R41 ;  /* 0x0000002902027220 */ /* 0x004fe20000400000 */
[----:B------:R-:W-:Y:S02]  /*0b40*/  MUFU.EX2 R22, R22 ;  /* 0x0000001600167308 */ /* 0x000fe40000000800 */
[----:B------:R-:W-:Y:S01]  /*0b50*/  FFMA R23, R23, 1.925963033500011079e-08, R18 ;  /* 0x32a5706017177823 */ /* 0x000fe20000000012 */
[----:B------:R-:W-:-:S04]  /*0b60*/  FFMA.SAT R18, R3, R8, 0.5 ;  /* 0x3f00000003127423 */ /* 0x000fc80000002008 */
[----:B------:R-:W-:Y:S01]  /*0b70*/  FFMA.RM R15, R18, R9, 12582913 ;  /* 0x4b400001120f7423 */ /* 0x000fe20000004009 */
[----:B---3--:R-:W-:Y:S01]  /*0b80*/  FMUL R6, R6, R37 ;  /* 0x0000002506067220 */ /* 0x008fe20000400000 */
[----:B------:R-:W-:Y:S02]  /*0b90*/  MUFU.EX2 R23, R23 ;  /* 0x0000001700177308 */ /* 0x000fe40000000800 */
[C---:B------:R-:W-:Y:S01]  /*0ba0*/  FADD R18, R15.reuse, -12583039 ;  /* 0xcb40007f0f127421 */ /* 0x040fe20000000000 */
[----:B------:R-:W-:-:S03]  /*0bb0*/  SHF.L.U32 R15, R15, 0x17, RZ ;  /* 0x000000170f0f7819 */ /* 0x000fc600000006ff */
[C---:B------:R-:W-:Y:S02]  /*0bc0*/  FFMA R18, R3.reuse, 1.4426950216293334961, -R18 ;  /* 0x3fb8aa3b03127823 */ /* 0x040fe40000000812 */
[----:B------:R-:W-:Y:S02]  /*0bd0*/  MUFU.EX2 R37, R27 ;  /* 0x0000001b00257308 */ /* 0x000fe40000000800 */
[----:B------:R-:W-:Y:S01]  /*0be0*/  FFMA R26, R3, 1.925963033500011079e-08, R18 ;  /* 0x32a57060031a7823 */ /* 0x000fe20000000012 */
[-C--:B------:R-:W-:Y:S01]  /*0bf0*/  FFMA.SAT R18, R21, R8.reuse, 0.5 ;  /* 0x3f00000015127423 */ /* 0x080fe20000002008 */
[----:B------:R-:W-:Y:S02]  /*0c00*/  SHF.L.U32 R3, R4, 0x17, RZ ;  /* 0x0000001704037819 */ /* 0x000fe400000006ff */
[----:B------:R-:W-:Y:S01]  /*0c10*/  SHF.L.U32 R4, R20, 0x17, RZ ;  /* 0x0000001714047819 */ /* 0x000fe200000006ff */
[-C--:B------:R-:W-:Y:S01]  /*0c20*/  FFMA.RM R18, R18, R9.reuse, 12582913 ;  /* 0x4b40000112127423 */ /* 0x080fe20000004009 */
[----:B------:R-:W-:Y:S01]  /*0c30*/  FFMA.SAT R20, R7, R8, 0.5 ;  /* 0x3f00000007147423 */ /* 0x000fe20000002008 */
[----:B------:R-:W-:Y:S01]  /*0c40*/  FMUL R3, R3, R28 ;  /* 0x0000001c03037220 */ /* 0x000fe20000400000 */
[----:B------:R-:W-:Y:S01]  /*0c50*/  MUFU.EX2 R26, R26 ;  /* 0x0000001a001a7308 */ /* 0x000fe20000000800 */
[----:B------:R-:W-:Y:S01]  /*0c60*/  FADD R28, R18, -12583039 ;  /* 0xcb40007f121c7421 */ /* 0x000fe20000000000 */
[----:B------:R-:W-:Y:S01]  /*0c70*/  FFMA.RM R20, R20, R9, 12582913 ;  /* 0x4b40000114147423 */ /* 0x000fe20000004009 */
[----:B------:R-:W-:-:S02]  /*0c80*/  FMUL R4, R4, R35 ;  /* 0x0000002304047220 */ /* 0x000fc40000400000 */
[----:B------:R-:W-:-:S04]  /*0c90*/  FFMA R28, R21, 1.4426950216293334961, -R28 ;  /* 0x3fb8aa3b151c7823 */ /* 0x000fc8000000081c */
[----:B------:R-:W-:Y:S01]  /*0ca0*/  FFMA R36, R21, 1.925963033500011079e-08, R28 ;  /* 0x32a5706015247823 */ /* 0x000fe2000000001c */
[----:B------:R-:W-:Y:S01]  /*0cb0*/  FADD R28, R20, -12583039 ;  /* 0xcb40007f141c7421 */ /* 0x000fe20000000000 */
[----:B------:R-:W-:-:S03]  /*0cc0*/  FFMA.RM R21, R38, R9, 12582913 ;  /* 0x4b40000126157423 */ /* 0x000fc60000004009 */
[----:B------:R-:W-:Y:S01]  /*0cd0*/  FFMA R28, R7, 1.4426950216293334961, -R28 ;  /* 0x3fb8aa3b071c7823 */ /* 0x000fe2000000081c */
[----:B------:R-:W-:Y:S01]  /*0ce0*/  FADD R38, R21, -12583039 ;  /* 0xcb40007f15267421 */ /* 0x000fe20000000000 */
[----:B------:R-:W-:Y:S02]  /*0cf0*/  MUFU.EX2 R36, R36 ;  /* 0x0000002400247308 */ /* 0x000fe40000000800 */
[----:B------:R-:W-:Y:S01]  /*0d00*/  FFMA R34, R7, 1.925963033500011079e-08, R28 ;  /* 0x32a5706007227823 */ /* 0x000fe2000000001c */
[----:B------:R-:W-:Y:S01]  /*0d10*/  SHF.L.U32 R7, R16, 0x17, RZ ;  /* 0x0000001710077819 */ /* 0x000fe200000006ff */
[----:B------:R-:W-:Y:S01]  /*0d20*/  FFMA R38, R19, 1.4426950216293334961, -R38 ;  /* 0x3fb8aa3b13267823 */ /* 0x000fe20000000826 */
[----:B------:R-:W-:-:S03]  /*0d30*/  FFMA.SAT R16, R13, R8, 0.5 ;  /* 0x3f0000000d107423 */ /* 0x000fc60000002008 */
[----:B------:R-:W-:Y:S01]  /*0d40*/  FFMA R35, R19, 1.925963033500011079e-08, R38 ;  /* 0x32a5706013237823 */ /* 0x000fe20000000026 */
[----:B------:R1:W2:Y:S01]  /*0d50*/  MUFU.EX2 R28, R33 ;  /* 0x00000021001c7308 */ /* 0x0002a20000000800 */
[----:B------:R-:W-:-:S04]  /*0d60*/  FFMA.RM R19, R16, R9, 12582913 ;  /* 0x4b40000110137423 */ /* 0x000fc80000004009 */
[----:B------:R-:W-:-:S03]  /*0d70*/  FADD R16, R19, -12583039 ;  /* 0xcb40007f13107421 */ /* 0x000fc60000000000 */
[----:B------:R-:W3:Y:S01]  /*0d80*/  MUFU.EX2 R34, R34 ;  /* 0x0000002200227308 */ /* 0x000ee20000000800 */
[----:B------:R-:W-:-:S04]  /*0d90*/  FFMA R16, R13, 1.4426950216293334961, -R16 ;  /* 0x3fb8aa3b0d107823 */ /* 0x000fc80000000810 */
[----:B-1----:R-:W-:Y:S01]  /*0da0*/  FFMA R33, R13, 1.925963033500011079e-08, R16 ;  /* 0x32a570600d217823 */ /* 0x002fe20000000010 */
[----:B------:R-:W-:Y:S02]  /*0db0*/  FFMA.SAT R16, R17, R8, 0.5 ;  /* 0x3f00000011107423 */ /* 0x000fe40000002008 */
[----:B------:R-:W1:Y:S01]  /*0dc0*/  MUFU.EX2 R35, R35 ;  /* 0x0000002300237308 */ /* 0x000e620000000800 */
[----:B--2---:R-:W-:Y:S01]  /*0dd0*/  FMUL R7, R7, R28 ;  /* 0x0000001c07077220 */ /* 0x004fe20000400000 */
[-C--:B------:R-:W-:Y:S01]  /*0de0*/  FFMA.RM R13, R16, R9.reuse, 12582913 ;  /* 0x4b400001100d7423 */ /* 0x080fe20000004009 */
[----:B------:R-:W-:Y:S01]  /*0df0*/  FFMA.SAT R28, R11, R8, 0.5 ;  /* 0x3f0000000b1c7423 */ /* 0x000fe20000002008 */
[----:B------:R-:W-:Y:S02]  /*0e00*/  FMUL R16, R15, R26 ;  /* 0x0000001a0f107220 */ /* 0x000fe40000400000 */
[----:B------:R-:W-:Y:S01]  /*0e10*/  FADD R8, R13, -12583039 ;  /* 0xcb40007f0d087421 */ /* 0x000fe20000000000 */
[----:B------:R-:W-:Y:S01]  /*0e20*/  FFMA.RM R28, R28, R9, 12582913 ;  /* 0x4b4000011c1c7423 */ /* 0x000fe20000004009 */
[----:B------:R-:W-:Y:S01]  /*0e30*/  FADD R9, RZ, R5 ;  /* 0x00000005ff097221 */ /* 0x000fe20000000000 */
[----:B------:R-:W-:Y:S01]  /*0e40*/  MUFU.EX2 R33, R33 ;  /* 0x0000002100217308 */ /* 0x000fe20000000800 */
[----:B------:R-:W-:Y:S01]  /*0e50*/  FFMA R8, R17, 1.4426950216293334961, -R8 ;  /* 0x3fb8aa3b11087823 */ /* 0x000fe20000000808 */
[----:B------:R-:W-:Y:S01]  /*0e60*/  SHF.L.U32 R13, R13, 0x17, RZ ;  /* 0x000000170d0d7819 */ /* 0x000fe200000006ff */
[----:B------:R-:W-:-:S02]  /*0e70*/  FADD R9, R9, R0 ;  /* 0x0000000009097221 */ /* 0x000fc40000000000 */
[----:B------:R-:W-:Y:S01]  /*0e80*/  FFMA R27, R17, 1.925963033500011079e-08, R8 ;  /* 0x32a57060111b7823 */ /* 0x000fe20000000008 */
[----:B------:R-:W-:Y:S01]  /*0e90*/  SHF.L.U32 R8, R10, 0x17, RZ ;  /* 0x000000170a087819 */ /* 0x000fe200000006ff */
[----:B------:R-:W-:Y:S01]  /*0ea0*/  FADD R10, R9, R2 ;  /* 0x00000002090a7221 */ /* 0x000fe20000000000 */
[----:B------:R-:W-:-:S03]  /*0eb0*/  SHF.L.U32 R9, R12, 0x17, RZ ;  /* 0x000000170c097819 */ /* 0x000fc600000006ff */
[----:B------:R-:W-:Y:S01]  /*0ec0*/  FADD R17, R10, R3 ;  /* 0x000000030a117221 */ /* 0x000fe20000000000 */
[----:B------:R-:W-:Y:S01]  /*0ed0*/  FMUL R8, R8, R37 ;  /* 0x0000002508087220 */ /* 0x000fe20000400000 */
[----:B------:R-:W-:Y:S01]  /*0ee0*/  SHF.L.U32 R10, R14, 0x17, RZ ;  /* 0x000000170e0a7819 */ /* 0x000fe200000006ff */
[----:B------:R-:W-:Y:S01]  /*0ef0*/  FMUL R9, R9, R22 ;  /* 0x0000001609097220 */ /* 0x000fe20000400000 */
[----:B------:R-:W-:Y:S01]  /*0f00*/  FADD R17, R17, R4 ;  /* 0x0000000411117221 */ /* 0x000fe20000000000 */
[----:B------:R-:W-:Y:S01]  /*0f10*/  FADD R14, R28, -12583039 ;  /* 0xcb40007f1c0e7421 */ /* 0x000fe20000000000 */
[----:B------:R-:W2:Y:S01]  /*0f20*/  MUFU.EX2 R22, R27 ;  /* 0x0000001b00167308 */ /* 0x000ea20000000800 */
[----:B------:R-:W-:Y:S01]  /*0f30*/  FMUL R10, R10, R23 ;  /* 0x000000170a0a7220 */ /* 0x000fe20000400000 */
[----:B------:R-:W-:Y:S01]  /*0f40*/  FADD R12, R17, R6 ;  /* 0x00000006110c7221 */ /* 0x000fe20000000000 */
[----:B------:R-:W-:-:S03]  /*0f50*/  FFMA R14, R11, 1.4426950216293334961, -R14 ;  /* 0x3fb8aa3b0b0e7823 */ /* 0x000fc6000000080e */
[----:B------:R-:W-:Y:S01]  /*0f60*/  FADD R17, R12, R7 ;  /* 0x000000070c117221 */ /* 0x000fe20000000000 */
[----:B------:R-:W-:Y:S01]  /*0f70*/  FFMA R23, R11, 1.925963033500011079e-08, R14 ;  /* 0x32a570600b177823 */ /* 0x000fe2000000000e */
[----:B------:R-:W-:Y:S02]  /*0f80*/  SHF.L.U32 R11, R20, 0x17, RZ ;  /* 0x00000017140b7819 */ /* 0x000fe400000006ff */
[----:B------:R-:W-:Y:S01]  /*0f90*/  FADD R12, R17, R8 ;  /* 0x00000008110c7221 */ /* 0x000fe20000000000 */
[----:B------:R-:W-:Y:S01]  /*0fa0*/  SHF.L.U32 R17, R18, 0x17, RZ ;  /* 0x0000001712117819 */ /* 0x000fe200000006ff */
[----:B------:R-:W4:Y:S01]  /*0fb0*/  MUFU.EX2 R26, R23 ;  /* 0x00000017001a7308 */ /* 0x000f220000000800 */
[----:B------:R-:W-:Y:S01]  /*0fc0*/  SHF.L.U32 R14, R21, 0x17, RZ ;  /* 0x00000017150e7819 */ /* 0x000fe200000006ff */
[----:B------:R-:W-:Y:S01]  /*0fd0*/  FADD R15, R12, R9 ;  /* 0x000000090c0f7221 */ /* 0x000fe20000000000 */
[----:B---3--:R-:W-:Y:S01]  /*0fe0*/  FMUL R18, R11, R34 ;  /* 0x000000220b127220 */ /* 0x008fe20000400000 */
[----:B------:R-:W-:Y:S01]  /*0ff0*/  FMUL R17, R17, R36 ;  /* 0x0000002411117220 */ /* 0x000fe20000400000 */
[----:B------:R-:W-:Y:S01]  /*1000*/  SHF.L.U32 R20, R19, 0x17, RZ ;  /* 0x0000001713147819 */ /* 0x000fe200000006ff */
[----:B------:R-:W-:Y:S01]  /*1010*/  FADD R15, R15, R10 ;  /* 0x0000000a0f0f7221 */ /* 0x000fe20000000000 */
[----:B-1----:R-:W-:Y:S01]  /*1020*/  FMUL R19, R14, R35 ;  /* 0x000000230e137220 */ /* 0x002fe20000400000 */
[----:B------:R-:W-:Y:S01]  /*1030*/  SHF.L.U32 R21, R28, 0x17, RZ ;  /* 0x000000171c157819 */ /* 0x000fe200000006ff */
[----:B--2---:R-:W-:Y:S01]  /*1040*/  FMUL R22, R13, R22 ;  /* 0x000000160d167220 */ /* 0x004fe20000400000 */
[----:B------:R-:W-:Y:S01]  /*1050*/  FADD R12, R15, R16 ;  /* 0x000000100f0c7221 */ /* 0x000fe20000000000 */
[----:B------:R-:W-:-:S03]  /*1060*/  FMUL R20, R20, R33 ;  /* 0x0000002114147220 */ /* 0x000fc60000400000 */
[----:B------:R-:W-:Y:S01]  /*1070*/  FADD R11, R12, R17 ;  /* 0x000000110c0b7221 */ /* 0x000fe20000000000 */
[----:B----4-:R-:W-:-:S03]  /*1080*/  FMUL R21, R21, R26 ;  /* 0x0000001a15157220 */ /* 0x010fc60000400000 */
        /* <DEDUP_REMOVED lines=14> */
.L_x_3025:
        /* <DEDUP_REMOVED lines=12> */
[----:B01----:R-:W-:Y:S05]  /*1230*/  CALL.REL.NOINC `($__internal_41_$__cuda_sm3x_div_rn_noftz_f32_slowpath) ;  /* 0x0000002000587944 */ /* 0x003fea0003c00000 */
[----:B------:R-:W-:-:S07]  /*1240*/  MOV R11, R5 ;  /* 0x00000005000b7202 */ /* 0x000fce0000000f00 */
.L_x_2980:
[----:B------:R-:W-:Y:S05]  /*1250*/  BSYNC.RECONVERGENT B2 ;  /* 0x0000000000027941 */ /* 0x000fea0003800200 */
.L_x_2979:
        /* <DEDUP_REMOVED lines=12> */
[----:B01----:R-:W-:Y:S05]  /*1320*/  CALL.REL.NOINC `($__internal_41_$__cuda_sm3x_div_rn_noftz_f32_slowpath) ;  /* 0x00000020001c7944 */ /* 0x003fea0003c00000 */
[----:B------:R-:W-:-:S07]  /*1330*/  MOV R14, R5 ;  /* 0x00000005000e7202 */ /* 0x000fce0000000f00 */
.L_x_2982:
[----:B------:R-:W-:Y:S05]  /*1340*/  BSYNC.RECONVERGENT B2 ;  /* 0x0000000000027941 */ /* 0x000fea0003800200 */
.L_x_2981:
        /* <DEDUP_REMOVED lines=14> */
.L_x_2984:
[----:B------:R-:W-:Y:S05]  /*1430*/  BSYNC.RECONVERGENT B2 ;  /* 0x0000000000027941 */ /* 0x000fea0003800200 */
.L_x_2983:
        /* <DEDUP_REMOVED lines=14> */
.L_x_2986:
[----:B------:R-:W-:Y:S05]  /*1520*/  BSYNC.RECONVERGENT B2 ;  /* 0x0000000000027941 */ /* 0x000fea0003800200 */
.L_x_2985:
        /* <DEDUP_REMOVED lines=14> */
.L_x_2988:
[----:B------:R-:W-:Y:S05]  /*1610*/  BSYNC.RECONVERGENT B2 ;  /* 0x0000000000027941 */ /* 0x000fea0003800200 */
.L_x_2987:
        /* <DEDUP_REMOVED lines=14> */
.L_x_2990:
[----:B------:R-:W-:Y:S05]  /*1700*/  BSYNC.RECONVERGENT B2 ;  /* 0x0000000000027941 */ /* 0x000fea0003800200 */
.L_x_2989:
        /* <DEDUP_REMOVED lines=14> */
.L_x_2992:
[----:B------:R-:W-:Y:S05]  /*17f0*/  BSYNC.RECONVERGENT B2 ;  /* 0x0000000000027941 */ /* 0x000fea0003800200 */
.L_x_2991:
        /* <DEDUP_REMOVED lines=14> */
.L_x_2994:
[----:B------:R-:W-:Y:S05]  /*18e0*/  BSYNC.RECONVERGENT B2 ;  /* 0x0000000000027941 */ /* 0x000fea0003800200 */
.L_x_2993:
        /* <DEDUP_REMOVED lines=14> */
.L_x_2996:
[----:B------:R-:W-:Y:S05]  /*19d0*/  BSYNC.RECONVERGENT B2 ;  /* 0x0000000000027941 */ /* 0x000fea0003800200 */
.L_x_2995:
        /* <DEDUP_REMOVED lines=14> */
.L_x_2998:
[----:B------:R-:W-:Y:S05]  /*1ac0*/  BSYNC.RECONVERGENT B2 ;  /* 0x0000000000027941 */ /* 0x000fea0003800200 */
.L_x_2997:
        /* <DEDUP_REMOVED lines=14> */
.L_x_3000:
[----:B------:R-:W-:Y:S05]  /*1bb0*/  BSYNC.RECONVERGENT B2 ;  /* 0x0000000000027941 */ /* 0x000fea0003800200 */
.L_x_2999:
        /* <DEDUP_REMOVED lines=14> */
.L_x_3002:
[----:B------:R-:W-:Y:S05]  /*1ca0*/  BSYNC.RECONVERGENT B2 ;  /* 0x0000000000027941 */ /* 0x000fea0003800200 */
.L_x_3001:
        /* <DEDUP_REMOVED lines=14> */
.L_x_3004:
[----:B------:R-:W-:Y:S05]  /*1d90*/  BSYNC.RECONVERGENT B2 ;  /* 0x0000000000027941 */ /* 0x000fea0003800200 */
.L_x_3003:
        /* <DEDUP_REMOVED lines=14> */
.L_x_3006:
[----:B------:R-:W-:Y:S05]  /*1e80*/  BSYNC.RECONVERGENT B2 ;  /* 0x0000000000027941 */ /* 0x000fea0003800200 */
.L_x_3005:
        /* <DEDUP_REMOVED lines=14> */
.L_x_3008:
[----:B------:R-:W-:Y:S05]  /*1f70*/  BSYNC.RECONVERGENT B2 ;  /* 0x0000000000027941 */ /* 0x000fea0003800200 */
.L_x_3007:
        /* <DEDUP_REMOVED lines=14> */
.L_x_3010:
[----:B------:R-:W-:Y:S05]  /*2060*/  BSYNC.RECONVERGENT B2 ;  /* 0x0000000000027941 */ /* 0x000fea0003800200 */
.L_x_3009:
        /* <DEDUP_REMOVED lines=13> */
.L_x_3012:
[----:B------:R-:W-:Y:S05]  /*2140*/  BSYNC.RECONVERGENT B2 ;  /* 0x0000000000027941 */ /* 0x000fea0003800200 */
.L_x_3011:
        /* <DEDUP_REMOVED lines=56> */
.L_x_2978:
[----:B------:R-:W-:Y:S01]  /*24d0*/  HFMA2 R11, -RZ, RZ, 0, 1.847743988037109375e-06 ;  /* 0x0000001fff0b7431 */ /* 0x000fe200000001ff */
[----:B------:R-:W-:Y:S01]  /*24e0*/  BSSY B0, `(.L_x_3014) ;  /* 0x0000006000007945 */ /* 0x000fe20003800000 */
[----:B------:R-:W-:Y:S02]  /*24f0*/  MOV R12, 0x10 ;  /* 0x00000010000c7802 */ /* 0x000fe40000000f00 */
[----:B------:R-:W-:-:S07]  /*2500*/  MOV R15, 0xffffffff ;  /* 0xffffffff000f7802 */ /* 0x000fce0000000f00 */
[----:B0-----:R-:W-:Y:S05]  /*2510*/  WARPSYNC.COLLECTIVE R15, `(.L_x_3015) ;  /* 0x000000000f087348 */ /* 0x001fea0003c00000 */
[----:B------:R1:W2:Y:S02]  /*2520*/  SHFL.BFLY P6, R14, R13, R12, R11 ;  /* 0x0c00000c0d0e7389 */ /* 0x0002a400000c000b */
[----:B012---:R-:W-:Y:S05]  /*2530*/  ENDCOLLECTIVE ;  /* 0x000000000000791b */ /* 0x007fea0003800000 */
.L_x_3015:
[----:B------:R-:W-:Y:S05]  /*2540*/  BSYNC B0 ;  /* 0x0000000000007941 */ /* 0x000fea0003800000 */
.L_x_3014:
[----:B------:R-:W-:Y:S01]  /*2550*/  HFMA2 R12, -RZ, RZ, 0, 4.76837158203125e-07 ;  /* 0x00000008ff0c7431 */ /* 0x000fe200000001ff */
[----:B------:R-:W-:Y:S02]  /*2560*/  FMNMX R13, R13, R14, !PT ;  /* 0x0000000e0d0d7209 */ /* 0x000fe40007800000 */
[----:B------:R-:W-:Y:S02]  /*2570*/  MOV R11, 0x1f ;  /* 0x0000001f000b7802 */ /* 0x000fe40000000f00 */
[----:B------:R-:W-:-:S07]  /*2580*/  MOV R15, 0xffffffff ;  /* 0xffffffff000f7802 */ /* 0x000fce0000000f00 */
[----:B------:R-:W-:Y:S05]  /*2590*/  WARPSYNC.COLLECTIVE R15, `(.L_x_3016) ;  /* 0x000000000f087348 */ /* 0x000fea0003c00000 */
[----:B------:R0:W1:Y:S02]  /*25a0*/  SHFL.BFLY P6, R14, R13, R12, R11 ;  /* 0x0c00000c0d0e7389 */ /* 0x00006400000c000b */
[----:B01----:R-:W-:Y:S05]  /*25b0*/  ENDCOLLECTIVE ;  /* 0x000000000000791b */ /* 0x003fea0003800000 */
.L_x_3016:
[----:B------:R-:W-:Y:S01]  /*25c0*/  HFMA2 R12, -RZ, RZ, 0, 2.384185791015625e-07 ;  /* 0x00000004ff0c7431 */ /* 0x000fe200000001ff */
[----:B------:R-:W-:-:S04]  /*25d0*/  FMNMX R0, R13, R14, !PT ;  /* 0x0000000e0d007209 */ /* 0x000fc80007800000 */
[----:B------:R-:W-:-:S07]  /*25e0*/  MOV R13, R0 ;  /* 0x00000000000d7202 */ /* 0x000fce0000000f00 */
[----:B------:R-:W-:Y:S05]  /*25f0*/  WARPSYNC.COLLECTIVE R15, `(.L_x_3017) ;  /* 0x000000000f087348 */ /* 0x000fea0003c00000 */
[----:B------:R0:W1:Y:S02]  /*2600*/  SHFL.BFLY P6, R14, R13, R12, R11 ;  /* 0x0c00000c0d0e7389 */ /* 0x00006400000c000b */
[----:B01----:R-:W-:Y:S05]  /*2610*/  ENDCOLLECTIVE ;  /* 0x000000000000791b */ /* 0x003fea0003800000 */
.L_x_3017:
[----:B------:R-:W-:Y:S01]  /*2620*/  HFMA2 R12, -RZ, RZ, 0, 1.1920928955078125e-07 ;  /* 0x00000002ff0c7431 */ /* 0x000fe200000001ff */
[----:B------:R-:W-:-:S04]  /*2630*/  FMNMX R2, R0, R14, !PT ;  /* 0x0000000e00027209 */ /* 0x000fc80007800000 */
[----:B------:R-:W-:-:S07]  /*2640*/  MOV R13, R2 ;  /* 0x00000002000d7202 */ /* 0x000fce0000000f00 */
[----:B------:R-:W-:Y:S05]  /*2650*/  WARPSYNC.COLLECTIVE R15, `(.L_x_3018) ;  /* 0x000000000f087348 */ /* 0x000fea0003c00000 */
[----:B------:R0:W1:Y:S02]  /*2660*/  SHFL.BFLY P6, R14, R13, R12, R11 ;  /* 0x0c00000c0d0e7389 */ /* 0x00006400000c000b */
[----:B01----:R-:W-:Y:S05]  /*2670*/  ENDCOLLECTIVE ;  /* 0x000000000000791b */ /* 0x003fea0003800000 */
.L_x_3018:
[----:B------:R-:W-:Y:S01]  /*2680*/  HFMA2 R12, -RZ, RZ, 0, 5.9604644775390625e-08 ;  /* 0x00000001ff0c7431 */ /* 0x000fe200000001ff */
[----:B------:R-:W-:-:S04]  /*2690*/  FMNMX R3, R2, R14, !PT ;  /* 0x0000000e02037209 */ /* 0x000fc80007800000 */
[----:B------:R-:W-:-:S07]  /*26a0*/  MOV R13, R3 ;  /* 0x00000003000d7202 */ /* 0x000fce0000000f00 */
[----:B------:R-:W-:Y:S05]  /*26b0*/  WARPSYNC.COLLECTIVE R15, `(.L_x_3019) ;  /* 0x000000000f087348 */ /* 0x000fea0003c00000 */
[----:B------:R0:W1:Y:S02]  /*26c0*/  SHFL.BFLY P6, R14, R13, R12, R11 ;  /* 0x0c00000c0d0e7389 */ /* 0x00006400000c000b */
[----:B01----:R-:W-:Y:S05]  /*26d0*/  ENDCOLLECTIVE ;  /* 0x000000000000791b */ /* 0x003fea0003800000 */
.L_x_3019:
        /* <DEDUP_REMOVED lines=18> */
[----:B------:R-:W-:Y:S01]  /*2800*/  HFMA2 R22, -RZ, RZ, 3.7421875, 0 ;  /* 0x437c0000ff167431 */ /* 0x000fe200000001ff */
[----:B------:R-:W-:-:S05]  /*2810*/  MOV R14, 0x3bbb989d ;  /* 0x3bbb989d000e7802 */ /* 0x000fca0000000f00 */
        /* <DEDUP_REMOVED lines=91> */
[----:B------:R-:W-:Y:S01]  /*2dd0*/  FFMA.SAT R23, R11, R14, 0.5 ;  /* 0x3f0000000b177423 */ /* 0x000fe2000000200e */
[----:B------:R-:W0:Y:S01]  /*2de0*/  MUFU.EX2 R27, R27 ;  /* 0x0000001b001b7308 */ /* 0x000e220000000800 */
[----:B------:R-:W-:Y:S02]  /*2df0*/  FFMA R21, R21, 1.925963033500011079e-08, R18 ;  /* 0x32a5706015157823 */ /* 0x000fe40000000012 */
[----:B------:R-:W-:-:S05]  /*2e00*/  FFMA.RM R23, R23, R22, 12582913 ;  /* 0x4b40000117177423 */ /* 0x000fca0000004016 */
[----:B------:R1:W2:Y:S02]  /*2e10*/  MUFU.EX2 R18, R21 ;  /* 0x0000001500127308 */ /* 0x0002a40000000800 */
[----:B-1----:R-:W-:Y:S01]  /*2e20*/  FFMA.SAT R21, R19, R14, 0.5 ;  /* 0x3f00000013157423 */ /* 0x002fe2000000200e */
[----:B0-----:R-:W-:-:S03]  /*2e30*/  FMUL R16, R16, R27 ;  /* 0x0000001b10107220 */ /* 0x001fc60000400000 */
        /* <DEDUP_REMOVED lines=19> */
[----:B------:R-:W-:-:S03]  /*2f70*/  SHF.L.U32 R11, R11, 0x17, RZ ;  /* 0x000000170b0b7819 */ /* 0x000fc600000006ff */
[----:B------:R-:W-:-:S04]  /*2f80*/  FFMA R21, R12, 1.4426950216293334961, -R21 ;  /* 0x3fb8aa3b0c157823 */ /* 0x000fc80000000815 */
[----:B------:R-:W-:-:S04]  /*2f90*/  FFMA R21, R12, 1.925963033500011079e-08, R21 ;  /* 0x32a570600c157823 */ /* 0x000fc80000000015 */
[----:B------:R0:W1:Y:S02]  /*2fa0*/  MUFU.EX2 R20, R21 ;  /* 0x0000001500147308 */ /* 0x0000640000000800 */
[----:B0-----:R-:W-:Y:S01]  /*2fb0*/  SHF.L.U32 R21, R23, 0x17, RZ ;  /* 0x0000001717157819 */ /* 0x001fe200000006ff */
[----:B-1----:R-:W-:Y:S01]  /*2fc0*/  FMUL R20, R11, R20 ;  /* 0x000000140b147220 */ /* 0x002fe20000400000 */
[----:B------:R-:W-:-:S04]  /*2fd0*/  FFMA.SAT R11, R13, R14, 0.5 ;  /* 0x3f0000000d0b7423 */ /* 0x000fc8000000200e */
[----:B------:R-:W-:Y:S01]  /*2fe0*/  FFMA.RM R14, R11, R22, 12582913 ;  /* 0x4b4000010b0e7423 */ /* 0x000fe20000004016 */
[----:B------:R-:W-:-:S03]  /*2ff0*/  FADD R11, RZ, R5 ;  /* 0x00000005ff0b7221 */ /* 0x000fc60000000000 */
[C---:B------:R-:W-:Y:S01]  /*3000*/  FADD R12, R14.reuse, -12583039 ;  /* 0xcb40007f0e0c7421 */ /* 0x040fe20000000000 */
[----:B------:R-:W-:Y:S01]  /*3010*/  FADD R11, R11, R0 ;  /* 0x000000000b0b7221 */ /* 0x000fe20000000000 */
[----:B------:R-:W-:Y:S02]  /*3020*/  SHF.L.U32 R14, R14, 0x17, RZ ;  /* 0x000000170e0e7819 */ /* 0x000fe400000006ff */
[----:B------:R-:W-:-:S04]  /*3030*/  FFMA R12, R13, 1.4426950216293334961, -R12 ;  /* 0x3fb8aa3b0d0c7823 */ /* 0x000fc8000000080c */
[----:B------:R-:W-:Y:S01]  /*3040*/  FFMA R13, R13, 1.925963033500011079e-08, R12 ;  /* 0x32a570600d0d7823 */ /* 0x000fe2000000000c */
[----:B------:R-:W-:-:S04]  /*3050*/  FADD R12, R23, -12583039 ;  /* 0xcb40007f170c7421 */ /* 0x000fc80000000000 */
[C---:B------:R-:W-:Y:S01]  /*3060*/  FFMA R12, R15.reuse, 1.4426950216293334961, -R12 ;  /* 0x3fb8aa3b0f0c7823 */ /* 0x040fe2000000080c */
[----:B------:R-:W0:Y:S03]  /*3070*/  MUFU.EX2 R13, R13 ;  /* 0x0000000d000d7308 */ /* 0x000e260000000800 */
[----:B------:R-:W-:Y:S01]  /*3080*/  FFMA R15, R15, 1.925963033500011079e-08, R12 ;  /* 0x32a570600f0f7823 */ /* 0x000fe2000000000c */
[----:B------:R-:W-:-:S04]  /*3090*/  FADD R12, R11, R2 ;  /* 0x000000020b0c7221 */ /* 0x000fc80000000000 */
[----:B------:R-:W-:Y:S01]  /*30a0*/  FADD R11, R12, R3 ;  /* 0x000000030c0b7221 */ /* 0x000fe20000000000 */
[----:B------:R1:W2:Y:S03]  /*30b0*/  MUFU.EX2 R26, R15 ;  /* 0x0000000f001a7308 */ /* 0x0002a60000000800 */
[----:B------:R-:W-:-:S04]  /*30c0*/  FADD R11, R11, R4 ;  /* 0x000000040b0b7221 */ /* 0x000fc80000000000 */
[----:B------:R-:W-:Y:S01]  /*30d0*/  FADD R12, R11, R6 ;  /* 0x000000060b0c7221 */ /* 0x000fe20000000000 */
[----:B0-----:R-:W-:Y:S01]  /*30e0*/  FMUL R22, R14, R13 ;  /* 0x0000000d0e167220 */ /* 0x001fe20000400000 */
[----:B-1----:R-:W-:Y:S02]  /*30f0*/  MOV R15, 0xffffffff ;  /* 0xffffffff000f7802 */ /* 0x002fe40000000f00 */
        /* <DEDUP_REMOVED lines=17> */
.L_x_3020:
[----:B------:R-:W-:Y:S02]  /*3210*/  HFMA2 R12, -RZ, RZ, 0, 4.76837158203125e-07 ;  /* 0x00000008ff0c7431 */ /* 0x000fe400000001ff */
[----:B------:R-:W-:-:S05]  /*3220*/  FADD R23, R13, R14 ;  /* 0x0000000e0d177221 */ /* 0x000fca0000000000 */
[----:B------:R-:W-:-:S07]  /*3230*/  MOV R13, R23 ;  /* 0x00000017000d7202 */ /* 0x000fce0000000f00 */
[----:B------:R-:W-:Y:S05]  /*3240*/  WARPSYNC.COLLECTIVE R15, `(.L_x_3021) ;  /* 0x000000000f087348 */ /* 0x000fea0003c00000 */
[----:B------:R0:W1:Y:S02]  /*3250*/  SHFL.BFLY P6, R14, R13, R12, R11 ;  /* 0x0c00000c0d0e7389 */ /* 0x00006400000c000b */
[----:B01----:R-:W-:Y:S05]  /*3260*/  ENDCOLLECTIVE ;  /* 0x000000000000791b */ /* 0x003fea0003800000 */
.L_x_3021:
[----:B------:R-:W-:Y:S02]  /*3270*/  HFMA2 R12, -RZ, RZ, 0, 2.384185791015625e-07 ;  /* 0x00000004ff0c7431 */ /* 0x000fe400000001ff */
[----:B------:R-:W-:-:S05]  /*3280*/  FADD R26, R23, R14 ;  /* 0x0000000e171a7221 */ /* 0x000fca0000000000 */
[----:B------:R-:W-:-:S07]  /*3290*/  MOV R13, R26 ;  /* 0x0000001a000d7202 */ /* 0x000fce0000000f00 */
[----:B------:R-:W-:Y:S05]  /*32a0*/  WARPSYNC.COLLECTIVE R15, `(.L_x_3022) ;  /* 0x000000000f087348 */ /* 0x000fea0003c00000 */
[----:B------:R0:W1:Y:S02]  /*32b0*/  SHFL.BFLY P6, R14, R13, R12, R11 ;  /* 0x0c00000c0d0e7389 */ /* 0x00006400000c000b */
[----:B01----:R-:W-:Y:S05]  /*32c0*/  ENDCOLLECTIVE ;  /* 0x000000000000791b */ /* 0x003fea0003800000 */
.L_x_3022:
[----:B------:R-:W-:Y:S02]  /*32d0*/  HFMA2 R12, -RZ, RZ, 0, 1.1920928955078125e-07 ;  /* 0x00000002ff0c7431 */ /* 0x000fe400000001ff */
[----:B------:R-:W-:-:S05]  /*32e0*/  FADD R27, R26, R14 ;  /* 0x0000000e1a1b7221 */ /* 0x000fca0000000000 */
[----:B------:R-:W-:-:S07]  /*32f0*/  MOV R13, R27 ;  /* 0x0000001b000d7202 */ /* 0x000fce0000000f00 */
[----:B------:R-:W-:Y:S05]  /*3300*/  WARPSYNC.COLLECTIVE R15, `(.L_x_3023) ;  /* 0x000000000f087348 */ /* 0x000fea0003c00000 */
[----:B------:R0:W1:Y:S02]  /*3310*/  SHFL.BFLY P6, R14, R13, R12, R11 ;  /* 0x0c00000c0d0e7389 */ /* 0x00006400000c000b */
[----:B01----:R-:W-:Y:S05]  /*3320*/  ENDCOLLECTIVE ;  /* 0x000000000000791b */ /* 0x003fea0003800000 */
.L_x_3023:
[----:B------:R-:W-:Y:S02]  /*3330*/  HFMA2 R12, -RZ, RZ, 0, 5.9604644775390625e-08 ;  /* 0x00000001ff0c7431 */ /* 0x000fe400000001ff */
[----:B------:R-:W-:-:S05]  /*3340*/  FADD R28, R27, R14 ;  /* 0x0000000e1b1c7221 */ /* 0x000fca0000000000 */
[----:B------:R-:W-:-:S07]  /*3350*/  MOV R13, R28 ;  /* 0x0000001c000d7202 */ /* 0x000fce0000000f00 */
[----:B------:R-:W-:Y:S05]  /*3360*/  WARPSYNC.COLLECTIVE R15, `(.L_x_3024) ;  /* 0x000000000f087348 */ /* 0x000fea0003c00000 */
[----:B------:R0:W1:Y:S02]  /*3370*/  SHFL.BFLY P6, R14, R13, R12, R11 ;  /* 0x0c00000c0d0e7389 */ /* 0x00006400000c000b */
[----:B01----:R-:W-:Y:S05]  /*3380*/  ENDCOLLECTIVE ;  /* 0x000000000000791b */ /* 0x003fea0003800000 */
.L_x_3024:
[----:B------:R-:W-:Y:S05]  /*3390*/  BRA `(.L_x_3025) ;  /* 0xffffffdc00747947 */ /* 0x000fea000383ffff */
        .weak           $__internal_41_$__cuda_sm3x_div_rn_noftz_f32_slowpath
        .type           $__internal_41_$__cuda_sm3x_div_rn_noftz_f32_slowpath,@function
        .size           $__internal_41_$__cuda_sm3x_div_rn_noftz_f32_slowpath,(.L_x_8527 - $__internal_41_$__cuda_sm3x_div_rn_noftz_f32_slowpath)
$__internal_41_$__cuda_sm3x_div_rn_noftz_f32_slowpath:
        /* <DEDUP_REMOVED lines=34> */
.L_x_3027:
        /* <DEDUP_REMOVED lines=51> */
.L_x_3034:
[----:B------:R-:W-:-:S04]  /*38f0*/  LOP3.LUT R5, R5, 0x80000000, RZ, 0xc0, !PT ;  /* 0x8000000005057812 */ /* 0x000fc800078ec0ff */
[----:B------:R-:W-:Y:S01]  /*3900*/  LOP3.LUT R5, R5, 0x7f800000, RZ, 0xfc, !PT ;  /* 0x7f80000005057812 */ /* 0x000fe200078efcff */
[----:B------:R-:W-:Y:S06]  /*3910*/  BRA `(.L_x_3035) ;  /* 0x0000000000047947 */ /* 0x000fec0003800000 */
.L_x_3033:
[----:B------:R-:W-:-:S07]  /*3920*/  LEA R5, R36, R5, 0x17 ;  /* 0x0000000524057211 */ /* 0x000fce00078eb8ff */
.L_x_3035:
[----:B------:R-:W-:Y:S05]  /*3930*/  BSYNC.RECONVERGENT B1 ;  /* 0x0000000000017941 */ /* 0x000fea0003800200 */
.L_x_3032:
[----:B------:R-:W-:Y:S05]  /*3940*/  BRA `(.L_x_3036) ;  /* 0x0000000000207947 */ /* 0x000fea0003800000 */
.L_x_3031:
[----:B------:R-:W-:-:S04]  /*3950*/  LOP3.LUT R5, R12, 0x80000000, R5, 0x48, !PT ;  /* 0x800000000c057812 */ /* 0x000fc800078e4805 */
[----:B------:R-:W-:Y:S01]  /*3960*/  LOP3.LUT R5, R5, 0x7f800000, RZ, 0xfc, !PT ;  /* 0x7f80000005057812 */ /* 0x000fe200078efcff */
[----:B------:R-:W-:Y:S06]  /*3970*/  BRA `(.L_x_3036) ;  /* 0x0000000000147947 */ /* 0x000fec0003800000 */
.L_x_3030:
[----:B------:R-:W-:Y:S01]  /*3980*/  LOP3.LUT R5, R12, 0x80000000, R5, 0x48, !PT ;  /* 0x800000000c057812 */ /* 0x000fe200078e4805 */
[----:B------:R-:W-:Y:S06]  /*3990*/  BRA `(.L_x_3036) ;  /* 0x00000000000c7947 */ /* 0x000fec0003800000 */
.L_x_3029:
[----:B------:R-:W0:Y:S01]  /*39a0*/  MUFU.RSQ R5, -QNAN ;  /* 0xffc0000000057908 */ /* 0x000e220000001400 */
[----:B------:R-:W-:Y:S05]  /*39b0*/  BRA `(.L_x_3036) ;  /* 0x0000000000047947 */ /* 0x000fea0003800000 */
.L_x_3028:
[----:B------:R-:W-:-:S07]  /*39c0*/  FADD.FTZ R5, R5, R12 ;  /* 0x0000000c05057221 */ /* 0x000fce0000010000 */
.L_x_3036:
[----:B------:R-:W-:Y:S05]  /*39d0*/  BSYNC.RECONVERGENT B0 ;  /* 0x0000000000007941 */ /* 0x000fea0003800200 */
.L_x_3026:
[----:B------:R-:W-:Y:S01]  /*39e0*/  HFMA2 R13, -RZ, RZ, 0, 0 ;  /* 0x00000000ff0d7431 */ /* 0x000fe200000001ff */
[----:B------:R-:W-:-:S04]  /*39f0*/  MOV R12, R26 ;  /* 0x0000001a000c7202 */ /* 0x000fc80000000f00 */
[----:B0-----:R-:W-:Y:S05]  /*3a00*/  RET.REL.NODEC R12 `(_Z15SoftmaxWarpImplI10DirectLoadIffE11DirectStoreIffEfLi1ELi17ELi32ELi1ELb0EL9Algorithm0EEvT_T0_ll) ;  /* 0xffffffc40c7c7950 */ /* 0x001fea0003c3ffff */
.L_x_3037:
        /* <DEDUP_REMOVED lines=15> */
.L_x_8527:


//--------------------- .text._Z15SoftmaxWarpImplI10DirectLoadIffE11DirectStoreIffEfLi1ELi16ELi32ELi1ELb1EL9Algorithm0EEvT_T0_ll --------------------------
	.section	.text._Z15SoftmaxWarpImplI10DirectLoadIffE11DirectStoreIffEfLi1ELi16ELi32ELi1ELb1EL9Algorithm0EEvT_T0_ll,"ax",@progbits
	.align	128
        .global         _Z15SoftmaxWarpImplI10DirectLoadIffE11DirectStoreIffEfLi1ELi16ELi32ELi1ELb1EL9Algorithm0EEvT_T0_ll
        .type           _Z15SoftmaxWarpImplI10DirectLoadIffE11DirectStoreIffEfLi1ELi16ELi32ELi1ELb1EL9Algorithm0EEvT_T0_ll,@function
        .size           _Z15SoftmaxWarpImplI10DirectLoadIffE11DirectStoreIffEfLi1ELi16ELi32ELi1ELb1EL9Algorithm0EEvT_T0_ll,(.L_x_8528 - _Z15SoftmaxWarpImplI10DirectLoadIffE11DirectStoreIffEfLi1ELi16ELi32ELi1ELb1EL9Algorithm0EEvT_T0_ll)
        .other          _Z15SoftmaxWarpImplI10DirectLoadIffE11DirectStoreIffEfLi1ELi16ELi32ELi1ELb1EL9Algorithm0EEvT_T0_ll,@"STO_CUDA_ENTRY STV_DEFAULT"
_Z15SoftmaxWarpImplI10DirectLoadIffE11DirectStoreIffEfLi1ELi16ELi32ELi1ELb1EL9Algorithm0EEvT_T0_ll:
.text._Z15SoftmaxWarpImplI10DirectLoadIffE11DirectStoreIffEfLi1ELi16ELi32ELi1ELb1EL9Algorithm0EEvT_T0_ll:
        /* <DEDUP_REMOVED lines=25> */
.L_x_3038:
        /* <DEDUP_REMOVED lines=29> */
.L_x_3073:
        /* <DEDUP_REMOVED lines=91> */
[----:B------:R-:W-:Y:S01]  /*0910*/  IMAD.MOV.U32 R17, RZ, RZ, -0x800000 ;  /* 0xff800000ff117424 */ /* 0x000fe200078e00ff */
[----:B------:R-:W-:-:S03]  /*0920*/  MOV R16, 0xff800000 ;  /* 0xff80000000107802 */ /* 0x000fc60000000f00 */
        /* <DEDUP_REMOVED lines=48> */
[C---:B------:R-:W-:Y:S01]  /*0c30*/  FADD R47, -R11.reuse, R21 ;  /* 0x000000150b2f7221 */ /* 0x040fe20000000100 */
[C---:B------:R-:W-:Y:S01]  /*0c40*/  FADD R21, -R11.reuse, R19 ;  /* 0x000000130b157221 */ /* 0x040fe20000000100 */
        /* <DEDUP_REMOVED lines=12> */
[----:B------:R-:W-:Y:S01]  /*0d10*/  FADD R11, -R11, R4 ;  /* 0x000000040b0b7221 */ /* 0x000fe20000000100 */
[----:B------:R-:W-:Y:S01]  /*0d20*/  FADD R2, R16, -12583039 ;  /* 0xcb40007f10027421 */ /* 0x000fe20000000000 */
[----:B------:R-:W-:Y:S01]  /*0d30*/  FADD R4, R0, -12583039 ;  /* 0xcb40007f00047421 */ /* 0x000fe20000000000 */
[-C--:B------:R-:W-:Y:S01]  /*0d40*/  FFMA.SAT R8, R13, R6.reuse, 0.5 ;  /* 0x3f0000000d087423 */ /* 0x080fe20000002006 */
[-C--:B------:R-:W-:Y:S01]  /*0d50*/  FFMA.RM R18, R18, R5.reuse, 12582913 ;  /* 0x4b40000112127423 */ /* 0x080fe20000004005 */
[----:B------:R-:W-:Y:S01]  /*0d60*/  FFMA R20, R55, 1.4426950216293334961, -R2 ;  /* 0x3fb8aa3b37147823 */ /* 0x000fe20000000802 */
[----:B------:R-:W-:Y:S01]  /*0d70*/  FFMA R4, R57, 1.4426950216293334961, -R4 ;  /* 0x3fb8aa3b39047823 */ /* 0x000fe20000000804 */
[-C--:B------:R-:W-:Y:S01]  /*0d80*/  FFMA.RM R2, R8, R5.reuse, 12582913 ;  /* 0x4b40000108027423 */ /* 0x080fe20000004005 */
[----:B------:R-:W-:Y:S01]  /*0d90*/  FADD R8, R18, -12583039 ;  /* 0xcb40007f12087421 */ /* 0x000fe20000000000 */
[-C--:B------:R-:W-:Y:S01]  /*0da0*/  FFMA.SAT R10, R53, R6.reuse, 0.5 ;  /* 0x3f000000350a7423 */ /* 0x080fe20000002006 */
[----:B------:R-:W-:Y:S01]  /*0db0*/  FFMA R17, R57, 1.925963033500011079e-08, R4 ;  /* 0x32a5706039117823 */ /* 0x000fe20000000004 */
[----:B------:R-:W-:Y:S01]  /*0dc0*/  FADD R4, R2, -12583039 ;  /* 0xcb40007f02047421 */ /* 0x000fe20000000000 */
[----:B------:R-:W-:Y:S01]  /*0dd0*/  FFMA R26, R15, 1.4426950216293334961, -R8 ;  /* 0x3fb8aa3b0f1a7823 */ /* 0x000fe20000000808 */
[-C--:B------:R-:W-:Y:S01]  /*0de0*/  FFMA.SAT R12, R49, R6.reuse, 0.5 ;  /* 0x3f000000310c7423 */ /* 0x080fe20000002006 */
[-C--:B------:R-:W-:Y:S01]  /*0df0*/  FFMA.RM R8, R10, R5.reuse, 12582913 ;  /* 0x4b4000010a087423 */ /* 0x080fe20000004005 */
[----:B------:R-:W-:Y:S01]  /*0e00*/  FFMA R4, R13, 1.4426950216293334961, -R4 ;  /* 0x3fb8aa3b0d047823 */ /* 0x000fe20000000804 */
[----:B------:R-:W-:Y:S01]  /*0e10*/  FFMA R26, R15, 1.925963033500011079e-08, R26 ;  /* 0x32a570600f1a7823 */ /* 0x000fe2000000001a */
[-C--:B------:R-:W-:Y:S01]  /*0e20*/  FFMA.SAT R10, R51, R6.reuse, 0.5 ;  /* 0x3f000000330a7423 */ /* 0x080fe20000002006 */
[-C--:B------:R-:W-:Y:S01]  /*0e30*/  FFMA.RM R15, R12, R5.reuse, 12582913 ;  /* 0x4b4000010c0f7423 */ /* 0x080fe20000004005 */
[----:B------:R-:W-:Y:S01]  /*0e40*/  FFMA R24, R13, 1.925963033500011079e-08, R4 ;  /* 0x32a570600d187823 */ /* 0x000fe20000000004 */
[----:B------:R-:W-:Y:S01]  /*0e50*/  FADD R4, R8, -12583039 ;  /* 0xcb40007f08047421 */ /* 0x000fe20000000000 */
[-C--:B------:R-:W-:Y:S01]  /*0e60*/  FFMA.RM R13, R10, R5.reuse, 12582913 ;  /* 0x4b4000010a0d7423 */ /* 0x080fe20000004005 */
[----:B------:R-:W-:Y:S01]  /*0e70*/  FADD R10, R15, -12583039 ;  /* 0xcb40007f0f0a7421 */ /* 0x000fe20000000000 */
[-C--:B------:R-:W-:Y:S01]  /*0e80*/  FFMA.SAT R14, R27, R6.reuse, 0.5 ;  /* 0x3f0000001b0e7423 */ /* 0x080fe20000002006 */
[----:B------:R-:W-:Y:S01]  /*0e90*/  FFMA R4, R53, 1.4426950216293334961, -R4 ;  /* 0x3fb8aa3b35047823 */ /* 0x000fe20000000804 */
[----:B------:R-:W0:Y:S01]  /*0ea0*/  MUFU.EX2 R17, R17 ;  /* 0x0000001100117308 */ /* 0x000e220000000800 */
[----:B------:R-:W-:Y:S01]  /*0eb0*/  FFMA R10, R49, 1.4426950216293334961, -R10 ;  /* 0x3fb8aa3b310a7823 */ /* 0x000fe2000000080a */
[-C--:B------:R-:W-:Y:S01]  /*0ec0*/  FFMA.RM R14, R14, R5.reuse, 12582913 ;  /* 0x4b4000010e0e7423 */ /* 0x080fe20000004005 */
[----:B------:R-:W-:Y:S01]  /*0ed0*/  FFMA R53, R53, 1.925963033500011079e-08, R4 ;  /* 0x32a5706035357823 */ /* 0x000fe20000000004 */
[----:B------:R-:W-:Y:S01]  /*0ee0*/  FADD R4, R13, -12583039 ;  /* 0xcb40007f0d047421 */ /* 0x000fe20000000000 */
[----:B------:R-:W-:Y:S01]  /*0ef0*/  FFMA R49, R49, 1.925963033500011079e-08, R10 ;  /* 0x32a5706031317823 */ /* 0x000fe2000000000a */
[-C--:B------:R-:W-:Y:S01]  /*0f00*/  FFMA.SAT R10, R47, R6.reuse, 0.5 ;  /* 0x3f0000002f0a7423 */ /* 0x080fe20000002006 */
[----:B------:R-:W-:Y:S01]  /*0f10*/  FFMA R20, R55, 1.925963033500011079e-08, R20 ;  /* 0x32a5706037147823 */ /* 0x000fe20000000014 */
[----:B------:R-:W-:Y:S01]  /*0f20*/  FFMA R4, R51, 1.4426950216293334961, -R4 ;  /* 0x3fb8aa3b33047823 */ /* 0x000fe20000000804 */
[-C--:B------:R-:W-:Y:S01]  /*0f30*/  FFMA.SAT R48, R21, R6.reuse, 0.5 ;  /* 0x3f00000015307423 */ /* 0x080fe20000002006 */
[----:B------:R-:W-:Y:S01]  /*0f40*/  FFMA.RM R10, R10, R5, 12582913 ;  /* 0x4b4000010a0a7423 */ /* 0x000fe20000004005 */
[----:B------:R-:W-:Y:S01]  /*0f50*/  SHF.L.U32 R0, R0, 0x17, RZ ;  /* 0x0000001700007819 */ /* 0x000fe200000006ff */
[----:B------:R-:W-:Y:S01]  /*0f60*/  FFMA R51, R51, 1.925963033500011079e-08, R4 ;  /* 0x32a5706033337823 */ /* 0x000fe20000000004 */
[----:B------:R-:W-:Y:S01]  /*0f70*/  FADD R4, R14, -12583039 ;  /* 0xcb40007f0e047421 */ /* 0x000fe20000000000 */
[----:B------:R-:W-:Y:S01]  /*0f80*/  FADD R12, R10, -12583039 ;  /* 0xcb40007f0a0c7421 */ /* 0x000fe20000000000 */
[----:B------:R1:W2:Y:S01]  /*0f90*/  MUFU.EX2 R55, R20 ;  /* 0x0000001400377308 */ /* 0x0002a20000000800 */
[----:B------:R-:W-:Y:S01]  /*0fa0*/  SHF.L.U32 R18, R18, 0x17, RZ ;  /* 0x0000001712127819 */ /* 0x000fe200000006ff */
[----:B------:R-:W-:Y:S01]  /*0fb0*/  FFMA R4, R27, 1.4426950216293334961, -R4 ;  /* 0x3fb8aa3b1b047823 */ /* 0x000fe20000000804 */
[----:B------:R-:W-:Y:S01]  /*0fc0*/  FFMA R12, R47, 1.4426950216293334961, -R12 ;  /* 0x3fb8aa3b2f0c7823 */ /* 0x000fe2000000080c */
[----:B0-----:R-:W-:Y:S01]  /*0fd0*/  FMUL R0, R0, R17 ;  /* 0x0000001100007220 */ /* 0x001fe20000400000 */
[----:B------:R-:W-:Y:S01]  /*0fe0*/  SHF.L.U32 R2, R2, 0x17, RZ ;  /* 0x0000001702027819 */ /* 0x000fe200000006ff */
[----:B------:R-:W-:Y:S01]  /*0ff0*/  FFMA R27, R27, 1.925963033500011079e-08, R4 ;  /* 0x32a570601b1b7823 */ /* 0x000fe20000000004 */
[----:B------:R-:W-:Y:S01]  /*1000*/  FFMA R47, R47, 1.925963033500011079e-08, R12 ;  /* 0x32a570602f2f7823 */ /* 0x000fe2000000000c */
[-C--:B------:R-:W-:Y:S01]  /*1010*/  FFMA.SAT R12, R25, R6.reuse, 0.5 ;  /* 0x3f000000190c7423 */ /* 0x080fe20000002006 */
[----:B-1----:R-:W-:Y:S01]  /*1020*/  FFMA.SAT R20, R19, R6, 0.5 ;  /* 0x3f00000013147423 */ /* 0x002fe20000002006 */
[----:B------:R-:W-:Y:S02]  /*1030*/  MUFU.EX2 R57, R26 ;  /* 0x0000001a00397308 */ /* 0x000fe40000000800 */
[-C--:B------:R-:W-:Y:S01]  /*1040*/  FFMA.RM R12, R12, R5.reuse, 12582913 ;  /* 0x4b4000010c0c7423 */ /* 0x080fe20000004005 */
[----:B------:R-:W-:-:S03]  /*1050*/  FFMA.RM R17, R20, R5, 12582913 ;  /* 0x4b40000114117423 */ /* 0x000fc60000004005 */
[----:B------:R-:W-:Y:S01]  /*1060*/  FADD R4, R12, -12583039 ;  /* 0xcb40007f0c047421 */ /* 0x000fe20000000000 */
[C---:B------:R-:W-:Y:S01]  /*1070*/  FADD R20, R17.reuse, -12583039 ;  /* 0xcb40007f11147421 */ /* 0x040fe20000000000 */
[----:B------:R-:W-:Y:S01]  /*1080*/  MUFU.EX2 R52, R53 ;  /* 0x0000003500347308 */ /* 0x000fe20000000800 */
[----:B------:R-:W-:Y:S01]  /*1090*/  SHF.L.U32 R17, R17, 0x17, RZ ;  /* 0x0000001711117819 */ /* 0x000fe200000006ff */
[----:B------:R-:W-:Y:S01]  /*10a0*/  FFMA R4, R25, 1.4426950216293334961, -R4 ;  /* 0x3fb8aa3b19047823 */ /* 0x000fe20000000804 */
[----:B------:R-:W-:-:S03]  /*10b0*/  FFMA R20, R19, 1.4426950216293334961, -R20 ;  /* 0x3fb8aa3b13147823 */ /* 0x000fc60000000814 */
[----:B------:R-:W-:Y:S01]  /*10c0*/  FFMA R25, R25, 1.925963033500011079e-08, R4 ;  /* 0x32a5706019197823 */ /* 0x000fe20000000004 */
[----:B------:R-:W-:Y:S01]  /*10d0*/  SHF.L.U32 R4, R16, 0x17, RZ ;  /* 0x0000001710047819 */ /* 0x000fe200000006ff */
[----:B------:R-:W-:Y:S01]  /*10e0*/  FFMA.RM R16, R48, R5, 12582913 ;  /* 0x4b40000130107423 */ /* 0x000fe20000004005 */
[----:B------:R-:W-:Y:S01]  /*10f0*/  FFMA R20, R19, 1.925963033500011079e-08, R20 ;  /* 0x32a5706013147823 */ /* 0x000fe20000000014 */
[----:B------:R-:W-:Y:S02]  /*1100*/  MUFU.EX2 R54, R49 ;  /* 0x0000003100367308 */ /* 0x000fe40000000800 */
[----:B------:R-:W-:Y:S01]  /*1110*/  FADD R48, R16, -12583039 ;  /* 0xcb40007f10307421 */ /* 0x000fe20000000000 */
[----:B--2---:R-:W-:Y:S01]  /*1120*/  FMUL R4, R4, R55 ;  /* 0x0000003704047220 */ /* 0x004fe20000400000 */
[----:B------:R-:W-:Y:S02]  /*1130*/  SHF.L.U32 R16, R16, 0x17, RZ ;  /* 0x0000001710107819 */ /* 0x000fe400000006ff */
[----:B------:R-:W-:-:S02]  /*1140*/  FFMA R48, R21, 1.4426950216293334961, -R48 ;  /* 0x3fb8aa3b15307823 */ /* 0x000fc40000000830 */
[----:B------:R0:W1:Y:S02]  /*1150*/  MUFU.EX2 R55, R24 ;  /* 0x0000001800377308 */ /* 0x0000640000000800 */
[----:B------:R-:W-:Y:S01]  /*1160*/  FFMA R21, R21, 1.925963033500011079e-08, R48 ;  /* 0x32a5706015157823 */ /* 0x000fe20000000030 */
[----:B------:R-:W-:-:S04]  /*1170*/  FFMA.SAT R48, R3, R6, 0.5 ;  /* 0x3f00000003307423 */ /* 0x000fc80000002006 */
[----:B------:R-:W-:Y:S01]  /*1180*/  FFMA.RM R19, R48, R5, 12582913 ;  /* 0x4b40000130137423 */ /* 0x000fe20000004005 */
[----:B------:R-:W2:Y:S03]  /*1190*/  MUFU.EX2 R27, R27 ;  /* 0x0000001b001b7308 */ /* 0x000ea60000000800 */
[C---:B------:R-:W-:Y:S01]  /*11a0*/  FADD R48, R19.reuse, -12583039 ;  /* 0xcb40007f13307421 */ /* 0x040fe20000000000 */
[----:B------:R-:W-:-:S03]  /*11b0*/  SHF.L.U32 R19, R19, 0x17, RZ ;  /* 0x0000001713137819 */ /* 0x000fc600000006ff */
[----:B0-----:R-:W-:Y:S01]  /*11c0*/  FFMA R24, R3, 1.4426950216293334961, -R48 ;  /* 0x3fb8aa3b03187823 */ /* 0x001fe20000000830 */
[-C--:B------:R-:W-:Y:S01]  /*11d0*/  FFMA.SAT R48, R11, R6.reuse, 0.5 ;  /* 0x3f0000000b307423 */ /* 0x080fe20000002006 */
[----:B-1----:R-:W-:Y:S01]  /*11e0*/  FMUL R2, R2, R55 ;  /* 0x0000003702027220 */ /* 0x002fe20000400000 */
[----:B------:R-:W-:Y:S01]  /*11f0*/  MUFU.EX2 R47, R47 ;  /* 0x0000002f002f7308 */ /* 0x000fe20000000800 */
[----:B------:R-:W-:Y:S01]  /*1200*/  FFMA R24, R3, 1.925963033500011079e-08, R24 ;  /* 0x32a5706003187823 */ /* 0x000fe20000000018 */
[----:B------:R-:W-:Y:S01]  /*1210*/  FMUL R3, R18, R57 ;  /* 0x0000003912037220 */ /* 0x000fe20000400000 */
[----:B------:R-:W-:Y:S01]  /*1220*/  FFMA.SAT R18, R9, R6, 0.5 ;  /* 0x3f00000009127423 */ /* 0x000fe20000002006 */
[----:B------:R-:W-:-:S03]  /*1230*/  FFMA.RM R48, R48, R5, 12582913 ;  /* 0x4b40000130307423 */ /* 0x000fc60000004005 */
[----:B------:R-:W-:Y:S01]  /*1240*/  FFMA.RM R18, R18, R5, 12582913 ;  /* 0x4b40000112127423 */ /* 0x000fe20000004005 */
[----:B------:R0:W1:Y:S03]  /*1250*/  MUFU.EX2 R55, R51 ;  /* 0x0000003300377308 */ /* 0x0000660000000800 */
[----:B------:R-:W-:-:S04]  /*1260*/  FADD R26, R18, -12583039 ;  /* 0xcb40007f121a7421 */ /* 0x000fc80000000000 */
[C---:B------:R-:W-:Y:S01]  /*1270*/  FFMA R26, R9.reuse, 1.4426950216293334961, -R26 ;  /* 0x3fb8aa3b091a7823 */ /* 0x040fe2000000081a */
[----:B------:R-:W-:Y:S03]  /*1280*/  MUFU.EX2 R25, R25 ;  /* 0x0000001900197308 */ /* 0x000fe60000000800 */
[----:B------:R-:W-:Y:S01]  /*1290*/  FFMA R50, R9, 1.925963033500011079e-08, R26 ;  /* 0x32a5706009327823 */ /* 0x000fe2000000001a */
[----:B------:R-:W-:Y:S01]  /*12a0*/  FFMA.SAT R26, R7, R6, 0.5 ;  /* 0x3f000000071a7423 */ /* 0x000fe20000002006 */
[----:B------:R-:W-:-:S03]  /*12b0*/  FADD R9, RZ, R4 ;  /* 0x00000004ff097221 */ /* 0x000fc60000000000 */
[----:B------:R-:W-:Y:S01]  /*12c0*/  FFMA.RM R26, R26, R5, 12582913 ;  /* 0x4b4000011a1a7423 */ /* 0x000fe20000004005 */
[----:B------:R-:W-:Y:S01]  /*12d0*/  FADD R9, R9, R0 ;  /* 0x0000000009097221 */ /* 0x000fe20000000000 */
[----:B------:R-:W-:Y:S01]  /*12e0*/  SHF.L.U32 R5, R8, 0x17, RZ ;  /* 0x0000001708057819 */ /* 0x000fe200000006ff */
[----:B------:R-:W3:Y:S01]  /*12f0*/  MUFU.EX2 R21, R21 ;  /* 0x0000001500157308 */ /* 0x000ee20000000800 */
[----:B------:R-:W-:Y:S01]  /*1300*/  FADD R6, R26, -12583039 ;  /* 0xcb40007f1a067421 */ /* 0x000fe20000000000 */
[----:B------:R-:W-:Y:S02]  /*1310*/  FADD R8, R9, R2 ;  /* 0x0000000209087221 */ /* 0x000fe40000000000 */
[----:B------:R-:W-:Y:S01]  /*1320*/  FMUL R5, R5, R52 ;  /* 0x0000003405057220 */ /* 0x000fe20000400000 */
[C---:B------:R-:W-:Y:S01]  /*1330*/  FFMA R6, R7.reuse, 1.4426950216293334961, -R6 ;  /* 0x3fb8aa3b07067823 */ /* 0x040fe20000000806 */
[----:B------:R-:W-:Y:S01]  /*1340*/  SHF.L.U32 R52, R14, 0x17, RZ ;  /* 0x000000170e347819 */ /* 0x000fe200000006ff */
[----:B------:R-:W-:Y:S01]  /*1350*/  FADD R14, R8, R3 ;  /* 0x00000003080e7221 */ /* 0x000fe20000000000 */
[----:B------:R-:W4:Y:S01]  /*1360*/  MUFU.EX2 R20, R20 ;  /* 0x0000001400147308 */ /* 0x000f220000000800 */
[----:B0-----:R-:W-:Y:S01]  /*1370*/  FFMA R51, R7, 1.925963033500011079e-08, R6 ;  /* 0x32a5706007337823 */ /* 0x001fe20000000006 */
[----:B------:R-:W-:Y:S01]  /*1380*/  SHF.L.U32 R6, R13, 0x17, RZ ;  /* 0x000000170d067819 */ /* 0x000fe200000006ff */
[----:B------:R-:W-:Y:S01]  /*1390*/  FADD R9, R14, R5 ;  /* 0x000000050e097221 */ /* 0x000fe20000000000 */
[----:B------:R-:W-:Y:S01]  /*13a0*/  SHF.L.U32 R7, R15, 0x17, RZ ;  /* 0x000000170f077819 */ /* 0x000fe200000006ff */
[----:B--2---:R-:W-:Y:S01]  /*13b0*/  FMUL R8, R52, R27 ;  /* 0x0000001b34087220 */ /* 0x004fe20000400000 */
[----:B------:R-:W-:Y:S01]  /*13c0*/  SHF.L.U32 R14, R10, 0x17, RZ ;  /* 0x000000170a0e7819 */ /* 0x000fe200000006ff */
[----:B-1----:R-:W-:Y:S01]  /*13d0*/  FMUL R6, R6, R55 ;  /* 0x0000003706067220 */ /* 0x002fe20000400000 */
[----:B------:R-:W0:Y:S01]  /*13e0*/  MUFU.EX2 R24, R24 ;  /* 0x0000001800187308 */ /* 0x000e220000000800 */
[----:B------:R-:W-:Y:S01]  /*13f0*/  FMUL R7, R7, R54 ;  /* 0x0000003607077220 */ /* 0x000fe20000400000 */
[----:B---3--:R-:W-:Y:S01]  /*1400*/  FMUL R16, R16, R21 ;  /* 0x0000001510107220 */ /* 0x008fe20000400000 */
[----:B------:R-:W-:Y:S01]  /*1410*/  FADD R10, R9, R6 ;  /* 0x00000006090a7221 */ /* 0x000fe20000000000 */
[----:B------:R-:W-:Y:S01]  /*1420*/  FMUL R9, R14, R47 ;  /* 0x0000002f0e097220 */ /* 0x000fe20000400000 */
[----:B------:R-:W-:Y:S01]  /*1430*/  FADD R14, R48, -12583039 ;  /* 0xcb40007f300e7421 */ /* 0x000fe20000000000 */
[----:B------:R-:W-:Y:S01]  /*1440*/  SHF.L.U32 R21, R26, 0x17, RZ ;  /* 0x000000171a157819 */ /* 0x000fe200000006ff */
[----:B------:R-:W-:Y:S01]  /*1450*/  FADD R13, R10, R7 ;  /* 0x000000070a0d7221 */ /* 0x000fe20000000000 */
[----:B------:R-:W-:Y:S01]  /*1460*/  SHF.L.U32 R10, R12, 0x17, RZ ;  /* 0x000000170c0a7819 */ /* 0x000fe200000006ff */
[----:B------:R-:W1:Y:S01]  /*1470*/  MUFU.EX2 R50, R50 ;  /* 0x0000003200327308 */ /* 0x000e620000000800 */
[----:B------:R-:W-:Y:S01]  /*1480*/  FFMA R52, R11, 1.4426950216293334961, -R14 ;  /* 0x3fb8aa3b0b347823 */ /* 0x000fe2000000080e */
[----:B------:R-:W-:Y:S01]  /*1490*/  FADD R12, R13, R8 ;  /* 0x000000080d0c7221 */ /* 0x000fe20000000000 */
[----:B----4-:R-:W-:Y:S01]  /*14a0*/  FMUL R17, R17, R20 ;  /* 0x0000001411117220 */ /* 0x010fe20000400000 */
[----:B------:R-:W-:Y:S01]  /*14b0*/  FMUL R10, R10, R25 ;  /* 0x000000190a0a7220 */ /* 0x000fe20000400000 */
[----:B------:R-:W-:Y:S01]  /*14c0*/  FFMA R52, R11, 1.925963033500011079e-08, R52 ;  /* 0x32a570600b347823 */ /* 0x000fe20000000034 */
[----:B------:R-:W-:Y:S01]  /*14d0*/  FADD R13, R12, R9 ;  /* 0x000000090c0d7221 */ /* 0x000fe20000000000 */
[----:B------:R-:W-:Y:S01]  /*14e0*/  SHF.L.U32 R20, R48, 0x17, RZ ;  /* 0x0000001730147819 */ /* 0x000fe200000006ff */
[----:B------:R-:W2:Y:S02]  /*14f0*/  MUFU.EX2 R14, R51 ;  /* 0x00000033000e7308 */ /* 0x000ea40000000800 */
[----:B------:R-:W-:-:S04]  /*1500*/  FADD R13, R13, R10 ;  /* 0x0000000a0d0d7221 */ /* 0x000fc80000000000 */
[----:B------:R-:W-:Y:S01]  /*1510*/  FADD R12, R13, R16 ;  /* 0x000000100d0c7221 */ /* 0x000fe20000000000 */
[----:B------:R-:W-:Y:S01]  /*1520*/  IMAD.SHL.U32 R13, R18, 0x800000, RZ ;  /* 0x00800000120d7824 */ /* 0x000fe200078e00ff */
[----:B------:R-:W3:Y:S01]  /*1530*/  MUFU.EX2 R15, R52 ;  /* 0x00000034000f7308 */ /* 0x000ee20000000800 */
[----:B0-----:R-:W-:Y:S01]  /*1540*/  FMUL R18, R19, R24 ;  /* 0x0000001813127220 */ /* 0x001fe20000400000 */
[----:B------:R-:W-:Y:S01]  /*1550*/  FADD R11, R12, R17 ;  /* 0x000000110c0b7221 */ /* 0x000fe20000000000 */
[----:B-1----:R-:W-:-:S03]  /*1560*/  FMUL R19, R13, R50 ;  /* 0x000000320d137220 */ /* 0x002fc60000400000 */
[----:B------:R-:W-:Y:S01]  /*1570*/  FADD R12, R11, R18 ;  /* 0x000000120b0c7221 */ /* 0x000fe20000000000 */
[----:B--2---:R-:W-:-:S03]  /*1580*/  FMUL R21, R21, R14 ;  /* 0x0000000e15157220 */ /* 0x004fc60000400000 */
[----:B------:R-:W-:-:S04]  /*1590*/  FADD R12, R12, R19 ;  /* 0x000000130c0c7221 */ /* 0x000fc80000000000 */
[----:B------:R-:W-:Y:S01]  /*15a0*/  FADD R13, R12, R21 ;  /* 0x000000150c0d7221 */ /* 0x000fe20000000000 */
[----:B---3--:R-:W-:-:S04]  /*15b0*/  FMUL R20, R20, R15 ;  /* 0x0000000f14147220 */ /* 0x008fc80000400000 */
        /* <DEDUP_REMOVED lines=10> */
.L_x_3085:
        /* <DEDUP_REMOVED lines=11> */
[----:B0-----:R-:W-:Y:S05]  /*1710*/  CALL.REL.NOINC `($__internal_42_$__cuda_sm3x_div_rn_noftz_f32_slowpath) ;  /* 0x0000002000507944 */ /* 0x001fea0003c00000 */
[----:B------:R-:W-:-:S07]  /*1720*/  MOV R15, R4 ;  /* 0x00000004000f7202 */ /* 0x000fce0000000f00 */
.L_x_3042:
[----:B------:R-:W-:Y:S05]  /*1730*/  BSYNC.RECONVERGENT B3 ;  /* 0x0000000000037941 */ /* 0x000fea0003800200 */
.L_x_3041:
        /* <DEDUP_REMOVED lines=11> */
[----:B0-----:R-:W-:Y:S05]  /*17f0*/  CALL.REL.NOINC `($__internal_42_$__cuda_sm3x_div_rn_noftz_f32_slowpath) ;  /* 0x0000002000187944 */ /* 0x001fea0003c00000 */
[----:B------:R-:W-:-:S07]  /*1800*/  MOV R25, R4 ;  /* 0x0000000400197202 */ /* 0x000fce0000000f00 */
.L_x_3044:
[----:B------:R-:W-:Y:S05]  /*1810*/  BSYNC.RECONVERGENT B3 ;  /* 0x0000000000037941 */ /* 0x000fea0003800200 */
.L_x_3043:
        /* <DEDUP_REMOVED lines=10> */
[----:B------:R-:W-:-:S07]  /*18c0*/  MOV R12, 0x18e0 ;  /* 0x000018e0000c7802 */ /* 0x000fce0000000f00 */
[----:B------:R-:W-:Y:S05]  /*18d0*/  CALL.REL.NOINC `($__internal_42_$__cuda_sm3x_div_rn_noftz_f32_slowpath) ;  /* 0x0000001c00e07944 */ /* 0x000fea0003c00000 */
[----:B------:R-:W-:-:S07]  /*18e0*/  MOV R27, R4 ;  /* 0x00000004001b7202 */ /* 0x000fce0000000f00 */
.L_x_3046:
[----:B------:R-:W-:Y:S05]  /*18f0*/  BSYNC.RECONVERGENT B3 ;  /* 0x0000000000037941 */ /* 0x000fea0003800200 */
.L_x_3045:
        /* <DEDUP_REMOVED lines=11> */
[----:B------:R-:W-:Y:S05]  /*19b0*/  CALL.REL.NOINC `($__internal_42_$__cuda_sm3x_div_rn_noftz_f32_slowpath) ;  /* 0x0000001c00a87944 */ /* 0x000fea0003c00000 */
[----:B------:R-:W-:-:S07]  /*19c0*/  MOV R47, R4 ;  /* 0x00000004002f7202 */ /* 0x000fce0000000f00 */
.L_x_3048:
[----:B------:R-:W-:Y:S05]  /*19d0*/  BSYNC.RECONVERGENT B3 ;  /* 0x0000000000037941 */ /* 0x000fea0003800200 */
.L_x_3047:
        /* <DEDUP_REMOVED lines=13> */
.L_x_3050:
[----:B------:R-:W-:Y:S05]  /*1ab0*/  BSYNC.RECONVERGENT B3 ;  /* 0x0000000000037941 */ /* 0x000fea0003800200 */
.L_x_3049:
        /* <DEDUP_REMOVED lines=13> */
.L_x_3052:
[----:B------:R-:W-:Y:S05]  /*1b90*/  BSYNC.RECONVERGENT B3 ;  /* 0x0000000000037941 */ /* 0x000fea0003800200 */
.L_x_3051:
        /* <DEDUP_REMOVED lines=13> */
.L_x_3054:
[----:B------:R-:W-:Y:S05]  /*1c70*/  BSYNC.RECONVERGENT B3 ;  /* 0x0000000000037941 */ /* 0x000fea0003800200 */
.L_x_3053:
        /* <DEDUP_REMOVED lines=13> */
.L_x_3056:
[----:B------:R-:W-:Y:S05]  /*1d50*/  BSYNC.RECONVERGENT B3 ;  /* 0x0000000000037941 */ /* 0x000fea0003800200 */
.L_x_3055:
        /* <DEDUP_REMOVED lines=12> */
[----:B------:R-:W-:-:S07]  /*1e20*/  IMAD.MOV.U32 R55, RZ, RZ, R4 ;  /* 0x000000ffff377224 */ /* 0x000fce00078e0004 */
.L_x_3058:
[----:B------:R-:W-:Y:S05]  /*1e30*/  BSYNC.RECONVERGENT B3 ;  /* 0x0000000000037941 */ /* 0x000fea0003800200 */
.L_x_3057:
        /* <DEDUP_REMOVED lines=13> */
.L_x_3060:
[----:B------:R-:W-:Y:S05]  /*1f10*/  BSYNC.RECONVERGENT B3 ;  /* 0x0000000000037941 */ /* 0x000fea0003800200 */
.L_x_3059:
        /* <DEDUP_REMOVED lines=13> */
.L_x_3062:
[----:B------:R-:W-:Y:S05]  /*1ff0*/  BSYNC.RECONVERGENT B3 ;  /* 0x0000000000037941 */ /* 0x000fea0003800200 */
.L_x_3061:
        /* <DEDUP_REMOVED lines=13> */
.L_x_3064:
[----:B------:R-:W-:Y:S05]  /*20d0*/  BSYNC.RECONVERGENT B3 ;  /* 0x0000000000037941 */ /* 0x000fea0003800200 */
.L_x_3063:
        /* <DEDUP_REMOVED lines=13> */
.L_x_3066:
[----:B------:R-:W-:Y:S05]  /*21b0*/  BSYNC.RECONVERGENT B3 ;  /* 0x0000000000037941 */ /* 0x000fea0003800200 */
.L_x_3065:
        /* <DEDUP_REMOVED lines=13> */
.L_x_3068:
[----:B------:R-:W-:Y:S05]  /*2290*/  BSYNC.RECONVERGENT B3 ;  /* 0x0000000000037941 */ /* 0x000fea0003800200 */
.L_x_3067:
        /* <DEDUP_REMOVED lines=13> */
.L_x_3070:
[----:B------:R-:W-:Y:S05]  /*2370*/  BSYNC.RECONVERGENT B3 ;  /* 0x0000000000037941 */ /* 0x000fea0003800200 */
.L_x_3069:
        /* <DEDUP_REMOVED lines=13> */
.L_x_3072:
[----:B------:R-:W-:Y:S05]  /*2450*/  BSYNC.RECONVERGENT B3 ;  /* 0x0000000000037941 */ /* 0x000fea0003800200 */
.L_x_3071:
        /* <DEDUP_REMOVED lines=69> */
[C---:B------:R-:W-:Y:S02]  /*28b0*/  @!P4 R2UR UR6, R22.reuse ;  /* 0x000000001606c2ca */ /* 0x040fe400000e0000 */
        /* <DEDUP_REMOVED lines=22> */
.L_x_3039:
[----:B------:R-:W-:Y:S05]  /*2a20*/  EXIT ;  /* 0x000000000000794d */ /* 0x000fea0003800000 */
.L_x_3040:
[----:B------:R-:W-:Y:S01]  /*2a30*/  BSSY B1, `(.L_x_3074) ;  /* 0x0000007000017945 */ /* 0x000fe20003800000 */
[----:B------:R-:W-:Y:S01]  /*2a40*/  MOV R12, 0x10 ;  /* 0x00000010000c7802 */ /* 0x000fe20000000f00 */
[----:B------:R-:W-:Y:S01]  /*2a50*/  IMAD.MOV.U32 R11, RZ, RZ, 0x1f ;  /* 0x0000001fff0b7424 */ /* 0x000fe200078e00ff */
[----:B------:R-:W-:-:S07]  /*2a60*/  MOV R15, 0xffffffff ;  /* 0xffffffff000f7802 */ /* 0x000fce0000000f00 */
[----:B------:R-:W-:Y:S05]  /*2a70*/  WARPSYNC.COLLECTIVE R15, `(.L_x_3075) ;  /* 0x000000000f087348 */ /* 0x000fea0003c00000 */
[----:B------:R0:W1:Y:S02]  /*2a80*/  SHFL.BFLY P6, R14, R13, R12, R11 ;  /* 0x0c00000c0d0e7389 */ /* 0x00006400000c000b */
[----:B01----:R-:W-:Y:S05]  /*2a90*/  ENDCOLLECTIVE ;  /* 0x000000000000791b */ /* 0x003fea0003800000 */
.L_x_3075:
[----:B------:R-:W-:Y:S05]  /*2aa0*/  BSYNC B1 ;  /* 0x0000000000017941 */ /* 0x000fea0003800000 */
.L_x_3074:
[----:B------:R-:W-:Y:S01]  /*2ab0*/  HFMA2 R11, -RZ, RZ, 0, 1.847743988037109375e-06 ;  /* 0x0000001fff0b7431 */ /* 0x000fe200000001ff */
[----:B------:R-:W-:Y:S02]  /*2ac0*/  FMNMX R13, R14, R13, !PT ;  /* 0x0000000d0e0d7209 */ /* 0x000fe40007800000 */
[----:B------:R-:W-:Y:S02]  /*2ad0*/  MOV R12, 0x8 ;  /* 0x00000008000c7802 */ /* 0x000fe40000000f00 */
[----:B------:R-:W-:-:S07]  /*2ae0*/  MOV R15, 0xffffffff ;  /* 0xffffffff000f7802 */ /* 0x000fce0000000f00 */
[----:B------:R-:W-:Y:S05]  /*2af0*/  WARPSYNC.COLLECTIVE R15, `(.L_x_3076) ;  /* 0x000000000f087348 */ /* 0x000fea0003c00000 */
[----:B------:R0:W1:Y:S02]  /*2b00*/  SHFL.BFLY P6, R14, R13, R12, R11 ;  /* 0x0c00000c0d0e7389 */ /* 0x00006400000c000b */
[----:B01----:R-:W-:Y:S05]  /*2b10*/  ENDCOLLECTIVE ;  /* 0x000000000000791b */ /* 0x003fea0003800000 */
.L_x_3076:
[----:B------:R-:W-:Y:S01]  /*2b20*/  HFMA2 R12, -RZ, RZ, 0, 2.384185791015625e-07 ;  /* 0x00000004ff0c7431 */ /* 0x000fe200000001ff */
[----:B------:R-:W-:-:S04]  /*2b30*/  FMNMX R0, R13, R14, !PT ;  /* 0x0000000e0d007209 */ /* 0x000fc80007800000 */
[----:B------:R-:W-:-:S07]  /*2b40*/  MOV R13, R0 ;  /* 0x00000000000d7202 */ /* 0x000fce0000000f00 */
[----:B------:R-:W-:Y:S05]  /*2b50*/  WARPSYNC.COLLECTIVE R15, `(.L_x_3077) ;  /* 0x000000000f087348 */ /* 0x000fea0003c00000 */
[----:B------:R0:W1:Y:S02]  /*2b60*/  SHFL.BFLY P6, R14, R13, R12, R11 ;  /* 0x0c00000c0d0e7389 */ /* 0x00006400000c000b */
[----:B01----:R-:W-:Y:S05]  /*2b70*/  ENDCOLLECTIVE ;  /* 0x000000000000791b */ /* 0x003fea0003800000 */
.L_x_3077:
[----:B------:R-:W-:Y:S01]  /*2b80*/  HFMA2 R12, -RZ, RZ, 0, 1.1920928955078125e-07 ;  /* 0x00000002ff0c7431 */ /* 0x000fe200000001ff */
[----:B------:R-:W-:-:S04]  /*2b90*/  FMNMX R2, R0, R14, !PT ;  /* 0x0000000e00027209 */ /* 0x000fc80007800000 */
[----:B------:R-:W-:-:S07]  /*2ba0*/  MOV R13, R2 ;  /* 0x00000002000d7202 */ /* 0x000fce0000000f00 */
[----:B------:R-:W-:Y:S05]  /*2bb0*/  WARPSYNC.COLLECTIVE R15, `(.L_x_3078) ;  /* 0x000000000f087348 */ /* 0x000fea0003c00000 */
[----:B------:R0:W1:Y:S02]  /*2bc0*/  SHFL.BFLY P6, R14, R13, R12, R11 ;  /* 0x0c00000c0d0e7389 */ /* 0x00006400000c000b */
[----:B01----:R-:W-:Y:S05]  /*2bd0*/  ENDCOLLECTIVE ;  /* 0x000000000000791b */ /* 0x003fea0003800000 */
.L_x_3078:
[----:B------:R-:W-:Y:S01]  /*2be0*/  HFMA2 R12, -RZ, RZ, 0, 5.9604644775390625e-08 ;  /* 0x00000001ff0c7431 */ /* 0x000fe200000001ff */
[----:B------:R-:W-:-:S04]  /*2bf0*/  FMNMX R3, R2, R14, !PT ;  /* 0x0000000e02037209 */ /* 0x000fc80007800000 */
[----:B------:R-:W-:-:S07]  /*2c00*/  MOV R13, R3 ;  /* 0x00000003000d7202 */ /* 0x000fce0000000f00 */
[----:B------:R-:W-:Y:S05]  /*2c10*/  WARPSYNC.COLLECTIVE R15, `(.L_x_3079) ;  /* 0x000000000f087348 */ /* 0x000fea0003c00000 */
[----:B------:R0:W1:Y:S02]  /*2c20*/  SHFL.BFLY P6, R14, R13, R12, R11 ;  /* 0x0c00000c0d0e7389 */ /* 0x00006400000c000b */
[----:B01----:R-:W-:Y:S05]  /*2c30*/  ENDCOLLECTIVE ;  /* 0x000000000000791b */ /* 0x003fea0003800000 */
.L_x_3079:
        /* <DEDUP_REMOVED lines=17> */
[----:B------:R-:W-:Y:S01]  /*2d50*/  HFMA2 R24, -RZ, RZ, 3.7421875, 0 ;  /* 0x437c0000ff187431 */ /* 0x000fe200000001ff */
        /* <DEDUP_REMOVED lines=89> */
[----:B0-----:R-:W-:Y:S01]  /*32f0*/  FMUL R10, R10, R25 ;  /* 0x000000190a0a7220 */ /* 0x001fe20000400000 */
[----:B------:R-:W-:Y:S01]  /*3300*/  FFMA.SAT R25, R15, R14, 0.5 ;  /* 0x3f0000000f197423 */ /* 0x000fe2000000200e */
[C---:B------:R-:W-:Y:S01]  /*3310*/  FADD R21, R17.reuse, -12583039 ;  /* 0xcb40007f11157421 */ /* 0x040fe20000000000 */
[----:B------:R-:W-:Y:S02]  /*3320*/  SHF.L.U32 R17, R17, 0x17, RZ ;  /* 0x0000001711117819 */ /* 0x000fe400000006ff */
[----:B------:R-:W-:Y:S01]  /*3330*/  FFMA.RM R25, R25, R24, 12582913 ;  /* 0x4b40000119197423 */ /* 0x000fe20000004018 */
[----:B------:R-:W-:-:S04]  /*3340*/  FFMA R21, R18, 1.4426950216293334961, -R21 ;  /* 0x3fb8aa3b12157823 */ /* 0x000fc80000000815 */
[----:B------:R-:W-:Y:S01]  /*3350*/  FFMA R21, R18, 1.925963033500011079e-08, R21 ;  /* 0x32a5706012157823 */ /* 0x000fe20000000015 */
[----:B------:R-:W-:-:S03]  /*3360*/  SHF.L.U32 R20, R25, 0x17, RZ ;  /* 0x0000001719147819 */ /* 0x000fc600000006ff */
        /* <DEDUP_REMOVED lines=20> */
[----:B------:R-:W-:-:S04]  /*34b0*/  FADD R11, RZ, R4 ;  /* 0x00000004ff0b7221 */ /* 0x000fc80000000000 */
[----:B------:R-:W-:Y:S01]  /*34c0*/  FADD R11, R11, R0 ;  /* 0x000000000b0b7221 */ /* 0x000fe20000000000 */
[----:B-1----:R-:W-:Y:S01]  /*34d0*/  FMUL R19, R19, R12 ;  /* 0x0000000c13137220 */ /* 0x002fe20000400000 */
[C---:B------:R-:W-:Y:S01]  /*34e0*/  FADD R12, R14.reuse, -12583039 ;  /* 0xcb40007f0e0c7421 */ /* 0x040fe20000000000 */
[----:B------:R-:W-:-:S03]  /*34f0*/  SHF.L.U32 R14, R14, 0x17, RZ ;  /* 0x000000170e0e7819 */ /* 0x000fc600000006ff */
        /* <DEDUP_REMOVED lines=15> */
[----:B------:R-:W-:Y:S02]  /*35f0*/  MOV R15, 0xffffffff ;  /* 0xffffffff000f7802 */ /* 0x000fe40000000f00 */
        /* <DEDUP_REMOVED lines=13> */
.L_x_3080:
[----:B------:R-:W-:Y:S02]  /*36d0*/  HFMA2 R12, -RZ, RZ, 0, 4.76837158203125e-07 ;  /* 0x00000008ff0c7431 */ /* 0x000fe400000001ff */
[----:B------:R-:W-:-:S05]  /*36e0*/  FADD R24, R13, R14 ;  /* 0x0000000e0d187221 */ /* 0x000fca0000000000 */
[----:B------:R-:W-:-:S07]  /*36f0*/  MOV R13, R24 ;  /* 0x00000018000d7202 */ /* 0x000fce0000000f00 */
[----:B------:R-:W-:Y:S05]  /*3700*/  WARPSYNC.COLLECTIVE R15, `(.L_x_3081) ;  /* 0x000000000f087348 */ /* 0x000fea0003c00000 */
[----:B------:R0:W1:Y:S02]  /*3710*/  SHFL.BFLY P6, R14, R13, R12, R11 ;  /* 0x0c00000c0d0e7389 */ /* 0x00006400000c000b */
[----:B01----:R-:W-:Y:S05]  /*3720*/  ENDCOLLECTIVE ;  /* 0x000000000000791b */ /* 0x003fea0003800000 */
.L_x_3081:
[----:B------:R-:W-:Y:S02]  /*3730*/  HFMA2 R12, -RZ, RZ, 0, 2.384185791015625e-07 ;  /* 0x00000004ff0c7431 */ /* 0x000fe400000001ff */
[----:B------:R-:W-:-:S05]  /*3740*/  FADD R25, R24, R14 ;  /* 0x0000000e18197221 */ /* 0x000fca0000000000 */
[----:B------:R-:W-:-:S07]  /*3750*/  MOV R13, R25 ;  /* 0x00000019000d7202 */ /* 0x000fce0000000f00 */
[----:B------:R-:W-:Y:S05]  /*3760*/  WARPSYNC.COLLECTIVE R15, `(.L_x_3082) ;  /* 0x000000000f087348 */ /* 0x000fea0003c00000 */
[----:B------:R0:W1:Y:S02]  /*3770*/  SHFL.BFLY P6, R14, R13, R12, R11 ;  /* 0x0c00000c0d0e7389 */ /* 0x00006400000c000b */
[----:B01----:R-:W-:Y:S05]  /*3780*/  ENDCOLLECTIVE ;  /* 0x000000000000791b */ /* 0x003fea0003800000 */
.L_x_3082:
[----:B------:R-:W-:Y:S02]  /*3790*/  HFMA2 R12, -RZ, RZ, 0, 1.1920928955078125e-07 ;  /* 0x00000002ff0c7431 */ /* 0x000fe400000001ff */
[----:B------:R-:W-:-:S05]  /*37a0*/  FADD R26, R25, R14 ;  /* 0x0000000e191a7221 */ /* 0x000fca0000000000 */
[----:B------:R-:W-:-:S07]  /*37b0*/  MOV R13, R26 ;  /* 0x0000001a000d7202 */ /* 0x000fce0000000f00 */
[----:B------:R-:W-:Y:S05]  /*37c0*/  WARPSYNC.COLLECTIVE R15, `(.L_x_3083) ;  /* 0x000000000f087348 */ /* 0x000fea0003c00000 */
[----:B------:R0:W1:Y:S02]  /*37d0*/  SHFL.BFLY P6, R14, R13, R12, R11 ;  /* 0x0c00000c0d0e7389 */ /* 0x00006400000c000b */
[----:B01----:R-:W-:Y:S05]  /*37e0*/  ENDCOLLECTIVE ;  /* 0x000000000000791b */ /* 0x003fea0003800000 */
.L_x_3083:
[----:B------:R-:W-:Y:S01]  /*37f0*/  MOV R12, 0x1 ;  /* 0x00000001000c7802 */ /* 0x000fe20000000f00 */
[----:B------:R-:W-:-:S04]  /*3800*/  FADD R27, R26, R14 ;  /* 0x0000000e1a1b7221 */ /* 0x000fc80000000000 */
[----:B------:R-:W-:-:S07]  /*3810*/  IMAD.MOV.U32 R13, RZ, RZ, R27 ;  /* 0x000000ffff0d7224 */ /* 0x000fce00078e001b */
[----:B------:R-:W-:Y:S05]  /*3820*/  WARPSYNC.COLLECTIVE R15, `(.L_x_3084) ;  /* 0x000000000f087348 */ /* 0x000fea0003c00000 */
[----:B------:R0:W1:Y:S02]  /*3830*/  SHFL.BFLY P6, R14, R13, R12, R11 ;  /* 0x0c00000c0d0e7389 */ /* 0x00006400000c000b */
[----:B01----:R-:W-:Y:S05]  /*3840*/  ENDCOLLECTIVE ;  /* 0x000000000000791b */ /* 0x003fea0003800000 */
.L_x_3084:
[----:B------:R-:W-:Y:S05]  /*3850*/  BRA `(.L_x_3085) ;  /* 0xffffffdc00807947 */ /* 0x000fea000383ffff */
        .weak           $__internal_42_$__cuda_sm3x_div_rn_noftz_f32_slowpath
        .type           $__internal_42_$__cuda_sm3x_div_rn_noftz_f32_slowpath,@function
        .size           $__internal_42_$__cuda_sm3x_div_rn_noftz_f32_slowpath,(.L_x_8528 - $__internal_42_$__cuda_sm3x_div_rn_noftz_f32_slowpath)
$__internal_42_$__cuda_sm3x_div_rn_noftz_f32_slowpath:
        /* <DEDUP_REMOVED lines=35> */
.L_x_3087:
[----:B------:R-:W-:Y:S01]  /*3a90*/  LEA R24, R13, 0xc0800000, 0x17 ;  /* 0xc08000000d187811 */ /* 0x000fe200078eb8ff */
[----:B------:R-:W-:Y:S01]  /*3aa0*/  BSSY.RECONVERGENT B2, `(.L_x_3092) ;  /* 0x0000036000027945 */ /* 0x000fe20003800200 */
[----:B------:R-:W-:Y:S02]  /*3ab0*/  IADD3 R26, PT, PT, R26, -0x7f, RZ ;  /* 0xffffff811a1a7810 */ /* 0x000fe40007ffe0ff */
[----:B------:R-:W-:-:S03]  /*3ac0*/  IADD3 R48, PT, PT, -R24, R63, RZ ;  /* 0x0000003f18307210 */ /* 0x000fc60007ffe1ff */
[----:B------:R-:W-:Y:S01]  /*3ad0*/  IMAD R4, R26, -0x800000, R4 ;  /* 0xff8000001a047824 */ /* 0x000fe200078e0204 */
[----:B------:R-:W0:Y:S01]  /*3ae0*/  MUFU.RCP R63, R48 ;  /* 0x00000030003f7308 */ /* 0x000e220000001000 */
[----:B------:R-:W-:-:S04]  /*3af0*/  FADD.FTZ R65, -R48, -RZ ;  /* 0x800000ff30417221 */ /* 0x000fc80000010100 */
[----:B0-----:R-:W-:-:S04]  /*3b00*/  FFMA R24, R63, R65, 1 ;  /* 0x3f8000003f187423 */ /* 0x001fc80000000041 */
[----:B------:R-:W-:-:S04]  /*3b10*/  FFMA R63, R63, R24, R63 ;  /* 0x000000183f3f7223 */ /* 0x000fc8000000003f */
[----:B------:R-:W-:-:S04]  /*3b20*/  FFMA R24, R4, R63, RZ ;  /* 0x0000003f04187223 */ /* 0x000fc800000000ff */
[----:B------:R-:W-:-:S04]  /*3b30*/  FFMA R50, R65, R24, R4 ;  /* 0x0000001841327223 */ /* 0x000fc80000000004 */
[----:B------:R-:W-:-:S04]  /*3b40*/  FFMA R24, R63, R50, R24 ;  /* 0x000000323f187223 */ /* 0x000fc80000000018 */
[----:B------:R-:W-:Y:S01]  /*3b50*/  FFMA R67, R65, R24, R4 ;  /* 0x0000001841437223 */ /* 0x000fe20000000004 */
[----:B------:R-:W-:-:S03]  /*3b60*/  IADD3 R65, PT, PT, R26, 0x7f, -R13 ;  /* 0x0000007f1a417810 */ /* 0x000fc60007ffe80d */
[----:B------:R-:W-:Y:S01]  /*3b70*/  FFMA R4, R63, R67, R24 ;  /* 0x000000433f047223 */ /* 0x000fe20000000018 */
[----:B------:R-:W-:-:S04]  /*3b80*/  IADD3 R65, PT, PT, R65, R14, RZ ;  /* 0x0000000e41417210 */ /* 0x000fc80007ffe0ff */
        /* <DEDUP_REMOVED lines=35> */
.L_x_3094:
[----:B------:R-:W-:-:S04]  /*3dc0*/  LOP3.LUT R4, R4, 0x80000000, RZ, 0xc0, !PT ;  /* 0x8000000004047812 */ /* 0x000fc800078ec0ff */
[----:B------:R-:W-:Y:S01]  /*3dd0*/  LOP3.LUT R4, R4, 0x7f800000, RZ, 0xfc, !PT ;  /* 0x7f80000004047812 */ /* 0x000fe200078efcff */
[----:B------:R-:W-:Y:S06]  /*3de0*/  BRA `(.L_x_3095) ;  /* 0x0000000000047947 */ /* 0x000fec0003800000 */
.L_x_3093:
[----:B------:R-:W-:-:S07]  /*3df0*/  LEA R4, R65, R4, 0x17 ;  /* 0x0000000441047211 */ /* 0x000fce00078eb8ff */
.L_x_3095:
[----:B------:R-:W-:Y:S05]  /*3e00*/  BSYNC.RECONVERGENT B2 ;  /* 0x0000000000027941 */ /* 0x000fea0003800200 */
.L_x_3092:
[----:B------:R-:W-:Y:S05]  /*3e10*/  BRA `(.L_x_3096) ;  /* 0x0000000000207947 */ /* 0x000fea0003800000 */
.L_x_3091:
[----:B------:R-:W-:-:S04]  /*3e20*/  LOP3.LUT R4, R63, 0x80000000, R4, 0x48, !PT ;  /* 0x800000003f047812 */ /* 0x000fc800078e4804 */
[----:B------:R-:W-:Y:S01]  /*3e30*/  LOP3.LUT R4, R4, 0x7f800000, RZ, 0xfc, !PT ;  /* 0x7f80000004047812 */ /* 0x000fe200078efcff */
[----:B------:R-:W-:Y:S06]  /*3e40*/  BRA `(.L_x_3096) ;  /* 0x0000000000147947 */ /* 0x000fec0003800000 */
.L_x_3090:
[----:B------:R-:W-:Y:S01]  /*3e50*/  LOP3.LUT R4, R63, 0x80000000, R4, 0x48, !PT ;  /* 0x800000003f047812 */ /* 0x000fe200078e4804 */
[----:B------:R-:W-:Y:S06]  /*3e60*/  BRA `(.L_x_3096) ;  /* 0x00000000000c7947 */ /* 0x000fec0003800000 */
.L_x_3089:
[----:B------:R-:W0:Y:S01]  /*3e70*/  MUFU.RSQ R4, -QNAN ;  /* 0xffc0000000047908 */ /* 0x000e220000001400 */
[----:B------:R-:W-:Y:S05]  /*3e80*/  BRA `(.L_x_3096) ;  /* 0x0000000000047947 */ /* 0x000fea0003800000 */
.L_x_3088:
[----:B------:R-:W-:-:S07]  /*3e90*/  FADD.FTZ R4, R4, R11 ;  /* 0x0000000b04047221 */ /* 0x000fce0000010000 */
.L_x_3096:
[----:B------:R-:W-:Y:S05]  /*3ea0*/  BSYNC.RECONVERGENT B1 ;  /* 0x0000000000017941 */ /* 0x000fea0003800200 */
.L_x_3086:
[----:B------:R-:W-:-:S04]  /*3eb0*/  HFMA2 R13, -RZ, RZ, 0, 0 ;  /* 0x00000000ff0d7431 */ /* 0x000fc800000001ff */
[----:B0-----:R-:W-:Y:S05]  /*3ec0*/  RET.REL.NODEC R12 `(_Z15SoftmaxWarpImplI10DirectLoadIffE11DirectStoreIffEfLi1ELi16ELi32ELi1ELb1EL9Algorithm0EEvT_T0_ll) ;  /* 0xffffffc00c4c7950 */ /* 0x001fea0003c3ffff */
.L_x_3097:
        /* <DEDUP_REMOVED lines=11> */
.L_x_8528:


//--------------------- .text._Z15SoftmaxWarpImplI10DirectLoadIffE11DirectStoreIffEfLi1ELi16ELi32ELi1ELb0EL9Algorithm0EEvT_T0_ll --------------------------
	.section	.text._Z15SoftmaxWarpImplI10DirectLoadIffE11DirectStoreIffEfLi1ELi16ELi32ELi1ELb0EL9Algorithm0EEvT_T0_ll,"ax",@progbits
	.align	128
        .global         _Z15SoftmaxWarpImplI10DirectLoadIffE11DirectStoreIffEfLi1ELi16ELi32ELi1ELb0EL9Algorithm0EEvT_T0_ll
        .type           _Z15SoftmaxWarpImplI10DirectLoadIffE11DirectStoreIffEfLi1ELi16ELi32ELi1ELb0EL9Algorithm0EEvT_T0_ll,@function
        .size           _Z15SoftmaxWarpImplI10DirectLoadIffE11DirectStoreIffEfLi1ELi16ELi32ELi1ELb0EL9Algorithm0EEvT_T0_ll,(.L_x_8529 - _Z15SoftmaxWarpImplI10DirectLoadIffE11DirectStoreIffEfLi1ELi16ELi32ELi1ELb0EL9Algorithm0EEvT_T0_ll)
        .other          _Z15SoftmaxWarpImplI10DirectLoadIffE11DirectStoreIffEfLi1ELi16ELi32ELi1ELb0EL9Algorithm0EEvT_T0_ll,@"STO_CUDA_ENTRY STV_DEFAULT"
_Z15SoftmaxWarpImplI10DirectLoadIffE11DirectStoreIffEfLi1ELi16ELi32ELi1ELb0EL9Algorithm0EEvT_T0_ll:
.text._Z15SoftmaxWarpImplI10DirectLoadIffE11DirectStoreIffEfLi1ELi16ELi32ELi1ELb0EL9Algorithm0EEvT_T0_ll:
        /* <DEDUP_REMOVED lines=24> */
.L_x_3098:
        /* <DEDUP_REMOVED lines=13> */
.L_x_3132:
        /* <DEDUP_REMOVED lines=92> */
[-C--:B------:R-:W-:Y:S01]  /*0810*/  FFMA.SAT R19, R32, R7.reuse, 0.5 ;  /* 0x3f00000020137423 */ /* 0x080fe20000002007 */
[----:B------:R-:W-:Y:S01]  /*0820*/  FFMA R27, R42, 1.925963033500011079e-08, R11 ;  /* 0x32a570602a1b7823 */ /* 0x000fe2000000000b */
[----:B------:R-:W-:Y:S01]  /*0830*/  FADD R11, R3, -12583039 ;  /* 0xcb40007f030b7421 */ /* 0x000fe20000000000 */
[----:B------:R-:W-:Y:S01]  /*0840*/  FFMA R9, R38, 1.4426950216293334961, -R9 ;  /* 0x3fb8aa3b26097823 */ /* 0x000fe20000000809 */
[-C--:B------:R-:W-:Y:S01]  /*0850*/  FFMA.RM R19, R19, R6.reuse, 12582913 ;  /* 0x4b40000113137423 */ /* 0x080fe20000004006 */
[-C--:B------:R-:W-:Y:S01]  /*0860*/  FFMA.SAT R13, R14, R7.reuse, 0.5 ;  /* 0x3f0000000e0d7423 */ /* 0x080fe20000002007 */
[----:B------:R-:W-:Y:S01]  /*0870*/  FFMA R11, R36, 1.4426950216293334961, -R11 ;  /* 0x3fb8aa3b240b7823 */ /* 0x000fe2000000080b */
[----:B------:R-:W-:Y:S01]  /*0880*/  FFMA R38, R38, 1.925963033500011079e-08, R9 ;  /* 0x32a5706026267823 */ /* 0x000fe20000000009 */
[----:B------:R-:W-:Y:S01]  /*0890*/  FADD R9, R19, -12583039 ;  /* 0xcb40007f13097421 */ /* 0x000fe20000000000 */
[-C--:B------:R-:W-:Y:S01]  /*08a0*/  FFMA.SAT R21, R34, R7.reuse, 0.5 ;  /* 0x3f00000022157423 */ /* 0x080fe20000002007 */
[----:B------:R-:W-:Y:S01]  /*08b0*/  FFMA R36, R36, 1.925963033500011079e-08, R11 ;  /* 0x32a5706024247823 */ /* 0x000fe2000000000b */
[-C--:B------:R-:W-:Y:S01]  /*08c0*/  FFMA.SAT R35, R24, R7.reuse, 0.5 ;  /* 0x3f00000018237423 */ /* 0x080fe20000002007 */
[C---:B------:R-:W-:Y:S01]  /*08d0*/  FFMA R11, R32.reuse, 1.4426950216293334961, -R9 ;  /* 0x3fb8aa3b200b7823 */ /* 0x040fe20000000809 */
[-C--:B------:R-:W-:Y:S01]  /*08e0*/  FFMA.RM R9, R13, R6.reuse, 12582913 ;  /* 0x4b4000010d097423 */ /* 0x080fe20000004006 */
[-C--:B------:R-:W-:Y:S01]  /*08f0*/  FFMA.RM R13, R21, R6.reuse, 12582913 ;  /* 0x4b400001150d7423 */ /* 0x080fe20000004006 */
[----:B------:R-:W-:Y:S01]  /*0900*/  SHF.L.U32 R4, R15, 0x17, RZ ;  /* 0x000000170f047819 */ /* 0x000fe200000006ff */
[----:B------:R-:W-:Y:S01]  /*0910*/  FFMA R32, R32, 1.925963033500011079e-08, R11 ;  /* 0x32a5706020207823 */ /* 0x000fe2000000000b */
[----:B------:R-:W-:Y:S01]  /*0920*/  FADD R11, R9, -12583039 ;  /* 0xcb40007f090b7421 */ /* 0x000fe20000000000 */
[----:B------:R-:W-:Y:S01]  /*0930*/  FADD R21, R13, -12583039 ;  /* 0xcb40007f0d157421 */ /* 0x000fe20000000000 */
[-C--:B------:R-:W-:Y:S01]  /*0940*/  FFMA.SAT R15, R0, R7.reuse, 0.5 ;  /* 0x3f000000000f7423 */ /* 0x080fe20000002007 */
[----:B------:R-:W-:Y:S01]  /*0950*/  MUFU.EX2 R27, R27 ;  /* 0x0000001b001b7308 */ /* 0x000fe20000000800 */
[----:B------:R-:W-:Y:S01]  /*0960*/  FFMA R11, R14, 1.4426950216293334961, -R11 ;  /* 0x3fb8aa3b0e0b7823 */ /* 0x000fe2000000080b */
[----:B------:R-:W-:Y:S01]  /*0970*/  FFMA R25, R34, 1.4426950216293334961, -R21 ;  /* 0x3fb8aa3b22197823 */ /* 0x000fe20000000815 */
[-C--:B------:R-:W-:Y:S01]  /*0980*/  FFMA.RM R15, R15, R6.reuse, 12582913 ;  /* 0x4b4000010f0f7423 */ /* 0x080fe20000004006 */
[----:B------:R-:W-:Y:S01]  /*0990*/  SHF.L.U32 R17, R17, 0x17, RZ ;  /* 0x0000001711117819 */ /* 0x000fe200000006ff */
[----:B------:R-:W-:Y:S01]  /*09a0*/  FFMA R21, R14, 1.925963033500011079e-08, R11 ;  /* 0x32a570600e157823 */ /* 0x000fe2000000000b */
[-C--:B------:R-:W-:Y:S01]  /*09b0*/  FFMA.SAT R11, R26, R7.reuse, 0.5 ;  /* 0x3f0000001a0b7423 */ /* 0x080fe20000002007 */
[----:B------:R-:W-:Y:S01]  /*09c0*/  FFMA R34, R34, 1.925963033500011079e-08, R25 ;  /* 0x32a5706022227823 */ /* 0x000fe20000000019 */
[----:B------:R-:W-:Y:S01]  /*09d0*/  MUFU.EX2 R38, R38 ;  /* 0x0000002600267308 */ /* 0x000fe20000000800 */
[----:B------:R-:W-:Y:S01]  /*09e0*/  FFMA.SAT R39, R10, R7, 0.5 ;  /* 0x3f0000000a277423 */ /* 0x000fe20000002007 */
[----:B------:R-:W-:Y:S01]  /*09f0*/  FFMA.RM R14, R11, R6, 12582913 ;  /* 0x4b4000010b0e7423 */ /* 0x000fe20000004006 */
[----:B------:R-:W-:-:S03]  /*0a00*/  SHF.L.U32 R3, R3, 0x17, RZ ;  /* 0x0000001703037819 */ /* 0x000fc600000006ff */
[----:B------:R-:W-:Y:S02]  /*0a10*/  FADD R11, R14, -12583039 ;  /* 0xcb40007f0e0b7421 */ /* 0x000fe40000000000 */
[----:B------:R-:W1:Y:S02]  /*0a20*/  MUFU.EX2 R25, R40 ;  /* 0x0000002800197308 */ /* 0x000e640000000800 */
[----:B------:R-:W-:Y:S01]  /*0a30*/  FFMA R33, R26, 1.4426950216293334961, -R11 ;  /* 0x3fb8aa3b1a217823 */ /* 0x000fe2000000080b */
[----:B------:R-:W-:-:S03]  /*0a40*/  FFMA.RM R11, R35, R6, 12582913 ;  /* 0x4b400001230b7423 */ /* 0x000fc60000004006 */
[----:B------:R-:W-:Y:S01]  /*0a50*/  FFMA R26, R26, 1.925963033500011079e-08, R33 ;  /* 0x32a570601a1a7823 */ /* 0x000fe20000000021 */
[C---:B------:R-:W-:Y:S01]  /*0a60*/  FADD R33, R11.reuse, -12583039 ;  /* 0xcb40007f0b217421 */ /* 0x040fe20000000000 */
[----:B------:R-:W-:Y:S01]  /*0a70*/  MUFU.EX2 R32, R32 ;  /* 0x0000002000207308 */ /* 0x000fe20000000800 */
[----:B------:R-:W-:Y:S02]  /*0a80*/  SHF.L.U32 R11, R11, 0x17, RZ ;  /* 0x000000170b0b7819 */ /* 0x000fe400000006ff */
[----:B------:R-:W-:-:S04]  /*0a90*/  FFMA R33, R24, 1.4426950216293334961, -R33 ;  /* 0x3fb8aa3b18217823 */ /* 0x000fc80000000821 */
[----:B------:R-:W-:Y:S01]  /*0aa0*/  FFMA R24, R24, 1.925963033500011079e-08, R33 ;  /* 0x32a5706018187823 */ /* 0x000fe20000000021 */
[----:B------:R-:W-:Y:S01]  /*0ab0*/  FFMA.SAT R33, R2, R7, 0.5 ;  /* 0x3f00000002217423 */ /* 0x000fe20000002007 */
[----:B-1----:R-:W-:Y:S01]  /*0ac0*/  FMUL R4, R4, R25 ;  /* 0x0000001904047220 */ /* 0x002fe20000400000 */
[----:B------:R-:W-:Y:S01]  /*0ad0*/  FADD R25, R15, -12583039 ;  /* 0xcb40007f0f197421 */ /* 0x000fe20000000000 */
[----:B------:R1:W-:Y:S01]  /*0ae0*/  MUFU.EX2 R37, R21 ;  /* 0x0000001500257308 */ /* 0x0003e20000000800 */
[----:B------:R-:W-:Y:S02]  /*0af0*/  FFMA.RM R16, R33, R6, 12582913 ;  /* 0x4b40000121107423 */ /* 0x000fe40000004006 */
[----:B------:R-:W-:-:S04]  /*0b00*/  FFMA R25, R0, 1.4426950216293334961, -R25 ;  /* 0x3fb8aa3b00197823 */ /* 0x000fc80000000819 */
[----:B------:R-:W-:Y:S01]  /*0b10*/  FFMA R25, R0, 1.925963033500011079e-08, R25 ;  /* 0x32a5706000197823 */ /* 0x000fe20000000019 */
[----:B------:R-:W-:Y:S01]  /*0b20*/  SHF.L.U32 R0, R5, 0x17, RZ ;  /* 0x0000001705007819 */ /* 0x000fe200000006ff */
[C---:B------:R-:W-:Y:S01]  /*0b30*/  FADD R5, R16.reuse, -12583039 ;  /* 0xcb40007f10057421 */ /* 0x040fe20000000000 */
[----:B-1----:R-:W-:Y:S01]  /*0b40*/  FFMA.RM R21, R39, R6, 12582913 ;  /* 0x4b40000127157423 */ /* 0x002fe20000004006 */
[----:B------:R-:W1:Y:S01]  /*0b50*/  MUFU.EX2 R36, R36 ;  /* 0x0000002400247308 */ /* 0x000e620000000800 */
[----:B------:R-:W-:Y:S01]  /*0b60*/  SHF.L.U32 R16, R16, 0x17, RZ ;  /* 0x0000001710107819 */ /* 0x000fe200000006ff */
[----:B------:R-:W-:Y:S01]  /*0b70*/  FFMA R5, R2, 1.4426950216293334961, -R5 ;  /* 0x3fb8aa3b02057823 */ /* 0x000fe20000000805 */
[----:B------:R-:W-:-:S03]  /*0b80*/  FMUL R0, R0, R27 ;  /* 0x0000001b00007220 */ /* 0x000fc60000400000 */
[----:B------:R-:W-:Y:S01]  /*0b90*/  FFMA R27, R2, 1.925963033500011079e-08, R5 ;  /* 0x32a57060021b7823 */ /* 0x000fe20000000005 */
[----:B------:R-:W-:Y:S01]  /*0ba0*/  FMUL R2, R17, R38 ;  /* 0x0000002611027220 */ /* 0x000fe20000400000 */
[----:B------:R-:W-:Y:S01]  /*0bb0*/  FFMA.SAT R17, R20, R7, 0.5 ;  /* 0x3f00000014117423 */ /* 0x000fe20000002007 */
[----:B------:R-:W-:Y:S03]  /*0bc0*/  MUFU.EX2 R26, R26 ;  /* 0x0000001a001a7308 */ /* 0x000fe60000000800 */
[----:B------:R-:W-:-:S04]  /*0bd0*/  FFMA.RM R17, R17, R6, 12582913 ;  /* 0x4b40000111117423 */ /* 0x000fc80000004006 */
[----:B------:R-:W-:Y:S01]  /*0be0*/  FADD R5, R17, -12583039 ;  /* 0xcb40007f11057421 */ /* 0x000fe20000000000 */
[----:B------:R-:W2:Y:S01]  /*0bf0*/  MUFU.EX2 R34, R34 ;  /* 0x0000002200227308 */ /* 0x000ea20000000800 */
[----:B-1----:R-:W-:Y:S02]  /*0c00*/  FMUL R3, R3, R36 ;  /* 0x0000002403037220 */ /* 0x002fe40000400000 */
[----:B------:R-:W-:-:S04]  /*0c10*/  FFMA R5, R20, 1.4426950216293334961, -R5 ;  /* 0x3fb8aa3b14057823 */ /* 0x000fc80000000805 */
[----:B------:R-:W-:Y:S01]  /*0c20*/  FFMA R33, R20, 1.925963033500011079e-08, R5 ;  /* 0x32a5706014217823 */ /* 0x000fe20000000005 */
[----:B------:R-:W-:Y:S01]  /*0c30*/  FFMA.SAT R5, R18, R7, 0.5 ;  /* 0x3f00000012057423 */ /* 0x000fe20000002007 */
[----:B------:R-:W-:Y:S03]  /*0c40*/  MUFU.EX2 R24, R24 ;  /* 0x0000001800187308 */ /* 0x000fe60000000800 */
[----:B------:R-:W-:Y:S01]  /*0c50*/  FFMA.RM R20, R5, R6, 12582913 ;  /* 0x4b40000105147423 */ /* 0x000fe20000004006 */
[----:B------:R-:W-:-:S03]  /*0c60*/  SHF.L.U32 R5, R19, 0x17, RZ ;  /* 0x0000001713057819 */ /* 0x000fc600000006ff */
[C---:B------:R-:W-:Y:S01]  /*0c70*/  FADD R35, R20.reuse, -12583039 ;  /* 0xcb40007f14237421 */ /* 0x040fe20000000000 */
[----:B------:R-:W-:Y:S01]  /*0c80*/  MUFU.EX2 R25, R25 ;  /* 0x0000001900197308 */ /* 0x000fe20000000800 */
[----:B------:R-:W-:Y:S01]  /*0c90*/  FMUL R5, R5, R32 ;  /* 0x0000002005057220 */ /* 0x000fe20000400000 */
[----:B------:R-:W-:Y:S01]  /*0ca0*/  SHF.L.U32 R20, R20, 0x17, RZ ;  /* 0x0000001714147819 */ /* 0x000fe200000006ff */
[----:B------:R-:W-:Y:S01]  /*0cb0*/  FFMA R19, R18, 1.4426950216293334961, -R35 ;  /* 0x3fb8aa3b12137823 */ /* 0x000fe20000000823 */
[-C--:B------:R-:W-:Y:S01]  /*0cc0*/  FFMA.SAT R35, R8, R7.reuse, 0.5 ;  /* 0x3f00000008237423 */ /* 0x080fe20000002007 */
[----:B------:R-:W-:Y:S02]  /*0cd0*/  FFMA.SAT R7, R12, R7, 0.5 ;  /* 0x3f0000000c077423 */ /* 0x000fe40000002007 */
[----:B------:R-:W-:Y:S01]  /*0ce0*/  FFMA R19, R18, 1.925963033500011079e-08, R19 ;  /* 0x32a5706012137823 */ /* 0x000fe20000000013 */
[-C--:B------:R-:W-:Y:S01]  /*0cf0*/  FFMA.RM R18, R35, R6.reuse, 12582913 ;  /* 0x4b40000123127423 */ /* 0x080fe20000004006 */
[----:B------:R-:W-:Y:S01]  /*0d00*/  FFMA.RM R32, R7, R6, 12582913 ;  /* 0x4b40000107207423 */ /* 0x000fe20000004006 */
[----:B------:R-:W-:Y:S01]  /*0d10*/  FADD R7, R21, -12583039 ;  /* 0xcb40007f15077421 */ /* 0x000fe20000000000 */
[----:B------:R-:W-:Y:S01]  /*0d20*/  SHF.L.U32 R6, R9, 0x17, RZ ;  /* 0x0000001709067819 */ /* 0x000fe200000006ff */
[----:B------:R-:W-:Y:S01]  /*0d30*/  FADD R35, R18, -12583039 ;  /* 0xcb40007f12237421 */ /* 0x000fe20000000000 */
[----:B------:R-:W1:Y:S01]  /*0d40*/  MUFU.EX2 R27, R27 ;  /* 0x0000001b001b7308 */ /* 0x000e620000000800 */
[----:B------:R-:W-:Y:S01]  /*0d50*/  FFMA R9, R10, 1.4426950216293334961, -R7 ;  /* 0x3fb8aa3b0a097823 */ /* 0x000fe20000000807 */
[----:B------:R-:W-:Y:S01]  /*0d60*/  SHF.L.U32 R7, R13, 0x17, RZ ;  /* 0x000000170d077819 */ /* 0x000fe200000006ff */
[----:B------:R-:W-:Y:S01]  /*0d70*/  FFMA R35, R8, 1.4426950216293334961, -R35 ;  /* 0x3fb8aa3b08237823 */ /* 0x000fe20000000823 */
[----:B------:R-:W-:Y:S01]  /*0d80*/  FMUL R6, R6, R37 ;  /* 0x0000002506067220 */ /* 0x000fe20000400000 */
[----:B------:R-:W-:Y:S01]  /*0d90*/  FFMA R13, R10, 1.925963033500011079e-08, R9 ;  /* 0x32a570600a0d7823 */ /* 0x000fe20000000009 */
[----:B------:R-:W-:Y:S01]  /*0da0*/  FADD R9, RZ, R4 ;  /* 0x00000004ff097221 */ /* 0x000fe20000000000 */
[----:B------:R-:W-:Y:S01]  /*0db0*/  FFMA R35, R8, 1.925963033500011079e-08, R35 ;  /* 0x32a5706008237823 */ /* 0x000fe20000000023 */
[----:B--2---:R-:W-:Y:S01]  /*0dc0*/  FMUL R7, R7, R34 ;  /* 0x0000002207077220 */ /* 0x004fe20000400000 */
[----:B------:R-:W2:Y:S01]  /*0dd0*/  MUFU.EX2 R33, R33 ;  /* 0x0000002100217308 */ /* 0x000ea20000000800 */
[----:B------:R-:W-:Y:S01]  /*0de0*/  FADD R9, R9, R0 ;  /* 0x0000000009097221 */ /* 0x000fe20000000000 */
[----:B------:R-:W-:Y:S01]  /*0df0*/  FADD R37, R32, -12583039 ;  /* 0xcb40007f20257421 */ /* 0x000fe20000000000 */
[----:B------:R-:W-:-:S02]  /*0e00*/  SHF.L.U32 R21, R21, 0x17, RZ ;  /* 0x0000001715157819 */ /* 0x000fc400000006ff */
[----:B------:R-:W-:Y:S01]  /*0e10*/  FADD R8, R9, R2 ;  /* 0x0000000209087221 */ /* 0x000fe20000000000 */
[----:B------:R-:W-:Y:S01]  /*0e20*/  SHF.L.U32 R9, R14, 0x17, RZ ;  /* 0x000000170e097819 */ /* 0x000fe200000006ff */
[----:B------:R-:W-:Y:S01]  /*0e30*/  FFMA R37, R12, 1.4426950216293334961, -R37 ;  /* 0x3fb8aa3b0c257823 */ /* 0x000fe20000000825 */
[----:B------:R-:W3:Y:S01]  /*0e40*/  MUFU.EX2 R19, R19 ;  /* 0x0000001300137308 */ /* 0x000ee20000000800 */
[----:B------:R-:W-:Y:S01]  /*0e50*/  FADD R10, R8, R3 ;  /* 0x00000003080a7221 */ /* 0x000fe20000000000 */
[----:B-1----:R-:W-:Y:S01]  /*0e60*/  FMUL R16, R16, R27 ;  /* 0x0000001b10107220 */ /* 0x002fe20000400000 */
[----:B------:R-:W-:Y:S01]  /*0e70*/  FMUL R8, R9, R26 ;  /* 0x0000001a09087220 */ /* 0x000fe20000400000 */
[----:B------:R-:W-:Y:S01]  /*0e80*/  FFMA R37, R12, 1.925963033500011079e-08, R37 ;  /* 0x32a570600c257823 */ /* 0x000fe20000000025 */
[----:B------:R-:W-:Y:S01]  /*0e90*/  FADD R9, R10, R5 ;  /* 0x000000050a097221 */ /* 0x000fe20000000000 */
[----:B------:R-:W-:Y:S02]  /*0ea0*/  SHF.L.U32 R12, R17, 0x17, RZ ;  /* 0x00000017110c7819 */ /* 0x000fe400000006ff */
[----:B------:R-:W1:Y:S01]  /*0eb0*/  MUFU.EX2 R26, R35 ;  /* 0x00000023001a7308 */ /* 0x000e620000000800 */
[----:B------:R-:W-:Y:S01]  /*0ec0*/  FADD R10, R9, R6 ;  /* 0x00000006090a7221 */ /* 0x000fe20000000000 */
[----:B------:R-:W-:Y:S01]  /*0ed0*/  FMUL R9, R11, R24 ;  /* 0x000000180b097220 */ /* 0x000fe20000400000 */
[----:B--2---:R-:W-:-:S02]  /*0ee0*/  FMUL R17, R12, R33 ;  /* 0x000000210c117220 */ /* 0x004fc40000400000 */
[----:B------:R-:W-:Y:S01]  /*0ef0*/  FADD R11, R10, R7 ;  /* 0x000000070a0b7221 */ /* 0x000fe20000000000 */
[----:B------:R-:W-:Y:S02]  /*0f00*/  SHF.L.U32 R10, R15, 0x17, RZ ;  /* 0x000000170f0a7819 */ /* 0x000fe400000006ff */
[----:B------:R2:W4:Y:S01]  /*0f10*/  MUFU.EX2 R24, R13 ;  /* 0x0000000d00187308 */ /* 0x0005220000000800 */
[----:B------:R-:W-:Y:S02]  /*0f20*/  FADD R14, R11, R8 ;  /* 0x000000080b0e7221 */ /* 0x000fe40000000000 */
[----:B------:R-:W-:Y:S02]  /*0f30*/  FMUL R10, R10, R25 ;  /* 0x000000190a0a7220 */ /* 0x000fe40000400000 */
[----:B------:R-:W-:-:S03]  /*0f40*/  FADD R11, R14, R9 ;  /* 0x000000090e0b7221 */ /* 0x000fc60000000000 */
[----:B------:R-:W5:Y:S01]  /*0f50*/  MUFU.EX2 R37, R37 ;  /* 0x0000002500257308 */ /* 0x000f620000000800 */
[----:B------:R-:W-:Y:S01]  /*0f60*/  FADD R11, R11, R10 ;  /* 0x0000000a0b0b7221 */ /* 0x000fe20000000000 */
[----:B--2---:R-:W-:Y:S01]  /*0f70*/  SHF.L.U32 R13, R18, 0x17, RZ ;  /* 0x00000017120d7819 */ /* 0x004fe200000006ff */
[----:B---3--:R-:W-:Y:S01]  /*0f80*/  FMUL R18, R20, R19 ;  /* 0x0000001314127220 */ /* 0x008fe20000400000 */
[----:B------:R-:W-:Y:S01]  /*0f90*/  SHF.L.U32 R20, R32, 0x17, RZ ;  /* 0x0000001720147819 */ /* 0x000fe200000006ff */
[----:B------:R-:W-:Y:S02]  /*0fa0*/  FADD R12, R11, R16 ;  /* 0x000000100b0c7221 */ /* 0x000fe40000000000 */
[----:B-1----:R-:W-:Y:S02]  /*0fb0*/  FMUL R19, R13, R26 ;  /* 0x0000001a0d137220 */ /* 0x002fe40000400000 */
[----:B------:R-:W-:Y:S01]  /*0fc0*/  FADD R11, R12, R17 ;  /* 0x000000110c0b7221 */ /* 0x000fe20000000000 */
[----:B----4-:R-:W-:-:S03]  /*0fd0*/  FMUL R21, R21, R24 ;  /* 0x0000001815157220 */ /* 0x010fc60000400000 */
[----:B------:R-:W-:-:S04]  /*0fe0*/  FADD R12, R11, R18 ;  /* 0x000000120b0c7221 */ /* 0x000fc80000000000 */
[----:B------:R-:W-:Y:S01]  /*0ff0*/  FADD R12, R12, R19 ;  /* 0x000000130c0c7221 */ /* 0x000fe20000000000 */
[----:B-----5:R-:W-:-:S03]  /*1000*/  FMUL R20, R20, R37 ;  /* 0x0000002514147220 */ /* 0x020fc60000400000 */
        /* <DEDUP_REMOVED lines=11> */
.L_x_3144:
        /* <DEDUP_REMOVED lines=11> */
[----:B01----:R-:W-:Y:S05]  /*1170*/  CALL.REL.NOINC `($__internal_43_$__cuda_sm3x_div_rn_noftz_f32_slowpath) ;  /* 0x0000001c00bc7944 */ /* 0x003fea0003c00000 */
[----:B------:R-:W-:-:S07]  /*1180*/  MOV R14, R4 ;  /* 0x00000004000e7202 */ /* 0x000fce0000000f00 */
.L_x_3101:
[----:B------:R-:W-:Y:S05]  /*1190*/  BSYNC.RECONVERGENT B2 ;  /* 0x0000000000027941 */ /* 0x000fea0003800200 */
.L_x_3100:
        /* <DEDUP_REMOVED lines=11> */
[----:B01----:R-:W-:Y:S05]  /*1250*/  CALL.REL.NOINC `($__internal_43_$__cuda_sm3x_div_rn_noftz_f32_slowpath) ;  /* 0x0000001c00847944 */ /* 0x003fea0003c00000 */
[----:B------:R-:W-:-:S07]  /*1260*/  MOV R15, R4 ;  /* 0x00000004000f7202 */ /* 0x000fce0000000f00 */
.L_x_3103:
[----:B------:R-:W-:Y:S05]  /*1270*/  BSYNC.RECONVERGENT B2 ;  /* 0x0000000000027941 */ /* 0x000fea0003800200 */
.L_x_3102:
        /* <DEDUP_REMOVED lines=13> */
.L_x_3105:
[----:B------:R-:W-:Y:S05]  /*1350*/  BSYNC.RECONVERGENT B2 ;  /* 0x0000000000027941 */ /* 0x000fea0003800200 */
.L_x_3104:
        /* <DEDUP_REMOVED lines=13> */
.L_x_3107:
[----:B------:R-:W-:Y:S05]  /*1430*/  BSYNC.RECONVERGENT B2 ;  /* 0x0000000000027941 */ /* 0x000fea0003800200 */
.L_x_3106:
        /* <DEDUP_REMOVED lines=13> */
.L_x_3109:
[----:B------:R-:W-:Y:S05]  /*1510*/  BSYNC.RECONVERGENT B2 ;  /* 0x0000000000027941 */ /* 0x000fea0003800200 */
.L_x_3108:
        /* <DEDUP_REMOVED lines=13> */
.L_x_3111:
[----:B------:R-:W-:Y:S05]  /*15f0*/  BSYNC.RECONVERGENT B2 ;  /* 0x0000000000027941 */ /* 0x000fea0003800200 */
.L_x_3110:
        /* <DEDUP_REMOVED lines=13> */
.L_x_3113:
[----:B------:R-:W-:Y:S05]  /*16d0*/  BSYNC.RECONVERGENT B2 ;  /* 0x0000000000027941 */ /* 0x000fea0003800200 */
.L_x_3112:
        /* <DEDUP_REMOVED lines=13> */
.L_x_3115:
[----:B------:R-:W-:Y:S05]  /*17b0*/  BSYNC.RECONVERGENT B2 ;  /* 0x0000000000027941 */ /* 0x000fea0003800200 */
.L_x_3114:
        /* <DEDUP_REMOVED lines=13> */
.L_x_3117:
[----:B------:R-:W-:Y:S05]  /*1890*/  BSYNC.RECONVERGENT B2 ;  /* 0x0000000000027941 */ /* 0x000fea0003800200 */
.L_x_3116:
        /* <DEDUP_REMOVED lines=13> */
.L_x_3119:
[----:B------:R-:W-:Y:S05]  /*1970*/  BSYNC.RECONVERGENT B2 ;  /* 0x0000000000027941 */ /* 0x000fea0003800200 */
.L_x_3118:
        /* <DEDUP_REMOVED lines=13> */
.L_x_3121:
[----:B------:R-:W-:Y:S05]  /*1a50*/  BSYNC.RECONVERGENT B2 ;  /* 0x0000000000027941 */ /* 0x000fea0003800200 */
.L_x_3120:
        /* <DEDUP_REMOVED lines=13> */
.L_x_3123:
[----:B------:R-:W-:Y:S05]  /*1b30*/  BSYNC.RECONVERGENT B2 ;  /* 0x0000000000027941 */ /* 0x000fea0003800200 */
.L_x_3122:
        /* <DEDUP_REMOVED lines=13> */
.L_x_3125:
[----:B------:R-:W-:Y:S05]  /*1c10*/  BSYNC.RECONVERGENT B2 ;  /* 0x0000000000027941 */ /* 0x000fea0003800200 */
.L_x_3124:
        /* <DEDUP_REMOVED lines=13> */
.L_x_3127:
[----:B------:R-:W-:Y:S05]  /*1cf0*/  BSYNC.RECONVERGENT B2 ;  /* 0x0000000000027941 */ /* 0x000fea0003800200 */
.L_x_3126:
        /* <DEDUP_REMOVED lines=13> */
.L_x_3129:
[----:B------:R-:W-:Y:S05]  /*1dd0*/  BSYNC.RECONVERGENT B2 ;  /* 0x0000000000027941 */ /* 0x000fea0003800200 */
.L_x_3128:
        /* <DEDUP_REMOVED lines=13> */
.L_x_3131:
[----:B------:R-:W-:Y:S05]  /*1eb0*/  BSYNC.RECONVERGENT B2 ;  /* 0x0000000000027941 */ /* 0x000fea0003800200 */
.L_x_3130:
        /* <DEDUP_REMOVED lines=53> */
[----:B------:R3:W-:Y:S01]  /*2210*/  STG.E desc[UR28][R12.64+0x780], R25 ;  /* 0x000780190c007986 */ /* 0x0007e2000c10191c */
[----:B------:R-:W-:Y:S05]  /*2220*/  @!P0 BRA `(.L_x_3132) ;  /* 0xffffffe000088947 */ /* 0x000fea000383ffff */
[----:B------:R-:W-:Y:S05]  /*2230*/  EXIT ;  /* 0x000000000000794d */ /* 0x000fea0003800000 */
.L_x_3099:
[----:B------:R-:W-:Y:S01]  /*2240*/  BSSY B0, `(.L_x_3133) ;  /* 0x0000007000007945 */ /* 0x000fe20003800000 */
[----:B------:R-:W-:Y:S02]  /*2250*/  MOV R12, 0x10 ;  /* 0x00000010000c7802 */ /* 0x000fe40000000f00 */
[----:B------:R-:W-:Y:S02]  /*2260*/  MOV R11, 0x1f ;  /* 0x0000001f000b7802 */ /* 0x000fe40000000f00 */
[----:B------:R-:W-:-:S07]  /*2270*/  MOV R15, 0xffffffff ;  /* 0xffffffff000f7802 */ /* 0x000fce0000000f00 */
[----:B0-----:R-:W-:Y:S05]  /*2280*/  WARPSYNC.COLLECTIVE R15, `(.L_x_3134) ;  /* 0x000000000f087348 */ /* 0x001fea0003c00000 */
[----:B------:R1:W2:Y:S02]  /*2290*/  SHFL.BFLY P6, R14, R13, R12, R11 ;  /* 0x0c00000c0d0e7389 */ /* 0x0002a400000c000b */
[----:B012---:R-:W-:Y:S05]  /*22a0*/  ENDCOLLECTIVE ;  /* 0x000000000000791b */ /* 0x007fea0003800000 */
.L_x_3134:
[----:B------:R-:W-:Y:S05]  /*22b0*/  BSYNC B0 ;  /* 0x0000000000007941 */ /* 0x000fea0003800000 */
.L_x_3133:
[----:B------:R-:W-:Y:S01]  /*22c0*/  HFMA2 R11, -RZ, RZ, 0, 1.847743988037109375e-06 ;  /* 0x0000001fff0b7431 */ /* 0x000fe200000001ff */
[----:B------:R-:W-:Y:S02]  /*22d0*/  FMNMX R13, R13, R14, !PT ;  /* 0x0000000e0d0d7209 */ /* 0x000fe40007800000 */
[----:B------:R-:W-:Y:S02]  /*22e0*/  MOV R12, 0x8 ;  /* 0x00000008000c7802 */ /* 0x000fe40000000f00 */
[----:B------:R-:W-:-:S07]  /*22f0*/  MOV R15, 0xffffffff ;  /* 0xffffffff000f7802 */ /* 0x000fce0000000f00 */
[----:B------:R-:W-:Y:S05]  /*2300*/  WARPSYNC.COLLECTIVE R15, `(.L_x_3135) ;  /* 0x000000000f087348 */ /* 0x000fea0003c00000 */
[----:B------:R0:W1:Y:S02]  /*2310*/  SHFL.BFLY P6, R14, R13, R12, R11 ;  /* 0x0c00000c0d0e7389 */ /* 0x00006400000c000b */
[----:B01----:R-:W-:Y:S05]  /*2320*/  ENDCOLLECTIVE ;  /* 0x000000000000791b */ /* 0x003fea0003800000 */
.L_x_3135:
[----:B------:R-:W-:Y:S01]  /*2330*/  HFMA2 R12, -RZ, RZ, 0, 2.384185791015625e-07 ;  /* 0x00000004ff0c7431 */ /* 0x000fe200000001ff */
[----:B------:R-:W-:-:S04]  /*2340*/  FMNMX R0, R13, R14, !PT ;  /* 0x0000000e0d007209 */ /* 0x000fc80007800000 */
[----:B------:R-:W-:-:S07]  /*2350*/  MOV R13, R0 ;  /* 0x00000000000d7202 */ /* 0x000fce0000000f00 */
[----:B------:R-:W-:Y:S05]  /*2360*/  WARPSYNC.COLLECTIVE R15, `(.L_x_3136) ;  /* 0x000000000f087348 */ /* 0x000fea0003c00000 */
[----:B------:R0:W1:Y:S02]  /*2370*/  SHFL.BFLY P6, R14, R13, R12, R11 ;  /* 0x0c00000c0d0e7389 */ /* 0x00006400000c000b */
[----:B01----:R-:W-:Y:S05]  /*2380*/  ENDCOLLECTIVE ;  /* 0x000000000000791b */ /* 0x003fea0003800000 */
.L_x_3136:
[----:B------:R-:W-:Y:S01]  /*2390*/  HFMA2 R12, -RZ, RZ, 0, 1.1920928955078125e-07 ;  /* 0x00000002ff0c7431 */ /* 0x000fe200000001ff */
[----:B------:R-:W-:-:S04]  /*23a0*/  FMNMX R2, R0, R14, !PT ;  /* 0x0000000e00027209 */ /* 0x000fc80007800000 */
[----:B------:R-:W-:-:S07]  /*23b0*/  MOV R13, R2 ;  /* 0x00000002000d7202 */ /* 0x000fce0000000f00 */
[----:B------:R-:W-:Y:S05]  /*23c0*/  WARPSYNC.COLLECTIVE R15, `(.L_x_3137) ;  /* 0x000000000f087348 */ /* 0x000fea0003c00000 */
[----:B------:R0:W1:Y:S02]  /*23d0*/  SHFL.BFLY P6, R14, R13, R12, R11 ;  /* 0x0c00000c0d0e7389 */ /* 0x00006400000c000b */
[----:B01----:R-:W-:Y:S05]  /*23e0*/  ENDCOLLECTIVE ;  /* 0x000000000000791b */ /* 0x003fea0003800000 */
.L_x_3137:
[----:B------:R-:W-:Y:S01]  /*23f0*/  HFMA2 R12, -RZ, RZ, 0, 5.9604644775390625e-08 ;  /* 0x00000001ff0c7431 */ /* 0x000fe200000001ff */
[----:B------:R-:W-:-:S04]  /*2400*/  FMNMX R3, R2, R14, !PT ;  /* 0x0000000e02037209 */ /* 0x000fc80007800000 */
[----:B------:R-:W-:-:S07]  /*2410*/  MOV R13, R3 ;  /* 0x00000003000d7202 */ /* 0x000fce0000000f00 */
[----:B------:R-:W-:Y:S05]  /*2420*/  WARPSYNC.COLLECTIVE R15, `(.L_x_3138) ;  /* 0x000000000f087348 */ /* 0x000fea0003c00000 */
[----:B------:R0:W1:Y:S02]  /*2430*/  SHFL.BFLY P6, R14, R13, R12, R11 ;  /* 0x0c00000c0d0e7389 */ /* 0x00006400000c000b */
[----:B01----:R-:W-:Y:S05]  /*2440*/  ENDCOLLECTIVE ;  /* 0x000000000000791b */ /* 0x003fea0003800000 */
.L_x_3138:
[----:B------:R-:W-:Y:S01]  /*2450*/  HFMA2 R12, -RZ, RZ, 3.7421875, 0 ;  /* 0x437c0000ff0c7431 */ /* 0x000fe200000001ff */
[----:B------:R-:W-:Y:S02]  /*2460*/  MOV R11, 0x3bbb989d ;  /* 0x3bbb989d000b7802 */ /* 0x000fe40000000f00 */
[----:B------:R-:W-:-:S05]  /*2470*/  FMNMX R14, R3, R14, !PT ;  /* 0x0000000e030e7209 */ /* 0x000fca0007800000 */
        /* <DEDUP_REMOVED lines=28> */
[----:B------:R-:W-:Y:S01]  /*2640*/  FFMA.RM R19, R19, R12, 12582913 ;  /* 0x4b40000113137423 */ /* 0x000fe2000000400c */
[----:B------:R-:W-:-:S02]  /*2650*/  FFMA.SAT R21, R32, R11, 0.5 ;  /* 0x3f00000020157423 */ /* 0x000fc4000000200b */
[----:B------:R-:W-:Y:S01]  /*2660*/  FFMA R0, R9, 1.4426950216293334961, -R0 ;  /* 0x3fb8aa3b09007823 */ /* 0x000fe20000000800 */
[----:B------:R-:W0:Y:S01]  /*2670*/  MUFU.EX2 R15, R15 ;  /* 0x0000000f000f7308 */ /* 0x000e220000000800 */
[----:B------:R-:W-:Y:S02]  /*2680*/  FFMA.RM R21, R21, R12, 12582913 ;  /* 0x4b40000115157423 */ /* 0x000fe4000000400c */
[----:B------:R-:W-:Y:S01]  /*2690*/  FFMA R9, R9, 1.925963033500011079e-08, R0 ;  /* 0x32a5706009097823 */ /* 0x000fe20000000000 */
[----:B------:R-:W-:Y:S01]  /*26a0*/  SHF.L.U32 R0, R17, 0x17, RZ ;  /* 0x0000001711007819 */ /* 0x000fe200000006ff */
[----:B------:R-:W-:-:S04]  /*26b0*/  FFMA.SAT R17, R3, R11, 0.5 ;  /* 0x3f00000003117423 */ /* 0x000fc8000000200b */
[----:B------:R-:W1:Y:S01]  /*26c0*/  MUFU.EX2 R9, R9 ;  /* 0x0000000900097308 */ /* 0x000e620000000800 */
[----:B------:R-:W-:-:S04]  /*26d0*/  FFMA.RM R17, R17, R12, 12582913 ;  /* 0x4b40000111117423 */ /* 0x000fc8000000400c */
[----:B------:R-:W-:Y:S01]  /*26e0*/  FADD R10, R17, -12583039 ;  /* 0xcb40007f110a7421 */ /* 0x000fe20000000000 */
[----:B0-----:R-:W-:Y:S01]  /*26f0*/  FMUL R4, R4, R15 ;  /* 0x0000000f04047220 */ /* 0x001fe20000400000 */
[----:B------:R-:W-:Y:S02]  /*2700*/  FADD R15, R13, -12583039 ;  /* 0xcb40007f0d0f7421 */ /* 0x000fe40000000000 */
[C---:B------:R-:W-:Y:S02]  /*2710*/  FFMA R10, R3.reuse, 1.4426950216293334961, -R10 ;  /* 0x3fb8aa3b030a7823 */ /* 0x040fe4000000080a */
[----:B------:R-:W-:Y:S02]  /*2720*/  FFMA R15, R2, 1.4426950216293334961, -R15 ;  /* 0x3fb8aa3b020f7823 */ /* 0x000fe4000000080f */
[----:B------:R-:W-:Y:S01]  /*2730*/  FFMA R10, R3, 1.925963033500011079e-08, R10 ;  /* 0x32a57060030a7823 */ /* 0x000fe2000000000a */
[----:B------:R-:W-:Y:S01]  /*2740*/  SHF.L.U32 R3, R17, 0x17, RZ ;  /* 0x0000001711037819 */ /* 0x000fe200000006ff */
[----:B------:R-:W-:Y:S01]  /*2750*/  FFMA.SAT R17, R20, R11, 0.5 ;  /* 0x3f00000014117423 */ /* 0x000fe2000000200b */
[----:B-1----:R-:W-:Y:S01]  /*2760*/  FMUL R0, R0, R9 ;  /* 0x0000000900007220 */ /* 0x002fe20000400000 */
[-C--:B------:R-:W-:Y:S01]  /*2770*/  FFMA.SAT R9, R5, R11.reuse, 0.5 ;  /* 0x3f00000005097423 */ /* 0x080fe2000000200b */
[----:B------:R-:W-:Y:S01]  /*2780*/  FFMA R15, R2, 1.925963033500011079e-08, R15 ;  /* 0x32a57060020f7823 */ /* 0x000fe2000000000f */
[----:B------:R-:W-:Y:S01]  /*2790*/  SHF.L.U32 R2, R13, 0x17, RZ ;  /* 0x000000170d027819 */ /* 0x000fe200000006ff */
[----:B------:R-:W-:Y:S01]  /*27a0*/  FFMA.SAT R13, R6, R11, 0.5 ;  /* 0x3f000000060d7423 */ /* 0x000fe2000000200b */
[-C--:B------:R-:W-:Y:S01]  /*27b0*/  FFMA.RM R9, R9, R12.reuse, 12582913 ;  /* 0x4b40000109097423 */ /* 0x080fe2000000400c */
[----:B------:R-:W0:Y:S01]  /*27c0*/  MUFU.EX2 R10, R10 ;  /* 0x0000000a000a7308 */ /* 0x000e220000000800 */
[-C--:B------:R-:W-:Y:S01]  /*27d0*/  FFMA.RM R17, R17, R12.reuse, 12582913 ;  /* 0x4b40000111117423 */ /* 0x080fe2000000400c */
[----:B------:R-:W-:Y:S01]  /*27e0*/  FFMA.RM R13, R13, R12, 12582913 ;  /* 0x4b4000010d0d7423 */ /* 0x000fe2000000400c */
[----:B------:R-:W-:-:S04]  /*27f0*/  FADD R36, R9, -12583039 ;  /* 0xcb40007f09247421 */ /* 0x000fc80000000000 */
[C---:B------:R-:W-:Y:S01]  /*2800*/  FFMA R36, R5.reuse, 1.4426950216293334961, -R36 ;  /* 0x3fb8aa3b05247823 */ /* 0x040fe20000000824 */
[----:B------:R-:W1:Y:S03]  /*2810*/  MUFU.EX2 R15, R15 ;  /* 0x0000000f000f7308 */ /* 0x000e660000000800 */
[----:B------:R-:W-:Y:S01]  /*2820*/  FFMA R36, R5, 1.925963033500011079e-08, R36 ;  /* 0x32a5706005247823 */ /* 0x000fe20000000024 */
[----:B------:R-:W-:Y:S01]  /*2830*/  SHF.L.U32 R5, R9, 0x17, RZ ;  /* 0x0000001709057819 */ /* 0x000fe200000006ff */
[----:B------:R-:W-:-:S04]  /*2840*/  FADD R9, R13, -12583039 ;  /* 0xcb40007f0d097421 */ /* 0x000fc80000000000 */
[C---:B------:R-:W-:Y:S01]  /*2850*/  FFMA R9, R6.reuse, 1.4426950216293334961, -R9 ;  /* 0x3fb8aa3b06097823 */ /* 0x040fe20000000809 */
[----:B0-----:R-:W-:Y:S01]  /*2860*/  FMUL R3, R3, R10 ;  /* 0x0000000a03037220 */ /* 0x001fe20000400000 */
[----:B------:R-:W0:Y:S02]  /*2870*/  MUFU.EX2 R36, R36 ;  /* 0x0000002400247308 */ /* 0x000e240000000800 */
[----:B------:R-:W-:Y:S01]  /*2880*/  FFMA R9, R6, 1.925963033500011079e-08, R9 ;  /* 0x32a5706006097823 */ /* 0x000fe20000000009 */
[----:B------:R-:W-:Y:S01]  /*2890*/  SHF.L.U32 R6, R13, 0x17, RZ ;  /* 0x000000170d067819 */ /* 0x000fe200000006ff */
[----:B------:R-:W-:Y:S01]  /*28a0*/  FFMA.SAT R13, R8, R11, 0.5 ;  /* 0x3f000000080d7423 */ /* 0x000fe2000000200b */
[----:B-1----:R-:W-:Y:S01]  /*28b0*/  FMUL R2, R2, R15 ;  /* 0x0000000f02027220 */ /* 0x002fe20000400000 */
[----:B------:R-:W-:Y:S02]  /*28c0*/  FFMA.SAT R15, R7, R11, 0.5 ;  /* 0x3f000000070f7423 */ /* 0x000fe4000000200b */
[----:B------:R-:W1:Y:S01]  /*28d0*/  MUFU.EX2 R9, R9 ;  /* 0x0000000900097308 */ /* 0x000e620000000800 */
[-C--:B------:R-:W-:Y:S01]  /*28e0*/  FFMA.RM R13, R13, R12.reuse, 12582913 ;  /* 0x4b4000010d0d7423 */ /* 0x080fe2000000400c */
[----:B------:R-:W-:-:S04]  /*28f0*/  FFMA.RM R15, R15, R12, 12582913 ;  /* 0x4b4000010f0f7423 */ /* 0x000fc8000000400c */
[----:B------:R-:W-:Y:S01]  /*2900*/  FADD R10, R15, -12583039 ;  /* 0xcb40007f0f0a7421 */ /* 0x000fe20000000000 */
[----:B0-----:R-:W-:-:S03]  /*2910*/  FMUL R5, R5, R36 ;  /* 0x0000002405057220 */ /* 0x001fc60000400000 */
[----:B------:R-:W-:-:S04]  /*2920*/  FFMA R10, R7, 1.4426950216293334961, -R10 ;  /* 0x3fb8aa3b070a7823 */ /* 0x000fc8000000080a */
[----:B------:R-:W-:Y:S01]  /*2930*/  FFMA R10, R7, 1.925963033500011079e-08, R10 ;  /* 0x32a57060070a7823 */ /* 0x000fe2000000000a */
[----:B------:R-:W-:Y:S01]  /*2940*/  SHF.L.U32 R7, R15, 0x17, RZ ;  /* 0x000000170f077819 */ /* 0x000fe200000006ff */
[----:B-1----:R-:W-:Y:S01]  /*2950*/  FMUL R6, R6, R9 ;  /* 0x0000000906067220 */ /* 0x002fe20000400000 */
[----:B------:R-:W-:Y:S01]  /*2960*/  FADD R9, R13, -12583039 ;  /* 0xcb40007f0d097421 */ /* 0x000fe20000000000 */
[----:B------:R-:W-:Y:S02]  /*2970*/  FFMA.SAT R15, R18, R11, 0.5 ;  /* 0x3f000000120f7423 */ /* 0x000fe4000000200b */
[----:B------:R-:W0:Y:S01]  /*2980*/  MUFU.EX2 R10, R10 ;  /* 0x0000000a000a7308 */ /* 0x000e220000000800 */
[----:B------:R-:W-:Y:S01]  /*2990*/  FFMA R9, R8, 1.4426950216293334961, -R9 ;  /* 0x3fb8aa3b08097823 */ /* 0x000fe20000000809 */
[----:B------:R-:W-:-:S03]  /*29a0*/  FFMA.RM R15, R15, R12, 12582913 ;  /* 0x4b4000010f0f7423 */ /* 0x000fc6000000400c */
[----:B------:R-:W-:Y:S01]  /*29b0*/  FFMA R9, R8, 1.925963033500011079e-08, R9 ;  /* 0x32a5706008097823 */ /* 0x000fe20000000009 */
[----:B------:R-:W-:Y:S01]  /*29c0*/  SHF.L.U32 R8, R13, 0x17, RZ ;  /* 0x000000170d087819 */ /* 0x000fe200000006ff */
        /* <DEDUP_REMOVED lines=8> */
[----:B0-----:R-:W-:-:S04]  /*2a50*/  FADD R13, R19, -12583039 ;  /* 0xcb40007f130d7421 */ /* 0x001fc80000000000 */
[C---:B------:R-:W-:Y:S01]  /*2a60*/  FFMA R13, R16.reuse, 1.4426950216293334961, -R13 ;  /* 0x3fb8aa3b100d7823 */ /* 0x040fe2000000080d */
[----:B--2---:R-:W-:Y:S01]  /*2a70*/  FMUL R9, R15, R10 ;  /* 0x0000000a0f097220 */ /* 0x004fe20000400000 */
[C---:B------:R-:W-:Y:S02]  /*2a80*/  FADD R15, R17.reuse, -12583039 ;  /* 0xcb40007f110f7421 */ /* 0x040fe40000000000 */
[----:B------:R-:W-:Y:S01]  /*2a90*/  FFMA R13, R16, 1.925963033500011079e-08, R13 ;  /* 0x32a57060100d7823 */ /* 0x000fe2000000000d */
[----:B------:R-:W-:Y:S01]  /*2aa0*/  SHF.L.U32 R10, R17, 0x17, RZ ;  /* 0x00000017110a7819 */ /* 0x000fe200000006ff */
[-C--:B------:R-:W-:Y:S01]  /*2ab0*/  FFMA.SAT R17, R24, R11.reuse, 0.5 ;  /* 0x3f00000018117423 */ /* 0x080fe2000000200b */
[----:B------:R-:W-:Y:S01]  /*2ac0*/  FFMA R15, R20, 1.4426950216293334961, -R15 ;  /* 0x3fb8aa3b140f7823 */ /* 0x000fe2000000080f */
[----:B------:R-:W-:Y:S01]  /*2ad0*/  SHF.L.U32 R16, R19, 0x17, RZ ;  /* 0x0000001713107819 */ /* 0x000fe200000006ff */
[----:B------:R-:W-:Y:S01]  /*2ae0*/  FFMA.SAT R19, R26, R11, 0.5 ;  /* 0x3f0000001a137423 */ /* 0x000fe2000000200b */
[----:B------:R-:W0:Y:S01]  /*2af0*/  MUFU.EX2 R13, R13 ;  /* 0x0000000d000d7308 */ /* 0x000e220000000800 */
[----:B------:R-:W-:Y:S01]  /*2b00*/  FFMA R15, R20, 1.925963033500011079e-08, R15 ;  /* 0x32a57060140f7823 */ /* 0x000fe2000000000f */
[-C--:B------:R-:W-:Y:S01]  /*2b10*/  FFMA.RM R17, R17, R12.reuse, 12582913 ;  /* 0x4b40000111117423 */ /* 0x080fe2000000400c */
[----:B------:R-:W-:-:S05]  /*2b20*/  FFMA.RM R19, R19, R12, 12582913 ;  /* 0x4b40000113137423 */ /* 0x000fca000000400c */
[----:B------:R-:W1:Y:S01]  /*2b30*/  MUFU.EX2 R15, R15 ;  /* 0x0000000f000f7308 */ /* 0x000e620000000800 */
[----:B0-----:R-:W-:Y:S01]  /*2b40*/  FMUL R16, R16, R13 ;  /* 0x0000000d10107220 */ /* 0x001fe20000400000 */
[----:B------:R-:W-:-:S04]  /*2b50*/  FADD R13, R19, -12583039 ;  /* 0xcb40007f130d7421 */ /* 0x000fc80000000000 */
[----:B------:R-:W-:Y:S01]  /*2b60*/  FFMA R13, R26, 1.4426950216293334961, -R13 ;  /* 0x3fb8aa3b1a0d7823 */ /* 0x000fe2000000080d */
[----:B-1----:R-:W-:Y:S01]  /*2b70*/  FMUL R10, R10, R15 ;  /* 0x0000000f0a0a7220 */ /* 0x002fe20000400000 */
[C---:B------:R-:W-:Y:S02]  /*2b80*/  FADD R15, R17.reuse, -12583039 ;  /* 0xcb40007f110f7421 */ /* 0x040fe40000000000 */
[----:B------:R-:W-:Y:S01]  /*2b90*/  FFMA R13, R26, 1.925963033500011079e-08, R13 ;  /* 0x32a570601a0d7823 */ /* 0x000fe2000000000d */
[----:B------:R-:W-:Y:S01]  /*2ba0*/  SHF.L.U32 R17, R17, 0x17, RZ ;  /* 0x0000001711117819 */ /* 0x000fe200000006ff */
[----:B------:R-:W-:-:S04]  /*2bb0*/  FFMA R15, R24, 1.4426950216293334961, -R15 ;  /* 0x3fb8aa3b180f7823 */ /* 0x000fc8000000080f */
[----:B------:R-:W-:Y:S01]  /*2bc0*/  MUFU.EX2 R13, R13 ;  /* 0x0000000d000d7308 */ /* 0x000fe20000000800 */
[----:B------:R-:W-:-:S07]  /*2bd0*/  FFMA R15, R24, 1.925963033500011079e-08, R15 ;  /* 0x32a57060180f7823 */ /* 0x000fce000000000f */
[----:B------:R0:W1:Y:S02]  /*2be0*/  MUFU.EX2 R18, R15 ;  /* 0x0000000f00127308 */ /* 0x0000640000000800 */
[----:B0-----:R-:W-:-:S04]  /*2bf0*/  FADD R15, R21, -12583039 ;  /* 0xcb40007f150f7421 */ /* 0x001fc80000000000 */
[----:B------:R-:W-:Y:S01]  /*2c00*/  FFMA R15, R32, 1.4426950216293334961, -R15 ;  /* 0x3fb8aa3b200f7823 */ /* 0x000fe2000000080f */
[----:B-1----:R-:W-:Y:S01]  /*2c10*/  FMUL R17, R17, R18 ;  /* 0x0000001211117220 */ /* 0x002fe20000400000 */
[----:B------:R-:W-:Y:S01]  /*2c20*/  SHF.L.U32 R18, R19, 0x17, RZ ;  /* 0x0000001713127819 */ /* 0x000fe200000006ff */
[-C--:B------:R-:W-:Y:S01]  /*2c30*/  FFMA.SAT R19, R34, R11.reuse, 0.5 ;  /* 0x3f00000022137423 */ /* 0x080fe2000000200b */
[----:B------:R-:W-:Y:S01]  /*2c40*/  FFMA.SAT R11, R14, R11, 0.5 ;  /* 0x3f0000000e0b7423 */ /* 0x000fe2000000200b */
[----:B------:R-:W-:Y:S02]  /*2c50*/  FFMA R15, R32, 1.925963033500011079e-08, R15 ;  /* 0x32a57060200f7823 */ /* 0x000fe4000000000f */
[-C--:B------:R-:W-:Y:S01]  /*2c60*/  FFMA.RM R20, R19, R12.reuse, 12582913 ;  /* 0x4b40000113147423 */ /* 0x080fe2000000400c */
[----:B------:R-:W-:Y:S01]  /*2c70*/  FMUL R18, R18, R13 ;  /* 0x0000000d12127220 */ /* 0x000fe20000400000 */
[----:B------:R-:W-:Y:S01]  /*2c80*/  FFMA.RM R13, R11, R12, 12582913 ;  /* 0x4b4000010b0d7423 */ /* 0x000fe2000000400c */
[----:B------:R-:W-:Y:S01]  /*2c90*/  SHF.L.U32 R19, R21, 0x17, RZ ;  /* 0x0000001715137819 */ /* 0x000fe200000006ff */
[C---:B------:R-:W-:Y:S01]  /*2ca0*/  FADD R11, R20.reuse, -12583039 ;  /* 0xcb40007f140b7421 */ /* 0x040fe20000000000 */
[----:B------:R-:W-:-:S03]  /*2cb0*/  SHF.L.U32 R20, R20, 0x17, RZ ;  /* 0x0000001714147819 */ /* 0x000fc600000006ff */
[----:B------:R-:W-:-:S04]  /*2cc0*/  FFMA R11, R34, 1.4426950216293334961, -R11 ;  /* 0x3fb8aa3b220b7823 */ /* 0x000fc8000000080b */
[----:B------:R-:W-:Y:S01]  /*2cd0*/  FFMA R34, R34, 1.925963033500011079e-08, R11 ;  /* 0x32a5706022227823 */ /* 0x000fe2000000000b */
[C---:B------:R-:W-:Y:S01]  /*2ce0*/  FADD R11, R13.reuse, -12583039 ;  /* 0xcb40007f0d0b7421 */ /* 0x040fe20000000000 */
[----:B------:R-:W-:Y:S02]  /*2cf0*/  SHF.L.U32 R13, R13, 0x17, RZ ;  /* 0x000000170d0d7819 */ /* 0x000fe400000006ff */
[----:B------:R-:W0:Y:S01]  /*2d00*/  MUFU.EX2 R21, R34 ;  /* 0x0000002200157308 */ /* 0x000e220000000800 */
[----:B------:R-:W-:-:S04]  /*2d10*/  FFMA R11, R14, 1.4426950216293334961, -R11 ;  /* 0x3fb8aa3b0e0b7823 */ /* 0x000fc8000000080b */
[----:B------:R-:W-:Y:S01]  /*2d20*/  FFMA R24, R14, 1.925963033500011079e-08, R11 ;  /* 0x32a570600e187823 */ /* 0x000fe2000000000b */
[----:B------:R-:W-:Y:S02]  /*2d30*/  FADD R11, RZ, R4 ;  /* 0x00000004ff0b7221 */ /* 0x000fe40000000000 */
[----:B------:R1:W2:Y:S02]  /*2d40*/  MUFU.EX2 R14, R15 ;  /* 0x0000000f000e7308 */ /* 0x0002a40000000800 */
[----:B------:R-:W-:-:S04]  /*2d50*/  FADD R11, R11, R0 ;  /* 0x000000000b0b7221 */ /* 0x000fc80000000000 */
[----:B------:R-:W-:Y:S02]  /*2d60*/  FADD R12, R11, R2 ;  /* 0x000000020b0c7221 */ /* 0x000fe40000000000 */
[----:B------:R-:W3:Y:S01]  /*2d70*/  MUFU.EX2 R24, R24 ;  /* 0x0000001800187308 */ /* 0x000ee20000000800 */
[----:B0-----:R-:W-:Y:S01]  /*2d80*/  FMUL R21, R20, R21 ;  /* 0x0000001514157220 */ /* 0x001fe20000400000 */
[----:B------:R-:W-:Y:S01]  /*2d90*/  FADD R12, R12, R3 ;  /* 0x000000030c0c7221 */ /* 0x000fe20000000000 */
[----:B-1----:R-:W-:-:S03]  /*2da0*/  MOV R15, 0xffffffff ;  /* 0xffffffff000f7802 */ /* 0x002fc60000000f00 */
        /* <DEDUP_REMOVED lines=19> */
.L_x_3139:
[----:B------:R-:W-:Y:S02]  /*2ee0*/  HFMA2 R12, -RZ, RZ, 0, 4.76837158203125e-07 ;  /* 0x00000008ff0c7431 */ /* 0x000fe400000001ff */
[----:B------:R-:W-:-:S05]  /*2ef0*/  FADD R24, R13, R14 ;  /* 0x0000000e0d187221 */ /* 0x000fca0000000000 */
[----:B------:R-:W-:-:S07]  /*2f00*/  MOV R13, R24 ;  /* 0x00000018000d7202 */ /* 0x000fce0000000f00 */
[----:B------:R-:W-:Y:S05]  /*2f10*/  WARPSYNC.COLLECTIVE R15, `(.L_x_3140) ;  /* 0x000000000f087348 */ /* 0x000fea0003c00000 */
[----:B------:R0:W1:Y:S02]  /*2f20*/  SHFL.BFLY P6, R14, R13, R12, R11 ;  /* 0x0c00000c0d0e7389 */ /* 0x00006400000c000b */
[----:B01----:R-:W-:Y:S05]  /*2f30*/  ENDCOLLECTIVE ;  /* 0x000000000000791b */ /* 0x003fea0003800000 */
.L_x_3140:
[----:B------:R-:W-:Y:S02]  /*2f40*/  HFMA2 R12, -RZ, RZ, 0, 2.384185791015625e-07 ;  /* 0x00000004ff0c7431 */ /* 0x000fe400000001ff */
[----:B------:R-:W-:-:S05]  /*2f50*/  FADD R25, R24, R14 ;  /* 0x0000000e18197221 */ /* 0x000fca0000000000 */
[----:B------:R-:W-:-:S07]  /*2f60*/  MOV R13, R25 ;  /* 0x00000019000d7202 */ /* 0x000fce0000000f00 */
[----:B------:R-:W-:Y:S05]  /*2f70*/  WARPSYNC.COLLECTIVE R15, `(.L_x_3141) ;  /* 0x000000000f087348 */ /* 0x000fea0003c00000 */
[----:B------:R0:W1:Y:S02]  /*2f80*/  SHFL.BFLY P6, R14, R13, R12, R11 ;  /* 0x0c00000c0d0e7389 */ /* 0x00006400000c000b */
[----:B01----:R-:W-:Y:S05]  /*2f90*/  ENDCOLLECTIVE ;  /* 0x000000000000791b */ /* 0x003fea0003800000 */
.L_x_3141:
[----:B------:R-:W-:Y:S02]  /*2fa0*/  HFMA2 R12, -RZ, RZ, 0, 1.1920928955078125e-07 ;  /* 0x00000002ff0c7431 */ /* 0x000fe400000001ff */
[----:B------:R-:W-:-:S05]  /*2fb0*/  FADD R26, R25, R14 ;  /* 0x0000000e191a7221 */ /* 0x000fca0000000000 */
[----:B------:R-:W-:-:S07]  /*2fc0*/  MOV R13, R26 ;  /* 0x0000001a000d7202 */ /* 0x000fce0000000f00 */
[----:B------:R-:W-:Y:S05]  /*2fd0*/  WARPSYNC.COLLECTIVE R15, `(.L_x_3142) ;  /* 0x000000000f087348 */ /* 0x000fea0003c00000 */
[----:B------:R0:W1:Y:S02]  /*2fe0*/  SHFL.BFLY P6, R14, R13, R12, R11 ;  /* 0x0c00000c0d0e7389 */ /* 0x00006400000c000b */
[----:B01----:R-:W-:Y:S05]  /*2ff0*/  ENDCOLLECTIVE ;  /* 0x000000000000791b */ /* 0x003fea0003800000 */
.L_x_3142:
[----:B------:R-:W-:Y:S02]  /*3000*/  HFMA2 R12, -RZ, RZ, 0, 5.9604644775390625e-08 ;  /* 0x00000001ff0c7431 */ /* 0x000fe400000001ff */
[----:B------:R-:W-:-:S05]  /*3010*/  FADD R27, R26, R14 ;  /* 0x0000000e1a1b7221 */ /* 0x000fca0000000000 */
[----:B------:R-:W-:-:S07]  /*3020*/  MOV R13, R27 ;  /* 0x0000001b000d7202 */ /* 0x000fce0000000f00 */
[----:B------:R-:W-:Y:S05]  /*3030*/  WARPSYNC.COLLECTIVE R15, `(.L_x_3143) ;  /* 0x000000000f087348 */ /* 0x000fea0003c00000 */
[----:B------:R0:W1:Y:S02]  /*3040*/  SHFL.BFLY P6, R14, R13, R12, R11 ;  /* 0x0c00000c0d0e7389 */ /* 0x00006400000c000b */
[----:B01----:R-:W-:Y:S05]  /*3050*/  ENDCOLLECTIVE ;  /* 0x000000000000791b */ /* 0x003fea0003800000 */
.L_x_3143:
[----:B------:R-:W-:Y:S05]  /*3060*/  BRA `(.L_x_3144) ;  /* 0xffffffe000147947 */ /* 0x000fea000383ffff */
        .weak           $__internal_43_$__cuda_sm3x_div_rn_noftz_f32_slowpath
        .type           $__internal_43_$__cuda_sm3x_div_rn_noftz_f32_slowpath,@function
        .size           $__internal_43_$__cuda_sm3x_div_rn_noftz_f32_slowpath,(.L_x_8529 - $__internal_43_$__cuda_sm3x_div_rn_noftz_f32_slowpath)
$__internal_43_$__cuda_sm3x_div_rn_noftz_f32_slowpath:
        /* <DEDUP_REMOVED lines=35> */
.L_x_3146:
        /* <DEDUP_REMOVED lines=51> */
.L_x_3153:
[----:B------:R-:W-:-:S04]  /*35d0*/  LOP3.LUT R4, R4, 0x80000000, RZ, 0xc0, !PT ;  /* 0x8000000004047812 */ /* 0x000fc800078ec0ff */
[----:B------:R-:W-:Y:S01]  /*35e0*/  LOP3.LUT R4, R4, 0x7f800000, RZ, 0xfc, !PT ;  /* 0x7f80000004047812 */ /* 0x000fe200078efcff */
[----:B------:R-:W-:Y:S06]  /*35f0*/  BRA `(.L_x_3154) ;  /* 0x0000000000047947 */ /* 0x000fec0003800000 */
.L_x_3152:
[----:B------:R-:W-:-:S07]  /*3600*/  LEA R4, R33, R4, 0x17 ;  /* 0x0000000421047211 */ /* 0x000fce00078eb8ff */
.L_x_3154:
[----:B------:R-:W-:Y:S05]  /*3610*/  BSYNC.RECONVERGENT B1 ;  /* 0x0000000000017941 */ /* 0x000fea0003800200 */
.L_x_3151:
[----:B------:R-:W-:Y:S05]  /*3620*/  BRA `(.L_x_3155) ;  /* 0x0000000000207947 */ /* 0x000fea0003800000 */
.L_x_3150:
[----:B------:R-:W-:-:S04]  /*3630*/  LOP3.LUT R4, R25, 0x80000000, R4, 0x48, !PT ;  /* 0x8000000019047812 */ /* 0x000fc800078e4804 */
[----:B------:R-:W-:Y:S01]  /*3640*/  LOP3.LUT R4, R4, 0x7f800000, RZ, 0xfc, !PT ;  /* 0x7f80000004047812 */ /* 0x000fe200078efcff */
[----:B------:R-:W-:Y:S06]  /*3650*/  BRA `(.L_x_3155) ;  /* 0x0000000000147947 */ /* 0x000fec0003800000 */
.L_x_3149:
[----:B------:R-:W-:Y:S01]  /*3660*/  LOP3.LUT R4, R25, 0x80000000, R4, 0x48, !PT ;  /* 0x8000000019047812 */ /* 0x000fe200078e4804 */
[----:B------:R-:W-:Y:S06]  /*3670*/  BRA `(.L_x_3155) ;  /* 0x00000000000c7947 */ /* 0x000fec0003800000 */
.L_x_3148:
[----:B------:R-:W0:Y:S01]  /*3680*/  MUFU.RSQ R4, -QNAN ;  /* 0xffc0000000047908 */ /* 0x000e220000001400 */
[----:B------:R-:W-:Y:S05]  /*3690*/  BRA `(.L_x_3155) ;  /* 0x0000000000047947 */ /* 0x000fea0003800000 */
.L_x_3147:
[----:B------:R-:W-:-:S07]  /*36a0*/  FADD.FTZ R4, R4, R11 ;  /* 0x0000000b04047221 */ /* 0x000fce0000010000 */
.L_x_3155:
[----:B------:R-:W-:Y:S05]  /*36b0*/  BSYNC.RECONVERGENT B0 ;  /* 0x0000000000007941 */ /* 0x000fea0003800200 */
.L_x_3145:
[----:B------:R-:W-:-:S04]  /*36c0*/  HFMA2 R13, -RZ, RZ, 0, 0 ;  /* 0x00000000ff0d7431 */ /* 0x000fc800000001ff */
[----:B0-----:R-:W-:Y:S05]  /*36d0*/  RET.REL.NODEC R12 `(_Z15SoftmaxWarpImplI10DirectLoadIffE11DirectStoreIffEfLi1ELi16ELi32ELi1ELb0EL9Algorithm0EEvT_T0_ll) ;  /* 0xffffffc80c487950 */ /* 0x001fea0003c3ffff */
.L_x_3156:
        /* <DEDUP_REMOVED lines=10> */
.L_x_8529:


//--------------------- .text._Z15SoftmaxWarpImplI10DirectLoadIffE11DirectStoreIffEfLi1ELi15ELi32ELi1ELb1EL9Algorithm0EEvT_T0_ll --------------------------
	.section	.text._Z15SoftmaxWarpImplI10DirectLoadIffE11DirectStoreIffEfLi1ELi15ELi32ELi1ELb1EL9Algorithm0EEvT_T0_ll,"ax",@progbits
	.align	128
        .global         _Z15SoftmaxWarpImplI10DirectLoadIffE11DirectStoreIffEfLi1ELi15ELi32ELi1ELb1EL9Algorithm0EEvT_T0_ll
        .type           _Z15SoftmaxWarpImplI10DirectLoadIffE11DirectStoreIffEfLi1ELi15ELi32ELi1ELb1EL9Algorithm0EEvT_T0_ll,@function
        .size           _Z15SoftmaxWarpImplI10DirectLoadIffE11DirectStoreIffEfLi1ELi15ELi32ELi1ELb1EL9Algorithm0EEvT_T0_ll,(.L_x_8530 - _Z15SoftmaxWarpImplI10DirectLoadIffE11DirectStoreIffEfLi1ELi15ELi32ELi1ELb1EL9Algorithm0EEvT_T0_ll)
        .other          _Z15SoftmaxWarpImplI10DirectLoadIffE11DirectStoreIffEfLi1ELi15ELi32ELi1ELb1EL9Algorithm0EEvT_T0_ll,@"STO_CUDA_ENTRY STV_DEFAULT"
_Z15SoftmaxWarpImplI10DirectLoadIffE11DirectStoreIffEfLi1ELi15ELi32ELi1ELb1EL9Algorithm0EEvT_T0_ll:
.text._Z15SoftmaxWarpImplI10DirectLoadIffE11DirectStoreIffEfLi1ELi15ELi32ELi1ELb1EL9Algorithm0EEvT_T0_ll:
        /* <DEDUP_REMOVED lines=25> */
.L_x_3157:
        /* <DEDUP_REMOVED lines=28> */
.L_x_3190:
        /* <DEDUP_REMOVED lines=9> */
[----:B------:R-:W-:Y:S02]  /*03e0*/  ISETP.GE.AND.EX P2, PT, RZ, UR45, PT, P2 ;  /* 0x0000002dff007c0c */ /* 0x000fe4000bf46320 */
[----:B------:R-:W-:Y:S01]  /*03f0*/  MOV R46, 0xff800000 ;  /* 0xff800000002e7802 */ /* 0x000fe20000000f00 */
[----:B------:R-:W-:Y:S02]  /*0400*/  IMAD.WIDE.U32 R4, R24, UR42, R2 ;  /* 0x0000002a18047c25 */ /* 0x000fe4000f8e0002 */
[----:B------:R-:W-:Y:S02]  /*0410*/  @!P0 R2UR UR4, R22 ;  /* 0x00000000160482ca */ /* 0x000fe400000e0000 */
[----:B------:R-:W-:Y:S01]  /*0420*/  IMAD R3, R24, UR43, R7 ;  /* 0x0000002b18037c24 */ /* 0x000fe2000f8e0207 */
[----:B------:R-:W-:Y:S02]  /*0430*/  @!P0 R2UR UR5, R23 ;  /* 0x00000000170582ca */ /* 0x000fe400000e0000 */
[----:B------:R-:W-:-:S02]  /*0440*/  LEA R2, P1, R4, UR40, 0x2 ;  /* 0x0000002804027c11 */ /* 0x000fc4000f8210ff */
[----:B------:R-:W-:Y:S02]  /*0450*/  IADD3 R3, PT, PT, R5, R3, RZ ;  /* 0x0000000305037210 */ /* 0x000fe40007ffe0ff */
        /* <DEDUP_REMOVED lines=38> */
[----:B------:R-:W-:Y:S02]  /*06c0*/  ISETP.GE.U32.AND P3, PT, R34, UR44, PT ;  /* 0x0000002c22007c0c */ /* 0x000fe4000bf66070 */
[----:B----4-:R-:W-:Y:S02]  /*06d0*/  @!P2 FMNMX R13, R13, R48, !PT ;  /* 0x000000300d0da209 */ /* 0x010fe40007800000 */
[----:B------:R-:W-:Y:S02]  /*06e0*/  ISETP.GE.U32.AND P2, PT, R33, UR44, PT ;  /* 0x0000002c21007c0c */ /* 0x000fe4000bf46070 */
[----:B------:R-:W-:Y:S02]  /*06f0*/  ISETP.GE.AND.EX P3, PT, RZ, UR45, PT, P3 ;  /* 0x0000002dff007c0c */ /* 0x000fe4000bf66330 */
[----:B------:R-:W-:-:S11]  /*0700*/  ISETP.GE.AND.EX P2, PT, RZ, UR45, PT, P2 ;  /* 0x0000002dff007c0c */ /* 0x000fd6000bf46320 */
[C---:B------:R-:W-:Y:S02]  /*0710*/  @!P3 R2UR UR4, R22.reuse ;  /* 0x000000001604b2ca */ /* 0x040fe400000e0000 */
[C---:B------:R-:W-:Y:S02]  /*0720*/  @!P3 R2UR UR5, R23.reuse ;  /* 0x000000001705b2ca */ /* 0x040fe400000e0000 */
[----:B------:R-:W-:Y:S02]  /*0730*/  @!P2 R2UR UR6, R22 ;  /* 0x000000001606a2ca */ /* 0x000fe400000e0000 */
[----:B------:R-:W-:-:S09]  /*0740*/  @!P2 R2UR UR7, R23 ;  /* 0x000000001707a2ca */ /* 0x000fd200000e0000 */
[----:B------:R-:W2:Y:S04]  /*0750*/  @!P3 LDG.E R8, desc[UR4][R2.64+0x380] ;  /* 0x000380040208b981 */ /* 0x000ea8000c1e1900 */
[----:B------:R-:W3:Y:S01]  /*0760*/  @!P2 LDG.E R20, desc[UR6][R2.64+0x400] ;  /* 0x000400060214a981 */ /* 0x000ee2000c1e1900 */
[----:B-----5:R-:W-:Y:S02]  /*0770*/  @!P6 FMNMX R13, R13, R41, !PT ;  /* 0x000000290d0de209 */ /* 0x020fe40007800000 */
[----:B------:R-:W-:Y:S02]  /*0780*/  ISETP.GE.U32.AND P6, PT, R32, UR44, PT ;  /* 0x0000002c20007c0c */ /* 0x000fe4000bfc6070 */
[----:B------:R-:W-:Y:S02]  /*0790*/  @!P5 FMNMX R13, R13, R4, !PT ;  /* 0x000000040d0dd209 */ /* 0x000fe40007800000 */
[----:B------:R-:W-:-:S02]  /*07a0*/  ISETP.GE.U32.AND P5, PT, R31, UR44, PT ;  /* 0x0000002c1f007c0c */ /* 0x000fc4000bfa6070 */
[----:B------:R-:W-:Y:S02]  /*07b0*/  ISETP.GE.AND.EX P6, PT, RZ, UR45, PT, P6 ;  /* 0x0000002dff007c0c */ /* 0x000fe4000bfc6360 */
[----:B------:R-:W-:Y:S02]  /*07c0*/  @!P1 FMNMX R13, R13, R5, !PT ;  /* 0x000000050d0d9209 */ /* 0x000fe40007800000 */
[----:B------:R-:W-:Y:S02]  /*07d0*/  ISETP.GE.U32.AND P1, PT, R30, UR44, PT ;  /* 0x0000002c1e007c0c */ /* 0x000fe4000bf26070 */
[----:B------:R-:W-:Y:S02]  /*07e0*/  ISETP.GE.AND.EX P5, PT, RZ, UR45, PT, P5 ;  /* 0x0000002dff007c0c */ /* 0x000fe4000bfa6350 */
[----:B------:R-:W-:Y:S02]  /*07f0*/  @!P4 FMNMX R13, R13, R7, !PT ;  /* 0x000000070d0dc209 */ /* 0x000fe40007800000 */
[----:B------:R-:W-:-:S02]  /*0800*/  ISETP.GE.U32.AND P4, PT, R29, UR44, PT ;  /* 0x0000002c1d007c0c */ /* 0x000fc4000bf86070 */
[----:B------:R-:W-:Y:S02]  /*0810*/  ISETP.GE.AND.EX P1, PT, RZ, UR45, PT, P1 ;  /* 0x0000002dff007c0c */ /* 0x000fe4000bf26310 */
[----:B------:R-:W-:Y:S02]  /*0820*/  ISETP.GE.AND.EX P4, PT, RZ, UR45, PT, P4 ;  /* 0x0000002dff007c0c */ /* 0x000fe4000bf86340 */
[C---:B------:R-:W-:Y:S02]  /*0830*/  @!P6 R2UR UR4, R22.reuse ;  /* 0x000000001604e2ca */ /* 0x040fe400000e0000 */
[C---:B------:R-:W-:Y:S02]  /*0840*/  @!P6 R2UR UR5, R23.reuse ;  /* 0x000000001705e2ca */ /* 0x040fe400000e0000 */
[----:B------:R-:W-:Y:S02]  /*0850*/  @!P5 R2UR UR6, R22 ;  /* 0x000000001606d2ca */ /* 0x000fe400000e0000 */
[----:B------:R-:W-:-:S02]  /*0860*/  @!P5 R2UR UR7, R23 ;  /* 0x000000001707d2ca */ /* 0x000fc400000e0000 */
[----:B------:R-:W-:Y:S02]  /*0870*/  MOV R19, 0xff800000 ;  /* 0xff80000000137802 */ /* 0x000fe40000000f00 */
[C---:B------:R-:W-:Y:S02]  /*0880*/  @!P1 R2UR UR8, R22.reuse ;  /* 0x00000000160892ca */ /* 0x040fe400000e0000 */
[C---:B------:R-:W-:Y:S02]  /*0890*/  @!P1 R2UR UR9, R23.reuse ;  /* 0x00000000170992ca */ /* 0x040fe400000e0000 */
[----:B------:R-:W-:Y:S01]  /*08a0*/  MOV R18, 0xff800000 ;  /* 0xff80000000127802 */ /* 0x000fe20000000f00 */
[----:B------:R-:W4:Y:S01]  /*08b0*/  @!P6 LDG.E R19, desc[UR4][R2.64+0x480] ;  /* 0x000480040213e981 */ /* 0x000f22000c1e1900 */
[----:B------:R-:W-:Y:S02]  /*08c0*/  @!P4 R2UR UR10, R22 ;  /* 0x00000000160ac2ca */ /* 0x000fe400000e0000 */
[----:B------:R-:W-:-:S02]  /*08d0*/  @!P4 R2UR UR11, R23 ;  /* 0x00000000170bc2ca */ /* 0x000fc400000e0000 */
[----:B------:R-:W-:Y:S01]  /*08e0*/  MOV R17, 0xff800000 ;  /* 0xff80000000117802 */ /* 0x000fe20000000f00 */
[----:B------:R-:W5:Y:S01]  /*08f0*/  @!P5 LDG.E R18, desc[UR6][R2.64+0x500] ;  /* 0x000500060212d981 */ /* 0x000f62000c1e1900 */
[----:B------:R-:W-:Y:S01]  /*0900*/  IMAD.MOV.U32 R16, RZ, RZ, -0x800000 ;  /* 0xff800000ff107424 */ /* 0x000fe200078e00ff */
[----:B------:R-:W-:-:S03]  /*0910*/  MOV R10, 0xff800000 ;  /* 0xff800000000a7802 */ /* 0x000fc60000000f00 */
[----:B------:R-:W5:Y:S01]  /*0920*/  @!P1 LDG.E R17, desc[UR8][R2.64+0x580] ;  /* 0x0005800802119981 */ /* 0x000f62000c1e1900 */
[----:B------:R-:W-:-:S04]  /*0930*/  MOV R9, 0xff800000 ;  /* 0xff80000000097802 */ /* 0x000fc80000000f00 */
[----:B------:R-:W5:Y:S01]  /*0940*/  @!P4 LDG.E R16, desc[UR10][R2.64+0x600] ;  /* 0x0006000a0210c981 */ /* 0x000f62000c1e1900 */
[----:B--2---:R-:W-:Y:S02]  /*0950*/  @!P3 FMNMX R13, R13, R8, !PT ;  /* 0x000000080d0db209 */ /* 0x004fe40007800000 */
[----:B------:R-:W-:Y:S02]  /*0960*/  ISETP.GE.U32.AND P3, PT, R28, UR44, PT ;  /* 0x0000002c1c007c0c */ /* 0x000fe4000bf66070 */
[----:B---3--:R-:W-:Y:S02]  /*0970*/  @!P2 FMNMX R13, R13, R20, !PT ;  /* 0x000000140d0da209 */ /* 0x008fe40007800000 */
        /* <DEDUP_REMOVED lines=37> */
[----:B------:R-:W-:Y:S01]  /*0bd0*/  FFMA.RM R3, R13, R12, 12582913 ;  /* 0x4b4000010d037423 */ /* 0x000fe2000000400c */
[C---:B------:R-:W-:Y:S01]  /*0be0*/  FADD R14, -R15.reuse, R9 ;  /* 0x000000090f0e7221 */ /* 0x040fe20000000100 */
[C---:B------:R-:W-:Y:S01]  /*0bf0*/  FADD R0, -R15.reuse, R4 ;  /* 0x000000040f007221 */ /* 0x040fe20000000100 */
[----:B------:R-:W-:Y:S01]  /*0c00*/  FADD R4, -R15, R8 ;  /* 0x000000080f047221 */ /* 0x000fe20000000100 */
[----:B------:R-:W-:Y:S01]  /*0c10*/  FADD R5, R3, -12583039 ;  /* 0xcb40007f03057421 */ /* 0x000fe20000000000 */
[----:B------:R-:W-:Y:S01]  /*0c20*/  FADD R8, -R15, R17 ;  /* 0x000000110f087221 */ /* 0x000fe20000000100 */
[----:B------:R-:W-:Y:S01]  /*0c30*/  SHF.L.U32 R3, R3, 0x17, RZ ;  /* 0x0000001703037819 */ /* 0x000fe200000006ff */
[C---:B------:R-:W-:Y:S01]  /*0c40*/  FADD R42, -R15.reuse, R20 ;  /* 0x000000140f2a7221 */ /* 0x040fe20000000100 */
[C---:B------:R-:W-:Y:S01]  /*0c50*/  FFMA R5, R50.reuse, 1.4426950216293334961, -R5 ;  /* 0x3fb8aa3b32057823 */ /* 0x040fe20000000805 */
[C---:B------:R-:W-:Y:S01]  /*0c60*/  FADD R20, -R15.reuse, R19 ;  /* 0x000000130f147221 */ /* 0x040fe20000000100 */
[C---:B------:R-:W-:Y:S01]  /*0c70*/  FADD R18, -R15.reuse, R18 ;  /* 0x000000120f127221 */ /* 0x040fe20000000100 */
[C---:B------:R-:W-:Y:S01]  /*0c80*/  FADD R16, -R15.reuse, R16 ;  /* 0x000000100f107221 */ /* 0x040fe20000000100 */
[----:B------:R-:W-:Y:S01]  /*0c90*/  FFMA R50, R50, 1.925963033500011079e-08, R5 ;  /* 0x32a5706032327823 */ /* 0x000fe20000000005 */
[-C--:B------:R-:W-:Y:S01]  /*0ca0*/  FFMA.SAT R5, R46, R11.reuse, 0.5 ;  /* 0x3f0000002e057423 */ /* 0x080fe2000000200b */
[----:B------:R-:W-:Y:S01]  /*0cb0*/  FADD R10, -R15, R10 ;  /* 0x0000000a0f0a7221 */ /* 0x000fe20000000100 */
[----:B------:R-:W-:-:S02]  /*0cc0*/  FFMA.SAT R19, R42, R11, 0.5 ;  /* 0x3f0000002a137423 */ /* 0x000fc4000000200b */
[-C--:B------:R-:W-:Y:S01]  /*0cd0*/  FFMA.RM R13, R5, R12.reuse, 12582913 ;  /* 0x4b400001050d7423 */ /* 0x080fe2000000400c */
[-C--:B------:R-:W-:Y:S01]  /*0ce0*/  FFMA.RM R5, R7, R12.reuse, 12582913 ;  /* 0x4b40000107057423 */ /* 0x080fe2000000400c */
[----:B------:R-:W0:Y:S01]  /*0cf0*/  MUFU.EX2 R50, R50 ;  /* 0x0000003200327308 */ /* 0x000e220000000800 */
[----:B------:R-:W-:Y:S01]  /*0d00*/  FFMA.RM R19, R19, R12, 12582913 ;  /* 0x4b40000113137423 */ /* 0x000fe2000000400c */
[----:B------:R-:W-:Y:S01]  /*0d10*/  FADD R7, R13, -12583039 ;  /* 0xcb40007f0d077421 */ /* 0x000fe20000000000 */
[----:B------:R-:W-:Y:S01]  /*0d20*/  FADD R9, R5, -12583039 ;  /* 0xcb40007f05097421 */ /* 0x000fe20000000000 */
[----:B------:R-:W-:Y:S02]  /*0d30*/  SHF.L.U32 R13, R13, 0x17, RZ ;  /* 0x000000170d0d7819 */ /* 0x000fe400000006ff */
        /* <DEDUP_REMOVED lines=8> */
[----:B------:R-:W-:-:S04]  /*0dc0*/  FFMA R9, R6, 1.4426950216293334961, -R9 ;  /* 0x3fb8aa3b06097823 */ /* 0x000fc80000000809 */
[----:B------:R-:W-:Y:S01]  /*0dd0*/  FFMA R17, R6, 1.925963033500011079e-08, R9 ;  /* 0x32a5706006117823 */ /* 0x000fe20000000009 */
[----:B------:R-:W-:Y:S01]  /*0de0*/  FFMA.SAT R9, R0, R11, 0.5 ;  /* 0x3f00000000097423 */ /* 0x000fe2000000200b */
[----:B0-----:R-:W-:-:S03]  /*0df0*/  FMUL R6, R3, R50 ;  /* 0x0000003203067220 */ /* 0x001fc60000400000 */
[----:B------:R-:W-:-:S04]  /*0e00*/  FFMA.RM R9, R9, R12, 12582913 ;  /* 0x4b40000109097423 */ /* 0x000fc8000000400c */
[----:B------:R-:W-:-:S04]  /*0e10*/  FADD R3, R9, -12583039 ;  /* 0xcb40007f09037421 */ /* 0x000fc80000000000 */
[----:B------:R-:W-:-:S04]  /*0e20*/  FFMA R3, R0, 1.4426950216293334961, -R3 ;  /* 0x3fb8aa3b00037823 */ /* 0x000fc80000000803 */
[----:B------:R-:W-:Y:S01]  /*0e30*/  FFMA R41, R0, 1.925963033500011079e-08, R3 ;  /* 0x32a5706000297823 */ /* 0x000fe20000000003 */
[----:B-1----:R-:W-:Y:S01]  /*0e40*/  FMUL R0, R13, R46 ;  /* 0x0000002e0d007220 */ /* 0x002fe20000400000 */
[----:B------:R-:W-:Y:S01]  /*0e50*/  FFMA.SAT R13, R2, R11, 0.5 ;  /* 0x3f000000020d7423 */ /* 0x000fe2000000200b */
[----:B------:R-:W0:Y:S03]  /*0e60*/  MUFU.EX2 R3, R48 ;  /* 0x0000003000037308 */ /* 0x000e260000000800 */
[----:B------:R-:W-:-:S04]  /*0e70*/  FFMA.RM R13, R13, R12, 12582913 ;  /* 0x4b4000010d0d7423 */ /* 0x000fc8000000400c */
[----:B------:R-:W-:Y:S01]  /*0e80*/  FADD R15, R13, -12583039 ;  /* 0xcb40007f0d0f7421 */ /* 0x000fe20000000000 */
[----:B------:R-:W1:Y:S03]  /*0e90*/  MUFU.EX2 R46, R17 ;  /* 0x00000011002e7308 */ /* 0x000e660000000800 */
[----:B------:R-:W-:-:S04]  /*0ea0*/  FFMA R15, R2, 1.4426950216293334961, -R15 ;  /* 0x3fb8aa3b020f7823 */ /* 0x000fc8000000080f */
[----:B------:R-:W-:Y:S01]  /*0eb0*/  FFMA R43, R2, 1.925963033500011079e-08, R15 ;  /* 0x32a57060022b7823 */ /* 0x000fe2000000000f */
[----:B------:R-:W-:Y:S01]  /*0ec0*/  FFMA.SAT R15, R44, R11, 0.5 ;  /* 0x3f0000002c0f7423 */ /* 0x000fe2000000200b */
[----:B------:R-:W-:Y:S01]  /*0ed0*/  SHF.L.U32 R2, R5, 0x17, RZ ;  /* 0x0000001705027819 */ /* 0x000fe200000006ff */
[----:B------:R-:W-:Y:S02]  /*0ee0*/  MUFU.EX2 R41, R41 ;  /* 0x0000002900297308 */ /* 0x000fe40000000800 */
[----:B------:R-:W-:Y:S02]  /*0ef0*/  FFMA.RM R15, R15, R12, 12582913 ;  /* 0x4b4000010f0f7423 */ /* 0x000fe4000000400c */
[----:B0-----:R-:W-:Y:S01]  /*0f00*/  FMUL R2, R2, R3 ;  /* 0x0000000302027220 */ /* 0x001fe20000400000 */
[----:B------:R-:W-:Y:S01]  /*0f10*/  SHF.L.U32 R3, R7, 0x17, RZ ;  /* 0x0000001707037819 */ /* 0x000fe200000006ff */
[----:B------:R-:W-:Y:S01]  /*0f20*/  FADD R5, R15, -12583039 ;  /* 0xcb40007f0f057421 */ /* 0x000fe20000000000 */
[----:B------:R-:W-:-:S03]  /*0f30*/  FADD R7, R19, -12583039 ;  /* 0xcb40007f13077421 */ /* 0x000fc60000000000 */
[----:B------:R-:W-:Y:S01]  /*0f40*/  FFMA R5, R44, 1.4426950216293334961, -R5 ;  /* 0x3fb8aa3b2c057823 */ /* 0x000fe20000000805 */
[----:B-1----:R-:W-:Y:S01]  /*0f50*/  FMUL R3, R3, R46 ;  /* 0x0000002e03037220 */ /* 0x002fe20000400000 */
[----:B------:R-:W-:Y:S02]  /*0f60*/  FFMA R7, R42, 1.4426950216293334961, -R7 ;  /* 0x3fb8aa3b2a077823 */ /* 0x000fe40000000807 */
[----:B------:R-:W-:Y:S01]  /*0f70*/  FFMA R45, R44, 1.925963033500011079e-08, R5 ;  /* 0x32a570602c2d7823 */ /* 0x000fe20000000005 */
[----:B------:R-:W-:Y:S01]  /*0f80*/  FFMA.SAT R5, R4, R11, 0.5 ;  /* 0x3f00000004057423 */ /* 0x000fe2000000200b */
[----:B------:R-:W-:Y:S01]  /*0f90*/  FFMA R47, R42, 1.925963033500011079e-08, R7 ;  /* 0x32a570602a2f7823 */ /* 0x000fe20000000007 */
[----:B------:R-:W0:Y:S02]  /*0fa0*/  MUFU.EX2 R44, R43 ;  /* 0x0000002b002c7308 */ /* 0x000e240000000800 */
[----:B------:R-:W-:-:S04]  /*0fb0*/  FFMA.RM R17, R5, R12, 12582913 ;  /* 0x4b40000105117423 */ /* 0x000fc8000000400c */
[----:B------:R-:W-:Y:S02]  /*0fc0*/  FADD R5, R17, -12583039 ;  /* 0xcb40007f11057421 */ /* 0x000fe40000000000 */
[----:B------:R1:W2:Y:S02]  /*0fd0*/  MUFU.EX2 R42, R45 ;  /* 0x0000002d002a7308 */ /* 0x0002a40000000800 */
[----:B------:R-:W-:-:S04]  /*0fe0*/  FFMA R5, R4, 1.4426950216293334961, -R5 ;  /* 0x3fb8aa3b04057823 */ /* 0x000fc80000000805 */
[----:B------:R-:W-:Y:S01]  /*0ff0*/  FFMA R46, R4, 1.925963033500011079e-08, R5 ;  /* 0x32a57060042e7823 */ /* 0x000fe20000000005 */
[----:B------:R-:W-:Y:S01]  /*1000*/  SHF.L.U32 R5, R13, 0x17, RZ ;  /* 0x000000170d057819 */ /* 0x000fe200000006ff */
[-C--:B------:R-:W-:Y:S01]  /*1010*/  FFMA.SAT R13, R20, R11.reuse, 0.5 ;  /* 0x3f000000140d7423 */ /* 0x080fe2000000200b */
[----:B------:R-:W-:Y:S01]  /*1020*/  SHF.L.U32 R4, R9, 0x17, RZ ;  /* 0x0000001709047819 */ /* 0x000fe200000006ff */
[-C--:B------:R-:W-:Y:S01]  /*1030*/  FFMA.SAT R9, R18, R11.reuse, 0.5 ;  /* 0x3f00000012097423 */ /* 0x080fe2000000200b */
[----:B-1----:R-:W-:Y:S01]  /*1040*/  FFMA.SAT R45, R14, R11, 0.5 ;  /* 0x3f0000000e2d7423 */ /* 0x002fe2000000200b */
[----:B------:R-:W-:Y:S01]  /*1050*/  FFMA.RM R13, R13, R12, 12582913 ;  /* 0x4b4000010d0d7423 */ /* 0x000fe2000000400c */
[----:B0-----:R-:W-:Y:S01]  /*1060*/  FMUL R5, R5, R44 ;  /* 0x0000002c05057220 */ /* 0x001fe20000400000 */
[----:B------:R-:W-:Y:S01]  /*1070*/  FMUL R4, R4, R41 ;  /* 0x0000002904047220 */ /* 0x000fe20000400000 */
[----:B------:R-:W0:Y:S01]  /*1080*/  MUFU.EX2 R46, R46 ;  /* 0x0000002e002e7308 */ /* 0x000e220000000800 */
[----:B------:R-:W-:-:S04]  /*1090*/  FADD R7, R13, -12583039 ;  /* 0xcb40007f0d077421 */ /* 0x000fc80000000000 */
[----:B------:R-:W-:-:S03]  /*10a0*/  FFMA R7, R20, 1.4426950216293334961, -R7 ;  /* 0x3fb8aa3b14077823 */ /* 0x000fc60000000807 */
[----:B------:R-:W-:Y:S01]  /*10b0*/  MUFU.EX2 R47, R47 ;  /* 0x0000002f002f7308 */ /* 0x000fe20000000800 */
[----:B------:R-:W-:Y:S01]  /*10c0*/  FFMA R41, R20, 1.925963033500011079e-08, R7 ;  /* 0x32a5706014297823 */ /* 0x000fe20000000007 */
[----:B------:R-:W-:Y:S01]  /*10d0*/  SHF.L.U32 R7, R15, 0x17, RZ ;  /* 0x000000170f077819 */ /* 0x000fe200000006ff */
[----:B------:R-:W-:Y:S01]  /*10e0*/  FFMA.RM R15, R9, R12, 12582913 ;  /* 0x4b400001090f7423 */ /* 0x000fe2000000400c */
[----:B------:R-:W-:Y:S01]  /*10f0*/  SHF.L.U32 R9, R17, 0x17, RZ ;  /* 0x0000001711097819 */ /* 0x000fe200000006ff */
[----:B------:R-:W-:Y:S01]  /*1100*/  FFMA.SAT R17, R8, R11, 0.5 ;  /* 0x3f00000008117423 */ /* 0x000fe2000000200b */
[----:B------:R-:W-:Y:S01]  /*1110*/  SHF.L.U32 R20, R13, 0x17, RZ ;  /* 0x000000170d147819 */ /* 0x000fe200000006ff */
[----:B------:R-:W-:Y:S01]  /*1120*/  FADD R43, R15, -12583039 ;  /* 0xcb40007f0f2b7421 */ /* 0x000fe20000000000 */
[----:B--2---:R-:W-:Y:S01]  /*1130*/  FMUL R7, R7, R42 ;  /* 0x0000002a07077220 */ /* 0x004fe20000400000 */
[----:B------:R-:W1:Y:S01]  /*1140*/  MUFU.EX2 R41, R41 ;  /* 0x0000002900297308 */ /* 0x000e620000000800 */
[----:B0-----:R-:W-:Y:S01]  /*1150*/  FMUL R9, R9, R46 ;  /* 0x0000002e09097220 */ /* 0x001fe20000400000 */
[----:B------:R-:W-:Y:S01]  /*1160*/  FFMA R43, R18, 1.4426950216293334961, -R43 ;  /* 0x3fb8aa3b122b7823 */ /* 0x000fe2000000082b */
[----:B------:R-:W-:-:S03]  /*1170*/  SHF.L.U32 R15, R15, 0x17, RZ ;  /* 0x000000170f0f7819 */ /* 0x000fc600000006ff */
[----:B------:R-:W-:Y:S01]  /*1180*/  FFMA R42, R18, 1.925963033500011079e-08, R43 ;  /* 0x32a57060122a7823 */ /* 0x000fe2000000002b */
[----:B------:R-:W-:-:S04]  /*1190*/  FFMA.RM R18, R17, R12, 12582913 ;  /* 0x4b40000111127423 */ /* 0x000fc8000000400c */
[C---:B------:R-:W-:Y:S01]  /*11a0*/  FADD R17, R18.reuse, -12583039 ;  /* 0xcb40007f12117421 */ /* 0x040fe20000000000 */
[----:B------:R-:W-:Y:S01]  /*11b0*/  MUFU.EX2 R42, R42 ;  /* 0x0000002a002a7308 */ /* 0x000fe20000000800 */
[----:B------:R-:W-:Y:S02]  /*11c0*/  SHF.L.U32 R18, R18, 0x17, RZ ;  /* 0x0000001712127819 */ /* 0x000fe400000006ff */
[----:B------:R-:W-:Y:S01]  /*11d0*/  FFMA R17, R8, 1.4426950216293334961, -R17 ;  /* 0x3fb8aa3b08117823 */ /* 0x000fe20000000811 */
[----:B-1----:R-:W-:-:S03]  /*11e0*/  FMUL R20, R20, R41 ;  /* 0x0000002914147220 */ /* 0x002fc60000400000 */
[----:B------:R-:W-:Y:S01]  /*11f0*/  FFMA R43, R8, 1.925963033500011079e-08, R17 ;  /* 0x32a57060082b7823 */ /* 0x000fe20000000011 */
[----:B------:R-:W-:Y:S01]  /*1200*/  FFMA.SAT R17, R16, R11, 0.5 ;  /* 0x3f00000010117423 */ /* 0x000fe2000000200b */
[----:B------:R-:W-:-:S03]  /*1210*/  IMAD.SHL.U32 R8, R19, 0x800000, RZ ;  /* 0x0080000013087824 */ /* 0x000fc600078e00ff */
[----:B------:R-:W-:Y:S01]  /*1220*/  FFMA.RM R17, R17, R12, 12582913 ;  /* 0x4b40000111117423 */ /* 0x000fe2000000400c */
[----:B------:R-:W0:Y:S01]  /*1230*/  MUFU.EX2 R43, R43 ;  /* 0x0000002b002b7308 */ /* 0x000e220000000800 */
[----:B------:R-:W-:Y:S02]  /*1240*/  FMUL R8, R8, R47 ;  /* 0x0000002f08087220 */ /* 0x000fe40000400000 */
[C---:B------:R-:W-:Y:S01]  /*1250*/  FADD R19, R17.reuse, -12583039 ;  /* 0xcb40007f11137421 */ /* 0x040fe20000000000 */
[----:B------:R-:W-:-:S03]  /*1260*/  SHF.L.U32 R17, R17, 0x17, RZ ;  /* 0x0000001711117819 */ /* 0x000fc600000006ff */
[----:B------:R-:W-:-:S04]  /*1270*/  FFMA R19, R16, 1.4426950216293334961, -R19 ;  /* 0x3fb8aa3b10137823 */ /* 0x000fc80000000813 */
[----:B------:R-:W-:Y:S01]  /*1280*/  FFMA R16, R16, 1.925963033500011079e-08, R19 ;  /* 0x32a5706010107823 */ /* 0x000fe20000000013 */
[----:B------:R-:W-:-:S04]  /*1290*/  FFMA.SAT R19, R10, R11, 0.5 ;  /* 0x3f0000000a137423 */ /* 0x000fc8000000200b */
[-C--:B------:R-:W-:Y:S01]  /*12a0*/  FFMA.RM R11, R19, R12.reuse, 12582913 ;  /* 0x4b400001130b7423 */ /* 0x080fe2000000400c */
[----:B------:R-:W-:Y:S01]  /*12b0*/  FFMA.RM R12, R45, R12, 12582913 ;  /* 0x4b4000012d0c7423 */ /* 0x000fe2000000400c */
[----:B------:R-:W1:Y:S01]  /*12c0*/  MUFU.EX2 R16, R16 ;  /* 0x0000001000107308 */ /* 0x000e620000000800 */
[----:B0-----:R-:W-:Y:S01]  /*12d0*/  FMUL R18, R18, R43 ;  /* 0x0000002b12127220 */ /* 0x001fe20000400000 */
[C---:B------:R-:W-:Y:S01]  /*12e0*/  FADD R19, R11.reuse, -12583039 ;  /* 0xcb40007f0b137421 */ /* 0x040fe20000000000 */
[----:B------:R-:W-:-:S03]  /*12f0*/  SHF.L.U32 R11, R11, 0x17, RZ ;  /* 0x000000170b0b7819 */ /* 0x000fc600000006ff */
[----:B------:R-:W-:-:S04]  /*1300*/  FFMA R19, R10, 1.4426950216293334961, -R19 ;  /* 0x3fb8aa3b0a137823 */ /* 0x000fc80000000813 */
[----:B------:R-:W-:Y:S01]  /*1310*/  FFMA R44, R10, 1.925963033500011079e-08, R19 ;  /* 0x32a570600a2c7823 */ /* 0x000fe20000000013 */
[C---:B------:R-:W-:Y:S01]  /*1320*/  FADD R19, R12.reuse, -12583039 ;  /* 0xcb40007f0c137421 */ /* 0x040fe20000000000 */
[----:B------:R-:W-:-:S03]  /*1330*/  SHF.L.U32 R12, R12, 0x17, RZ ;  /* 0x000000170c0c7819 */ /* 0x000fc600000006ff */
[C---:B------:R-:W-:Y:S01]  /*1340*/  FFMA R19, R14.reuse, 1.4426950216293334961, -R19 ;  /* 0x3fb8aa3b0e137823 */ /* 0x040fe20000000813 */
[----:B------:R-:W0:Y:S01]  /*1350*/  MUFU.EX2 R44, R44 ;  /* 0x0000002c002c7308 */ /* 0x000e220000000800 */
[----:B-1----:R-:W-:Y:S02]  /*1360*/  FMUL R17, R17, R16 ;  /* 0x0000001011117220 */ /* 0x002fe40000400000 */
[----:B------:R-:W-:Y:S01]  /*1370*/  FFMA R14, R14, 1.925963033500011079e-08, R19 ;  /* 0x32a570600e0e7823 */ /* 0x000fe20000000013 */
[----:B------:R-:W-:-:S04]  /*1380*/  FADD R19, RZ, R6 ;  /* 0x00000006ff137221 */ /* 0x000fc80000000000 */
[----:B------:R-:W-:-:S04]  /*1390*/  FADD R19, R19, R0 ;  /* 0x0000000013137221 */ /* 0x000fc80000000000 */
[----:B------:R-:W-:Y:S01]  /*13a0*/  FADD R10, R19, R2 ;  /* 0x00000002130a7221 */ /* 0x000fe20000000000 */
[----:B------:R-:W-:Y:S02]  /*13b0*/  FMUL R19, R15, R42 ;  /* 0x0000002a0f137220 */ /* 0x000fe40000400000 */
[----:B------:R-:W1:Y:S01]  /*13c0*/  MUFU.EX2 R15, R14 ;  /* 0x0000000e000f7308 */ /* 0x000e620000000800 */
        /* <DEDUP_REMOVED lines=11> */
[----:B-1----:R-:W-:-:S03]  /*1480*/  FMUL R10, R12, R15 ;  /* 0x0000000f0c0a7220 */ /* 0x002fc60000400000 */
        /* <DEDUP_REMOVED lines=11> */
.L_x_3202:
        /* <DEDUP_REMOVED lines=11> */
[----:B0-----:R-:W-:Y:S05]  /*15f0*/  CALL.REL.NOINC `($__internal_44_$__cuda_sm3x_div_rn_noftz_f32_slowpath) ;  /* 0x0000001c00dc7944 */ /* 0x001fea0003c00000 */
[----:B------:R-:W-:-:S07]  /*1600*/  MOV R15, R6 ;  /* 0x00000006000f7202 */ /* 0x000fce0000000f00 */
.L_x_3161:
[----:B------:R-:W-:Y:S05]  /*1610*/  BSYNC.RECONVERGENT B3 ;  /* 0x0000000000037941 */ /* 0x000fea0003800200 */
.L_x_3160:
        /* <DEDUP_REMOVED lines=11> */
[----:B0-----:R-:W-:Y:S05]  /*16d0*/  CALL.REL.NOINC `($__internal_44_$__cuda_sm3x_div_rn_noftz_f32_slowpath) ;  /* 0x0000001c00a47944 */ /* 0x001fea0003c00000 */
[----:B------:R-:W-:-:S07]  /*16e0*/  MOV R41, R6 ;  /* 0x0000000600297202 */ /* 0x000fce0000000f00 */
.L_x_3163:
[----:B------:R-:W-:Y:S05]  /*16f0*/  BSYNC.RECONVERGENT B3 ;  /* 0x0000000000037941 */ /* 0x000fea0003800200 */
.L_x_3162:
        /* <DEDUP_REMOVED lines=13> */
.L_x_3165:
[----:B------:R-:W-:Y:S05]  /*17d0*/  BSYNC.RECONVERGENT B3 ;  /* 0x0000000000037941 */ /* 0x000fea0003800200 */
.L_x_3164:
        /* <DEDUP_REMOVED lines=12> */
[----:B------:R-:W-:-:S07]  /*18a0*/  IMAD.MOV.U32 R45, RZ, RZ, R6 ;  /* 0x000000ffff2d7224 */ /* 0x000fce00078e0006 */
.L_x_3167:
[----:B------:R-:W-:Y:S05]  /*18b0*/  BSYNC.RECONVERGENT B3 ;  /* 0x0000000000037941 */ /* 0x000fea0003800200 */
.L_x_3166:
        /* <DEDUP_REMOVED lines=13> */
.L_x_3169:
[----:B------:R-:W-:Y:S05]  /*1990*/  BSYNC.RECONVERGENT B3 ;  /* 0x0000000000037941 */ /* 0x000fea0003800200 */
.L_x_3168:
        /* <DEDUP_REMOVED lines=13> */
.L_x_3171:
[----:B------:R-:W-:Y:S05]  /*1a70*/  BSYNC.RECONVERGENT B3 ;  /* 0x0000000000037941 */ /* 0x000fea0003800200 */
.L_x_3170:
        /* <DEDUP_REMOVED lines=13> */
.L_x_3173:
[----:B------:R-:W-:Y:S05]  /*1b50*/  BSYNC.RECONVERGENT B3 ;  /* 0x0000000000037941 */ /* 0x000fea0003800200 */
.L_x_3172:
        /* <DEDUP_REMOVED lines=13> */
.L_x_3175:
[----:B------:R-:W-:Y:S05]  /*1c30*/  BSYNC.RECONVERGENT B3 ;  /* 0x0000000000037941 */ /* 0x000fea0003800200 */
.L_x_3174:
        /* <DEDUP_REMOVED lines=13> */
.L_x_3177:
[----:B------:R-:W-:Y:S05]  /*1d10*/  BSYNC.RECONVERGENT B3 ;  /* 0x0000000000037941 */ /* 0x000fea0003800200 */
.L_x_3176:
        /* <DEDUP_REMOVED lines=13> */
.L_x_3179:
[----:B------:R-:W-:Y:S05]  /*1df0*/  BSYNC.RECONVERGENT B3 ;  /* 0x0000000000037941 */ /* 0x000fea0003800200 */
.L_x_3178:
        /* <DEDUP_REMOVED lines=10> */
[----:B------:R-:W-:-:S07]  /*1ea0*/  MOV R12, 0x1ec0 ;  /* 0x00001ec0000c7802 */ /* 0x000fce0000000f00 */
[----:B0-----:R-:W-:Y:S05]  /*1eb0*/  CALL.REL.NOINC `($__internal_44_$__cuda_sm3x_div_rn_noftz_f32_slowpath) ;  /* 0x0000001400ac7944 */ /* 0x001fea0003c00000 */
[----:B------:R-:W-:-:S07]  /*1ec0*/  MOV R55, R6 ;  /* 0x0000000600377202 */ /* 0x000fce0000000f00 */
.L_x_3181:
[----:B------:R-:W-:Y:S05]  /*1ed0*/  BSYNC.RECONVERGENT B3 ;  /* 0x0000000000037941 */ /* 0x000fea0003800200 */
.L_x_3180:
        /* <DEDUP_REMOVED lines=13> */
.L_x_3183:
[----:B------:R-:W-:Y:S05]  /*1fb0*/  BSYNC.RECONVERGENT B3 ;  /* 0x0000000000037941 */ /* 0x000fea0003800200 */
.L_x_3182:
        /* <DEDUP_REMOVED lines=13> */
.L_x_3185:
[----:B------:R-:W-:Y:S05]  /*2090*/  BSYNC.RECONVERGENT B3 ;  /* 0x0000000000037941 */ /* 0x000fea0003800200 */
.L_x_3184:
        /* <DEDUP_REMOVED lines=13> */
.L_x_3187:
[----:B------:R-:W-:Y:S05]  /*2170*/  BSYNC.RECONVERGENT B3 ;  /* 0x0000000000037941 */ /* 0x000fea0003800200 */
.L_x_3186:
        /* <DEDUP_REMOVED lines=13> */
.L_x_3189:
[----:B------:R-:W-:Y:S05]  /*2250*/  BSYNC.RECONVERGENT B3 ;  /* 0x0000000000037941 */ /* 0x000fea0003800200 */
.L_x_3188:
        /* <DEDUP_REMOVED lines=87> */
.L_x_3158:
[----:B------:R-:W-:Y:S05]  /*27d0*/  EXIT ;  /* 0x000000000000794d */ /* 0x000fea0003800000 */
.L_x_3159:
[----:B------:R-:W-:Y:S01]  /*27e0*/  BSSY B1, `(.L_x_3191) ;  /* 0x0000007000017945 */ /* 0x000fe20003800000 */
[----:B------:R-:W-:Y:S01]  /*27f0*/  MOV R12, 0x10 ;  /* 0x00000010000c7802 */ /* 0x000fe20000000f00 */
[----:B------:R-:W-:Y:S01]  /*2800*/  IMAD.MOV.U32 R11, RZ, RZ, 0x1f ;  /* 0x0000001fff0b7424 */ /* 0x000fe200078e00ff */
[----:B------:R-:W-:-:S07]  /*2810*/  MOV R15, 0xffffffff ;  /* 0xffffffff000f7802 */ /* 0x000fce0000000f00 */
[----:B------:R-:W-:Y:S05]  /*2820*/  WARPSYNC.COLLECTIVE R15, `(.L_x_3192) ;  /* 0x000000000f087348 */ /* 0x000fea0003c00000 */
[----:B------:R0:W1:Y:S02]  /*2830*/  SHFL.BFLY P6, R14, R13, R12, R11 ;  /* 0x0c00000c0d0e7389 */ /* 0x00006400000c000b */
[----:B01----:R-:W-:Y:S05]  /*2840*/  ENDCOLLECTIVE ;  /* 0x000000000000791b */ /* 0x003fea0003800000 */
.L_x_3192:
[----:B------:R-:W-:Y:S05]  /*2850*/  BSYNC B1 ;  /* 0x0000000000017941 */ /* 0x000fea0003800000 */
.L_x_3191:
[----:B------:R-:W-:Y:S01]  /*2860*/  HFMA2 R11, -RZ, RZ, 0, 1.847743988037109375e-06 ;  /* 0x0000001fff0b7431 */ /* 0x000fe200000001ff */
[----:B------:R-:W-:Y:S02]  /*2870*/  FMNMX R13, R14, R13, !PT ;  /* 0x0000000d0e0d7209 */ /* 0x000fe40007800000 */
[----:B------:R-:W-:Y:S02]  /*2880*/  MOV R12, 0x8 ;  /* 0x00000008000c7802 */ /* 0x000fe40000000f00 */
[----:B------:R-:W-:-:S07]  /*2890*/  MOV R15, 0xffffffff ;  /* 0xffffffff000f7802 */ /* 0x000fce0000000f00 */
[----:B------:R-:W-:Y:S05]  /*28a0*/  WARPSYNC.COLLECTIVE R15, `(.L_x_3193) ;  /* 0x000000000f087348 */ /* 0x000fea0003c00000 */
[----:B------:R0:W1:Y:S02]  /*28b0*/  SHFL.BFLY P6, R14, R13, R12, R11 ;  /* 0x0c00000c0d0e7389 */ /* 0x00006400000c000b */
[----:B01----:R-:W-:Y:S05]  /*28c0*/  ENDCOLLECTIVE ;  /* 0x000000000000791b */ /* 0x003fea0003800000 */
.L_x_3193:
[----:B------:R-:W-:Y:S01]  /*28d0*/  HFMA2 R12, -RZ, RZ, 0, 2.384185791015625e-07 ;  /* 0x00000004ff0c7431 */ /* 0x000fe200000001ff */
[----:B------:R-:W-:-:S04]  /*28e0*/  FMNMX R0, R13, R14, !PT ;  /* 0x0000000e0d007209 */ /* 0x000fc80007800000 */
[----:B------:R-:W-:-:S07]  /*28f0*/  MOV R13, R0 ;  /* 0x00000000000d7202 */ /* 0x000fce0000000f00 */
[----:B------:R-:W-:Y:S05]  /*2900*/  WARPSYNC.COLLECTIVE R15, `(.L_x_3194) ;  /* 0x000000000f087348 */ /* 0x000fea0003c00000 */
[----:B------:R0:W1:Y:S02]  /*2910*/  SHFL.BFLY P6, R14, R13, R12, R11 ;  /* 0x0c00000c0d0e7389 */ /* 0x00006400000c000b */
[----:B01----:R-:W-:Y:S05]  /*2920*/  ENDCOLLECTIVE ;  /* 0x000000000000791b */ /* 0x003fea0003800000 */
.L_x_3194:
[----:B------:R-:W-:Y:S01]  /*2930*/  HFMA2 R12, -RZ, RZ, 0, 1.1920928955078125e-07 ;  /* 0x00000002ff0c7431 */ /* 0x000fe200000001ff */
[----:B------:R-:W-:-:S04]  /*2940*/  FMNMX R2, R0, R14, !PT ;  /* 0x0000000e00027209 */ /* 0x000fc80007800000 */
[----:B------:R-:W-:-:S07]  /*2950*/  MOV R13, R2 ;  /* 0x00000002000d7202 */ /* 0x000fce0000000f00 */
[----:B------:R-:W-:Y:S05]  /*2960*/  WARPSYNC.COLLECTIVE R15, `(.L_x_3195) ;  /* 0x000000000f087348 */ /* 0x000fea0003c00000 */
[----:B------:R0:W1:Y:S02]  /*2970*/  SHFL.BFLY P6, R14, R13, R12, R11 ;  /* 0x0c00000c0d0e7389 */ /* 0x00006400000c000b */
[----:B01----:R-:W-:Y:S05]  /*2980*/  ENDCOLLECTIVE ;  /* 0x000000000000791b */ /* 0x003fea0003800000 */
.L_x_3195:
[----:B------:R-:W-:Y:S01]  /*2990*/  HFMA2 R12, -RZ, RZ, 0, 5.9604644775390625e-08 ;  /* 0x00000001ff0c7431 */ /* 0x000fe200000001ff */
[----:B------:R-:W-:-:S04]  /*29a0*/  FMNMX R3, R2, R14, !PT ;  /* 0x0000000e02037209 */ /* 0x000fc80007800000 */
[----:B------:R-:W-:-:S07]  /*29b0*/  MOV R13, R3 ;  /* 0x00000003000d7202 */ /* 0x000fce0000000f00 */
[----:B------:R-:W-:Y:S05]  /*29c0*/  WARPSYNC.COLLECTIVE R15, `(.L_x_3196) ;  /* 0x000000000f087348 */ /* 0x000fea0003c00000 */
[----:B------:R0:W1:Y:S02]  /*29d0*/  SHFL.BFLY P6, R14, R13, R12, R11 ;  /* 0x0c00000c0d0e7389 */ /* 0x00006400000c000b */
[----:B01----:R-:W-:Y:S05]  /*29e0*/  ENDCOLLECTIVE ;  /* 0x000000000000791b */ /* 0x003fea0003800000 */
.L_x_3196:
[----:B------:R-:W-:Y:S01]  /*29f0*/  HFMA2 R12, -RZ, RZ, 3.7421875, 0 ;  /* 0x437c0000ff0c7431 */ /* 0x000fe200000001ff */
[----:B------:R-:W-:Y:S02]  /*2a00*/  MOV R11, 0x3bbb989d ;  /* 0x3bbb989d000b7802 */ /* 0x000fe40000000f00 */
        /* <DEDUP_REMOVED lines=28> */
[----:B------:R-:W-:Y:S02]  /*2bd0*/  IMAD.SHL.U32 R0, R9, 0x800000, RZ ;  /* 0x0080000009007824 */ /* 0x000fe400078e00ff */
        /* <DEDUP_REMOVED lines=13> */
[----:B------:R-:W-:-:S03]  /*2cb0*/  FADD R42, R9, -12583039 ;  /* 0xcb40007f092a7421 */ /* 0x000fc60000000000 */
[----:B------:R-:W-:Y:S01]  /*2cc0*/  FFMA.RM R15, R15, R12, 12582913 ;  /* 0x4b4000010f0f7423 */ /* 0x000fe2000000400c */
[----:B------:R-:W-:-:S03]  /*2cd0*/  FFMA R42, R3, 1.4426950216293334961, -R42 ;  /* 0x3fb8aa3b032a7823 */ /* 0x000fc6000000082a */
[----:B------:R-:W-:Y:S01]  /*2ce0*/  FADD R41, R15, -12583039 ;  /* 0xcb40007f0f297421 */ /* 0x000fe20000000000 */
[----:B------:R-:W-:Y:S01]  /*2cf0*/  FFMA R42, R3, 1.925963033500011079e-08, R42 ;  /* 0x32a57060032a7823 */ /* 0x000fe2000000002a */
[----:B------:R-:W-:Y:S01]  /*2d00*/  SHF.L.U32 R3, R9, 0x17, RZ ;  /* 0x0000001709037819 */ /* 0x000fe200000006ff */
[----:B------:R-:W-:Y:S01]  /*2d10*/  FFMA.SAT R9, R4, R11, 0.5 ;  /* 0x3f00000004097423 */ /* 0x000fe2000000200b */
[----:B------:R-:W-:-:S03]  /*2d20*/  FFMA R41, R20, 1.4426950216293334961, -R41 ;  /* 0x3fb8aa3b14297823 */ /* 0x000fc60000000829 */
[----:B------:R-:W-:Y:S01]  /*2d30*/  FFMA.RM R9, R9, R12, 12582913 ;  /* 0x4b40000109097423 */ /* 0x000fe2000000400c */
[----:B-1----:R-:W-:Y:S01]  /*2d40*/  FMUL R2, R2, R13 ;  /* 0x0000000d02027220 */ /* 0x002fe20000400000 */
[----:B------:R-:W0:Y:S01]  /*2d50*/  MUFU.EX2 R42, R42 ;  /* 0x0000002a002a7308 */ /* 0x000e220000000800 */
[----:B------:R-:W-:Y:S01]  /*2d60*/  FFMA R41, R20, 1.925963033500011079e-08, R41 ;  /* 0x32a5706014297823 */ /* 0x000fe20000000029 */
[----:B------:R-:W-:-:S04]  /*2d70*/  FADD R13, R9, -12583039 ;  /* 0xcb40007f090d7421 */ /* 0x000fc80000000000 */
[C---:B------:R-:W-:Y:S02]  /*2d80*/  FFMA R13, R4.reuse, 1.4426950216293334961, -R13 ;  /* 0x3fb8aa3b040d7823 */ /* 0x040fe4000000080d */
[----:B------:R-:W-:Y:S02]  /*2d90*/  MUFU.EX2 R41, R41 ;  /* 0x0000002900297308 */ /* 0x000fe40000000800 */
        /* <DEDUP_REMOVED lines=28> */
[----:B0-----:R-:W-:-:S04]  /*2f60*/  FFMA.SAT R13, R19, R11, 0.5 ;  /* 0x3f000000130d7423 */ /* 0x001fc8000000200b */
[----:B------:R-:W-:-:S04]  /*2f70*/  FFMA.RM R13, R13, R12, 12582913 ;  /* 0x4b4000010d0d7423 */ /* 0x000fc8000000400c */
[----:B------:R-:W-:Y:S01]  /*2f80*/  FADD R20, R13, -12583039 ;  /* 0xcb40007f0d147421 */ /* 0x000fe20000000000 */
[----:B--2---:R-:W-:Y:S01]  /*2f90*/  FMUL R9, R9, R8 ;  /* 0x0000000809097220 */ /* 0x004fe20000400000 */
[----:B------:R-:W-:Y:S02]  /*2fa0*/  SHF.L.U32 R8, R15, 0x17, RZ ;  /* 0x000000170f087819 */ /* 0x000fe400000006ff */
[----:B------:R-:W-:Y:S01]  /*2fb0*/  FFMA R20, R19, 1.4426950216293334961, -R20 ;  /* 0x3fb8aa3b13147823 */ /* 0x000fe20000000814 */
[----:B------:R-:W-:Y:S02]  /*2fc0*/  SHF.L.U32 R13, R13, 0x17, RZ ;  /* 0x000000170d0d7819 */ /* 0x000fe400000006ff */
[----:B------:R-:W-:Y:S01]  /*2fd0*/  FMUL R8, R8, R41 ;  /* 0x0000002908087220 */ /* 0x000fe20000400000 */
        /* <DEDUP_REMOVED lines=36> */
[----:B------:R-:W-:Y:S02]  /*3220*/  SHF.L.U32 R10, R15, 0x17, RZ ;  /* 0x000000170f0a7819 */ /* 0x000fe400000006ff */
[----:B------:R-:W-:Y:S01]  /*3230*/  MOV R15, 0xffffffff ;  /* 0xffffffff000f7802 */ /* 0x000fe20000000f00 */
        /* <DEDUP_REMOVED lines=19> */
[----:B------:R-:W-:-:S03]  /*3370*/  IMAD.MOV.U32 R12, RZ, RZ, 0x10 ;  /* 0x00000010ff0c7424 */ /* 0x000fc600078e00ff */
[----:B------:R-:W-:-:S04]  /*3380*/  FADD R11, R11, R16 ;  /* 0x000000100b0b7221 */ /* 0x000fc80000000000 */
[----:B------:R-:W-:Y:S01]  /*3390*/  FADD R13, R11, R10 ;  /* 0x0000000a0b0d7221 */ /* 0x000fe20000000000 */
[----:B------:R-:W-:-:S07]  /*33a0*/  MOV R11, 0x1f ;  /* 0x0000001f000b7802 */ /* 0x000fce0000000f00 */
[----:B------:R-:W-:Y:S05]  /*33b0*/  WARPSYNC.COLLECTIVE R15, `(.L_x_3197) ;  /* 0x000000000f087348 */ /* 0x000fea0003c00000 */
[----:B------:R0:W1:Y:S02]  /*33c0*/  SHFL.BFLY P6, R14, R13, R12, R11 ;  /* 0x0c00000c0d0e7389 */ /* 0x00006400000c000b */
[----:B01----:R-:W-:Y:S05]  /*33d0*/  ENDCOLLECTIVE ;  /* 0x000000000000791b */ /* 0x003fea0003800000 */
.L_x_3197:
[----:B------:R-:W-:Y:S02]  /*33e0*/  HFMA2 R12, -RZ, RZ, 0, 4.76837158203125e-07 ;  /* 0x00000008ff0c7431 */ /* 0x000fe400000001ff */
[----:B------:R-:W-:-:S05]  /*33f0*/  FADD R41, R13, R14 ;  /* 0x0000000e0d297221 */ /* 0x000fca0000000000 */
[----:B------:R-:W-:-:S07]  /*3400*/  MOV R13, R41 ;  /* 0x00000029000d7202 */ /* 0x000fce0000000f00 */
[----:B------:R-:W-:Y:S05]  /*3410*/  WARPSYNC.COLLECTIVE R15, `(.L_x_3198) ;  /* 0x000000000f087348 */ /* 0x000fea0003c00000 */
[----:B------:R0:W1:Y:S02]  /*3420*/  SHFL.BFLY P6, R14, R13, R12, R11 ;  /* 0x0c00000c0d0e7389 */ /* 0x00006400000c000b */
[----:B01----:R-:W-:Y:S05]  /*3430*/  ENDCOLLECTIVE ;  /* 0x000000000000791b */ /* 0x003fea0003800000 */
.L_x_3198:
[----:B------:R-:W-:Y:S02]  /*3440*/  HFMA2 R12, -RZ, RZ, 0, 2.384185791015625e-07 ;  /* 0x00000004ff0c7431 */ /* 0x000fe400000001ff */
[----:B------:R-:W-:-:S05]  /*3450*/  FADD R42, R41, R14 ;  /* 0x0000000e292a7221 */ /* 0x000fca0000000000 */
[----:B------:R-:W-:-:S07]  /*3460*/  MOV R13, R42 ;  /* 0x0000002a000d7202 */ /* 0x000fce0000000f00 */
[----:B------:R-:W-:Y:S05]  /*3470*/  WARPSYNC.COLLECTIVE R15, `(.L_x_3199) ;  /* 0x000000000f087348 */ /* 0x000fea0003c00000 */
[----:B------:R0:W1:Y:S02]  /*3480*/  SHFL.BFLY P6, R14, R13, R12, R11 ;  /* 0x0c00000c0d0e7389 */ /* 0x00006400000c000b */
[----:B01----:R-:W-:Y:S05]  /*3490*/  ENDCOLLECTIVE ;  /* 0x000000000000791b */ /* 0x003fea0003800000 */
.L_x_3199:
[----:B------:R-:W-:Y:S02]  /*34a0*/  HFMA2 R12, -RZ, RZ, 0, 1.1920928955078125e-07 ;  /* 0x00000002ff0c7431 */ /* 0x000fe400000001ff */
[----:B------:R-:W-:-:S05]  /*34b0*/  FADD R43, R42, R14 ;  /* 0x0000000e2a2b7221 */ /* 0x000fca0000000000 */
[----:B------:R-:W-:-:S07]  /*34c0*/  MOV R13, R43 ;  /* 0x0000002b000d7202 */ /* 0x000fce0000000f00 */
[----:B------:R-:W-:Y:S05]  /*34d0*/  WARPSYNC.COLLECTIVE R15, `(.L_x_3200) ;  /* 0x000000000f087348 */ /* 0x000fea0003c00000 */
[----:B------:R0:W1:Y:S02]  /*34e0*/  SHFL.BFLY P6, R14, R13, R12, R11 ;  /* 0x0c00000c0d0e7389 */ /* 0x00006400000c000b */
[----:B01----:R-:W-:Y:S05]  /*34f0*/  ENDCOLLECTIVE ;  /* 0x000000000000791b */ /* 0x003fea0003800000 */
.L_x_3200:
[----:B------:R-:W-:Y:S02]  /*3500*/  HFMA2 R12, -RZ, RZ, 0, 5.9604644775390625e-08 ;  /* 0x00000001ff0c7431 */ /* 0x000fe400000001ff */
[----:B------:R-:W-:-:S05]  /*3510*/  FADD R44, R43, R14 ;  /* 0x0000000e2b2c7221 */ /* 0x000fca0000000000 */
[----:B------:R-:W-:-:S07]  /*3520*/  MOV R13, R44 ;  /* 0x0000002c000d7202 */ /* 0x000fce0000000f00 */
[----:B------:R-:W-:Y:S05]  /*3530*/  WARPSYNC.COLLECTIVE R15, `(.L_x_3201) ;  /* 0x000000000f087348 */ /* 0x000fea0003c00000 */
[----:B------:R0:W1:Y:S02]  /*3540*/  SHFL.BFLY P6, R14, R13, R12, R11 ;  /* 0x0c00000c0d0e7389 */ /* 0x00006400000c000b */
[----:B01----:R-:W-:Y:S05]  /*3550*/  ENDCOLLECTIVE ;  /* 0x000000000000791b */ /* 0x003fea0003800000 */
.L_x_3201:
[----:B------:R-:W-:Y:S05]  /*3560*/  BRA `(.L_x_3202) ;  /* 0xffffffdc00f47947 */ /* 0x000fea000383ffff */
        .weak           $__internal_44_$__cuda_sm3x_div_rn_noftz_f32_slowpath
        .type           $__internal_44_$__cuda_sm3x_div_rn_noftz_f32_slowpath,@function
        .size           $__internal_44_$__cuda_sm3x_div_rn_noftz_f32_slowpath,(.L_x_8530 - $__internal_44_$__cuda_sm3x_div_rn_noftz_f32_slowpath)
$__internal_44_$__cuda_sm3x_div_rn_noftz_f32_slowpath:
        /* <DEDUP_REMOVED lines=35> */
.L_x_3204:
        /* <DEDUP_REMOVED lines=8> */
[----:B------:R-:W-:Y:S01]  /*3820*/  FFMA R59, R46, R59, R46 ;  /* 0x0000003b2e3b7223 */ /* 0x000fe2000000002e */
        /* <DEDUP_REMOVED lines=23> */
[C---:B------:R-:W-:Y:S02]  /*39a0*/  ISETP.NE.AND P3, PT, R13.reuse, RZ, PT ;  /* 0x000000ff0d00720c */ /* 0x040fe40003f65270 */
        /* <DEDUP_REMOVED lines=18> */
.L_x_3211:
[----:B------:R-:W-:-:S04]  /*3ad0*/  LOP3.LUT R6, R6, 0x80000000, RZ, 0xc0, !PT ;  /* 0x8000000006067812 */ /* 0x000fc800078ec0ff */
[----:B------:R-:W-:Y:S01]  /*3ae0*/  LOP3.LUT R6, R6, 0x7f800000, RZ, 0xfc, !PT ;  /* 0x7f80000006067812 */ /* 0x000fe200078efcff */
[----:B------:R-:W-:Y:S06]  /*3af0*/  BRA `(.L_x_3212) ;  /* 0x0000000000047947 */ /* 0x000fec0003800000 */
.L_x_3210:
[----:B------:R-:W-:-:S07]  /*3b00*/  LEA R6, R46, R6, 0x17 ;  /* 0x000000062e067211 */ /* 0x000fce00078eb8ff */
.L_x_3212:
[----:B------:R-:W-:Y:S05]  /*3b10*/  BSYNC.RECONVERGENT B2 ;  /* 0x0000000000027941 */ /* 0x000fea0003800200 */
.L_x_3209:
[----:B------:R-:W-:Y:S05]  /*3b20*/  BRA `(.L_x_3213) ;  /* 0x0000000000207947 */ /* 0x000fea0003800000 */
.L_x_3208:
[----:B------:R-:W-:-:S04]  /*3b30*/  LOP3.LUT R6, R59, 0x80000000, R6, 0x48, !PT ;  /* 0x800000003b067812 */ /* 0x000fc800078e4806 */
[----:B------:R-:W-:Y:S01]  /*3b40*/  LOP3.LUT R6, R6, 0x7f800000, RZ, 0xfc, !PT ;  /* 0x7f80000006067812 */ /* 0x000fe200078efcff */
[----:B------:R-:W-:Y:S06]  /*3b50*/  BRA `(.L_x_3213) ;  /* 0x0000000000147947 */ /* 0x000fec0003800000 */
.L_x_3207:
[----:B------:R-:W-:Y:S01]  /*3b60*/  LOP3.LUT R6, R59, 0x80000000, R6, 0x48, !PT ;  /* 0x800000003b067812 */ /* 0x000fe200078e4806 */
[----:B------:R-:W-:Y:S06]  /*3b70*/  BRA `(.L_x_3213) ;  /* 0x00000000000c7947 */ /* 0x000fec0003800000 */
.L_x_3206:
[----:B------:R-:W0:Y:S01]  /*3b80*/  MUFU.RSQ R6, -QNAN ;  /* 0xffc0000000067908 */ /* 0x000e220000001400 */
[----:B------:R-:W-:Y:S05]  /*3b90*/  BRA `(.L_x_3213) ;  /* 0x0000000000047947 */ /* 0x000fea0003800000 */
.L_x_3205:
[----:B------:R-:W-:-:S07]  /*3ba0*/  FADD.FTZ R6, R6, R11 ;  /* 0x0000000b06067221 */ /* 0x000fce0000010000 */
.L_x_3213:
[----:B------:R-:W-:Y:S05]  /*3bb0*/  BSYNC.RECONVERGENT B1 ;  /* 0x0000000000017941 */ /* 0x000fea0003800200 */
.L_x_3203:
[----:B------:R-:W-:-:S04]  /*3bc0*/  HFMA2 R13, -RZ, RZ, 0, 0 ;  /* 0x00000000ff0d7431 */ /* 0x000fc800000001ff */
[----:B0-----:R-:W-:Y:S05]  /*3bd0*/  RET.REL.NODEC R12 `(_Z15SoftmaxWarpImplI10DirectLoadIffE11DirectStoreIffEfLi1ELi15ELi32ELi1ELb1EL9Algorithm0EEvT_T0_ll) ;  /* 0xffffffc40c087950 */ /* 0x001fea0003c3ffff */
.L_x_3214:
        /* <DEDUP_REMOVED lines=10> */
.L_x_8530:


//--------------------- .text._Z15SoftmaxWarpImplI10DirectLoadIffE11DirectStoreIffEfLi1ELi15ELi32ELi1ELb0EL9Algorithm0EEvT_T0_ll --------------------------
	.section	.text._Z15SoftmaxWarpImplI10DirectLoadIffE11DirectStoreIffEfLi1ELi15ELi32ELi1ELb0EL9Algorithm0EEvT_T0_ll,"ax",@progbits
	.align	128
        .global         _Z15SoftmaxWarpImplI10DirectLoadIffE11DirectStoreIffEfLi1ELi15ELi32ELi1ELb0EL9Algorithm0EEvT_T0_ll
        .type           _Z15SoftmaxWarpImplI10DirectLoadIffE11DirectStoreIffEfLi1ELi15ELi32ELi1ELb0EL9Algorithm0EEvT_T0_ll,@function
        .size           _Z15SoftmaxWarpImplI10DirectLoadIffE11DirectStoreIffEfLi1ELi15ELi32ELi1ELb0EL9Algorithm0EEvT_T0_ll,(.L_x_8531 - _Z15SoftmaxWarpImplI10DirectLoadIffE11DirectStoreIffEfLi1ELi15ELi32ELi1ELb0EL9Algorithm0EEvT_T0_ll)
        .other          _Z15SoftmaxWarpImplI10DirectLoadIffE11DirectStoreIffEfLi1ELi15ELi32ELi1ELb0EL9Algorithm0EEvT_T0_ll,@"STO_CUDA_ENTRY STV_DEFAULT"
_Z15SoftmaxWarpImplI10DirectLoadIffE11DirectStoreIffEfLi1ELi15ELi32ELi1ELb0EL9Algorithm0EEvT_T0_ll:
.text._Z15SoftmaxWarpImplI10DirectLoadIffE11DirectStoreIffEfLi1ELi15ELi32ELi1ELb0EL9Algorithm0EEvT_T0_ll:
        /* <DEDUP_REMOVED lines=24> */
.L_x_3215:
        /* <DEDUP_REMOVED lines=13> */
.L_x_3247:
        /* <DEDUP_REMOVED lines=72> */
[C---:B------:R-:W-:Y:S01]  /*06d0*/  FADD R13, R6.reuse, -12583039 ;  /* 0xcb40007f060d7421 */ /* 0x040fe20000000000 */
[----:B------:R-:W-:Y:S01]  /*06e0*/  FADD R5, R3, -12583039 ;  /* 0xcb40007f03057421 */ /* 0x000fe20000000000 */
[----:B------:R-:W-:Y:S01]  /*06f0*/  SHF.L.U32 R6, R6, 0x17, RZ ;  /* 0x0000001706067819 */ /* 0x000fe200000006ff */
[--C-:B------:R-:W-:Y:S01]  /*0700*/  FADD R28, R29, -R14.reuse ;  /* 0x8000000e1d1c7221 */ /* 0x100fe20000000000 */
[----:B------:R-:W-:Y:S01]  /*0710*/  FFMA R13, R20, 1.4426950216293334961, -R13 ;  /* 0x3fb8aa3b140d7823 */ /* 0x000fe2000000080d */
[----:B------:R-:W-:Y:S01]  /*0720*/  FFMA R5, R38, 1.4426950216293334961, -R5 ;  /* 0x3fb8aa3b26057823 */ /* 0x000fe20000000805 */
[--C-:B------:R-:W-:Y:S01]  /*0730*/  FADD R36, R17, -R14.reuse ;  /* 0x8000000e11247221 */ /* 0x100fe20000000000 */
[--C-:B------:R-:W-:Y:S01]  /*0740*/  FADD R10, R10, -R14.reuse ;  /* 0x8000000e0a0a7221 */ /* 0x100fe20000000000 */
[----:B------:R-:W-:Y:S01]  /*0750*/  FFMA R13, R20, 1.925963033500011079e-08, R13 ;  /* 0x32a57060140d7823 */ /* 0x000fe2000000000d */
[--C-:B------:R-:W-:Y:S01]  /*0760*/  FADD R20, R7, -R14.reuse ;  /* 0x8000000e07147221 */ /* 0x100fe20000000000 */
[-C--:B------:R-:W-:Y:S01]  /*0770*/  FFMA.SAT R7, R0, R11.reuse, 0.5 ;  /* 0x3f00000000077423 */ /* 0x080fe2000000200b */
[----:B------:R-:W-:Y:S01]  /*0780*/  FFMA R5, R38, 1.925963033500011079e-08, R5 ;  /* 0x32a5706026057823 */ /* 0x000fe20000000005 */
[--C-:B------:R-:W-:Y:S01]  /*0790*/  FADD R32, R19, -R14.reuse ;  /* 0x8000000e13207221 */ /* 0x100fe20000000000 */
[----:B------:R-:W-:Y:S01]  /*07a0*/  FFMA.SAT R19, R10, R11, 0.5 ;  /* 0x3f0000000a137423 */ /* 0x000fe2000000200b */
[----:B------:R-:W1:Y:S01]  /*07b0*/  MUFU.EX2 R13, R13 ;  /* 0x0000000d000d7308 */ /* 0x000e620000000800 */
[-C--:B------:R-:W-:Y:S01]  /*07c0*/  FFMA.RM R7, R7, R12.reuse, 12582913 ;  /* 0x4b40000107077423 */ /* 0x080fe2000000400c */
[--C-:B------:R-:W-:Y:S01]  /*07d0*/  FADD R18, R18, -R14.reuse ;  /* 0x8000000e12127221 */ /* 0x100fe20000000000 */
[----:B------:R-:W-:Y:S01]  /*07e0*/  FFMA.RM R19, R19, R12, 12582913 ;  /* 0x4b40000113137423 */ /* 0x000fe2000000400c */
[----:B------:R-:W-:Y:S01]  /*07f0*/  FADD R14, R27, -R14 ;  /* 0x8000000e1b0e7221 */ /* 0x000fe20000000000 */
[----:B------:R-:W-:-:S03]  /*0800*/  FADD R9, R7, -12583039 ;  /* 0xcb40007f07097421 */ /* 0x000fc60000000000 */
[----:B------:R-:W2:Y:S01]  /*0810*/  MUFU.EX2 R5, R5 ;  /* 0x0000000500057308 */ /* 0x000ea20000000800 */
[----:B------:R-:W-:-:S04]  /*0820*/  FFMA R9, R0, 1.4426950216293334961, -R9 ;  /* 0x3fb8aa3b00097823 */ /* 0x000fc80000000809 */
[----:B------:R-:W-:Y:S01]  /*0830*/  FFMA R9, R0, 1.925963033500011079e-08, R9 ;  /* 0x32a5706000097823 */ /* 0x000fe20000000009 */
[----:B------:R-:W-:Y:S01]  /*0840*/  SHF.L.U32 R0, R3, 0x17, RZ ;  /* 0x0000001703007819 */ /* 0x000fe200000006ff */
[----:B-1----:R-:W-:Y:S01]  /*0850*/  FMUL R6, R6, R13 ;  /* 0x0000000d06067220 */ /* 0x002fe20000400000 */
[----:B------:R-:W-:-:S03]  /*0860*/  FFMA.SAT R13, R2, R11, 0.5 ;  /* 0x3f000000020d7423 */ /* 0x000fc6000000200b */
[----:B------:R-:W1:Y:S01]  /*0870*/  MUFU.EX2 R9, R9 ;  /* 0x0000000900097308 */ /* 0x000e620000000800 */
[----:B------:R-:W-:Y:S01]  /*0880*/  FFMA.RM R13, R13, R12, 12582913 ;  /* 0x4b4000010d0d7423 */ /* 0x000fe2000000400c */
[----:B--2---:R-:W-:-:S03]  /*0890*/  FMUL R0, R0, R5 ;  /* 0x0000000500007220 */ /* 0x004fc60000400000 */
[----:B------:R-:W-:-:S04]  /*08a0*/  FADD R3, R13, -12583039 ;  /* 0xcb40007f0d037421 */ /* 0x000fc80000000000 */
[----:B------:R-:W-:-:S04]  /*08b0*/  FFMA R3, R2, 1.4426950216293334961, -R3 ;  /* 0x3fb8aa3b02037823 */ /* 0x000fc80000000803 */
[----:B------:R-:W-:Y:S01]  /*08c0*/  FFMA R5, R2, 1.925963033500011079e-08, R3 ;  /* 0x32a5706002057823 */ /* 0x000fe20000000003 */
[----:B------:R-:W-:Y:S01]  /*08d0*/  SHF.L.U32 R2, R7, 0x17, RZ ;  /* 0x0000001707027819 */ /* 0x000fe200000006ff */
[----:B------:R-:W-:Y:S02]  /*08e0*/  FFMA.SAT R3, R4, R11, 0.5 ;  /* 0x3f00000004037423 */ /* 0x000fe4000000200b */
[----:B------:R2:W3:Y:S02]  /*08f0*/  MUFU.EX2 R16, R5 ;  /* 0x0000000500107308 */ /* 0x0004e40000000800 */
[----:B-1----:R-:W-:Y:S01]  /*0900*/  FMUL R2, R2, R9 ;  /* 0x0000000902027220 */ /* 0x002fe20000400000 */
[-C--:B------:R-:W-:Y:S01]  /*0910*/  FFMA.SAT R9, R8, R11.reuse, 0.5 ;  /* 0x3f00000008097423 */ /* 0x080fe2000000200b */
[-C--:B------:R-:W-:Y:S01]  /*0920*/  FFMA.RM R7, R3, R12.reuse, 12582913 ;  /* 0x4b40000103077423 */ /* 0x080fe2000000400c */
[----:B------:R-:W-:Y:S01]  /*0930*/  SHF.L.U32 R3, R13, 0x17, RZ ;  /* 0x000000170d037819 */ /* 0x000fe200000006ff */
[----:B------:R-:W-:Y:S01]  /*0940*/  FFMA.SAT R13, R28, R11, 0.5 ;  /* 0x3f0000001c0d7423 */ /* 0x000fe2000000200b */
[----:B------:R-:W-:Y:S01]  /*0950*/  FFMA.RM R9, R9, R12, 12582913 ;  /* 0x4b40000109097423 */ /* 0x000fe2000000400c */
[----:B------:R-:W-:-:S02]  /*0960*/  FADD R15, R7, -12583039 ;  /* 0xcb40007f070f7421 */ /* 0x000fc40000000000 */
[----:B------:R-:W-:Y:S01]  /*0970*/  FFMA.RM R13, R13, R12, 12582913 ;  /* 0x4b4000010d0d7423 */ /* 0x000fe2000000400c */
[----:B--2---:R-:W-:Y:S01]  /*0980*/  FADD R5, R9, -12583039 ;  /* 0xcb40007f09057421 */ /* 0x004fe20000000000 */
[----:B------:R-:W-:-:S03]  /*0990*/  FFMA R15, R4, 1.4426950216293334961, -R15 ;  /* 0x3fb8aa3b040f7823 */ /* 0x000fc6000000080f */
[----:B------:R-:W-:Y:S01]  /*09a0*/  FFMA R5, R8, 1.4426950216293334961, -R5 ;  /* 0x3fb8aa3b08057823 */ /* 0x000fe20000000805 */
[----:B------:R-:W-:Y:S01]  /*09b0*/  FFMA R15, R4, 1.925963033500011079e-08, R15 ;  /* 0x32a57060040f7823 */ /* 0x000fe2000000000f */
[----:B------:R-:W-:Y:S01]  /*09c0*/  SHF.L.U32 R4, R7, 0x17, RZ ;  /* 0x0000001707047819 */ /* 0x000fe200000006ff */
[----:B---3--:R-:W-:Y:S01]  /*09d0*/  FMUL R3, R3, R16 ;  /* 0x0000001003037220 */ /* 0x008fe20000400000 */
[----:B------:R-:W-:Y:S01]  /*09e0*/  FFMA R8, R8, 1.925963033500011079e-08, R5 ;  /* 0x32a5706008087823 */ /* 0x000fe20000000005 */
[----:B------:R-:W-:Y:S02]  /*09f0*/  FFMA.SAT R5, R20, R11, 0.5 ;  /* 0x3f00000014057423 */ /* 0x000fe4000000200b */
[----:B------:R-:W1:Y:S02]  /*0a00*/  MUFU.EX2 R15, R15 ;  /* 0x0000000f000f7308 */ /* 0x000e640000000800 */
[----:B------:R-:W-:-:S04]  /*0a10*/  FFMA.RM R7, R5, R12, 12582913 ;  /* 0x4b40000105077423 */ /* 0x000fc8000000400c */
[C---:B------:R-:W-:Y:S01]  /*0a20*/  FADD R5, R7.reuse, -12583039 ;  /* 0xcb40007f07057421 */ /* 0x040fe20000000000 */
[----:B------:R-:W-:Y:S01]  /*0a30*/  SHF.L.U32 R7, R7, 0x17, RZ ;  /* 0x0000001707077819 */ /* 0x000fe200000006ff */
[----:B------:R-:W2:Y:S02]  /*0a40*/  MUFU.EX2 R8, R8 ;  /* 0x0000000800087308 */ /* 0x000ea40000000800 */
[----:B------:R-:W-:-:S04]  /*0a50*/  FFMA R5, R20, 1.4426950216293334961, -R5 ;  /* 0x3fb8aa3b14057823 */ /* 0x000fc80000000805 */
[----:B------:R-:W-:Y:S01]  /*0a60*/  FFMA R20, R20, 1.925963033500011079e-08, R5 ;  /* 0x32a5706014147823 */ /* 0x000fe20000000005 */
[----:B------:R-:W-:Y:S01]  /*0a70*/  SHF.L.U32 R5, R9, 0x17, RZ ;  /* 0x0000001709057819 */ /* 0x000fe200000006ff */
[C---:B------:R-:W-:Y:S01]  /*0a80*/  FADD R9, R13.reuse, -12583039 ;  /* 0xcb40007f0d097421 */ /* 0x040fe20000000000 */
[----:B-1----:R-:W-:Y:S01]  /*0a90*/  FMUL R4, R4, R15 ;  /* 0x0000000f04047220 */ /* 0x002fe20000400000 */
[----:B------:R-:W-:Y:S01]  /*0aa0*/  FFMA.SAT R15, R30, R11, 0.5 ;  /* 0x3f0000001e0f7423 */ /* 0x000fe2000000200b */
[----:B------:R-:W-:Y:S01]  /*0ab0*/  SHF.L.U32 R13, R13, 0x17, RZ ;  /* 0x000000170d0d7819 */ /* 0x000fe200000006ff */
[C---:B------:R-:W-:Y:S01]  /*0ac0*/  FFMA R9, R28.reuse, 1.4426950216293334961, -R9 ;  /* 0x3fb8aa3b1c097823 */ /* 0x040fe20000000809 */
[----:B------:R-:W1:Y:S01]  /*0ad0*/  MUFU.EX2 R20, R20 ;  /* 0x0000001400147308 */ /* 0x000e620000000800 */
[----:B------:R-:W-:Y:S02]  /*0ae0*/  FFMA.RM R15, R15, R12, 12582913 ;  /* 0x4b4000010f0f7423 */ /* 0x000fe4000000400c */
[----:B------:R-:W-:Y:S01]  /*0af0*/  FFMA R9, R28, 1.925963033500011079e-08, R9 ;  /* 0x32a570601c097823 */ /* 0x000fe20000000009 */
[----:B--2---:R-:W-:Y:S01]  /*0b00*/  FMUL R5, R5, R8 ;  /* 0x0000000805057220 */ /* 0x004fe20000400000 */
[----:B------:R-:W-:-:S03]  /*0b10*/  FADD R17, R15, -12583039 ;  /* 0xcb40007f0f117421 */ /* 0x000fc60000000000 */
[----:B------:R2:W3:Y:S01]  /*0b20*/  MUFU.EX2 R16, R9 ;  /* 0x0000000900107308 */ /* 0x0004e20000000800 */
[----:B------:R-:W-:-:S04]  /*0b30*/  FFMA R17, R30, 1.4426950216293334961, -R17 ;  /* 0x3fb8aa3b1e117823 */ /* 0x000fc80000000811 */
[----:B------:R-:W-:Y:S01]  /*0b40*/  FFMA R17, R30, 1.925963033500011079e-08, R17 ;  /* 0x32a570601e117823 */ /* 0x000fe20000000011 */
[----:B--2---:R-:W-:Y:S01]  /*0b50*/  FFMA.SAT R9, R36, R11, 0.5 ;  /* 0x3f00000024097423 */ /* 0x004fe2000000200b */
[----:B-1----:R-:W-:-:S04]  /*0b60*/  FMUL R7, R7, R20 ;  /* 0x0000001407077220 */ /* 0x002fc80000400000 */
[----:B------:R-:W1:Y:S01]  /*0b70*/  MUFU.EX2 R17, R17 ;  /* 0x0000001100117308 */ /* 0x000e620000000800 */
[----:B---3--:R-:W-:Y:S01]  /*0b80*/  FMUL R16, R13, R16 ;  /* 0x000000100d107220 */ /* 0x008fe20000400000 */
[----:B------:R-:W-:-:S04]  /*0b90*/  FADD R13, R19, -12583039 ;  /* 0xcb40007f130d7421 */ /* 0x000fc80000000000 */
[----:B------:R-:W-:-:S04]  /*0ba0*/  FFMA R13, R10, 1.4426950216293334961, -R13 ;  /* 0x3fb8aa3b0a0d7823 */ /* 0x000fc8000000080d */
[----:B------:R-:W-:Y:S01]  /*0bb0*/  FFMA R13, R10, 1.925963033500011079e-08, R13 ;  /* 0x32a570600a0d7823 */ /* 0x000fe2000000000d */
[----:B------:R-:W-:Y:S01]  /*0bc0*/  SHF.L.U32 R10, R15, 0x17, RZ ;  /* 0x000000170f0a7819 */ /* 0x000fe200000006ff */
[----:B------:R-:W-:Y:S01]  /*0bd0*/  FFMA.RM R15, R9, R12, 12582913 ;  /* 0x4b400001090f7423 */ /* 0x000fe2000000400c */
[----:B------:R-:W-:Y:S01]  /*0be0*/  SHF.L.U32 R9, R19, 0x17, RZ ;  /* 0x0000001713097819 */ /* 0x000fe200000006ff */
[----:B------:R2:W3:Y:S01]  /*0bf0*/  MUFU.EX2 R8, R13 ;  /* 0x0000000d00087308 */ /* 0x0004e20000000800 */
[----:B------:R-:W-:Y:S01]  /*0c00*/  FFMA.SAT R19, R14, R11, 0.5 ;  /* 0x3f0000000e137423 */ /* 0x000fe2000000200b */
[----:B-1----:R-:W-:Y:S01]  /*0c10*/  FMUL R10, R10, R17 ;  /* 0x000000110a0a7220 */ /* 0x002fe20000400000 */
[----:B------:R-:W-:Y:S01]  /*0c20*/  FFMA.SAT R17, R34, R11, 0.5 ;  /* 0x3f00000022117423 */ /* 0x000fe2000000200b */
[----:B------:R-:W-:-:S04]  /*0c30*/  FADD R27, R15, -12583039 ;  /* 0xcb40007f0f1b7421 */ /* 0x000fc80000000000 */
[----:B------:R-:W-:Y:S01]  /*0c40*/  FFMA R27, R36, 1.4426950216293334961, -R27 ;  /* 0x3fb8aa3b241b7823 */ /* 0x000fe2000000081b */
[----:B--2---:R-:W-:-:S03]  /*0c50*/  FFMA.RM R13, R17, R12, 12582913 ;  /* 0x4b400001110d7423 */ /* 0x004fc6000000400c */
[----:B------:R-:W-:Y:S01]  /*0c60*/  FFMA R27, R36, 1.925963033500011079e-08, R27 ;  /* 0x32a57060241b7823 */ /* 0x000fe2000000001b */
[C---:B------:R-:W-:Y:S01]  /*0c70*/  FADD R17, R13.reuse, -12583039 ;  /* 0xcb40007f0d117421 */ /* 0x040fe20000000000 */
[----:B------:R-:W-:-:S03]  /*0c80*/  SHF.L.U32 R13, R13, 0x17, RZ ;  /* 0x000000170d0d7819 */ /* 0x000fc600000006ff */
[C---:B------:R-:W-:Y:S01]  /*0c90*/  FFMA R17, R34.reuse, 1.4426950216293334961, -R17 ;  /* 0x3fb8aa3b22117823 */ /* 0x040fe20000000811 */
[----:B---3--:R-:W-:Y:S01]  /*0ca0*/  FMUL R9, R9, R8 ;  /* 0x0000000809097220 */ /* 0x008fe20000400000 */
[----:B------:R-:W-:Y:S01]  /*0cb0*/  SHF.L.U32 R8, R15, 0x17, RZ ;  /* 0x000000170f087819 */ /* 0x000fe200000006ff */
[----:B------:R-:W1:Y:S01]  /*0cc0*/  MUFU.EX2 R27, R27 ;  /* 0x0000001b001b7308 */ /* 0x000e620000000800 */
[----:B------:R-:W-:Y:S01]  /*0cd0*/  FFMA R34, R34, 1.925963033500011079e-08, R17 ;  /* 0x32a5706022227823 */ /* 0x000fe20000000011 */
[----:B------:R-:W-:-:S04]  /*0ce0*/  FFMA.SAT R17, R32, R11, 0.5 ;  /* 0x3f00000020117423 */ /* 0x000fc8000000200b */
        /* <DEDUP_REMOVED lines=8> */
[-C--:B------:R-:W-:Y:S01]  /*0d70*/  FFMA.RM R11, R17, R12.reuse, 12582913 ;  /* 0x4b400001110b7423 */ /* 0x080fe2000000400c */
[----:B------:R-:W-:Y:S01]  /*0d80*/  FFMA.RM R12, R19, R12, 12582913 ;  /* 0x4b400001130c7423 */ /* 0x000fe2000000400c */
[----:B------:R-:W1:Y:S01]  /*0d90*/  MUFU.EX2 R32, R32 ;  /* 0x0000002000207308 */ /* 0x000e620000000800 */
[----:B--2---:R-:W-:Y:S01]  /*0da0*/  FMUL R20, R13, R34 ;  /* 0x000000220d147220 */ /* 0x004fe20000400000 */
[C---:B------:R-:W-:Y:S01]  /*0db0*/  FADD R17, R11.reuse, -12583039 ;  /* 0xcb40007f0b117421 */ /* 0x040fe20000000000 */
[----:B------:R-:W-:-:S03]  /*0dc0*/  SHF.L.U32 R11, R11, 0x17, RZ ;  /* 0x000000170b0b7819 */ /* 0x000fc600000006ff */
[----:B------:R-:W-:-:S04]  /*0dd0*/  FFMA R17, R18, 1.4426950216293334961, -R17 ;  /* 0x3fb8aa3b12117823 */ /* 0x000fc80000000811 */
[----:B------:R-:W-:Y:S01]  /*0de0*/  FFMA R18, R18, 1.925963033500011079e-08, R17 ;  /* 0x32a5706012127823 */ /* 0x000fe20000000011 */
[C---:B------:R-:W-:Y:S01]  /*0df0*/  FADD R17, R12.reuse, -12583039 ;  /* 0xcb40007f0c117421 */ /* 0x040fe20000000000 */
[----:B------:R-:W-:-:S03]  /*0e00*/  SHF.L.U32 R12, R12, 0x17, RZ ;  /* 0x000000170c0c7819 */ /* 0x000fc600000006ff */
[C---:B------:R-:W-:Y:S01]  /*0e10*/  FFMA R17, R14.reuse, 1.4426950216293334961, -R17 ;  /* 0x3fb8aa3b0e117823 */ /* 0x040fe20000000811 */
[----:B------:R-:W2:Y:S01]  /*0e20*/  MUFU.EX2 R18, R18 ;  /* 0x0000001200127308 */ /* 0x000ea20000000800 */
[----:B-1----:R-:W-:Y:S02]  /*0e30*/  FMUL R19, R15, R32 ;  /* 0x000000200f137220 */ /* 0x002fe40000400000 */
[----:B------:R-:W-:Y:S01]  /*0e40*/  FFMA R27, R14, 1.925963033500011079e-08, R17 ;  /* 0x32a570600e1b7823 */ /* 0x000fe20000000011 */
[----:B------:R-:W-:-:S04]  /*0e50*/  FADD R17, RZ, R6 ;  /* 0x00000006ff117221 */ /* 0x000fc80000000000 */
[----:B------:R-:W-:Y:S01]  /*0e60*/  FADD R17, R17, R0 ;  /* 0x0000000011117221 */ /* 0x000fe20000000000 */
[----:B------:R-:W1:Y:S03]  /*0e70*/  MUFU.EX2 R27, R27 ;  /* 0x0000001b001b7308 */ /* 0x000e660000000800 */
[----:B------:R-:W-:-:S04]  /*0e80*/  FADD R14, R17, R2 ;  /* 0x00000002110e7221 */ /* 0x000fc80000000000 */
[----:B------:R-:W-:Y:S01]  /*0e90*/  FADD R17, R14, R3 ;  /* 0x000000030e117221 */ /* 0x000fe20000000000 */
[----:B--2---:R-:W-:-:S03]  /*0ea0*/  FMUL R18, R11, R18 ;  /* 0x000000120b127220 */ /* 0x004fc60000400000 */
        /* <DEDUP_REMOVED lines=21> */
.L_x_3259:
        /* <DEDUP_REMOVED lines=11> */
[----:B01----:R-:W-:Y:S05]  /*10b0*/  CALL.REL.NOINC `($__internal_45_$__cuda_sm3x_div_rn_noftz_f32_slowpath) ;  /* 0x0000001c00587944 */ /* 0x003fea0003c00000 */
[----:B------:R-:W-:-:S07]  /*10c0*/  MOV R14, R6 ;  /* 0x00000006000e7202 */ /* 0x000fce0000000f00 */
.L_x_3218:
[----:B------:R-:W-:Y:S05]  /*10d0*/  BSYNC.RECONVERGENT B2 ;  /* 0x0000000000027941 */ /* 0x000fea0003800200 */
.L_x_3217:
        /* <DEDUP_REMOVED lines=11> */
[----:B01----:R-:W-:Y:S05]  /*1190*/  CALL.REL.NOINC `($__internal_45_$__cuda_sm3x_div_rn_noftz_f32_slowpath) ;  /* 0x0000001c00207944 */ /* 0x003fea0003c00000 */
[----:B------:R-:W-:-:S07]  /*11a0*/  MOV R15, R6 ;  /* 0x00000006000f7202 */ /* 0x000fce0000000f00 */
.L_x_3220:
[----:B------:R-:W-:Y:S05]  /*11b0*/  BSYNC.RECONVERGENT B2 ;  /* 0x0000000000027941 */ /* 0x000fea0003800200 */
.L_x_3219:
        /* <DEDUP_REMOVED lines=13> */
.L_x_3222:
[----:B------:R-:W-:Y:S05]  /*1290*/  BSYNC.RECONVERGENT B2 ;  /* 0x0000000000027941 */ /* 0x000fea0003800200 */
.L_x_3221:
        /* <DEDUP_REMOVED lines=13> */
.L_x_3224:
[----:B------:R-:W-:Y:S05]  /*1370*/  BSYNC.RECONVERGENT B2 ;  /* 0x0000000000027941 */ /* 0x000fea0003800200 */
.L_x_3223:
        /* <DEDUP_REMOVED lines=13> */
.L_x_3226:
[----:B------:R-:W-:Y:S05]  /*1450*/  BSYNC.RECONVERGENT B2 ;  /* 0x0000000000027941 */ /* 0x000fea0003800200 */
.L_x_3225:
        /* <DEDUP_REMOVED lines=13> */
.L_x_3228:
[----:B------:R-:W-:Y:S05]  /*1530*/  BSYNC.RECONVERGENT B2 ;  /* 0x0000000000027941 */ /* 0x000fea0003800200 */
.L_x_3227:
        /* <DEDUP_REMOVED lines=13> */
.L_x_3230:
[----:B------:R-:W-:Y:S05]  /*1610*/  BSYNC.RECONVERGENT B2 ;  /* 0x0000000000027941 */ /* 0x000fea0003800200 */
.L_x_3229:
        /* <DEDUP_REMOVED lines=13> */
.L_x_3232:
[----:B------:R-:W-:Y:S05]  /*16f0*/  BSYNC.RECONVERGENT B2 ;  /* 0x0000000000027941 */ /* 0x000fea0003800200 */
.L_x_3231:
        /* <DEDUP_REMOVED lines=13> */
.L_x_3234:
[----:B------:R-:W-:Y:S05]  /*17d0*/  BSYNC.RECONVERGENT B2 ;  /* 0x0000000000027941 */ /* 0x000fea0003800200 */
.L_x_3233:
        /* <DEDUP_REMOVED lines=13> */
.L_x_3236:
[----:B------:R-:W-:Y:S05]  /*18b0*/  BSYNC.RECONVERGENT B2 ;  /* 0x0000000000027941 */ /* 0x000fea0003800200 */
.L_x_3235:
        /* <DEDUP_REMOVED lines=13> */
.L_x_3238:
[----:B------:R-:W-:Y:S05]  /*1990*/  BSYNC.RECONVERGENT B2 ;  /* 0x0000000000027941 */ /* 0x000fea0003800200 */
.L_x_3237:
        /* <DEDUP_REMOVED lines=13> */
.L_x_3240:
[----:B------:R-:W-:Y:S05]  /*1a70*/  BSYNC.RECONVERGENT B2 ;  /* 0x0000000000027941 */ /* 0x000fea0003800200 */
.L_x_3239:
        /* <DEDUP_REMOVED lines=13> */
.L_x_3242:
[----:B------:R-:W-:Y:S05]  /*1b50*/  BSYNC.RECONVERGENT B2 ;  /* 0x0000000000027941 */ /* 0x000fea0003800200 */
.L_x_3241:
        /* <DEDUP_REMOVED lines=13> */
.L_x_3244:
[----:B------:R-:W-:Y:S05]  /*1c30*/  BSYNC.RECONVERGENT B2 ;  /* 0x0000000000027941 */ /* 0x000fea0003800200 */
.L_x_3243:
        /* <DEDUP_REMOVED lines=13> */
.L_x_3246:
[----:B------:R-:W-:Y:S05]  /*1d10*/  BSYNC.RECONVERGENT B2 ;  /* 0x0000000000027941 */ /* 0x000fea0003800200 */
.L_x_3245:
        /* <DEDUP_REMOVED lines=52> */
[----:B------:R3:W-:Y:S01]  /*2060*/  STG.E desc[UR28][R28.64+0x700], R31 ;  /* 0x0007001f1c007986 */ /* 0x0007e2000c10191c */
[----:B------:R-:W-:Y:S05]  /*2070*/  @!P0 BRA `(.L_x_3247) ;  /* 0xffffffe000748947 */ /* 0x000fea000383ffff */
[----:B------:R-:W-:Y:S05]  /*2080*/  EXIT ;  /* 0x000000000000794d */ /* 0x000fea0003800000 */
.L_x_3216:
[----:B------:R-:W-:Y:S01]  /*2090*/  HFMA2 R11, -RZ, RZ, 0, 1.847743988037109375e-06 ;  /* 0x0000001fff0b7431 */ /* 0x000fe200000001ff */
[----:B------:R-:W-:Y:S01]  /*20a0*/  BSSY B0, `(.L_x_3248) ;  /* 0x0000006000007945 */ /* 0x000fe20003800000 */
[----:B------:R-:W-:Y:S02]  /*20b0*/  MOV R12, 0x10 ;  /* 0x00000010000c7802 */ /* 0x000fe40000000f00 */
[----:B------:R-:W-:-:S07]  /*20c0*/  MOV R15, 0xffffffff ;  /* 0xffffffff000f7802 */ /* 0x000fce0000000f00 */
[----:B0-----:R-:W-:Y:S05]  /*20d0*/  WARPSYNC.COLLECTIVE R15, `(.L_x_3249) ;  /* 0x000000000f087348 */ /* 0x001fea0003c00000 */
[----:B------:R1:W2:Y:S02]  /*20e0*/  SHFL.BFLY P6, R14, R13, R12, R11 ;  /* 0x0c00000c0d0e7389 */ /* 0x0002a400000c000b */
[----:B012---:R-:W-:Y:S05]  /*20f0*/  ENDCOLLECTIVE ;  /* 0x000000000000791b */ /* 0x007fea0003800000 */
.L_x_3249:
[----:B------:R-:W-:Y:S05]  /*2100*/  BSYNC B0 ;  /* 0x0000000000007941 */ /* 0x000fea0003800000 */
.L_x_3248:
[----:B------:R-:W-:Y:S01]  /*2110*/  HFMA2 R12, -RZ, RZ, 0, 4.76837158203125e-07 ;  /* 0x00000008ff0c7431 */ /* 0x000fe200000001ff */
[----:B------:R-:W-:Y:S02]  /*2120*/  FMNMX R13, R13, R14, !PT ;  /* 0x0000000e0d0d7209 */ /* 0x000fe40007800000 */
[----:B------:R-:W-:Y:S02]  /*2130*/  MOV R11, 0x1f ;  /* 0x0000001f000b7802 */ /* 0x000fe40000000f00 */
[----:B------:R-:W-:-:S07]  /*2140*/  MOV R15, 0xffffffff ;  /* 0xffffffff000f7802 */ /* 0x000fce0000000f00 */
[----:B------:R-:W-:Y:S05]  /*2150*/  WARPSYNC.COLLECTIVE R15, `(.L_x_3250) ;  /* 0x000000000f087348 */ /* 0x000fea0003c00000 */
[----:B------:R0:W1:Y:S02]  /*2160*/  SHFL.BFLY P6, R14, R13, R12, R11 ;  /* 0x0c00000c0d0e7389 */ /* 0x00006400000c000b */
[----:B01----:R-:W-:Y:S05]  /*2170*/  ENDCOLLECTIVE ;  /* 0x000000000000791b */ /* 0x003fea0003800000 */
.L_x_3250:
[----:B------:R-:W-:Y:S01]  /*2180*/  HFMA2 R12, -RZ, RZ, 0, 2.384185791015625e-07 ;  /* 0x00000004ff0c7431 */ /* 0x000fe200000001ff */
[----:B------:R-:W-:-:S04]  /*2190*/  FMNMX R0, R13, R14, !PT ;  /* 0x0000000e0d007209 */ /* 0x000fc80007800000 */
[----:B------:R-:W-:-:S07]  /*21a0*/  MOV R13, R0 ;  /* 0x00000000000d7202 */ /* 0x000fce0000000f00 */
[----:B------:R-:W-:Y:S05]  /*21b0*/  WARPSYNC.COLLECTIVE R15, `(.L_x_3251) ;  /* 0x000000000f087348 */ /* 0x000fea0003c00000 */
[----:B------:R0:W1:Y:S02]  /*21c0*/  SHFL.BFLY P6, R14, R13, R12, R11 ;  /* 0x0c00000c0d0e7389 */ /* 0x00006400000c000b */
[----:B01----:R-:W-:Y:S05]  /*21d0*/  ENDCOLLECTIVE ;  /* 0x000000000000791b */ /* 0x003fea0003800000 */
.L_x_3251:
[----:B------:R-:W-:Y:S01]  /*21e0*/  HFMA2 R12, -RZ, RZ, 0, 1.1920928955078125e-07 ;  /* 0x00000002ff0c7431 */ /* 0x000fe200000001ff */
[----:B------:R-:W-:-:S04]  /*21f0*/  FMNMX R2, R0, R14, !PT ;  /* 0x0000000e00027209 */ /* 0x000fc80007800000 */
[----:B------:R-:W-:-:S07]  /*2200*/  MOV R13, R2 ;  /* 0x00000002000d7202 */ /* 0x000fce0000000f00 */
[----:B------:R-:W-:Y:S05]  /*2210*/  WARPSYNC.COLLECTIVE R15, `(.L_x_3252) ;  /* 0x000000000f087348 */ /* 0x000fea0003c00000 */
[----:B------:R0:W1:Y:S02]  /*2220*/  SHFL.BFLY P6, R14, R13, R12, R11 ;  /* 0x0c00000c0d0e7389 */ /* 0x00006400000c000b */
[----:B01----:R-:W-:Y:S05]  /*2230*/  ENDCOLLECTIVE ;  /* 0x000000000000791b */ /* 0x003fea0003800000 */
.L_x_3252:
[----:B------:R-:W-:Y:S01]  /*2240*/  HFMA2 R12, -RZ, RZ, 0, 5.9604644775390625e-08 ;  /* 0x00000001ff0c7431 */ /* 0x000fe200000001ff */
[----:B------:R-:W-:-:S04]  /*2250*/  FMNMX R3, R2, R14, !PT ;  /* 0x0000000e02037209 */ /* 0x000fc80007800000 */
[----:B------:R-:W-:-:S07]  /*2260*/  MOV R13, R3 ;  /* 0x00000003000d7202 */ /* 0x000fce0000000f00 */
[----:B------:R-:W-:Y:S05]  /*2270*/  WARPSYNC.COLLECTIVE R15, `(.L_x_3253) ;  /* 0x000000000f087348 */ /* 0x000fea0003c00000 */
[----:B------:R0:W1:Y:S02]  /*2280*/  SHFL.BFLY P6, R14, R13, R12, R11 ;  /* 0x0c00000c0d0e7389 */ /* 0x00006400000c000b */
[----:B01----:R-:W-:Y:S05]  /*2290*/  ENDCOLLECTIVE ;  /* 0x000000000000791b */ /* 0x003fea0003800000 */
.L_x_3253:
        /* <DEDUP_REMOVED lines=20> */
[----:B------:R-:W-:-:S03]  /*23e0*/  FADD R27, R10, -12583039 ;  /* 0xcb40007f0a1b7421 */ /* 0x000fc60000000000 */
[----:B------:R-:W-:Y:S01]  /*23f0*/  FFMA.SAT R30, R14, R13, 0.5 ;  /* 0x3f0000000e1e7423 */ /* 0x000fe2000000200d */
[----:B------:R-:W-:-:S03]  /*2400*/  FFMA R27, R6, 1.4426950216293334961, -R27 ;  /* 0x3fb8aa3b061b7823 */ /* 0x000fc6000000081b */
[----:B------:R-:W-:Y:S01]  /*2410*/  FFMA.RM R30, R30, R15, 12582913 ;  /* 0x4b4000011e1e7423 */ /* 0x000fe2000000400f */
        /* <DEDUP_REMOVED lines=59> */
[----:B------:R-:W0:Y:S01]  /*27d0*/  MUFU.EX2 R27, R27 ;  /* 0x0000001b001b7308 */ /* 0x000e220000000800 */
[----:B-1----:R-:W-:Y:S01]  /*27e0*/  FMUL R7, R7, R20 ;  /* 0x0000001407077220 */ /* 0x002fe20000400000 */
        /* <DEDUP_REMOVED lines=32> */
[----:B------:R-:W-:Y:S01]  /*29f0*/  SHF.L.U32 R17, R30, 0x17, RZ ;  /* 0x000000171e117819 */ /* 0x000fe200000006ff */
        /* <DEDUP_REMOVED lines=8> */
[----:B------:R-:W-:Y:S01]  /*2a80*/  FFMA.RM R12, R12, R15, 12582913 ;  /* 0x4b4000010c0c7423 */ /* 0x000fe2000000400f */
[----:B------:R-:W-:-:S03]  /*2a90*/  MOV R15, 0xffffffff ;  /* 0xffffffff000f7802 */ /* 0x000fc60000000f00 */
        /* <DEDUP_REMOVED lines=8> */
[----:B------:R-:W-:-:S04]  /*2b20*/  FADD R11, RZ, R6 ;  /* 0x00000006ff0b7221 */ /* 0x000fc80000000000 */
[----:B------:R-:W-:Y:S01]  /*2b30*/  FADD R11, R11, R0 ;  /* 0x000000000b0b7221 */ /* 0x000fe20000000000 */
[----:B------:R-:W1:Y:S01]  /*2b40*/  MUFU.EX2 R14, R14 ;  /* 0x0000000e000e7308 */ /* 0x000e620000000800 */
[----:B0-----:R-:W-:Y:S02]  /*2b50*/  FMUL R18, R12, R13 ;  /* 0x0000000d0c127220 */ /* 0x001fe40000400000 */
        /* <DEDUP_REMOVED lines=19> */
.L_x_3254:
[----:B------:R-:W-:Y:S02]  /*2c90*/  HFMA2 R12, -RZ, RZ, 0, 4.76837158203125e-07 ;  /* 0x00000008ff0c7431 */ /* 0x000fe400000001ff */
[----:B------:R-:W-:-:S05]  /*2ca0*/  FADD R27, R13, R14 ;  /* 0x0000000e0d1b7221 */ /* 0x000fca0000000000 */
[----:B------:R-:W-:-:S07]  /*2cb0*/  MOV R13, R27 ;  /* 0x0000001b000d7202 */ /* 0x000fce0000000f00 */
[----:B------:R-:W-:Y:S05]  /*2cc0*/  WARPSYNC.COLLECTIVE R15, `(.L_x_3255) ;  /* 0x000000000f087348 */ /* 0x000fea0003c00000 */
[----:B------:R0:W1:Y:S02]  /*2cd0*/  SHFL.BFLY P6, R14, R13, R12, R11 ;  /* 0x0c00000c0d0e7389 */ /* 0x00006400000c000b */
[----:B01----:R-:W-:Y:S05]  /*2ce0*/  ENDCOLLECTIVE ;  /* 0x000000000000791b */ /* 0x003fea0003800000 */
.L_x_3255:
[----:B------:R-:W-:Y:S02]  /*2cf0*/  HFMA2 R12, -RZ, RZ, 0, 2.384185791015625e-07 ;  /* 0x00000004ff0c7431 */ /* 0x000fe400000001ff */
[----:B------:R-:W-:-:S05]  /*2d00*/  FADD R28, R27, R14 ;  /* 0x0000000e1b1c7221 */ /* 0x000fca0000000000 */
[----:B------:R-:W-:-:S07]  /*2d10*/  MOV R13, R28 ;  /* 0x0000001c000d7202 */ /* 0x000fce0000000f00 */
[----:B------:R-:W-:Y:S05]  /*2d20*/  WARPSYNC.COLLECTIVE R15, `(.L_x_3256) ;  /* 0x000000000f087348 */ /* 0x000fea0003c00000 */
[----:B------:R0:W1:Y:S02]  /*2d30*/  SHFL.BFLY P6, R14, R13, R12, R11 ;  /* 0x0c00000c0d0e7389 */ /* 0x00006400000c000b */
[----:B01----:R-:W-:Y:S05]  /*2d40*/  ENDCOLLECTIVE ;  /* 0x000000000000791b */ /* 0x003fea0003800000 */
.L_x_3256:
[----:B------:R-:W-:Y:S02]  /*2d50*/  HFMA2 R12, -RZ, RZ, 0, 1.1920928955078125e-07 ;  /* 0x00000002ff0c7431 */ /* 0x000fe400000001ff */
[----:B------:R-:W-:-:S05]  /*2d60*/  FADD R29, R28, R14 ;  /* 0x0000000e1c1d7221 */ /* 0x000fca0000000000 */
[----:B------:R-:W-:-:S07]  /*2d70*/  MOV R13, R29 ;  /* 0x0000001d000d7202 */ /* 0x000fce0000000f00 */
[----:B------:R-:W-:Y:S05]  /*2d80*/  WARPSYNC.COLLECTIVE R15, `(.L_x_3257) ;  /* 0x000000000f087348 */ /* 0x000fea0003c00000 */
[----:B------:R0:W1:Y:S02]  /*2d90*/  SHFL.BFLY P6, R14, R13, R12, R11 ;  /* 0x0c00000c0d0e7389 */ /* 0x00006400000c000b */
[----:B01----:R-:W-:Y:S05]  /*2da0*/  ENDCOLLECTIVE ;  /* 0x000000000000791b */ /* 0x003fea0003800000 */
.L_x_3257:
[----:B------:R-:W-:Y:S02]  /*2db0*/  HFMA2 R12, -RZ, RZ, 0, 5.9604644775390625e-08 ;  /* 0x00000001ff0c7431 */ /* 0x000fe400000001ff */
[----:B------:R-:W-:-:S05]  /*2dc0*/  FADD R30, R29, R14 ;  /* 0x0000000e1d1e7221 */ /* 0x000fca0000000000 */
[----:B------:R-:W-:-:S07]  /*2dd0*/  MOV R13, R30 ;  /* 0x0000001e000d7202 */ /* 0x000fce0000000f00 */
[----:B------:R-:W-:Y:S05]  /*2de0*/  WARPSYNC.COLLECTIVE R15, `(.L_x_3258) ;  /* 0x000000000f087348 */ /* 0x000fea0003c00000 */
[----:B------:R0:W1:Y:S02]  /*2df0*/  SHFL.BFLY P6, R14, R13, R12, R11 ;  /* 0x0c00000c0d0e7389 */ /* 0x00006400000c000b */
[----:B01----:R-:W-:Y:S05]  /*2e00*/  ENDCOLLECTIVE ;  /* 0x000000000000791b */ /* 0x003fea0003800000 */
.L_x_3258:
[----:B------:R-:W-:Y:S05]  /*2e10*/  BRA `(.L_x_3259) ;  /* 0xffffffe000787947 */ /* 0x000fea000383ffff */
        .weak           $__internal_45_$__cuda_sm3x_div_rn_noftz_f32_slowpath
        .type           $__internal_45_$__cuda_sm3x_div_rn_noftz_f32_slowpath,@function
        .size           $__internal_45_$__cuda_sm3x_div_rn_noftz_f32_slowpath,(.L_x_8531 - $__internal_45_$__cuda_sm3x_div_rn_noftz_f32_slowpath)
$__internal_45_$__cuda_sm3x_div_rn_noftz_f32_slowpath:
        /* <DEDUP_REMOVED lines=36> */
.L_x_3261:
        /* <DEDUP_REMOVED lines=51> */
.L_x_3268:
[----:B------:R-:W-:-:S04]  /*3390*/  LOP3.LUT R6, R6, 0x80000000, RZ, 0xc0, !PT ;  /* 0x8000000006067812 */ /* 0x000fc800078ec0ff */
[----:B------:R-:W-:Y:S01]  /*33a0*/  LOP3.LUT R6, R6, 0x7f800000, RZ, 0xfc, !PT ;  /* 0x7f80000006067812 */ /* 0x000fe200078efcff */
[----:B------:R-:W-:Y:S06]  /*33b0*/  BRA `(.L_x_3269) ;  /* 0x0000000000047947 */ /* 0x000fec0003800000 */
.L_x_3267:
[----:B------:R-:W-:-:S07]  /*33c0*/  LEA R6, R13, R6, 0x17 ;  /* 0x000000060d067211 */ /* 0x000fce00078eb8ff */
.L_x_3269:
[----:B------:R-:W-:Y:S05]  /*33d0*/  BSYNC.RECONVERGENT B1 ;  /* 0x0000000000017941 */ /* 0x000fea0003800200 */
.L_x_3266:
[----:B------:R-:W-:Y:S05]  /*33e0*/  BRA `(.L_x_3270) ;  /* 0x0000000000207947 */ /* 0x000fea0003800000 */
.L_x_3265:
[----:B------:R-:W-:-:S04]  /*33f0*/  LOP3.LUT R6, R31, 0x80000000, R6, 0x48, !PT ;  /* 0x800000001f067812 */ /* 0x000fc800078e4806 */
[----:B------:R-:W-:Y:S01]  /*3400*/  LOP3.LUT R6, R6, 0x7f800000, RZ, 0xfc, !PT ;  /* 0x7f80000006067812 */ /* 0x000fe200078efcff */
[----:B------:R-:W-:Y:S06]  /*3410*/  BRA `(.L_x_3270) ;  /* 0x0000000000147947 */ /* 0x000fec0003800000 */
.L_x_3264:
[----:B------:R-:W-:Y:S01]  /*3420*/  LOP3.LUT R6, R31, 0x80000000, R6, 0x48, !PT ;  /* 0x800000001f067812 */ /* 0x000fe200078e4806 */
[----:B------:R-:W-:Y:S06]  /*3430*/  BRA `(.L_x_3270) ;  /* 0x00000000000c7947 */ /* 0x000fec0003800000 */
.L_x_3263:
[----:B------:R-:W0:Y:S01]  /*3440*/  MUFU.RSQ R6, -QNAN ;  /* 0xffc0000000067908 */ /* 0x000e220000001400 */
[----:B------:R-:W-:Y:S05]  /*3450*/  BRA `(.L_x_3270) ;  /* 0x0000000000047947 */ /* 0x000fea0003800000 */
.L_x_3262:
[----:B------:R-:W-:-:S07]  /*3460*/  FADD.FTZ R6, R6, R11 ;  /* 0x0000000b06067221 */ /* 0x000fce0000010000 */
.L_x_3270:
[----:B------:R-:W-:Y:S05]  /*3470*/  BSYNC.RECONVERGENT B0 ;  /* 0x0000000000007941 */ /* 0x000fea0003800200 */
.L_x_3260:
[----:B------:R-:W-:-:S04]  /*3480*/  HFMA2 R13, -RZ, RZ, 0, 0 ;  /* 0x00000000ff0d7431 */ /* 0x000fc800000001ff */
[----:B0-----:R-:W-:Y:S05]  /*3490*/  RET.REL.NODEC R12 `(_Z15SoftmaxWarpImplI10DirectLoadIffE11DirectStoreIffEfLi1ELi15ELi32ELi1ELb0EL9Algorithm0EEvT_T0_ll) ;  /* 0xffffffc80cd87950 */ /* 0x001fea0003c3ffff */
.L_x_3271:
        /* <DEDUP_REMOVED lines=14> */
.L_x_8531:


//--------------------- .text._Z15SoftmaxWarpImplI10DirectLoadIffE11DirectStoreIffEfLi1ELi14ELi32ELi1ELb1EL9Algorithm0EEvT_T0_ll --------------------------
	.section	.text._Z15SoftmaxWarpImplI10DirectLoadIffE11DirectStoreIffEfLi1ELi14ELi32ELi1ELb1EL9Algorithm0EEvT_T0_ll,"ax",@progbits
	.align	128
        .global         _Z15SoftmaxWarpImplI10DirectLoadIffE11DirectStoreIffEfLi1ELi14ELi32ELi1ELb1EL9Algorithm0EEvT_T0_ll
        .type           _Z15SoftmaxWarpImplI10DirectLoadIffE11DirectStoreIffEfLi1ELi14ELi32ELi1ELb1EL9Algorithm0EEvT_T0_ll,@function
        .size           _Z15SoftmaxWarpImplI10DirectLoadIffE11DirectStoreIffEfLi1ELi14ELi32ELi1ELb1EL9Algorithm0EEvT_T0_ll,(.L_x_8532 - _Z15SoftmaxWarpImplI10DirectLoadIffE11DirectStoreIffEfLi1ELi14ELi32ELi1ELb1EL9Algorithm0EEvT_T0_ll)
        .other          _Z15SoftmaxWarpImplI10DirectLoadIffE11DirectStoreIffEfLi1ELi14ELi32ELi1ELb1EL9Algorithm0EEvT_T0_ll,@"STO_CUDA_ENTRY STV_DEFAULT"
_Z15SoftmaxWarpImplI10DirectLoadIffE11DirectStoreIffEfLi1ELi14ELi32ELi1ELb1EL9Algorithm0EEvT_T0_ll:
.text._Z15SoftmaxWarpImplI10DirectLoadIffE11DirectStoreIffEfLi1ELi14ELi32ELi1ELb1EL9Algorithm0EEvT_T0_ll:
        /* <DEDUP_REMOVED lines=25> */
.L_x_3272:
        /* <DEDUP_REMOVED lines=16> */
[C---:B------:R-:W-:Y:S01]  /*0290*/  IADD3 R38, PT, PT, R26.reuse, 0x80, RZ ;  /* 0x000000801a267810 */ /* 0x040fe20007ffe0ff */
[C---:B------:R-:W-:Y:S01]  /*02a0*/  VIADD R28, R26.reuse, 0x20 ;  /* 0x000000201a1c7836 */ /* 0x040fe20000000000 */
        /* <DEDUP_REMOVED lines=9> */
.L_x_3303:
[----:B------:R-:W-:Y:S01]  /*0340*/  ISETP.GE.U32.AND P0, PT, R26, UR44, PT ;  /* 0x0000002c1a007c0c */ /* 0x000fe2000bf06070 */
[----:B------:R-:W-:Y:S01]  /*0350*/  HFMA2 R3, -RZ, RZ, 0, 0 ;  /* 0x00000000ff037431 */ /* 0x000fe200000001ff */
[----:B------:R-:W-:Y:S01]  /*0360*/  ISETP.GE.U32.AND P3, PT, R28, UR44, PT ;  /* 0x0000002c1c007c0c */ /* 0x000fe2000bf66070 */
[----:B------:R-:W-:Y:S01]  /*0370*/  IMAD R0, R25, UR42, RZ ;  /* 0x0000002a19007c24 */ /* 0x000fe2000f8e02ff */
[----:B------:R-:W-:Y:S02]  /*0380*/  ISETP.GE.AND.EX P0, PT, RZ, UR45, PT, P0 ;  /* 0x0000002dff007c0c */ /* 0x000fe4000bf06300 */
[----:B------:R-:W-:Y:S02]  /*0390*/  ISETP.GE.AND.EX P3, PT, RZ, UR45, PT, P3 ;  /* 0x0000002dff007c0c */ /* 0x000fe4000bf66330 */
[----:B------:R-:W-:Y:S02]  /*03a0*/  MOV R2, R26 ;  /* 0x0000001a00027202 */ /* 0x000fe40000000f00 */
[----:B-1----:R-:W-:-:S02]  /*03b0*/  MOV R23, 0xff800000 ;  /* 0xff80000000177802 */ /* 0x002fc40000000f00 */
[----:B------:R-:W-:Y:S01]  /*03c0*/  MOV R41, 0xff800000 ;  /* 0xff80000000297802 */ /* 0x000fe20000000f00 */
        /* <DEDUP_REMOVED lines=8> */
[----:B------:R-:W-:-:S05]  /*0450*/  LEA.HI.X R3, R4, UR41, R3, 0x2, P1 ;  /* 0x0000002904037c11 */ /* 0x000fca00088f1403 */
[----:B------:R-:W2:Y:S06]  /*0460*/  @!P0 LDG.E R23, desc[UR4][R2.64] ;  /* 0x0000000402178981 */ /* 0x000eac000c1e1900 */
[----:B------:R-:W3:Y:S01]  /*0470*/  @!P3 LDG.E R41, desc[UR6][R2.64+0x80] ;  /* 0x000080060229b981 */ /* 0x000ee2000c1e1900 */
[----:B------:R-:W-:Y:S02]  /*0480*/  ISETP.GE.U32.AND P5, PT, R40, UR44, PT ;  /* 0x0000002c28007c0c */ /* 0x000fe4000bfa6070 */
[----:B------:R-:W-:Y:S02]  /*0490*/  ISETP.GE.U32.AND P4, PT, R39, UR44, PT ;  /* 0x0000002c27007c0c */ /* 0x000fe4000bf86070 */
[----:B------:R-:W-:-:S02]  /*04a0*/  ISETP.GE.AND.EX P5, PT, RZ, UR45, PT, P5 ;  /* 0x0000002dff007c0c */ /* 0x000fc4000bfa6350 */
[----:B------:R-:W-:Y:S02]  /*04b0*/  ISETP.GE.U32.AND P6, PT, R38, UR44, PT ;  /* 0x0000002c26007c0c */ /* 0x000fe4000bfc6070 */
[----:B------:R-:W-:Y:S02]  /*04c0*/  ISETP.GE.AND.EX P4, PT, RZ, UR45, PT, P4 ;  /* 0x0000002dff007c0c */ /* 0x000fe4000bf86340 */
[----:B------:R-:W-:Y:S02]  /*04d0*/  ISETP.GE.U32.AND P1, PT, R37, UR44, PT ;  /* 0x0000002c25007c0c */ /* 0x000fe4000bf26070 */
[----:B------:R-:W-:Y:S02]  /*04e0*/  ISETP.GE.AND.EX P6, PT, RZ, UR45, PT, P6 ;  /* 0x0000002dff007c0c */ /* 0x000fe4000bfc6360 */
[----:B------:R-:W-:Y:S02]  /*04f0*/  MOV R13, 0xff800000 ;  /* 0xff800000000d7802 */ /* 0x000fe40000000f00 */
[----:B------:R-:W-:-:S02]  /*0500*/  ISETP.GE.U32.AND P2, PT, R36, UR44, PT ;  /* 0x0000002c24007c0c */ /* 0x000fc4000bf46070 */
[----:B------:R-:W-:Y:S02]  /*0510*/  ISETP.GE.AND.EX P1, PT, RZ, UR45, PT, P1 ;  /* 0x0000002dff007c0c */ /* 0x000fe4000bf26310 */
[C---:B------:R-:W-:Y:S02]  /*0520*/  @!P5 R2UR UR4, R20.reuse ;  /* 0x000000001404d2ca */ /* 0x040fe400000e0000 */
[C---:B------:R-:W-:Y:S02]  /*0530*/  @!P5 R2UR UR5, R21.reuse ;  /* 0x000000001505d2ca */ /* 0x040fe400000e0000 */
[----:B------:R-:W-:Y:S02]  /*0540*/  ISETP.GE.AND.EX P2, PT, RZ, UR45, PT, P2 ;  /* 0x0000002dff007c0c */ /* 0x000fe4000bf46320 */
[----:B------:R-:W-:Y:S02]  /*0550*/  @!P4 R2UR UR6, R20 ;  /* 0x000000001406c2ca */ /* 0x000fe400000e0000 */
[----:B------:R-:W-:-:S02]  /*0560*/  @!P4 R2UR UR7, R21 ;  /* 0x000000001507c2ca */ /* 0x000fc400000e0000 */
[----:B0-----:R-:W-:Y:S02]  /*0570*/  MOV R42, 0xff800000 ;  /* 0xff800000002a7802 */ /* 0x001fe40000000f00 */
        /* <DEDUP_REMOVED lines=8> */
[----:B------:R-:W-:Y:S02]  /*0600*/  @!P2 R2UR UR4, R20 ;  /* 0x000000001404a2ca */ /* 0x000fe400000e0000 */
[----:B------:R-:W-:Y:S02]  /*0610*/  @!P2 R2UR UR5, R21 ;  /* 0x000000001505a2ca */ /* 0x000fe400000e0000 */
[----:B------:R-:W-:Y:S01]  /*0620*/  MOV R5, 0xff800000 ;  /* 0xff80000000057802 */ /* 0x000fe20000000f00 */
[----:B------:R-:W5:Y:S01]  /*0630*/  @!P6 LDG.E R4, desc[UR8][R2.64+0x200] ;  /* 0x000200080204e981 */ /* 0x000f62000c1e1900 */
[----:B------:R-:W-:Y:S01]  /*0640*/  IMAD.MOV.U32 R22, RZ, RZ, -0x800000 ;  /* 0xff800000ff167424 */ /* 0x000fe200078e00ff */
[----:B------:R-:W-:-:S03]  /*0650*/  MOV R8, 0xff800000 ;  /* 0xff80000000087802 */ /* 0x000fc60000000f00 */
        /* <DEDUP_REMOVED lines=81> */
[-C--:B------:R-:W-:Y:S01]  /*0b70*/  FFMA.SAT R50, R44, R9.reuse, 0.5 ;  /* 0x3f0000002c327423 */ /* 0x080fe20000002009 */
[----:B------:R-:W-:Y:S01]  /*0b80*/  FADD R8, -R15, R6 ;  /* 0x000000060f087221 */ /* 0x000fe20000000100 */
[----:B------:R-:W-:Y:S01]  /*0b90*/  FADD R5, R3, -12583039 ;  /* 0xcb40007f03057421 */ /* 0x000fe20000000000 */
[----:B------:R-:W-:Y:S01]  /*0ba0*/  FFMA.SAT R6, R42, R9, 0.5 ;  /* 0x3f0000002a067423 */ /* 0x000fe20000002009 */
[C---:B------:R-:W-:Y:S01]  /*0bb0*/  FADD R14, -R15.reuse, R4 ;  /* 0x000000040f0e7221 */ /* 0x040fe20000000100 */
[C---:B------:R-:W-:Y:S01]  /*0bc0*/  FADD R22, -R15.reuse, R22 ;  /* 0x000000160f167221 */ /* 0x040fe20000000100 */
[C---:B------:R-:W-:Y:S01]  /*0bd0*/  FFMA R5, R46.reuse, 1.4426950216293334961, -R5 ;  /* 0x3fb8aa3b2e057823 */ /* 0x040fe20000000805 */
[C---:B------:R-:W-:Y:S01]  /*0be0*/  FADD R4, -R15.reuse, R19 ;  /* 0x000000130f047221 */ /* 0x040fe20000000100 */
[C---:B------:R-:W-:Y:S01]  /*0bf0*/  FADD R18, -R15.reuse, R18 ;  /* 0x000000120f127221 */ /* 0x040fe20000000100 */
[----:B------:R-:W-:Y:S01]  /*0c00*/  FADD R12, -R15, R17 ;  /* 0x000000110f0c7221 */ /* 0x000fe20000000100 */
[----:B------:R-:W-:Y:S01]  /*0c10*/  FFMA R46, R46, 1.925963033500011079e-08, R5 ;  /* 0x32a570602e2e7823 */ /* 0x000fe20000000005 */
[----:B------:R-:W-:Y:S01]  /*0c20*/  FADD R5, R11, -12583039 ;  /* 0xcb40007f0b057421 */ /* 0x000fe20000000000 */
[C---:B------:R-:W-:Y:S01]  /*0c30*/  FADD R16, -R15.reuse, R16 ;  /* 0x000000100f107221 */ /* 0x040fe20000000100 */
[----:B------:R-:W-:Y:S01]  /*0c40*/  FADD R10, -R15, R10 ;  /* 0x0000000a0f0a7221 */ /* 0x000fe20000000100 */
[-C--:B------:R-:W-:Y:S01]  /*0c50*/  FFMA.RM R15, R6, R7.reuse, 12582913 ;  /* 0x4b400001060f7423 */ /* 0x080fe20000004007 */
[----:B------:R-:W-:Y:S01]  /*0c60*/  FFMA R13, R48, 1.4426950216293334961, -R5 ;  /* 0x3fb8aa3b300d7823 */ /* 0x000fe20000000805 */
[----:B------:R-:W-:Y:S01]  /*0c70*/  FFMA.RM R5, R50, R7, 12582913 ;  /* 0x4b40000132057423 */ /* 0x000fe20000004007 */
[----:B------:R-:W0:Y:S01]  /*0c80*/  MUFU.EX2 R46, R46 ;  /* 0x0000002e002e7308 */ /* 0x000e220000000800 */
[----:B------:R-:W-:Y:S01]  /*0c90*/  FFMA.SAT R6, R14, R9, 0.5 ;  /* 0x3f0000000e067423 */ /* 0x000fe20000002009 */
[----:B------:R-:W-:Y:S01]  /*0ca0*/  FFMA R48, R48, 1.925963033500011079e-08, R13 ;  /* 0x32a5706030307823 */ /* 0x000fe2000000000d */
[----:B------:R-:W-:Y:S01]  /*0cb0*/  FADD R17, R5, -12583039 ;  /* 0xcb40007f05117421 */ /* 0x000fe20000000000 */
[----:B------:R-:W-:Y:S01]  /*0cc0*/  FADD R13, R15, -12583039 ;  /* 0xcb40007f0f0d7421 */ /* 0x000fe20000000000 */
[----:B------:R-:W-:-:S02]  /*0cd0*/  SHF.L.U32 R3, R3, 0x17, RZ ;  /* 0x0000001703037819 */ /* 0x000fc400000006ff */
[----:B------:R-:W-:Y:S01]  /*0ce0*/  FFMA R17, R44, 1.4426950216293334961, -R17 ;  /* 0x3fb8aa3b2c117823 */ /* 0x000fe20000000811 */
[----:B------:R-:W-:Y:S01]  /*0cf0*/  FFMA R13, R42, 1.4426950216293334961, -R13 ;  /* 0x3fb8aa3b2a0d7823 */ /* 0x000fe2000000080d */
[----:B------:R-:W-:Y:S02]  /*0d00*/  SHF.L.U32 R15, R15, 0x17, RZ ;  /* 0x000000170f0f7819 */ /* 0x000fe400000006ff */
[----:B------:R-:W-:Y:S01]  /*0d10*/  FFMA R44, R44, 1.925963033500011079e-08, R17 ;  /* 0x32a570602c2c7823 */ /* 0x000fe20000000011 */
[----:B------:R-:W-:Y:S01]  /*0d20*/  FFMA.RM R17, R6, R7, 12582913 ;  /* 0x4b40000106117423 */ /* 0x000fe20000004007 */
[----:B------:R-:W-:Y:S01]  /*0d30*/  FFMA R23, R42, 1.925963033500011079e-08, R13 ;  /* 0x32a570602a177823 */ /* 0x000fe2000000000d */
[-C--:B------:R-:W-:Y:S01]  /*0d40*/  FFMA.SAT R6, R0, R9.reuse, 0.5 ;  /* 0x3f00000000067423 */ /* 0x080fe20000002009 */
[----:B------:R-:W-:Y:S01]  /*0d50*/  FFMA.SAT R42, R2, R9, 0.5 ;  /* 0x3f000000022a7423 */ /* 0x000fe20000002009 */
[----:B------:R-:W-:Y:S01]  /*0d60*/  FADD R13, R17, -12583039 ;  /* 0xcb40007f110d7421 */ /* 0x000fe20000000000 */
[----:B------:R-:W-:Y:S03]  /*0d70*/  MUFU.EX2 R44, R44 ;  /* 0x0000002c002c7308 */ /* 0x000fe60000000800 */
[----:B------:R-:W-:Y:S01]  /*0d80*/  FFMA R41, R14, 1.4426950216293334961, -R13 ;  /* 0x3fb8aa3b0e297823 */ /* 0x000fe2000000080d */
[----:B------:R-:W-:Y:S01]  /*0d90*/  FFMA.RM R13, R6, R7, 12582913 ;  /* 0x4b400001060d7423 */ /* 0x000fe20000004007 */
[----:B0-----:R-:W-:-:S02]  /*0da0*/  FMUL R6, R3, R46 ;  /* 0x0000002e03067220 */ /* 0x001fc40000400000 */
[----:B------:R-:W-:Y:S01]  /*0db0*/  FFMA R41, R14, 1.925963033500011079e-08, R41 ;  /* 0x32a570600e297823 */ /* 0x000fe20000000029 */
[----:B------:R-:W0:Y:S01]  /*0dc0*/  MUFU.EX2 R3, R48 ;  /* 0x0000003000037308 */ /* 0x000e220000000800 */
[----:B------:R-:W-:Y:S01]  /*0dd0*/  FADD R19, R13, -12583039 ;  /* 0xcb40007f0d137421 */ /* 0x000fe20000000000 */
[----:B------:R-:W-:-:S03]  /*0de0*/  FFMA.SAT R14, R22, R9, 0.5 ;  /* 0x3f000000160e7423 */ /* 0x000fc60000002009 */
[----:B------:R-:W-:Y:S01]  /*0df0*/  FFMA R19, R0, 1.4426950216293334961, -R19 ;  /* 0x3fb8aa3b00137823 */ /* 0x000fe20000000813 */
[-C--:B------:R-:W-:Y:S02]  /*0e00*/  FFMA.RM R14, R14, R7.reuse, 12582913 ;  /* 0x4b4000010e0e7423 */ /* 0x080fe40000004007 */
[----:B------:R-:W1:Y:S01]  /*0e10*/  MUFU.EX2 R46, R23 ;  /* 0x00000017002e7308 */ /* 0x000e620000000800 */
[----:B------:R-:W-:Y:S01]  /*0e20*/  FFMA R19, R0, 1.925963033500011079e-08, R19 ;  /* 0x32a5706000137823 */ /* 0x000fe20000000013 */
[----:B------:R-:W-:Y:S02]  /*0e30*/  IMAD.SHL.U32 R0, R11, 0x800000, RZ ;  /* 0x008000000b007824 */ /* 0x000fe400078e00ff */
[----:B------:R-:W-:Y:S01]  /*0e40*/  FFMA.RM R11, R42, R7, 12582913 ;  /* 0x4b4000012a0b7423 */ /* 0x000fe20000004007 */
[----:B------:R-:W-:-:S04]  /*0e50*/  FADD R43, R14, -12583039 ;  /* 0xcb40007f0e2b7421 */ /* 0x000fc80000000000 */
[----:B------:R-:W-:Y:S01]  /*0e60*/  FFMA R43, R22, 1.4426950216293334961, -R43 ;  /* 0x3fb8aa3b162b7823 */ /* 0x000fe2000000082b */
[----:B0-----:R-:W-:Y:S01]  /*0e70*/  FMUL R0, R0, R3 ;  /* 0x0000000300007220 */ /* 0x001fe20000400000 */
[----:B------:R-:W-:Y:S01]  /*0e80*/  FADD R3, R11, -12583039 ;  /* 0xcb40007f0b037421 */ /* 0x000fe20000000000 */
[----:B------:R-:W0:Y:S01]  /*0e90*/  MUFU.EX2 R41, R41 ;  /* 0x0000002900297308 */ /* 0x000e220000000800 */
[----:B------:R-:W-:Y:S02]  /*0ea0*/  FFMA R22, R22, 1.925963033500011079e-08, R43 ;  /* 0x32a5706016167823 */ /* 0x000fe4000000002b */
[----:B------:R-:W-:-:S04]  /*0eb0*/  FFMA R3, R2, 1.4426950216293334961, -R3 ;  /* 0x3fb8aa3b02037823 */ /* 0x000fc80000000803 */
[----:B------:R-:W-:Y:S01]  /*0ec0*/  FFMA R42, R2, 1.925963033500011079e-08, R3 ;  /* 0x32a57060022a7823 */ /* 0x000fe20000000003 */
[----:B-1----:R-:W-:Y:S01]  /*0ed0*/  FMUL R2, R15, R46 ;  /* 0x0000002e0f027220 */ /* 0x002fe20000400000 */
[----:B------:R-:W-:Y:S01]  /*0ee0*/  FFMA.SAT R46, R4, R9, 0.5 ;  /* 0x3f000000042e7423 */ /* 0x000fe20000002009 */
[----:B------:R-:W-:Y:S03]  /*0ef0*/  MUFU.EX2 R22, R22 ;  /* 0x0000001600167308 */ /* 0x000fe60000000800 */
[----:B------:R-:W-:Y:S01]  /*0f00*/  FFMA.RM R15, R46, R7, 12582913 ;  /* 0x4b4000012e0f7423 */ /* 0x000fe20000004007 */
[----:B------:R-:W-:-:S03]  /*0f10*/  FFMA.SAT R46, R8, R9, 0.5 ;  /* 0x3f000000082e7423 */ /* 0x000fc60000002009 */
        /* <DEDUP_REMOVED lines=9> */
[----:B0-----:R-:W-:Y:S02]  /*0fb0*/  FMUL R4, R4, R41 ;  /* 0x0000002904047220 */ /* 0x001fe40000400000 */
[----:B------:R-:W-:-:S04]  /*0fc0*/  FFMA R5, R18, 1.4426950216293334961, -R5 ;  /* 0x3fb8aa3b12057823 */ /* 0x000fc80000000805 */
[----:B------:R-:W-:Y:S01]  /*0fd0*/  FFMA R44, R18, 1.925963033500011079e-08, R5 ;  /* 0x32a57060122c7823 */ /* 0x000fe20000000005 */
[----:B------:R-:W-:-:S03]  /*0fe0*/  FFMA.SAT R18, R12, R9, 0.5 ;  /* 0x3f0000000c127423 */ /* 0x000fc60000002009 */
[----:B------:R-:W-:Y:S01]  /*0ff0*/  MUFU.EX2 R45, R44 ;  /* 0x0000002c002d7308 */ /* 0x000fe20000000800 */
[----:B------:R-:W-:-:S04]  /*1000*/  FFMA.RM R17, R18, R7, 12582913 ;  /* 0x4b40000112117423 */ /* 0x000fc80000004007 */
[C---:B------:R-:W-:Y:S01]  /*1010*/  FADD R5, R17.reuse, -12583039 ;  /* 0xcb40007f11057421 */ /* 0x040fe20000000000 */
[----:B------:R-:W-:Y:S02]  /*1020*/  SHF.L.U32 R17, R17, 0x17, RZ ;  /* 0x0000001711117819 */ /* 0x000fe400000006ff */
[----:B------:R-:W0:Y:S01]  /*1030*/  MUFU.EX2 R18, R19 ;  /* 0x0000001300127308 */ /* 0x000e220000000800 */
[----:B------:R-:W-:-:S04]  /*1040*/  FFMA R5, R12, 1.4426950216293334961, -R5 ;  /* 0x3fb8aa3b0c057823 */ /* 0x000fc80000000805 */
[----:B------:R-:W-:Y:S01]  /*1050*/  FFMA R41, R12, 1.925963033500011079e-08, R5 ;  /* 0x32a570600c297823 */ /* 0x000fe20000000005 */
[----:B------:R-:W-:Y:S01]  /*1060*/  FFMA.SAT R12, R16, R9, 0.5 ;  /* 0x3f000000100c7423 */ /* 0x000fe20000002009 */
[----:B------:R-:W-:Y:S01]  /*1070*/  SHF.L.U32 R5, R13, 0x17, RZ ;  /* 0x000000170d057819 */ /* 0x000fe200000006ff */
[----:B------:R-:W1:Y:S02]  /*1080*/  MUFU.EX2 R19, R42 ;  /* 0x0000002a00137308 */ /* 0x000e640000000800 */
[----:B------:R-:W-:-:S04]  /*1090*/  FFMA.RM R12, R12, R7, 12582913 ;  /* 0x4b4000010c0c7423 */ /* 0x000fc80000004007 */
[C---:B------:R-:W-:Y:S01]  /*10a0*/  FADD R13, R12.reuse, -12583039 ;  /* 0xcb40007f0c0d7421 */ /* 0x040fe20000000000 */
[----:B------:R-:W-:Y:S01]  /*10b0*/  SHF.L.U32 R12, R12, 0x17, RZ ;  /* 0x000000170c0c7819 */ /* 0x000fe200000006ff */
[----:B0-----:R-:W-:Y:S02]  /*10c0*/  FMUL R5, R5, R18 ;  /* 0x0000001205057220 */ /* 0x001fe40000400000 */
[----:B------:R-:W-:Y:S01]  /*10d0*/  FFMA R13, R16, 1.4426950216293334961, -R13 ;  /* 0x3fb8aa3b100d7823 */ /* 0x000fe2000000080d */
[----:B------:R-:W-:-:S03]  /*10e0*/  FFMA.SAT R18, R10, R9, 0.5 ;  /* 0x3f0000000a127423 */ /* 0x000fc60000002009 */
[----:B------:R-:W-:Y:S01]  /*10f0*/  FFMA R16, R16, 1.925963033500011079e-08, R13 ;  /* 0x32a5706010107823 */ /* 0x000fe2000000000d */
[-C--:B------:R-:W-:Y:S01]  /*1100*/  FFMA.RM R13, R18, R7.reuse, 12582913 ;  /* 0x4b400001120d7423 */ /* 0x080fe20000004007 */
[----:B------:R-:W-:Y:S02]  /*1110*/  FFMA.RM R18, R46, R7, 12582913 ;  /* 0x4b4000012e127423 */ /* 0x000fe40000004007 */
[----:B------:R-:W0:Y:S01]  /*1120*/  MUFU.EX2 R46, R43 ;  /* 0x0000002b002e7308 */ /* 0x000e220000000800 */
[C---:B------:R-:W-:Y:S01]  /*1130*/  FADD R7, R13.reuse, -12583039 ;  /* 0xcb40007f0d077421 */ /* 0x040fe20000000000 */
[C---:B------:R-:W-:Y:S01]  /*1140*/  FADD R9, R18.reuse, -12583039 ;  /* 0xcb40007f12097421 */ /* 0x040fe20000000000 */
[----:B------:R-:W-:Y:S01]  /*1150*/  IMAD.SHL.U32 R13, R13, 0x800000, RZ ;  /* 0x008000000d0d7824 */ /* 0x000fe200078e00ff */
[----:B------:R-:W-:Y:S01]  /*1160*/  SHF.L.U32 R18, R18, 0x17, RZ ;  /* 0x0000001712127819 */ /* 0x000fe200000006ff */
[----:B------:R-:W-:Y:S01]  /*1170*/  FFMA R7, R10, 1.4426950216293334961, -R7 ;  /* 0x3fb8aa3b0a077823 */ /* 0x000fe20000000807 */
[----:B------:R-:W-:-:S03]  /*1180*/  FFMA R9, R8, 1.4426950216293334961, -R9 ;  /* 0x3fb8aa3b08097823 */ /* 0x000fc60000000809 */
[----:B------:R-:W-:Y:S01]  /*1190*/  FFMA R47, R10, 1.925963033500011079e-08, R7 ;  /* 0x32a570600a2f7823 */ /* 0x000fe20000000007 */
[----:B------:R-:W-:Y:S01]  /*11a0*/  FFMA R48, R8, 1.925963033500011079e-08, R9 ;  /* 0x32a5706008307823 */ /* 0x000fe20000000009 */
[----:B------:R-:W-:Y:S01]  /*11b0*/  FADD R9, RZ, R6 ;  /* 0x00000006ff097221 */ /* 0x000fe20000000000 */
[----:B------:R-:W-:Y:S01]  /*11c0*/  SHF.L.U32 R7, R14, 0x17, RZ ;  /* 0x000000170e077819 */ /* 0x000fe200000006ff */
[----:B------:R-:W-:Y:S01]  /*11d0*/  MUFU.EX2 R42, R47 ;  /* 0x0000002f002a7308 */ /* 0x000fe20000000800 */
[----:B------:R-:W-:Y:S01]  /*11e0*/  SHF.L.U32 R8, R11, 0x17, RZ ;  /* 0x000000170b087819 */ /* 0x000fe200000006ff */
[----:B------:R-:W-:Y:S02]  /*11f0*/  FADD R9, R9, R0 ;  /* 0x0000000009097221 */ /* 0x000fe40000000000 */
[----:B------:R-:W-:Y:S02]  /*1200*/  FMUL R7, R7, R22 ;  /* 0x0000001607077220 */ /* 0x000fe40000400000 */
[----:B------:R-:W-:Y:S01]  /*1210*/  FADD R10, R9, R2 ;  /* 0x00000002090a7221 */ /* 0x000fe20000000000 */
[----:B-1----:R-:W-:Y:S01]  /*1220*/  FMUL R8, R8, R19 ;  /* 0x0000001308087220 */ /* 0x002fe20000400000 */
[----:B------:R-:W1:Y:S02]  /*1230*/  MUFU.EX2 R22, R41 ;  /* 0x0000002900167308 */ /* 0x000e640000000800 */
[----:B------:R-:W-:-:S04]  /*1240*/  FADD R9, R10, R3 ;  /* 0x000000030a097221 */ /* 0x000fc80000000000 */
[----:B------:R-:W-:Y:S01]  /*1250*/  FADD R10, R9, R4 ;  /* 0x00000004090a7221 */ /* 0x000fe20000000000 */
[----:B------:R-:W-:Y:S01]  /*1260*/  SHF.L.U32 R9, R15, 0x17, RZ ;  /* 0x000000170f097819 */ /* 0x000fe200000006ff */
[----:B------:R1:W2:Y:S02]  /*1270*/  MUFU.EX2 R19, R16 ;  /* 0x0000001000137308 */ /* 0x0002a40000000800 */
[----:B------:R-:W-:Y:S02]  /*1280*/  FADD R10, R10, R5 ;  /* 0x000000050a0a7221 */ /* 0x000fe40000000000 */
[----:B0-----:R-:W-:Y:S02]  /*1290*/  FMUL R9, R9, R46 ;  /* 0x0000002e09097220 */ /* 0x001fe40000400000 */
[----:B------:R-:W-:Y:S01]  /*12a0*/  FADD R11, R10, R7 ;  /* 0x000000070a0b7221 */ /* 0x000fe20000000000 */
[----:B------:R-:W-:Y:S01]  /*12b0*/  SHF.L.U32 R10, R23, 0x17, RZ ;  /* 0x00000017170a7819 */ /* 0x000fe200000006ff */
[----:B------:R-:W0:Y:S01]  /*12c0*/  MUFU.EX2 R15, R48 ;  /* 0x00000030000f7308 */ /* 0x000e220000000800 */
[----:B-1----:R-:W-:Y:S01]  /*12d0*/  FMUL R16, R17, R22 ;  /* 0x0000001611107220 */ /* 0x002fe20000400000 */
[----:B------:R-:W-:-:S02]  /*12e0*/  FADD R14, R11, R8 ;  /* 0x000000080b0e7221 */ /* 0x000fc40000000000 */
[----:B------:R-:W-:Y:S02]  /*12f0*/  FMUL R10, R10, R45 ;  /* 0x0000002d0a0a7220 */ /* 0x000fe40000400000 */
[----:B------:R-:W-:Y:S01]  /*1300*/  FADD R11, R14, R9 ;  /* 0x000000090e0b7221 */ /* 0x000fe20000000000 */
[----:B--2---:R-:W-:-:S03]  /*1310*/  FMUL R17, R12, R19 ;  /* 0x000000130c117220 */ /* 0x004fc60000400000 */
[----:B------:R-:W-:Y:S01]  /*1320*/  FADD R11, R11, R10 ;  /* 0x0000000a0b0b7221 */ /* 0x000fe20000000000 */
[----:B------:R-:W-:-:S03]  /*1330*/  FMUL R19, R13, R42 ;  /* 0x0000002a0d137220 */ /* 0x000fc60000400000 */
[----:B------:R-:W-:Y:S01]  /*1340*/  FADD R12, R11, R16 ;  /* 0x000000100b0c7221 */ /* 0x000fe20000000000 */
[----:B0-----:R-:W-:-:S03]  /*1350*/  FMUL R18, R18, R15 ;  /* 0x0000000f12127220 */ /* 0x001fc60000400000 */
        /* <DEDUP_REMOVED lines=12> */
.L_x_3315:
        /* <DEDUP_REMOVED lines=11> */
[----:B0-----:R-:W-:Y:S05]  /*14d0*/  CALL.REL.NOINC `($__internal_46_$__cuda_sm3x_div_rn_noftz_f32_slowpath) ;  /* 0x0000001c00687944 */ /* 0x001fea0003c00000 */
[----:B------:R-:W-:-:S07]  /*14e0*/  MOV R15, R6 ;  /* 0x00000006000f7202 */ /* 0x000fce0000000f00 */
.L_x_3276:
[----:B------:R-:W-:Y:S05]  /*14f0*/  BSYNC.RECONVERGENT B3 ;  /* 0x0000000000037941 */ /* 0x000fea0003800200 */
.L_x_3275:
        /* <DEDUP_REMOVED lines=11> */
[----:B0-----:R-:W-:Y:S05]  /*15b0*/  CALL.REL.NOINC `($__internal_46_$__cuda_sm3x_div_rn_noftz_f32_slowpath) ;  /* 0x0000001c00307944 */ /* 0x001fea0003c00000 */
[----:B------:R-:W-:-:S07]  /*15c0*/  MOV R23, R6 ;  /* 0x0000000600177202 */ /* 0x000fce0000000f00 */
.L_x_3278:
[----:B------:R-:W-:Y:S05]  /*15d0*/  BSYNC.RECONVERGENT B3 ;  /* 0x0000000000037941 */ /* 0x000fea0003800200 */
.L_x_3277:
        /* <DEDUP_REMOVED lines=13> */
.L_x_3280:
[----:B------:R-:W-:Y:S05]  /*16b0*/  BSYNC.RECONVERGENT B3 ;  /* 0x0000000000037941 */ /* 0x000fea0003800200 */
.L_x_3279:
        /* <DEDUP_REMOVED lines=13> */
.L_x_3282:
[----:B------:R-:W-:Y:S05]  /*1790*/  BSYNC.RECONVERGENT B3 ;  /* 0x0000000000037941 */ /* 0x000fea0003800200 */
.L_x_3281:
        /* <DEDUP_REMOVED lines=13> */
.L_x_3284:
[----:B------:R-:W-:Y:S05]  /*1870*/  BSYNC.RECONVERGENT B3 ;  /* 0x0000000000037941 */ /* 0x000fea0003800200 */
.L_x_3283:
        /* <DEDUP_REMOVED lines=11> */
[----:B0-----:R-:W-:Y:S05]  /*1930*/  CALL.REL.NOINC `($__internal_46_$__cuda_sm3x_div_rn_noftz_f32_slowpath) ;  /* 0x0000001800507944 */ /* 0x001fea0003c00000 */
[----:B------:R-:W-:-:S07]  /*1940*/  MOV R47, R6 ;  /* 0x00000006002f7202 */ /* 0x000fce0000000f00 */
.L_x_3286:
[----:B------:R-:W-:Y:S05]  /*1950*/  BSYNC.RECONVERGENT B3 ;  /* 0x0000000000037941 */ /* 0x000fea0003800200 */
.L_x_3285:
        /* <DEDUP_REMOVED lines=13> */
.L_x_3288:
[----:B------:R-:W-:Y:S05]  /*1a30*/  BSYNC.RECONVERGENT B3 ;  /* 0x0000000000037941 */ /* 0x000fea0003800200 */
.L_x_3287:
        /* <DEDUP_REMOVED lines=13> */
.L_x_3290:
[----:B------:R-:W-:Y:S05]  /*1b10*/  BSYNC.RECONVERGENT B3 ;  /* 0x0000000000037941 */ /* 0x000fea0003800200 */
.L_x_3289:
        /* <DEDUP_REMOVED lines=13> */
.L_x_3292:
[----:B------:R-:W-:Y:S05]  /*1bf0*/  BSYNC.RECONVERGENT B3 ;  /* 0x0000000000037941 */ /* 0x000fea0003800200 */
.L_x_3291:
        /* <DEDUP_REMOVED lines=13> */
.L_x_3294:
[----:B------:R-:W-:Y:S05]  /*1cd0*/  BSYNC.RECONVERGENT B3 ;  /* 0x0000000000037941 */ /* 0x000fea0003800200 */
.L_x_3293:
        /* <DEDUP_REMOVED lines=12> */
[----:B------:R-:W-:-:S07]  /*1da0*/  IMAD.MOV.U32 R53, RZ, RZ, R6 ;  /* 0x000000ffff357224 */ /* 0x000fce00078e0006 */
.L_x_3296:
[----:B------:R-:W-:Y:S05]  /*1db0*/  BSYNC.RECONVERGENT B3 ;  /* 0x0000000000037941 */ /* 0x000fea0003800200 */
.L_x_3295:
        /* <DEDUP_REMOVED lines=13> */
.L_x_3298:
[----:B------:R-:W-:Y:S05]  /*1e90*/  BSYNC.RECONVERGENT B3 ;  /* 0x0000000000037941 */ /* 0x000fea0003800200 */
.L_x_3297:
        /* <DEDUP_REMOVED lines=13> */
.L_x_3300:
[----:B------:R-:W-:Y:S05]  /*1f70*/  BSYNC.RECONVERGENT B3 ;  /* 0x0000000000037941 */ /* 0x000fea0003800200 */
.L_x_3299:
        /* <DEDUP_REMOVED lines=13> */
.L_x_3302:
[----:B------:R-:W-:Y:S05]  /*2050*/  BSYNC.RECONVERGENT B3 ;  /* 0x0000000000037941 */ /* 0x000fea0003800200 */
.L_x_3301:
        /* <DEDUP_REMOVED lines=82> */
.L_x_3273:
[----:B------:R-:W-:Y:S05]  /*2580*/  EXIT ;  /* 0x000000000000794d */ /* 0x000fea0003800000 */
.L_x_3274:
[----:B------:R-:W-:Y:S01]  /*2590*/  BSSY B1, `(.L_x_3304) ;  /* 0x0000007000017945 */ /* 0x000fe20003800000 */
[----:B------:R-:W-:Y:S01]  /*25a0*/  MOV R12, 0x10 ;  /* 0x00000010000c7802 */ /* 0x000fe20000000f00 */
[----:B------:R-:W-:Y:S01]  /*25b0*/  IMAD.MOV.U32 R11, RZ, RZ, 0x1f ;  /* 0x0000001fff0b7424 */ /* 0x000fe200078e00ff */
[----:B------:R-:W-:-:S07]  /*25c0*/  MOV R15, 0xffffffff ;  /* 0xffffffff000f7802 */ /* 0x000fce0000000f00 */
[----:B------:R-:W-:Y:S05]  /*25d0*/  WARPSYNC.COLLECTIVE R15, `(.L_x_3305) ;  /* 0x000000000f087348 */ /* 0x000fea0003c00000 */
[----:B------:R0:W1:Y:S02]  /*25e0*/  SHFL.BFLY P6, R14, R13, R12, R11 ;  /* 0x0c00000c0d0e7389 */ /* 0x00006400000c000b */
[----:B01----:R-:W-:Y:S05]  /*25f0*/  ENDCOLLECTIVE ;  /* 0x000000000000791b */ /* 0x003fea0003800000 */
.L_x_3305:
[----:B------:R-:W-:Y:S05]  /*2600*/  BSYNC B1 ;  /* 0x0000000000017941 */ /* 0x000fea0003800000 */
.L_x_3304:
[----:B------:R-:W-:Y:S01]  /*2610*/  HFMA2 R11, -RZ, RZ, 0, 1.847743988037109375e-06 ;  /* 0x0000001fff0b7431 */ /* 0x000fe200000001ff */
[----:B------:R-:W-:Y:S02]  /*2620*/  FMNMX R13, R14, R13, !PT ;  /* 0x0000000d0e0d7209 */ /* 0x000fe40007800000 */
[----:B------:R-:W-:Y:S02]  /*2630*/  MOV R12, 0x8 ;  /* 0x00000008000c7802 */ /* 0x000fe40000000f00 */
[----:B------:R-:W-:-:S07]  /*2640*/  MOV R15, 0xffffffff ;  /* 0xffffffff000f7802 */ /* 0x000fce0000000f00 */
[----:B------:R-:W-:Y:S05]  /*2650*/  WARPSYNC.COLLECTIVE R15, `(.L_x_3306) ;  /* 0x000000000f087348 */ /* 0x000fea0003c00000 */
[----:B------:R0:W1:Y:S02]  /*2660*/  SHFL.BFLY P6, R14, R13, R12, R11 ;  /* 0x0c00000c0d0e7389 */ /* 0x00006400000c000b */
[----:B01----:R-:W-:Y:S05]  /*2670*/  ENDCOLLECTIVE ;  /* 0x000000000000791b */ /* 0x003fea0003800000 */
.L_x_3306:
[----:B------:R-:W-:Y:S01]  /*2680*/  HFMA2 R12, -RZ, RZ, 0, 2.384185791015625e-07 ;  /* 0x00000004ff0c7431 */ /* 0x000fe200000001ff */
[----:B------:R-:W-:-:S04]  /*2690*/  FMNMX R0, R13, R14, !PT ;  /* 0x0000000e0d007209 */ /* 0x000fc80007800000 */
[----:B------:R-:W-:-:S07]  /*26a0*/  MOV R13, R0 ;  /* 0x00000000000d7202 */ /* 0x000fce0000000f00 */
[----:B------:R-:W-:Y:S05]  /*26b0*/  WARPSYNC.COLLECTIVE R15, `(.L_x_3307) ;  /* 0x000000000f087348 */ /* 0x000fea0003c00000 */
[----:B------:R0:W1:Y:S02]  /*26c0*/  SHFL.BFLY P6, R14, R13, R12, R11 ;  /* 0x0c00000c0d0e7389 */ /* 0x00006400000c000b */
[----:B01----:R-:W-:Y:S05]  /*26d0*/  ENDCOLLECTIVE ;  /* 0x000000000000791b */ /* 0x003fea0003800000 */
.L_x_3307:
[----:B------:R-:W-:Y:S01]  /*26e0*/  HFMA2 R12, -RZ, RZ, 0, 1.1920928955078125e-07 ;  /* 0x00000002ff0c7431 */ /* 0x000fe200000001ff */
[----:B------:R-:W-:-:S04]  /*26f0*/  FMNMX R2, R0, R14, !PT ;  /* 0x0000000e00027209 */ /* 0x000fc80007800000 */
[----:B------:R-:W-:-:S07]  /*2700*/  MOV R13, R2 ;  /* 0x00000002000d7202 */ /* 0x000fce0000000f00 */
[----:B------:R-:W-:Y:S05]  /*2710*/  WARPSYNC.COLLECTIVE R15, `(.L_x_3308) ;  /* 0x000000000f087348 */ /* 0x000fea0003c00000 */
[----:B------:R0:W1:Y:S02]  /*2720*/  SHFL.BFLY P6, R14, R13, R12, R11 ;  /* 0x0c00000c0d0e7389 */ /* 0x00006400000c000b */
[----:B01----:R-:W-:Y:S05]  /*2730*/  ENDCOLLECTIVE ;  /* 0x000000000000791b */ /* 0x003fea0003800000 */
.L_x_3308:
[----:B------:R-:W-:Y:S01]  /*2740*/  HFMA2 R12, -RZ, RZ, 0, 5.9604644775390625e-08 ;  /* 0x00000001ff0c7431 */ /* 0x000fe200000001ff */
[----:B------:R-:W-:-:S04]  /*2750*/  FMNMX R3, R2, R14, !PT ;  /* 0x0000000e02037209 */ /* 0x000fc80007800000 */
[----:B------:R-:W-:-:S07]  /*2760*/  MOV R13, R3 ;  /* 0x00000003000d7202 */ /* 0x000fce0000000f00 */
[----:B------:R-:W-:Y:S05]  /*2770*/  WARPSYNC.COLLECTIVE R15, `(.L_x_3309) ;  /* 0x000000000f087348 */ /* 0x000fea0003c00000 */
[----:B------:R0:W1:Y:S02]  /*2780*/  SHFL.BFLY P6, R14, R13, R12, R11 ;  /* 0x0c00000c0d0e7389 */ /* 0x00006400000c000b */
[----:B01----:R-:W-:Y:S05]  /*2790*/  ENDCOLLECTIVE ;  /* 0x000000000000791b */ /* 0x003fea0003800000 */
.L_x_3309:
[----:B------:R-:W-:Y:S01]  /*27a0*/  IMAD.MOV.U32 R13, RZ, RZ, 0x3bbb989d ;  /* 0x3bbb989dff0d7424 */ /* 0x000fe200078e00ff */
        /* <DEDUP_REMOVED lines=78> */
[----:B------:R1:W2:Y:S02]  /*2c90*/  MUFU.EX2 R9, R16 ;  /* 0x0000001000097308 */ /* 0x0002a40000000800 */
[----:B------:R-:W-:Y:S01]  /*2ca0*/  FFMA.RM R10, R10, R15, 12582913 ;  /* 0x4b4000010a0a7423 */ /* 0x000fe2000000400f */
[----:B0-----:R-:W-:-:S03]  /*2cb0*/  FMUL R7, R7, R22 ;  /* 0x0000001607077220 */ /* 0x001fc60000400000 */
[----:B------:R-:W-:Y:S01]  /*2cc0*/  FADD R22, R10, -12583039 ;  /* 0xcb40007f0a167421 */ /* 0x000fe20000000000 */
[----:B-1----:R-:W-:-:S03]  /*2cd0*/  FFMA.SAT R16, R17, R13, 0.5 ;  /* 0x3f00000011107423 */ /* 0x002fc6000000200d */
[----:B------:R-:W-:Y:S01]  /*2ce0*/  FFMA R22, R19, 1.4426950216293334961, -R22 ;  /* 0x3fb8aa3b13167823 */ /* 0x000fe20000000816 */
[----:B------:R-:W-:-:S03]  /*2cf0*/  FFMA.RM R16, R16, R15, 12582913 ;  /* 0x4b40000110107423 */ /* 0x000fc6000000400f */
[----:B------:R-:W-:Y:S01]  /*2d00*/  FFMA R22, R19, 1.925963033500011079e-08, R22 ;  /* 0x32a5706013167823 */ /* 0x000fe20000000016 */
[----:B--2---:R-:W-:Y:S01]  /*2d10*/  FMUL R8, R8, R9 ;  /* 0x0000000908087220 */ /* 0x004fe20000400000 */
[----:B------:R-:W-:Y:S01]  /*2d20*/  SHF.L.U32 R9, R10, 0x17, RZ ;  /* 0x000000170a097819 */ /* 0x000fe200000006ff */
[----:B------:R-:W-:-:S03]  /*2d30*/  FFMA.SAT R10, R18, R13, 0.5 ;  /* 0x3f000000120a7423 */ /* 0x000fc6000000200d */
[----:B------:R-:W0:Y:S01]  /*2d40*/  MUFU.EX2 R22, R22 ;  /* 0x0000001600167308 */ /* 0x000e220000000800 */
[----:B------:R-:W-:-:S04]  /*2d50*/  FFMA.RM R10, R10, R15, 12582913 ;  /* 0x4b4000010a0a7423 */ /* 0x000fc8000000400f */
[C---:B------:R-:W-:Y:S01]  /*2d60*/  FADD R19, R10.reuse, -12583039 ;  /* 0xcb40007f0a137421 */ /* 0x040fe20000000000 */
[----:B------:R-:W-:-:S03]  /*2d70*/  IMAD.SHL.U32 R10, R10, 0x800000, RZ ;  /* 0x008000000a0a7824 */ /* 0x000fc600078e00ff */
[----:B------:R-:W-:-:S04]  /*2d80*/  FFMA R19, R18, 1.4426950216293334961, -R19 ;  /* 0x3fb8aa3b12137823 */ /* 0x000fc80000000813 */
[----:B------:R-:W-:Y:S01]  /*2d90*/  FFMA R19, R18, 1.925963033500011079e-08, R19 ;  /* 0x32a5706012137823 */ /* 0x000fe20000000013 */
[C---:B------:R-:W-:Y:S01]  /*2da0*/  FADD R18, R16.reuse, -12583039 ;  /* 0xcb40007f10127421 */ /* 0x040fe20000000000 */
[----:B0-----:R-:W-:Y:S01]  /*2db0*/  FMUL R9, R9, R22 ;  /* 0x0000001609097220 */ /* 0x001fe20000400000 */
[----:B------:R-:W-:Y:S01]  /*2dc0*/  FFMA.SAT R22, R11, R13, 0.5 ;  /* 0x3f0000000b167423 */ /* 0x000fe2000000200d */
[----:B------:R-:W-:Y:S01]  /*2dd0*/  SHF.L.U32 R16, R16, 0x17, RZ ;  /* 0x0000001710107819 */ /* 0x000fe200000006ff */
[C---:B------:R-:W-:Y:S01]  /*2de0*/  FFMA R18, R17.reuse, 1.4426950216293334961, -R18 ;  /* 0x3fb8aa3b11127823 */ /* 0x040fe20000000812 */
[----:B------:R-:W0:Y:S01]  /*2df0*/  MUFU.EX2 R19, R19 ;  /* 0x0000001300137308 */ /* 0x000e220000000800 */
[----:B------:R-:W-:Y:S02]  /*2e00*/  FFMA.RM R22, R22, R15, 12582913 ;  /* 0x4b40000116167423 */ /* 0x000fe4000000400f */
[----:B------:R-:W-:Y:S02]  /*2e10*/  FFMA R18, R17, 1.925963033500011079e-08, R18 ;  /* 0x32a5706011127823 */ /* 0x000fe40000000012 */
[----:B------:R-:W-:-:S03]  /*2e20*/  FADD R42, R22, -12583039 ;  /* 0xcb40007f162a7421 */ /* 0x000fc60000000000 */
[----:B------:R1:W2:Y:S01]  /*2e30*/  MUFU.EX2 R17, R18 ;  /* 0x0000001200117308 */ /* 0x0002a20000000800 */
[----:B------:R-:W-:-:S04]  /*2e40*/  FFMA R42, R11, 1.4426950216293334961, -R42 ;  /* 0x3fb8aa3b0b2a7823 */ /* 0x000fc8000000082a */
[----:B------:R-:W-:Y:S01]  /*2e50*/  FFMA R42, R11, 1.925963033500011079e-08, R42 ;  /* 0x32a570600b2a7823 */ /* 0x000fe2000000002a */
[----:B-1----:R-:W-:Y:S01]  /*2e60*/  FFMA.SAT R18, R12, R13, 0.5 ;  /* 0x3f0000000c127423 */ /* 0x002fe2000000200d */
[----:B0-----:R-:W-:-:S04]  /*2e70*/  FMUL R10, R10, R19 ;  /* 0x000000130a0a7220 */ /* 0x001fc80000400000 */
[----:B------:R-:W0:Y:S01]  /*2e80*/  MUFU.EX2 R42, R42 ;  /* 0x0000002a002a7308 */ /* 0x000e220000000800 */
[----:B------:R-:W-:Y:S01]  /*2e90*/  FFMA.RM R18, R18, R15, 12582913 ;  /* 0x4b40000112127423 */ /* 0x000fe2000000400f */
[----:B--2---:R-:W-:Y:S01]  /*2ea0*/  FMUL R16, R16, R17 ;  /* 0x0000001110107220 */ /* 0x004fe20000400000 */
[----:B------:R-:W-:Y:S02]  /*2eb0*/  SHF.L.U32 R17, R22, 0x17, RZ ;  /* 0x0000001716117819 */ /* 0x000fe400000006ff */
[----:B------:R-:W-:Y:S01]  /*2ec0*/  FADD R11, R18, -12583039 ;  /* 0xcb40007f120b7421 */ /* 0x000fe20000000000 */
[----:B------:R-:W-:Y:S01]  /*2ed0*/  FFMA.SAT R22, R14, R13, 0.5 ;  /* 0x3f0000000e167423 */ /* 0x000fe2000000200d */
[----:B------:R-:W-:Y:S02]  /*2ee0*/  SHF.L.U32 R18, R18, 0x17, RZ ;  /* 0x0000001712127819 */ /* 0x000fe400000006ff */
[----:B------:R-:W-:Y:S01]  /*2ef0*/  FFMA R11, R12, 1.4426950216293334961, -R11 ;  /* 0x3fb8aa3b0c0b7823 */ /* 0x000fe2000000080b */
[----:B------:R-:W-:Y:S01]  /*2f00*/  FFMA.RM R22, R22, R15, 12582913 ;  /* 0x4b40000116167423 */ /* 0x000fe2000000400f */
[----:B------:R-:W-:-:S02]  /*2f10*/  MOV R15, 0xffffffff ;  /* 0xffffffff000f7802 */ /* 0x000fc40000000f00 */
[----:B------:R-:W-:Y:S01]  /*2f20*/  FFMA R12, R12, 1.925963033500011079e-08, R11 ;  /* 0x32a570600c0c7823 */ /* 0x000fe2000000000b */
[----:B------:R-:W-:Y:S01]  /*2f30*/  FADD R11, R22, -12583039 ;  /* 0xcb40007f160b7421 */ /* 0x000fe20000000000 */
[----:B0-----:R-:W-:Y:S02]  /*2f40*/  FMUL R17, R17, R42 ;  /* 0x0000002a11117220 */ /* 0x001fe40000400000 */
[----:B------:R-:W0:Y:S01]  /*2f50*/  MUFU.EX2 R19, R12 ;  /* 0x0000000c00137308 */ /* 0x000e220000000800 */
[----:B------:R-:W-:-:S04]  /*2f60*/  FFMA R11, R14, 1.4426950216293334961, -R11 ;  /* 0x3fb8aa3b0e0b7823 */ /* 0x000fc8000000080b */
[----:B------:R-:W-:-:S04]  /*2f70*/  FFMA R14, R14, 1.925963033500011079e-08, R11 ;  /* 0x32a570600e0e7823 */ /* 0x000fc8000000000b */
[----:B------:R-:W1:Y:S01]  /*2f80*/  MUFU.EX2 R11, R14 ;  /* 0x0000000e000b7308 */ /* 0x000e620000000800 */
[----:B0-----:R-:W-:Y:S01]  /*2f90*/  FMUL R19, R18, R19 ;  /* 0x0000001312137220 */ /* 0x001fe20000400000 */
[----:B------:R-:W-:-:S05]  /*2fa0*/  SHF.L.U32 R18, R22, 0x17, RZ ;  /* 0x0000001716127819 */ /* 0x000fca00000006ff */
        /* <DEDUP_REMOVED lines=13> */
[----:B------:R-:W-:-:S04]  /*3080*/  FADD R12, R12, R17 ;  /* 0x000000110c0c7221 */ /* 0x000fc80000000000 */
[----:B------:R-:W-:Y:S01]  /*3090*/  FADD R13, R12, R19 ;  /* 0x000000130c0d7221 */ /* 0x000fe20000000000 */
[----:B------:R-:W-:-:S03]  /*30a0*/  HFMA2 R12, -RZ, RZ, 0, 9.5367431640625e-07 ;  /* 0x00000010ff0c7431 */ /* 0x000fc600000001ff */
[----:B------:R-:W-:-:S07]  /*30b0*/  FADD R13, R13, R18 ;  /* 0x000000120d0d7221 */ /* 0x000fce0000000000 */
[----:B------:R-:W-:Y:S05]  /*30c0*/  WARPSYNC.COLLECTIVE R15, `(.L_x_3310) ;  /* 0x000000000f087348 */ /* 0x000fea0003c00000 */
[----:B------:R0:W1:Y:S02]  /*30d0*/  SHFL.BFLY P6, R14, R13, R12, R11 ;  /* 0x0c00000c0d0e7389 */ /* 0x00006400000c000b */
[----:B01----:R-:W-:Y:S05]  /*30e0*/  ENDCOLLECTIVE ;  /* 0x000000000000791b */ /* 0x003fea0003800000 */
.L_x_3310:
[----:B------:R-:W-:Y:S02]  /*30f0*/  HFMA2 R12, -RZ, RZ, 0, 4.76837158203125e-07 ;  /* 0x00000008ff0c7431 */ /* 0x000fe400000001ff */
[----:B------:R-:W-:-:S05]  /*3100*/  FADD R22, R13, R14 ;  /* 0x0000000e0d167221 */ /* 0x000fca0000000000 */
[----:B------:R-:W-:-:S07]  /*3110*/  MOV R13, R22 ;  /* 0x00000016000d7202 */ /* 0x000fce0000000f00 */
[----:B------:R-:W-:Y:S05]  /*3120*/  WARPSYNC.COLLECTIVE R15, `(.L_x_3311) ;  /* 0x000000000f087348 */ /* 0x000fea0003c00000 */
[----:B------:R0:W1:Y:S02]  /*3130*/  SHFL.BFLY P6, R14, R13, R12, R11 ;  /* 0x0c00000c0d0e7389 */ /* 0x00006400000c000b */
[----:B01----:R-:W-:Y:S05]  /*3140*/  ENDCOLLECTIVE ;  /* 0x000000000000791b */ /* 0x003fea0003800000 */
.L_x_3311:
[----:B------:R-:W-:Y:S02]  /*3150*/  IMAD.MOV.U32 R12, RZ, RZ, 0x4 ;  /* 0x00000004ff0c7424 */ /* 0x000fe400078e00ff */
[----:B------:R-:W-:-:S05]  /*3160*/  FADD R23, R22, R14 ;  /* 0x0000000e16177221 */ /* 0x000fca0000000000 */
[----:B------:R-:W-:-:S07]  /*3170*/  MOV R13, R23 ;  /* 0x00000017000d7202 */ /* 0x000fce0000000f00 */
[----:B------:R-:W-:Y:S05]  /*3180*/  WARPSYNC.COLLECTIVE R15, `(.L_x_3312) ;  /* 0x000000000f087348 */ /* 0x000fea0003c00000 */
[----:B------:R0:W1:Y:S02]  /*3190*/  SHFL.BFLY P6, R14, R13, R12, R11 ;  /* 0x0c00000c0d0e7389 */ /* 0x00006400000c000b */
[----:B01----:R-:W-:Y:S05]  /*31a0*/  ENDCOLLECTIVE ;  /* 0x000000000000791b */ /* 0x003fea0003800000 */
.L_x_3312:
[----:B------:R-:W-:Y:S02]  /*31b0*/  HFMA2 R12, -RZ, RZ, 0, 1.1920928955078125e-07 ;  /* 0x00000002ff0c7431 */ /* 0x000fe400000001ff */
[----:B------:R-:W-:-:S05]  /*31c0*/  FADD R41, R23, R14 ;  /* 0x0000000e17297221 */ /* 0x000fca0000000000 */
[----:B------:R-:W-:-:S07]  /*31d0*/  MOV R13, R41 ;  /* 0x00000029000d7202 */ /* 0x000fce0000000f00 */
[----:B------:R-:W-:Y:S05]  /*31e0*/  WARPSYNC.COLLECTIVE R15, `(.L_x_3313) ;  /* 0x000000000f087348 */ /* 0x000fea0003c00000 */
[----:B------:R0:W1:Y:S02]  /*31f0*/  SHFL.BFLY P6, R14, R13, R12, R11 ;  /* 0x0c00000c0d0e7389 */ /* 0x00006400000c000b */
[----:B01----:R-:W-:Y:S05]  /*3200*/  ENDCOLLECTIVE ;  /* 0x000000000000791b */ /* 0x003fea0003800000 */
.L_x_3313:
[----:B------:R-:W-:Y:S02]  /*3210*/  HFMA2 R12, -RZ, RZ, 0, 5.9604644775390625e-08 ;  /* 0x00000001ff0c7431 */ /* 0x000fe400000001ff */
[----:B------:R-:W-:-:S05]  /*3220*/  FADD R42, R41, R14 ;  /* 0x0000000e292a7221 */ /* 0x000fca0000000000 */
[----:B------:R-:W-:-:S07]  /*3230*/  MOV R13, R42 ;  /* 0x0000002a000d7202 */ /* 0x000fce0000000f00 */
[----:B------:R-:W-:Y:S05]  /*3240*/  WARPSYNC.COLLECTIVE R15, `(.L_x_3314) ;  /* 0x000000000f087348 */ /* 0x000fea0003c00000 */
[----:B------:R0:W1:Y:S02]  /*3250*/  SHFL.BFLY P6, R14, R13, R12, R11 ;  /* 0x0c00000c0d0e7389 */ /* 0x00006400000c000b */
[----:B01----:R-:W-:Y:S05]  /*3260*/  ENDCOLLECTIVE ;  /* 0x000000000000791b */ /* 0x003fea0003800000 */
.L_x_3314:
[----:B------:R-:W-:Y:S05]  /*3270*/  BRA `(.L_x_3315) ;  /* 0xffffffe000687947 */ /* 0x000fea000383ffff */
        .weak           $__internal_46_$__cuda_sm3x_div_rn_noftz_f32_slowpath
        .type           $__internal_46_$__cuda_sm3x_div_rn_noftz_f32_slowpath,@function
        .size           $__internal_46_$__cuda_sm3x_div_rn_noftz_f32_slowpath,(.L_x_8532 - $__internal_46_$__cuda_sm3x_div_rn_noftz_f32_slowpath)
$__internal_46_$__cuda_sm3x_div_rn_noftz_f32_slowpath:
        /* <DEDUP_REMOVED lines=33> */
[----:B------:R-:W-:-:S04]  /*3490*/  @!P2 FFMA R57, R11, 1.84467440737095516160e+19, RZ ;  /* 0x5f8000000b39a823 */ /* 0x000fc800000000ff */
[----:B------:R-:W-:-:S07]  /*34a0*/  @!P2 VIADD R14, R14, 0x40 ;  /* 0x000000400e0ea836 */ /* 0x000fce0000000000 */
.L_x_3317:
        /* <DEDUP_REMOVED lines=51> */
.L_x_3324:
[----:B------:R-:W-:-:S04]  /*37e0*/  LOP3.LUT R6, R6, 0x80000000, RZ, 0xc0, !PT ;  /* 0x8000000006067812 */ /* 0x000fc800078ec0ff */
[----:B------:R-:W-:Y:S01]  /*37f0*/  LOP3.LUT R6, R6, 0x7f800000, RZ, 0xfc, !PT ;  /* 0x7f80000006067812 */ /* 0x000fe200078efcff */
[----:B------:R-:W-:Y:S06]  /*3800*/  BRA `(.L_x_3325) ;  /* 0x0000000000047947 */ /* 0x000fec0003800000 */
.L_x_3323:
[----:B------:R-:W-:-:S07]  /*3810*/  LEA R6, R61, R6, 0x17 ;  /* 0x000000063d067211 */ /* 0x000fce00078eb8ff */
.L_x_3325:
[----:B------:R-:W-:Y:S05]  /*3820*/  BSYNC.RECONVERGENT B2 ;  /* 0x0000000000027941 */ /* 0x000fea0003800200 */
.L_x_3322:
[----:B------:R-:W-:Y:S05]  /*3830*/  BRA `(.L_x_3326) ;  /* 0x0000000000207947 */ /* 0x000fea0003800000 */
.L_x_3321:
[----:B------:R-:W-:-:S04]  /*3840*/  LOP3.LUT R6, R57, 0x80000000, R6, 0x48, !PT ;  /* 0x8000000039067812 */ /* 0x000fc800078e4806 */
[----:B------:R-:W-:Y:S01]  /*3850*/  LOP3.LUT R6, R6, 0x7f800000, RZ, 0xfc, !PT ;  /* 0x7f80000006067812 */ /* 0x000fe200078efcff */
[----:B------:R-:W-:Y:S06]  /*3860*/  BRA `(.L_x_3326) ;  /* 0x0000000000147947 */ /* 0x000fec0003800000 */
.L_x_3320:
[----:B------:R-:W-:Y:S01]  /*3870*/  LOP3.LUT R6, R57, 0x80000000, R6, 0x48, !PT ;  /* 0x8000000039067812 */ /* 0x000fe200078e4806 */
[----:B------:R-:W-:Y:S06]  /*3880*/  BRA `(.L_x_3326) ;  /* 0x00000000000c7947 */ /* 0x000fec0003800000 */
.L_x_3319:
[----:B------:R-:W0:Y:S01]  /*3890*/  MUFU.RSQ R6, -QNAN ;  /* 0xffc0000000067908 */ /* 0x000e220000001400 */
[----:B------:R-:W-:Y:S05]  /*38a0*/  BRA `(.L_x_3326) ;  /* 0x0000000000047947 */ /* 0x000fea0003800000 */
.L_x_3318:
[----:B------:R-:W-:-:S07]  /*38b0*/  FADD.FTZ R6, R6, R11 ;  /* 0x0000000b06067221 */ /* 0x000fce0000010000 */
.L_x_3326:
[----:B------:R-:W-:Y:S05]  /*38c0*/  BSYNC.RECONVERGENT B1 ;  /* 0x0000000000017941 */ /* 0x000fea0003800200 */
.L_x_3316:
[----:B------:R-:W-:-:S04]  /*38d0*/  HFMA2 R13, -RZ, RZ, 0, 0 ;  /* 0x00000000ff0d7431 */ /* 0x000fc800000001ff */
[----:B0-----:R-:W-:Y:S05]  /*38e0*/  RET.REL.NODEC R12 `(_Z15SoftmaxWarpImplI10DirectLoadIffE11DirectStoreIffEfLi1ELi14ELi32ELi1ELb1EL9Algorithm0EEvT_T0_ll) ;  /* 0xffffffc40cc47950 */ /* 0x001fea0003c3ffff */
.L_x_3327:
        /* <DEDUP_REMOVED lines=9> */
.L_x_8532:


//--------------------- .text._Z15SoftmaxWarpImplI10DirectLoadIffE11DirectStoreIffEfLi1ELi14ELi32ELi1ELb0EL9Algorithm0EEvT_T0_ll --------------------------
	.section	.text._Z15SoftmaxWarpImplI10DirectLoadIffE11DirectStoreIffEfLi1ELi14ELi32ELi1ELb0EL9Algorithm0EEvT_T0_ll,"ax",@progbits
	.align	128
        .global         _Z15SoftmaxWarpImplI10DirectLoadIffE11DirectStoreIffEfLi1ELi14ELi32ELi1ELb0EL9Algorithm0EEvT_T0_ll
        .type           _Z15SoftmaxWarpImplI10DirectLoadIffE11DirectStoreIffEfLi1ELi14ELi32ELi1ELb0EL9Algorithm0EEvT_T0_ll,@function
        .size           _Z15SoftmaxWarpImplI10DirectLoadIffE11DirectStoreIffEfLi1ELi14ELi32ELi1ELb0EL9Algorithm0EEvT_T0_ll,(.L_x_8533 - _Z15SoftmaxWarpImplI10DirectLoadIffE11DirectStoreIffEfLi1ELi14ELi32ELi1ELb0EL9Algorithm0EEvT_T0_ll)
        .other          _Z15SoftmaxWarpImplI10DirectLoadIffE11DirectStoreIffEfLi1ELi14ELi32ELi1ELb0EL9Algorithm0EEvT_T0_ll,@"STO_CUDA_ENTRY STV_DEFAULT"
_Z15SoftmaxWarpImplI10DirectLoadIffE11DirectStoreIffEfLi1ELi14ELi32ELi1ELb0EL9Algorithm0EEvT_T0_ll:
.text._Z15SoftmaxWarpImplI10DirectLoadIffE11DirectStoreIffEfLi1ELi14ELi32ELi1ELb0EL9Algorithm0EEvT_T0_ll:
        /* <DEDUP_REMOVED lines=24> */
.L_x_3328:
        /* <DEDUP_REMOVED lines=13> */
.L_x_3358:
        /* <DEDUP_REMOVED lines=65> */
[-C--:B------:R-:W-:Y:S01]  /*0660*/  FFMA.SAT R3, R34, R11.reuse, 0.5 ;  /* 0x3f00000022037423 */ /* 0x080fe2000000200b */
[--C-:B------:R-:W-:Y:S01]  /*0670*/  FADD R30, R4, -R15.reuse ;  /* 0x8000000f041e7221 */ /* 0x100fe20000000000 */
[-C--:B------:R-:W-:Y:S01]  /*0680*/  FFMA.RM R7, R5, R12.reuse, 12582913 ;  /* 0x4b40000105077423 */ /* 0x080fe2000000400c */
[--C-:B------:R-:W-:Y:S01]  /*0690*/  FADD R4, R6, -R15.reuse ;  /* 0x8000000f06047221 */ /* 0x100fe20000000000 */
[--C-:B------:R-:W-:Y:S01]  /*06a0*/  FADD R6, R9, -R15.reuse ;  /* 0x8000000f09067221 */ /* 0x100fe20000000000 */
[-C--:B------:R-:W-:Y:S01]  /*06b0*/  FFMA.RM R3, R3, R12.reuse, 12582913 ;  /* 0x4b40000103037423 */ /* 0x080fe2000000400c */
[----:B------:R-:W-:Y:S01]  /*06c0*/  FADD R9, R7, -12583039 ;  /* 0xcb40007f07097421 */ /* 0x000fe20000000000 */
[----:B------:R-:W-:Y:S01]  /*06d0*/  FADD R0, R27, -R15 ;  /* 0x8000000f1b007221 */ /* 0x000fe20000000000 */
[----:B------:R-:W-:Y:S01]  /*06e0*/  SHF.L.U32 R7, R7, 0x17, RZ ;  /* 0x0000001707077819 */ /* 0x000fe200000006ff */
[C---:B------:R-:W-:Y:S01]  /*06f0*/  FADD R5, R3.reuse, -12583039 ;  /* 0xcb40007f03057421 */ /* 0x040fe20000000000 */
[----:B------:R-:W-:Y:S01]  /*0700*/  FFMA R9, R36, 1.4426950216293334961, -R9 ;  /* 0x3fb8aa3b24097823 */ /* 0x000fe20000000809 */
[----:B------:R-:W-:Y:S01]  /*0710*/  SHF.L.U32 R3, R3, 0x17, RZ ;  /* 0x0000001703037819 */ /* 0x000fe200000006ff */
[----:B------:R-:W-:Y:S01]  /*0720*/  FADD R8, R10, -R15 ;  /* 0x8000000f0a087221 */ /* 0x000fe20000000000 */
[----:B------:R-:W-:Y:S01]  /*0730*/  FFMA R5, R34, 1.4426950216293334961, -R5 ;  /* 0x3fb8aa3b22057823 */ /* 0x000fe20000000805 */
[----:B------:R-:W-:Y:S01]  /*0740*/  FFMA R36, R36, 1.925963033500011079e-08, R9 ;  /* 0x32a5706024247823 */ /* 0x000fe20000000009 */
[----:B------:R-:W-:Y:S01]  /*0750*/  FFMA.SAT R9, R32, R11, 0.5 ;  /* 0x3f00000020097423 */ /* 0x000fe2000000200b */
[----:B------:R-:W-:Y:S01]  /*0760*/  FADD R14, R17, -R15 ;  /* 0x8000000f110e7221 */ /* 0x000fe20000000000 */
[----:B------:R-:W-:Y:S01]  /*0770*/  FFMA R5, R34, 1.925963033500011079e-08, R5 ;  /* 0x32a5706022057823 */ /* 0x000fe20000000005 */
[--C-:B------:R-:W-:Y:S01]  /*0780*/  FADD R16, R16, -R15.reuse ;  /* 0x8000000f10107221 */ /* 0x100fe20000000000 */
[----:B------:R-:W-:Y:S01]  /*0790*/  FFMA.RM R2, R9, R12, 12582913 ;  /* 0x4b40000109027423 */ /* 0x000fe2000000400c */
[----:B------:R-:W-:Y:S01]  /*07a0*/  MUFU.EX2 R36, R36 ;  /* 0x0000002400247308 */ /* 0x000fe20000000800 */
[--C-:B------:R-:W-:Y:S01]  /*07b0*/  FADD R10, R19, -R15.reuse ;  /* 0x8000000f130a7221 */ /* 0x100fe20000000000 */
[----:B------:R-:W-:Y:S01]  /*07c0*/  FADD R18, R18, -R15 ;  /* 0x8000000f12127221 */ /* 0x000fe20000000000 */
[C---:B------:R-:W-:Y:S01]  /*07d0*/  FADD R9, R2.reuse, -12583039 ;  /* 0xcb40007f02097421 */ /* 0x040fe20000000000 */
[----:B------:R-:W-:-:S03]  /*07e0*/  SHF.L.U32 R2, R2, 0x17, RZ ;  /* 0x0000001702027819 */ /* 0x000fc600000006ff */
[C---:B------:R-:W-:Y:S01]  /*07f0*/  FFMA R9, R32.reuse, 1.4426950216293334961, -R9 ;  /* 0x3fb8aa3b20097823 */ /* 0x040fe20000000809 */
[----:B------:R1:W2:Y:S03]  /*0800*/  MUFU.EX2 R34, R5 ;  /* 0x0000000500227308 */ /* 0x0002a60000000800 */
[----:B------:R-:W-:Y:S01]  /*0810*/  FFMA R32, R32, 1.925963033500011079e-08, R9 ;  /* 0x32a5706020207823 */ /* 0x000fe20000000009 */
        /* <DEDUP_REMOVED lines=8> */
[----:B------:R-:W-:Y:S01]  /*08a0*/  FMUL R0, R7, R36 ;  /* 0x0000002407007220 */ /* 0x000fe20000400000 */
[----:B------:R-:W-:Y:S01]  /*08b0*/  FADD R7, R5, -12583039 ;  /* 0xcb40007f05077421 */ /* 0x000fe20000000000 */
[----:B------:R-:W1:Y:S03]  /*08c0*/  MUFU.EX2 R3, R32 ;  /* 0x0000002000037308 */ /* 0x000e660000000800 */
[----:B------:R-:W-:-:S04]  /*08d0*/  FFMA R7, R30, 1.4426950216293334961, -R7 ;  /* 0x3fb8aa3b1e077823 */ /* 0x000fc80000000807 */
[----:B------:R-:W-:Y:S01]  /*08e0*/  FFMA R17, R30, 1.925963033500011079e-08, R7 ;  /* 0x32a570601e117823 */ /* 0x000fe20000000007 */
[----:B------:R-:W-:Y:S01]  /*08f0*/  FFMA.SAT R7, R28, R11, 0.5 ;  /* 0x3f0000001c077423 */ /* 0x000fe2000000200b */
[----:B------:R2:W3:Y:S03]  /*0900*/  MUFU.EX2 R30, R15 ;  /* 0x0000000f001e7308 */ /* 0x0004e60000000800 */
[----:B------:R-:W-:-:S04]  /*0910*/  FFMA.RM R19, R7, R12, 12582913 ;  /* 0x4b40000107137423 */ /* 0x000fc8000000400c */
[----:B------:R-:W-:Y:S01]  /*0920*/  FADD R7, R19, -12583039 ;  /* 0xcb40007f13077421 */ /* 0x000fe20000000000 */
[----:B-1----:R-:W-:Y:S01]  /*0930*/  FMUL R2, R2, R3 ;  /* 0x0000000302027220 */ /* 0x002fe20000400000 */
[----:B------:R-:W-:Y:S01]  /*0940*/  SHF.L.U32 R3, R13, 0x17, RZ ;  /* 0x000000170d037819 */ /* 0x000fe200000006ff */
[----:B------:R-:W1:Y:S01]  /*0950*/  MUFU.EX2 R17, R17 ;  /* 0x0000001100117308 */ /* 0x000e620000000800 */
[----:B------:R-:W-:Y:S01]  /*0960*/  FFMA R7, R28, 1.4426950216293334961, -R7 ;  /* 0x3fb8aa3b1c077823 */ /* 0x000fe20000000807 */
[----:B--2---:R-:W-:-:S03]  /*0970*/  FFMA.SAT R15, R6, R11, 0.5 ;  /* 0x3f000000060f7423 */ /* 0x004fc6000000200b */
[----:B------:R-:W-:Y:S01]  /*0980*/  FFMA R28, R28, 1.925963033500011079e-08, R7 ;  /* 0x32a570601c1c7823 */ /* 0x000fe20000000007 */
[----:B------:R-:W-:Y:S01]  /*0990*/  FFMA.SAT R7, R4, R11, 0.5 ;  /* 0x3f00000004077423 */ /* 0x000fe2000000200b */
[----:B------:R-:W-:Y:S01]  /*09a0*/  FFMA.RM R15, R15, R12, 12582913 ;  /* 0x4b4000010f0f7423 */ /* 0x000fe2000000400c */
[----:B---3--:R-:W-:Y:S02]  /*09b0*/  FMUL R3, R3, R30 ;  /* 0x0000001e03037220 */ /* 0x008fe40000400000 */
[----:B------:R-:W-:Y:S01]  /*09c0*/  FFMA.RM R7, R7, R12, 12582913 ;  /* 0x4b40000107077423 */ /* 0x000fe2000000400c */
[----:B------:R-:W2:Y:S03]  /*09d0*/  MUFU.EX2 R28, R28 ;  /* 0x0000001c001c7308 */ /* 0x000ea60000000800 */
[----:B------:R-:W-:-:S04]  /*09e0*/  FADD R13, R7, -12583039 ;  /* 0xcb40007f070d7421 */ /* 0x000fc80000000000 */
[----:B------:R-:W-:-:S04]  /*09f0*/  FFMA R13, R4, 1.4426950216293334961, -R13 ;  /* 0x3fb8aa3b040d7823 */ /* 0x000fc8000000080d */
[----:B------:R-:W-:Y:S01]  /*0a00*/  FFMA R27, R4, 1.925963033500011079e-08, R13 ;  /* 0x32a57060041b7823 */ /* 0x000fe2000000000d */
[----:B------:R-:W-:Y:S01]  /*0a10*/  FFMA.SAT R13, R26, R11, 0.5 ;  /* 0x3f0000001a0d7423 */ /* 0x000fe2000000200b */
[----:B------:R-:W-:Y:S02]  /*0a20*/  SHF.L.U32 R4, R5, 0x17, RZ ;  /* 0x0000001705047819 */ /* 0x000fe400000006ff */
[----:B------:R-:W-:Y:S01]  /*0a30*/  SHF.L.U32 R5, R19, 0x17, RZ ;  /* 0x0000001713057819 */ /* 0x000fe200000006ff */
[----:B------:R-:W-:Y:S01]  /*0a40*/  FFMA.RM R29, R13, R12, 12582913 ;  /* 0x4b4000010d1d7423 */ /* 0x000fe2000000400c */
[----:B------:R-:W3:Y:S01]  /*0a50*/  MUFU.EX2 R27, R27 ;  /* 0x0000001b001b7308 */ /* 0x000ee20000000800 */
[----:B-1----:R-:W-:Y:S02]  /*0a60*/  FMUL R4, R4, R17 ;  /* 0x0000001104047220 */ /* 0x002fe40000400000 */
[----:B------:R-:W-:Y:S01]  /*0a70*/  FADD R13, R29, -12583039 ;  /* 0xcb40007f1d0d7421 */ /* 0x000fe20000000000 */
[----:B--2---:R-:W-:Y:S01]  /*0a80*/  FMUL R5, R5, R28 ;  /* 0x0000001c05057220 */ /* 0x004fe20000400000 */
[----:B------:R-:W-:-:S02]  /*0a90*/  SHF.L.U32 R29, R29, 0x17, RZ ;  /* 0x000000171d1d7819 */ /* 0x000fc400000006ff */
[----:B------:R-:W-:-:S04]  /*0aa0*/  FFMA R13, R26, 1.4426950216293334961, -R13 ;  /* 0x3fb8aa3b1a0d7823 */ /* 0x000fc8000000080d */
[----:B------:R-:W-:Y:S01]  /*0ab0*/  FFMA R17, R26, 1.925963033500011079e-08, R13 ;  /* 0x32a570601a117823 */ /* 0x000fe2000000000d */
[----:B------:R-:W-:-:S03]  /*0ac0*/  FADD R13, R15, -12583039 ;  /* 0xcb40007f0f0d7421 */ /* 0x000fc60000000000 */
[----:B------:R-:W1:Y:S01]  /*0ad0*/  MUFU.EX2 R28, R17 ;  /* 0x00000011001c7308 */ /* 0x000e620000000800 */
[----:B------:R-:W-:-:S04]  /*0ae0*/  FFMA R13, R6, 1.4426950216293334961, -R13 ;  /* 0x3fb8aa3b060d7823 */ /* 0x000fc8000000080d */
[----:B------:R-:W-:Y:S01]  /*0af0*/  FFMA R19, R6, 1.925963033500011079e-08, R13 ;  /* 0x32a5706006137823 */ /* 0x000fe2000000000d */
[----:B------:R-:W-:Y:S01]  /*0b00*/  FFMA.SAT R13, R8, R11, 0.5 ;  /* 0x3f000000080d7423 */ /* 0x000fe2000000200b */
[----:B------:R-:W-:-:S03]  /*0b10*/  SHF.L.U32 R6, R7, 0x17, RZ ;  /* 0x0000001707067819 */ /* 0x000fc600000006ff */
[----:B------:R-:W-:Y:S02]  /*0b20*/  FFMA.RM R13, R13, R12, 12582913 ;  /* 0x4b4000010d0d7423 */ /* 0x000fe4000000400c */
[----:B---3--:R-:W-:Y:S02]  /*0b30*/  FMUL R6, R6, R27 ;  /* 0x0000001b06067220 */ /* 0x008fe40000400000 */
[C---:B------:R-:W-:Y:S01]  /*0b40*/  FADD R7, R13.reuse, -12583039 ;  /* 0xcb40007f0d077421 */ /* 0x040fe20000000000 */
[----:B------:R-:W-:-:S03]  /*0b50*/  SHF.L.U32 R13, R13, 0x17, RZ ;  /* 0x000000170d0d7819 */ /* 0x000fc600000006ff */
[----:B------:R-:W-:-:S04]  /*0b60*/  FFMA R7, R8, 1.4426950216293334961, -R7 ;  /* 0x3fb8aa3b08077823 */ /* 0x000fc80000000807 */
[----:B------:R-:W-:Y:S01]  /*0b70*/  FFMA R26, R8, 1.925963033500011079e-08, R7 ;  /* 0x32a57060081a7823 */ /* 0x000fe20000000007 */
[-C--:B------:R-:W-:Y:S01]  /*0b80*/  FFMA.SAT R7, R14, R11.reuse, 0.5 ;  /* 0x3f0000000e077423 */ /* 0x080fe2000000200b */
[----:B-1----:R-:W-:Y:S01]  /*0b90*/  FMUL R8, R29, R28 ;  /* 0x0000001c1d087220 */ /* 0x002fe20000400000 */
[----:B------:R-:W-:Y:S01]  /*0ba0*/  FFMA.SAT R29, R16, R11, 0.5 ;  /* 0x3f000000101d7423 */ /* 0x000fe2000000200b */
[----:B------:R1:W2:Y:S01]  /*0bb0*/  MUFU.EX2 R28, R19 ;  /* 0x00000013001c7308 */ /* 0x0002a20000000800 */
[----:B------:R-:W-:-:S04]  /*0bc0*/  FFMA.RM R17, R7, R12, 12582913 ;  /* 0x4b40000107117423 */ /* 0x000fc8000000400c */
[C---:B------:R-:W-:Y:S01]  /*0bd0*/  FADD R7, R17.reuse, -12583039 ;  /* 0xcb40007f11077421 */ /* 0x040fe20000000000 */
[----:B------:R-:W-:Y:S02]  /*0be0*/  SHF.L.U32 R17, R17, 0x17, RZ ;  /* 0x0000001711117819 */ /* 0x000fe400000006ff */
[----:B------:R-:W3:Y:S01]  /*0bf0*/  MUFU.EX2 R26, R26 ;  /* 0x0000001a001a7308 */ /* 0x000ee20000000800 */
[----:B------:R-:W-:Y:S01]  /*0c00*/  FFMA R7, R14, 1.4426950216293334961, -R7 ;  /* 0x3fb8aa3b0e077823 */ /* 0x000fe20000000807 */
[----:B-1----:R-:W-:-:S03]  /*0c10*/  FFMA.SAT R19, R18, R11, 0.5 ;  /* 0x3f00000012137423 */ /* 0x002fc6000000200b */
[----:B------:R-:W-:Y:S01]  /*0c20*/  FFMA R27, R14, 1.925963033500011079e-08, R7 ;  /* 0x32a570600e1b7823 */ /* 0x000fe20000000007 */
[----:B------:R-:W-:Y:S01]  /*0c30*/  FFMA.RM R14, R29, R12, 12582913 ;  /* 0x4b4000011d0e7423 */ /* 0x000fe2000000400c */
[----:B------:R-:W-:-:S03]  /*0c40*/  SHF.L.U32 R7, R15, 0x17, RZ ;  /* 0x000000170f077819 */ /* 0x000fc600000006ff */
[C---:B------:R-:W-:Y:S01]  /*0c50*/  FADD R15, R14.reuse, -12583039 ;  /* 0xcb40007f0e0f7421 */ /* 0x040fe20000000000 */
[----:B------:R-:W-:Y:S01]  /*0c60*/  SHF.L.U32 R14, R14, 0x17, RZ ;  /* 0x000000170e0e7819 */ /* 0x000fe200000006ff */
[----:B--2---:R-:W-:Y:S02]  /*0c70*/  FMUL R7, R7, R28 ;  /* 0x0000001c07077220 */ /* 0x004fe40000400000 */
[----:B------:R-:W-:-:S04]  /*0c80*/  FFMA R15, R16, 1.4426950216293334961, -R15 ;  /* 0x3fb8aa3b100f7823 */ /* 0x000fc8000000080f */
[----:B------:R-:W-:Y:S01]  /*0c90*/  FFMA R16, R16, 1.925963033500011079e-08, R15 ;  /* 0x32a5706010107823 */ /* 0x000fe2000000000f */
[----:B------:R-:W-:-:S03]  /*0ca0*/  FFMA.SAT R15, R10, R11, 0.5 ;  /* 0x3f0000000a0f7423 */ /* 0x000fc6000000200b */
[----:B------:R-:W-:Y:S01]  /*0cb0*/  MUFU.EX2 R29, R16 ;  /* 0x00000010001d7308 */ /* 0x000fe20000000800 */
[-C--:B------:R-:W-:Y:S01]  /*0cc0*/  FFMA.RM R11, R15, R12.reuse, 12582913 ;  /* 0x4b4000010f0b7423 */ /* 0x080fe2000000400c */
[----:B------:R-:W-:Y:S01]  /*0cd0*/  FFMA.RM R12, R19, R12, 12582913 ;  /* 0x4b400001130c7423 */ /* 0x000fe2000000400c */
[----:B---3--:R-:W-:Y:S02]  /*0ce0*/  FMUL R19, R13, R26 ;  /* 0x0000001a0d137220 */ /* 0x008fe40000400000 */
[C---:B------:R-:W-:Y:S01]  /*0cf0*/  FADD R15, R11.reuse, -12583039 ;  /* 0xcb40007f0b0f7421 */ /* 0x040fe20000000000 */
[----:B------:R-:W-:-:S03]  /*0d00*/  SHF.L.U32 R11, R11, 0x17, RZ ;  /* 0x000000170b0b7819 */ /* 0x000fc600000006ff */
[----:B------:R-:W-:-:S04]  /*0d10*/  FFMA R15, R10, 1.4426950216293334961, -R15 ;  /* 0x3fb8aa3b0a0f7823 */ /* 0x000fc8000000080f */
[----:B------:R-:W-:Y:S01]  /*0d20*/  FFMA R28, R10, 1.925963033500011079e-08, R15 ;  /* 0x32a570600a1c7823 */ /* 0x000fe2000000000f */
[C---:B------:R-:W-:Y:S01]  /*0d30*/  FADD R15, R12.reuse, -12583039 ;  /* 0xcb40007f0c0f7421 */ /* 0x040fe20000000000 */
[----:B------:R-:W-:-:S03]  /*0d40*/  SHF.L.U32 R12, R12, 0x17, RZ ;  /* 0x000000170c0c7819 */ /* 0x000fc600000006ff */
[C---:B------:R-:W-:Y:S01]  /*0d50*/  FFMA R15, R18.reuse, 1.4426950216293334961, -R15 ;  /* 0x3fb8aa3b120f7823 */ /* 0x040fe2000000080f */
[----:B------:R-:W1:Y:S03]  /*0d60*/  MUFU.EX2 R28, R28 ;  /* 0x0000001c001c7308 */ /* 0x000e660000000800 */
[----:B------:R-:W-:Y:S01]  /*0d70*/  FFMA R30, R18, 1.925963033500011079e-08, R15 ;  /* 0x32a57060121e7823 */ /* 0x000fe2000000000f */
[----:B------:R-:W-:-:S04]  /*0d80*/  FADD R15, RZ, R9 ;  /* 0x00000009ff0f7221 */ /* 0x000fc80000000000 */
[----:B------:R-:W-:Y:S01]  /*0d90*/  FADD R15, R15, R0 ;  /* 0x000000000f0f7221 */ /* 0x000fe20000000000 */
[----:B------:R-:W2:Y:S03]  /*0da0*/  MUFU.EX2 R18, R27 ;  /* 0x0000001b00127308 */ /* 0x000ea60000000800 */
[----:B------:R-:W-:-:S04]  /*0db0*/  FADD R10, R15, R2 ;  /* 0x000000020f0a7221 */ /* 0x000fc80000000000 */
[----:B------:R-:W-:Y:S01]  /*0dc0*/  FADD R15, R10, R3 ;  /* 0x000000030a0f7221 */ /* 0x000fe20000000000 */
[----:B-1----:R-:W-:-:S03]  /*0dd0*/  FMUL R16, R11, R28 ;  /* 0x0000001c0b107220 */ /* 0x002fc60000400000 */
[----:B------:R-:W-:Y:S02]  /*0de0*/  FADD R10, R15, R4 ;  /* 0x000000040f0a7221 */ /* 0x000fe40000000000 */
[----:B------:R-:W1:Y:S02]  /*0df0*/  MUFU.EX2 R15, R30 ;  /* 0x0000001e000f7308 */ /* 0x000e640000000800 */
[----:B------:R-:W-:Y:S01]  /*0e00*/  FADD R13, R10, R5 ;  /* 0x000000050a0d7221 */ /* 0x000fe20000000000 */
[----:B--2---:R-:W-:Y:S01]  /*0e10*/  FMUL R18, R17, R18 ;  /* 0x0000001211127220 */ /* 0x004fe20000400000 */
[----:B------:R-:W-:Y:S02]  /*0e20*/  FMUL R17, R14, R29 ;  /* 0x0000001d0e117220 */ /* 0x000fe40000400000 */
        /* <DEDUP_REMOVED lines=18> */
.L_x_3370:
        /* <DEDUP_REMOVED lines=12> */
[----:B0-----:R-:W-:Y:S05]  /*1010*/  CALL.REL.NOINC `($__internal_47_$__cuda_sm3x_div_rn_noftz_f32_slowpath) ;  /* 0x0000001c00247944 */ /* 0x001fea0003c00000 */
[----:B------:R-:W-:-:S07]  /*1020*/  MOV R14, R9 ;  /* 0x00000009000e7202 */ /* 0x000fce0000000f00 */
.L_x_3331:
[----:B------:R-:W-:Y:S05]  /*1030*/  BSYNC.RECONVERGENT B2 ;  /* 0x0000000000027941 */ /* 0x000fea0003800200 */
.L_x_3330:
        /* <DEDUP_REMOVED lines=12> */
[----:B0-----:R-:W-:Y:S05]  /*1100*/  CALL.REL.NOINC `($__internal_47_$__cuda_sm3x_div_rn_noftz_f32_slowpath) ;  /* 0x0000001800e87944 */ /* 0x001fea0003c00000 */
[----:B------:R-:W-:-:S07]  /*1110*/  MOV R11, R9 ;  /* 0x00000009000b7202 */ /* 0x000fce0000000f00 */
.L_x_3333:
[----:B------:R-:W-:Y:S05]  /*1120*/  BSYNC.RECONVERGENT B2 ;  /* 0x0000000000027941 */ /* 0x000fea0003800200 */
.L_x_3332:
        /* <DEDUP_REMOVED lines=14> */
.L_x_3335:
[----:B------:R-:W-:Y:S05]  /*1210*/  BSYNC.RECONVERGENT B2 ;  /* 0x0000000000027941 */ /* 0x000fea0003800200 */
.L_x_3334:
        /* <DEDUP_REMOVED lines=14> */
.L_x_3337:
[----:B------:R-:W-:Y:S05]  /*1300*/  BSYNC.RECONVERGENT B2 ;  /* 0x0000000000027941 */ /* 0x000fea0003800200 */
.L_x_3336:
        /* <DEDUP_REMOVED lines=14> */
.L_x_3339:
[----:B------:R-:W-:Y:S05]  /*13f0*/  BSYNC.RECONVERGENT B2 ;  /* 0x0000000000027941 */ /* 0x000fea0003800200 */
.L_x_3338:
        /* <DEDUP_REMOVED lines=14> */
.L_x_3341:
[----:B------:R-:W-:Y:S05]  /*14e0*/  BSYNC.RECONVERGENT B2 ;  /* 0x0000000000027941 */ /* 0x000fea0003800200 */
.L_x_3340:
        /* <DEDUP_REMOVED lines=14> */
.L_x_3343:
[----:B------:R-:W-:Y:S05]  /*15d0*/  BSYNC.RECONVERGENT B2 ;  /* 0x0000000000027941 */ /* 0x000fea0003800200 */
.L_x_3342:
        /* <DEDUP_REMOVED lines=14> */
.L_x_3345:
[----:B------:R-:W-:Y:S05]  /*16c0*/  BSYNC.RECONVERGENT B2 ;  /* 0x0000000000027941 */ /* 0x000fea0003800200 */
.L_x_3344:
        /* <DEDUP_REMOVED lines=14> */
.L_x_3347:
[----:B------:R-:W-:Y:S05]  /*17b0*/  BSYNC.RECONVERGENT B2 ;  /* 0x0000000000027941 */ /* 0x000fea0003800200 */
.L_x_3346:
        /* <DEDUP_REMOVED lines=14> */
.L_x_3349:
[----:B------:R-:W-:Y:S05]  /*18a0*/  BSYNC.RECONVERGENT B2 ;  /* 0x0000000000027941 */ /* 0x000fea0003800200 */
.L_x_3348:
        /* <DEDUP_REMOVED lines=14> */
.L_x_3351:
[----:B------:R-:W-:Y:S05]  /*1990*/  BSYNC.RECONVERGENT B2 ;  /* 0x0000000000027941 */ /* 0x000fea0003800200 */
.L_x_3350:
        /* <DEDUP_REMOVED lines=14> */
.L_x_3353:
[----:B------:R-:W-:Y:S05]  /*1a80*/  BSYNC.RECONVERGENT B2 ;  /* 0x0000000000027941 */ /* 0x000fea0003800200 */
.L_x_3352:
        /* <DEDUP_REMOVED lines=14> */
.L_x_3355:
[----:B------:R-:W-:Y:S05]  /*1b70*/  BSYNC.RECONVERGENT B2 ;  /* 0x0000000000027941 */ /* 0x000fea0003800200 */
.L_x_3354:
        /* <DEDUP_REMOVED lines=13> */
.L_x_3357:
[----:B------:R-:W-:Y:S05]  /*1c50*/  BSYNC.RECONVERGENT B2 ;  /* 0x0000000000027941 */ /* 0x000fea0003800200 */
.L_x_3356:
        /* <DEDUP_REMOVED lines=51> */
[----:B------:R3:W-:Y:S02]  /*1f90*/  STG.E desc[UR28][R28.64+0x680], R9 ;  /* 0x000680091c007986 */ /* 0x0007e4000c10191c */
[----:B------:R-:W-:Y:S05]  /*1fa0*/  @!P0 BRA `(.L_x_3358) ;  /* 0xffffffe000a88947 */ /* 0x000fea000383ffff */
[----:B------:R-:W-:Y:S05]  /*1fb0*/  EXIT ;  /* 0x000000000000794d */ /* 0x000fea0003800000 */
.L_x_3329:
[----:B------:R-:W-:Y:S01]  /*1fc0*/  BSSY B0, `(.L_x_3359) ;  /* 0x0000007000007945 */ /* 0x000fe20003800000 */
[----:B------:R-:W-:Y:S02]  /*1fd0*/  MOV R12, 0x10 ;  /* 0x00000010000c7802 */ /* 0x000fe40000000f00 */
[----:B------:R-:W-:Y:S02]  /*1fe0*/  MOV R11, 0x1f ;  /* 0x0000001f000b7802 */ /* 0x000fe40000000f00 */
[----:B------:R-:W-:-:S07]  /*1ff0*/  MOV R15, 0xffffffff ;  /* 0xffffffff000f7802 */ /* 0x000fce0000000f00 */
[----:B0-----:R-:W-:Y:S05]  /*2000*/  WARPSYNC.COLLECTIVE R15, `(.L_x_3360) ;  /* 0x000000000f087348 */ /* 0x001fea0003c00000 */
[----:B------:R1:W2:Y:S02]  /*2010*/  SHFL.BFLY P6, R14, R13, R12, R11 ;  /* 0x0c00000c0d0e7389 */ /* 0x0002a400000c000b */
[----:B012---:R-:W-:Y:S05]  /*2020*/  ENDCOLLECTIVE ;  /* 0x000000000000791b */ /* 0x007fea0003800000 */
.L_x_3360:
[----:B------:R-:W-:Y:S05]  /*2030*/  BSYNC B0 ;  /* 0x0000000000007941 */ /* 0x000fea0003800000 */
.L_x_3359:
[----:B------:R-:W-:Y:S01]  /*2040*/  HFMA2 R11, -RZ, RZ, 0, 1.847743988037109375e-06 ;  /* 0x0000001fff0b7431 */ /* 0x000fe200000001ff */
[----:B------:R-:W-:Y:S02]  /*2050*/  FMNMX R13, R13, R14, !PT ;  /* 0x0000000e0d0d7209 */ /* 0x000fe40007800000 */
[----:B------:R-:W-:Y:S02]  /*2060*/  MOV R12, 0x8 ;  /* 0x00000008000c7802 */ /* 0x000fe40000000f00 */
[----:B------:R-:W-:-:S07]  /*2070*/  MOV R15, 0xffffffff ;  /* 0xffffffff000f7802 */ /* 0x000fce0000000f00 */
[----:B------:R-:W-:Y:S05]  /*2080*/  WARPSYNC.COLLECTIVE R15, `(.L_x_3361) ;  /* 0x000000000f087348 */ /* 0x000fea0003c00000 */
[----:B------:R0:W1:Y:S02]  /*2090*/  SHFL.BFLY P6, R14, R13, R12, R11 ;  /* 0x0c00000c0d0e7389 */ /* 0x00006400000c000b */
[----:B01----:R-:W-:Y:S05]  /*20a0*/  ENDCOLLECTIVE ;  /* 0x000000000000791b */ /* 0x003fea0003800000 */
.L_x_3361:
[----:B------:R-:W-:Y:S01]  /*20b0*/  HFMA2 R12, -RZ, RZ, 0, 2.384185791015625e-07 ;  /* 0x00000004ff0c7431 */ /* 0x000fe200000001ff */
[----:B------:R-:W-:-:S04]  /*20c0*/  FMNMX R0, R13, R14, !PT ;  /* 0x0000000e0d007209 */ /* 0x000fc80007800000 */
[----:B------:R-:W-:-:S07]  /*20d0*/  MOV R13, R0 ;  /* 0x00000000000d7202 */ /* 0x000fce0000000f00 */
[----:B------:R-:W-:Y:S05]  /*20e0*/  WARPSYNC.COLLECTIVE R15, `(.L_x_3362) ;  /* 0x000000000f087348 */ /* 0x000fea0003c00000 */
[----:B------:R0:W1:Y:S02]  /*20f0*/  SHFL.BFLY P6, R14, R13, R12, R11 ;  /* 0x0c00000c0d0e7389 */ /* 0x00006400000c000b */
[----:B01----:R-:W-:Y:S05]  /*2100*/  ENDCOLLECTIVE ;  /* 0x000000000000791b */ /* 0x003fea0003800000 */
.L_x_3362:
[----:B------:R-:W-:Y:S01]  /*2110*/  HFMA2 R12, -RZ, RZ, 0, 1.1920928955078125e-07 ;  /* 0x00000002ff0c7431 */ /* 0x000fe200000001ff */
[----:B------:R-:W-:-:S04]  /*2120*/  FMNMX R2, R0, R14, !PT ;  /* 0x0000000e00027209 */ /* 0x000fc80007800000 */
[----:B------:R-:W-:-:S07]  /*2130*/  MOV R13, R2 ;  /* 0x00000002000d7202 */ /* 0x000fce0000000f00 */
[----:B------:R-:W-:Y:S05]  /*2140*/  WARPSYNC.COLLECTIVE R15, `(.L_x_3363) ;  /* 0x000000000f087348 */ /* 0x000fea0003c00000 */
[----:B------:R0:W1:Y:S02]  /*2150*/  SHFL.BFLY P6, R14, R13, R12, R11 ;  /* 0x0c00000c0d0e7389 */ /* 0x00006400000c000b */
[----:B01----:R-:W-:Y:S05]  /*2160*/  ENDCOLLECTIVE ;  /* 0x000000000000791b */ /* 0x003fea0003800000 */
.L_x_3363:
[----:B------:R-:W-:Y:S01]  /*2170*/  HFMA2 R12, -RZ, RZ, 0, 5.9604644775390625e-08 ;  /* 0x00000001ff0c7431 */ /* 0x000fe200000001ff */
[----:B------:R-:W-:-:S04]  /*2180*/  FMNMX R3, R2, R14, !PT ;  /* 0x0000000e02037209 */ /* 0x000fc80007800000 */
[----:B------:R-:W-:-:S07]  /*2190*/  MOV R13, R3 ;  /* 0x00000003000d7202 */ /* 0x000fce0000000f00 */
[----:B------:R-:W-:Y:S05]  /*21a0*/  WARPSYNC.COLLECTIVE R15, `(.L_x_3364) ;  /* 0x000000000f087348 */ /* 0x000fea0003c00000 */
[----:B------:R0:W1:Y:S02]  /*21b0*/  SHFL.BFLY P6, R14, R13, R12, R11 ;  /* 0x0c00000c0d0e7389 */ /* 0x00006400000c000b */
[----:B01----:R-:W-:Y:S05]  /*21c0*/  ENDCOLLECTIVE ;  /* 0x000000000000791b */ /* 0x003fea0003800000 */
.L_x_3364:
        /* <DEDUP_REMOVED lines=21> */
[----:B------:R-:W-:Y:S01]  /*2320*/  FADD R9, R18, -12583039 ;  /* 0xcb40007f12097421 */ /* 0x000fe20000000000 */
[----:B------:R-:W-:-:S03]  /*2330*/  FADD R28, R26, -12583039 ;  /* 0xcb40007f1a1c7421 */ /* 0x000fc60000000000 */
[----:B------:R-:W-:Y:S01]  /*2340*/  FFMA R9, R8, 1.4426950216293334961, -R9 ;  /* 0x3fb8aa3b08097823 */ /* 0x000fe20000000809 */
[----:B------:R-:W-:-:S03]  /*2350*/  FFMA R28, R11, 1.4426950216293334961, -R28 ;  /* 0x3fb8aa3b0b1c7823 */ /* 0x000fc6000000081c */
[----:B------:R-:W-:Y:S01]  /*2360*/  FFMA R8, R8, 1.925963033500011079e-08, R9 ;  /* 0x32a5706008087823 */ /* 0x000fe20000000009 */
[----:B------:R-:W-:Y:S01]  /*2370*/  SHF.L.U32 R9, R18, 0x17, RZ ;  /* 0x0000001712097819 */ /* 0x000fe200000006ff */
[----:B------:R-:W-:Y:S01]  /*2380*/  FFMA.SAT R18, R0, R13, 0.5 ;  /* 0x3f00000000127423 */ /* 0x000fe2000000200d */
[----:B------:R-:W-:-:S03]  /*2390*/  FFMA R28, R11, 1.925963033500011079e-08, R28 ;  /* 0x32a570600b1c7823 */ /* 0x000fc6000000001c */
[----:B------:R-:W0:Y:S01]  /*23a0*/  MUFU.EX2 R8, R8 ;  /* 0x0000000800087308 */ /* 0x000e220000000800 */
[----:B------:R-:W-:-:S04]  /*23b0*/  FFMA.RM R18, R18, R15, 12582913 ;  /* 0x4b40000112127423 */ /* 0x000fc8000000400f */
[----:B------:R-:W-:-:S03]  /*23c0*/  FADD R19, R18, -12583039 ;  /* 0xcb40007f12137421 */ /* 0x000fc60000000000 */
[----:B------:R-:W-:Y:S01]  /*23d0*/  MUFU.EX2 R28, R28 ;  /* 0x0000001c001c7308 */ /* 0x000fe20000000800 */
[----:B------:R-:W-:-:S04]  /*23e0*/  FFMA R19, R0, 1.4426950216293334961, -R19 ;  /* 0x3fb8aa3b00137823 */ /* 0x000fc80000000813 */
[----:B------:R-:W-:Y:S01]  /*23f0*/  FFMA R19, R0, 1.925963033500011079e-08, R19 ;  /* 0x32a5706000137823 */ /* 0x000fe20000000013 */
[----:B------:R-:W-:Y:S01]  /*2400*/  SHF.L.U32 R0, R18, 0x17, RZ ;  /* 0x0000001712007819 */ /* 0x000fe200000006ff */
[----:B0-----:R-:W-:Y:S01]  /*2410*/  FMUL R9, R9, R8 ;  /* 0x0000000809097220 */ /* 0x001fe20000400000 */
[----:B------:R-:W-:-:S03]  /*2420*/  FFMA.SAT R8, R2, R13, 0.5 ;  /* 0x3f00000002087423 */ /* 0x000fc6000000200d */
[----:B------:R-:W0:Y:S01]  /*2430*/  MUFU.EX2 R19, R19 ;  /* 0x0000001300137308 */ /* 0x000e220000000800 */
[----:B------:R-:W-:-:S04]  /*2440*/  FFMA.RM R8, R8, R15, 12582913 ;  /* 0x4b40000108087423 */ /* 0x000fc8000000400f */
[----:B------:R-:W-:-:S04]  /*2450*/  FADD R27, R8, -12583039 ;  /* 0xcb40007f081b7421 */ /* 0x000fc80000000000 */
[----:B------:R-:W-:-:S04]  /*2460*/  FFMA R27, R2, 1.4426950216293334961, -R27 ;  /* 0x3fb8aa3b021b7823 */ /* 0x000fc8000000081b */
[----:B------:R-:W-:Y:S01]  /*2470*/  FFMA R27, R2, 1.925963033500011079e-08, R27 ;  /* 0x32a57060021b7823 */ /* 0x000fe2000000001b */
[----:B------:R-:W-:Y:S01]  /*2480*/  SHF.L.U32 R2, R8, 0x17, RZ ;  /* 0x0000001708027819 */ /* 0x000fe200000006ff */
[----:B------:R-:W-:Y:S01]  /*2490*/  FFMA.SAT R8, R3, R13, 0.5 ;  /* 0x3f00000003087423 */ /* 0x000fe2000000200d */
[----:B0-----:R-:W-:-:S03]  /*24a0*/  FMUL R0, R0, R19 ;  /* 0x0000001300007220 */ /* 0x001fc60000400000 */
        /* <DEDUP_REMOVED lines=38> */
[----:B------:R1:W2:Y:S01]  /*2710*/  MUFU.EX2 R7, R18 ;  /* 0x0000001200077308 */ /* 0x0002a20000000800 */
[----:B0-----:R-:W-:Y:S01]  /*2720*/  FMUL R6, R6, R19 ;  /* 0x0000001306067220 */ /* 0x001fe20000400000 */
[----:B-1----:R-:W-:-:S04]  /*2730*/  FFMA.SAT R18, R10, R13, 0.5 ;  /* 0x3f0000000a127423 */ /* 0x002fc8000000200d */
[----:B------:R-:W-:-:S04]  /*2740*/  FFMA.RM R18, R18, R15, 12582913 ;  /* 0x4b40000112127423 */ /* 0x000fc8000000400f */
[C---:B------:R-:W-:Y:S01]  /*2750*/  FADD R11, R18.reuse, -12583039 ;  /* 0xcb40007f120b7421 */ /* 0x040fe20000000000 */
[----:B------:R-:W-:Y:S01]  /*2760*/  SHF.L.U32 R18, R18, 0x17, RZ ;  /* 0x0000001712127819 */ /* 0x000fe200000006ff */
[----:B--2---:R-:W-:Y:S01]  /*2770*/  FMUL R8, R8, R7 ;  /* 0x0000000708087220 */ /* 0x004fe20000400000 */
[----:B------:R-:W-:Y:S01]  /*2780*/  SHF.L.U32 R7, R26, 0x17, RZ ;  /* 0x000000171a077819 */ /* 0x000fe200000006ff */
[----:B------:R-:W-:-:S04]  /*2790*/  FFMA R11, R10, 1.4426950216293334961, -R11 ;  /* 0x3fb8aa3b0a0b7823 */ /* 0x000fc8000000080b */
[----:B------:R-:W-:Y:S01]  /*27a0*/  FFMA R11, R10, 1.925963033500011079e-08, R11 ;  /* 0x32a570600a0b7823 */ /* 0x000fe2000000000b */
[----:B------:R-:W-:Y:S01]  /*27b0*/  FFMA.SAT R10, R17, R13, 0.5 ;  /* 0x3f000000110a7423 */ /* 0x000fe2000000200d */
[----:B------:R-:W-:-:S03]  /*27c0*/  FMUL R7, R7, R28 ;  /* 0x0000001c07077220 */ /* 0x000fc60000400000 */
        /* <DEDUP_REMOVED lines=25> */
[----:B------:R-:W-:-:S03]  /*2960*/  FFMA R11, R14, 1.4426950216293334961, -R11 ;  /* 0x3fb8aa3b0e0b7823 */ /* 0x000fc6000000080b */
[----:B------:R-:W-:Y:S01]  /*2970*/  FFMA R13, R12, 1.925963033500011079e-08, R13 ;  /* 0x32a570600c0d7823 */ /* 0x000fe2000000000d */
[----:B------:R-:W-:-:S04]  /*2980*/  FFMA R14, R14, 1.925963033500011079e-08, R11 ;  /* 0x32a570600e0e7823 */ /* 0x000fc8000000000b */
[----:B------:R-:W-:Y:S08]  /*2990*/  MUFU.EX2 R11, R14 ;  /* 0x0000000e000b7308 */ /* 0x000ff00000000800 */
[----:B------:R-:W0:Y:S02]  /*29a0*/  MUFU.EX2 R13, R13 ;  /* 0x0000000d000d7308 */ /* 0x000e240000000800 */
[----:B0-----:R-:W-:Y:S01]  /*29b0*/  FMUL R16, R10, R13 ;  /* 0x0000000d0a107220 */ /* 0x001fe20000400000 */
[----:B------:R-:W-:-:S02]  /*29c0*/  SHF.L.U32 R10, R15, 0x17, RZ ;  /* 0x000000170f0a7819 */ /* 0x000fc400000006ff */
[----:B------:R-:W-:-:S03]  /*29d0*/  MOV R15, 0xffffffff ;  /* 0xffffffff000f7802 */ /* 0x000fc60000000f00 */
[----:B------:R-:W-:Y:S01]  /*29e0*/  FMUL R10, R10, R11 ;  /* 0x0000000b0a0a7220 */ /* 0x000fe20000400000 */
        /* <DEDUP_REMOVED lines=15> */
[----:B------:R-:W-:-:S07]  /*2ae0*/  HFMA2 R11, -RZ, RZ, 0, 1.847743988037109375e-06 ;  /* 0x0000001fff0b7431 */ /* 0x000fce00000001ff */
[----:B------:R-:W-:Y:S05]  /*2af0*/  WARPSYNC.COLLECTIVE R15, `(.L_x_3365) ;  /* 0x000000000f087348 */ /* 0x000fea0003c00000 */
[----:B------:R0:W1:Y:S02]  /*2b00*/  SHFL.BFLY P6, R14, R13, R12, R11 ;  /* 0x0c00000c0d0e7389 */ /* 0x00006400000c000b */
[----:B01----:R-:W-:Y:S05]  /*2b10*/  ENDCOLLECTIVE ;  /* 0x000000000000791b */ /* 0x003fea0003800000 */
.L_x_3365:
[----:B------:R-:W-:Y:S02]  /*2b20*/  HFMA2 R12, -RZ, RZ, 0, 4.76837158203125e-07 ;  /* 0x00000008ff0c7431 */ /* 0x000fe400000001ff */
[----:B------:R-:W-:-:S05]  /*2b30*/  FADD R26, R13, R14 ;  /* 0x0000000e0d1a7221 */ /* 0x000fca0000000000 */
[----:B------:R-:W-:-:S07]  /*2b40*/  MOV R13, R26 ;  /* 0x0000001a000d7202 */ /* 0x000fce0000000f00 */
[----:B------:R-:W-:Y:S05]  /*2b50*/  WARPSYNC.COLLECTIVE R15, `(.L_x_3366) ;  /* 0x000000000f087348 */ /* 0x000fea0003c00000 */
[----:B------:R0:W1:Y:S02]  /*2b60*/  SHFL.BFLY P6, R14, R13, R12, R11 ;  /* 0x0c00000c0d0e7389 */ /* 0x00006400000c000b */
[----:B01----:R-:W-:Y:S05]  /*2b70*/  ENDCOLLECTIVE ;  /* 0x000000000000791b */ /* 0x003fea0003800000 */
.L_x_3366:
[----:B------:R-:W-:Y:S02]  /*2b80*/  HFMA2 R12, -RZ, RZ, 0, 2.384185791015625e-07 ;  /* 0x00000004ff0c7431 */ /* 0x000fe400000001ff */
[----:B------:R-:W-:-:S05]  /*2b90*/  FADD R27, R26, R14 ;  /* 0x0000000e1a1b7221 */ /* 0x000fca0000000000 */
[----:B------:R-:W-:-:S07]  /*2ba0*/  MOV R13, R27 ;  /* 0x0000001b000d7202 */ /* 0x000fce0000000f00 */
[----:B------:R-:W-:Y:S05]  /*2bb0*/  WARPSYNC.COLLECTIVE R15, `(.L_x_3367) ;  /* 0x000000000f087348 */ /* 0x000fea0003c00000 */
[----:B------:R0:W1:Y:S02]  /*2bc0*/  SHFL.BFLY P6, R14, R13, R12, R11 ;  /* 0x0c00000c0d0e7389 */ /* 0x00006400000c000b */
[----:B01----:R-:W-:Y:S05]  /*2bd0*/  ENDCOLLECTIVE ;  /* 0x000000000000791b */ /* 0x003fea0003800000 */
.L_x_3367:
[----:B------:R-:W-:Y:S02]  /*2be0*/  HFMA2 R12, -RZ, RZ, 0, 1.1920928955078125e-07 ;  /* 0x00000002ff0c7431 */ /* 0x000fe400000001ff */
[----:B------:R-:W-:-:S05]  /*2bf0*/  FADD R28, R27, R14 ;  /* 0x0000000e1b1c7221 */ /* 0x000fca0000000000 */
[----:B------:R-:W-:-:S07]  /*2c00*/  MOV R13, R28 ;  /* 0x0000001c000d7202 */ /* 0x000fce0000000f00 */
[----:B------:R-:W-:Y:S05]  /*2c10*/  WARPSYNC.COLLECTIVE R15, `(.L_x_3368) ;  /* 0x000000000f087348 */ /* 0x000fea0003c00000 */
[----:B------:R0:W1:Y:S02]  /*2c20*/  SHFL.BFLY P6, R14, R13, R12, R11 ;  /* 0x0c00000c0d0e7389 */ /* 0x00006400000c000b */
[----:B01----:R-:W-:Y:S05]  /*2c30*/  ENDCOLLECTIVE ;  /* 0x000000000000791b */ /* 0x003fea0003800000 */
.L_x_3368:
[----:B------:R-:W-:Y:S02]  /*2c40*/  HFMA2 R12, -RZ, RZ, 0, 5.9604644775390625e-08 ;  /* 0x00000001ff0c7431 */ /* 0x000fe400000001ff */
[----:B------:R-:W-:-:S05]  /*2c50*/  FADD R29, R28, R14 ;  /* 0x0000000e1c1d7221 */ /* 0x000fca0000000000 */
[----:B------:R-:W-:-:S07]  /*2c60*/  MOV R13, R29 ;  /* 0x0000001d000d7202 */ /* 0x000fce0000000f00 */
[----:B------:R-:W-:Y:S05]  /*2c70*/  WARPSYNC.COLLECTIVE R15, `(.L_x_3369) ;  /* 0x000000000f087348 */ /* 0x000fea0003c00000 */
[----:B------:R0:W1:Y:S02]  /*2c80*/  SHFL.BFLY P6, R14, R13, R12, R11 ;  /* 0x0c00000c0d0e7389 */ /* 0x00006400000c000b */
[----:B01----:R-:W-:Y:S05]  /*2c90*/  ENDCOLLECTIVE ;  /* 0x000000000000791b */ /* 0x003fea0003800000 */
.L_x_3369:
[----:B------:R-:W-:Y:S05]  /*2ca0*/  BRA `(.L_x_3370) ;  /* 0xffffffe000a87947 */ /* 0x000fea000383ffff */
        .weak           $__internal_47_$__cuda_sm3x_div_rn_noftz_f32_slowpath
        .type           $__internal_47_$__cuda_sm3x_div_rn_noftz_f32_slowpath,@function
        .size           $__internal_47_$__cuda_sm3x_div_rn_noftz_f32_slowpath,(.L_x_8533 - $__internal_47_$__cuda_sm3x_div_rn_noftz_f32_slowpath)
$__internal_47_$__cuda_sm3x_div_rn_noftz_f32_slowpath:
        /* <DEDUP_REMOVED lines=34> */
.L_x_3372:
        /* <DEDUP_REMOVED lines=51> */
.L_x_3379:
[----:B------:R-:W-:-:S04]  /*3200*/  LOP3.LUT R9, R9, 0x80000000, RZ, 0xc0, !PT ;  /* 0x8000000009097812 */ /* 0x000fc800078ec0ff */
[----:B------:R-:W-:Y:S01]  /*3210*/  LOP3.LUT R9, R9, 0x7f800000, RZ, 0xfc, !PT ;  /* 0x7f80000009097812 */ /* 0x000fe200078efcff */
[----:B------:R-:W-:Y:S06]  /*3220*/  BRA `(.L_x_3380) ;  /* 0x0000000000047947 */ /* 0x000fec0003800000 */
.L_x_3378:
[----:B------:R-:W-:-:S07]  /*3230*/  LEA R9, R30, R9, 0x17 ;  /* 0x000000091e097211 */ /* 0x000fce00078eb8ff */
.L_x_3380:
[----:B------:R-:W-:Y:S05]  /*3240*/  BSYNC.RECONVERGENT B1 ;  /* 0x0000000000017941 */ /* 0x000fea0003800200 */
.L_x_3377:
[----:B------:R-:W-:Y:S05]  /*3250*/  BRA `(.L_x_3381) ;  /* 0x0000000000207947 */ /* 0x000fea0003800000 */
.L_x_3376:
[----:B------:R-:W-:-:S04]  /*3260*/  LOP3.LUT R9, R12, 0x80000000, R9, 0x48, !PT ;  /* 0x800000000c097812 */ /* 0x000fc800078e4809 */
[----:B------:R-:W-:Y:S01]  /*3270*/  LOP3.LUT R9, R9, 0x7f800000, RZ, 0xfc, !PT ;  /* 0x7f80000009097812 */ /* 0x000fe200078efcff */
[----:B------:R-:W-:Y:S06]  /*3280*/  BRA `(.L_x_3381) ;  /* 0x0000000000147947 */ /* 0x000fec0003800000 */
.L_x_3375:
[----:B------:R-:W-:Y:S01]  /*3290*/  LOP3.LUT R9, R12, 0x80000000, R9, 0x48, !PT ;  /* 0x800000000c097812 */ /* 0x000fe200078e4809 */
[----:B------:R-:W-:Y:S06]  /*32a0*/  BRA `(.L_x_3381) ;  /* 0x00000000000c7947 */ /* 0x000fec0003800000 */
.L_x_3374:
[----:B------:R-:W0:Y:S01]  /*32b0*/  MUFU.RSQ R9, -QNAN ;  /* 0xffc0000000097908 */ /* 0x000e220000001400 */
[----:B------:R-:W-:Y:S05]  /*32c0*/  BRA `(.L_x_3381) ;  /* 0x0000000000047947 */ /* 0x000fea0003800000 */
.L_x_3373:
[----:B------:R-:W-:-:S07]  /*32d0*/  FADD.FTZ R9, R9, R12 ;  /* 0x0000000c09097221 */ /* 0x000fce0000010000 */
.L_x_3381:
[----:B------:R-:W-:Y:S05]  /*32e0*/  BSYNC.RECONVERGENT B0 ;  /* 0x0000000000007941 */ /* 0x000fea0003800200 */
.L_x_3371:
[----:B------:R-:W-:Y:S01]  /*32f0*/  HFMA2 R13, -RZ, RZ, 0, 0 ;  /* 0x00000000ff0d7431 */ /* 0x000fe200000001ff */
[----:B------:R-:W-:-:S04]  /*3300*/  MOV R12, R15 ;  /* 0x0000000f000c7202 */ /* 0x000fc80000000f00 */
[----:B0-----:R-:W-:Y:S05]  /*3310*/  RET.REL.NODEC R12 `(_Z15SoftmaxWarpImplI10DirectLoadIffE11DirectStoreIffEfLi1ELi14ELi32ELi1ELb0EL9Algorithm0EEvT_T0_ll) ;  /* 0xffffffcc0c387950 */ /* 0x001fea0003c3ffff */
.L_x_3382:
        /* <DEDUP_REMOVED lines=14> */
.L_x_8533:


//--------------------- .text._Z15SoftmaxWarpImplI10DirectLoadIffE11DirectStoreIffEfLi1ELi13ELi32ELi1ELb1EL9Algorithm0EEvT_T0_ll --------------------------
	.section	.text._Z15SoftmaxWarpImplI10DirectLoadIffE11DirectStoreIffEfLi1ELi13ELi32ELi1ELb1EL9Algorithm0EEvT_T0_ll,"ax",@progbits
	.align	128
        .global         _Z15SoftmaxWarpImplI10DirectLoadIffE11DirectStoreIffEfLi1ELi13ELi32ELi1ELb1EL9Algorithm0EEvT_T0_ll
        .type           _Z15SoftmaxWarpImplI10DirectLoadIffE11DirectStoreIffEfLi1ELi13ELi32ELi1ELb1EL9Algorithm0EEvT_T0_ll,@function
        .size           _Z15SoftmaxWarpImplI10DirectLoadIffE11DirectStoreIffEfLi1ELi13ELi32ELi1ELb1EL9Algorithm0EEvT_T0_ll,(.L_x_8534 - _Z15SoftmaxWarpImplI10DirectLoadIffE11DirectStoreIffEfLi1ELi13ELi32ELi1ELb1EL9Algorithm0EEvT_T0_ll)
        .other          _Z15SoftmaxWarpImplI10DirectLoadIffE11DirectStoreIffEfLi1ELi13ELi32ELi1ELb1EL9Algorithm0EEvT_T0_ll,@"STO_CUDA_ENTRY STV_DEFAULT"
_Z15SoftmaxWarpImplI10DirectLoadIffE11DirectStoreIffEfLi1ELi13ELi32ELi1ELb1EL9Algorithm0EEvT_T0_ll:
.text._Z15SoftmaxWarpImplI10DirectLoadIffE11DirectStoreIffEfLi1ELi13ELi32ELi1ELb1EL9Algorithm0EEvT_T0_ll:
        /* <DEDUP_REMOVED lines=21> */
[----:B-----5:R-:W-:Y:S01]  /*0150*/  MOV R10, UR8 ;  /* 0x00000008000a7c02 */ /* 0x020fe20008000f00 */
[----:B--2---:R-:W-:-:S07]  /*0160*/  IMAD.U32 R11, RZ, RZ, UR9 ;  /* 0x00000009ff0b7e24 */ /* 0x004fce000f8e00ff */
[----:B------:R-:W-:-:S07]  /*0170*/  LEPC R20, `(.L_x_3383) ;  /* 0x000000001014794e */ /* 0x000fce0000000000 */
[----:B0--3--:R-:W-:Y:S05]  /*0180*/  CALL.ABS.NOINC R2 ;  /* 0x0000000002007343 */ /* 0x009fea0003c00000 */
.L_x_3383:
        /* <DEDUP_REMOVED lines=26> */
.L_x_3412:
        /* <DEDUP_REMOVED lines=14> */
[----:B------:R-:W-:Y:S01]  /*0410*/  @!P0 R2UR UR4, R20 ;  /* 0x00000000140482ca */ /* 0x000fe200000e0000 */
[----:B------:R-:W-:Y:S01]  /*0420*/  IMAD.IADD R3, R5, 0x1, R3 ;  /* 0x0000000105037824 */ /* 0x000fe200078e0203 */
[----:B------:R-:W-:-:S02]  /*0430*/  @!P0 R2UR UR5, R21 ;  /* 0x00000000150582ca */ /* 0x000fc400000e0000 */
[----:B------:R-:W-:Y:S02]  /*0440*/  LEA R2, P1, R4, UR40, 0x2 ;  /* 0x0000002804027c11 */ /* 0x000fe4000f8210ff */
[----:B------:R-:W-:Y:S02]  /*0450*/  ISETP.GE.U32.AND P2, PT, R32, UR44, PT ;  /* 0x0000002c20007c0c */ /* 0x000fe4000bf46070 */
[----:B------:R-:W-:Y:S02]  /*0460*/  ISETP.GE.AND.EX P3, PT, RZ, UR45, PT, P3 ;  /* 0x0000002dff007c0c */ /* 0x000fe4000bf66330 */
[----:B------:R-:W-:Y:S02]  /*0470*/  @!P4 R2UR UR6, R20 ;  /* 0x000000001406c2ca */ /* 0x000fe400000e0000 */
[----:B------:R-:W-:Y:S02]  /*0480*/  @!P4 R2UR UR7, R21 ;  /* 0x000000001507c2ca */ /* 0x000fe400000e0000 */
[----:B------:R-:W-:-:S02]  /*0490*/  LEA.HI.X R3, R4, UR41, R3, 0x2, P1 ;  /* 0x0000002904037c11 */ /* 0x000fc400088f1403 */
[----:B------:R-:W-:Y:S02]  /*04a0*/  ISETP.GE.U32.AND P1, PT, R31, UR44, PT ;  /* 0x0000002c1f007c0c */ /* 0x000fe4000bf26070 */
[----:B------:R-:W-:Y:S02]  /*04b0*/  MOV R5, 0xff800000 ;  /* 0xff80000000057802 */ /* 0x000fe40000000f00 */
[----:B------:R-:W-:Y:S02]  /*04c0*/  ISETP.GE.AND.EX P2, PT, RZ, UR45, PT, P2 ;  /* 0x0000002dff007c0c */ /* 0x000fe4000bf46320 */
[----:B------:R-:W-:Y:S02]  /*04d0*/  @!P6 R2UR UR8, R20 ;  /* 0x000000001408e2ca */ /* 0x000fe400000e0000 */
[----:B------:R-:W-:Y:S01]  /*04e0*/  @!P6 R2UR UR9, R21 ;  /* 0x000000001509e2ca */ /* 0x000fe200000e0000 */
[----:B------:R-:W2:Y:S01]  /*04f0*/  @!P0 LDG.E R5, desc[UR4][R2.64] ;  /* 0x0000000402058981 */ /* 0x000ea2000c1e1900 */
[----:B0-----:R-:W-:-:S02]  /*0500*/  MOV R40, 0xff800000 ;  /* 0xff80000000287802 */ /* 0x001fc40000000f00 */
        /* <DEDUP_REMOVED lines=14> */
[----:B------:R-:W-:Y:S01]  /*05f0*/  @!P1 R2UR UR9, R21 ;  /* 0x00000000150992ca */ /* 0x000fe200000e0000 */
[----:B------:R-:W-:Y:S01]  /*0600*/  IMAD.MOV.U32 R6, RZ, RZ, -0x800000 ;  /* 0xff800000ff067424 */ /* 0x000fe200078e00ff */
[----:B------:R-:W5:Y:S01]  /*0610*/  @!P3 LDG.E R37, desc[UR4][R2.64+0x200] ;  /* 0x000200040225b981 */ /* 0x000f62000c1e1900 */
[----:B------:R-:W-:-:S04]  /*0620*/  MOV R7, 0xff800000 ;  /* 0xff80000000077802 */ /* 0x000fc80000000f00 */
[----:B------:R-:W5:Y:S06]  /*0630*/  @!P2 LDG.E R6, desc[UR6][R2.64+0x280] ;  /* 0x000280060206a981 */ /* 0x000f6c000c1e1900 */
[----:B------:R-:W5:Y:S01]  /*0640*/  @!P1 LDG.E R7, desc[UR8][R2.64+0x300] ;  /* 0x0003000802079981 */ /* 0x000f62000c1e1900 */
[----:B------:R-:W-:Y:S02]  /*0650*/  MOV R13, 0xff800000 ;  /* 0xff800000000d7802 */ /* 0x000fe40000000f00 */
[----:B------:R-:W-:Y:S02]  /*0660*/  MOV R8, 0xff800000 ;  /* 0xff80000000087802 */ /* 0x000fe40000000f00 */
[----:B------:R-:W-:-:S02]  /*0670*/  MOV R18, 0xff800000 ;  /* 0xff80000000127802 */ /* 0x000fc40000000f00 */
[----:B------:R-:W-:Y:S01]  /*0680*/  MOV R17, 0xff800000 ;  /* 0xff80000000117802 */ /* 0x000fe20000000f00 */
[----:B------:R-:W-:Y:S01]  /*0690*/  IMAD.MOV.U32 R10, RZ, RZ, -0x800000 ;  /* 0xff800000ff0a7424 */ /* 0x000fe200078e00ff */
        /* <DEDUP_REMOVED lines=66> */
[----:B------:R-:W-:Y:S01]  /*0ac0*/  FADD R37, -R49, R8 ;  /* 0x0000000831257221 */ /* 0x000fe20000000100 */
[-C--:B------:R-:W-:Y:S01]  /*0ad0*/  FFMA.RM R14, R14, R11.reuse, 12582913 ;  /* 0x4b4000010e0e7423 */ /* 0x080fe2000000400b */
[-C--:B------:R-:W-:Y:S01]  /*0ae0*/  FFMA.SAT R8, R45, R4.reuse, 0.5 ;  /* 0x3f0000002d087423 */ /* 0x080fe20000002004 */
[C---:B------:R-:W-:Y:S01]  /*0af0*/  FADD R43, -R49.reuse, R38 ;  /* 0x00000026312b7221 */ /* 0x040fe20000000100 */
[C---:B------:R-:W-:Y:S01]  /*0b00*/  FADD R5, -R49.reuse, R7 ;  /* 0x0000000731057221 */ /* 0x040fe20000000100 */
[----:B------:R-:W-:Y:S01]  /*0b10*/  FADD R0, R14, -12583039 ;  /* 0xcb40007f0e007421 */ /* 0x000fe20000000000 */
[----:B------:R-:W-:Y:S01]  /*0b20*/  FADD R7, -R49, R10 ;  /* 0x0000000a31077221 */ /* 0x000fe20000000100 */
[-C--:B------:R-:W-:Y:S01]  /*0b30*/  FFMA.SAT R10, R43, R4.reuse, 0.5 ;  /* 0x3f0000002b0a7423 */ /* 0x080fe20000002004 */
        /* <DEDUP_REMOVED lines=9> */
[-C--:B------:R-:W-:Y:S01]  /*0bd0*/  FFMA.SAT R16, R39, R4.reuse, 0.5 ;  /* 0x3f00000027107423 */ /* 0x080fe20000002004 */
[----:B------:R-:W-:Y:S01]  /*0be0*/  FFMA R6, R13, 1.4426950216293334961, -R6 ;  /* 0x3fb8aa3b0d067823 */ /* 0x000fe20000000806 */
[----:B------:R-:W-:Y:S01]  /*0bf0*/  FFMA R8, R45, 1.4426950216293334961, -R8 ;  /* 0x3fb8aa3b2d087823 */ /* 0x000fe20000000808 */
[-C--:B------:R-:W-:Y:S01]  /*0c00*/  FFMA.SAT R12, R41, R4.reuse, 0.5 ;  /* 0x3f000000290c7423 */ /* 0x080fe20000002004 */
[----:B------:R-:W-:Y:S01]  /*0c10*/  MUFU.EX2 R40, R47 ;  /* 0x0000002f00287308 */ /* 0x000fe20000000800 */
[----:B------:R-:W-:Y:S01]  /*0c20*/  FFMA R18, R13, 1.925963033500011079e-08, R6 ;  /* 0x32a570600d127823 */ /* 0x000fe20000000006 */
[----:B------:R-:W-:Y:S01]  /*0c30*/  FADD R6, R10, -12583039 ;  /* 0xcb40007f0a067421 */ /* 0x000fe20000000000 */
[----:B------:R-:W-:Y:S01]  /*0c40*/  FFMA R45, R45, 1.925963033500011079e-08, R8 ;  /* 0x32a570602d2d7823 */ /* 0x000fe20000000008 */
[-C--:B------:R-:W-:Y:S01]  /*0c50*/  FFMA.RM R13, R12, R11.reuse, 12582913 ;  /* 0x4b4000010c0d7423 */ /* 0x080fe2000000400b */
[----:B------:R-:W-:Y:S01]  /*0c60*/  FADD R17, -R49, R17 ;  /* 0x0000001131117221 */ /* 0x000fe20000000100 */
[----:B------:R-:W-:Y:S01]  /*0c70*/  FFMA R8, R43, 1.4426950216293334961, -R6 ;  /* 0x3fb8aa3b2b087823 */ /* 0x000fe20000000806 */
[----:B------:R-:W-:Y:S01]  /*0c80*/  FFMA.RM R6, R16, R11, 12582913 ;  /* 0x4b40000110067423 */ /* 0x000fe2000000400b */
[----:B------:R-:W-:Y:S01]  /*0c90*/  FFMA.SAT R42, R37, R4, 0.5 ;  /* 0x3f000000252a7423 */ /* 0x000fe20000002004 */
[----:B------:R0:W1:Y:S01]  /*0ca0*/  MUFU.EX2 R47, R18 ;  /* 0x00000012002f7308 */ /* 0x0000620000000800 */
[----:B------:R-:W-:Y:S01]  /*0cb0*/  FFMA R43, R43, 1.925963033500011079e-08, R8 ;  /* 0x32a570602b2b7823 */ /* 0x000fe20000000008 */
[----:B------:R-:W-:Y:S01]  /*0cc0*/  FADD R12, R6, -12583039 ;  /* 0xcb40007f060c7421 */ /* 0x000fe20000000000 */
[----:B------:R-:W-:Y:S01]  /*0cd0*/  FADD R8, R13, -12583039 ;  /* 0xcb40007f0d087421 */ /* 0x000fe20000000000 */
[----:B------:R-:W-:Y:S01]  /*0ce0*/  FADD R9, -R49, R9 ;  /* 0x0000000931097221 */ /* 0x000fe20000000100 */
[----:B------:R-:W-:-:S02]  /*0cf0*/  IMAD.SHL.U32 R0, R0, 0x800000, RZ ;  /* 0x0080000000007824 */ /* 0x000fc400078e00ff */
[----:B------:R-:W-:Y:S01]  /*0d00*/  FFMA R12, R39, 1.4426950216293334961, -R12 ;  /* 0x3fb8aa3b270c7823 */ /* 0x000fe2000000080c */
[----:B------:R-:W-:Y:S01]  /*0d10*/  FFMA R8, R41, 1.4426950216293334961, -R8 ;  /* 0x3fb8aa3b29087823 */ /* 0x000fe20000000808 */
[----:B------:R-:W2:Y:S01]  /*0d20*/  MUFU.EX2 R45, R45 ;  /* 0x0000002d002d7308 */ /* 0x000ea20000000800 */
[-C--:B0-----:R-:W-:Y:S01]  /*0d30*/  FFMA.SAT R18, R7, R4.reuse, 0.5 ;  /* 0x3f00000007127423 */ /* 0x081fe20000002004 */
[----:B------:R-:W-:Y:S01]  /*0d40*/  FFMA R38, R39, 1.925963033500011079e-08, R12 ;  /* 0x32a5706027267823 */ /* 0x000fe2000000000c */
[----:B------:R-:W-:Y:S01]  /*0d50*/  FFMA.SAT R12, R5, R4, 0.5 ;  /* 0x3f000000050c7423 */ /* 0x000fe20000002004 */
[----:B------:R-:W-:Y:S01]  /*0d60*/  FFMA R41, R41, 1.925963033500011079e-08, R8 ;  /* 0x32a5706029297823 */ /* 0x000fe20000000008 */
[-C--:B------:R-:W-:Y:S01]  /*0d70*/  FFMA.RM R18, R18, R11.reuse, 12582913 ;  /* 0x4b40000112127423 */ /* 0x080fe2000000400b */
[----:B------:R-:W-:Y:S01]  /*0d80*/  SHF.L.U32 R13, R13, 0x17, RZ ;  /* 0x000000170d0d7819 */ /* 0x000fe200000006ff */
[----:B------:R-:W-:Y:S01]  /*0d90*/  FFMA.RM R12, R12, R11, 12582913 ;  /* 0x4b4000010c0c7423 */ /* 0x000fe2000000400b */
[----:B------:R0:W3:Y:S01]  /*0da0*/  MUFU.EX2 R44, R41 ;  /* 0x00000029002c7308 */ /* 0x0000e20000000800 */
[----:B------:R-:W-:Y:S01]  /*0db0*/  SHF.L.U32 R2, R2, 0x17, RZ ;  /* 0x0000001702027819 */ /* 0x000fe200000006ff */
[----:B-1----:R-:W-:Y:S01]  /*0dc0*/  FMUL R0, R0, R47 ;  /* 0x0000002f00007220 */ /* 0x002fe20000400000 */
[----:B------:R-:W-:Y:S01]  /*0dd0*/  FADD R8, R12, -12583039 ;  /* 0xcb40007f0c087421 */ /* 0x000fe20000000000 */
[----:B------:R-:W-:-:S03]  /*0de0*/  SHF.L.U32 R10, R10, 0x17, RZ ;  /* 0x000000170a0a7819 */ /* 0x000fc600000006ff */
[C---:B------:R-:W-:Y:S01]  /*0df0*/  FFMA R16, R5.reuse, 1.4426950216293334961, -R8 ;  /* 0x3fb8aa3b05107823 */ /* 0x040fe20000000808 */
[----:B------:R-:W-:Y:S01]  /*0e00*/  FFMA.RM R8, R42, R11, 12582913 ;  /* 0x4b4000012a087423 */ /* 0x000fe2000000400b */
[----:B------:R-:W-:Y:S01]  /*0e10*/  MUFU.EX2 R38, R38 ;  /* 0x0000002600267308 */ /* 0x000fe20000000800 */
[----:B--2---:R-:W-:Y:S01]  /*0e20*/  FMUL R2, R2, R45 ;  /* 0x0000002d02027220 */ /* 0x004fe20000400000 */
[----:B------:R-:W-:Y:S01]  /*0e30*/  FFMA R16, R5, 1.925963033500011079e-08, R16 ;  /* 0x32a5706005107823 */ /* 0x000fe20000000010 */
[----:B------:R-:W-:Y:S01]  /*0e40*/  SHF.L.U32 R5, R14, 0x17, RZ ;  /* 0x000000170e057819 */ /* 0x000fe200000006ff */
[----:B------:R-:W-:Y:S01]  /*0e50*/  FFMA.SAT R14, R15, R4, 0.5 ;  /* 0x3f0000000f0e7423 */ /* 0x000fe20000002004 */
[----:B------:R-:W-:-:S03]  /*0e60*/  FADD R42, R8, -12583039 ;  /* 0xcb40007f082a7421 */ /* 0x000fc60000000000 */
[----:B------:R-:W-:Y:S01]  /*0e70*/  FFMA.RM R14, R14, R11, 12582913 ;  /* 0x4b4000010e0e7423 */ /* 0x000fe2000000400b */
[----:B------:R-:W-:Y:S01]  /*0e80*/  FMUL R5, R5, R40 ;  /* 0x0000002805057220 */ /* 0x000fe20000400000 */
[C---:B------:R-:W-:Y:S01]  /*0e90*/  FFMA R42, R37.reuse, 1.4426950216293334961, -R42 ;  /* 0x3fb8aa3b252a7823 */ /* 0x040fe2000000082a */
[----:B------:R-:W1:Y:S01]  /*0ea0*/  MUFU.EX2 R43, R43 ;  /* 0x0000002b002b7308 */ /* 0x000e620000000800 */
[C---:B------:R-:W-:Y:S01]  /*0eb0*/  FADD R40, R14.reuse, -12583039 ;  /* 0xcb40007f0e287421 */ /* 0x040fe20000000000 */
[----:B------:R-:W-:Y:S01]  /*0ec0*/  SHF.L.U32 R14, R14, 0x17, RZ ;  /* 0x000000170e0e7819 */ /* 0x000fe200000006ff */
[----:B------:R-:W-:Y:S02]  /*0ed0*/  FFMA R37, R37, 1.925963033500011079e-08, R42 ;  /* 0x32a5706025257823 */ /* 0x000fe4000000002a */
[----:B------:R-:W-:-:S03]  /*0ee0*/  FFMA R40, R15, 1.4426950216293334961, -R40 ;  /* 0x3fb8aa3b0f287823 */ /* 0x000fc60000000828 */
[----:B------:R-:W2:Y:S01]  /*0ef0*/  MUFU.EX2 R16, R16 ;  /* 0x0000001000107308 */ /* 0x000ea20000000800 */
[----:B------:R-:W-:Y:S01]  /*0f00*/  FFMA R39, R15, 1.925963033500011079e-08, R40 ;  /* 0x32a570600f277823 */ /* 0x000fe20000000028 */
[----:B------:R-:W-:-:S04]  /*0f10*/  FFMA.SAT R40, R17, R4, 0.5 ;  /* 0x3f00000011287423 */ /* 0x000fc80000002004 */
[----:B------:R-:W-:Y:S02]  /*0f20*/  FFMA.RM R15, R40, R11, 12582913 ;  /* 0x4b400001280f7423 */ /* 0x000fe4000000400b */
[----:B------:R-:W4:Y:S02]  /*0f30*/  MUFU.EX2 R37, R37 ;  /* 0x0000002500257308 */ /* 0x000f240000000800 */
[C---:B------:R-:W-:Y:S01]  /*0f40*/  FADD R40, R15.reuse, -12583039 ;  /* 0xcb40007f0f287421 */ /* 0x040fe20000000000 */
[----:B------:R-:W-:-:S03]  /*0f50*/  SHF.L.U32 R15, R15, 0x17, RZ ;  /* 0x000000170f0f7819 */ /* 0x000fc600000006ff */
[C---:B------:R-:W-:Y:S02]  /*0f60*/  FFMA R40, R17.reuse, 1.4426950216293334961, -R40 ;  /* 0x3fb8aa3b11287823 */ /* 0x040fe40000000828 */
[----:B------:R-:W5:Y:S02]  /*0f70*/  MUFU.EX2 R39, R39 ;  /* 0x0000002700277308 */ /* 0x000f640000000800 */
[----:B------:R-:W-:Y:S01]  /*0f80*/  FFMA R17, R17, 1.925963033500011079e-08, R40 ;  /* 0x32a5706011117823 */ /* 0x000fe20000000028 */
[----:B------:R-:W-:-:S04]  /*0f90*/  FADD R40, R18, -12583039 ;  /* 0xcb40007f12287421 */ /* 0x000fc80000000000 */
[----:B------:R-:W-:-:S04]  /*0fa0*/  FFMA R40, R7, 1.4426950216293334961, -R40 ;  /* 0x3fb8aa3b07287823 */ /* 0x000fc80000000828 */
[----:B------:R-:W-:Y:S01]  /*0fb0*/  FFMA R42, R7, 1.925963033500011079e-08, R40 ;  /* 0x32a57060072a7823 */ /* 0x000fe20000000028 */
[-C--:B------:R-:W-:Y:S01]  /*0fc0*/  FFMA.SAT R40, R3, R4.reuse, 0.5 ;  /* 0x3f00000003287423 */ /* 0x080fe20000002004 */
[----:B------:R-:W-:Y:S01]  /*0fd0*/  FFMA.SAT R4, R9, R4, 0.5 ;  /* 0x3f00000009047423 */ /* 0x000fe20000002004 */
[----:B------:R-:W-:Y:S02]  /*0fe0*/  FADD R7, RZ, R5 ;  /* 0x00000005ff077221 */ /* 0x000fe40000000000 */
[-C--:B------:R-:W-:Y:S01]  /*0ff0*/  FFMA.RM R40, R40, R11.reuse, 12582913 ;  /* 0x4b40000128287423 */ /* 0x080fe2000000400b */
[----:B------:R-:W-:Y:S01]  /*1000*/  FFMA.RM R11, R4, R11, 12582913 ;  /* 0x4b400001040b7423 */ /* 0x000fe2000000400b */
[----:B------:R-:W-:Y:S01]  /*1010*/  FADD R7, R7, R0 ;  /* 0x0000000007077221 */ /* 0x000fe20000000000 */
[----:B------:R-:W-:Y:S01]  /*1020*/  MUFU.EX2 R42, R42 ;  /* 0x0000002a002a7308 */ /* 0x000fe20000000800 */
[----:B------:R-:W-:-:S04]  /*1030*/  FADD R4, R40, -12583039 ;  /* 0xcb40007f28047421 */ /* 0x000fc80000000000 */
[----:B------:R-:W-:-:S04]  /*1040*/  FFMA R4, R3, 1.4426950216293334961, -R4 ;  /* 0x3fb8aa3b03047823 */ /* 0x000fc80000000804 */
[----:B0-----:R-:W-:Y:S01]  /*1050*/  FFMA R41, R3, 1.925963033500011079e-08, R4 ;  /* 0x32a5706003297823 */ /* 0x001fe20000000004 */
[----:B---3--:R-:W-:Y:S01]  /*1060*/  FMUL R4, R13, R44 ;  /* 0x0000002c0d047220 */ /* 0x008fe20000400000 */
[----:B------:R-:W-:Y:S01]  /*1070*/  SHF.L.U32 R13, R6, 0x17, RZ ;  /* 0x00000017060d7819 */ /* 0x000fe200000006ff */
[----:B-1----:R-:W-:Y:S02]  /*1080*/  FMUL R3, R10, R43 ;  /* 0x0000002b0a037220 */ /* 0x002fe40000400000 */
[----:B------:R4:W0:Y:S02]  /*1090*/  MUFU.EX2 R10, R17 ;  /* 0x00000011000a7308 */ /* 0x0008240000000800 */
[----:B------:R-:W-:Y:S01]  /*10a0*/  FMUL R6, R13, R38 ;  /* 0x000000260d067220 */ /* 0x000fe20000400000 */
[----:B------:R-:W-:Y:S01]  /*10b0*/  FADD R38, R7, R2 ;  /* 0x0000000207267221 */ /* 0x000fe20000000000 */
[----:B------:R-:W-:Y:S01]  /*10c0*/  SHF.L.U32 R7, R12, 0x17, RZ ;  /* 0x000000170c077819 */ /* 0x000fe200000006ff */
[----:B------:R-:W-:-:S02]  /*10d0*/  FADD R12, R11, -12583039 ;  /* 0xcb40007f0b0c7421 */ /* 0x000fc40000000000 */
[----:B------:R-:W-:Y:S01]  /*10e0*/  FADD R13, R38, R3 ;  /* 0x00000003260d7221 */ /* 0x000fe20000000000 */
[----:B------:R-:W1:Y:S01]  /*10f0*/  MUFU.EX2 R41, R41 ;  /* 0x0000002900297308 */ /* 0x000e620000000800 */
[----:B--2---:R-:W-:Y:S01]  /*1100*/  FMUL R7, R7, R16 ;  /* 0x0000001007077220 */ /* 0x004fe20000400000 */
[----:B------:R-:W-:Y:S01]  /*1110*/  FFMA R16, R9, 1.4426950216293334961, -R12 ;  /* 0x3fb8aa3b09107823 */ /* 0x000fe2000000080c */
[----:B------:R-:W-:Y:S01]  /*1120*/  FADD R13, R13, R4 ;  /* 0x000000040d0d7221 */ /* 0x000fe20000000000 */
[----:B------:R-:W-:Y:S02]  /*1130*/  IMAD.SHL.U32 R12, R8, 0x800000, RZ ;  /* 0x00800000080c7824 */ /* 0x000fe400078e00ff */
[----:B------:R-:W-:Y:S01]  /*1140*/  FFMA R38, R9, 1.925963033500011079e-08, R16 ;  /* 0x32a5706009267823 */ /* 0x000fe20000000010 */
[----:B------:R-:W-:Y:S01]  /*1150*/  FADD R8, R13, R6 ;  /* 0x000000060d087221 */ /* 0x000fe20000000000 */
[----:B----4-:R-:W-:Y:S01]  /*1160*/  FMUL R17, R12, R37 ;  /* 0x000000250c117220 */ /* 0x010fe20000400000 */
[----:B-----5:R-:W-:Y:S01]  /*1170*/  FMUL R16, R14, R39 ;  /* 0x000000270e107220 */ /* 0x020fe20000400000 */
[----:B------:R-:W2:Y:S01]  /*1180*/  MUFU.EX2 R43, R38 ;  /* 0x00000026002b7308 */ /* 0x000ea20000000800 */
[----:B------:R-:W-:Y:S01]  /*1190*/  FADD R8, R8, R7 ;  /* 0x0000000708087221 */ /* 0x000fe20000000000 */
[----:B------:R-:W-:Y:S01]  /*11a0*/  SHF.L.U32 R37, R18, 0x17, RZ ;  /* 0x0000001712257819 */ /* 0x000fe200000006ff */
[----:B0-----:R-:W-:Y:S01]  /*11b0*/  FMUL R10, R15, R10 ;  /* 0x0000000a0f0a7220 */ /* 0x001fe20000400000 */
[----:B------:R-:W-:Y:S01]  /*11c0*/  SHF.L.U32 R18, R11, 0x17, RZ ;  /* 0x000000170b127819 */ /* 0x000fe200000006ff */
[----:B------:R-:W-:Y:S01]  /*11d0*/  FADD R9, R8, R17 ;  /* 0x0000001108097221 */ /* 0x000fe20000000000 */
[----:B------:R-:W-:-:S03]  /*11e0*/  SHF.L.U32 R8, R40, 0x17, RZ ;  /* 0x0000001728087819 */ /* 0x000fc600000006ff */
[----:B------:R-:W-:Y:S01]  /*11f0*/  FADD R13, R9, R16 ;  /* 0x00000010090d7221 */ /* 0x000fe20000000000 */
[----:B------:R-:W-:Y:S01]  /*1200*/  FMUL R9, R37, R42 ;  /* 0x0000002a25097220 */ /* 0x000fe20000400000 */
[----:B-1----:R-:W-:Y:S02]  /*1210*/  FMUL R8, R8, R41 ;  /* 0x0000002908087220 */ /* 0x002fe40000400000 */
[----:B------:R-:W-:-:S04]  /*1220*/  FADD R12, R13, R10 ;  /* 0x0000000a0d0c7221 */ /* 0x000fc80000000000 */
[----:B------:R-:W-:Y:S01]  /*1230*/  FADD R11, R12, R9 ;  /* 0x000000090c0b7221 */ /* 0x000fe20000000000 */
[----:B--2---:R-:W-:-:S03]  /*1240*/  FMUL R18, R18, R43 ;  /* 0x0000002b12127220 */ /* 0x004fc60000400000 */
        /* <DEDUP_REMOVED lines=11> */
.L_x_3424:
        /* <DEDUP_REMOVED lines=12> */
[----:B0-----:R-:W-:Y:S05]  /*13c0*/  CALL.REL.NOINC `($__internal_48_$__cuda_sm3x_div_rn_noftz_f32_slowpath) ;  /* 0x0000001c00247944 */ /* 0x001fea0003c00000 */
[----:B------:R-:W-:-:S07]  /*13d0*/  MOV R11, R5 ;  /* 0x00000005000b7202 */ /* 0x000fce0000000f00 */
.L_x_3387:
[----:B------:R-:W-:Y:S05]  /*13e0*/  BSYNC.RECONVERGENT B3 ;  /* 0x0000000000037941 */ /* 0x000fea0003800200 */
.L_x_3386:
        /* <DEDUP_REMOVED lines=12> */
[----:B0-----:R-:W-:Y:S05]  /*14b0*/  CALL.REL.NOINC `($__internal_48_$__cuda_sm3x_div_rn_noftz_f32_slowpath) ;  /* 0x0000001800e87944 */ /* 0x001fea0003c00000 */
[----:B------:R-:W-:-:S07]  /*14c0*/  MOV R15, R5 ;  /* 0x00000005000f7202 */ /* 0x000fce0000000f00 */
.L_x_3389:
[----:B------:R-:W-:Y:S05]  /*14d0*/  BSYNC.RECONVERGENT B3 ;  /* 0x0000000000037941 */ /* 0x000fea0003800200 */
.L_x_3388:
        /* <DEDUP_REMOVED lines=12> */
[----:B0-----:R-:W-:Y:S05]  /*15a0*/  CALL.REL.NOINC `($__internal_48_$__cuda_sm3x_div_rn_noftz_f32_slowpath) ;  /* 0x0000001800ac7944 */ /* 0x001fea0003c00000 */
[----:B------:R-:W-:-:S07]  /*15b0*/  MOV R37, R5 ;  /* 0x0000000500257202 */ /* 0x000fce0000000f00 */
.L_x_3391:
[----:B------:R-:W-:Y:S05]  /*15c0*/  BSYNC.RECONVERGENT B3 ;  /* 0x0000000000037941 */ /* 0x000fea0003800200 */
.L_x_3390:
        /* <DEDUP_REMOVED lines=14> */
.L_x_3393:
[----:B------:R-:W-:Y:S05]  /*16b0*/  BSYNC.RECONVERGENT B3 ;  /* 0x0000000000037941 */ /* 0x000fea0003800200 */
.L_x_3392:
        /* <DEDUP_REMOVED lines=14> */
.L_x_3395:
[----:B------:R-:W-:Y:S05]  /*17a0*/  BSYNC.RECONVERGENT B3 ;  /* 0x0000000000037941 */ /* 0x000fea0003800200 */
.L_x_3394:
        /* <DEDUP_REMOVED lines=14> */
.L_x_3397:
[----:B------:R-:W-:Y:S05]  /*1890*/  BSYNC.RECONVERGENT B3 ;  /* 0x0000000000037941 */ /* 0x000fea0003800200 */
.L_x_3396:
        /* <DEDUP_REMOVED lines=14> */
.L_x_3399:
[----:B------:R-:W-:Y:S05]  /*1980*/  BSYNC.RECONVERGENT B3 ;  /* 0x0000000000037941 */ /* 0x000fea0003800200 */
.L_x_3398:
        /* <DEDUP_REMOVED lines=14> */
.L_x_3401:
[----:B------:R-:W-:Y:S05]  /*1a70*/  BSYNC.RECONVERGENT B3 ;  /* 0x0000000000037941 */ /* 0x000fea0003800200 */
.L_x_3400:
        /* <DEDUP_REMOVED lines=14> */
.L_x_3403:
[----:B------:R-:W-:Y:S05]  /*1b60*/  BSYNC.RECONVERGENT B3 ;  /* 0x0000000000037941 */ /* 0x000fea0003800200 */
.L_x_3402:
        /* <DEDUP_REMOVED lines=14> */
.L_x_3405:
[----:B------:R-:W-:Y:S05]  /*1c50*/  BSYNC.RECONVERGENT B3 ;  /* 0x0000000000037941 */ /* 0x000fea0003800200 */
.L_x_3404:
        /* <DEDUP_REMOVED lines=14> */
.L_x_3407:
[----:B------:R-:W-:Y:S05]  /*1d40*/  BSYNC.RECONVERGENT B3 ;  /* 0x0000000000037941 */ /* 0x000fea0003800200 */
.L_x_3406:
        /* <DEDUP_REMOVED lines=14> */
.L_x_3409:
[----:B------:R-:W-:Y:S05]  /*1e30*/  BSYNC.RECONVERGENT B3 ;  /* 0x0000000000037941 */ /* 0x000fea0003800200 */
.L_x_3408:
        /* <DEDUP_REMOVED lines=14> */
.L_x_3411:
[----:B------:R-:W-:Y:S05]  /*1f20*/  BSYNC.RECONVERGENT B3 ;  /* 0x0000000000037941 */ /* 0x000fea0003800200 */
.L_x_3410:
        /* <DEDUP_REMOVED lines=53> */
[C---:B------:R-:W-:Y:S02]  /*2280*/  IADD3 R24, P0, PT, R19.reuse, R24, RZ ;  /* 0x0000001813187210 */ /* 0x040fe40007f1e0ff */
[----:B------:R-:W-:Y:S02]  /*2290*/  @!P4 R2UR UR6, R20 ;  /* 0x000000001406c2ca */ /* 0x000fe400000e0000 */
[----:B------:R-:W-:Y:S02]  /*22a0*/  LEA.HI.X.SX32 R22, R19, R22, 0x1, P0 ;  /* 0x0000001613167211 */ /* 0x000fe400000f0eff */
[----:B------:R-:W-:Y:S02]  /*22b0*/  ISETP.GE.U32.AND P0, PT, R24, UR46, PT ;  /* 0x0000002e18007c0c */ /* 0x000fe4000bf06070 */
        /* <DEDUP_REMOVED lines=20> */
.L_x_3384:
[----:B------:R-:W-:Y:S05]  /*2400*/  EXIT ;  /* 0x000000000000794d */ /* 0x000fea0003800000 */
.L_x_3385:
[----:B------:R-:W-:Y:S01]  /*2410*/  BSSY B1, `(.L_x_3413) ;  /* 0x0000007000017945 */ /* 0x000fe20003800000 */
[----:B------:R-:W-:Y:S01]  /*2420*/  MOV R12, 0x10 ;  /* 0x00000010000c7802 */ /* 0x000fe20000000f00 */
[----:B------:R-:W-:Y:S01]  /*2430*/  IMAD.MOV.U32 R15, RZ, RZ, -0x1 ;  /* 0xffffffffff0f7424 */ /* 0x000fe200078e00ff */
[----:B------:R-:W-:-:S07]  /*2440*/  MOV R11, 0x1f ;  /* 0x0000001f000b7802 */ /* 0x000fce0000000f00 */
[----:B------:R-:W-:Y:S05]  /*2450*/  WARPSYNC.COLLECTIVE R15, `(.L_x_3414) ;  /* 0x000000000f087348 */ /* 0x000fea0003c00000 */
[----:B------:R0:W1:Y:S02]  /*2460*/  SHFL.BFLY P6, R14, R13, R12, R11 ;  /* 0x0c00000c0d0e7389 */ /* 0x00006400000c000b */
[----:B01----:R-:W-:Y:S05]  /*2470*/  ENDCOLLECTIVE ;  /* 0x000000000000791b */ /* 0x003fea0003800000 */
.L_x_3414:
[----:B------:R-:W-:Y:S05]  /*2480*/  BSYNC B1 ;  /* 0x0000000000017941 */ /* 0x000fea0003800000 */
.L_x_3413:
[----:B------:R-:W-:Y:S01]  /*2490*/  HFMA2 R11, -RZ, RZ, 0, 1.847743988037109375e-06 ;  /* 0x0000001fff0b7431 */ /* 0x000fe200000001ff */
[----:B------:R-:W-:Y:S02]  /*24a0*/  FMNMX R13, R14, R13, !PT ;  /* 0x0000000d0e0d7209 */ /* 0x000fe40007800000 */
[----:B------:R-:W-:Y:S02]  /*24b0*/  MOV R12, 0x8 ;  /* 0x00000008000c7802 */ /* 0x000fe40000000f00 */
[----:B------:R-:W-:-:S07]  /*24c0*/  MOV R15, 0xffffffff ;  /* 0xffffffff000f7802 */ /* 0x000fce0000000f00 */
[----:B------:R-:W-:Y:S05]  /*24d0*/  WARPSYNC.COLLECTIVE R15, `(.L_x_3415) ;  /* 0x000000000f087348 */ /* 0x000fea0003c00000 */
[----:B------:R0:W1:Y:S02]  /*24e0*/  SHFL.BFLY P6, R14, R13, R12, R11 ;  /* 0x0c00000c0d0e7389 */ /* 0x00006400000c000b */
[----:B01----:R-:W-:Y:S05]  /*24f0*/  ENDCOLLECTIVE ;  /* 0x000000000000791b */ /* 0x003fea0003800000 */
.L_x_3415:
[----:B------:R-:W-:Y:S01]  /*2500*/  HFMA2 R12, -RZ, RZ, 0, 2.384185791015625e-07 ;  /* 0x00000004ff0c7431 */ /* 0x000fe200000001ff */
[----:B------:R-:W-:-:S04]  /*2510*/  FMNMX R0, R13, R14, !PT ;  /* 0x0000000e0d007209 */ /* 0x000fc80007800000 */
[----:B------:R-:W-:-:S07]  /*2520*/  MOV R13, R0 ;  /* 0x00000000000d7202 */ /* 0x000fce0000000f00 */
[----:B------:R-:W-:Y:S05]  /*2530*/  WARPSYNC.COLLECTIVE R15, `(.L_x_3416) ;  /* 0x000000000f087348 */ /* 0x000fea0003c00000 */
[----:B------:R0:W1:Y:S02]  /*2540*/  SHFL.BFLY P6, R14, R13, R12, R11 ;  /* 0x0c00000c0d0e7389 */ /* 0x00006400000c000b */
[----:B01----:R-:W-:Y:S05]  /*2550*/  ENDCOLLECTIVE ;  /* 0x000000000000791b */ /* 0x003fea0003800000 */
.L_x_3416:
[----:B------:R-:W-:Y:S01]  /*2560*/  IMAD.MOV.U32 R12, RZ, RZ, 0x2 ;  /* 0x00000002ff0c7424 */ /* 0x000fe200078e00ff */
[----:B------:R-:W-:-:S04]  /*2570*/  FMNMX R2, R0, R14, !PT ;  /* 0x0000000e00027209 */ /* 0x000fc80007800000 */
[----:B------:R-:W-:-:S07]  /*2580*/  MOV R13, R2 ;  /* 0x00000002000d7202 */ /* 0x000fce0000000f00 */
[----:B------:R-:W-:Y:S05]  /*2590*/  WARPSYNC.COLLECTIVE R15, `(.L_x_3417) ;  /* 0x000000000f087348 */ /* 0x000fea0003c00000 */
[----:B------:R0:W1:Y:S02]  /*25a0*/  SHFL.BFLY P6, R14, R13, R12, R11 ;  /* 0x0c00000c0d0e7389 */ /* 0x00006400000c000b */
[----:B01----:R-:W-:Y:S05]  /*25b0*/  ENDCOLLECTIVE ;  /* 0x000000000000791b */ /* 0x003fea0003800000 */
.L_x_3417:
[----:B------:R-:W-:Y:S01]  /*25c0*/  HFMA2 R12, -RZ, RZ, 0, 5.9604644775390625e-08 ;  /* 0x00000001ff0c7431 */ /* 0x000fe200000001ff */
[----:B------:R-:W-:-:S04]  /*25d0*/  FMNMX R3, R2, R14, !PT ;  /* 0x0000000e02037209 */ /* 0x000fc80007800000 */
[----:B------:R-:W-:-:S07]  /*25e0*/  MOV R13, R3 ;  /* 0x00000003000d7202 */ /* 0x000fce0000000f00 */
[----:B------:R-:W-:Y:S05]  /*25f0*/  WARPSYNC.COLLECTIVE R15, `(.L_x_3418) ;  /* 0x000000000f087348 */ /* 0x000fea0003c00000 */
[----:B------:R0:W1:Y:S02]  /*2600*/  SHFL.BFLY P6, R14, R13, R12, R11 ;  /* 0x0c00000c0d0e7389 */ /* 0x00006400000c000b */
[----:B01----:R-:W-:Y:S05]  /*2610*/  ENDCOLLECTIVE ;  /* 0x000000000000791b */ /* 0x003fea0003800000 */
.L_x_3418:
[----:B------:R-:W-:Y:S02]  /*2620*/  MOV R15, 0x3bbb989d ;  /* 0x3bbb989d000f7802 */ /* 0x000fe40000000f00 */
[----:B------:R-:W-:-:S05]  /*2630*/  FMNMX R14, R3, R14, !PT ;  /* 0x0000000e030e7209 */ /* 0x000fca0007800000 */
[C---:B------:R-:W-:Y:S01]  /*2640*/  FADD R4, -R14.reuse, R37 ;  /* 0x000000250e047221 */ /* 0x040fe20000000100 */
[----:B------:R-:W-:Y:S02]  /*2650*/  HFMA2 R37, -RZ, RZ, 3.7421875, 0 ;  /* 0x437c0000ff257431 */ /* 0x000fe400000001ff */
        /* <DEDUP_REMOVED lines=12> */
[----:B------:R-:W-:Y:S01]  /*2720*/  FADD R11, -R14, R17 ;  /* 0x000000110e0b7221 */ /* 0x000fe20000000100 */
[----:B------:R-:W-:Y:S01]  /*2730*/  FADD R16, R10, -12583039 ;  /* 0xcb40007f0a107421 */ /* 0x000fe20000000000 */
[----:B------:R-:W-:-:S03]  /*2740*/  FADD R14, -R14, R9 ;  /* 0x000000090e0e7221 */ /* 0x000fc60000000100 */
        /* <DEDUP_REMOVED lines=66> */
[----:B------:R-:W-:-:S05]  /*2b70*/  FFMA.SAT R18, R14, R15, 0.5 ;  /* 0x3f0000000e127423 */ /* 0x000fca000000200f */
[----:B------:R-:W1:Y:S01]  /*2b80*/  MUFU.EX2 R39, R39 ;  /* 0x0000002700277308 */ /* 0x000e620000000800 */
[----:B0-----:R-:W-:Y:S01]  /*2b90*/  FMUL R17, R10, R9 ;  /* 0x000000090a117220 */ /* 0x001fe20000400000 */
[----:B-1----:R-:W-:Y:S01]  /*2ba0*/  FMUL R16, R8, R39 ;  /* 0x0000002708107220 */ /* 0x002fe20000400000 */
[----:B------:R-:W-:-:S04]  /*2bb0*/  FFMA.SAT R8, R11, R15, 0.5 ;  /* 0x3f0000000b087423 */ /* 0x000fc8000000200f */
[----:B------:R-:W-:-:S04]  /*2bc0*/  FFMA.RM R8, R8, R37, 12582913 ;  /* 0x4b40000108087423 */ /* 0x000fc80000004025 */
[C---:B------:R-:W-:Y:S01]  /*2bd0*/  FADD R10, R8.reuse, -12583039 ;  /* 0xcb40007f080a7421 */ /* 0x040fe20000000000 */
[----:B------:R-:W-:-:S03]  /*2be0*/  IMAD.SHL.U32 R8, R8, 0x800000, RZ ;  /* 0x0080000008087824 */ /* 0x000fc600078e00ff */
        /* <DEDUP_REMOVED lines=13> */
[----:B------:R-:W-:-:S03]  /*2cc0*/  MOV R15, 0xffffffff ;  /* 0xffffffff000f7802 */ /* 0x000fc60000000f00 */
[-C--:B------:R-:W-:Y:S01]  /*2cd0*/  FFMA.RM R8, R8, R37.reuse, 12582913 ;  /* 0x4b40000108087423 */ /* 0x080fe20000004025 */
[----:B------:R-:W-:-:S03]  /*2ce0*/  FFMA.RM R37, R18, R37, 12582913 ;  /* 0x4b40000112257423 */ /* 0x000fc60000004025 */
[C---:B------:R-:W-:Y:S01]  /*2cf0*/  FADD R18, R8.reuse, -12583039 ;  /* 0xcb40007f08127421 */ /* 0x040fe20000000000 */
[----:B------:R-:W-:-:S03]  /*2d00*/  SHF.L.U32 R8, R8, 0x17, RZ ;  /* 0x0000001708087819 */ /* 0x000fc600000006ff */
[----:B------:R-:W-:-:S04]  /*2d10*/  FFMA R18, R13, 1.4426950216293334961, -R18 ;  /* 0x3fb8aa3b0d127823 */ /* 0x000fc80000000812 */
[----:B------:R-:W-:Y:S01]  /*2d20*/  FFMA R18, R13, 1.925963033500011079e-08, R18 ;  /* 0x32a570600d127823 */ /* 0x000fe20000000012 */
[----:B------:R-:W-:-:S03]  /*2d30*/  FADD R13, RZ, R5 ;  /* 0x00000005ff0d7221 */ /* 0x000fc60000000000 */
[----:B------:R0:W1:Y:S01]  /*2d40*/  MUFU.EX2 R11, R18 ;  /* 0x00000012000b7308 */ /* 0x0000620000000800 */
[----:B------:R-:W-:-:S04]  /*2d50*/  FADD R13, R13, R0 ;  /* 0x000000000d0d7221 */ /* 0x000fc80000000000 */
[----:B------:R-:W-:-:S04]  /*2d60*/  FADD R12, R13, R2 ;  /* 0x000000020d0c7221 */ /* 0x000fc80000000000 */
[----:B------:R-:W-:Y:S01]  /*2d70*/  FADD R13, R12, R3 ;  /* 0x000000030c0d7221 */ /* 0x000fe20000000000 */
[----:B0-----:R-:W-:-:S03]  /*2d80*/  SHF.L.U32 R18, R37, 0x17, RZ ;  /* 0x0000001725127819 */ /* 0x001fc600000006ff */
[----:B------:R-:W-:Y:S01]  /*2d90*/  FADD R13, R13, R4 ;  /* 0x000000040d0d7221 */ /* 0x000fe20000000000 */
[----:B-1----:R-:W-:Y:S01]  /*2da0*/  FMUL R8, R8, R11 ;  /* 0x0000000b08087220 */ /* 0x002fe20000400000 */
[----:B------:R-:W-:Y:S02]  /*2db0*/  FADD R11, R37, -12583039 ;  /* 0xcb40007f250b7421 */ /* 0x000fe40000000000 */
[----:B------:R-:W-:Y:S02]  /*2dc0*/  FADD R12, R13, R6 ;  /* 0x000000060d0c7221 */ /* 0x000fe40000000000 */
[----:B------:R-:W-:Y:S02]  /*2dd0*/  FFMA R11, R14, 1.4426950216293334961, -R11 ;  /* 0x3fb8aa3b0e0b7823 */ /* 0x000fe4000000080b */
[----:B------:R-:W-:Y:S02]  /*2de0*/  FADD R12, R12, R7 ;  /* 0x000000070c0c7221 */ /* 0x000fe40000000000 */
[----:B------:R-:W-:-:S02]  /*2df0*/  FFMA R11, R14, 1.925963033500011079e-08, R11 ;  /* 0x32a570600e0b7823 */ /* 0x000fc4000000000b */
[----:B------:R-:W-:-:S04]  /*2e00*/  FADD R13, R12, R17 ;  /* 0x000000110c0d7221 */ /* 0x000fc80000000000 */
[----:B------:R-:W-:Y:S01]  /*2e10*/  FADD R13, R13, R16 ;  /* 0x000000100d0d7221 */ /* 0x000fe20000000000 */
[----:B------:R-:W0:Y:S03]  /*2e20*/  MUFU.EX2 R11, R11 ;  /* 0x0000000b000b7308 */ /* 0x000e260000000800 */
[----:B------:R-:W-:-:S04]  /*2e30*/  FADD R12, R13, R10 ;  /* 0x0000000a0d0c7221 */ /* 0x000fc80000000000 */
[----:B------:R-:W-:Y:S01]  /*2e40*/  FADD R13, R12, R9 ;  /* 0x000000090c0d7221 */ /* 0x000fe20000000000 */
[----:B------:R-:W-:-:S03]  /*2e50*/  MOV R12, 0x10 ;  /* 0x00000010000c7802 */ /* 0x000fc60000000f00 */
[----:B------:R-:W-:Y:S01]  /*2e60*/  FADD R13, R13, R8 ;  /* 0x000000080d0d7221 */ /* 0x000fe20000000000 */
[----:B0-----:R-:W-:Y:S01]  /*2e70*/  FMUL R18, R18, R11 ;  /* 0x0000000b12127220 */ /* 0x001fe20000400000 */
[----:B------:R-:W-:-:S03]  /*2e80*/  HFMA2 R11, -RZ, RZ, 0, 1.847743988037109375e-06 ;  /* 0x0000001fff0b7431 */ /* 0x000fc600000001ff */
[----:B------:R-:W-:-:S07]  /*2e90*/  FADD R13, R13, R18 ;  /* 0x000000120d0d7221 */ /* 0x000fce0000000000 */
[----:B------:R-:W-:Y:S05]  /*2ea0*/  WARPSYNC.COLLECTIVE R15, `(.L_x_3419) ;  /* 0x000000000f087348 */ /* 0x000fea0003c00000 */
[----:B------:R0:W1:Y:S02]  /*2eb0*/  SHFL.BFLY P6, R14, R13, R12, R11 ;  /* 0x0c00000c0d0e7389 */ /* 0x00006400000c000b */
[----:B01----:R-:W-:Y:S05]  /*2ec0*/  ENDCOLLECTIVE ;  /* 0x000000000000791b */ /* 0x003fea0003800000 */
.L_x_3419:
[----:B------:R-:W-:Y:S02]  /*2ed0*/  HFMA2 R12, -RZ, RZ, 0, 4.76837158203125e-07 ;  /* 0x00000008ff0c7431 */ /* 0x000fe400000001ff */
[----:B------:R-:W-:-:S04]  /*2ee0*/  FADD R37, R13, R14 ;  /* 0x0000000e0d257221 */ /* 0x000fc80000000000 */
[----:B------:R-:W-:-:S07]  /*2ef0*/  IMAD.MOV.U32 R13, RZ, RZ, R37 ;  /* 0x000000ffff0d7224 */ /* 0x000fce00078e0025 */
[----:B------:R-:W-:Y:S05]  /*2f00*/  WARPSYNC.COLLECTIVE R15, `(.L_x_3420) ;  /* 0x000000000f087348 */ /* 0x000fea0003c00000 */
[----:B------:R0:W1:Y:S02]  /*2f10*/  SHFL.BFLY P6, R14, R13, R12, R11 ;  /* 0x0c00000c0d0e7389 */ /* 0x00006400000c000b */
[----:B01----:R-:W-:Y:S05]  /*2f20*/  ENDCOLLECTIVE ;  /* 0x000000000000791b */ /* 0x003fea0003800000 */
.L_x_3420:
[----:B------:R-:W-:Y:S02]  /*2f30*/  HFMA2 R12, -RZ, RZ, 0, 2.384185791015625e-07 ;  /* 0x00000004ff0c7431 */ /* 0x000fe400000001ff */
[----:B------:R-:W-:-:S05]  /*2f40*/  FADD R38, R37, R14 ;  /* 0x0000000e25267221 */ /* 0x000fca0000000000 */
[----:B------:R-:W-:-:S07]  /*2f50*/  MOV R13, R38 ;  /* 0x00000026000d7202 */ /* 0x000fce0000000f00 */
[----:B------:R-:W-:Y:S05]  /*2f60*/  WARPSYNC.COLLECTIVE R15, `(.L_x_3421) ;  /* 0x000000000f087348 */ /* 0x000fea0003c00000 */
[----:B------:R0:W1:Y:S02]  /*2f70*/  SHFL.BFLY P6, R14, R13, R12, R11 ;  /* 0x0c00000c0d0e7389 */ /* 0x00006400000c000b */
[----:B01----:R-:W-:Y:S05]  /*2f80*/  ENDCOLLECTIVE ;  /* 0x000000000000791b */ /* 0x003fea0003800000 */
.L_x_3421:
[----:B------:R-:W-:Y:S02]  /*2f90*/  HFMA2 R12, -RZ, RZ, 0, 1.1920928955078125e-07 ;  /* 0x00000002ff0c7431 */ /* 0x000fe400000001ff */
[----:B------:R-:W-:-:S05]  /*2fa0*/  FADD R39, R38, R14 ;  /* 0x0000000e26277221 */ /* 0x000fca0000000000 */
[----:B------:R-:W-:-:S07]  /*2fb0*/  MOV R13, R39 ;  /* 0x00000027000d7202 */ /* 0x000fce0000000f00 */
[----:B------:R-:W-:Y:S05]  /*2fc0*/  WARPSYNC.COLLECTIVE R15, `(.L_x_3422) ;  /* 0x000000000f087348 */ /* 0x000fea0003c00000 */
[----:B------:R0:W1:Y:S02]  /*2fd0*/  SHFL.BFLY P6, R14, R13, R12, R11 ;  /* 0x0c00000c0d0e7389 */ /* 0x00006400000c000b */
[----:B01----:R-:W-:Y:S05]  /*2fe0*/  ENDCOLLECTIVE ;  /* 0x000000000000791b */ /* 0x003fea0003800000 */
.L_x_3422:
[----:B------:R-:W-:Y:S02]  /*2ff0*/  IMAD.MOV.U32 R12, RZ, RZ, 0x1 ;  /* 0x00000001ff0c7424 */ /* 0x000fe400078e00ff */
[----:B------:R-:W-:-:S05]  /*3000*/  FADD R40, R39, R14 ;  /* 0x0000000e27287221 */ /* 0x000fca0000000000 */
[----:B------:R-:W-:-:S07]  /*3010*/  MOV R13, R40 ;  /* 0x00000028000d7202 */ /* 0x000fce0000000f00 */
[----:B------:R-:W-:Y:S05]  /*3020*/  WARPSYNC.COLLECTIVE R15, `(.L_x_3423) ;  /* 0x000000000f087348 */ /* 0x000fea0003c00000 */
[----:B------:R0:W1:Y:S02]  /*3030*/  SHFL.BFLY P6, R14, R13, R12, R11 ;  /* 0x0c00000c0d0e7389 */ /* 0x00006400000c000b */
[----:B01----:R-:W-:Y:S05]  /*3040*/  ENDCOLLECTIVE ;  /* 0x000000000000791b */ /* 0x003fea0003800000 */
.L_x_3423:
[----:B------:R-:W-:Y:S05]  /*3050*/  BRA `(.L_x_3424) ;  /* 0xffffffe000a87947 */ /* 0x000fea000383ffff */
        .weak           $__internal_48_$__cuda_sm3x_div_rn_noftz_f32_slowpath
        .type           $__internal_48_$__cuda_sm3x_div_rn_noftz_f32_slowpath,@function
        .size           $__internal_48_$__cuda_sm3x_div_rn_noftz_f32_slowpath,(.L_x_8534 - $__internal_48_$__cuda_sm3x_div_rn_noftz_f32_slowpath)
$__internal_48_$__cuda_sm3x_div_rn_noftz_f32_slowpath:
        /* <DEDUP_REMOVED lines=32> */
[----:B------:R-:W-:Y:S02]  /*3260*/  @!P1 IMAD.MOV.U32 R38, RZ, RZ, -0x40 ;  /* 0xffffffc0ff269424 */ /* 0x000fe400078e00ff */
[----:B------:R-:W-:-:S03]  /*3270*/  @!P1 FFMA R5, R5, 1.84467440737095516160e+19, RZ ;  /* 0x5f80000005059823 */ /* 0x000fc600000000ff */
[----:B------:R-:W-:Y:S01]  /*3280*/  @!P2 FFMA R12, R12, 1.84467440737095516160e+19, RZ ;  /* 0x5f8000000c0ca823 */ /* 0x000fe200000000ff */
[----:B------:R-:W-:-:S07]  /*3290*/  @!P2 IADD3 R38, PT, PT, R38, 0x40, RZ ;  /* 0x000000402626a810 */ /* 0x000fce0007ffe0ff */
.L_x_3426:
        /* <DEDUP_REMOVED lines=51> */
.L_x_3433:
[----:B------:R-:W-:-:S04]  /*35d0*/  LOP3.LUT R12, R12, 0x80000000, RZ, 0xc0, !PT ;  /* 0x800000000c0c7812 */ /* 0x000fc800078ec0ff */
[----:B------:R-:W-:Y:S01]  /*35e0*/  LOP3.LUT R12, R12, 0x7f800000, RZ, 0xfc, !PT ;  /* 0x7f8000000c0c7812 */ /* 0x000fe200078efcff */
[----:B------:R-:W-:Y:S06]  /*35f0*/  BRA `(.L_x_3434) ;  /* 0x0000000000047947 */ /* 0x000fec0003800000 */
.L_x_3432:
[----:B------:R-:W-:-:S07]  /*3600*/  LEA R12, R40, R12, 0x17 ;  /* 0x0000000c280c7211 */ /* 0x000fce00078eb8ff */
.L_x_3434:
[----:B------:R-:W-:Y:S05]  /*3610*/  BSYNC.RECONVERGENT B2 ;  /* 0x0000000000027941 */ /* 0x000fea0003800200 */
.L_x_3431:
[----:B------:R-:W-:Y:S05]  /*3620*/  BRA `(.L_x_3435) ;  /* 0x0000000000207947 */ /* 0x000fea0003800000 */
.L_x_3430:
[----:B------:R-:W-:-:S04]  /*3630*/  LOP3.LUT R12, R12, 0x80000000, R5, 0x48, !PT ;  /* 0x800000000c0c7812 */ /* 0x000fc800078e4805 */
[----:B------:R-:W-:Y:S01]  /*3640*/  LOP3.LUT R12, R12, 0x7f800000, RZ, 0xfc, !PT ;  /* 0x7f8000000c0c7812 */ /* 0x000fe200078efcff */
[----:B------:R-:W-:Y:S06]  /*3650*/  BRA `(.L_x_3435) ;  /* 0x0000000000147947 */ /* 0x000fec0003800000 */
.L_x_3429:
[----:B------:R-:W-:Y:S01]  /*3660*/  LOP3.LUT R12, R12, 0x80000000, R5, 0x48, !PT ;  /* 0x800000000c0c7812 */ /* 0x000fe200078e4805 */
[----:B------:R-:W-:Y:S06]  /*3670*/  BRA `(.L_x_3435) ;  /* 0x00000000000c7947 */ /* 0x000fec0003800000 */
.L_x_3428:
[----:B------:R-:W0:Y:S01]  /*3680*/  MUFU.RSQ R12, -QNAN ;  /* 0xffc00000000c7908 */ /* 0x000e220000001400 */
[----:B------:R-:W-:Y:S05]  /*3690*/  BRA `(.L_x_3435) ;  /* 0x0000000000047947 */ /* 0x000fea0003800000 */
.L_x_3427:
[----:B------:R-:W-:-:S07]  /*36a0*/  FADD.FTZ R12, R5, R12 ;  /* 0x0000000c050c7221 */ /* 0x000fce0000010000 */
.L_x_3435:
[----:B------:R-:W-:Y:S05]  /*36b0*/  BSYNC.RECONVERGENT B1 ;  /* 0x0000000000017941 */ /* 0x000fea0003800200 */
.L_x_3425:
[----:B------:R-:W-:Y:S01]  /*36c0*/  HFMA2 R13, -RZ, RZ, 0, 0 ;  /* 0x00000000ff0d7431 */ /* 0x000fe200000001ff */
[----:B0-----:R-:W-:Y:S02]  /*36d0*/  MOV R5, R12 ;  /* 0x0000000c00057202 */ /* 0x001fe40000000f00 */
[----:B------:R-:W-:-:S04]  /*36e0*/  MOV R12, R14 ;  /* 0x0000000e000c7202 */ /* 0x000fc80000000f00 */
[----:B------:R-:W-:Y:S05]  /*36f0*/  RET.REL.NODEC R12 `(_Z15SoftmaxWarpImplI10DirectLoadIffE11DirectStoreIffEfLi1ELi13ELi32ELi1ELb1EL9Algorithm0EEvT_T0_ll) ;  /* 0xffffffc80c407950 */ /* 0x000fea0003c3ffff */
.L_x_3436:
        /* <DEDUP_REMOVED lines=16> */
.L_x_8534:


//--------------------- .text._Z15SoftmaxWarpImplI10DirectLoadIffE11DirectStoreIffEfLi1ELi13ELi32ELi1ELb0EL9Algorithm0EEvT_T0_ll --------------------------
	.section	.text._Z15SoftmaxWarpImplI10DirectLoadIffE11DirectStoreIffEfLi1ELi13ELi32ELi1ELb0EL9Algorithm0EEvT_T0_ll,"ax",@progbits
	.align	128
        .global         _Z15SoftmaxWarpImplI10DirectLoadIffE11DirectStoreIffEfLi1ELi13ELi32ELi1ELb0EL9Algorithm0EEvT_T0_ll
        .type           _Z15SoftmaxWarpImplI10DirectLoadIffE11DirectStoreIffEfLi1ELi13ELi32ELi1ELb0EL9Algorithm0EEvT_T0_ll,@function
        .size           _Z15SoftmaxWarpImplI10DirectLoadIffE11DirectStoreIffEfLi1ELi13ELi32ELi1ELb0EL9Algorithm0EEvT_T0_ll,(.L_x_8535 - _Z15SoftmaxWarpImplI10DirectLoadIffE11DirectStoreIffEfLi1ELi13ELi32ELi1ELb0EL9Algorithm0EEvT_T0_ll)
        .other          _Z15SoftmaxWarpImplI10DirectLoadIffE11DirectStoreIffEfLi1ELi13ELi32ELi1ELb0EL9Algorithm0EEvT_T0_ll,@"STO_CUDA_ENTRY STV_DEFAULT"
_Z15SoftmaxWarpImplI10DirectLoadIffE11DirectStoreIffEfLi1ELi13ELi32ELi1ELb0EL9Algorithm0EEvT_T0_ll:
.text._Z15SoftmaxWarpImplI10DirectLoadIffE11DirectStoreIffEfLi1ELi13ELi32ELi1ELb0EL9Algorithm0EEvT_T0_ll:
        /* <DEDUP_REMOVED lines=24> */
.L_x_3437:
        /* <DEDUP_REMOVED lines=13> */
.L_x_3465:
        /* <DEDUP_REMOVED lines=68> */
[--C-:B------:R-:W-:Y:S01]  /*0690*/  FADD R4, R27, -R14.reuse ;  /* 0x8000000e1b047221 */ /* 0x100fe20000000000 */
[----:B------:R-:W-:Y:S01]  /*06a0*/  FADD R3, R5, -12583039 ;  /* 0xcb40007f05037421 */ /* 0x000fe20000000000 */
[--C-:B------:R-:W-:Y:S01]  /*06b0*/  FADD R16, R16, -R14.reuse ;  /* 0x8000000e10107221 */ /* 0x100fe20000000000 */
[--C-:B------:R-:W-:Y:S01]  /*06c0*/  FADD R6, R19, -R14.reuse ;  /* 0x8000000e13067221 */ /* 0x100fe20000000000 */
[--C-:B------:R-:W-:Y:S01]  /*06d0*/  FADD R10, R17, -R14.reuse ;  /* 0x8000000e110a7221 */ /* 0x100fe20000000000 */
[----:B------:R-:W-:Y:S01]  /*06e0*/  FADD R14, R7, -R14 ;  /* 0x8000000e070e7221 */ /* 0x000fe20000000000 */
[-C--:B------:R-:W-:Y:S01]  /*06f0*/  FFMA.SAT R11, R30, R9.reuse, 0.5 ;  /* 0x3f0000001e0b7423 */ /* 0x080fe20000002009 */
[----:B------:R-:W-:Y:S01]  /*0700*/  FFMA R7, R32, 1.4426950216293334961, -R3 ;  /* 0x3fb8aa3b20077823 */ /* 0x000fe20000000803 */
[-C--:B------:R-:W-:Y:S01]  /*0710*/  FFMA.RM R3, R15, R8.reuse, 12582913 ;  /* 0x4b4000010f037423 */ /* 0x080fe20000004008 */
[----:B------:R-:W-:Y:S01]  /*0720*/  FFMA.SAT R15, R0, R9, 0.5 ;  /* 0x3f000000000f7423 */ /* 0x000fe20000002009 */
[----:B------:R-:W-:Y:S01]  /*0730*/  FFMA.RM R13, R11, R8, 12582913 ;  /* 0x4b4000010b0d7423 */ /* 0x000fe20000004008 */
[----:B------:R-:W-:Y:S01]  /*0740*/  FFMA R32, R32, 1.925963033500011079e-08, R7 ;  /* 0x32a5706020207823 */ /* 0x000fe20000000007 */
[----:B------:R-:W-:-:S02]  /*0750*/  FADD R11, R3, -12583039 ;  /* 0xcb40007f030b7421 */ /* 0x000fc40000000000 */
[C---:B------:R-:W-:Y:S01]  /*0760*/  FADD R7, R13.reuse, -12583039 ;  /* 0xcb40007f0d077421 */ /* 0x040fe20000000000 */
[----:B------:R-:W-:Y:S01]  /*0770*/  SHF.L.U32 R13, R13, 0x17, RZ ;  /* 0x000000170d0d7819 */ /* 0x000fe200000006ff */
[----:B------:R-:W-:Y:S01]  /*0780*/  FFMA R11, R28, 1.4426950216293334961, -R11 ;  /* 0x3fb8aa3b1c0b7823 */ /* 0x000fe2000000080b */
[----:B------:R-:W1:Y:S01]  /*0790*/  MUFU.EX2 R32, R32 ;  /* 0x0000002000207308 */ /* 0x000e620000000800 */
[----:B------:R-:W-:Y:S02]  /*07a0*/  FFMA R7, R30, 1.4426950216293334961, -R7 ;  /* 0x3fb8aa3b1e077823 */ /* 0x000fe40000000807 */
[----:B------:R-:W-:Y:S01]  /*07b0*/  FFMA R28, R28, 1.925963033500011079e-08, R11 ;  /* 0x32a570601c1c7823 */ /* 0x000fe2000000000b */
[----:B------:R-:W-:Y:S01]  /*07c0*/  FFMA.SAT R11, R22, R9, 0.5 ;  /* 0x3f000000160b7423 */ /* 0x000fe20000002009 */
[----:B------:R-:W-:-:S03]  /*07d0*/  FFMA R30, R30, 1.925963033500011079e-08, R7 ;  /* 0x32a570601e1e7823 */ /* 0x000fc60000000007 */
[----:B------:R-:W-:Y:S01]  /*07e0*/  FFMA.RM R11, R11, R8, 12582913 ;  /* 0x4b4000010b0b7423 */ /* 0x000fe20000004008 */
[----:B------:R-:W-:Y:S03]  /*07f0*/  MUFU.EX2 R17, R28 ;  /* 0x0000001c00117308 */ /* 0x000fe60000000800 */
        /* <DEDUP_REMOVED lines=8> */
[----:B-1----:R-:W-:Y:S02]  /*0880*/  FMUL R7, R7, R32 ;  /* 0x0000002007077220 */ /* 0x002fe40000400000 */
[----:B------:R-:W-:-:S04]  /*0890*/  FFMA R15, R0, 1.4426950216293334961, -R15 ;  /* 0x3fb8aa3b000f7823 */ /* 0x000fc8000000080f */
[----:B------:R-:W-:Y:S01]  /*08a0*/  FFMA R19, R0, 1.925963033500011079e-08, R15 ;  /* 0x32a5706000137823 */ /* 0x000fe2000000000f */
[----:B--2---:R-:W-:Y:S01]  /*08b0*/  FMUL R0, R13, R30 ;  /* 0x0000001e0d007220 */ /* 0x004fe20000400000 */
[----:B------:R-:W-:-:S04]  /*08c0*/  FFMA.SAT R13, R2, R9, 0.5 ;  /* 0x3f000000020d7423 */ /* 0x000fc80000002009 */
[----:B------:R-:W-:Y:S01]  /*08d0*/  FFMA.RM R13, R13, R8, 12582913 ;  /* 0x4b4000010d0d7423 */ /* 0x000fe20000004008 */
[----:B------:R-:W1:Y:S03]  /*08e0*/  MUFU.EX2 R19, R19 ;  /* 0x0000001300137308 */ /* 0x000e660000000800 */
[----:B------:R-:W-:-:S04]  /*08f0*/  FADD R15, R13, -12583039 ;  /* 0xcb40007f0d0f7421 */ /* 0x000fc80000000000 */
[----:B------:R-:W-:-:S04]  /*0900*/  FFMA R15, R2, 1.4426950216293334961, -R15 ;  /* 0x3fb8aa3b020f7823 */ /* 0x000fc8000000080f */
[----:B------:R-:W-:Y:S01]  /*0910*/  FFMA R27, R2, 1.925963033500011079e-08, R15 ;  /* 0x32a57060021b7823 */ /* 0x000fe2000000000f */
[-C--:B------:R-:W-:Y:S01]  /*0920*/  FFMA.SAT R15, R18, R9.reuse, 0.5 ;  /* 0x3f000000120f7423 */ /* 0x080fe20000002009 */
[----:B------:R-:W-:Y:S02]  /*0930*/  SHF.L.U32 R2, R3, 0x17, RZ ;  /* 0x0000001703027819 */ /* 0x000fe400000006ff */
[----:B------:R-:W-:Y:S01]  /*0940*/  SHF.L.U32 R3, R11, 0x17, RZ ;  /* 0x000000170b037819 */ /* 0x000fe200000006ff */
[-C--:B------:R-:W-:Y:S01]  /*0950*/  FFMA.RM R15, R15, R8.reuse, 12582913 ;  /* 0x4b4000010f0f7423 */ /* 0x080fe20000004008 */
[----:B------:R-:W-:Y:S01]  /*0960*/  FFMA.SAT R11, R4, R9, 0.5 ;  /* 0x3f000000040b7423 */ /* 0x000fe20000002009 */
[----:B------:R-:W-:Y:S02]  /*0970*/  FMUL R2, R2, R17 ;  /* 0x0000001102027220 */ /* 0x000fe40000400000 */
[----:B------:R-:W-:Y:S01]  /*0980*/  FADD R17, R15, -12583039 ;  /* 0xcb40007f0f117421 */ /* 0x000fe20000000000 */
[----:B------:R-:W-:Y:S01]  /*0990*/  FFMA.RM R11, R11, R8, 12582913 ;  /* 0x4b4000010b0b7423 */ /* 0x000fe20000004008 */
[----:B---3--:R-:W-:-:S02]  /*09a0*/  FMUL R3, R3, R22 ;  /* 0x0000001603037220 */ /* 0x008fc40000400000 */
[C---:B------:R-:W-:Y:S01]  /*09b0*/  FFMA R17, R18.reuse, 1.4426950216293334961, -R17 ;  /* 0x3fb8aa3b12117823 */ /* 0x040fe20000000811 */
[----:B------:R-:W2:Y:S03]  /*09c0*/  MUFU.EX2 R22, R27 ;  /* 0x0000001b00167308 */ /* 0x000ea60000000800 */
[----:B------:R-:W-:Y:S01]  /*09d0*/  FFMA R28, R18, 1.925963033500011079e-08, R17 ;  /* 0x32a57060121c7823 */ /* 0x000fe20000000011 */
[C---:B------:R-:W-:Y:S01]  /*09e0*/  FADD R17, R11.reuse, -12583039 ;  /* 0xcb40007f0b117421 */ /* 0x040fe20000000000 */
[----:B------:R-:W-:-:S03]  /*09f0*/  SHF.L.U32 R11, R11, 0x17, RZ ;  /* 0x000000170b0b7819 */ /* 0x000fc600000006ff */
[----:B------:R-:W-:-:S04]  /*0a00*/  FFMA R17, R4, 1.4426950216293334961, -R17 ;  /* 0x3fb8aa3b04117823 */ /* 0x000fc80000000811 */
[----:B------:R-:W-:Y:S01]  /*0a10*/  FFMA R18, R4, 1.925963033500011079e-08, R17 ;  /* 0x32a5706004127823 */ /* 0x000fe20000000011 */
[-C--:B------:R-:W-:Y:S01]  /*0a20*/  FFMA.SAT R17, R16, R9.reuse, 0.5 ;  /* 0x3f00000010117423 */ /* 0x080fe20000002009 */
[----:B------:R-:W-:Y:S02]  /*0a30*/  SHF.L.U32 R4, R5, 0x17, RZ ;  /* 0x0000001705047819 */ /* 0x000fe400000006ff */
[----:B------:R-:W-:Y:S01]  /*0a40*/  SHF.L.U32 R5, R13, 0x17, RZ ;  /* 0x000000170d057819 */ /* 0x000fe200000006ff */
[----:B------:R-:W-:Y:S01]  /*0a50*/  FFMA.SAT R13, R6, R9, 0.5 ;  /* 0x3f000000060d7423 */ /* 0x000fe20000002009 */
[-C--:B------:R-:W-:Y:S01]  /*0a60*/  FFMA.RM R17, R17, R8.reuse, 12582913 ;  /* 0x4b40000111117423 */ /* 0x080fe20000004008 */
[----:B-1----:R-:W-:Y:S01]  /*0a70*/  FMUL R4, R4, R19 ;  /* 0x0000001304047220 */ /* 0x002fe20000400000 */
[----:B------:R-:W-:Y:S01]  /*0a80*/  MUFU.EX2 R18, R18 ;  /* 0x0000001200127308 */ /* 0x000fe20000000800 */
[----:B------:R-:W-:Y:S01]  /*0a90*/  FFMA.RM R13, R13, R8, 12582913 ;  /* 0x4b4000010d0d7423 */ /* 0x000fe20000004008 */
[----:B------:R-:W-:Y:S01]  /*0aa0*/  FADD R29, R17, -12583039 ;  /* 0xcb40007f111d7421 */ /* 0x000fe20000000000 */
[----:B--2---:R-:W-:-:S02]  /*0ab0*/  FMUL R5, R5, R22 ;  /* 0x0000001605057220 */ /* 0x004fc40000400000 */
[C---:B------:R-:W-:Y:S01]  /*0ac0*/  FADD R27, R13.reuse, -12583039 ;  /* 0xcb40007f0d1b7421 */ /* 0x040fe20000000000 */
[----:B------:R-:W-:Y:S01]  /*0ad0*/  FFMA R29, R16, 1.4426950216293334961, -R29 ;  /* 0x3fb8aa3b101d7823 */ /* 0x000fe2000000081d */
[----:B------:R-:W-:Y:S01]  /*0ae0*/  SHF.L.U32 R13, R13, 0x17, RZ ;  /* 0x000000170d0d7819 */ /* 0x000fe200000006ff */
[----:B------:R-:W1:Y:S01]  /*0af0*/  MUFU.EX2 R19, R28 ;  /* 0x0000001c00137308 */ /* 0x000e620000000800 */
[----:B------:R-:W-:Y:S01]  /*0b00*/  FFMA R27, R6, 1.4426950216293334961, -R27 ;  /* 0x3fb8aa3b061b7823 */ /* 0x000fe2000000081b */
[----:B------:R-:W-:Y:S01]  /*0b10*/  FFMA R16, R16, 1.925963033500011079e-08, R29 ;  /* 0x32a5706010107823 */ /* 0x000fe2000000001d */
[----:B------:R-:W-:Y:S02]  /*0b20*/  FFMA.SAT R29, R12, R9, 0.5 ;  /* 0x3f0000000c1d7423 */ /* 0x000fe40000002009 */
[----:B------:R-:W-:Y:S01]  /*0b30*/  FFMA R27, R6, 1.925963033500011079e-08, R27 ;  /* 0x32a57060061b7823 */ /* 0x000fe2000000001b */
[----:B------:R-:W-:Y:S01]  /*0b40*/  SHF.L.U32 R6, R15, 0x17, RZ ;  /* 0x000000170f067819 */ /* 0x000fe200000006ff */
[----:B------:R-:W-:Y:S01]  /*0b50*/  FFMA.RM R15, R29, R8, 12582913 ;  /* 0x4b4000011d0f7423 */ /* 0x000fe20000004008 */
[----:B------:R-:W2:Y:S03]  /*0b60*/  MUFU.EX2 R16, R16 ;  /* 0x0000001000107308 */ /* 0x000ea60000000800 */
[----:B-1----:R-:W-:Y:S01]  /*0b70*/  FMUL R6, R6, R19 ;  /* 0x0000001306067220 */ /* 0x002fe20000400000 */
[C---:B------:R-:W-:Y:S01]  /*0b80*/  FADD R19, R15.reuse, -12583039 ;  /* 0xcb40007f0f137421 */ /* 0x040fe20000000000 */
[----:B------:R-:W-:-:S03]  /*0b90*/  SHF.L.U32 R15, R15, 0x17, RZ ;  /* 0x000000170f0f7819 */ /* 0x000fc600000006ff */
[----:B------:R-:W-:-:S04]  /*0ba0*/  FFMA R19, R12, 1.4426950216293334961, -R19 ;  /* 0x3fb8aa3b0c137823 */ /* 0x000fc80000000813 */
[----:B------:R-:W-:Y:S01]  /*0bb0*/  FFMA R22, R12, 1.925963033500011079e-08, R19 ;  /* 0x32a570600c167823 */ /* 0x000fe20000000013 */
[-C--:B------:R-:W-:Y:S01]  /*0bc0*/  FFMA.SAT R19, R10, R9.reuse, 0.5 ;  /* 0x3f0000000a137423 */ /* 0x080fe20000002009 */
[----:B------:R-:W-:-:S03]  /*0bd0*/  FFMA.SAT R9, R14, R9, 0.5 ;  /* 0x3f0000000e097423 */ /* 0x000fc60000002009 */
[-C--:B------:R-:W-:Y:S01]  /*0be0*/  FFMA.RM R19, R19, R8.reuse, 12582913 ;  /* 0x4b40000113137423 */ /* 0x080fe20000004008 */
[----:B------:R-:W-:Y:S01]  /*0bf0*/  FFMA.RM R12, R9, R8, 12582913 ;  /* 0x4b400001090c7423 */ /* 0x000fe20000004008 */
[----:B------:R-:W-:Y:S02]  /*0c00*/  MUFU.EX2 R22, R22 ;  /* 0x0000001600167308 */ /* 0x000fe40000000800 */
[----:B------:R-:W-:-:S04]  /*0c10*/  FADD R9, R19, -12583039 ;  /* 0xcb40007f13097421 */ /* 0x000fc80000000000 */
[----:B------:R-:W-:-:S04]  /*0c20*/  FFMA R9, R10, 1.4426950216293334961, -R9 ;  /* 0x3fb8aa3b0a097823 */ /* 0x000fc80000000809 */
[----:B------:R-:W-:Y:S01]  /*0c30*/  FFMA R28, R10, 1.925963033500011079e-08, R9 ;  /* 0x32a570600a1c7823 */ /* 0x000fe20000000009 */
[C---:B------:R-:W-:Y:S01]  /*0c40*/  FADD R9, R12.reuse, -12583039 ;  /* 0xcb40007f0c097421 */ /* 0x040fe20000000000 */
[----:B------:R-:W-:-:S03]  /*0c50*/  SHF.L.U32 R12, R12, 0x17, RZ ;  /* 0x000000170c0c7819 */ /* 0x000fc600000006ff */
[----:B------:R-:W-:-:S04]  /*0c60*/  FFMA R9, R14, 1.4426950216293334961, -R9 ;  /* 0x3fb8aa3b0e097823 */ /* 0x000fc80000000809 */
[----:B------:R-:W-:Y:S01]  /*0c70*/  FFMA R29, R14, 1.925963033500011079e-08, R9 ;  /* 0x32a570600e1d7823 */ /* 0x000fe20000000009 */
[----:B------:R-:W-:Y:S01]  /*0c80*/  FADD R9, RZ, R7 ;  /* 0x00000007ff097221 */ /* 0x000fe20000000000 */
[----:B------:R-:W1:Y:S03]  /*0c90*/  MUFU.EX2 R14, R27 ;  /* 0x0000001b000e7308 */ /* 0x000e660000000800 */
[----:B------:R-:W-:-:S04]  /*0ca0*/  FADD R9, R9, R0 ;  /* 0x0000000009097221 */ /* 0x000fc80000000000 */
[----:B------:R-:W-:Y:S01]  /*0cb0*/  FADD R8, R9, R2 ;  /* 0x0000000209087221 */ /* 0x000fe20000000000 */
[----:B------:R-:W-:Y:S03]  /*0cc0*/  MUFU.EX2 R29, R29 ;  /* 0x0000001d001d7308 */ /* 0x000fe60000000800 */
[----:B------:R-:W-:Y:S01]  /*0cd0*/  FADD R9, R8, R3 ;  /* 0x0000000308097221 */ /* 0x000fe20000000000 */
[----:B------:R-:W-:Y:S01]  /*0ce0*/  FMUL R8, R11, R18 ;  /* 0x000000120b087220 */ /* 0x000fe20000400000 */
[----:B------:R-:W-:Y:S02]  /*0cf0*/  SHF.L.U32 R18, R19, 0x17, RZ ;  /* 0x0000001713127819 */ /* 0x000fe400000006ff */
[----:B------:R-:W-:Y:S01]  /*0d00*/  FADD R10, R9, R4 ;  /* 0x00000004090a7221 */ /* 0x000fe20000000000 */
[----:B------:R-:W-:Y:S02]  /*0d10*/  SHF.L.U32 R9, R17, 0x17, RZ ;  /* 0x0000001711097819 */ /* 0x000fe400000006ff */
[----:B------:R-:W3:Y:S01]  /*0d20*/  MUFU.EX2 R17, R28 ;  /* 0x0000001c00117308 */ /* 0x000ee20000000800 */
[----:B------:R-:W-:-:S02]  /*0d30*/  FADD R11, R10, R5 ;  /* 0x000000050a0b7221 */ /* 0x000fc40000000000 */
[----:B--2---:R-:W-:Y:S01]  /*0d40*/  FMUL R9, R9, R16 ;  /* 0x0000001009097220 */ /* 0x004fe20000400000 */
[----:B-1----:R-:W-:Y:S01]  /*0d50*/  FMUL R16, R13, R14 ;  /* 0x0000000e0d107220 */ /* 0x002fe20000400000 */
[----:B------:R-:W-:-:S04]  /*0d60*/  FADD R11, R11, R6 ;  /* 0x000000060b0b7221 */ /* 0x000fc80000000000 */
[----:B------:R-:W-:-:S04]  /*0d70*/  FADD R10, R11, R8 ;  /* 0x000000080b0a7221 */ /* 0x000fc80000000000 */
[----:B------:R-:W-:Y:S01]  /*0d80*/  FADD R11, R10, R9 ;  /* 0x000000090a0b7221 */ /* 0x000fe20000000000 */
[----:B------:R-:W-:-:S03]  /*0d90*/  FMUL R10, R15, R22 ;  /* 0x000000160f0a7220 */ /* 0x000fc60000400000 */
[----:B------:R-:W-:Y:S01]  /*0da0*/  FADD R11, R11, R16 ;  /* 0x000000100b0b7221 */ /* 0x000fe20000000000 */
[----:B---3--:R-:W-:Y:S01]  /*0db0*/  FMUL R18, R18, R17 ;  /* 0x0000001112127220 */ /* 0x008fe20000400000 */
[----:B------:R-:W-:Y:S02]  /*0dc0*/  FMUL R17, R12, R29 ;  /* 0x0000001d0c117220 */ /* 0x000fe40000400000 */
        /* <DEDUP_REMOVED lines=12> */
.L_x_3477:
        /* <DEDUP_REMOVED lines=12> */
[----:B01----:R-:W-:Y:S05]  /*0f50*/  CALL.REL.NOINC `($__internal_49_$__cuda_sm3x_div_rn_noftz_f32_slowpath) ;  /* 0x0000001800b87944 */ /* 0x003fea0003c00000 */
[----:B------:R-:W-:-:S07]  /*0f60*/  MOV R11, R7 ;  /* 0x00000007000b7202 */ /* 0x000fce0000000f00 */
.L_x_3440:
[----:B------:R-:W-:Y:S05]  /*0f70*/  BSYNC.RECONVERGENT B2 ;  /* 0x0000000000027941 */ /* 0x000fea0003800200 */
.L_x_3439:
        /* <DEDUP_REMOVED lines=12> */
[----:B01----:R-:W-:Y:S05]  /*1040*/  CALL.REL.NOINC `($__internal_49_$__cuda_sm3x_div_rn_noftz_f32_slowpath) ;  /* 0x00000018007c7944 */ /* 0x003fea0003c00000 */
[----:B------:R-:W-:-:S07]  /*1050*/  MOV R14, R7 ;  /* 0x00000007000e7202 */ /* 0x000fce0000000f00 */
.L_x_3442:
[----:B------:R-:W-:Y:S05]  /*1060*/  BSYNC.RECONVERGENT B2 ;  /* 0x0000000000027941 */ /* 0x000fea0003800200 */
.L_x_3441:
        /* <DEDUP_REMOVED lines=14> */
.L_x_3444:
[----:B------:R-:W-:Y:S05]  /*1150*/  BSYNC.RECONVERGENT B2 ;  /* 0x0000000000027941 */ /* 0x000fea0003800200 */
.L_x_3443:
        /* <DEDUP_REMOVED lines=14> */
.L_x_3446:
[----:B------:R-:W-:Y:S05]  /*1240*/  BSYNC.RECONVERGENT B2 ;  /* 0x0000000000027941 */ /* 0x000fea0003800200 */
.L_x_3445:
        /* <DEDUP_REMOVED lines=14> */
.L_x_3448:
[----:B------:R-:W-:Y:S05]  /*1330*/  BSYNC.RECONVERGENT B2 ;  /* 0x0000000000027941 */ /* 0x000fea0003800200 */
.L_x_3447:
        /* <DEDUP_REMOVED lines=14> */
.L_x_3450:
[----:B------:R-:W-:Y:S05]  /*1420*/  BSYNC.RECONVERGENT B2 ;  /* 0x0000000000027941 */ /* 0x000fea0003800200 */
.L_x_3449:
        /* <DEDUP_REMOVED lines=14> */
.L_x_3452:
[----:B------:R-:W-:Y:S05]  /*1510*/  BSYNC.RECONVERGENT B2 ;  /* 0x0000000000027941 */ /* 0x000fea0003800200 */
.L_x_3451:
        /* <DEDUP_REMOVED lines=14> */
.L_x_3454:
[----:B------:R-:W-:Y:S05]  /*1600*/  BSYNC.RECONVERGENT B2 ;  /* 0x0000000000027941 */ /* 0x000fea0003800200 */
.L_x_3453:
        /* <DEDUP_REMOVED lines=14> */
.L_x_3456:
[----:B------:R-:W-:Y:S05]  /*16f0*/  BSYNC.RECONVERGENT B2 ;  /* 0x0000000000027941 */ /* 0x000fea0003800200 */
.L_x_3455:
        /* <DEDUP_REMOVED lines=14> */
.L_x_3458:
[----:B------:R-:W-:Y:S05]  /*17e0*/  BSYNC.RECONVERGENT B2 ;  /* 0x0000000000027941 */ /* 0x000fea0003800200 */
.L_x_3457:
        /* <DEDUP_REMOVED lines=14> */
.L_x_3460:
[----:B------:R-:W-:Y:S05]  /*18d0*/  BSYNC.RECONVERGENT B2 ;  /* 0x0000000000027941 */ /* 0x000fea0003800200 */
.L_x_3459:
        /* <DEDUP_REMOVED lines=14> */
.L_x_3462:
[----:B------:R-:W-:Y:S05]  /*19c0*/  BSYNC.RECONVERGENT B2 ;  /* 0x0000000000027941 */ /* 0x000fea0003800200 */
.L_x_3461:
        /* <DEDUP_REMOVED lines=13> */
.L_x_3464:
[----:B------:R-:W-:Y:S05]  /*1aa0*/  BSYNC.RECONVERGENT B2 ;  /* 0x0000000000027941 */ /* 0x000fea0003800200 */
.L_x_3463:
        /* <DEDUP_REMOVED lines=27> */
[C---:B------:R-:W-:Y:S02]  /*1c60*/  R2UR UR17, R21.reuse ;  /* 0x00000000151172ca */ /* 0x040fe400000e0000 */
        /* <DEDUP_REMOVED lines=24> */
.L_x_3438:
[----:B------:R-:W-:Y:S01]  /*1df0*/  HFMA2 R11, -RZ, RZ, 0, 1.847743988037109375e-06 ;  /* 0x0000001fff0b7431 */ /* 0x000fe200000001ff */
[----:B------:R-:W-:Y:S01]  /*1e00*/  BSSY B0, `(.L_x_3466) ;  /* 0x0000006000007945 */ /* 0x000fe20003800000 */
[----:B------:R-:W-:Y:S02]  /*1e10*/  MOV R12, 0x10 ;  /* 0x00000010000c7802 */ /* 0x000fe40000000f00 */
[----:B------:R-:W-:-:S07]  /*1e20*/  MOV R15, 0xffffffff ;  /* 0xffffffff000f7802 */ /* 0x000fce0000000f00 */
[----:B0-----:R-:W-:Y:S05]  /*1e30*/  WARPSYNC.COLLECTIVE R15, `(.L_x_3467) ;  /* 0x000000000f087348 */ /* 0x001fea0003c00000 */
[----:B------:R1:W2:Y:S02]  /*1e40*/  SHFL.BFLY P6, R14, R13, R12, R11 ;  /* 0x0c00000c0d0e7389 */ /* 0x0002a400000c000b */
[----:B012---:R-:W-:Y:S05]  /*1e50*/  ENDCOLLECTIVE ;  /* 0x000000000000791b */ /* 0x007fea0003800000 */
.L_x_3467:
[----:B------:R-:W-:Y:S05]  /*1e60*/  BSYNC B0 ;  /* 0x0000000000007941 */ /* 0x000fea0003800000 */
.L_x_3466:
[----:B------:R-:W-:Y:S01]  /*1e70*/  HFMA2 R12, -RZ, RZ, 0, 4.76837158203125e-07 ;  /* 0x00000008ff0c7431 */ /* 0x000fe200000001ff */
[----:B------:R-:W-:Y:S02]  /*1e80*/  FMNMX R13, R13, R14, !PT ;  /* 0x0000000e0d0d7209 */ /* 0x000fe40007800000 */
[----:B------:R-:W-:Y:S02]  /*1e90*/  MOV R11, 0x1f ;  /* 0x0000001f000b7802 */ /* 0x000fe40000000f00 */
[----:B------:R-:W-:-:S07]  /*1ea0*/  MOV R15, 0xffffffff ;  /* 0xffffffff000f7802 */ /* 0x000fce0000000f00 */
[----:B------:R-:W-:Y:S05]  /*1eb0*/  WARPSYNC.COLLECTIVE R15, `(.L_x_3468) ;  /* 0x000000000f087348 */ /* 0x000fea0003c00000 */
[----:B------:R0:W1:Y:S02]  /*1ec0*/  SHFL.BFLY P6, R14, R13, R12, R11 ;  /* 0x0c00000c0d0e7389 */ /* 0x00006400000c000b */
[----:B01----:R-:W-:Y:S05]  /*1ed0*/  ENDCOLLECTIVE ;  /* 0x000000000000791b */ /* 0x003fea0003800000 */
.L_x_3468:
[----:B------:R-:W-:Y:S01]  /*1ee0*/  HFMA2 R12, -RZ, RZ, 0, 2.384185791015625e-07 ;  /* 0x00000004ff0c7431 */ /* 0x000fe200000001ff */
[----:B------:R-:W-:-:S04]  /*1ef0*/  FMNMX R0, R13, R14, !PT ;  /* 0x0000000e0d007209 */ /* 0x000fc80007800000 */
[----:B------:R-:W-:-:S07]  /*1f00*/  MOV R13, R0 ;  /* 0x00000000000d7202 */ /* 0x000fce0000000f00 */
[----:B------:R-:W-:Y:S05]  /*1f10*/  WARPSYNC.COLLECTIVE R15, `(.L_x_3469) ;  /* 0x000000000f087348 */ /* 0x000fea0003c00000 */
[----:B------:R0:W1:Y:S02]  /*1f20*/  SHFL.BFLY P6, R14, R13, R12, R11 ;  /* 0x0c00000c0d0e7389 */ /* 0x00006400000c000b */
[----:B01----:R-:W-:Y:S05]  /*1f30*/  ENDCOLLECTIVE ;  /* 0x000000000000791b */ /* 0x003fea0003800000 */
.L_x_3469:
[----:B------:R-:W-:Y:S01]  /*1f40*/  HFMA2 R12, -RZ, RZ, 0, 1.1920928955078125e-07 ;  /* 0x00000002ff0c7431 */ /* 0x000fe200000001ff */
[----:B------:R-:W-:-:S04]  /*1f50*/  FMNMX R2, R0, R14, !PT ;  /* 0x0000000e00027209 */ /* 0x000fc80007800000 */
[----:B------:R-:W-:-:S07]  /*1f60*/  MOV R13, R2 ;  /* 0x00000002000d7202 */ /* 0x000fce0000000f00 */
[----:B------:R-:W-:Y:S05]  /*1f70*/  WARPSYNC.COLLECTIVE R15, `(.L_x_3470) ;  /* 0x000000000f087348 */ /* 0x000fea0003c00000 */
[----:B------:R0:W1:Y:S02]  /*1f80*/  SHFL.BFLY P6, R14, R13, R12, R11 ;  /* 0x0c00000c0d0e7389 */ /* 0x00006400000c000b */
[----:B01----:R-:W-:Y:S05]  /*1f90*/  ENDCOLLECTIVE ;  /* 0x000000000000791b */ /* 0x003fea0003800000 */
.L_x_3470:
[----:B------:R-:W-:Y:S01]  /*1fa0*/  HFMA2 R12, -RZ, RZ, 0, 5.9604644775390625e-08 ;  /* 0x00000001ff0c7431 */ /* 0x000fe200000001ff */
[----:B------:R-:W-:-:S04]  /*1fb0*/  FMNMX R3, R2, R14, !PT ;  /* 0x0000000e02037209 */ /* 0x000fc80007800000 */
[----:B------:R-:W-:-:S07]  /*1fc0*/  MOV R13, R3 ;  /* 0x00000003000d7202 */ /* 0x000fce0000000f00 */
[----:B------:R-:W-:Y:S05]  /*1fd0*/  WARPSYNC.COLLECTIVE R15, `(.L_x_3471) ;  /* 0x000000000f087348 */ /* 0x000fea0003c00000 */
[----:B------:R0:W1:Y:S02]  /*1fe0*/  SHFL.BFLY P6, R14, R13, R12, R11 ;  /* 0x0c00000c0d0e7389 */ /* 0x00006400000c000b */
[----:B01----:R-:W-:Y:S05]  /*1ff0*/  ENDCOLLECTIVE ;  /* 0x000000000000791b */ /* 0x003fea0003800000 */
.L_x_3471:
        /* <DEDUP_REMOVED lines=102> */
[-C--:B------:R-:W-:Y:S01]  /*2660*/  FFMA.SAT R13, R17, R11.reuse, 0.5 ;  /* 0x3f000000110d7423 */ /* 0x080fe2000000200b */
[----:B------:R-:W-:-:S03]  /*2670*/  FFMA.SAT R11, R14, R11, 0.5 ;  /* 0x3f0000000e0b7423 */ /* 0x000fc6000000200b */
[-C--:B------:R-:W-:Y:S01]  /*2680*/  FFMA.RM R13, R13, R12.reuse, 12582913 ;  /* 0x4b4000010d0d7423 */ /* 0x080fe2000000400c */
[----:B------:R-:W-:Y:S01]  /*2690*/  FFMA.RM R11, R11, R12, 12582913 ;  /* 0x4b4000010b0b7423 */ /* 0x000fe2000000400c */
[----:B------:R-:W0:Y:S02]  /*26a0*/  MUFU.EX2 R15, R15 ;  /* 0x0000000f000f7308 */ /* 0x000e240000000800 */
[C---:B------:R-:W-:Y:S01]  /*26b0*/  FADD R12, R13.reuse, -12583039 ;  /* 0xcb40007f0d0c7421 */ /* 0x040fe20000000000 */
[----:B------:R-:W-:-:S03]  /*26c0*/  SHF.L.U32 R13, R13, 0x17, RZ ;  /* 0x000000170d0d7819 */ /* 0x000fc600000006ff */
[----:B------:R-:W-:-:S04]  /*26d0*/  FFMA R12, R17, 1.4426950216293334961, -R12 ;  /* 0x3fb8aa3b110c7823 */ /* 0x000fc8000000080c */
[----:B------:R-:W-:-:S06]  /*26e0*/  FFMA R12, R17, 1.925963033500011079e-08, R12 ;  /* 0x32a57060110c7823 */ /* 0x000fcc000000000c */
[----:B------:R-:W1:Y:S01]  /*26f0*/  MUFU.EX2 R12, R12 ;  /* 0x0000000c000c7308 */ /* 0x000e620000000800 */
[----:B0-----:R-:W-:Y:S01]  /*2700*/  FMUL R10, R10, R15 ;  /* 0x0000000f0a0a7220 */ /* 0x001fe20000400000 */
[----:B------:R-:W-:Y:S01]  /*2710*/  MOV R15, 0xffffffff ;  /* 0xffffffff000f7802 */ /* 0x000fe20000000f00 */
[----:B-1----:R-:W-:Y:S01]  /*2720*/  FMUL R18, R13, R12 ;  /* 0x0000000c0d127220 */ /* 0x002fe20000400000 */
        /* <DEDUP_REMOVED lines=24> */
.L_x_3472:
[----:B------:R-:W-:Y:S02]  /*28b0*/  HFMA2 R12, -RZ, RZ, 0, 4.76837158203125e-07 ;  /* 0x00000008ff0c7431 */ /* 0x000fe400000001ff */
[----:B------:R-:W-:-:S05]  /*28c0*/  FADD R19, R13, R14 ;  /* 0x0000000e0d137221 */ /* 0x000fca0000000000 */
[----:B------:R-:W-:-:S07]  /*28d0*/  MOV R13, R19 ;  /* 0x00000013000d7202 */ /* 0x000fce0000000f00 */
[----:B------:R-:W-:Y:S05]  /*28e0*/  WARPSYNC.COLLECTIVE R15, `(.L_x_3473) ;  /* 0x000000000f087348 */ /* 0x000fea0003c00000 */
[----:B------:R0:W1:Y:S02]  /*28f0*/  SHFL.BFLY P6, R14, R13, R12, R11 ;  /* 0x0c00000c0d0e7389 */ /* 0x00006400000c000b */
[----:B01----:R-:W-:Y:S05]  /*2900*/  ENDCOLLECTIVE ;  /* 0x000000000000791b */ /* 0x003fea0003800000 */
.L_x_3473:
[----:B------:R-:W-:Y:S02]  /*2910*/  HFMA2 R12, -RZ, RZ, 0, 2.384185791015625e-07 ;  /* 0x00000004ff0c7431 */ /* 0x000fe400000001ff */
[----:B------:R-:W-:-:S05]  /*2920*/  FADD R22, R19, R14 ;  /* 0x0000000e13167221 */ /* 0x000fca0000000000 */
[----:B------:R-:W-:-:S07]  /*2930*/  MOV R13, R22 ;  /* 0x00000016000d7202 */ /* 0x000fce0000000f00 */
[----:B------:R-:W-:Y:S05]  /*2940*/  WARPSYNC.COLLECTIVE R15, `(.L_x_3474) ;  /* 0x000000000f087348 */ /* 0x000fea0003c00000 */
[----:B------:R0:W1:Y:S02]  /*2950*/  SHFL.BFLY P6, R14, R13, R12, R11 ;  /* 0x0c00000c0d0e7389 */ /* 0x00006400000c000b */
[----:B01----:R-:W-:Y:S05]  /*2960*/  ENDCOLLECTIVE ;  /* 0x000000000000791b */ /* 0x003fea0003800000 */
.L_x_3474:
[----:B------:R-:W-:Y:S02]  /*2970*/  HFMA2 R12, -RZ, RZ, 0, 1.1920928955078125e-07 ;  /* 0x00000002ff0c7431 */ /* 0x000fe400000001ff */
[----:B------:R-:W-:-:S05]  /*2980*/  FADD R27, R22, R14 ;  /* 0x0000000e161b7221 */ /* 0x000fca0000000000 */
[----:B------:R-:W-:-:S07]  /*2990*/  MOV R13, R27 ;  /* 0x0000001b000d7202 */ /* 0x000fce0000000f00 */
[----:B------:R-:W-:Y:S05]  /*29a0*/  WARPSYNC.COLLECTIVE R15, `(.L_x_3475) ;  /* 0x000000000f087348 */ /* 0x000fea0003c00000 */
[----:B------:R0:W1:Y:S02]  /*29b0*/  SHFL.BFLY P6, R14, R13, R12, R11 ;  /* 0x0c00000c0d0e7389 */ /* 0x00006400000c000b */
[----:B01----:R-:W-:Y:S05]  /*29c0*/  ENDCOLLECTIVE ;  /* 0x000000000000791b */ /* 0x003fea0003800000 */
.L_x_3475:
[----:B------:R-:W-:Y:S02]  /*29d0*/  HFMA2 R12, -RZ, RZ, 0, 5.9604644775390625e-08 ;  /* 0x00000001ff0c7431 */ /* 0x000fe400000001ff */
[----:B------:R-:W-:-:S05]  /*29e0*/  FADD R28, R27, R14 ;  /* 0x0000000e1b1c7221 */ /* 0x000fca0000000000 */
[----:B------:R-:W-:-:S07]  /*29f0*/  MOV R13, R28 ;  /* 0x0000001c000d7202 */ /* 0x000fce0000000f00 */
[----:B------:R-:W-:Y:S05]  /*2a00*/  WARPSYNC.COLLECTIVE R15, `(.L_x_3476) ;  /* 0x000000000f087348 */ /* 0x000fea0003c00000 */
[----:B------:R0:W1:Y:S02]  /*2a10*/  SHFL.BFLY P6, R14, R13, R12, R11 ;  /* 0x0c00000c0d0e7389 */ /* 0x00006400000c000b */
[----:B01----:R-:W-:Y:S05]  /*2a20*/  ENDCOLLECTIVE ;  /* 0x000000000000791b */ /* 0x003fea0003800000 */
.L_x_3476:
[----:B------:R-:W-:Y:S05]  /*2a30*/  BRA `(.L_x_3477) ;  /* 0xffffffe400147947 */ /* 0x000fea000383ffff */
        .weak           $__internal_49_$__cuda_sm3x_div_rn_noftz_f32_slowpath
        .type           $__internal_49_$__cuda_sm3x_div_rn_noftz_f32_slowpath,@function
        .size           $__internal_49_$__cuda_sm3x_div_rn_noftz_f32_slowpath,(.L_x_8535 - $__internal_49_$__cuda_sm3x_div_rn_noftz_f32_slowpath)
$__internal_49_$__cuda_sm3x_div_rn_noftz_f32_slowpath:
        /* <DEDUP_REMOVED lines=34> */
.L_x_3479:
        /* <DEDUP_REMOVED lines=51> */
.L_x_3486:
[----:B------:R-:W-:-:S04]  /*2f90*/  LOP3.LUT R7, R7, 0x80000000, RZ, 0xc0, !PT ;  /* 0x8000000007077812 */ /* 0x000fc800078ec0ff */
[----:B------:R-:W-:Y:S01]  /*2fa0*/  LOP3.LUT R7, R7, 0x7f800000, RZ, 0xfc, !PT ;  /* 0x7f80000007077812 */ /* 0x000fe200078efcff */
[----:B------:R-:W-:Y:S06]  /*2fb0*/  BRA `(.L_x_3487) ;  /* 0x0000000000047947 */ /* 0x000fec0003800000 */
.L_x_3485:
[----:B------:R-:W-:-:S07]  /*2fc0*/  LEA R7, R32, R7, 0x17 ;  /* 0x0000000720077211 */ /* 0x000fce00078eb8ff */
.L_x_3487:
[----:B------:R-:W-:Y:S05]  /*2fd0*/  BSYNC.RECONVERGENT B1 ;  /* 0x0000000000017941 */ /* 0x000fea0003800200 */
.L_x_3484:
[----:B------:R-:W-:Y:S05]  /*2fe0*/  BRA `(.L_x_3488) ;  /* 0x0000000000207947 */ /* 0x000fea0003800000 */
.L_x_3483:
[----:B------:R-:W-:-:S04]  /*2ff0*/  LOP3.LUT R7, R12, 0x80000000, R7, 0x48, !PT ;  /* 0x800000000c077812 */ /* 0x000fc800078e4807 */
[----:B------:R-:W-:Y:S01]  /*3000*/  LOP3.LUT R7, R7, 0x7f800000, RZ, 0xfc, !PT ;  /* 0x7f80000007077812 */ /* 0x000fe200078efcff */
[----:B------:R-:W-:Y:S06]  /*3010*/  BRA `(.L_x_3488) ;  /* 0x0000000000147947 */ /* 0x000fec0003800000 */
.L_x_3482:
[----:B------:R-:W-:Y:S01]  /*3020*/  LOP3.LUT R7, R12, 0x80000000, R7, 0x48, !PT ;  /* 0x800000000c077812 */ /* 0x000fe200078e4807 */
[----:B------:R-:W-:Y:S06]  /*3030*/  BRA `(.L_x_3488) ;  /* 0x00000000000c7947 */ /* 0x000fec0003800000 */
.L_x_3481:
[----:B------:R-:W0:Y:S01]  /*3040*/  MUFU.RSQ R7, -QNAN ;  /* 0xffc0000000077908 */ /* 0x000e220000001400 */
[----:B------:R-:W-:Y:S05]  /*3050*/  BRA `(.L_x_3488) ;  /* 0x0000000000047947 */ /* 0x000fea0003800000 */
.L_x_3480:
[----:B------:R-:W-:-:S07]  /*3060*/  FADD.FTZ R7, R7, R12 ;  /* 0x0000000c07077221 */ /* 0x000fce0000010000 */
.L_x_3488:
[----:B------:R-:W-:Y:S05]  /*3070*/  BSYNC.RECONVERGENT B0 ;  /* 0x0000000000007941 */ /* 0x000fea0003800200 */
.L_x_3478:
[----:B------:R-:W-:Y:S01]  /*3080*/  HFMA2 R13, -RZ, RZ, 0, 0 ;  /* 0x00000000ff0d7431 */ /* 0x000fe200000001ff */
[----:B------:R-:W-:-:S04]  /*3090*/  MOV R12, R22 ;  /* 0x00000016000c7202 */ /* 0x000fc80000000f00 */
[----:B0-----:R-:W-:Y:S05]  /*30a0*/  RET.REL.NODEC R12 `(_Z15SoftmaxWarpImplI10DirectLoadIffE11DirectStoreIffEfLi1ELi13ELi32ELi1ELb0EL9Algorithm0EEvT_T0_ll) ;  /* 0xffffffcc0cd47950 */ /* 0x001fea0003c3ffff */
.L_x_3489:
        /* <DEDUP_REMOVED lines=13> */
.L_x_8535:


//--------------------- .text._Z15SoftmaxWarpImplI10DirectLoadIffE11DirectStoreIffEfLi1ELi12ELi32ELi1ELb1EL9Algorithm0EEvT_T0_ll --------------------------
	.section	.text._Z15SoftmaxWarpImplI10DirectLoadIffE11DirectStoreIffEfLi1ELi12ELi32ELi1ELb1EL9Algorithm0EEvT_T0_ll,"ax",@progbits
	.align	128
        .global         _Z15SoftmaxWarpImplI10DirectLoadIffE11DirectStoreIffEfLi1ELi12ELi32ELi1ELb1EL9Algorithm0EEvT_T0_ll
        .type           _Z15SoftmaxWarpImplI10DirectLoadIffE11DirectStoreIffEfLi1ELi12ELi32ELi1ELb1EL9Algorithm0EEvT_T0_ll,@function
        .size           _Z15SoftmaxWarpImplI10DirectLoadIffE11DirectStoreIffEfLi1ELi12ELi32ELi1ELb1EL9Algorithm0EEvT_T0_ll,(.L_x_8536 - _Z15SoftmaxWarpImplI10DirectLoadIffE11DirectStoreIffEfLi1ELi12ELi32ELi1ELb1EL9Algorithm0EEvT_T0_ll)
        .other          _Z15SoftmaxWarpImplI10DirectLoadIffE11DirectStoreIffEfLi1ELi12ELi32ELi1ELb1EL9Algorithm0EEvT_T0_ll,@"STO_CUDA_ENTRY STV_DEFAULT"
_Z15SoftmaxWarpImplI10DirectLoadIffE11DirectStoreIffEfLi1ELi12ELi32ELi1ELb1EL9Algorithm0EEvT_T0_ll:
.text._Z15SoftmaxWarpImplI10DirectLoadIffE11DirectStoreIffEfLi1ELi12ELi32ELi1ELb1EL9Algorithm0EEvT_T0_ll:
        /* <DEDUP_REMOVED lines=11> */
[----:B------:R-:W-:Y:S02]  /*00b0*/  HFMA2 R12, -RZ, RZ, 0, 5.9604644775390625e-08 ;  /* 0x00000001ff0c7431 */ /* 0x000fe400000001ff */
[----:B------:R-:W-:Y:S01]  /*00c0*/  IMAD.MOV.U32 R8, RZ, RZ, 0xfd ;  /* 0x000000fdff087424 */ /* 0x000fe200078e00ff */
[----:B------:R2:W3:Y:S01]  /*00d0*/  LDC.64 R2, c[0x4][R0] ;  /* 0x0100000000027b82 */ /* 0x0004e20000000a00 */
[----:B------:R-:W4:Y:S01]  /*00e0*/  LDCU.64 UR6, c[0x4][0x5d0] ;  /* 0x0100ba00ff0677ac */ /* 0x000f220008000a00 */
[----:B------:R-:W-:Y:S01]  /*00f0*/  MOV R13, RZ ;  /* 0x000000ff000d7202 */ /* 0x000fe20000000f00 */
        /* <DEDUP_REMOVED lines=9> */
.L_x_3490:
        /* <DEDUP_REMOVED lines=25> */
.L_x_3517:
[----:B------:R-:W-:Y:S01]  /*0320*/  ISETP.GE.U32.AND P0, PT, R24, UR44, PT ;  /* 0x0000002c18007c0c */ /* 0x000fe2000bf06070 */
[----:B------:R-:W-:Y:S01]  /*0330*/  HFMA2 R3, -RZ, RZ, 0, 0 ;  /* 0x00000000ff037431 */ /* 0x000fe200000001ff */
[----:B------:R-:W-:Y:S01]  /*0340*/  ISETP.GE.U32.AND P4, PT, R35, UR44, PT ;  /* 0x0000002c23007c0c */ /* 0x000fe2000bf86070 */
[----:B------:R-:W-:Y:S01]  /*0350*/  IMAD.MOV.U32 R2, RZ, RZ, R24 ;  /* 0x000000ffff027224 */ /* 0x000fe200078e0018 */
[----:B------:R-:W-:Y:S01]  /*0360*/  ISETP.GE.AND.EX P0, PT, RZ, UR45, PT, P0 ;  /* 0x0000002dff007c0c */ /* 0x000fe2000bf06300 */
[----:B-1----:R-:W-:Y:S01]  /*0370*/  IMAD R7, R18, UR42, RZ ;  /* 0x0000002a12077c24 */ /* 0x002fe2000f8e02ff */
[----:B------:R-:W-:Y:S02]  /*0380*/  ISETP.GE.U32.AND P5, PT, R34, UR44, PT ;  /* 0x0000002c22007c0c */ /* 0x000fe4000bfa6070 */
[----:B------:R-:W-:Y:S02]  /*0390*/  ISETP.GE.AND.EX P4, PT, RZ, UR45, PT, P4 ;  /* 0x0000002dff007c0c */ /* 0x000fe4000bf86340 */
[----:B------:R-:W-:Y:S01]  /*03a0*/  ISETP.GE.U32.AND P6, PT, R33, UR44, PT ;  /* 0x0000002c21007c0c */ /* 0x000fe2000bfc6070 */
[----:B------:R-:W-:Y:S01]  /*03b0*/  IMAD.WIDE.U32 R4, R22, UR42, R2 ;  /* 0x0000002a16047c25 */ /* 0x000fe2000f8e0002 */
[----:B------:R-:W-:-:S02]  /*03c0*/  ISETP.GE.AND.EX P5, PT, RZ, UR45, PT, P5 ;  /* 0x0000002dff007c0c */ /* 0x000fc4000bfa6350 */
[----:B------:R-:W-:Y:S01]  /*03d0*/  ISETP.GE.U32.AND P3, PT, R32, UR44, PT ;  /* 0x0000002c20007c0c */ /* 0x000fe2000bf66070 */
[----:B------:R-:W-:Y:S01]  /*03e0*/  IMAD R3, R22, UR43, R7 ;  /* 0x0000002b16037c24 */ /* 0x000fe2000f8e0207 */
[----:B------:R-:W-:Y:S02]  /*03f0*/  ISETP.GE.AND.EX P6, PT, RZ, UR45, PT, P6 ;  /* 0x0000002dff007c0c */ /* 0x000fe4000bfc6360 */
[----:B------:R-:W-:Y:S02]  /*0400*/  @!P0 R2UR UR4, R20 ;  /* 0x00000000140482ca */ /* 0x000fe400000e0000 */
[----:B------:R-:W-:Y:S02]  /*0410*/  @!P0 R2UR UR5, R21 ;  /* 0x00000000150582ca */ /* 0x000fe400000e0000 */
[----:B------:R-:W-:Y:S02]  /*0420*/  ISETP.GE.U32.AND P2, PT, R31, UR44, PT ;  /* 0x0000002c1f007c0c */ /* 0x000fe4000bf46070 */
[----:B------:R-:W-:-:S02]  /*0430*/  ISETP.GE.AND.EX P3, PT, RZ, UR45, PT, P3 ;  /* 0x0000002dff007c0c */ /* 0x000fc4000bf66330 */
[----:B------:R-:W-:Y:S02]  /*0440*/  IADD3 R3, PT, PT, R5, R3, RZ ;  /* 0x0000000305037210 */ /* 0x000fe40007ffe0ff */
[----:B------:R-:W-:Y:S02]  /*0450*/  LEA R2, P1, R4, UR40, 0x2 ;  /* 0x0000002804027c11 */ /* 0x000fe4000f8210ff */
[----:B------:R-:W-:Y:S02]  /*0460*/  @!P4 R2UR UR6, R20 ;  /* 0x000000001406c2ca */ /* 0x000fe400000e0000 */
[----:B------:R-:W-:Y:S02]  /*0470*/  @!P4 R2UR UR7, R21 ;  /* 0x000000001507c2ca */ /* 0x000fe400000e0000 */
[----:B------:R-:W-:Y:S02]  /*0480*/  MOV R37, 0xff800000 ;  /* 0xff80000000257802 */ /* 0x000fe40000000f00 */
[----:B------:R-:W-:-:S02]  /*0490*/  ISETP.GE.AND.EX P2, PT, RZ, UR45, PT, P2 ;  /* 0x0000002dff007c0c */ /* 0x000fc4000bf46320 */
        /* <DEDUP_REMOVED lines=9> */
[C---:B------:R-:W-:Y:S02]  /*0530*/  @!P3 R2UR UR4, R20.reuse ;  /* 0x000000001404b2ca */ /* 0x040fe400000e0000 */
[C---:B------:R-:W-:Y:S02]  /*0540*/  @!P3 R2UR UR5, R21.reuse ;  /* 0x000000001505b2ca */ /* 0x040fe400000e0000 */
[----:B------:R-:W-:Y:S01]  /*0550*/  MOV R10, 0xff800000 ;  /* 0xff800000000a7802 */ /* 0x000fe20000000f00 */
[----:B------:R-:W4:Y:S01]  /*0560*/  @!P5 LDG.E R39, desc[UR8][R2.64+0x100] ;  /* 0x000100080227d981 */ /* 0x000f22000c1e1900 */
[----:B------:R-:W-:Y:S02]  /*0570*/  @!P2 R2UR UR6, R20 ;  /* 0x000000001406a2ca */ /* 0x000fe400000e0000 */
[----:B------:R-:W-:Y:S01]  /*0580*/  @!P2 R2UR UR7, R21 ;  /* 0x000000001507a2ca */ /* 0x000fe200000e0000 */
[----:B0-----:R-:W-:Y:S01]  /*0590*/  IMAD.MOV.U32 R38, RZ, RZ, -0x800000 ;  /* 0xff800000ff267424 */ /* 0x001fe200078e00ff */
[----:B------:R-:W5:Y:S01]  /*05a0*/  @!P6 LDG.E R10, desc[UR10][R2.64+0x180] ;  /* 0x0001800a020ae981 */ /* 0x000f62000c1e1900 */
[----:B------:R-:W-:-:S04]  /*05b0*/  MOV R9, 0xff800000 ;  /* 0xff80000000097802 */ /* 0x000fc80000000f00 */
[----:B------:R-:W5:Y:S06]  /*05c0*/  @!P3 LDG.E R38, desc[UR4][R2.64+0x200] ;  /* 0x000200040226b981 */ /* 0x000f6c000c1e1900 */
        /* <DEDUP_REMOVED lines=11> */
[----:B------:R-:W-:Y:S01]  /*0680*/  IMAD.MOV.U32 R4, RZ, RZ, -0x800000 ;  /* 0xff800000ff047424 */ /* 0x000fe200078e00ff */
        /* <DEDUP_REMOVED lines=59> */
[----:B------:R-:W-:Y:S01]  /*0a40*/  FFMA.SAT R4, R10, R7, 0.5 ;  /* 0x3f0000000a047423 */ /* 0x000fe20000002007 */
[-C--:B------:R-:W-:Y:S01]  /*0a50*/  FFMA.RM R0, R0, R5.reuse, 12582913 ;  /* 0x4b40000100007423 */ /* 0x080fe20000004005 */
[C---:B------:R-:W-:Y:S01]  /*0a60*/  FADD R14, -R11.reuse, R16 ;  /* 0x000000100b0e7221 */ /* 0x040fe20000000100 */
[C---:B------:R-:W-:Y:S01]  /*0a70*/  FADD R16, -R11.reuse, R8 ;  /* 0x000000080b107221 */ /* 0x040fe20000000100 */
[C---:B------:R-:W-:Y:S01]  /*0a80*/  FADD R8, -R11.reuse, R6 ;  /* 0x000000060b087221 */ /* 0x040fe20000000100 */
[----:B------:R-:W-:Y:S01]  /*0a90*/  FADD R3, R0, -12583039 ;  /* 0xcb40007f00037421 */ /* 0x000fe20000000000 */
[----:B------:R-:W-:Y:S01]  /*0aa0*/  FFMA.RM R2, R2, R5, 12582913 ;  /* 0x4b40000102027423 */ /* 0x000fe20000004005 */
[C---:B------:R-:W-:Y:S01]  /*0ab0*/  FADD R42, -R11.reuse, R38 ;  /* 0x000000260b2a7221 */ /* 0x040fe20000000100 */
[----:B------:R-:W-:Y:S01]  /*0ac0*/  FFMA.SAT R6, R44, R7, 0.5 ;  /* 0x3f0000002c067423 */ /* 0x000fe20000002007 */
[----:B------:R-:W-:Y:S01]  /*0ad0*/  FFMA R19, R48, 1.4426950216293334961, -R3 ;  /* 0x3fb8aa3b30137823 */ /* 0x000fe20000000803 */
[-C--:B------:R-:W-:Y:S01]  /*0ae0*/  FFMA.RM R3, R4, R5.reuse, 12582913 ;  /* 0x4b40000104037423 */ /* 0x080fe20000004005 */
[----:B------:R-:W-:Y:S01]  /*0af0*/  FADD R38, -R11, R9 ;  /* 0x000000090b267221 */ /* 0x000fe20000000100 */
[----:B------:R-:W-:Y:S01]  /*0b00*/  FADD R9, R2, -12583039 ;  /* 0xcb40007f02097421 */ /* 0x000fe20000000000 */
[----:B------:R-:W-:Y:S01]  /*0b10*/  FFMA.RM R6, R6, R5, 12582913 ;  /* 0x4b40000106067423 */ /* 0x000fe20000004005 */
[----:B------:R-:W-:Y:S01]  /*0b20*/  FADD R13, R3, -12583039 ;  /* 0xcb40007f030d7421 */ /* 0x000fe20000000000 */
[----:B------:R-:W-:Y:S01]  /*0b30*/  FFMA.SAT R4, R42, R7, 0.5 ;  /* 0x3f0000002a047423 */ /* 0x000fe20000002007 */
[C---:B------:R-:W-:Y:S01]  /*0b40*/  FADD R40, -R11.reuse, R17 ;  /* 0x000000110b287221 */ /* 0x040fe20000000100 */
[----:B------:R-:W-:Y:S01]  /*0b50*/  FADD R36, -R11, R36 ;  /* 0x000000240b247221 */ /* 0x000fe20000000100 */
[----:B------:R-:W-:Y:S01]  /*0b60*/  FFMA R9, R46, 1.4426950216293334961, -R9 ;  /* 0x3fb8aa3b2e097823 */ /* 0x000fe20000000809 */
[----:B------:R-:W-:Y:S01]  /*0b70*/  FADD R11, R6, -12583039 ;  /* 0xcb40007f060b7421 */ /* 0x000fe20000000000 */
[----:B------:R-:W-:Y:S01]  /*0b80*/  FFMA R13, R10, 1.4426950216293334961, -R13 ;  /* 0x3fb8aa3b0a0d7823 */ /* 0x000fe2000000080d */
[----:B------:R-:W-:Y:S01]  /*0b90*/  FFMA.RM R4, R4, R5, 12582913 ;  /* 0x4b40000104047423 */ /* 0x000fe20000004005 */
[----:B------:R-:W-:Y:S01]  /*0ba0*/  FFMA R17, R46, 1.925963033500011079e-08, R9 ;  /* 0x32a570602e117823 */ /* 0x000fe20000000009 */
[----:B------:R-:W-:Y:S01]  /*0bb0*/  FFMA R11, R44, 1.4426950216293334961, -R11 ;  /* 0x3fb8aa3b2c0b7823 */ /* 0x000fe2000000080b */
[----:B------:R-:W-:Y:S01]  /*0bc0*/  FFMA R43, R10, 1.925963033500011079e-08, R13 ;  /* 0x32a570600a2b7823 */ /* 0x000fe2000000000d */
[----:B------:R-:W-:Y:S01]  /*0bd0*/  FADD R9, R4, -12583039 ;  /* 0xcb40007f04097421 */ /* 0x000fe20000000000 */
[-C--:B------:R-:W-:Y:S01]  /*0be0*/  FFMA.SAT R10, R38, R7.reuse, 0.5 ;  /* 0x3f000000260a7423 */ /* 0x080fe20000002007 */
[----:B------:R-:W-:Y:S01]  /*0bf0*/  FFMA R41, R44, 1.925963033500011079e-08, R11 ;  /* 0x32a570602c297823 */ /* 0x000fe2000000000b */
[----:B------:R-:W-:Y:S01]  /*0c00*/  FFMA.SAT R44, R40, R7, 0.5 ;  /* 0x3f000000282c7423 */ /* 0x000fe20000002007 */
[----:B------:R-:W-:Y:S01]  /*0c10*/  FFMA R37, R42, 1.4426950216293334961, -R9 ;  /* 0x3fb8aa3b2a257823 */ /* 0x000fe20000000809 */
[-C--:B------:R-:W-:Y:S01]  /*0c20*/  FFMA.RM R9, R10, R5.reuse, 12582913 ;  /* 0x4b4000010a097423 */ /* 0x080fe20000004005 */
[----:B------:R-:W-:Y:S01]  /*0c30*/  FFMA R19, R48, 1.925963033500011079e-08, R19 ;  /* 0x32a5706030137823 */ /* 0x000fe20000000013 */
[----:B------:R-:W-:Y:S01]  /*0c40*/  FFMA.RM R10, R44, R5, 12582913 ;  /* 0x4b4000012c0a7423 */ /* 0x000fe20000004005 */
[----:B------:R-:W-:Y:S01]  /*0c50*/  FFMA R37, R42, 1.925963033500011079e-08, R37 ;  /* 0x32a570602a257823 */ /* 0x000fe20000000025 */
[----:B------:R-:W-:Y:S01]  /*0c60*/  FADD R11, R9, -12583039 ;  /* 0xcb40007f090b7421 */ /* 0x000fe20000000000 */
[-C--:B------:R-:W-:Y:S01]  /*0c70*/  FFMA.SAT R42, R36, R7.reuse, 0.5 ;  /* 0x3f000000242a7423 */ /* 0x080fe20000002007 */
[----:B------:R-:W-:Y:S01]  /*0c80*/  FADD R13, R10, -12583039 ;  /* 0xcb40007f0a0d7421 */ /* 0x000fe20000000000 */
[----:B------:R-:W0:Y:S01]  /*0c90*/  MUFU.EX2 R19, R19 ;  /* 0x0000001300137308 */ /* 0x000e220000000800 */
[----:B------:R-:W-:Y:S01]  /*0ca0*/  FFMA R11, R38, 1.4426950216293334961, -R11 ;  /* 0x3fb8aa3b260b7823 */ /* 0x000fe2000000080b */
[----:B------:R-:W-:Y:S01]  /*0cb0*/  SHF.L.U32 R0, R0, 0x17, RZ ;  /* 0x0000001700007819 */ /* 0x000fe200000006ff */
[----:B------:R-:W-:Y:S01]  /*0cc0*/  FFMA R13, R40, 1.4426950216293334961, -R13 ;  /* 0x3fb8aa3b280d7823 */ /* 0x000fe2000000080d */
[----:B------:R-:W-:Y:S01]  /*0cd0*/  SHF.L.U32 R2, R2, 0x17, RZ ;  /* 0x0000001702027819 */ /* 0x000fe200000006ff */
[----:B------:R-:W-:Y:S01]  /*0ce0*/  FFMA R44, R38, 1.925963033500011079e-08, R11 ;  /* 0x32a57060262c7823 */ /* 0x000fe2000000000b */
[----:B------:R-:W-:Y:S01]  /*0cf0*/  FFMA.SAT R38, R14, R7, 0.5 ;  /* 0x3f0000000e267423 */ /* 0x000fe20000002007 */
[----:B------:R-:W-:Y:S01]  /*0d00*/  FFMA R40, R40, 1.925963033500011079e-08, R13 ;  /* 0x32a5706028287823 */ /* 0x000fe2000000000d */
[-C--:B------:R-:W-:Y:S01]  /*0d10*/  FFMA.RM R11, R42, R5.reuse, 12582913 ;  /* 0x4b4000012a0b7423 */ /* 0x080fe20000004005 */
[----:B------:R-:W1:Y:S01]  /*0d20*/  MUFU.EX2 R17, R17 ;  /* 0x0000001100117308 */ /* 0x000e620000000800 */
[----:B------:R-:W-:Y:S01]  /*0d30*/  FFMA.RM R13, R38, R5, 12582913 ;  /* 0x4b400001260d7423 */ /* 0x000fe20000004005 */
[----:B------:R-:W-:Y:S01]  /*0d40*/  FFMA.SAT R42, R8, R7, 0.5 ;  /* 0x3f000000082a7423 */ /* 0x000fe20000002007 */
[----:B------:R-:W-:Y:S01]  /*0d50*/  FADD R39, R11, -12583039 ;  /* 0xcb40007f0b277421 */ /* 0x000fe20000000000 */
[----:B------:R-:W-:Y:S01]  /*0d60*/  SHF.L.U32 R46, R6, 0x17, RZ ;  /* 0x00000017062e7819 */ /* 0x000fe200000006ff */
[C---:B------:R-:W-:Y:S01]  /*0d70*/  FADD R15, R13.reuse, -12583039 ;  /* 0xcb40007f0d0f7421 */ /* 0x040fe20000000000 */
[----:B------:R-:W-:Y:S01]  /*0d80*/  SHF.L.U32 R4, R4, 0x17, RZ ;  /* 0x0000001704047819 */ /* 0x000fe200000006ff */
[----:B------:R-:W-:Y:S01]  /*0d90*/  FFMA R39, R36, 1.4426950216293334961, -R39 ;  /* 0x3fb8aa3b24277823 */ /* 0x000fe20000000827 */
[----:B------:R-:W2:Y:S01]  /*0da0*/  MUFU.EX2 R41, R41 ;  /* 0x0000002900297308 */ /* 0x000ea20000000800 */
[----:B------:R-:W-:Y:S01]  /*0db0*/  FFMA R15, R14, 1.4426950216293334961, -R15 ;  /* 0x3fb8aa3b0e0f7823 */ /* 0x000fe2000000080f */
[----:B0-----:R-:W-:Y:S01]  /*0dc0*/  FMUL R6, R0, R19 ;  /* 0x0000001300067220 */ /* 0x001fe20000400000 */
[----:B------:R-:W-:Y:S01]  /*0dd0*/  FFMA R36, R36, 1.925963033500011079e-08, R39 ;  /* 0x32a5706024247823 */ /* 0x000fe20000000027 */
[----:B------:R-:W-:Y:S01]  /*0de0*/  SHF.L.U32 R13, R13, 0x17, RZ ;  /* 0x000000170d0d7819 */ /* 0x000fe200000006ff */
[----:B------:R-:W-:Y:S01]  /*0df0*/  FFMA R45, R14, 1.925963033500011079e-08, R15 ;  /* 0x32a570600e2d7823 */ /* 0x000fe2000000000f */
[----:B------:R-:W-:-:S02]  /*0e00*/  FFMA.SAT R14, R16, R7, 0.5 ;  /* 0x3f000000100e7423 */ /* 0x000fc40000002007 */
[----:B------:R-:W-:Y:S01]  /*0e10*/  MUFU.EX2 R38, R43 ;  /* 0x0000002b00267308 */ /* 0x000fe20000000800 */
[----:B-1----:R-:W-:Y:S01]  /*0e20*/  FMUL R0, R2, R17 ;  /* 0x0000001102007220 */ /* 0x002fe20000400000 */
[----:B------:R-:W-:Y:S01]  /*0e30*/  FFMA.RM R14, R14, R5, 12582913 ;  /* 0x4b4000010e0e7423 */ /* 0x000fe20000004005 */
[----:B------:R-:W-:Y:S02]  /*0e40*/  IMAD.SHL.U32 R17, R3, 0x800000, RZ ;  /* 0x0080000003117824 */ /* 0x000fe400078e00ff */
[----:B------:R-:W-:Y:S01]  /*0e50*/  FADD R3, RZ, R6 ;  /* 0x00000006ff037221 */ /* 0x000fe20000000000 */
[----:B------:R-:W-:Y:S02]  /*0e60*/  FADD R15, R14, -12583039 ;  /* 0xcb40007f0e0f7421 */ /* 0x000fe40000000000 */
[----:B------:R-:W0:Y:S01]  /*0e70*/  MUFU.EX2 R37, R37 ;  /* 0x0000002500257308 */ /* 0x000e220000000800 */
[----:B--2---:R-:W-:Y:S01]  /*0e80*/  FMUL R2, R46, R41 ;  /* 0x000000292e027220 */ /* 0x004fe20000400000 */
[----:B------:R-:W-:-:S04]  /*0e90*/  FFMA R15, R16, 1.4426950216293334961, -R15 ;  /* 0x3fb8aa3b100f7823 */ /* 0x000fc8000000080f */
[----:B------:R-:W-:Y:S01]  /*0ea0*/  FFMA R39, R16, 1.925963033500011079e-08, R15 ;  /* 0x32a5706010277823 */ /* 0x000fe2000000000f */
[----:B------:R-:W-:Y:S01]  /*0eb0*/  FFMA.SAT R16, R12, R7, 0.5 ;  /* 0x3f0000000c107423 */ /* 0x000fe20000002007 */
[----:B------:R-:W-:Y:S03]  /*0ec0*/  MUFU.EX2 R40, R40 ;  /* 0x0000002800287308 */ /* 0x000fe60000000800 */
[-C--:B------:R-:W-:Y:S01]  /*0ed0*/  FFMA.RM R15, R16, R5.reuse, 12582913 ;  /* 0x4b400001100f7423 */ /* 0x080fe20000004005 */
[----:B------:R-:W-:-:S03]  /*0ee0*/  FFMA.RM R16, R42, R5, 12582913 ;  /* 0x4b4000012a107423 */ /* 0x000fc60000004005 */
[C---:B------:R-:W-:Y:S01]  /*0ef0*/  FADD R5, R15.reuse, -12583039 ;  /* 0xcb40007f0f057421 */ /* 0x040fe20000000000 */
[----:B------:R1:W2:Y:S01]  /*0f00*/  MUFU.EX2 R7, R44 ;  /* 0x0000002c00077308 */ /* 0x0002a20000000800 */
[----:B0-----:R-:W-:Y:S01]  /*0f10*/  FMUL R4, R4, R37 ;  /* 0x0000002504047220 */ /* 0x001fe20000400000 */
[----:B------:R-:W-:Y:S02]  /*0f20*/  IMAD.SHL.U32 R15, R15, 0x800000, RZ ;  /* 0x008000000f0f7824 */ /* 0x000fe400078e00ff */
[----:B------:R-:W-:-:S04]  /*0f30*/  FFMA R5, R12, 1.4426950216293334961, -R5 ;  /* 0x3fb8aa3b0c057823 */ /* 0x000fc80000000805 */
[----:B------:R-:W-:Y:S01]  /*0f40*/  FFMA R42, R12, 1.925963033500011079e-08, R5 ;  /* 0x32a570600c2a7823 */ /* 0x000fe20000000005 */
[----:B------:R-:W-:Y:S01]  /*0f50*/  FADD R5, R3, R0 ;  /* 0x0000000003057221 */ /* 0x000fe20000000000 */
[----:B------:R-:W0:Y:S01]  /*0f60*/  MUFU.EX2 R12, R45 ;  /* 0x0000002d000c7308 */ /* 0x000e220000000800 */
[----:B------:R-:W-:Y:S01]  /*0f70*/  FMUL R3, R17, R38 ;  /* 0x0000002611037220 */ /* 0x000fe20000400000 */
[----:B-1----:R-:W-:Y:S01]  /*0f80*/  SHF.L.U32 R44, R9, 0x17, RZ ;  /* 0x00000017092c7819 */ /* 0x002fe200000006ff */
[----:B------:R-:W-:Y:S01]  /*0f90*/  FADD R38, R5, R2 ;  /* 0x0000000205267221 */ /* 0x000fe20000000000 */
[----:B------:R-:W-:Y:S01]  /*0fa0*/  FADD R5, R16, -12583039 ;  /* 0xcb40007f10057421 */ /* 0x000fe20000000000 */
[----:B------:R-:W-:Y:S02]  /*0fb0*/  SHF.L.U32 R17, R10, 0x17, RZ ;  /* 0x000000170a117819 */ /* 0x000fe400000006ff */
[----:B------:R-:W-:Y:S01]  /*0fc0*/  FADD R9, R38, R3 ;  /* 0x0000000326097221 */ /* 0x000fe20000000000 */
[----:B------:R-:W1:Y:S01]  /*0fd0*/  MUFU.EX2 R36, R36 ;  /* 0x0000002400247308 */ /* 0x000e620000000800 */
[----:B------:R-:W-:Y:S01]  /*0fe0*/  FFMA R19, R8, 1.4426950216293334961, -R5 ;  /* 0x3fb8aa3b08137823 */ /* 0x000fe20000000805 */
[----:B--2---:R-:W-:Y:S01]  /*0ff0*/  FMUL R5, R44, R7 ;  /* 0x000000072c057220 */ /* 0x004fe20000400000 */
[----:B------:R-:W-:Y:S01]  /*1000*/  FADD R10, R9, R4 ;  /* 0x00000004090a7221 */ /* 0x000fe20000000000 */
[----:B------:R-:W-:Y:S01]  /*1010*/  FMUL R7, R17, R40 ;  /* 0x0000002811077220 */ /* 0x000fe20000400000 */
[----:B------:R-:W-:Y:S01]  /*1020*/  FFMA R19, R8, 1.925963033500011079e-08, R19 ;  /* 0x32a5706008137823 */ /* 0x000fe20000000013 */
[----:B------:R-:W-:Y:S01]  /*1030*/  SHF.L.U32 R9, R11, 0x17, RZ ;  /* 0x000000170b097819 */ /* 0x000fe200000006ff */
        /* <DEDUP_REMOVED lines=8> */
[----:B-1----:R-:W-:-:S04]  /*10c0*/  FMUL R9, R9, R36 ;  /* 0x0000002409097220 */ /* 0x002fc80000400000 */
[----:B------:R-:W-:-:S03]  /*10d0*/  FADD R11, R12, R9 ;  /* 0x000000090c0b7221 */ /* 0x000fc60000000000 */
[----:B------:R-:W1:Y:S01]  /*10e0*/  MUFU.EX2 R19, R19 ;  /* 0x0000001300137308 */ /* 0x000e620000000800 */
[----:B--2---:R-:W-:-:S04]  /*10f0*/  FMUL R10, R10, R39 ;  /* 0x000000270a0a7220 */ /* 0x004fc80000400000 */
[----:B------:R-:W-:Y:S01]  /*1100*/  FADD R12, R11, R10 ;  /* 0x0000000a0b0c7221 */ /* 0x000fe20000000000 */
[----:B0-----:R-:W-:-:S04]  /*1110*/  FMUL R17, R15, R42 ;  /* 0x0000002a0f117220 */ /* 0x001fc80000400000 */
[----:B------:R-:W-:Y:S01]  /*1120*/  FADD R13, R12, R17 ;  /* 0x000000110c0d7221 */ /* 0x000fe20000000000 */
[----:B-1----:R-:W-:-:S04]  /*1130*/  FMUL R16, R16, R19 ;  /* 0x0000001310107220 */ /* 0x002fc80000400000 */
        /* <DEDUP_REMOVED lines=10> */
.L_x_3529:
        /* <DEDUP_REMOVED lines=11> */
[----:B0-----:R-:W-:Y:S05]  /*1290*/  CALL.REL.NOINC `($__internal_50_$__cuda_sm3x_div_rn_noftz_f32_slowpath) ;  /* 0x0000001800807944 */ /* 0x001fea0003c00000 */
[----:B------:R-:W-:-:S07]  /*12a0*/  MOV R15, R6 ;  /* 0x00000006000f7202 */ /* 0x000fce0000000f00 */
.L_x_3494:
[----:B------:R-:W-:Y:S05]  /*12b0*/  BSYNC.RECONVERGENT B3 ;  /* 0x0000000000037941 */ /* 0x000fea0003800200 */
.L_x_3493:
        /* <DEDUP_REMOVED lines=11> */
[----:B0-----:R-:W-:Y:S05]  /*1370*/  CALL.REL.NOINC `($__internal_50_$__cuda_sm3x_div_rn_noftz_f32_slowpath) ;  /* 0x0000001800487944 */ /* 0x001fea0003c00000 */
[----:B------:R-:W-:-:S07]  /*1380*/  MOV R19, R6 ;  /* 0x0000000600137202 */ /* 0x000fce0000000f00 */
.L_x_3496:
[----:B------:R-:W-:Y:S05]  /*1390*/  BSYNC.RECONVERGENT B3 ;  /* 0x0000000000037941 */ /* 0x000fea0003800200 */
.L_x_3495:
        /* <DEDUP_REMOVED lines=13> */
.L_x_3498:
[----:B------:R-:W-:Y:S05]  /*1470*/  BSYNC.RECONVERGENT B3 ;  /* 0x0000000000037941 */ /* 0x000fea0003800200 */
.L_x_3497:
        /* <DEDUP_REMOVED lines=11> */
[----:B0-----:R-:W-:Y:S05]  /*1530*/  CALL.REL.NOINC `($__internal_50_$__cuda_sm3x_div_rn_noftz_f32_slowpath) ;  /* 0x0000001400d87944 */ /* 0x001fea0003c00000 */
[----:B------:R-:W-:-:S07]  /*1540*/  MOV R39, R6 ;  /* 0x0000000600277202 */ /* 0x000fce0000000f00 */
.L_x_3500:
[----:B------:R-:W-:Y:S05]  /*1550*/  BSYNC.RECONVERGENT B3 ;  /* 0x0000000000037941 */ /* 0x000fea0003800200 */
.L_x_3499:
        /* <DEDUP_REMOVED lines=13> */
.L_x_3502:
[----:B------:R-:W-:Y:S05]  /*1630*/  BSYNC.RECONVERGENT B3 ;  /* 0x0000000000037941 */ /* 0x000fea0003800200 */
.L_x_3501:
        /* <DEDUP_REMOVED lines=13> */
.L_x_3504:
[----:B------:R-:W-:Y:S05]  /*1710*/  BSYNC.RECONVERGENT B3 ;  /* 0x0000000000037941 */ /* 0x000fea0003800200 */
.L_x_3503:
        /* <DEDUP_REMOVED lines=12> */
[----:B------:R-:W-:-:S07]  /*17e0*/  IMAD.MOV.U32 R45, RZ, RZ, R6 ;  /* 0x000000ffff2d7224 */ /* 0x000fce00078e0006 */
.L_x_3506:
[----:B------:R-:W-:Y:S05]  /*17f0*/  BSYNC.RECONVERGENT B3 ;  /* 0x0000000000037941 */ /* 0x000fea0003800200 */
.L_x_3505:
        /* <DEDUP_REMOVED lines=13> */
.L_x_3508:
[----:B------:R-:W-:Y:S05]  /*18d0*/  BSYNC.RECONVERGENT B3 ;  /* 0x0000000000037941 */ /* 0x000fea0003800200 */
.L_x_3507:
        /* <DEDUP_REMOVED lines=13> */
.L_x_3510:
[----:B------:R-:W-:Y:S05]  /*19b0*/  BSYNC.RECONVERGENT B3 ;  /* 0x0000000000037941 */ /* 0x000fea0003800200 */
.L_x_3509:
        /* <DEDUP_REMOVED lines=13> */
.L_x_3512:
[----:B------:R-:W-:Y:S05]  /*1a90*/  BSYNC.RECONVERGENT B3 ;  /* 0x0000000000037941 */ /* 0x000fea0003800200 */
.L_x_3511:
        /* <DEDUP_REMOVED lines=13> */
.L_x_3514:
[----:B------:R-:W-:Y:S05]  /*1b70*/  BSYNC.RECONVERGENT B3 ;  /* 0x0000000000037941 */ /* 0x000fea0003800200 */
.L_x_3513:
        /* <DEDUP_REMOVED lines=13> */
.L_x_3516:
[----:B------:R-:W-:Y:S05]  /*1c50*/  BSYNC.RECONVERGENT B3 ;  /* 0x0000000000037941 */ /* 0x000fea0003800200 */
.L_x_3515:
        /* <DEDUP_REMOVED lines=48> */
[C---:B------:R-:W-:Y:S02]  /*1f60*/  IADD3 R22, P0, PT, R23.reuse, R22, RZ ;  /* 0x0000001617167210 */ /* 0x040fe40007f1e0ff */
        /* <DEDUP_REMOVED lines=23> */
.L_x_3491:
[----:B------:R-:W-:Y:S05]  /*20e0*/  EXIT ;  /* 0x000000000000794d */ /* 0x000fea0003800000 */
.L_x_3492:
[----:B------:R-:W-:Y:S01]  /*20f0*/  BSSY B1, `(.L_x_3518) ;  /* 0x0000007000017945 */ /* 0x000fe20003800000 */
[----:B------:R-:W-:Y:S01]  /*2100*/  IMAD.MOV.U32 R12, RZ, RZ, 0x10 ;  /* 0x00000010ff0c7424 */ /* 0x000fe200078e00ff */
[----:B------:R-:W-:Y:S02]  /*2110*/  MOV R11, 0x1f ;  /* 0x0000001f000b7802 */ /* 0x000fe40000000f00 */
[----:B------:R-:W-:-:S07]  /*2120*/  MOV R15, 0xffffffff ;  /* 0xffffffff000f7802 */ /* 0x000fce0000000f00 */
[----:B------:R-:W-:Y:S05]  /*2130*/  WARPSYNC.COLLECTIVE R15, `(.L_x_3519) ;  /* 0x000000000f087348 */ /* 0x000fea0003c00000 */
[----:B------:R0:W1:Y:S02]  /*2140*/  SHFL.BFLY P6, R14, R13, R12, R11 ;  /* 0x0c00000c0d0e7389 */ /* 0x00006400000c000b */
[----:B01----:R-:W-:Y:S05]  /*2150*/  ENDCOLLECTIVE ;  /* 0x000000000000791b */ /* 0x003fea0003800000 */
.L_x_3519:
[----:B------:R-:W-:Y:S05]  /*2160*/  BSYNC B1 ;  /* 0x0000000000017941 */ /* 0x000fea0003800000 */
.L_x_3518:
[----:B------:R-:W-:Y:S01]  /*2170*/  HFMA2 R11, -RZ, RZ, 0, 1.847743988037109375e-06 ;  /* 0x0000001fff0b7431 */ /* 0x000fe200000001ff */
[----:B------:R-:W-:Y:S02]  /*2180*/  FMNMX R13, R14, R13, !PT ;  /* 0x0000000d0e0d7209 */ /* 0x000fe40007800000 */
[----:B------:R-:W-:Y:S02]  /*2190*/  MOV R12, 0x8 ;  /* 0x00000008000c7802 */ /* 0x000fe40000000f00 */
[----:B------:R-:W-:-:S07]  /*21a0*/  MOV R15, 0xffffffff ;  /* 0xffffffff000f7802 */ /* 0x000fce0000000f00 */
[----:B------:R-:W-:Y:S05]  /*21b0*/  WARPSYNC.COLLECTIVE R15, `(.L_x_3520) ;  /* 0x000000000f087348 */ /* 0x000fea0003c00000 */
[----:B------:R0:W1:Y:S02]  /*21c0*/  SHFL.BFLY P6, R14, R13, R12, R11 ;  /* 0x0c00000c0d0e7389 */ /* 0x00006400000c000b */
[----:B01----:R-:W-:Y:S05]  /*21d0*/  ENDCOLLECTIVE ;  /* 0x000000000000791b */ /* 0x003fea0003800000 */
.L_x_3520:
[----:B------:R-:W-:Y:S01]  /*21e0*/  IMAD.MOV.U32 R12, RZ, RZ, 0x4 ;  /* 0x00000004ff0c7424 */ /* 0x000fe200078e00ff */
[----:B------:R-:W-:-:S04]  /*21f0*/  FMNMX R0, R13, R14, !PT ;  /* 0x0000000e0d007209 */ /* 0x000fc80007800000 */
[----:B------:R-:W-:-:S07]  /*2200*/  MOV R13, R0 ;  /* 0x00000000000d7202 */ /* 0x000fce0000000f00 */
[----:B------:R-:W-:Y:S05]  /*2210*/  WARPSYNC.COLLECTIVE R15, `(.L_x_3521) ;  /* 0x000000000f087348 */ /* 0x000fea0003c00000 */
[----:B------:R0:W1:Y:S02]  /*2220*/  SHFL.BFLY P6, R14, R13, R12, R11 ;  /* 0x0c00000c0d0e7389 */ /* 0x00006400000c000b */
[----:B01----:R-:W-:Y:S05]  /*2230*/  ENDCOLLECTIVE ;  /* 0x000000000000791b */ /* 0x003fea0003800000 */
.L_x_3521:
[----:B------:R-:W-:Y:S01]  /*2240*/  HFMA2 R12, -RZ, RZ, 0, 1.1920928955078125e-07 ;  /* 0x00000002ff0c7431 */ /* 0x000fe200000001ff */
[----:B------:R-:W-:-:S04]  /*2250*/  FMNMX R2, R0, R14, !PT ;  /* 0x0000000e00027209 */ /* 0x000fc80007800000 */
[----:B------:R-:W-:-:S07]  /*2260*/  MOV R13, R2 ;  /* 0x00000002000d7202 */ /* 0x000fce0000000f00 */
[----:B------:R-:W-:Y:S05]  /*2270*/  WARPSYNC.COLLECTIVE R15, `(.L_x_3522) ;  /* 0x000000000f087348 */ /* 0x000fea0003c00000 */
[----:B------:R0:W1:Y:S02]  /*2280*/  SHFL.BFLY P6, R14, R13, R12, R11 ;  /* 0x0c00000c0d0e7389 */ /* 0x00006400000c000b */
[----:B01----:R-:W-:Y:S05]  /*2290*/  ENDCOLLECTIVE ;  /* 0x000000000000791b */ /* 0x003fea0003800000 */
.L_x_3522:
[----:B------:R-:W-:Y:S01]  /*22a0*/  HFMA2 R12, -RZ, RZ, 0, 5.9604644775390625e-08 ;  /* 0x00000001ff0c7431 */ /* 0x000fe200000001ff */
[----:B------:R-:W-:-:S04]  /*22b0*/  FMNMX R3, R2, R14, !PT ;  /* 0x0000000e02037209 */ /* 0x000fc80007800000 */
[----:B------:R-:W-:-:S07]  /*22c0*/  MOV R13, R3 ;  /* 0x00000003000d7202 */ /* 0x000fce0000000f00 */
[----:B------:R-:W-:Y:S05]  /*22d0*/  WARPSYNC.COLLECTIVE R15, `(.L_x_3523) ;  /* 0x000000000f087348 */ /* 0x000fea0003c00000 */
[----:B------:R0:W1:Y:S02]  /*22e0*/  SHFL.BFLY P6, R14, R13, R12, R11 ;  /* 0x0c00000c0d0e7389 */ /* 0x00006400000c000b */
[----:B01----:R-:W-:Y:S05]  /*22f0*/  ENDCOLLECTIVE ;  /* 0x000000000000791b */ /* 0x003fea0003800000 */
.L_x_3523:
[----:B------:R-:W-:Y:S01]  /*2300*/  HFMA2 R11, -RZ, RZ, 3.7421875, 0 ;  /* 0x437c0000ff0b7431 */ /* 0x000fe200000001ff */
        /* <DEDUP_REMOVED lines=12> */
[----:B------:R-:W-:Y:S01]  /*23d0*/  FFMA.RM R4, R4, R11, 12582913 ;  /* 0x4b40000104047423 */ /* 0x000fe2000000400b */
[----:B------:R-:W-:Y:S01]  /*23e0*/  FFMA.SAT R8, R3, R10, 0.5 ;  /* 0x3f00000003087423 */ /* 0x000fe2000000200a */
[----:B------:R-:W-:Y:S01]  /*23f0*/  FADD R7, -R14, R38 ;  /* 0x000000260e077221 */ /* 0x000fe20000000100 */
[C---:B------:R-:W-:Y:S01]  /*2400*/  FADD R2, R0.reuse, -12583039 ;  /* 0xcb40007f00027421 */ /* 0x040fe20000000000 */
[----:B------:R-:W-:-:S02]  /*2410*/  IMAD.SHL.U32 R0, R0, 0x800000, RZ ;  /* 0x0080000000007824 */ /* 0x000fc400078e00ff */
[-C--:B------:R-:W-:Y:S01]  /*2420*/  FFMA.RM R8, R8, R11.reuse, 12582913 ;  /* 0x4b40000108087423 */ /* 0x080fe2000000400b */
[C---:B------:R-:W-:Y:S01]  /*2430*/  FADD R9, -R14.reuse, R9 ;  /* 0x000000090e097221 */ /* 0x040fe20000000100 */
[C---:B------:R-:W-:Y:S01]  /*2440*/  FFMA R2, R37.reuse, 1.4426950216293334961, -R2 ;  /* 0x3fb8aa3b25027823 */ /* 0x040fe20000000802 */
[C---:B------:R-:W-:Y:S01]  /*2450*/  FADD R17, -R14.reuse, R17 ;  /* 0x000000110e117221 */ /* 0x040fe20000000100 */
[C---:B------:R-:W-:Y:S01]  /*2460*/  FADD R13, -R14.reuse, R16 ;  /* 0x000000100e0d7221 */ /* 0x040fe20000000100 */
[----:B------:R-:W-:Y:S01]  /*2470*/  FADD R15, -R14, R36 ;  /* 0x000000240e0f7221 */ /* 0x000fe20000000100 */
[----:B------:R-:W-:Y:S01]  /*2480*/  FFMA R2, R37, 1.925963033500011079e-08, R2 ;  /* 0x32a5706025027823 */ /* 0x000fe20000000002 */
[-C--:B------:R-:W-:Y:S01]  /*2490*/  FFMA.SAT R12, R7, R10.reuse, 0.5 ;  /* 0x3f000000070c7423 */ /* 0x080fe2000000200a */
[-C--:B------:R-:W-:Y:S01]  /*24a0*/  FFMA.SAT R14, R9, R10.reuse, 0.5 ;  /* 0x3f000000090e7423 */ /* 0x080fe2000000200a */
[----:B------:R-:W-:Y:S01]  /*24b0*/  FFMA.SAT R16, R13, R10, 0.5 ;  /* 0x3f0000000d107423 */ /* 0x000fe2000000200a */
[----:B------:R0:W1:Y:S01]  /*24c0*/  MUFU.EX2 R37, R2 ;  /* 0x0000000200257308 */ /* 0x0000620000000800 */
[-C--:B------:R-:W-:Y:S01]  /*24d0*/  FFMA.RM R12, R12, R11.reuse, 12582913 ;  /* 0x4b4000010c0c7423 */ /* 0x080fe2000000400b */
[-C--:B------:R-:W-:Y:S01]  /*24e0*/  FFMA.RM R14, R14, R11.reuse, 12582913 ;  /* 0x4b4000010e0e7423 */ /* 0x080fe2000000400b */
[----:B------:R-:W-:Y:S01]  /*24f0*/  FFMA.RM R16, R16, R11, 12582913 ;  /* 0x4b40000110107423 */ /* 0x000fe2000000400b */
[----:B0-----:R-:W-:-:S04]  /*2500*/  FADD R2, R8, -12583039 ;  /* 0xcb40007f08027421 */ /* 0x001fc80000000000 */
[C---:B------:R-:W-:Y:S01]  /*2510*/  FFMA R2, R3.reuse, 1.4426950216293334961, -R2 ;  /* 0x3fb8aa3b03027823 */ /* 0x040fe20000000802 */
[----:B-1----:R-:W-:Y:S01]  /*2520*/  FMUL R6, R0, R37 ;  /* 0x0000002500067220 */ /* 0x002fe20000400000 */
[----:B------:R-:W-:Y:S02]  /*2530*/  FADD R0, R4, -12583039 ;  /* 0xcb40007f04007421 */ /* 0x000fe40000000000 */
[----:B------:R-:W-:Y:S01]  /*2540*/  FFMA R3, R3, 1.925963033500011079e-08, R2 ;  /* 0x32a5706003037823 */ /* 0x000fe20000000002 */
[----:B------:R-:W-:Y:S01]  /*2550*/  SHF.L.U32 R2, R8, 0x17, RZ ;  /* 0x0000001708027819 */ /* 0x000fe200000006ff */
[----:B------:R-:W-:-:S04]  /*2560*/  FFMA R0, R19, 1.4426950216293334961, -R0 ;  /* 0x3fb8aa3b13007823 */ /* 0x000fc80000000800 */
[----:B------:R-:W0:Y:S01]  /*2570*/  MUFU.EX2 R3, R3 ;  /* 0x0000000300037308 */ /* 0x000e220000000800 */
[----:B------:R-:W-:Y:S01]  /*2580*/  FFMA R19, R19, 1.925963033500011079e-08, R0 ;  /* 0x32a5706013137823 */ /* 0x000fe20000000000 */
[----:B------:R-:W-:Y:S01]  /*2590*/  SHF.L.U32 R0, R4, 0x17, RZ ;  /* 0x0000001704007819 */ /* 0x000fe200000006ff */
        /* <DEDUP_REMOVED lines=8> */
[----:B------:R0:W2:Y:S01]  /*2620*/  MUFU.EX2 R5, R8 ;  /* 0x0000000800057308 */ /* 0x0000a20000000800 */
[----:B-1----:R-:W-:Y:S01]  /*2630*/  FMUL R0, R0, R19 ;  /* 0x0000001300007220 */ /* 0x002fe20000400000 */
[----:B0-----:R-:W-:-:S04]  /*2640*/  FADD R8, R14, -12583039 ;  /* 0xcb40007f0e087421 */ /* 0x001fc80000000000 */
[C---:B------:R-:W-:Y:S01]  /*2650*/  FFMA R8, R9.reuse, 1.4426950216293334961, -R8 ;  /* 0x3fb8aa3b09087823 */ /* 0x040fe20000000808 */
[----:B--2---:R-:W-:Y:S01]  /*2660*/  FMUL R3, R4, R5 ;  /* 0x0000000504037220 */ /* 0x004fe20000400000 */
        /* <DEDUP_REMOVED lines=10> */
[----:B------:R-:W-:-:S04]  /*2710*/  FADD R14, R12, -12583039 ;  /* 0xcb40007f0c0e7421 */ /* 0x000fc80000000000 */
[----:B------:R-:W-:Y:S01]  /*2720*/  FFMA R14, R17, 1.4426950216293334961, -R14 ;  /* 0x3fb8aa3b110e7823 */ /* 0x000fe2000000080e */
[----:B0-----:R-:W-:Y:S01]  /*2730*/  FMUL R5, R5, R8 ;  /* 0x0000000805057220 */ /* 0x001fe20000400000 */
[----:B------:R-:W-:Y:S02]  /*2740*/  FADD R8, R16, -12583039 ;  /* 0xcb40007f10087421 */ /* 0x000fe40000000000 */
[----:B------:R-:W-:Y:S02]  /*2750*/  FFMA R14, R17, 1.925963033500011079e-08, R14 ;  /* 0x32a57060110e7823 */ /* 0x000fe4000000000e */
[----:B------:R-:W-:-:S04]  /*2760*/  FFMA R8, R13, 1.4426950216293334961, -R8 ;  /* 0x3fb8aa3b0d087823 */ /* 0x000fc80000000808 */
[----:B------:R-:W0:Y:S01]  /*2770*/  MUFU.EX2 R14, R14 ;  /* 0x0000000e000e7308 */ /* 0x000e220000000800 */
[----:B-1----:R-:W-:Y:S01]  /*2780*/  FMUL R4, R4, R7 ;  /* 0x0000000704047220 */ /* 0x002fe20000400000 */
[----:B------:R-:W-:Y:S01]  /*2790*/  SHF.L.U32 R7, R12, 0x17, RZ ;  /* 0x000000170c077819 */ /* 0x000fe200000006ff */
[----:B------:R-:W-:Y:S01]  /*27a0*/  FFMA R13, R13, 1.925963033500011079e-08, R8 ;  /* 0x32a570600d0d7823 */ /* 0x000fe20000000008 */
[-C--:B------:R-:W-:Y:S01]  /*27b0*/  FFMA.SAT R12, R15, R10.reuse, 0.5 ;  /* 0x3f0000000f0c7423 */ /* 0x080fe2000000200a */
[----:B------:R-:W-:Y:S01]  /*27c0*/  SHF.L.U32 R8, R16, 0x17, RZ ;  /* 0x0000001710087819 */ /* 0x000fe200000006ff */
[----:B------:R-:W-:Y:S02]  /*27d0*/  FFMA.SAT R16, R39, R10, 0.5 ;  /* 0x3f00000027107423 */ /* 0x000fe4000000200a */
[-C--:B------:R-:W-:Y:S01]  /*27e0*/  FFMA.RM R12, R12, R11.reuse, 12582913 ;  /* 0x4b4000010c0c7423 */ /* 0x080fe2000000400b */
[----:B------:R-:W1:Y:S01]  /*27f0*/  MUFU.EX2 R13, R13 ;  /* 0x0000000d000d7308 */ /* 0x000e620000000800 */
[----:B------:R-:W-:-:S02]  /*2800*/  FFMA.RM R16, R16, R11, 12582913 ;  /* 0x4b40000110107423 */ /* 0x000fc4000000400b */
[C---:B------:R-:W-:Y:S02]  /*2810*/  IMAD.SHL.U32 R9, R12.reuse, 0x800000, RZ ;  /* 0x008000000c097824 */ /* 0x040fe400078e00ff */
[----:B0-----:R-:W-:Y:S01]  /*2820*/  FMUL R7, R7, R14 ;  /* 0x0000000e07077220 */ /* 0x001fe20000400000 */
[----:B------:R-:W-:Y:S01]  /*2830*/  FADD R14, R12, -12583039 ;  /* 0xcb40007f0c0e7421 */ /* 0x000fe20000000000 */
[----:B------:R-:W-:-:S03]  /*2840*/  FADD R12, R16, -12583039 ;  /* 0xcb40007f100c7421 */ /* 0x000fc60000000000 */
[----:B------:R-:W-:Y:S01]  /*2850*/  FFMA R14, R15, 1.4426950216293334961, -R14 ;  /* 0x3fb8aa3b0f0e7823 */ /* 0x000fe2000000080e */
[----:B------:R-:W-:-:S03]  /*2860*/  FFMA R12, R39, 1.4426950216293334961, -R12 ;  /* 0x3fb8aa3b270c7823 */ /* 0x000fc6000000080c */
[----:B------:R-:W-:Y:S01]  /*2870*/  FFMA R14, R15, 1.925963033500011079e-08, R14 ;  /* 0x32a570600f0e7823 */ /* 0x000fe2000000000e */
[----:B------:R-:W-:Y:S01]  /*2880*/  FFMA R39, R39, 1.925963033500011079e-08, R12 ;  /* 0x32a5706027277823 */ /* 0x000fe2000000000c */
[-C--:B------:R-:W-:Y:S01]  /*2890*/  FFMA.SAT R12, R41, R10.reuse, 0.5 ;  /* 0x3f000000290c7423 */ /* 0x080fe2000000200a */
[----:B------:R-:W-:Y:S01]  /*28a0*/  FFMA.SAT R10, R43, R10, 0.5 ;  /* 0x3f0000002b0a7423 */ /* 0x000fe2000000200a */
[----:B-1----:R-:W-:Y:S01]  /*28b0*/  FMUL R8, R8, R13 ;  /* 0x0000000d08087220 */ /* 0x002fe20000400000 */
[----:B------:R-:W-:Y:S01]  /*28c0*/  FADD R13, RZ, R6 ;  /* 0x00000006ff0d7221 */ /* 0x000fe20000000000 */
[-C--:B------:R-:W-:Y:S01]  /*28d0*/  FFMA.RM R15, R12, R11.reuse, 12582913 ;  /* 0x4b4000010c0f7423 */ /* 0x080fe2000000400b */
[----:B------:R-:W-:Y:S01]  /*28e0*/  FFMA.RM R11, R10, R11, 12582913 ;  /* 0x4b4000010a0b7423 */ /* 0x000fe2000000400b */
[----:B------:R-:W0:Y:S01]  /*28f0*/  MUFU.EX2 R14, R14 ;  /* 0x0000000e000e7308 */ /* 0x000e220000000800 */
[----:B------:R-:W-:Y:S01]  /*2900*/  FADD R13, R13, R0 ;  /* 0x000000000d0d7221 */ /* 0x000fe20000000000 */
[C---:B------:R-:W-:Y:S01]  /*2910*/  FADD R10, R15.reuse, -12583039 ;  /* 0xcb40007f0f0a7421 */ /* 0x040fe20000000000 */
[----:B------:R-:W-:-:S03]  /*2920*/  SHF.L.U32 R15, R15, 0x17, RZ ;  /* 0x000000170f0f7819 */ /* 0x000fc600000006ff */
[C---:B------:R-:W-:Y:S02]  /*2930*/  FFMA R10, R41.reuse, 1.4426950216293334961, -R10 ;  /* 0x3fb8aa3b290a7823 */ /* 0x040fe4000000080a */
[----:B------:R-:W1:Y:S02]  /*2940*/  MUFU.EX2 R39, R39 ;  /* 0x0000002700277308 */ /* 0x000e640000000800 */
        /* <DEDUP_REMOVED lines=8> */
[----:B------:R-:W-:Y:S01]  /*29d0*/  FADD R13, R10, R3 ;  /* 0x000000030a0d7221 */ /* 0x000fe20000000000 */
[----:B------:R-:W-:-:S03]  /*29e0*/  SHF.L.U32 R10, R16, 0x17, RZ ;  /* 0x00000017100a7819 */ /* 0x000fc600000006ff */
[----:B------:R-:W-:Y:S01]  /*29f0*/  FADD R12, R13, R4 ;  /* 0x000000040d0c7221 */ /* 0x000fe20000000000 */
[----:B------:R-:W2:Y:S01]  /*2a00*/  MUFU.EX2 R16, R43 ;  /* 0x0000002b00107308 */ /* 0x000ea20000000800 */
[----:B-1----:R-:W-:Y:S02]  /*2a10*/  FMUL R10, R10, R39 ;  /* 0x000000270a0a7220 */ /* 0x002fe40000400000 */
[----:B------:R-:W-:-:S04]  /*2a20*/  FADD R12, R12, R5 ;  /* 0x000000050c0c7221 */ /* 0x000fc80000000000 */
[----:B------:R-:W-:Y:S01]  /*2a30*/  FADD R13, R12, R7 ;  /* 0x000000070c0d7221 */ /* 0x000fe20000000000 */
[----:B0-----:R-:W-:Y:S01]  /*2a40*/  FMUL R17, R15, R14 ;  /* 0x0000000e0f117220 */ /* 0x001fe20000400000 */
[----:B------:R-:W-:Y:S02]  /*2a50*/  MOV R15, 0xffffffff ;  /* 0xffffffff000f7802 */ /* 0x000fe40000000f00 */
[----:B------:R-:W-:-:S04]  /*2a60*/  FADD R12, R13, R8 ;  /* 0x000000080d0c7221 */ /* 0x000fc80000000000 */
[----:B------:R-:W-:Y:S01]  /*2a70*/  FADD R13, R12, R9 ;  /* 0x000000090c0d7221 */ /* 0x000fe20000000000 */
[----:B--2---:R-:W-:Y:S01]  /*2a80*/  FMUL R16, R11, R16 ;  /* 0x000000100b107220 */ /* 0x004fe20000400000 */
[----:B------:R-:W-:Y:S02]  /*2a90*/  HFMA2 R11, -RZ, RZ, 0, 1.847743988037109375e-06 ;  /* 0x0000001fff0b7431 */ /* 0x000fe400000001ff */
[----:B------:R-:W-:-:S04]  /*2aa0*/  FADD R12, R13, R10 ;  /* 0x0000000a0d0c7221 */ /* 0x000fc80000000000 */
[----:B------:R-:W-:Y:S01]  /*2ab0*/  FADD R13, R12, R17 ;  /* 0x000000110c0d7221 */ /* 0x000fe20000000000 */
[----:B------:R-:W-:-:S03]  /*2ac0*/  MOV R12, 0x10 ;  /* 0x00000010000c7802 */ /* 0x000fc60000000f00 */
[----:B------:R-:W-:-:S07]  /*2ad0*/  FADD R13, R13, R16 ;  /* 0x000000100d0d7221 */ /* 0x000fce0000000000 */
[----:B------:R-:W-:Y:S05]  /*2ae0*/  WARPSYNC.COLLECTIVE R15, `(.L_x_3524) ;  /* 0x000000000f087348 */ /* 0x000fea0003c00000 */
[----:B------:R0:W1:Y:S02]  /*2af0*/  SHFL.BFLY P6, R14, R13, R12, R11 ;  /* 0x0c00000c0d0e7389 */ /* 0x00006400000c000b */
[----:B01----:R-:W-:Y:S05]  /*2b00*/  ENDCOLLECTIVE ;  /* 0x000000000000791b */ /* 0x003fea0003800000 */
.L_x_3524:
[----:B------:R-:W-:Y:S02]  /*2b10*/  IMAD.MOV.U32 R12, RZ, RZ, 0x8 ;  /* 0x00000008ff0c7424 */ /* 0x000fe400078e00ff */
[----:B------:R-:W-:-:S05]  /*2b20*/  FADD R19, R13, R14 ;  /* 0x0000000e0d137221 */ /* 0x000fca0000000000 */
[----:B------:R-:W-:-:S07]  /*2b30*/  MOV R13, R19 ;  /* 0x00000013000d7202 */ /* 0x000fce0000000f00 */
[----:B------:R-:W-:Y:S05]  /*2b40*/  WARPSYNC.COLLECTIVE R15, `(.L_x_3525) ;  /* 0x000000000f087348 */ /* 0x000fea0003c00000 */
[----:B------:R0:W1:Y:S02]  /*2b50*/  SHFL.BFLY P6, R14, R13, R12, R11 ;  /* 0x0c00000c0d0e7389 */ /* 0x00006400000c000b */
[----:B01----:R-:W-:Y:S05]  /*2b60*/  ENDCOLLECTIVE ;  /* 0x000000000000791b */ /* 0x003fea0003800000 */
.L_x_3525:
[----:B------:R-:W-:Y:S02]  /*2b70*/  HFMA2 R12, -RZ, RZ, 0, 2.384185791015625e-07 ;  /* 0x00000004ff0c7431 */ /* 0x000fe400000001ff */
[----:B------:R-:W-:-:S05]  /*2b80*/  FADD R36, R19, R14 ;  /* 0x0000000e13247221 */ /* 0x000fca0000000000 */
[----:B------:R-:W-:-:S07]  /*2b90*/  MOV R13, R36 ;  /* 0x00000024000d7202 */ /* 0x000fce0000000f00 */
[----:B------:R-:W-:Y:S05]  /*2ba0*/  WARPSYNC.COLLECTIVE R15, `(.L_x_3526) ;  /* 0x000000000f087348 */ /* 0x000fea0003c00000 */
[----:B------:R0:W1:Y:S02]  /*2bb0*/  SHFL.BFLY P6, R14, R13, R12, R11 ;  /* 0x0c00000c0d0e7389 */ /* 0x00006400000c000b */
[----:B01----:R-:W-:Y:S05]  /*2bc0*/  ENDCOLLECTIVE ;  /* 0x000000000000791b */ /* 0x003fea0003800000 */
.L_x_3526:
[----:B------:R-:W-:Y:S02]  /*2bd0*/  HFMA2 R12, -RZ, RZ, 0, 1.1920928955078125e-07 ;  /* 0x00000002ff0c7431 */ /* 0x000fe400000001ff */
[----:B------:R-:W-:-:S05]  /*2be0*/  FADD R37, R36, R14 ;  /* 0x0000000e24257221 */ /* 0x000fca0000000000 */
[----:B------:R-:W-:-:S07]  /*2bf0*/  MOV R13, R37 ;  /* 0x00000025000d7202 */ /* 0x000fce0000000f00 */
[----:B------:R-:W-:Y:S05]  /*2c00*/  WARPSYNC.COLLECTIVE R15, `(.L_x_3527) ;  /* 0x000000000f087348 */ /* 0x000fea0003c00000 */
[----:B------:R0:W1:Y:S02]  /*2c10*/  SHFL.BFLY P6, R14, R13, R12, R11 ;  /* 0x0c00000c0d0e7389 */ /* 0x00006400000c000b */
[----:B01----:R-:W-:Y:S05]  /*2c20*/  ENDCOLLECTIVE ;  /* 0x000000000000791b */ /* 0x003fea0003800000 */
.L_x_3527:
[----:B------:R-:W-:Y:S02]  /*2c30*/  HFMA2 R12, -RZ, RZ, 0, 5.9604644775390625e-08 ;  /* 0x00000001ff0c7431 */ /* 0x000fe400000001ff */
[----:B------:R-:W-:-:S05]  /*2c40*/  FADD R38, R37, R14 ;  /* 0x0000000e25267221 */ /* 0x000fca0000000000 */
[----:B------:R-:W-:-:S07]  /*2c50*/  MOV R13, R38 ;  /* 0x00000026000d7202 */ /* 0x000fce0000000f00 */
[----:B------:R-:W-:Y:S05]  /*2c60*/  WARPSYNC.COLLECTIVE R15, `(.L_x_3528) ;  /* 0x000000000f087348 */ /* 0x000fea0003c00000 */
[----:B------:R0:W1:Y:S02]  /*2c70*/  SHFL.BFLY P6, R14, R13, R12, R11 ;  /* 0x0c00000c0d0e7389 */ /* 0x00006400000c000b */
[----:B01----:R-:W-:Y:S05]  /*2c80*/  ENDCOLLECTIVE ;  /* 0x000000000000791b */ /* 0x003fea0003800000 */
.L_x_3528:
[----:B------:R-:W-:Y:S05]  /*2c90*/  BRA `(.L_x_3529) ;  /* 0xffffffe400507947 */ /* 0x000fea000383ffff */
        .weak           $__internal_50_$__cuda_sm3x_div_rn_noftz_f32_slowpath
        .type           $__internal_50_$__cuda_sm3x_div_rn_noftz_f32_slowpath,@function
        .size           $__internal_50_$__cuda_sm3x_div_rn_noftz_f32_slowpath,(.L_x_8536 - $__internal_50_$__cuda_sm3x_div_rn_noftz_f32_slowpath)
$__internal_50_$__cuda_sm3x_div_rn_noftz_f32_slowpath:
        /* <DEDUP_REMOVED lines=35> */
.L_x_3531:
[----:B------:R-:W-:Y:S01]  /*2ed0*/  LEA R38, R13, 0xc0800000, 0x17 ;  /* 0xc08000000d267811 */ /* 0x000fe200078eb8ff */
[----:B------:R-:W-:Y:S01]  /*2ee0*/  BSSY.RECONVERGENT B2, `(.L_x_3536) ;  /* 0x0000036000027945 */ /* 0x000fe20003800200 */
[----:B------:R-:W-:Y:S02]  /*2ef0*/  IADD3 R36, PT, PT, R36, -0x7f, RZ ;  /* 0xffffff8124247810 */ /* 0x000fe40007ffe0ff */
[----:B------:R-:W-:-:S03]  /*2f00*/  IADD3 R40, PT, PT, -R38, R51, RZ ;  /* 0x0000003326287210 */ /* 0x000fc60007ffe1ff */
[----:B------:R-:W-:Y:S01]  /*2f10*/  IMAD R6, R36, -0x800000, R6 ;  /* 0xff80000024067824 */ /* 0x000fe200078e0206 */
[----:B------:R-:W0:Y:S01]  /*2f20*/  MUFU.RCP R38, R40 ;  /* 0x0000002800267308 */ /* 0x000e220000001000 */
[----:B------:R-:W-:Y:S01]  /*2f30*/  FADD.FTZ R51, -R40, -RZ ;  /* 0x800000ff28337221 */ /* 0x000fe20000010100 */
[----:B------:R-:W-:-:S05]  /*2f40*/  IADD3 R36, PT, PT, R36, 0x7f, -R13 ;  /* 0x0000007f24247810 */ /* 0x000fca0007ffe80d */
        /* <DEDUP_REMOVED lines=43> */
.L_x_3538:
[----:B------:R-:W-:-:S04]  /*3200*/  LOP3.LUT R6, R6, 0x80000000, RZ, 0xc0, !PT ;  /* 0x8000000006067812 */ /* 0x000fc800078ec0ff */
[----:B------:R-:W-:Y:S01]  /*3210*/  LOP3.LUT R6, R6, 0x7f800000, RZ, 0xfc, !PT ;  /* 0x7f80000006067812 */ /* 0x000fe200078efcff */
[----:B------:R-:W-:Y:S06]  /*3220*/  BRA `(.L_x_3539) ;  /* 0x0000000000047947 */ /* 0x000fec0003800000 */
.L_x_3537:
[----:B------:R-:W-:-:S07]  /*3230*/  LEA R6, R36, R6, 0x17 ;  /* 0x0000000624067211 */ /* 0x000fce00078eb8ff */
.L_x_3539:
[----:B------:R-:W-:Y:S05]  /*3240*/  BSYNC.RECONVERGENT B2 ;  /* 0x0000000000027941 */ /* 0x000fea0003800200 */
.L_x_3536:
[----:B------:R-:W-:Y:S05]  /*3250*/  BRA `(.L_x_3540) ;  /* 0x0000000000207947 */ /* 0x000fea0003800000 */
.L_x_3535:
[----:B------:R-:W-:-:S04]  /*3260*/  LOP3.LUT R6, R51, 0x80000000, R6, 0x48, !PT ;  /* 0x8000000033067812 */ /* 0x000fc800078e4806 */
[----:B------:R-:W-:Y:S01]  /*3270*/  LOP3.LUT R6, R6, 0x7f800000, RZ, 0xfc, !PT ;  /* 0x7f80000006067812 */ /* 0x000fe200078efcff */
[----:B------:R-:W-:Y:S06]  /*3280*/  BRA `(.L_x_3540) ;  /* 0x0000000000147947 */ /* 0x000fec0003800000 */
.L_x_3534:
[----:B------:R-:W-:Y:S01]  /*3290*/  LOP3.LUT R6, R51, 0x80000000, R6, 0x48, !PT ;  /* 0x8000000033067812 */ /* 0x000fe200078e4806 */
[----:B------:R-:W-:Y:S06]  /*32a0*/  BRA `(.L_x_3540) ;  /* 0x00000000000c7947 */ /* 0x000fec0003800000 */
.L_x_3533:
[----:B------:R-:W0:Y:S01]  /*32b0*/  MUFU.RSQ R6, -QNAN ;  /* 0xffc0000000067908 */ /* 0x000e220000001400 */
[----:B------:R-:W-:Y:S05]  /*32c0*/  BRA `(.L_x_3540) ;  /* 0x0000000000047947 */ /* 0x000fea0003800000 */
.L_x_3532:
[----:B------:R-:W-:-:S07]  /*32d0*/  FADD.FTZ R6, R6, R11 ;  /* 0x0000000b06067221 */ /* 0x000fce0000010000 */
.L_x_3540:
[----:B------:R-:W-:Y:S05]  /*32e0*/  BSYNC.RECONVERGENT B1 ;  /* 0x0000000000017941 */ /* 0x000fea0003800200 */
.L_x_3530:
[----:B------:R-:W-:-:S04]  /*32f0*/  HFMA2 R13, -RZ, RZ, 0, 0 ;  /* 0x00000000ff0d7431 */ /* 0x000fc800000001ff */
[----:B0-----:R-:W-:Y:S05]  /*3300*/  RET.REL.NODEC R12 `(_Z15SoftmaxWarpImplI10DirectLoadIffE11DirectStoreIffEfLi1ELi12ELi32ELi1ELb1EL9Algorithm0EEvT_T0_ll) ;  /* 0xffffffcc0c3c7950 */ /* 0x001fea0003c3ffff */
.L_x_3541:
        /* <DEDUP_REMOVED lines=15> */
.L_x_8536:


//--------------------- .text._Z15SoftmaxWarpImplI10DirectLoadIffE11DirectStoreIffEfLi1ELi12ELi32ELi1ELb0EL9Algorithm0EEvT_T0_ll --------------------------
	.section	.text._Z15SoftmaxWarpImplI10DirectLoadIffE11DirectStoreIffEfLi1ELi12ELi32ELi1ELb0EL9Algorithm0EEvT_T0_ll,"ax",@progbits
	.align	128
        .global         _Z15SoftmaxWarpImplI10DirectLoadIffE11DirectStoreIffEfLi1ELi12ELi32ELi1ELb0EL9Algorithm0EEvT_T0_ll
        .type           _Z15SoftmaxWarpImplI10DirectLoadIffE11DirectStoreIffEfLi1ELi12ELi32ELi1ELb0EL9Algorithm0EEvT_T0_ll,@function
        .size           _Z15SoftmaxWarpImplI10DirectLoadIffE11DirectStoreIffEfLi1ELi12ELi32ELi1ELb0EL9Algorithm0EEvT_T0_ll,(.L_x_8537 - _Z15SoftmaxWarpImplI10DirectLoadIffE11DirectStoreIffEfLi1ELi12ELi32ELi1ELb0EL9Algorithm0EEvT_T0_ll)
        .other          _Z15SoftmaxWarpImplI10DirectLoadIffE11DirectStoreIffEfLi1ELi12ELi32ELi1ELb0EL9Algorithm0EEvT_T0_ll,@"STO_CUDA_ENTRY STV_DEFAULT"
_Z15SoftmaxWarpImplI10DirectLoadIffE11DirectStoreIffEfLi1ELi12ELi32ELi1ELb0EL9Algorithm0EEvT_T0_ll:
.text._Z15SoftmaxWarpImplI10DirectLoadIffE11DirectStoreIffEfLi1ELi12ELi32ELi1ELb0EL9Algorithm0EEvT_T0_ll:
        /* <DEDUP_REMOVED lines=24> */
.L_x_3542:
        /* <DEDUP_REMOVED lines=13> */
.L_x_3568:
        /* <DEDUP_REMOVED lines=42> */
[----:B------:R-:W-:Y:S01]  /*04f0*/  FMNMX3 R13, R0, R10, R5, !PT ;  /* 0x0000000a000d7276 */ /* 0x000fe20007800005 */
[----:B------:R-:W-:Y:S06]  /*0500*/  BRA.DIV UR4, `(.L_x_3543) ;  /* 0x0000001604c87947 */ /* 0x000fec000b800000 */
[----:B------:R-:W1:Y:S01]  /*0510*/  SHFL.BFLY PT, R14, R13, 0x10, 0x1f ;  /* 0x0e001f000d0e7f89 */ /* 0x000e6200000e0000 */
        /* <DEDUP_REMOVED lines=11> */
[----:B------:R-:W-:Y:S01]  /*05d0*/  MOV R6, 0x437c0000 ;  /* 0x437c000000067802 */ /* 0x000fe20000000f00 */
[--C-:B------:R-:W-:Y:S01]  /*05e0*/  FADD R33, R9, -R14.reuse ;  /* 0x8000000e09217221 */ /* 0x100fe20000000000 */
[--C-:B------:R-:W-:Y:S01]  /*05f0*/  FADD R3, R7, -R14.reuse ;  /* 0x8000000e07037221 */ /* 0x100fe20000000000 */
[-C--:B------:R-:W-:Y:S01]  /*0600*/  FFMA.SAT R9, R31, R8.reuse, 0.5 ;  /* 0x3f0000001f097423 */ /* 0x080fe20000002008 */
[--C-:B------:R-:W-:Y:S01]  /*0610*/  FADD R13, R4, -R14.reuse ;  /* 0x8000000e040d7221 */ /* 0x100fe20000000000 */
[----:B------:R-:W-:Y:S01]  /*0620*/  FFMA.SAT R7, R33, R8, 0.5 ;  /* 0x3f00000021077423 */ /* 0x000fe20000002008 */
[--C-:B------:R-:W-:Y:S01]  /*0630*/  FADD R15, R20, -R14.reuse ;  /* 0x8000000e140f7221 */ /* 0x100fe20000000000 */
[----:B------:R-:W-:Y:S01]  /*0640*/  FFMA.RM R0, R9, R6, 12582913 ;  /* 0x4b40000109007423 */ /* 0x000fe20000004006 */
[--C-:B------:R-:W-:Y:S01]  /*0650*/  FADD R9, R5, -R14.reuse ;  /* 0x8000000e05097221 */ /* 0x100fe20000000000 */
[--C-:B------:R-:W-:Y:S01]  /*0660*/  FADD R29, R29, -R14.reuse ;  /* 0x8000000e1d1d7221 */ /* 0x100fe20000000000 */
[-C--:B------:R-:W-:Y:S01]  /*0670*/  FFMA.SAT R5, R15, R8.reuse, 0.5 ;  /* 0x3f0000000f057423 */ /* 0x080fe20000002008 */
[----:B------:R-:W-:Y:S01]  /*0680*/  FADD R2, R0, -12583039 ;  /* 0xcb40007f00027421 */ /* 0x000fe20000000000 */
[--C-:B------:R-:W-:Y:S01]  /*0690*/  FADD R27, R27, -R14.reuse ;  /* 0x8000000e1b1b7221 */ /* 0x100fe20000000000 */
[----:B------:R-:W-:Y:S01]  /*06a0*/  FFMA.SAT R35, R29, R8, 0.5 ;  /* 0x3f0000001d237423 */ /* 0x000fe20000002008 */
[----:B------:R-:W-:Y:S01]  /*06b0*/  FADD R21, R21, -R14 ;  /* 0x8000000e15157221 */ /* 0x000fe20000000000 */
[----:B------:R-:W-:Y:S01]  /*06c0*/  FFMA R4, R31, 1.4426950216293334961, -R2 ;  /* 0x3fb8aa3b1f047823 */ /* 0x000fe20000000802 */
[-C--:B------:R-:W-:Y:S01]  /*06d0*/  FFMA.RM R2, R7, R6.reuse, 12582913 ;  /* 0x4b40000107027423 */ /* 0x080fe20000004006 */
[----:B------:R-:W-:Y:S01]  /*06e0*/  FADD R7, R10, -R14 ;  /* 0x8000000e0a077221 */ /* 0x000fe20000000000 */
[----:B------:R-:W-:Y:S01]  /*06f0*/  FFMA.RM R10, R5, R6, 12582913 ;  /* 0x4b400001050a7423 */ /* 0x000fe20000004006 */
[----:B------:R-:W-:Y:S01]  /*0700*/  FFMA R31, R31, 1.925963033500011079e-08, R4 ;  /* 0x32a570601f1f7823 */ /* 0x000fe20000000004 */
[----:B------:R-:W-:Y:S01]  /*0710*/  FADD R4, R2, -12583039 ;  /* 0xcb40007f02047421 */ /* 0x000fe20000000000 */
[--C-:B------:R-:W-:Y:S01]  /*0720*/  FADD R11, R16, -R14.reuse ;  /* 0x8000000e100b7221 */ /* 0x100fe20000000000 */
[----:B------:R-:W-:Y:S01]  /*0730*/  FADD R17, R17, -R14 ;  /* 0x8000000e11117221 */ /* 0x000fe20000000000 */
[----:B------:R-:W-:Y:S01]  /*0740*/  FFMA.SAT R5, R13, R8, 0.5 ;  /* 0x3f0000000d057423 */ /* 0x000fe20000002008 */
[----:B------:R-:W-:Y:S01]  /*0750*/  FFMA R12, R33, 1.4426950216293334961, -R4 ;  /* 0x3fb8aa3b210c7823 */ /* 0x000fe20000000804 */
[----:B------:R-:W-:Y:S01]  /*0760*/  FFMA.RM R4, R35, R6, 12582913 ;  /* 0x4b40000123047423 */ /* 0x000fe20000004006 */
[----:B------:R-:W1:Y:S01]  /*0770*/  MUFU.EX2 R31, R31 ;  /* 0x0000001f001f7308 */ /* 0x000e620000000800 */
[----:B------:R-:W-:Y:S01]  /*0780*/  SHF.L.U32 R0, R0, 0x17, RZ ;  /* 0x0000001700007819 */ /* 0x000fe200000006ff */
[----:B------:R-:W-:Y:S01]  /*0790*/  FFMA R33, R33, 1.925963033500011079e-08, R12 ;  /* 0x32a5706021217823 */ /* 0x000fe2000000000c */
[----:B------:R-:W-:Y:S01]  /*07a0*/  FADD R12, R10, -12583039 ;  /* 0xcb40007f0a0c7421 */ /* 0x000fe20000000000 */
[----:B------:R-:W-:-:S03]  /*07b0*/  FADD R14, R4, -12583039 ;  /* 0xcb40007f040e7421 */ /* 0x000fc60000000000 */
[----:B------:R-:W-:Y:S01]  /*07c0*/  FFMA R12, R15, 1.4426950216293334961, -R12 ;  /* 0x3fb8aa3b0f0c7823 */ /* 0x000fe2000000080c */
[----:B------:R-:W-:Y:S01]  /*07d0*/  FFMA R14, R29, 1.4426950216293334961, -R14 ;  /* 0x3fb8aa3b1d0e7823 */ /* 0x000fe2000000080e */
[----:B------:R-:W2:Y:S02]  /*07e0*/  MUFU.EX2 R33, R33 ;  /* 0x0000002100217308 */ /* 0x000ea40000000800 */
[----:B------:R-:W-:Y:S01]  /*07f0*/  FFMA R16, R15, 1.925963033500011079e-08, R12 ;  /* 0x32a570600f107823 */ /* 0x000fe2000000000c */
[----:B------:R-:W-:Y:S01]  /*0800*/  FFMA.RM R12, R5, R6, 12582913 ;  /* 0x4b400001050c7423 */ /* 0x000fe20000004006 */
[----:B------:R-:W-:-:S03]  /*0810*/  FFMA R29, R29, 1.925963033500011079e-08, R14 ;  /* 0x32a570601d1d7823 */ /* 0x000fc6000000000e */
[----:B------:R-:W-:Y:S01]  /*0820*/  FADD R14, R12, -12583039 ;  /* 0xcb40007f0c0e7421 */ /* 0x000fe20000000000 */
[----:B-1----:R-:W-:Y:S01]  /*0830*/  FMUL R5, R0, R31 ;  /* 0x0000001f00057220 */ /* 0x002fe20000400000 */
[-C--:B------:R-:W-:Y:S01]  /*0840*/  FFMA.SAT R31, R3, R8.reuse, 0.5 ;  /* 0x3f000000031f7423 */ /* 0x080fe20000002008 */
[----:B------:R-:W-:Y:S01]  /*0850*/  SHF.L.U32 R0, R2, 0x17, RZ ;  /* 0x0000001702007819 */ /* 0x000fe200000006ff */
[C---:B------:R-:W-:Y:S01]  /*0860*/  FFMA R14, R13.reuse, 1.4426950216293334961, -R14 ;  /* 0x3fb8aa3b0d0e7823 */ /* 0x040fe2000000080e */
[----:B------:R1:W-:Y:S03]  /*0870*/  MUFU.EX2 R26, R29 ;  /* 0x0000001d001a7308 */ /* 0x0003e60000000800 */
[----:B------:R-:W-:Y:S01]  /*0880*/  FFMA R15, R13, 1.925963033500011079e-08, R14 ;  /* 0x32a570600d0f7823 */ /* 0x000fe2000000000e */
[----:B------:R-:W-:Y:S01]  /*0890*/  FFMA.SAT R13, R27, R8, 0.5 ;  /* 0x3f0000001b0d7423 */ /* 0x000fe20000002008 */
[----:B--2---:R-:W-:-:S03]  /*08a0*/  FMUL R0, R0, R33 ;  /* 0x0000002100007220 */ /* 0x004fc60000400000 */
[----:B------:R-:W-:Y:S01]  /*08b0*/  FFMA.RM R13, R13, R6, 12582913 ;  /* 0x4b4000010d0d7423 */ /* 0x000fe20000004006 */
[----:B------:R-:W-:Y:S01]  /*08c0*/  MUFU.EX2 R15, R15 ;  /* 0x0000000f000f7308 */ /* 0x000fe20000000800 */
[----:B-1----:R-:W-:Y:S02]  /*08d0*/  FFMA.SAT R29, R9, R8, 0.5 ;  /* 0x3f000000091d7423 */ /* 0x002fe40000002008 */
[----:B------:R-:W-:-:S04]  /*08e0*/  FADD R14, R13, -12583039 ;  /* 0xcb40007f0d0e7421 */ /* 0x000fc80000000000 */
[----:B------:R-:W-:-:S04]  /*08f0*/  FFMA R14, R27, 1.4426950216293334961, -R14 ;  /* 0x3fb8aa3b1b0e7823 */ /* 0x000fc8000000080e */
[----:B------:R-:W-:Y:S01]  /*0900*/  FFMA R27, R27, 1.925963033500011079e-08, R14 ;  /* 0x32a570601b1b7823 */ /* 0x000fe2000000000e */
[----:B------:R-:W-:Y:S02]  /*0910*/  FFMA.RM R14, R31, R6, 12582913 ;  /* 0x4b4000011f0e7423 */ /* 0x000fe40000004006 */
[----:B------:R-:W1:Y:S02]  /*0920*/  MUFU.EX2 R31, R16 ;  /* 0x00000010001f7308 */ /* 0x000e640000000800 */
[----:B------:R-:W-:-:S04]  /*0930*/  FADD R2, R14, -12583039 ;  /* 0xcb40007f0e027421 */ /* 0x000fc80000000000 */
[C---:B------:R-:W-:Y:S02]  /*0940*/  FFMA R2, R3.reuse, 1.4426950216293334961, -R2 ;  /* 0x3fb8aa3b03027823 */ /* 0x040fe40000000802 */
[----:B------:R-:W2:Y:S02]  /*0950*/  MUFU.EX2 R27, R27 ;  /* 0x0000001b001b7308 */ /* 0x000ea40000000800 */
[----:B------:R-:W-:Y:S01]  /*0960*/  FFMA R20, R3, 1.925963033500011079e-08, R2 ;  /* 0x32a5706003147823 */ /* 0x000fe20000000002 */
[----:B------:R-:W-:Y:S01]  /*0970*/  SHF.L.U32 R2, R10, 0x17, RZ ;  /* 0x000000170a027819 */ /* 0x000fe200000006ff */
[----:B------:R-:W-:-:S04]  /*0980*/  FFMA.SAT R3, R21, R8, 0.5 ;  /* 0x3f00000015037423 */ /* 0x000fc80000002008 */
[----:B------:R-:W-:Y:S01]  /*0990*/  FFMA.RM R10, R3, R6, 12582913 ;  /* 0x4b400001030a7423 */ /* 0x000fe20000004006 */
[----:B-1----:R-:W-:Y:S01]  /*09a0*/  FMUL R2, R2, R31 ;  /* 0x0000001f02027220 */ /* 0x002fe20000400000 */
[----:B------:R-:W-:Y:S01]  /*09b0*/  FFMA.SAT R31, R11, R8, 0.5 ;  /* 0x3f0000000b1f7423 */ /* 0x000fe20000002008 */
[----:B------:R-:W-:Y:S01]  /*09c0*/  SHF.L.U32 R3, R4, 0x17, RZ ;  /* 0x0000001704037819 */ /* 0x000fe200000006ff */
[----:B------:R-:W-:Y:S01]  /*09d0*/  FADD R28, R10, -12583039 ;  /* 0xcb40007f0a1c7421 */ /* 0x000fe20000000000 */
[----:B------:R-:W1:Y:S01]  /*09e0*/  MUFU.EX2 R20, R20 ;  /* 0x0000001400147308 */ /* 0x000e620000000800 */
[----:B------:R-:W-:Y:S02]  /*09f0*/  FFMA.RM R16, R31, R6, 12582913 ;  /* 0x4b4000011f107423 */ /* 0x000fe40000004006 */
[----:B------:R-:W-:Y:S01]  /*0a00*/  FMUL R3, R3, R26 ;  /* 0x0000001a03037220 */ /* 0x000fe20000400000 */
[----:B------:R-:W-:Y:S01]  /*0a10*/  FFMA R28, R21, 1.4426950216293334961, -R28 ;  /* 0x3fb8aa3b151c7823 */ /* 0x000fe2000000081c */
[----:B------:R-:W-:-:S03]  /*0a20*/  FADD R4, R16, -12583039 ;  /* 0xcb40007f10047421 */ /* 0x000fc60000000000 */
[----:B------:R-:W-:Y:S01]  /*0a30*/  FFMA R21, R21, 1.925963033500011079e-08, R28 ;  /* 0x32a5706015157823 */ /* 0x000fe2000000001c */
[----:B------:R-:W-:-:S04]  /*0a40*/  FFMA R4, R11, 1.4426950216293334961, -R4 ;  /* 0x3fb8aa3b0b047823 */ /* 0x000fc80000000804 */
[----:B------:R-:W-:Y:S01]  /*0a50*/  FFMA R26, R11, 1.925963033500011079e-08, R4 ;  /* 0x32a570600b1a7823 */ /* 0x000fe20000000004 */
[----:B------:R-:W-:Y:S01]  /*0a60*/  FFMA.SAT R11, R17, R8, 0.5 ;  /* 0x3f000000110b7423 */ /* 0x000fe20000002008 */
[----:B------:R-:W-:Y:S01]  /*0a70*/  SHF.L.U32 R4, R12, 0x17, RZ ;  /* 0x000000170c047819 */ /* 0x000fe200000006ff */
[----:B------:R-:W3:Y:S02]  /*0a80*/  MUFU.EX2 R21, R21 ;  /* 0x0000001500157308 */ /* 0x000ee40000000800 */
[----:B------:R-:W-:Y:S02]  /*0a90*/  FFMA.RM R11, R11, R6, 12582913 ;  /* 0x4b4000010b0b7423 */ /* 0x000fe40000004006 */
[----:B------:R-:W-:Y:S01]  /*0aa0*/  FMUL R4, R4, R15 ;  /* 0x0000000f04047220 */ /* 0x000fe20000400000 */
[----:B------:R-:W-:Y:S01]  /*0ab0*/  FFMA.SAT R15, R7, R8, 0.5 ;  /* 0x3f000000070f7423 */ /* 0x000fe20000002008 */
[----:B------:R-:W-:Y:S02]  /*0ac0*/  FADD R12, R11, -12583039 ;  /* 0xcb40007f0b0c7421 */ /* 0x000fe40000000000 */
[----:B------:R-:W4:Y:S01]  /*0ad0*/  MUFU.EX2 R26, R26 ;  /* 0x0000001a001a7308 */ /* 0x000f220000000800 */
[----:B------:R-:W-:Y:S01]  /*0ae0*/  FFMA.RM R15, R15, R6, 12582913 ;  /* 0x4b4000010f0f7423 */ /* 0x000fe20000004006 */
[----:B------:R-:W-:-:S04]  /*0af0*/  FFMA R12, R17, 1.4426950216293334961, -R12 ;  /* 0x3fb8aa3b110c7823 */ /* 0x000fc8000000080c */
[----:B------:R-:W-:Y:S01]  /*0b00*/  FFMA R17, R17, 1.925963033500011079e-08, R12 ;  /* 0x32a5706011117823 */ /* 0x000fe2000000000c */
[----:B------:R-:W-:Y:S01]  /*0b10*/  FFMA.RM R12, R29, R6, 12582913 ;  /* 0x4b4000011d0c7423 */ /* 0x000fe20000004006 */
[C---:B------:R-:W-:Y:S01]  /*0b20*/  FADD R6, R15.reuse, -12583039 ;  /* 0xcb40007f0f067421 */ /* 0x040fe20000000000 */
[----:B------:R-:W-:Y:S02]  /*0b30*/  SHF.L.U32 R15, R15, 0x17, RZ ;  /* 0x000000170f0f7819 */ /* 0x000fe400000006ff */
[----:B------:R-:W-:Y:S01]  /*0b40*/  FADD R8, R12, -12583039 ;  /* 0xcb40007f0c087421 */ /* 0x000fe20000000000 */
[----:B------:R-:W-:Y:S01]  /*0b50*/  FFMA R6, R7, 1.4426950216293334961, -R6 ;  /* 0x3fb8aa3b07067823 */ /* 0x000fe20000000806 */
[----:B------:R-:W5:Y:S02]  /*0b60*/  MUFU.EX2 R17, R17 ;  /* 0x0000001100117308 */ /* 0x000f640000000800 */
[----:B------:R-:W-:Y:S01]  /*0b70*/  FFMA R8, R9, 1.4426950216293334961, -R8 ;  /* 0x3fb8aa3b09087823 */ /* 0x000fe20000000808 */
[----:B------:R-:W-:Y:S01]  /*0b80*/  FFMA R28, R7, 1.925963033500011079e-08, R6 ;  /* 0x32a57060071c7823 */ /* 0x000fe20000000006 */
[----:B------:R-:W-:Y:S01]  /*0b90*/  FADD R7, RZ, R5 ;  /* 0x00000005ff077221 */ /* 0x000fe20000000000 */
[----:B------:R-:W-:Y:S01]  /*0ba0*/  SHF.L.U32 R6, R13, 0x17, RZ ;  /* 0x000000170d067819 */ /* 0x000fe200000006ff */
[----:B------:R-:W-:-:S02]  /*0bb0*/  FFMA R29, R9, 1.925963033500011079e-08, R8 ;  /* 0x32a57060091d7823 */ /* 0x000fc40000000008 */
[----:B------:R-:W-:Y:S01]  /*0bc0*/  FADD R7, R7, R0 ;  /* 0x0000000007077221 */ /* 0x000fe20000000000 */
[----:B------:R-:W0:Y:S01]  /*0bd0*/  MUFU.EX2 R28, R28 ;  /* 0x0000001c001c7308 */ /* 0x000e220000000800 */
[----:B--2---:R-:W-:Y:S02]  /*0be0*/  FMUL R6, R6, R27 ;  /* 0x0000001b06067220 */ /* 0x004fe40000400000 */
[----:B------:R-:W-:Y:S01]  /*0bf0*/  FADD R8, R7, R2 ;  /* 0x0000000207087221 */ /* 0x000fe20000000000 */
[----:B------:R-:W-:-:S03]  /*0c00*/  SHF.L.U32 R7, R14, 0x17, RZ ;  /* 0x000000170e077819 */ /* 0x000fc600000006ff */
[----:B------:R-:W-:Y:S01]  /*0c10*/  FADD R9, R8, R3 ;  /* 0x0000000308097221 */ /* 0x000fe20000000000 */
[----:B------:R-:W-:Y:S01]  /*0c20*/  SHF.L.U32 R8, R10, 0x17, RZ ;  /* 0x000000170a087819 */ /* 0x000fe200000006ff */
[----:B-1----:R-:W-:Y:S01]  /*0c30*/  FMUL R7, R7, R20 ;  /* 0x0000001407077220 */ /* 0x002fe20000400000 */
[----:B------:R-:W1:Y:S01]  /*0c40*/  MUFU.EX2 R29, R29 ;  /* 0x0000001d001d7308 */ /* 0x000e620000000800 */
[----:B------:R-:W-:Y:S02]  /*0c50*/  FADD R9, R9, R4 ;  /* 0x0000000409097221 */ /* 0x000fe40000000000 */
[----:B---3--:R-:W-:Y:S02]  /*0c60*/  FMUL R8, R8, R21 ;  /* 0x0000001508087220 */ /* 0x008fe40000400000 */
[----:B------:R-:W-:Y:S01]  /*0c70*/  FADD R10, R9, R6 ;  /* 0x00000006090a7221 */ /* 0x000fe20000000000 */
[----:B------:R-:W-:Y:S02]  /*0c80*/  SHF.L.U32 R9, R16, 0x17, RZ ;  /* 0x0000001710097819 */ /* 0x000fe400000006ff */
[----:B------:R-:W-:Y:S01]  /*0c90*/  SHF.L.U32 R16, R12, 0x17, RZ ;  /* 0x000000170c107819 */ /* 0x000fe200000006ff */
[----:B------:R-:W-:Y:S01]  /*0ca0*/  FADD R13, R10, R7 ;  /* 0x000000070a0d7221 */ /* 0x000fe20000000000 */
[----:B------:R-:W-:Y:S01]  /*0cb0*/  SHF.L.U32 R10, R11, 0x17, RZ ;  /* 0x000000170b0a7819 */ /* 0x000fe200000006ff */
[----:B----4-:R-:W-:-:S02]  /*0cc0*/  FMUL R9, R9, R26 ;  /* 0x0000001a09097220 */ /* 0x010fc40000400000 */
[----:B------:R-:W-:Y:S02]  /*0cd0*/  FADD R14, R13, R8 ;  /* 0x000000080d0e7221 */ /* 0x000fe40000000000 */
[----:B-----5:R-:W-:Y:S01]  /*0ce0*/  FMUL R10, R10, R17 ;  /* 0x000000110a0a7220 */ /* 0x020fe20000400000 */
[----:B0-----:R-:W-:Y:S01]  /*0cf0*/  FMUL R17, R15, R28 ;  /* 0x0000001c0f117220 */ /* 0x001fe20000400000 */
        /* <DEDUP_REMOVED lines=14> */
.L_x_3580:
        /* <DEDUP_REMOVED lines=12> */
[----:B------:R-:W-:Y:S05]  /*0ea0*/  CALL.REL.NOINC `($__internal_51_$__cuda_sm3x_div_rn_noftz_f32_slowpath) ;  /* 0x00000018004c7944 */ /* 0x000fea0003c00000 */
[----:B------:R-:W-:-:S07]  /*0eb0*/  MOV R11, R5 ;  /* 0x00000005000b7202 */ /* 0x000fce0000000f00 */
.L_x_3545:
[----:B------:R-:W-:Y:S05]  /*0ec0*/  BSYNC.RECONVERGENT B2 ;  /* 0x0000000000027941 */ /* 0x000fea0003800200 */
.L_x_3544:
        /* <DEDUP_REMOVED lines=12> */
[----:B------:R-:W-:Y:S05]  /*0f90*/  CALL.REL.NOINC `($__internal_51_$__cuda_sm3x_div_rn_noftz_f32_slowpath) ;  /* 0x0000001800107944 */ /* 0x000fea0003c00000 */
[----:B------:R-:W-:-:S07]  /*0fa0*/  MOV R14, R5 ;  /* 0x00000005000e7202 */ /* 0x000fce0000000f00 */
.L_x_3547:
[----:B------:R-:W-:Y:S05]  /*0fb0*/  BSYNC.RECONVERGENT B2 ;  /* 0x0000000000027941 */ /* 0x000fea0003800200 */
.L_x_3546:
        /* <DEDUP_REMOVED lines=14> */
.L_x_3549:
[----:B------:R-:W-:Y:S05]  /*10a0*/  BSYNC.RECONVERGENT B2 ;  /* 0x0000000000027941 */ /* 0x000fea0003800200 */
.L_x_3548:
        /* <DEDUP_REMOVED lines=14> */
.L_x_3551:
[----:B------:R-:W-:Y:S05]  /*1190*/  BSYNC.RECONVERGENT B2 ;  /* 0x0000000000027941 */ /* 0x000fea0003800200 */
.L_x_3550:
        /* <DEDUP_REMOVED lines=14> */
.L_x_3553:
[----:B------:R-:W-:Y:S05]  /*1280*/  BSYNC.RECONVERGENT B2 ;  /* 0x0000000000027941 */ /* 0x000fea0003800200 */
.L_x_3552:
        /* <DEDUP_REMOVED lines=14> */
.L_x_3555:
[----:B------:R-:W-:Y:S05]  /*1370*/  BSYNC.RECONVERGENT B2 ;  /* 0x0000000000027941 */ /* 0x000fea0003800200 */
.L_x_3554:
        /* <DEDUP_REMOVED lines=14> */
.L_x_3557:
[----:B------:R-:W-:Y:S05]  /*1460*/  BSYNC.RECONVERGENT B2 ;  /* 0x0000000000027941 */ /* 0x000fea0003800200 */
.L_x_3556:
        /* <DEDUP_REMOVED lines=14> */
.L_x_3559:
[----:B------:R-:W-:Y:S05]  /*1550*/  BSYNC.RECONVERGENT B2 ;  /* 0x0000000000027941 */ /* 0x000fea0003800200 */
.L_x_3558:
        /* <DEDUP_REMOVED lines=14> */
.L_x_3561:
[----:B------:R-:W-:Y:S05]  /*1640*/  BSYNC.RECONVERGENT B2 ;  /* 0x0000000000027941 */ /* 0x000fea0003800200 */
.L_x_3560:
        /* <DEDUP_REMOVED lines=14> */
.L_x_3563:
[----:B------:R-:W-:Y:S05]  /*1730*/  BSYNC.RECONVERGENT B2 ;  /* 0x0000000000027941 */ /* 0x000fea0003800200 */
.L_x_3562:
        /* <DEDUP_REMOVED lines=14> */
.L_x_3565:
[----:B------:R-:W-:Y:S05]  /*1820*/  BSYNC.RECONVERGENT B2 ;  /* 0x0000000000027941 */ /* 0x000fea0003800200 */
.L_x_3564:
        /* <DEDUP_REMOVED lines=13> */
.L_x_3567:
[----:B------:R-:W-:Y:S05]  /*1900*/  BSYNC.RECONVERGENT B2 ;  /* 0x0000000000027941 */ /* 0x000fea0003800200 */
.L_x_3566:
        /* <DEDUP_REMOVED lines=50> */
.L_x_3543:
[----:B------:R-:W-:Y:S01]  /*1c30*/  BSSY B0, `(.L_x_3569) ;  /* 0x0000007000007945 */ /* 0x000fe20003800000 */
[----:B------:R-:W-:Y:S02]  /*1c40*/  MOV R12, 0x10 ;  /* 0x00000010000c7802 */ /* 0x000fe40000000f00 */
[----:B------:R-:W-:Y:S02]  /*1c50*/  MOV R11, 0x1f ;  /* 0x0000001f000b7802 */ /* 0x000fe40000000f00 */
[----:B------:R-:W-:-:S07]  /*1c60*/  MOV R15, 0xffffffff ;  /* 0xffffffff000f7802 */ /* 0x000fce0000000f00 */
[----:B0-----:R-:W-:Y:S05]  /*1c70*/  WARPSYNC.COLLECTIVE R15, `(.L_x_3570) ;  /* 0x000000000f087348 */ /* 0x001fea0003c00000 */
[----:B------:R1:W2:Y:S02]  /*1c80*/  SHFL.BFLY P6, R14, R13, R12, R11 ;  /* 0x0c00000c0d0e7389 */ /* 0x0002a400000c000b */
[----:B012---:R-:W-:Y:S05]  /*1c90*/  ENDCOLLECTIVE ;  /* 0x000000000000791b */ /* 0x007fea0003800000 */
.L_x_3570:
[----:B------:R-:W-:Y:S05]  /*1ca0*/  BSYNC B0 ;  /* 0x0000000000007941 */ /* 0x000fea0003800000 */
.L_x_3569:
[----:B------:R-:W-:Y:S01]  /*1cb0*/  HFMA2 R11, -RZ, RZ, 0, 1.847743988037109375e-06 ;  /* 0x0000001fff0b7431 */ /* 0x000fe200000001ff */
[----:B------:R-:W-:Y:S02]  /*1cc0*/  FMNMX R13, R13, R14, !PT ;  /* 0x0000000e0d0d7209 */ /* 0x000fe40007800000 */
[----:B------:R-:W-:Y:S02]  /*1cd0*/  MOV R12, 0x8 ;  /* 0x00000008000c7802 */ /* 0x000fe40000000f00 */
[----:B------:R-:W-:-:S07]  /*1ce0*/  MOV R15, 0xffffffff ;  /* 0xffffffff000f7802 */ /* 0x000fce0000000f00 */
[----:B------:R-:W-:Y:S05]  /*1cf0*/  WARPSYNC.COLLECTIVE R15, `(.L_x_3571) ;  /* 0x000000000f087348 */ /* 0x000fea0003c00000 */
[----:B------:R0:W1:Y:S02]  /*1d00*/  SHFL.BFLY P6, R14, R13, R12, R11 ;  /* 0x0c00000c0d0e7389 */ /* 0x00006400000c000b */
[----:B01----:R-:W-:Y:S05]  /*1d10*/  ENDCOLLECTIVE ;  /* 0x000000000000791b */ /* 0x003fea0003800000 */
.L_x_3571:
[----:B------:R-:W-:Y:S01]  /*1d20*/  HFMA2 R12, -RZ, RZ, 0, 2.384185791015625e-07 ;  /* 0x00000004ff0c7431 */ /* 0x000fe200000001ff */
[----:B------:R-:W-:-:S04]  /*1d30*/  FMNMX R0, R13, R14, !PT ;  /* 0x0000000e0d007209 */ /* 0x000fc80007800000 */
[----:B------:R-:W-:-:S07]  /*1d40*/  MOV R13, R0 ;  /* 0x00000000000d7202 */ /* 0x000fce0000000f00 */
[----:B------:R-:W-:Y:S05]  /*1d50*/  WARPSYNC.COLLECTIVE R15, `(.L_x_3572) ;  /* 0x000000000f087348 */ /* 0x000fea0003c00000 */
[----:B------:R0:W1:Y:S02]  /*1d60*/  SHFL.BFLY P6, R14, R13, R12, R11 ;  /* 0x0c00000c0d0e7389 */ /* 0x00006400000c000b */
[----:B01----:R-:W-:Y:S05]  /*1d70*/  ENDCOLLECTIVE ;  /* 0x000000000000791b */ /* 0x003fea0003800000 */
.L_x_3572:
[----:B------:R-:W-:Y:S01]  /*1d80*/  HFMA2 R12, -RZ, RZ, 0, 1.1920928955078125e-07 ;  /* 0x00000002ff0c7431 */ /* 0x000fe200000001ff */
[----:B------:R-:W-:-:S04]  /*1d90*/  FMNMX R2, R0, R14, !PT ;  /* 0x0000000e00027209 */ /* 0x000fc80007800000 */
[----:B------:R-:W-:-:S07]  /*1da0*/  MOV R13, R2 ;  /* 0x00000002000d7202 */ /* 0x000fce0000000f00 */
[----:B------:R-:W-:Y:S05]  /*1db0*/  WARPSYNC.COLLECTIVE R15, `(.L_x_3573) ;  /* 0x000000000f087348 */ /* 0x000fea0003c00000 */
[----:B------:R0:W1:Y:S02]  /*1dc0*/  SHFL.BFLY P6, R14, R13, R12, R11 ;  /* 0x0c00000c0d0e7389 */ /* 0x00006400000c000b */
[----:B01----:R-:W-:Y:S05]  /*1dd0*/  ENDCOLLECTIVE ;  /* 0x000000000000791b */ /* 0x003fea0003800000 */
.L_x_3573:
[----:B------:R-:W-:Y:S01]  /*1de0*/  HFMA2 R12, -RZ, RZ, 0, 5.9604644775390625e-08 ;  /* 0x00000001ff0c7431 */ /* 0x000fe200000001ff */
[----:B------:R-:W-:-:S04]  /*1df0*/  FMNMX R3, R2, R14, !PT ;  /* 0x0000000e02037209 */ /* 0x000fc80007800000 */
[----:B------:R-:W-:-:S07]  /*1e00*/  MOV R13, R3 ;  /* 0x00000003000d7202 */ /* 0x000fce0000000f00 */
[----:B------:R-:W-:Y:S05]  /*1e10*/  WARPSYNC.COLLECTIVE R15, `(.L_x_3574) ;  /* 0x000000000f087348 */ /* 0x000fea0003c00000 */
[----:B------:R0:W1:Y:S02]  /*1e20*/  SHFL.BFLY P6, R14, R13, R12, R11 ;  /* 0x0c00000c0d0e7389 */ /* 0x00006400000c000b */
[----:B01----:R-:W-:Y:S05]  /*1e30*/  ENDCOLLECTIVE ;  /* 0x000000000000791b */ /* 0x003fea0003800000 */
.L_x_3574:
        /* <DEDUP_REMOVED lines=108> */
[----:B------:R-:W-:-:S04]  /*2500*/  FADD R11, RZ, R5 ;  /* 0x00000005ff0b7221 */ /* 0x000fc80000000000 */
[----:B------:R-:W-:Y:S01]  /*2510*/  FADD R11, R11, R0 ;  /* 0x000000000b0b7221 */ /* 0x000fe20000000000 */
[----:B------:R-:W0:Y:S01]  /*2520*/  MUFU.EX2 R14, R14 ;  /* 0x0000000e000e7308 */ /* 0x000e220000000800 */
[----:B-1----:R-:W-:Y:S02]  /*2530*/  FMUL R17, R15, R12 ;  /* 0x0000000c0f117220 */ /* 0x002fe40000400000 */
[----:B------:R-:W-:Y:S01]  /*2540*/  FADD R12, R11, R2 ;  /* 0x000000020b0c7221 */ /* 0x000fe20000000000 */
[----:B------:R-:W-:-:S03]  /*2550*/  MOV R15, 0xffffffff ;  /* 0xffffffff000f7802 */ /* 0x000fc60000000f00 */
[----:B------:R-:W-:-:S04]  /*2560*/  FADD R11, R12, R3 ;  /* 0x000000030c0b7221 */ /* 0x000fc80000000000 */
[----:B------:R-:W-:Y:S01]  /*2570*/  FADD R11, R11, R4 ;  /* 0x000000040b0b7221 */ /* 0x000fe20000000000 */
[----:B0-----:R-:W-:-:S03]  /*2580*/  FMUL R16, R13, R14 ;  /* 0x0000000e0d107220 */ /* 0x001fc60000400000 */
        /* <DEDUP_REMOVED lines=12> */
.L_x_3575:
[----:B------:R-:W-:Y:S02]  /*2650*/  HFMA2 R12, -RZ, RZ, 0, 4.76837158203125e-07 ;  /* 0x00000008ff0c7431 */ /* 0x000fe400000001ff */
[----:B------:R-:W-:-:S05]  /*2660*/  FADD R20, R13, R14 ;  /* 0x0000000e0d147221 */ /* 0x000fca0000000000 */
[----:B------:R-:W-:-:S07]  /*2670*/  MOV R13, R20 ;  /* 0x00000014000d7202 */ /* 0x000fce0000000f00 */
[----:B------:R-:W-:Y:S05]  /*2680*/  WARPSYNC.COLLECTIVE R15, `(.L_x_3576) ;  /* 0x000000000f087348 */ /* 0x000fea0003c00000 */
[----:B------:R0:W1:Y:S02]  /*2690*/  SHFL.BFLY P6, R14, R13, R12, R11 ;  /* 0x0c00000c0d0e7389 */ /* 0x00006400000c000b */
[----:B01----:R-:W-:Y:S05]  /*26a0*/  ENDCOLLECTIVE ;  /* 0x000000000000791b */ /* 0x003fea0003800000 */
.L_x_3576:
[----:B------:R-:W-:Y:S02]  /*26b0*/  HFMA2 R12, -RZ, RZ, 0, 2.384185791015625e-07 ;  /* 0x00000004ff0c7431 */ /* 0x000fe400000001ff */
[----:B------:R-:W-:-:S05]  /*26c0*/  FADD R21, R20, R14 ;  /* 0x0000000e14157221 */ /* 0x000fca0000000000 */
[----:B------:R-:W-:-:S07]  /*26d0*/  MOV R13, R21 ;  /* 0x00000015000d7202 */ /* 0x000fce0000000f00 */
[----:B------:R-:W-:Y:S05]  /*26e0*/  WARPSYNC.COLLECTIVE R15, `(.L_x_3577) ;  /* 0x000000000f087348 */ /* 0x000fea0003c00000 */
[----:B------:R0:W1:Y:S02]  /*26f0*/  SHFL.BFLY P6, R14, R13, R12, R11 ;  /* 0x0c00000c0d0e7389 */ /* 0x00006400000c000b */
[----:B01----:R-:W-:Y:S05]  /*2700*/  ENDCOLLECTIVE ;  /* 0x000000000000791b */ /* 0x003fea0003800000 */
.L_x_3577:
[----:B------:R-:W-:Y:S02]  /*2710*/  HFMA2 R12, -RZ, RZ, 0, 1.1920928955078125e-07 ;  /* 0x00000002ff0c7431 */ /* 0x000fe400000001ff */
[----:B------:R-:W-:-:S05]  /*2720*/  FADD R26, R21, R14 ;  /* 0x0000000e151a7221 */ /* 0x000fca0000000000 */
[----:B------:R-:W-:-:S07]  /*2730*/  MOV R13, R26 ;  /* 0x0000001a000d7202 */ /* 0x000fce0000000f00 */
[----:B------:R-:W-:Y:S05]  /*2740*/  WARPSYNC.COLLECTIVE R15, `(.L_x_3578) ;  /* 0x000000000f087348 */ /* 0x000fea0003c00000 */
[----:B------:R0:W1:Y:S02]  /*2750*/  SHFL.BFLY P6, R14, R13, R12, R11 ;  /* 0x0c00000c0d0e7389 */ /* 0x00006400000c000b */
[----:B01----:R-:W-:Y:S05]  /*2760*/  ENDCOLLECTIVE ;  /* 0x000000000000791b */ /* 0x003fea0003800000 */
.L_x_3578:
[----:B------:R-:W-:Y:S02]  /*2770*/  HFMA2 R12, -RZ, RZ, 0, 5.9604644775390625e-08 ;  /* 0x00000001ff0c7431 */ /* 0x000fe400000001ff */
[----:B------:R-:W-:-:S05]  /*2780*/  FADD R27, R26, R14 ;  /* 0x0000000e1a1b7221 */ /* 0x000fca0000000000 */
[----:B------:R-:W-:-:S07]  /*2790*/  MOV R13, R27 ;  /* 0x0000001b000d7202 */ /* 0x000fce0000000f00 */
[----:B------:R-:W-:Y:S05]  /*27a0*/  WARPSYNC.COLLECTIVE R15, `(.L_x_3579) ;  /* 0x000000000f087348 */ /* 0x000fea0003c00000 */
[----:B------:R0:W1:Y:S02]  /*27b0*/  SHFL.BFLY P6, R14, R13, R12, R11 ;  /* 0x0c00000c0d0e7389 */ /* 0x00006400000c000b */
[----:B01----:R-:W-:Y:S05]  /*27c0*/  ENDCOLLECTIVE ;  /* 0x000000000000791b */ /* 0x003fea0003800000 */
.L_x_3579:
[----:B------:R-:W-:Y:S05]  /*27d0*/  BRA `(.L_x_3580) ;  /* 0xffffffe400807947 */ /* 0x000fea000383ffff */
        .weak           $__internal_51_$__cuda_sm3x_div_rn_noftz_f32_slowpath
        .type           $__internal_51_$__cuda_sm3x_div_rn_noftz_f32_slowpath,@function
        .size           $__internal_51_$__cuda_sm3x_div_rn_noftz_f32_slowpath,(.L_x_8537 - $__internal_51_$__cuda_sm3x_div_rn_noftz_f32_slowpath)
$__internal_51_$__cuda_sm3x_div_rn_noftz_f32_slowpath:
        /* <DEDUP_REMOVED lines=34> */
.L_x_3582:
        /* <DEDUP_REMOVED lines=51> */
.L_x_3589:
[----:B------:R-:W-:-:S04]  /*2d30*/  LOP3.LUT R5, R5, 0x80000000, RZ, 0xc0, !PT ;  /* 0x8000000005057812 */ /* 0x000fc800078ec0ff */
[----:B------:R-:W-:Y:S01]  /*2d40*/  LOP3.LUT R5, R5, 0x7f800000, RZ, 0xfc, !PT ;  /* 0x7f80000005057812 */ /* 0x000fe200078efcff */
[----:B------:R-:W-:Y:S06]  /*2d50*/  BRA `(.L_x_3590) ;  /* 0x0000000000047947 */ /* 0x000fec0003800000 */
.L_x_3588:
[----:B------:R-:W-:-:S07]  /*2d60*/  LEA R5, R20, R5, 0x17 ;  /* 0x0000000514057211 */ /* 0x000fce00078eb8ff */
.L_x_3590:
[----:B------:R-:W-:Y:S05]  /*2d70*/  BSYNC.RECONVERGENT B1 ;  /* 0x0000000000017941 */ /* 0x000fea0003800200 */
.L_x_3587:
[----:B------:R-:W-:Y:S05]  /*2d80*/  BRA `(.L_x_3591) ;  /* 0x0000000000207947 */ /* 0x000fea0003800000 */
.L_x_3586:
[----:B------:R-:W-:-:S04]  /*2d90*/  LOP3.LUT R5, R12, 0x80000000, R5, 0x48, !PT ;  /* 0x800000000c057812 */ /* 0x000fc800078e4805 */
[----:B------:R-:W-:Y:S01]  /*2da0*/  LOP3.LUT R5, R5, 0x7f800000, RZ, 0xfc, !PT ;  /* 0x7f80000005057812 */ /* 0x000fe200078efcff */
[----:B------:R-:W-:Y:S06]  /*2db0*/  BRA `(.L_x_3591) ;  /* 0x0000000000147947 */ /* 0x000fec0003800000 */
.L_x_3585:
[----:B------:R-:W-:Y:S01]  /*2dc0*/  LOP3.LUT R5, R12, 0x80000000, R5, 0x48, !PT ;  /* 0x800000000c057812 */ /* 0x000fe200078e4805 */
[----:B------:R-:W-:Y:S06]  /*2dd0*/  BRA `(.L_x_3591) ;  /* 0x00000000000c7947 */ /* 0x000fec0003800000 */
.L_x_3584:
[----:B------:R-:W0:Y:S01]  /*2de0*/  MUFU.RSQ R5, -QNAN ;  /* 0xffc0000000057908 */ /* 0x000e220000001400 */
[----:B------:R-:W-:Y:S05]  /*2df0*/  BRA `(.L_x_3591) ;  /* 0x0000000000047947 */ /* 0x000fea0003800000 */
.L_x_3583:
[----:B------:R-:W-:-:S07]  /*2e00*/  FADD.FTZ R5, R5, R12 ;  /* 0x0000000c05057221 */ /* 0x000fce0000010000 */
.L_x_3591:
[----:B------:R-:W-:Y:S05]  /*2e10*/  BSYNC.RECONVERGENT B0 ;  /* 0x0000000000007941 */ /* 0x000fea0003800200 */
.L_x_3581:
[----:B------:R-:W-:Y:S01]  /*2e20*/  HFMA2 R13, -RZ, RZ, 0, 0 ;  /* 0x00000000ff0d7431 */ /* 0x000fe200000001ff */
[----:B------:R-:W-:-:S04]  /*2e30*/  MOV R12, R15 ;  /* 0x0000000f000c7202 */ /* 0x000fc80000000f00 */
[----:B0-----:R-:W-:Y:S05]  /*2e40*/  RET.REL.NODEC R12 `(_Z15SoftmaxWarpImplI10DirectLoadIffE11DirectStoreIffEfLi1ELi12ELi32ELi1ELb0EL9Algorithm0EEvT_T0_ll) ;  /* 0xffffffd00c6c7950 */ /* 0x001fea0003c3ffff */
.L_x_3592:
        /* <DEDUP_REMOVED lines=11> */
.L_x_8537:


//--------------------- .text._Z15SoftmaxWarpImplI10DirectLoadIffE11DirectStoreIffEfLi1ELi11ELi32ELi1ELb1EL9Algorithm0EEvT_T0_ll --------------------------
	.section	.text._Z15SoftmaxWarpImplI10DirectLoadIffE11DirectStoreIffEfLi1ELi11ELi32ELi1ELb1EL9Algorithm0EEvT_T0_ll,"ax",@progbits
	.align	128
        .global         _Z15SoftmaxWarpImplI10DirectLoadIffE11DirectStoreIffEfLi1ELi11ELi32ELi1ELb1EL9Algorithm0EEvT_T0_ll
        .type           _Z15SoftmaxWarpImplI10DirectLoadIffE11DirectStoreIffEfLi1ELi11ELi32ELi1ELb1EL9Algorithm0EEvT_T0_ll,@function
        .size           _Z15SoftmaxWarpImplI10DirectLoadIffE11DirectStoreIffEfLi1ELi11ELi32ELi1ELb1EL9Algorithm0EEvT_T0_ll,(.L_x_8538 - _Z15SoftmaxWarpImplI10DirectLoadIffE11DirectStoreIffEfLi1ELi11ELi32ELi1ELb1EL9Algorithm0EEvT_T0_ll)
        .other          _Z15SoftmaxWarpImplI10DirectLoadIffE11DirectStoreIffEfLi1ELi11ELi32ELi1ELb1EL9Algorithm0EEvT_T0_ll,@"STO_CUDA_ENTRY STV_DEFAULT"
_Z15SoftmaxWarpImplI10DirectLoadIffE11DirectStoreIffEfLi1ELi11ELi32ELi1ELb1EL9Algorithm0EEvT_T0_ll:
.text._Z15SoftmaxWarpImplI10DirectLoadIffE11DirectStoreIffEfLi1ELi11ELi32ELi1ELb1EL9Algorithm0EEvT_T0_ll:
        /* <DEDUP_REMOVED lines=20> */
[----:B------:R-:W-:Y:S01]  /*0140*/  MOV R7, UR7 ;  /* 0x0000000700077c02 */ /* 0x000fe20008000f00 */
[----:B-----5:R-:W-:Y:S01]  /*0150*/  IMAD.U32 R10, RZ, RZ, UR8 ;  /* 0x00000008ff0a7e24 */ /* 0x020fe2000f8e00ff */
[----:B--2---:R-:W-:-:S07]  /*0160*/  MOV R11, UR9 ;  /* 0x00000009000b7c02 */ /* 0x004fce0008000f00 */
[----:B------:R-:W-:-:S07]  /*0170*/  LEPC R20, `(.L_x_3593) ;  /* 0x000000001014794e */ /* 0x000fce0000000000 */
[----:B0--3--:R-:W-:Y:S05]  /*0180*/  CALL.ABS.NOINC R2 ;  /* 0x0000000002007343 */ /* 0x009fea0003c00000 */
.L_x_3593:
        /* <DEDUP_REMOVED lines=14> */
[C---:B0-----:R-:W-:Y:S01]  /*0270*/  VIADD R34, R24.reuse, 0x20 ;  /* 0x0000002018227836 */ /* 0x041fe20000000000 */
        /* <DEDUP_REMOVED lines=8> */
[----:B------:R-:W-:-:S07]  /*0300*/  IADD3 R25, PT, PT, R24, 0x140, RZ ;  /* 0x0000014018197810 */ /* 0x000fce0007ffe0ff */
.L_x_3618:
[----:B------:R-:W-:Y:S01]  /*0310*/  ISETP.GE.U32.AND P0, PT, R24, UR44, PT ;  /* 0x0000002c18007c0c */ /* 0x000fe2000bf06070 */
[----:B------:R-:W-:Y:S01]  /*0320*/  IMAD.MOV.U32 R2, RZ, RZ, R24 ;  /* 0x000000ffff027224 */ /* 0x000fe200078e0018 */
[----:B------:R-:W-:Y:S01]  /*0330*/  ISETP.GE.U32.AND P3, PT, R34, UR44, PT ;  /* 0x0000002c22007c0c */ /* 0x000fe2000bf66070 */
[----:B--2---:R-:W-:Y:S01]  /*0340*/  IMAD R7, R21, UR42, RZ ;  /* 0x0000002a15077c24 */ /* 0x004fe2000f8e02ff */
[----:B------:R-:W-:Y:S02]  /*0350*/  ISETP.GE.AND.EX P0, PT, RZ, UR45, PT, P0 ;  /* 0x0000002dff007c0c */ /* 0x000fe4000bf06300 */
[----:B------:R-:W-:Y:S02]  /*0360*/  ISETP.GE.U32.AND P5, PT, R33, UR44, PT ;  /* 0x0000002c21007c0c */ /* 0x000fe4000bfa6070 */
[----:B------:R-:W-:Y:S02]  /*0370*/  ISETP.GE.AND.EX P3, PT, RZ, UR45, PT, P3 ;  /* 0x0000002dff007c0c */ /* 0x000fe4000bf66330 */
[----:B------:R-:W-:-:S02]  /*0380*/  MOV R3, RZ ;  /* 0x000000ff00037202 */ /* 0x000fc40000000f00 */
[----:B------:R-:W-:Y:S02]  /*0390*/  ISETP.GE.U32.AND P6, PT, R32, UR44, PT ;  /* 0x0000002c20007c0c */ /* 0x000fe4000bfc6070 */
[----:B------:R-:W-:Y:S01]  /*03a0*/  ISETP.GE.AND.EX P5, PT, RZ, UR45, PT, P5 ;  /* 0x0000002dff007c0c */ /* 0x000fe2000bfa6350 */
[C---:B------:R-:W-:Y:S01]  /*03b0*/  IMAD.WIDE.U32 R4, R22.reuse, UR42, R2 ;  /* 0x0000002a16047c25 */ /* 0x040fe2000f8e0002 */
[----:B------:R-:W-:Y:S02]  /*03c0*/  ISETP.GE.AND.EX P6, PT, RZ, UR45, PT, P6 ;  /* 0x0000002dff007c0c */ /* 0x000fe4000bfc6360 */
[----:B------:R-:W-:Y:S01]  /*03d0*/  ISETP.GE.U32.AND P2, PT, R31, UR44, PT ;  /* 0x0000002c1f007c0c */ /* 0x000fe2000bf46070 */
[----:B------:R-:W-:Y:S01]  /*03e0*/  IMAD R3, R22, UR43, R7 ;  /* 0x0000002b16037c24 */ /* 0x000fe2000f8e0207 */
[----:B-1----:R-:W-:Y:S02]  /*03f0*/  @!P0 R2UR UR4, R18 ;  /* 0x00000000120482ca */ /* 0x002fe400000e0000 */
        /* <DEDUP_REMOVED lines=11> */
[----:B0-----:R-:W-:Y:S02]  /*04b0*/  MOV R36, 0xff800000 ;  /* 0xff80000000247802 */ /* 0x001fe40000000f00 */
[C---:B------:R-:W-:Y:S02]  /*04c0*/  @!P6 R2UR UR10, R18.reuse ;  /* 0x00000000120ae2ca */ /* 0x040fe400000e0000 */
[C---:B------:R-:W-:Y:S01]  /*04d0*/  @!P6 R2UR UR11, R19.reuse ;  /* 0x00000000130be2ca */ /* 0x040fe200000e0000 */
[----:B------:R-:W-:Y:S01]  /*04e0*/  IMAD.MOV.U32 R20, RZ, RZ, -0x800000 ;  /* 0xff800000ff147424 */ /* 0x000fe200078e00ff */
[----:B------:R-:W-:Y:S01]  /*04f0*/  @!P2 R2UR UR4, R18 ;  /* 0x000000001204a2ca */ /* 0x000fe200000e0000 */
[----:B------:R-:W3:Y:S01]  /*0500*/  @!P3 LDG.E R36, desc[UR6][R2.64+0x80] ;  /* 0x000080060224b981 */ /* 0x000ee2000c1e1900 */
[----:B------:R-:W-:-:S02]  /*0510*/  @!P2 R2UR UR5, R19 ;  /* 0x000000001305a2ca */ /* 0x000fc400000e0000 */
[----:B------:R-:W-:Y:S01]  /*0520*/  MOV R17, 0xff800000 ;  /* 0xff80000000117802 */ /* 0x000fe20000000f00 */
[----:B------:R-:W4:Y:S01]  /*0530*/  @!P5 LDG.E R20, desc[UR8][R2.64+0x100] ;  /* 0x000100080214d981 */ /* 0x000f22000c1e1900 */
[----:B------:R-:W-:-:S05]  /*0540*/  MOV R4, 0xff800000 ;  /* 0xff80000000047802 */ /* 0x000fca0000000f00 */
[----:B------:R-:W5:Y:S04]  /*0550*/  @!P6 LDG.E R17, desc[UR10][R2.64+0x180] ;  /* 0x0001800a0211e981 */ /* 0x000f68000c1e1900 */
[----:B------:R-:W5:Y:S01]  /*0560*/  @!P2 LDG.E R4, desc[UR4][R2.64+0x200] ;  /* 0x000200040204a981 */ /* 0x000f62000c1e1900 */
[----:B------:R-:W-:Y:S02]  /*0570*/  ISETP.GE.U32.AND P1, PT, R30, UR44, PT ;  /* 0x0000002c1e007c0c */ /* 0x000fe4000bf26070 */
[----:B------:R-:W-:Y:S02]  /*0580*/  MOV R13, 0xff800000 ;  /* 0xff800000000d7802 */ /* 0x000fe40000000f00 */
[----:B------:R-:W-:Y:S02]  /*0590*/  ISETP.GE.U32.AND P4, PT, R29, UR44, PT ;  /* 0x0000002c1d007c0c */ /* 0x000fe4000bf86070 */
[----:B------:R-:W-:-:S02]  /*05a0*/  ISETP.GE.AND.EX P1, PT, RZ, UR45, PT, P1 ;  /* 0x0000002dff007c0c */ /* 0x000fc4000bf26310 */
[----:B------:R-:W-:Y:S02]  /*05b0*/  ISETP.GE.AND.EX P4, PT, RZ, UR45, PT, P4 ;  /* 0x0000002dff007c0c */ /* 0x000fe4000bf86340 */
[----:B------:R-:W-:-:S09]  /*05c0*/  MOV R6, 0xff800000 ;  /* 0xff80000000067802 */ /* 0x000fd20000000f00 */
[C---:B------:R-:W-:Y:S02]  /*05d0*/  @!P1 R2UR UR4, R18.reuse ;  /* 0x00000000120492ca */ /* 0x040fe400000e0000 */
[C---:B------:R-:W-:Y:S02]  /*05e0*/  @!P1 R2UR UR5, R19.reuse ;  /* 0x00000000130592ca */ /* 0x040fe400000e0000 */
[----:B------:R-:W-:Y:S02]  /*05f0*/  @!P4 R2UR UR6, R18 ;  /* 0x000000001206c2ca */ /* 0x000fe400000e0000 */
[----:B------:R-:W-:Y:S01]  /*0600*/  @!P4 R2UR UR7, R19 ;  /* 0x000000001307c2ca */ /* 0x000fe200000e0000 */
[----:B------:R-:W-:Y:S01]  /*0610*/  IMAD.MOV.U32 R7, RZ, RZ, -0x800000 ;  /* 0xff800000ff077424 */ /* 0x000fe200078e00ff */
[----:B------:R-:W-:-:S07]  /*0620*/  MOV R8, 0xff800000 ;  /* 0xff80000000087802 */ /* 0x000fce0000000f00 */
        /* <DEDUP_REMOVED lines=39> */
[----:B------:R-:W-:Y:S02]  /*08a0*/  HFMA2 R11, -RZ, RZ, 3.7421875, 0 ;  /* 0x437c0000ff0b7431 */ /* 0x000fe400000001ff */
[----:B------:R-:W-:Y:S01]  /*08b0*/  IMAD.MOV.U32 R9, RZ, RZ, 0x3bbb989d ;  /* 0x3bbb989dff097424 */ /* 0x000fe200078e00ff */
        /* <DEDUP_REMOVED lines=15> */
[----:B------:R-:W-:Y:S01]  /*09b0*/  FFMA.SAT R20, R36, R9, 0.5 ;  /* 0x3f00000024147423 */ /* 0x000fe20000002009 */
[C---:B------:R-:W-:Y:S01]  /*09c0*/  FADD R4, -R15.reuse, R7 ;  /* 0x000000070f047221 */ /* 0x040fe20000000100 */
[-C--:B------:R-:W-:Y:S01]  /*09d0*/  FFMA.RM R12, R12, R11.reuse, 12582913 ;  /* 0x4b4000010c0c7423 */ /* 0x080fe2000000400b */
[C---:B------:R-:W-:Y:S01]  /*09e0*/  FADD R14, -R15.reuse, R17 ;  /* 0x000000110f0e7221 */ /* 0x040fe20000000100 */
[-C--:B------:R-:W-:Y:S01]  /*09f0*/  FFMA.RM R20, R20, R11.reuse, 12582913 ;  /* 0x4b40000114147423 */ /* 0x080fe2000000400b */
[C---:B------:R-:W-:Y:S01]  /*0a00*/  FADD R2, -R15.reuse, R6 ;  /* 0x000000060f027221 */ /* 0x040fe20000000100 */
[----:B------:R-:W-:Y:S01]  /*0a10*/  FADD R3, R12, -12583039 ;  /* 0xcb40007f0c037421 */ /* 0x000fe20000000000 */
[C---:B------:R-:W-:Y:S01]  /*0a20*/  FADD R6, -R15.reuse, R5 ;  /* 0x000000050f067221 */ /* 0x040fe20000000100 */
[----:B------:R-:W-:Y:S01]  /*0a30*/  FADD R5, R20, -12583039 ;  /* 0xcb40007f14057421 */ /* 0x000fe20000000000 */
[C---:B------:R-:W-:Y:S01]  /*0a40*/  FADD R8, -R15.reuse, R8 ;  /* 0x000000080f087221 */ /* 0x040fe20000000100 */
[----:B------:R-:W-:Y:S01]  /*0a50*/  FFMA R3, R38, 1.4426950216293334961, -R3 ;  /* 0x3fb8aa3b26037823 */ /* 0x000fe20000000803 */
[C---:B------:R-:W-:Y:S01]  /*0a60*/  FADD R16, -R15.reuse, R16 ;  /* 0x000000100f107221 */ /* 0x040fe20000000100 */
[----:B------:R-:W-:Y:S01]  /*0a70*/  FFMA R5, R36, 1.4426950216293334961, -R5 ;  /* 0x3fb8aa3b24057823 */ /* 0x000fe20000000805 */
[----:B------:R-:W-:Y:S01]  /*0a80*/  FADD R10, -R15, R10 ;  /* 0x0000000a0f0a7221 */ /* 0x000fe20000000100 */
[----:B------:R-:W-:Y:S01]  /*0a90*/  FFMA R38, R38, 1.925963033500011079e-08, R3 ;  /* 0x32a5706026267823 */ /* 0x000fe20000000003 */
[----:B------:R-:W-:Y:S01]  /*0aa0*/  FFMA.RM R3, R42, R11, 12582913 ;  /* 0x4b4000012a037423 */ /* 0x000fe2000000400b */
[----:B------:R-:W-:Y:S01]  /*0ab0*/  FFMA.SAT R42, R14, R9, 0.5 ;  /* 0x3f0000000e2a7423 */ /* 0x000fe20000002009 */
[----:B------:R-:W-:Y:S01]  /*0ac0*/  FFMA R36, R36, 1.925963033500011079e-08, R5 ;  /* 0x32a5706024247823 */ /* 0x000fe20000000005 */
[----:B------:R-:W-:Y:S01]  /*0ad0*/  SHF.L.U32 R20, R20, 0x17, RZ ;  /* 0x0000001714147819 */ /* 0x000fe200000006ff */
[----:B------:R-:W-:Y:S01]  /*0ae0*/  FADD R7, R3, -12583039 ;  /* 0xcb40007f03077421 */ /* 0x000fe20000000000 */
[----:B------:R-:W0:Y:S03]  /*0af0*/  MUFU.EX2 R38, R38 ;  /* 0x0000002600267308 */ /* 0x000e260000000800 */
[----:B------:R-:W-:-:S04]  /*0b00*/  FFMA R7, R40, 1.4426950216293334961, -R7 ;  /* 0x3fb8aa3b28077823 */ /* 0x000fc80000000807 */
[----:B------:R-:W-:Y:S01]  /*0b10*/  FFMA R40, R40, 1.925963033500011079e-08, R7 ;  /* 0x32a5706028287823 */ /* 0x000fe20000000007 */
[----:B------:R-:W-:Y:S01]  /*0b20*/  FFMA.RM R7, R42, R11, 12582913 ;  /* 0x4b4000012a077423 */ /* 0x000fe2000000400b */
[----:B------:R-:W1:Y:S03]  /*0b30*/  MUFU.EX2 R13, R36 ;  /* 0x00000024000d7308 */ /* 0x000e660000000800 */
[----:B------:R-:W-:-:S04]  /*0b40*/  FADD R5, R7, -12583039 ;  /* 0xcb40007f07057421 */ /* 0x000fc80000000000 */
[C---:B------:R-:W-:Y:S01]  /*0b50*/  FFMA R5, R14.reuse, 1.4426950216293334961, -R5 ;  /* 0x3fb8aa3b0e057823 */ /* 0x040fe20000000805 */
[----:B------:R-:W2:Y:S03]  /*0b60*/  MUFU.EX2 R17, R40 ;  /* 0x0000002800117308 */ /* 0x000ea60000000800 */
[----:B------:R-:W-:Y:S01]  /*0b70*/  FFMA R35, R14, 1.925963033500011079e-08, R5 ;  /* 0x32a570600e237823 */ /* 0x000fe20000000005 */
[----:B------:R-:W-:Y:S01]  /*0b80*/  FFMA.SAT R14, R0, R9, 0.5 ;  /* 0x3f000000000e7423 */ /* 0x000fe20000002009 */
[----:B------:R-:W-:-:S03]  /*0b90*/  SHF.L.U32 R5, R12, 0x17, RZ ;  /* 0x000000170c057819 */ /* 0x000fc600000006ff */
[----:B------:R-:W-:Y:S01]  /*0ba0*/  FFMA.RM R12, R14, R11, 12582913 ;  /* 0x4b4000010e0c7423 */ /* 0x000fe2000000400b */
[----:B------:R-:W-:Y:S01]  /*0bb0*/  FFMA.SAT R14, R2, R9, 0.5 ;  /* 0x3f000000020e7423 */ /* 0x000fe20000002009 */
[----:B0-----:R-:W-:Y:S02]  /*0bc0*/  FMUL R5, R5, R38 ;  /* 0x0000002605057220 */ /* 0x001fe40000400000 */
[----:B------:R-:W-:-:S04]  /*0bd0*/  FADD R15, R12, -12583039 ;  /* 0xcb40007f0c0f7421 */ /* 0x000fc80000000000 */
[----:B------:R-:W-:-:S04]  /*0be0*/  FFMA R15, R0, 1.4426950216293334961, -R15 ;  /* 0x3fb8aa3b000f7823 */ /* 0x000fc8000000080f */
[----:B------:R-:W-:Y:S01]  /*0bf0*/  FFMA R37, R0, 1.925963033500011079e-08, R15 ;  /* 0x32a5706000257823 */ /* 0x000fe2000000000f */
[----:B-1----:R-:W-:Y:S01]  /*0c00*/  FMUL R0, R20, R13 ;  /* 0x0000000d14007220 */ /* 0x002fe20000400000 */
[----:B------:R-:W-:Y:S01]  /*0c10*/  FFMA.RM R13, R14, R11, 12582913 ;  /* 0x4b4000010e0d7423 */ /* 0x000fe2000000400b */
[----:B------:R-:W-:Y:S01]  /*0c20*/  FFMA.SAT R14, R4, R9, 0.5 ;  /* 0x3f000000040e7423 */ /* 0x000fe20000002009 */
[----:B------:R-:W0:Y:S02]  /*0c30*/  MUFU.EX2 R20, R35 ;  /* 0x0000002300147308 */ /* 0x000e240000000800 */
[C---:B------:R-:W-:Y:S01]  /*0c40*/  FADD R15, R13.reuse, -12583039 ;  /* 0xcb40007f0d0f7421 */ /* 0x040fe20000000000 */
[----:B------:R-:W-:Y:S01]  /*0c50*/  FFMA.RM R14, R14, R11, 12582913 ;  /* 0x4b4000010e0e7423 */ /* 0x000fe2000000400b */
[----:B------:R-:W-:Y:S02]  /*0c60*/  SHF.L.U32 R13, R13, 0x17, RZ ;  /* 0x000000170d0d7819 */ /* 0x000fe400000006ff */
[----:B------:R-:W-:-:S02]  /*0c70*/  FFMA R15, R2, 1.4426950216293334961, -R15 ;  /* 0x3fb8aa3b020f7823 */ /* 0x000fc4000000080f */
[----:B------:R-:W1:Y:S02]  /*0c80*/  MUFU.EX2 R37, R37 ;  /* 0x0000002500257308 */ /* 0x000e640000000800 */
[----:B------:R-:W-:Y:S01]  /*0c90*/  FFMA R15, R2, 1.925963033500011079e-08, R15 ;  /* 0x32a57060020f7823 */ /* 0x000fe2000000000f */
[----:B------:R-:W-:Y:S01]  /*0ca0*/  SHF.L.U32 R2, R3, 0x17, RZ ;  /* 0x0000001703027819 */ /* 0x000fe200000006ff */
[----:B------:R-:W-:-:S04]  /*0cb0*/  IMAD.SHL.U32 R3, R7, 0x800000, RZ ;  /* 0x0080000007037824 */ /* 0x000fc800078e00ff */
[----:B--2---:R-:W-:Y:S01]  /*0cc0*/  FMUL R2, R2, R17 ;  /* 0x0000001102027220 */ /* 0x004fe20000400000 */
[C---:B------:R-:W-:Y:S01]  /*0cd0*/  FADD R17, R14.reuse, -12583039 ;  /* 0xcb40007f0e117421 */ /* 0x040fe20000000000 */
[----:B0-----:R-:W-:Y:S01]  /*0ce0*/  FMUL R3, R3, R20 ;  /* 0x0000001403037220 */ /* 0x001fe20000400000 */
[----:B------:R-:W-:Y:S02]  /*0cf0*/  SHF.L.U32 R14, R14, 0x17, RZ ;  /* 0x000000170e0e7819 */ /* 0x000fe400000006ff */
[----:B------:R-:W-:-:S04]  /*0d00*/  FFMA R7, R4, 1.4426950216293334961, -R17 ;  /* 0x3fb8aa3b04077823 */ /* 0x000fc80000000811 */
[----:B------:R-:W-:Y:S01]  /*0d10*/  FFMA R7, R4, 1.925963033500011079e-08, R7 ;  /* 0x32a5706004077823 */ /* 0x000fe20000000007 */
[----:B------:R-:W-:-:S04]  /*0d20*/  FFMA.SAT R4, R8, R9, 0.5 ;  /* 0x3f00000008047423 */ /* 0x000fc80000002009 */
[----:B------:R-:W-:Y:S01]  /*0d30*/  FFMA.RM R17, R4, R11, 12582913 ;  /* 0x4b40000104117423 */ /* 0x000fe2000000400b */
[----:B------:R-:W-:Y:S01]  /*0d40*/  SHF.L.U32 R4, R12, 0x17, RZ ;  /* 0x000000170c047819 */ /* 0x000fe200000006ff */
[----:B------:R-:W0:Y:S02]  /*0d50*/  MUFU.EX2 R7, R7 ;  /* 0x0000000700077308 */ /* 0x000e240000000800 */
[C---:B------:R-:W-:Y:S01]  /*0d60*/  FADD R35, R17.reuse, -12583039 ;  /* 0xcb40007f11237421 */ /* 0x040fe20000000000 */
[----:B------:R-:W-:Y:S01]  /*0d70*/  SHF.L.U32 R17, R17, 0x17, RZ ;  /* 0x0000001711117819 */ /* 0x000fe200000006ff */
[----:B-1----:R-:W-:Y:S02]  /*0d80*/  FMUL R4, R4, R37 ;  /* 0x0000002504047220 */ /* 0x002fe40000400000 */
[----:B------:R-:W-:-:S04]  /*0d90*/  FFMA R35, R8, 1.4426950216293334961, -R35 ;  /* 0x3fb8aa3b08237823 */ /* 0x000fc80000000823 */
[----:B------:R-:W-:Y:S01]  /*0da0*/  FFMA R35, R8, 1.925963033500011079e-08, R35 ;  /* 0x32a5706008237823 */ /* 0x000fe20000000023 */
[----:B------:R-:W-:-:S04]  /*0db0*/  FFMA.SAT R8, R16, R9, 0.5 ;  /* 0x3f00000010087423 */ /* 0x000fc80000002009 */
[----:B------:R-:W-:Y:S01]  /*0dc0*/  FFMA.RM R12, R8, R11, 12582913 ;  /* 0x4b400001080c7423 */ /* 0x000fe2000000400b */
[----:B------:R-:W-:Y:S01]  /*0dd0*/  FFMA.SAT R8, R10, R9, 0.5 ;  /* 0x3f0000000a087423 */ /* 0x000fe20000002009 */
[----:B0-----:R-:W-:Y:S02]  /*0de0*/  FMUL R7, R14, R7 ;  /* 0x000000070e077220 */ /* 0x001fe40000400000 */
[C---:B------:R-:W-:Y:S01]  /*0df0*/  FADD R39, R12.reuse, -12583039 ;  /* 0xcb40007f0c277421 */ /* 0x040fe20000000000 */
[----:B------:R-:W-:-:S03]  /*0e00*/  IMAD.SHL.U32 R12, R12, 0x800000, RZ ;  /* 0x008000000c0c7824 */ /* 0x000fc600078e00ff */
[----:B------:R-:W-:-:S04]  /*0e10*/  FFMA R39, R16, 1.4426950216293334961, -R39 ;  /* 0x3fb8aa3b10277823 */ /* 0x000fc80000000827 */
[----:B------:R-:W-:Y:S01]  /*0e20*/  FFMA R39, R16, 1.925963033500011079e-08, R39 ;  /* 0x32a5706010277823 */ /* 0x000fe20000000027 */
[----:B------:R-:W-:Y:S01]  /*0e30*/  FFMA.SAT R16, R6, R9, 0.5 ;  /* 0x3f00000006107423 */ /* 0x000fe20000002009 */
[-C--:B------:R-:W-:Y:S02]  /*0e40*/  FFMA.RM R9, R8, R11.reuse, 12582913 ;  /* 0x4b40000108097423 */ /* 0x080fe4000000400b */
[----:B------:R-:W0:Y:S01]  /*0e50*/  MUFU.EX2 R8, R15 ;  /* 0x0000000f00087308 */ /* 0x000e220000000800 */
[----:B------:R-:W-:Y:S01]  /*0e60*/  FFMA.RM R11, R16, R11, 12582913 ;  /* 0x4b400001100b7423 */ /* 0x000fe2000000400b */
[C---:B------:R-:W-:Y:S01]  /*0e70*/  FADD R37, R9.reuse, -12583039 ;  /* 0xcb40007f09257421 */ /* 0x040fe20000000000 */
[----:B------:R-:W-:Y:S02]  /*0e80*/  SHF.L.U32 R16, R9, 0x17, RZ ;  /* 0x0000001709107819 */ /* 0x000fe400000006ff */
[----:B------:R-:W-:Y:S01]  /*0e90*/  FADD R41, R11, -12583039 ;  /* 0xcb40007f0b297421 */ /* 0x000fe20000000000 */
[----:B------:R-:W-:-:S02]  /*0ea0*/  FFMA R37, R10, 1.4426950216293334961, -R37 ;  /* 0x3fb8aa3b0a257823 */ /* 0x000fc40000000825 */
[----:B------:R-:W1:Y:S01]  /*0eb0*/  MUFU.EX2 R39, R39 ;  /* 0x0000002700277308 */ /* 0x000e620000000800 */
[----:B------:R-:W-:Y:S01]  /*0ec0*/  FFMA R41, R6, 1.4426950216293334961, -R41 ;  /* 0x3fb8aa3b06297823 */ /* 0x000fe20000000829 */
[----:B------:R-:W-:-:S03]  /*0ed0*/  FFMA R37, R10, 1.925963033500011079e-08, R37 ;  /* 0x32a570600a257823 */ /* 0x000fc60000000025 */
[----:B------:R-:W-:-:S03]  /*0ee0*/  FFMA R41, R6, 1.925963033500011079e-08, R41 ;  /* 0x32a5706006297823 */ /* 0x000fc60000000029 */
[----:B------:R-:W2:Y:S01]  /*0ef0*/  MUFU.EX2 R10, R35 ;  /* 0x00000023000a7308 */ /* 0x000ea20000000800 */
[----:B0-----:R-:W-:Y:S01]  /*0f00*/  FMUL R6, R13, R8 ;  /* 0x000000080d067220 */ /* 0x001fe20000400000 */
[----:B------:R-:W-:-:S04]  /*0f10*/  FADD R13, RZ, R5 ;  /* 0x00000005ff0d7221 */ /* 0x000fc80000000000 */
[----:B------:R-:W-:Y:S02]  /*0f20*/  FADD R13, R13, R0 ;  /* 0x000000000d0d7221 */ /* 0x000fe40000000000 */
[----:B------:R-:W0:Y:S01]  /*0f30*/  MUFU.EX2 R37, R37 ;  /* 0x0000002500257308 */ /* 0x000e220000000800 */
[----:B-1----:R-:W-:Y:S01]  /*0f40*/  FMUL R9, R12, R39 ;  /* 0x000000270c097220 */ /* 0x002fe20000400000 */
[----:B------:R-:W-:Y:S01]  /*0f50*/  FADD R8, R13, R2 ;  /* 0x000000020d087221 */ /* 0x000fe20000000000 */
[----:B------:R-:W-:-:S03]  /*0f60*/  SHF.L.U32 R12, R11, 0x17, RZ ;  /* 0x000000170b0c7819 */ /* 0x000fc600000006ff */
[----:B------:R-:W-:Y:S02]  /*0f70*/  FADD R13, R8, R3 ;  /* 0x00000003080d7221 */ /* 0x000fe40000000000 */
[----:B------:R-:W1:Y:S01]  /*0f80*/  MUFU.EX2 R41, R41 ;  /* 0x0000002900297308 */ /* 0x000e620000000800 */
[----:B--2---:R-:W-:Y:S01]  /*0f90*/  FMUL R8, R17, R10 ;  /* 0x0000000a11087220 */ /* 0x004fe20000400000 */
[----:B------:R-:W-:-:S04]  /*0fa0*/  FADD R13, R13, R4 ;  /* 0x000000040d0d7221 */ /* 0x000fc80000000000 */
[----:B------:R-:W-:Y:S01]  /*0fb0*/  FADD R10, R13, R6 ;  /* 0x000000060d0a7221 */ /* 0x000fe20000000000 */
[----:B0-----:R-:W-:-:S03]  /*0fc0*/  FMUL R16, R16, R37 ;  /* 0x0000002510107220 */ /* 0x001fc60000400000 */
        /* <DEDUP_REMOVED lines=15> */
.L_x_3630:
        /* <DEDUP_REMOVED lines=12> */
[----:B0-----:R-:W-:Y:S05]  /*1180*/  CALL.REL.NOINC `($__internal_52_$__cuda_sm3x_div_rn_noftz_f32_slowpath) ;  /* 0x0000001800347944 */ /* 0x001fea0003c00000 */
[----:B------:R-:W-:-:S07]  /*1190*/  MOV R11, R5 ;  /* 0x00000005000b7202 */ /* 0x000fce0000000f00 */
.L_x_3597:
[----:B------:R-:W-:Y:S05]  /*11a0*/  BSYNC.RECONVERGENT B3 ;  /* 0x0000000000037941 */ /* 0x000fea0003800200 */
.L_x_3596:
        /* <DEDUP_REMOVED lines=12> */
[----:B0-----:R-:W-:Y:S05]  /*1270*/  CALL.REL.NOINC `($__internal_52_$__cuda_sm3x_div_rn_noftz_f32_slowpath) ;  /* 0x0000001400f87944 */ /* 0x001fea0003c00000 */
[----:B------:R-:W-:-:S07]  /*1280*/  MOV R17, R5 ;  /* 0x0000000500117202 */ /* 0x000fce0000000f00 */
.L_x_3599:
[----:B------:R-:W-:Y:S05]  /*1290*/  BSYNC.RECONVERGENT B3 ;  /* 0x0000000000037941 */ /* 0x000fea0003800200 */
.L_x_3598:
        /* <DEDUP_REMOVED lines=12> */
[----:B0-----:R-:W-:Y:S05]  /*1360*/  CALL.REL.NOINC `($__internal_52_$__cuda_sm3x_div_rn_noftz_f32_slowpath) ;  /* 0x0000001400bc7944 */ /* 0x001fea0003c00000 */
[----:B------:R-:W-:-:S07]  /*1370*/  IMAD.MOV.U32 R35, RZ, RZ, R5 ;  /* 0x000000ffff237224 */ /* 0x000fce00078e0005 */
.L_x_3601:
[----:B------:R-:W-:Y:S05]  /*1380*/  BSYNC.RECONVERGENT B3 ;  /* 0x0000000000037941 */ /* 0x000fea0003800200 */
.L_x_3600:
        /* <DEDUP_REMOVED lines=13> */
[----:B------:R-:W-:-:S07]  /*1460*/  MOV R37, R5 ;  /* 0x0000000500257202 */ /* 0x000fce0000000f00 */
.L_x_3603:
[----:B------:R-:W-:Y:S05]  /*1470*/  BSYNC.RECONVERGENT B3 ;  /* 0x0000000000037941 */ /* 0x000fea0003800200 */
.L_x_3602:
        /* <DEDUP_REMOVED lines=12> */
[----:B0-----:R-:W-:Y:S05]  /*1540*/  CALL.REL.NOINC `($__internal_52_$__cuda_sm3x_div_rn_noftz_f32_slowpath) ;  /* 0x0000001400447944 */ /* 0x001fea0003c00000 */
[----:B------:R-:W-:-:S07]  /*1550*/  MOV R39, R5 ;  /* 0x0000000500277202 */ /* 0x000fce0000000f00 */
.L_x_3605:
[----:B------:R-:W-:Y:S05]  /*1560*/  BSYNC.RECONVERGENT B3 ;  /* 0x0000000000037941 */ /* 0x000fea0003800200 */
.L_x_3604:
        /* <DEDUP_REMOVED lines=14> */
.L_x_3607:
[----:B------:R-:W-:Y:S05]  /*1650*/  BSYNC.RECONVERGENT B3 ;  /* 0x0000000000037941 */ /* 0x000fea0003800200 */
.L_x_3606:
        /* <DEDUP_REMOVED lines=14> */
.L_x_3609:
[----:B------:R-:W-:Y:S05]  /*1740*/  BSYNC.RECONVERGENT B3 ;  /* 0x0000000000037941 */ /* 0x000fea0003800200 */
.L_x_3608:
        /* <DEDUP_REMOVED lines=14> */
.L_x_3611:
[----:B------:R-:W-:Y:S05]  /*1830*/  BSYNC.RECONVERGENT B3 ;  /* 0x0000000000037941 */ /* 0x000fea0003800200 */
.L_x_3610:
        /* <DEDUP_REMOVED lines=14> */
.L_x_3613:
[----:B------:R-:W-:Y:S05]  /*1920*/  BSYNC.RECONVERGENT B3 ;  /* 0x0000000000037941 */ /* 0x000fea0003800200 */
.L_x_3612:
        /* <DEDUP_REMOVED lines=14> */
.L_x_3615:
[----:B------:R-:W-:Y:S05]  /*1a10*/  BSYNC.RECONVERGENT B3 ;  /* 0x0000000000037941 */ /* 0x000fea0003800200 */
.L_x_3614:
        /* <DEDUP_REMOVED lines=14> */
.L_x_3617:
[----:B------:R-:W-:Y:S05]  /*1b00*/  BSYNC.RECONVERGENT B3 ;  /* 0x0000000000037941 */ /* 0x000fea0003800200 */
.L_x_3616:
        /* <DEDUP_REMOVED lines=67> */
.L_x_3594:
[----:B------:R-:W-:Y:S05]  /*1f40*/  EXIT ;  /* 0x000000000000794d */ /* 0x000fea0003800000 */
.L_x_3595:
[----:B------:R-:W-:Y:S01]  /*1f50*/  HFMA2 R11, -RZ, RZ, 0, 1.847743988037109375e-06 ;  /* 0x0000001fff0b7431 */ /* 0x000fe200000001ff */
[----:B------:R-:W-:Y:S01]  /*1f60*/  BSSY B1, `(.L_x_3619) ;  /* 0x0000006000017945 */ /* 0x000fe20003800000 */
[----:B------:R-:W-:Y:S01]  /*1f70*/  MOV R12, 0x10 ;  /* 0x00000010000c7802 */ /* 0x000fe20000000f00 */
[----:B------:R-:W-:-:S07]  /*1f80*/  IMAD.MOV.U32 R15, RZ, RZ, -0x1 ;  /* 0xffffffffff0f7424 */ /* 0x000fce00078e00ff */
[----:B------:R-:W-:Y:S05]  /*1f90*/  WARPSYNC.COLLECTIVE R15, `(.L_x_3620) ;  /* 0x000000000f087348 */ /* 0x000fea0003c00000 */
[----:B------:R0:W1:Y:S02]  /*1fa0*/  SHFL.BFLY P6, R14, R13, R12, R11 ;  /* 0x0c00000c0d0e7389 */ /* 0x00006400000c000b */
[----:B01----:R-:W-:Y:S05]  /*1fb0*/  ENDCOLLECTIVE ;  /* 0x000000000000791b */ /* 0x003fea0003800000 */
.L_x_3620:
[----:B------:R-:W-:Y:S05]  /*1fc0*/  BSYNC B1 ;  /* 0x0000000000017941 */ /* 0x000fea0003800000 */
.L_x_3619:
[----:B------:R-:W-:Y:S01]  /*1fd0*/  HFMA2 R11, -RZ, RZ, 0, 1.847743988037109375e-06 ;  /* 0x0000001fff0b7431 */ /* 0x000fe200000001ff */
[----:B------:R-:W-:Y:S02]  /*1fe0*/  FMNMX R13, R14, R13, !PT ;  /* 0x0000000d0e0d7209 */ /* 0x000fe40007800000 */
[----:B------:R-:W-:Y:S02]  /*1ff0*/  MOV R12, 0x8 ;  /* 0x00000008000c7802 */ /* 0x000fe40000000f00 */
[----:B------:R-:W-:-:S07]  /*2000*/  MOV R15, 0xffffffff ;  /* 0xffffffff000f7802 */ /* 0x000fce0000000f00 */
[----:B------:R-:W-:Y:S05]  /*2010*/  WARPSYNC.COLLECTIVE R15, `(.L_x_3621) ;  /* 0x000000000f087348 */ /* 0x000fea0003c00000 */
[----:B------:R0:W1:Y:S02]  /*2020*/  SHFL.BFLY P6, R14, R13, R12, R11 ;  /* 0x0c00000c0d0e7389 */ /* 0x00006400000c000b */
[----:B01----:R-:W-:Y:S05]  /*2030*/  ENDCOLLECTIVE ;  /* 0x000000000000791b */ /* 0x003fea0003800000 */
.L_x_3621:
[----:B------:R-:W-:Y:S01]  /*2040*/  IMAD.MOV.U32 R12, RZ, RZ, 0x4 ;  /* 0x00000004ff0c7424 */ /* 0x000fe200078e00ff */
[----:B------:R-:W-:-:S04]  /*2050*/  FMNMX R0, R13, R14, !PT ;  /* 0x0000000e0d007209 */ /* 0x000fc80007800000 */
[----:B------:R-:W-:-:S07]  /*2060*/  MOV R13, R0 ;  /* 0x00000000000d7202 */ /* 0x000fce0000000f00 */
[----:B------:R-:W-:Y:S05]  /*2070*/  WARPSYNC.COLLECTIVE R15, `(.L_x_3622) ;  /* 0x000000000f087348 */ /* 0x000fea0003c00000 */
[----:B------:R0:W1:Y:S02]  /*2080*/  SHFL.BFLY P6, R14, R13, R12, R11 ;  /* 0x0c00000c0d0e7389 */ /* 0x00006400000c000b */
[----:B01----:R-:W-:Y:S05]  /*2090*/  ENDCOLLECTIVE ;  /* 0x000000000000791b */ /* 0x003fea0003800000 */
.L_x_3622:
[----:B------:R-:W-:Y:S01]  /*20a0*/  HFMA2 R12, -RZ, RZ, 0, 1.1920928955078125e-07 ;  /* 0x00000002ff0c7431 */ /* 0x000fe200000001ff */
[----:B------:R-:W-:-:S04]  /*20b0*/  FMNMX R2, R0, R14, !PT ;  /* 0x0000000e00027209 */ /* 0x000fc80007800000 */
[----:B------:R-:W-:-:S07]  /*20c0*/  MOV R13, R2 ;  /* 0x00000002000d7202 */ /* 0x000fce0000000f00 */
[----:B------:R-:W-:Y:S05]  /*20d0*/  WARPSYNC.COLLECTIVE R15, `(.L_x_3623) ;  /* 0x000000000f087348 */ /* 0x000fea0003c00000 */
[----:B------:R0:W1:Y:S02]  /*20e0*/  SHFL.BFLY P6, R14, R13, R12, R11 ;  /* 0x0c00000c0d0e7389 */ /* 0x00006400000c000b */
[----:B01----:R-:W-:Y:S05]  /*20f0*/  ENDCOLLECTIVE ;  /* 0x000000000000791b */ /* 0x003fea0003800000 */
.L_x_3623:
[----:B------:R-:W-:Y:S01]  /*2100*/  HFMA2 R12, -RZ, RZ, 0, 5.9604644775390625e-08 ;  /* 0x00000001ff0c7431 */ /* 0x000fe200000001ff */
[----:B------:R-:W-:-:S04]  /*2110*/  FMNMX R3, R2, R14, !PT ;  /* 0x0000000e02037209 */ /* 0x000fc80007800000 */
[----:B------:R-:W-:-:S07]  /*2120*/  MOV R13, R3 ;  /* 0x00000003000d7202 */ /* 0x000fce0000000f00 */
[----:B------:R-:W-:Y:S05]  /*2130*/  WARPSYNC.COLLECTIVE R15, `(.L_x_3624) ;  /* 0x000000000f087348 */ /* 0x000fea0003c00000 */
[----:B------:R0:W1:Y:S02]  /*2140*/  SHFL.BFLY P6, R14, R13, R12, R11 ;  /* 0x0c00000c0d0e7389 */ /* 0x00006400000c000b */
[----:B01----:R-:W-:Y:S05]  /*2150*/  ENDCOLLECTIVE ;  /* 0x000000000000791b */ /* 0x003fea0003800000 */
.L_x_3624:
        /* <DEDUP_REMOVED lines=43> */
[----:B------:R-:W-:Y:S02]  /*2410*/  IMAD.SHL.U32 R3, R9, 0x800000, RZ ;  /* 0x0080000009037824 */ /* 0x000fe400078e00ff */
        /* <DEDUP_REMOVED lines=40> */
[-C--:B------:R-:W-:Y:S01]  /*26a0*/  FFMA.SAT R13, R10, R11.reuse, 0.5 ;  /* 0x3f0000000a0d7423 */ /* 0x080fe2000000200b */
[----:B------:R-:W-:Y:S01]  /*26b0*/  FFMA.SAT R11, R14, R11, 0.5 ;  /* 0x3f0000000e0b7423 */ /* 0x000fe2000000200b */
[----:B------:R0:W1:Y:S02]  /*26c0*/  MUFU.EX2 R16, R15 ;  /* 0x0000000f00107308 */ /* 0x0000640000000800 */
[-C--:B------:R-:W-:Y:S01]  /*26d0*/  FFMA.RM R13, R13, R12.reuse, 12582913 ;  /* 0x4b4000010d0d7423 */ /* 0x080fe2000000400c */
[----:B------:R-:W-:-:S03]  /*26e0*/  FFMA.RM R17, R11, R12, 12582913 ;  /* 0x4b4000010b117423 */ /* 0x000fc6000000400c */
[C---:B------:R-:W-:Y:S01]  /*26f0*/  FADD R11, R13.reuse, -12583039 ;  /* 0xcb40007f0d0b7421 */ /* 0x040fe20000000000 */
[----:B------:R-:W-:Y:S01]  /*2700*/  IMAD.SHL.U32 R13, R13, 0x800000, RZ ;  /* 0x008000000d0d7824 */ /* 0x000fe200078e00ff */
[----:B0-----:R-:W-:Y:S02]  /*2710*/  MOV R15, 0xffffffff ;  /* 0xffffffff000f7802 */ /* 0x001fe40000000f00 */
[----:B------:R-:W-:-:S04]  /*2720*/  FFMA R11, R10, 1.4426950216293334961, -R11 ;  /* 0x3fb8aa3b0a0b7823 */ /* 0x000fc8000000080b */
[----:B------:R-:W-:Y:S01]  /*2730*/  FFMA R12, R10, 1.925963033500011079e-08, R11 ;  /* 0x32a570600a0c7823 */ /* 0x000fe2000000000b */
[C---:B------:R-:W-:Y:S01]  /*2740*/  FADD R11, R17.reuse, -12583039 ;  /* 0xcb40007f110b7421 */ /* 0x040fe20000000000 */
[----:B------:R-:W-:Y:S01]  /*2750*/  SHF.L.U32 R10, R17, 0x17, RZ ;  /* 0x00000017110a7819 */ /* 0x000fe200000006ff */
[----:B-1----:R-:W-:Y:S02]  /*2760*/  FMUL R9, R9, R16 ;  /* 0x0000001009097220 */ /* 0x002fe40000400000 */
        /* <DEDUP_REMOVED lines=15> */
[----:B------:R-:W-:-:S03]  /*2860*/  HFMA2 R12, -RZ, RZ, 0, 9.5367431640625e-07 ;  /* 0x00000010ff0c7431 */ /* 0x000fc600000001ff */
[----:B------:R-:W-:-:S04]  /*2870*/  FADD R11, R11, R16 ;  /* 0x000000100b0b7221 */ /* 0x000fc80000000000 */
[----:B------:R-:W-:Y:S01]  /*2880*/  FADD R13, R11, R10 ;  /* 0x0000000a0b0d7221 */ /* 0x000fe20000000000 */
[----:B------:R-:W-:-:S07]  /*2890*/  MOV R11, 0x1f ;  /* 0x0000001f000b7802 */ /* 0x000fce0000000f00 */
[----:B------:R-:W-:Y:S05]  /*28a0*/  WARPSYNC.COLLECTIVE R15, `(.L_x_3625) ;  /* 0x000000000f087348 */ /* 0x000fea0003c00000 */
[----:B------:R0:W1:Y:S02]  /*28b0*/  SHFL.BFLY P6, R14, R13, R12, R11 ;  /* 0x0c00000c0d0e7389 */ /* 0x00006400000c000b */
[----:B01----:R-:W-:Y:S05]  /*28c0*/  ENDCOLLECTIVE ;  /* 0x000000000000791b */ /* 0x003fea0003800000 */
.L_x_3625:
[----:B------:R-:W-:Y:S02]  /*28d0*/  IMAD.MOV.U32 R12, RZ, RZ, 0x8 ;  /* 0x00000008ff0c7424 */ /* 0x000fe400078e00ff */
[----:B------:R-:W-:-:S05]  /*28e0*/  FADD R17, R13, R14 ;  /* 0x0000000e0d117221 */ /* 0x000fca0000000000 */
[----:B------:R-:W-:-:S07]  /*28f0*/  MOV R13, R17 ;  /* 0x00000011000d7202 */ /* 0x000fce0000000f00 */
[----:B------:R-:W-:Y:S05]  /*2900*/  WARPSYNC.COLLECTIVE R15, `(.L_x_3626) ;  /* 0x000000000f087348 */ /* 0x000fea0003c00000 */
[----:B------:R0:W1:Y:S02]  /*2910*/  SHFL.BFLY P6, R14, R13, R12, R11 ;  /* 0x0c00000c0d0e7389 */ /* 0x00006400000c000b */
[----:B01----:R-:W-:Y:S05]  /*2920*/  ENDCOLLECTIVE ;  /* 0x000000000000791b */ /* 0x003fea0003800000 */
.L_x_3626:
[----:B------:R-:W-:Y:S02]  /*2930*/  HFMA2 R12, -RZ, RZ, 0, 2.384185791015625e-07 ;  /* 0x00000004ff0c7431 */ /* 0x000fe400000001ff */
[----:B------:R-:W-:-:S05]  /*2940*/  FADD R20, R17, R14 ;  /* 0x0000000e11147221 */ /* 0x000fca0000000000 */
[----:B------:R-:W-:-:S07]  /*2950*/  MOV R13, R20 ;  /* 0x00000014000d7202 */ /* 0x000fce0000000f00 */
[----:B------:R-:W-:Y:S05]  /*2960*/  WARPSYNC.COLLECTIVE R15, `(.L_x_3627) ;  /* 0x000000000f087348 */ /* 0x000fea0003c00000 */
[----:B------:R0:W1:Y:S02]  /*2970*/  SHFL.BFLY P6, R14, R13, R12, R11 ;  /* 0x0c00000c0d0e7389 */ /* 0x00006400000c000b */
[----:B01----:R-:W-:Y:S05]  /*2980*/  ENDCOLLECTIVE ;  /* 0x000000000000791b */ /* 0x003fea0003800000 */
.L_x_3627:
[----:B------:R-:W-:Y:S02]  /*2990*/  HFMA2 R12, -RZ, RZ, 0, 1.1920928955078125e-07 ;  /* 0x00000002ff0c7431 */ /* 0x000fe400000001ff */
[----:B------:R-:W-:-:S05]  /*29a0*/  FADD R35, R20, R14 ;  /* 0x0000000e14237221 */ /* 0x000fca0000000000 */
[----:B------:R-:W-:-:S07]  /*29b0*/  MOV R13, R35 ;  /* 0x00000023000d7202 */ /* 0x000fce0000000f00 */
[----:B------:R-:W-:Y:S05]  /*29c0*/  WARPSYNC.COLLECTIVE R15, `(.L_x_3628) ;  /* 0x000000000f087348 */ /* 0x000fea0003c00000 */
[----:B------:R0:W1:Y:S02]  /*29d0*/  SHFL.BFLY P6, R14, R13, R12, R11 ;  /* 0x0c00000c0d0e7389 */ /* 0x00006400000c000b */
[----:B01----:R-:W-:Y:S05]  /*29e0*/  ENDCOLLECTIVE ;  /* 0x000000000000791b */ /* 0x003fea0003800000 */
.L_x_3628:
[----:B------:R-:W-:Y:S02]  /*29f0*/  IMAD.MOV.U32 R12, RZ, RZ, 0x1 ;  /* 0x00000001ff0c7424 */ /* 0x000fe400078e00ff */
[----:B------:R-:W-:-:S05]  /*2a00*/  FADD R36, R35, R14 ;  /* 0x0000000e23247221 */ /* 0x000fca0000000000 */
[----:B------:R-:W-:-:S07]  /*2a10*/  MOV R13, R36 ;  /* 0x00000024000d7202 */ /* 0x000fce0000000f00 */
[----:B------:R-:W-:Y:S05]  /*2a20*/  WARPSYNC.COLLECTIVE R15, `(.L_x_3629) ;  /* 0x000000000f087348 */ /* 0x000fea0003c00000 */
[----:B------:R0:W1:Y:S02]  /*2a30*/  SHFL.BFLY P6, R14, R13, R12, R11 ;  /* 0x0c00000c0d0e7389 */ /* 0x00006400000c000b */
[----:B01----:R-:W-:Y:S05]  /*2a40*/  ENDCOLLECTIVE ;  /* 0x000000000000791b */ /* 0x003fea0003800000 */
.L_x_3629:
[----:B------:R-:W-:Y:S05]  /*2a50*/  BRA `(.L_x_3630) ;  /* 0xffffffe400987947 */ /* 0x000fea000383ffff */
        .weak           $__internal_52_$__cuda_sm3x_div_rn_noftz_f32_slowpath
        .type           $__internal_52_$__cuda_sm3x_div_rn_noftz_f32_slowpath,@function
        .size           $__internal_52_$__cuda_sm3x_div_rn_noftz_f32_slowpath,(.L_x_8538 - $__internal_52_$__cuda_sm3x_div_rn_noftz_f32_slowpath)
$__internal_52_$__cuda_sm3x_div_rn_noftz_f32_slowpath:
        /* <DEDUP_REMOVED lines=34> */
.L_x_3632:
        /* <DEDUP_REMOVED lines=34> */
[----:B------:R-:W-:Y:S01]  /*2ea0*/  FSETP.NEU.FTZ.AND P1, PT, R13, R12, PT ;  /* 0x0000000c0d00720b */ /* 0x000fe20003f3d000 */
[C---:B------:R-:W-:Y:S01]  /*2eb0*/  VIADD R13, R47.reuse, 0x20 ;  /* 0x000000202f0d7836 */ /* 0x040fe20000000000 */
[----:B------:R-:W-:Y:S02]  /*2ec0*/  LOP3.LUT R20, R20, 0x800000, RZ, 0xfc, !PT ;  /* 0x0080000014147812 */ /* 0x000fe400078efcff */
[----:B------:R-:W-:-:S02]  /*2ed0*/  ISETP.NE.AND P2, PT, R47, RZ, PT ;  /* 0x000000ff2f00720c */ /* 0x000fc40003f45270 */
[----:B------:R-:W-:Y:S02]  /*2ee0*/  IADD3 R47, PT, PT, -R47, RZ, RZ ;  /* 0x000000ff2f2f7210 */ /* 0x000fe40007ffe1ff */
        /* <DEDUP_REMOVED lines=12> */
.L_x_3639:
[----:B------:R-:W-:-:S04]  /*2fb0*/  LOP3.LUT R5, R5, 0x80000000, RZ, 0xc0, !PT ;  /* 0x8000000005057812 */ /* 0x000fc800078ec0ff */
[----:B------:R-:W-:Y:S01]  /*2fc0*/  LOP3.LUT R5, R5, 0x7f800000, RZ, 0xfc, !PT ;  /* 0x7f80000005057812 */ /* 0x000fe200078efcff */
[----:B------:R-:W-:Y:S06]  /*2fd0*/  BRA `(.L_x_3640) ;  /* 0x0000000000047947 */ /* 0x000fec0003800000 */
.L_x_3638:
[----:B------:R-:W-:-:S07]  /*2fe0*/  LEA R5, R36, R5, 0x17 ;  /* 0x0000000524057211 */ /* 0x000fce00078eb8ff */
.L_x_3640:
[----:B------:R-:W-:Y:S05]  /*2ff0*/  BSYNC.RECONVERGENT B2 ;  /* 0x0000000000027941 */ /* 0x000fea0003800200 */
.L_x_3637:
[----:B------:R-:W-:Y:S05]  /*3000*/  BRA `(.L_x_3641) ;  /* 0x0000000000207947 */ /* 0x000fea0003800000 */
.L_x_3636:
[----:B------:R-:W-:-:S04]  /*3010*/  LOP3.LUT R5, R12, 0x80000000, R5, 0x48, !PT ;  /* 0x800000000c057812 */ /* 0x000fc800078e4805 */
[----:B------:R-:W-:Y:S01]  /*3020*/  LOP3.LUT R5, R5, 0x7f800000, RZ, 0xfc, !PT ;  /* 0x7f80000005057812 */ /* 0x000fe200078efcff */
[----:B------:R-:W-:Y:S06]  /*3030*/  BRA `(.L_x_3641) ;  /* 0x0000000000147947 */ /* 0x000fec0003800000 */
.L_x_3635:
[----:B------:R-:W-:Y:S01]  /*3040*/  LOP3.LUT R5, R12, 0x80000000, R5, 0x48, !PT ;  /* 0x800000000c057812 */ /* 0x000fe200078e4805 */
[----:B------:R-:W-:Y:S06]  /*3050*/  BRA `(.L_x_3641) ;  /* 0x00000000000c7947 */ /* 0x000fec0003800000 */
.L_x_3634:
[----:B------:R-:W0:Y:S01]  /*3060*/  MUFU.RSQ R5, -QNAN ;  /* 0xffc0000000057908 */ /* 0x000e220000001400 */
[----:B------:R-:W-:Y:S05]  /*3070*/  BRA `(.L_x_3641) ;  /* 0x0000000000047947 */ /* 0x000fea0003800000 */
.L_x_3633:
[----:B------:R-:W-:-:S07]  /*3080*/  FADD.FTZ R5, R5, R12 ;  /* 0x0000000c05057221 */ /* 0x000fce0000010000 */
.L_x_3641:
[----:B------:R-:W-:Y:S05]  /*3090*/  BSYNC.RECONVERGENT B1 ;  /* 0x0000000000017941 */ /* 0x000fea0003800200 */
.L_x_3631:
[----:B------:R-:W-:Y:S01]  /*30a0*/  HFMA2 R13, -RZ, RZ, 0, 0 ;  /* 0x00000000ff0d7431 */ /* 0x000fe200000001ff */
[----:B------:R-:W-:-:S04]  /*30b0*/  MOV R12, R14 ;  /* 0x0000000e000c7202 */ /* 0x000fc80000000f00 */
[----:B0-----:R-:W-:Y:S05]  /*30c0*/  RET.REL.NODEC R12 `(_Z15SoftmaxWarpImplI10DirectLoadIffE11DirectStoreIffEfLi1ELi11ELi32ELi1ELb1EL9Algorithm0EEvT_T0_ll) ;  /* 0xffffffcc0ccc7950 */ /* 0x001fea0003c3ffff */
.L_x_3642:
        /* <DEDUP_REMOVED lines=11> */
.L_x_8538:


//--------------------- .text._Z15SoftmaxWarpImplI10DirectLoadIffE11DirectStoreIffEfLi1ELi11ELi32ELi1ELb0EL9Algorithm0EEvT_T0_ll --------------------------
	.section	.text._Z15SoftmaxWarpImplI10DirectLoadIffE11DirectStoreIffEfLi1ELi11ELi32ELi1ELb0EL9Algorithm0EEvT_T0_ll,"ax",@progbits
	.align	128
        .global         _Z15SoftmaxWarpImplI10DirectLoadIffE11DirectStoreIffEfLi1ELi11ELi32ELi1ELb0EL9Algorithm0EEvT_T0_ll
        .type           _Z15SoftmaxWarpImplI10DirectLoadIffE11DirectStoreIffEfLi1ELi11ELi32ELi1ELb0EL9Algorithm0EEvT_T0_ll,@function
        .size           _Z15SoftmaxWarpImplI10DirectLoadIffE11DirectStoreIffEfLi1ELi11ELi32ELi1ELb0EL9Algorithm0EEvT_T0_ll,(.L_x_8539 - _Z15SoftmaxWarpImplI10DirectLoadIffE11DirectStoreIffEfLi1ELi11ELi32ELi1ELb0EL9Algorithm0EEvT_T0_ll)
        .other          _Z15SoftmaxWarpImplI10DirectLoadIffE11DirectStoreIffEfLi1ELi11ELi32ELi1ELb0EL9Algorithm0EEvT_T0_ll,@"STO_CUDA_ENTRY STV_DEFAULT"
_Z15SoftmaxWarpImplI10DirectLoadIffE11DirectStoreIffEfLi1ELi11ELi32ELi1ELb0EL9Algorithm0EEvT_T0_ll:
.text._Z15SoftmaxWarpImplI10DirectLoadIffE11DirectStoreIffEfLi1ELi11ELi32ELi1ELb0EL9Algorithm0EEvT_T0_ll:
        /* <DEDUP_REMOVED lines=24> */
.L_x_3643:
        /* <DEDUP_REMOVED lines=13> */
.L_x_3667:
        /* <DEDUP_REMOVED lines=59> */
[----:B------:R-:W-:Y:S01]  /*0600*/  FFMA.SAT R5, R31, R6, 0.5 ;  /* 0x3f0000001f057423 */ /* 0x000fe20000002006 */
[--C-:B------:R-:W-:Y:S01]  /*0610*/  FADD R15, R16, -R14.reuse ;  /* 0x8000000e100f7221 */ /* 0x100fe20000000000 */
[--C-:B------:R-:W-:Y:S01]  /*0620*/  FADD R3, R10, -R14.reuse ;  /* 0x8000000e0a037221 */ /* 0x100fe20000000000 */
[-C--:B------:R-:W-:Y:S01]  /*0630*/  FFMA.RM R0, R13, R8.reuse, 12582913 ;  /* 0x4b4000010d007423 */ /* 0x080fe20000004008 */
[----:B------:R-:W-:Y:S01]  /*0640*/  FFMA.RM R12, R5, R8, 12582913 ;  /* 0x4b400001050c7423 */ /* 0x000fe20000004008 */
[--C-:B------:R-:W-:Y:S01]  /*0650*/  FADD R13, R7, -R14.reuse ;  /* 0x8000000e070d7221 */ /* 0x100fe20000000000 */
[-C--:B------:R-:W-:Y:S01]  /*0660*/  FFMA.SAT R5, R29, R6.reuse, 0.5 ;  /* 0x3f0000001d057423 */ /* 0x080fe20000002006 */
[----:B------:R-:W-:Y:S01]  /*0670*/  FADD R2, R0, -12583039 ;  /* 0xcb40007f00027421 */ /* 0x000fe20000000000 */
[----:B------:R-:W-:Y:S01]  /*0680*/  FFMA.SAT R7, R15, R6, 0.5 ;  /* 0x3f0000000f077423 */ /* 0x000fe20000002006 */
[----:B------:R-:W-:Y:S01]  /*0690*/  FADD R27, R27, -R14 ;  /* 0x8000000e1b1b7221 */ /* 0x000fe20000000000 */
[-C--:B------:R-:W-:Y:S01]  /*06a0*/  FFMA.RM R5, R5, R8.reuse, 12582913 ;  /* 0x4b40000105057423 */ /* 0x080fe20000004008 */
[----:B------:R-:W-:Y:S01]  /*06b0*/  FFMA R4, R33, 1.4426950216293334961, -R2 ;  /* 0x3fb8aa3b21047823 */ /* 0x000fe20000000802 */
[----:B------:R-:W-:Y:S01]  /*06c0*/  FFMA.RM R2, R7, R8, 12582913 ;  /* 0x4b40000107027423 */ /* 0x000fe20000004008 */
[----:B------:R-:W-:Y:S01]  /*06d0*/  FFMA.SAT R7, R11, R6, 0.5 ;  /* 0x3f0000000b077423 */ /* 0x000fe20000002006 */
[----:B------:R-:W-:Y:S01]  /*06e0*/  FADD R25, R25, -R14 ;  /* 0x8000000e19197221 */ /* 0x000fe20000000000 */
[----:B------:R-:W-:Y:S01]  /*06f0*/  FFMA R33, R33, 1.925963033500011079e-08, R4 ;  /* 0x32a5706021217823 */ /* 0x000fe20000000004 */
[----:B------:R-:W-:Y:S01]  /*0700*/  FADD R4, R12, -12583039 ;  /* 0xcb40007f0c047421 */ /* 0x000fe20000000000 */
[----:B------:R-:W-:Y:S01]  /*0710*/  FADD R10, R2, -12583039 ;  /* 0xcb40007f020a7421 */ /* 0x000fe20000000000 */
[----:B------:R-:W-:Y:S01]  /*0720*/  FFMA.RM R7, R7, R8, 12582913 ;  /* 0x4b40000107077423 */ /* 0x000fe20000004008 */
[----:B------:R-:W-:Y:S01]  /*0730*/  FADD R9, R9, -R14 ;  /* 0x8000000e09097221 */ /* 0x000fe20000000000 */
[----:B------:R-:W-:Y:S01]  /*0740*/  FFMA R4, R31, 1.4426950216293334961, -R4 ;  /* 0x3fb8aa3b1f047823 */ /* 0x000fe20000000804 */
[----:B------:R-:W-:Y:S01]  /*0750*/  FFMA R10, R15, 1.4426950216293334961, -R10 ;  /* 0x3fb8aa3b0f0a7823 */ /* 0x000fe2000000080a */
[----:B------:R-:W-:Y:S01]  /*0760*/  FADD R23, R23, -R14 ;  /* 0x8000000e17177221 */ /* 0x000fe20000000000 */
[----:B------:R-:W1:Y:S01]  /*0770*/  MUFU.EX2 R33, R33 ;  /* 0x0000002100217308 */ /* 0x000e620000000800 */
[----:B------:R-:W-:Y:S01]  /*0780*/  FFMA R31, R31, 1.925963033500011079e-08, R4 ;  /* 0x32a570601f1f7823 */ /* 0x000fe20000000004 */
[----:B------:R-:W-:Y:S01]  /*0790*/  FADD R4, R5, -12583039 ;  /* 0xcb40007f05047421 */ /* 0x000fe20000000000 */
[----:B------:R-:W-:Y:S01]  /*07a0*/  FFMA R14, R15, 1.925963033500011079e-08, R10 ;  /* 0x32a570600f0e7823 */ /* 0x000fe2000000000a */
[----:B------:R-:W-:Y:S01]  /*07b0*/  FFMA.SAT R15, R27, R6, 0.5 ;  /* 0x3f0000001b0f7423 */ /* 0x000fe20000002006 */
[----:B------:R-:W-:Y:S01]  /*07c0*/  SHF.L.U32 R0, R0, 0x17, RZ ;  /* 0x0000001700007819 */ /* 0x000fe200000006ff */
[----:B------:R-:W-:Y:S01]  /*07d0*/  FFMA R4, R29, 1.4426950216293334961, -R4 ;  /* 0x3fb8aa3b1d047823 */ /* 0x000fe20000000804 */
[----:B------:R-:W-:Y:S01]  /*07e0*/  SHF.L.U32 R2, R2, 0x17, RZ ;  /* 0x0000001702027819 */ /* 0x000fe200000006ff */
[----:B------:R-:W-:Y:S01]  /*07f0*/  FFMA.RM R10, R15, R8, 12582913 ;  /* 0x4b4000010f0a7423 */ /* 0x000fe20000004008 */
[----:B------:R-:W2:Y:S01]  /*0800*/  MUFU.EX2 R31, R31 ;  /* 0x0000001f001f7308 */ /* 0x000ea20000000800 */
[----:B------:R-:W-:Y:S01]  /*0810*/  FFMA R29, R29, 1.925963033500011079e-08, R4 ;  /* 0x32a570601d1d7823 */ /* 0x000fe20000000004 */
[----:B------:R-:W-:-:S04]  /*0820*/  FADD R4, R7, -12583039 ;  /* 0xcb40007f07047421 */ /* 0x000fc80000000000 */
[C---:B------:R-:W-:Y:S02]  /*0830*/  FFMA R4, R11.reuse, 1.4426950216293334961, -R4 ;  /* 0x3fb8aa3b0b047823 */ /* 0x040fe40000000804 */
[----:B------:R-:W-:Y:S02]  /*0840*/  MUFU.EX2 R29, R29 ;  /* 0x0000001d001d7308 */ /* 0x000fe40000000800 */
[----:B------:R-:W-:Y:S01]  /*0850*/  FFMA R15, R11, 1.925963033500011079e-08, R4 ;  /* 0x32a570600b0f7823 */ /* 0x000fe20000000004 */
[----:B------:R-:W-:Y:S01]  /*0860*/  FADD R4, R10, -12583039 ;  /* 0xcb40007f0a047421 */ /* 0x000fe20000000000 */
[----:B------:R-:W-:-:S03]  /*0870*/  FFMA.SAT R11, R13, R6, 0.5 ;  /* 0x3f0000000d0b7423 */ /* 0x000fc60000002006 */
[----:B------:R-:W-:Y:S01]  /*0880*/  FFMA R4, R27, 1.4426950216293334961, -R4 ;  /* 0x3fb8aa3b1b047823 */ /* 0x000fe20000000804 */
[----:B------:R-:W-:Y:S01]  /*0890*/  FFMA.RM R11, R11, R8, 12582913 ;  /* 0x4b4000010b0b7423 */ /* 0x000fe20000004008 */
[----:B------:R-:W-:Y:S02]  /*08a0*/  MUFU.EX2 R15, R15 ;  /* 0x0000000f000f7308 */ /* 0x000fe40000000800 */
[----:B------:R-:W-:Y:S01]  /*08b0*/  FFMA R27, R27, 1.925963033500011079e-08, R4 ;  /* 0x32a570601b1b7823 */ /* 0x000fe20000000004 */
[----:B-1----:R-:W-:Y:S01]  /*08c0*/  FMUL R4, R0, R33 ;  /* 0x0000002100047220 */ /* 0x002fe20000400000 */
[----:B------:R-:W-:Y:S01]  /*08d0*/  FADD R0, R11, -12583039 ;  /* 0xcb40007f0b007421 */ /* 0x000fe20000000000 */
[----:B------:R-:W-:-:S03]  /*08e0*/  FFMA.SAT R33, R25, R6, 0.5 ;  /* 0x3f00000019217423 */ /* 0x000fc60000002006 */
[C---:B------:R-:W-:Y:S01]  /*08f0*/  FFMA R0, R13.reuse, 1.4426950216293334961, -R0 ;  /* 0x3fb8aa3b0d007823 */ /* 0x040fe20000000800 */
[----:B------:R-:W-:Y:S03]  /*0900*/  MUFU.EX2 R27, R27 ;  /* 0x0000001b001b7308 */ /* 0x000fe60000000800 */
[----:B------:R-:W-:Y:S01]  /*0910*/  FFMA R16, R13, 1.925963033500011079e-08, R0 ;  /* 0x32a570600d107823 */ /* 0x000fe20000000000 */
[----:B------:R-:W-:Y:S01]  /*0920*/  SHF.L.U32 R0, R12, 0x17, RZ ;  /* 0x000000170c007819 */ /* 0x000fe200000006ff */
[----:B------:R-:W-:-:S03]  /*0930*/  FFMA.RM R12, R33, R8, 12582913 ;  /* 0x4b400001210c7423 */ /* 0x000fc60000004008 */
[----:B------:R-:W1:Y:S01]  /*0940*/  MUFU.EX2 R13, R14 ;  /* 0x0000000e000d7308 */ /* 0x000e620000000800 */
[----:B------:R-:W-:Y:S01]  /*0950*/  FADD R24, R12, -12583039 ;  /* 0xcb40007f0c187421 */ /* 0x000fe20000000000 */
[----:B--2---:R-:W-:Y:S01]  /*0960*/  FMUL R0, R0, R31 ;  /* 0x0000001f00007220 */ /* 0x004fe20000400000 */
[----:B------:R-:W-:Y:S02]  /*0970*/  FFMA.SAT R31, R23, R6, 0.5 ;  /* 0x3f000000171f7423 */ /* 0x000fe40000002006 */
[----:B------:R-:W-:-:S03]  /*0980*/  FFMA R24, R25, 1.4426950216293334961, -R24 ;  /* 0x3fb8aa3b19187823 */ /* 0x000fc60000000818 */
[----:B------:R-:W2:Y:S01]  /*0990*/  MUFU.EX2 R16, R16 ;  /* 0x0000001000107308 */ /* 0x000ea20000000800 */
[----:B------:R-:W-:Y:S01]  /*09a0*/  FFMA R25, R25, 1.925963033500011079e-08, R24 ;  /* 0x32a5706019197823 */ /* 0x000fe20000000018 */
[----:B-1----:R-:W-:Y:S01]  /*09b0*/  FMUL R2, R2, R13 ;  /* 0x0000000d02027220 */ /* 0x002fe20000400000 */
[----:B------:R-:W-:-:S04]  /*09c0*/  FFMA.SAT R13, R9, R6, 0.5 ;  /* 0x3f000000090d7423 */ /* 0x000fc80000002006 */
[----:B------:R-:W-:-:S04]  /*09d0*/  FFMA.RM R13, R13, R8, 12582913 ;  /* 0x4b4000010d0d7423 */ /* 0x000fc80000004008 */
[C---:B------:R-:W-:Y:S01]  /*09e0*/  FADD R14, R13.reuse, -12583039 ;  /* 0xcb40007f0d0e7421 */ /* 0x040fe20000000000 */
[----:B------:R-:W-:-:S03]  /*09f0*/  SHF.L.U32 R13, R13, 0x17, RZ ;  /* 0x000000170d0d7819 */ /* 0x000fc600000006ff */
[----:B------:R-:W-:-:S04]  /*0a00*/  FFMA R14, R9, 1.4426950216293334961, -R14 ;  /* 0x3fb8aa3b090e7823 */ /* 0x000fc8000000080e */
[----:B------:R-:W-:Y:S01]  /*0a10*/  FFMA R24, R9, 1.925963033500011079e-08, R14 ;  /* 0x32a5706009187823 */ /* 0x000fe2000000000e */
[----:B------:R-:W-:Y:S01]  /*0a20*/  FFMA.SAT R9, R3, R6, 0.5 ;  /* 0x3f00000003097423 */ /* 0x000fe20000002006 */
[----:B------:R-:W-:-:S03]  /*0a30*/  FFMA.RM R14, R31, R8, 12582913 ;  /* 0x4b4000011f0e7423 */ /* 0x000fc60000004008 */
[----:B------:R-:W-:Y:S01]  /*0a40*/  FFMA.RM R9, R9, R8, 12582913 ;  /* 0x4b40000109097423 */ /* 0x000fe20000004008 */
[C---:B------:R-:W-:Y:S01]  /*0a50*/  FADD R8, R14.reuse, -12583039 ;  /* 0xcb40007f0e087421 */ /* 0x040fe20000000000 */
[----:B------:R-:W-:Y:S01]  /*0a60*/  MUFU.EX2 R24, R24 ;  /* 0x0000001800187308 */ /* 0x000fe20000000800 */
[----:B------:R-:W-:Y:S01]  /*0a70*/  SHF.L.U32 R14, R14, 0x17, RZ ;  /* 0x000000170e0e7819 */ /* 0x000fe200000006ff */
[----:B------:R-:W-:Y:S01]  /*0a80*/  FADD R6, R9, -12583039 ;  /* 0xcb40007f09067421 */ /* 0x000fe20000000000 */
[----:B------:R-:W-:-:S03]  /*0a90*/  FFMA R28, R23, 1.4426950216293334961, -R8 ;  /* 0x3fb8aa3b171c7823 */ /* 0x000fc60000000808 */
[----:B------:R-:W-:Y:S01]  /*0aa0*/  FFMA R6, R3, 1.4426950216293334961, -R6 ;  /* 0x3fb8aa3b03067823 */ /* 0x000fe20000000806 */
[----:B------:R-:W-:Y:S01]  /*0ab0*/  FFMA R23, R23, 1.925963033500011079e-08, R28 ;  /* 0x32a5706017177823 */ /* 0x000fe2000000001c */
[----:B------:R-:W1:Y:S01]  /*0ac0*/  MUFU.EX2 R8, R25 ;  /* 0x0000001900087308 */ /* 0x000e620000000800 */
[----:B------:R-:W-:Y:S01]  /*0ad0*/  SHF.L.U32 R28, R10, 0x17, RZ ;  /* 0x000000170a1c7819 */ /* 0x000fe200000006ff */
[----:B------:R-:W-:Y:S01]  /*0ae0*/  FFMA R26, R3, 1.925963033500011079e-08, R6 ;  /* 0x32a57060031a7823 */ /* 0x000fe20000000006 */
[----:B------:R-:W-:Y:S01]  /*0af0*/  SHF.L.U32 R6, R5, 0x17, RZ ;  /* 0x0000001705067819 */ /* 0x000fe200000006ff */
[----:B------:R-:W-:-:S04]  /*0b00*/  FADD R5, RZ, R4 ;  /* 0x00000004ff057221 */ /* 0x000fc80000000000 */
[----:B------:R-:W-:Y:S01]  /*0b10*/  FMUL R3, R6, R29 ;  /* 0x0000001d06037220 */ /* 0x000fe20000400000 */
[----:B------:R-:W-:Y:S01]  /*0b20*/  SHF.L.U32 R6, R7, 0x17, RZ ;  /* 0x0000001707067819 */ /* 0x000fe200000006ff */
[----:B------:R-:W-:Y:S01]  /*0b30*/  FADD R7, R5, R0 ;  /* 0x0000000005077221 */ /* 0x000fe20000000000 */
[----:B------:R-:W3:Y:S03]  /*0b40*/  MUFU.EX2 R26, R26 ;  /* 0x0000001a001a7308 */ /* 0x000ee60000000800 */
[----:B------:R-:W-:Y:S01]  /*0b50*/  FMUL R5, R6, R15 ;  /* 0x0000000f06057220 */ /* 0x000fe20000400000 */
[----:B------:R-:W-:Y:S01]  /*0b60*/  FADD R6, R7, R2 ;  /* 0x0000000207067221 */ /* 0x000fe20000000000 */
[----:B------:R-:W-:Y:S02]  /*0b70*/  SHF.L.U32 R7, R11, 0x17, RZ ;  /* 0x000000170b077819 */ /* 0x000fe400000006ff */
[----:B------:R-:W-:Y:S01]  /*0b80*/  SHF.L.U32 R15, R12, 0x17, RZ ;  /* 0x000000170c0f7819 */ /* 0x000fe200000006ff */
[----:B------:R-:W-:Y:S01]  /*0b90*/  FADD R10, R6, R3 ;  /* 0x00000003060a7221 */ /* 0x000fe20000000000 */
[----:B------:R-:W-:Y:S01]  /*0ba0*/  FMUL R6, R28, R27 ;  /* 0x0000001b1c067220 */ /* 0x000fe20000400000 */
[----:B------:R-:W4:Y:S01]  /*0bb0*/  MUFU.EX2 R23, R23 ;  /* 0x0000001700177308 */ /* 0x000f220000000800 */
[----:B--2---:R-:W-:Y:S01]  /*0bc0*/  FMUL R7, R7, R16 ;  /* 0x0000001007077220 */ /* 0x004fe20000400000 */
[----:B------:R-:W-:Y:S01]  /*0bd0*/  FADD R11, R10, R5 ;  /* 0x000000050a0b7221 */ /* 0x000fe20000000000 */
[----:B-1----:R-:W-:Y:S01]  /*0be0*/  FMUL R8, R15, R8 ;  /* 0x000000080f087220 */ /* 0x002fe20000400000 */
[----:B------:R-:W-:Y:S01]  /*0bf0*/  SHF.L.U32 R15, R9, 0x17, RZ ;  /* 0x00000017090f7819 */ /* 0x000fe200000006ff */
[----:B------:R-:W-:Y:S01]  /*0c00*/  FMUL R9, R13, R24 ;  /* 0x000000180d097220 */ /* 0x000fe20000400000 */
[----:B------:R-:W-:-:S04]  /*0c10*/  FADD R10, R11, R6 ;  /* 0x000000060b0a7221 */ /* 0x000fc80000000000 */
[----:B------:R-:W-:Y:S01]  /*0c20*/  FADD R11, R10, R7 ;  /* 0x000000070a0b7221 */ /* 0x000fe20000000000 */
[----:B---3--:R-:W-:-:S03]  /*0c30*/  FMUL R10, R15, R26 ;  /* 0x0000001a0f0a7220 */ /* 0x008fc60000400000 */
        /* <DEDUP_REMOVED lines=14> */
.L_x_3679:
        /* <DEDUP_REMOVED lines=11> */
[----:B01----:R-:W-:Y:S05]  /*0dd0*/  CALL.REL.NOINC `($__internal_53_$__cuda_sm3x_div_rn_noftz_f32_slowpath) ;  /* 0x0000001400b07944 */ /* 0x003fea0003c00000 */
[----:B------:R-:W-:-:S07]  /*0de0*/  MOV R14, R25 ;  /* 0x00000019000e7202 */ /* 0x000fce0000000f00 */
.L_x_3646:
[----:B------:R-:W-:Y:S05]  /*0df0*/  BSYNC.RECONVERGENT B2 ;  /* 0x0000000000027941 */ /* 0x000fea0003800200 */
.L_x_3645:
        /* <DEDUP_REMOVED lines=11> */
[----:B01----:R-:W-:Y:S05]  /*0eb0*/  CALL.REL.NOINC `($__internal_53_$__cuda_sm3x_div_rn_noftz_f32_slowpath) ;  /* 0x0000001400787944 */ /* 0x003fea0003c00000 */
[----:B------:R-:W-:-:S07]  /*0ec0*/  MOV R15, R25 ;  /* 0x00000019000f7202 */ /* 0x000fce0000000f00 */
.L_x_3648:
[----:B------:R-:W-:Y:S05]  /*0ed0*/  BSYNC.RECONVERGENT B2 ;  /* 0x0000000000027941 */ /* 0x000fea0003800200 */
.L_x_3647:
        /* <DEDUP_REMOVED lines=13> */
.L_x_3650:
[----:B------:R-:W-:Y:S05]  /*0fb0*/  BSYNC.RECONVERGENT B2 ;  /* 0x0000000000027941 */ /* 0x000fea0003800200 */
.L_x_3649:
        /* <DEDUP_REMOVED lines=13> */
.L_x_3652:
[----:B------:R-:W-:Y:S05]  /*1090*/  BSYNC.RECONVERGENT B2 ;  /* 0x0000000000027941 */ /* 0x000fea0003800200 */
.L_x_3651:
        /* <DEDUP_REMOVED lines=13> */
.L_x_3654:
[----:B------:R-:W-:Y:S05]  /*1170*/  BSYNC.RECONVERGENT B2 ;  /* 0x0000000000027941 */ /* 0x000fea0003800200 */
.L_x_3653:
        /* <DEDUP_REMOVED lines=13> */
.L_x_3656:
[----:B------:R-:W-:Y:S05]  /*1250*/  BSYNC.RECONVERGENT B2 ;  /* 0x0000000000027941 */ /* 0x000fea0003800200 */
.L_x_3655:
        /* <DEDUP_REMOVED lines=13> */
.L_x_3658:
[----:B------:R-:W-:Y:S05]  /*1330*/  BSYNC.RECONVERGENT B2 ;  /* 0x0000000000027941 */ /* 0x000fea0003800200 */
.L_x_3657:
        /* <DEDUP_REMOVED lines=13> */
.L_x_3660:
[----:B------:R-:W-:Y:S05]  /*1410*/  BSYNC.RECONVERGENT B2 ;  /* 0x0000000000027941 */ /* 0x000fea0003800200 */
.L_x_3659:
        /* <DEDUP_REMOVED lines=13> */
.L_x_3662:
[----:B------:R-:W-:Y:S05]  /*14f0*/  BSYNC.RECONVERGENT B2 ;  /* 0x0000000000027941 */ /* 0x000fea0003800200 */
.L_x_3661:
        /* <DEDUP_REMOVED lines=13> */
.L_x_3664:
[----:B------:R-:W-:Y:S05]  /*15d0*/  BSYNC.RECONVERGENT B2 ;  /* 0x0000000000027941 */ /* 0x000fea0003800200 */
.L_x_3663:
        /* <DEDUP_REMOVED lines=12> */
.L_x_3666:
[----:B------:R-:W-:Y:S05]  /*16a0*/  BSYNC.RECONVERGENT B2 ;  /* 0x0000000000027941 */ /* 0x000fea0003800200 */
.L_x_3665:
        /* <DEDUP_REMOVED lines=46> */
.L_x_3644:
[----:B------:R-:W-:Y:S01]  /*1990*/  HFMA2 R11, -RZ, RZ, 0, 1.847743988037109375e-06 ;  /* 0x0000001fff0b7431 */ /* 0x000fe200000001ff */
[----:B------:R-:W-:Y:S01]  /*19a0*/  BSSY B0, `(.L_x_3668) ;  /* 0x0000006000007945 */ /* 0x000fe20003800000 */
[----:B------:R-:W-:Y:S02]  /*19b0*/  MOV R12, 0x10 ;  /* 0x00000010000c7802 */ /* 0x000fe40000000f00 */
[----:B------:R-:W-:-:S07]  /*19c0*/  MOV R15, 0xffffffff ;  /* 0xffffffff000f7802 */ /* 0x000fce0000000f00 */
[----:B0-----:R-:W-:Y:S05]  /*19d0*/  WARPSYNC.COLLECTIVE R15, `(.L_x_3669) ;  /* 0x000000000f087348 */ /* 0x001fea0003c00000 */
[----:B------:R1:W2:Y:S02]  /*19e0*/  SHFL.BFLY P6, R14, R13, R12, R11 ;  /* 0x0c00000c0d0e7389 */ /* 0x0002a400000c000b */
[----:B012---:R-:W-:Y:S05]  /*19f0*/  ENDCOLLECTIVE ;  /* 0x000000000000791b */ /* 0x007fea0003800000 */
.L_x_3669:
[----:B------:R-:W-:Y:S05]  /*1a00*/  BSYNC B0 ;  /* 0x0000000000007941 */ /* 0x000fea0003800000 */
.L_x_3668:
[----:B------:R-:W-:Y:S01]  /*1a10*/  HFMA2 R12, -RZ, RZ, 0, 4.76837158203125e-07 ;  /* 0x00000008ff0c7431 */ /* 0x000fe200000001ff */
[----:B------:R-:W-:Y:S02]  /*1a20*/  FMNMX R13, R13, R14, !PT ;  /* 0x0000000e0d0d7209 */ /* 0x000fe40007800000 */
[----:B------:R-:W-:Y:S02]  /*1a30*/  MOV R11, 0x1f ;  /* 0x0000001f000b7802 */ /* 0x000fe40000000f00 */
[----:B------:R-:W-:-:S07]  /*1a40*/  MOV R15, 0xffffffff ;  /* 0xffffffff000f7802 */ /* 0x000fce0000000f00 */
[----:B------:R-:W-:Y:S05]  /*1a50*/  WARPSYNC.COLLECTIVE R15, `(.L_x_3670) ;  /* 0x000000000f087348 */ /* 0x000fea0003c00000 */
[----:B------:R0:W1:Y:S02]  /*1a60*/  SHFL.BFLY P6, R14, R13, R12, R11 ;  /* 0x0c00000c0d0e7389 */ /* 0x00006400000c000b */
[----:B01----:R-:W-:Y:S05]  /*1a70*/  ENDCOLLECTIVE ;  /* 0x000000000000791b */ /* 0x003fea0003800000 */
.L_x_3670:
[----:B------:R-:W-:Y:S01]  /*1a80*/  HFMA2 R12, -RZ, RZ, 0, 2.384185791015625e-07 ;  /* 0x00000004ff0c7431 */ /* 0x000fe200000001ff */
[----:B------:R-:W-:-:S04]  /*1a90*/  FMNMX R0, R13, R14, !PT ;  /* 0x0000000e0d007209 */ /* 0x000fc80007800000 */
[----:B------:R-:W-:-:S07]  /*1aa0*/  MOV R13, R0 ;  /* 0x00000000000d7202 */ /* 0x000fce0000000f00 */
[----:B------:R-:W-:Y:S05]  /*1ab0*/  WARPSYNC.COLLECTIVE R15, `(.L_x_3671) ;  /* 0x000000000f087348 */ /* 0x000fea0003c00000 */
[----:B------:R0:W1:Y:S02]  /*1ac0*/  SHFL.BFLY P6, R14, R13, R12, R11 ;  /* 0x0c00000c0d0e7389 */ /* 0x00006400000c000b */
[----:B01----:R-:W-:Y:S05]  /*1ad0*/  ENDCOLLECTIVE ;  /* 0x000000000000791b */ /* 0x003fea0003800000 */
.L_x_3671:
[----:B------:R-:W-:Y:S01]  /*1ae0*/  HFMA2 R12, -RZ, RZ, 0, 1.1920928955078125e-07 ;  /* 0x00000002ff0c7431 */ /* 0x000fe200000001ff */
[----:B------:R-:W-:-:S04]  /*1af0*/  FMNMX R2, R0, R14, !PT ;  /* 0x0000000e00027209 */ /* 0x000fc80007800000 */
[----:B------:R-:W-:-:S07]  /*1b00*/  MOV R13, R2 ;  /* 0x00000002000d7202 */ /* 0x000fce0000000f00 */
[----:B------:R-:W-:Y:S05]  /*1b10*/  WARPSYNC.COLLECTIVE R15, `(.L_x_3672) ;  /* 0x000000000f087348 */ /* 0x000fea0003c00000 */
[----:B------:R0:W1:Y:S02]  /*1b20*/  SHFL.BFLY P6, R14, R13, R12, R11 ;  /* 0x0c00000c0d0e7389 */ /* 0x00006400000c000b */
[----:B01----:R-:W-:Y:S05]  /*1b30*/  ENDCOLLECTIVE ;  /* 0x000000000000791b */ /* 0x003fea0003800000 */
.L_x_3672:
[----:B------:R-:W-:Y:S01]  /*1b40*/  HFMA2 R12, -RZ, RZ, 0, 5.9604644775390625e-08 ;  /* 0x00000001ff0c7431 */ /* 0x000fe200000001ff */
[----:B------:R-:W-:-:S04]  /*1b50*/  FMNMX R3, R2, R14, !PT ;  /* 0x0000000e02037209 */ /* 0x000fc80007800000 */
[----:B------:R-:W-:-:S07]  /*1b60*/  MOV R13, R3 ;  /* 0x00000003000d7202 */ /* 0x000fce0000000f00 */
[----:B------:R-:W-:Y:S05]  /*1b70*/  WARPSYNC.COLLECTIVE R15, `(.L_x_3673) ;  /* 0x000000000f087348 */ /* 0x000fea0003c00000 */
[----:B------:R0:W1:Y:S02]  /*1b80*/  SHFL.BFLY P6, R14, R13, R12, R11 ;  /* 0x0c00000c0d0e7389 */ /* 0x00006400000c000b */
[----:B01----:R-:W-:Y:S05]  /*1b90*/  ENDCOLLECTIVE ;  /* 0x000000000000791b */ /* 0x003fea0003800000 */
.L_x_3673:
        /* <DEDUP_REMOVED lines=16> */
[----:B------:R-:W-:-:S03]  /*1ca0*/  FADD R10, R10, -R14 ;  /* 0x8000000e0a0a7221 */ /* 0x000fc60000000000 */
        /* <DEDUP_REMOVED lines=66> */
[-C--:B------:R-:W-:Y:S01]  /*20d0*/  FFMA.SAT R15, R10, R13.reuse, 0.5 ;  /* 0x3f0000000a0f7423 */ /* 0x080fe2000000200d */
[----:B------:R-:W-:-:S03]  /*20e0*/  FFMA.SAT R13, R11, R13, 0.5 ;  /* 0x3f0000000b0d7423 */ /* 0x000fc6000000200d */
[-C--:B------:R-:W-:Y:S01]  /*20f0*/  FFMA.RM R15, R15, R12.reuse, 12582913 ;  /* 0x4b4000010f0f7423 */ /* 0x080fe2000000400c */
[----:B0-----:R-:W-:Y:S01]  /*2100*/  FMUL R8, R8, R23 ;  /* 0x0000001708087220 */ /* 0x001fe20000400000 */
[----:B------:R-:W-:Y:S01]  /*2110*/  FFMA.RM R23, R13, R12, 12582913 ;  /* 0x4b4000010d177423 */ /* 0x000fe2000000400c */
[----:B------:R-:W0:Y:S01]  /*2120*/  MUFU.EX2 R14, R14 ;  /* 0x0000000e000e7308 */ /* 0x000e220000000800 */
[----:B------:R-:W-:Y:S02]  /*2130*/  FADD R13, R15, -12583039 ;  /* 0xcb40007f0f0d7421 */ /* 0x000fe40000000000 */
[----:B------:R-:W-:Y:S02]  /*2140*/  FADD R12, R23, -12583039 ;  /* 0xcb40007f170c7421 */ /* 0x000fe40000000000 */
[----:B------:R-:W-:Y:S02]  /*2150*/  FFMA R13, R10, 1.4426950216293334961, -R13 ;  /* 0x3fb8aa3b0a0d7823 */ /* 0x000fe4000000080d */
[----:B------:R-:W-:-:S02]  /*2160*/  FFMA R12, R11, 1.4426950216293334961, -R12 ;  /* 0x3fb8aa3b0b0c7823 */ /* 0x000fc4000000080c */
[----:B------:R-:W-:Y:S01]  /*2170*/  FFMA R16, R10, 1.925963033500011079e-08, R13 ;  /* 0x32a570600a107823 */ /* 0x000fe2000000000d */
[----:B------:R-:W-:Y:S01]  /*2180*/  SHF.L.U32 R10, R15, 0x17, RZ ;  /* 0x000000170f0a7819 */ /* 0x000fe200000006ff */
[----:B------:R-:W-:Y:S01]  /*2190*/  FFMA R11, R11, 1.925963033500011079e-08, R12 ;  /* 0x32a570600b0b7823 */ /* 0x000fe2000000000c */
[----:B------:R-:W-:Y:S01]  /*21a0*/  MOV R15, 0xffffffff ;  /* 0xffffffff000f7802 */ /* 0x000fe20000000f00 */
[----:B------:R1:W2:Y:S01]  /*21b0*/  MUFU.EX2 R13, R16 ;  /* 0x00000010000d7308 */ /* 0x0002a20000000800 */
[----:B0-----:R-:W-:-:S07]  /*21c0*/  FMUL R9, R9, R14 ;  /* 0x0000000e09097220 */ /* 0x001fce0000400000 */
[----:B------:R-:W0:Y:S01]  /*21d0*/  MUFU.EX2 R11, R11 ;  /* 0x0000000b000b7308 */ /* 0x000e220000000800 */
[----:B-1----:R-:W-:Y:S01]  /*21e0*/  SHF.L.U32 R16, R23, 0x17, RZ ;  /* 0x0000001717107819 */ /* 0x002fe200000006ff */
[----:B--2---:R-:W-:Y:S01]  /*21f0*/  FMUL R10, R10, R13 ;  /* 0x0000000d0a0a7220 */ /* 0x004fe20000400000 */
[----:B------:R-:W-:-:S04]  /*2200*/  FADD R13, RZ, R4 ;  /* 0x00000004ff0d7221 */ /* 0x000fc80000000000 */
[----:B------:R-:W-:Y:S01]  /*2210*/  FADD R13, R13, R0 ;  /* 0x000000000d0d7221 */ /* 0x000fe20000000000 */
[----:B0-----:R-:W-:-:S03]  /*2220*/  FMUL R16, R16, R11 ;  /* 0x0000000b10107220 */ /* 0x001fc60000400000 */
[----:B------:R-:W-:Y:S01]  /*2230*/  FADD R12, R13, R2 ;  /* 0x000000020d0c7221 */ /* 0x000fe20000000000 */
[----:B------:R-:W-:-:S03]  /*2240*/  HFMA2 R11, -RZ, RZ, 0, 1.847743988037109375e-06 ;  /* 0x0000001fff0b7431 */ /* 0x000fc600000001ff */
        /* <DEDUP_REMOVED lines=8> */
[----:B------:R-:W-:-:S07]  /*22d0*/  FADD R13, R13, R16 ;  /* 0x000000100d0d7221 */ /* 0x000fce0000000000 */
[----:B------:R-:W-:Y:S05]  /*22e0*/  WARPSYNC.COLLECTIVE R15, `(.L_x_3674) ;  /* 0x000000000f087348 */ /* 0x000fea0003c00000 */
[----:B------:R0:W1:Y:S02]  /*22f0*/  SHFL.BFLY P6, R14, R13, R12, R11 ;  /* 0x0c00000c0d0e7389 */ /* 0x00006400000c000b */
[----:B01----:R-:W-:Y:S05]  /*2300*/  ENDCOLLECTIVE ;  /* 0x000000000000791b */ /* 0x003fea0003800000 */
.L_x_3674:
[----:B------:R-:W-:Y:S02]  /*2310*/  HFMA2 R12, -RZ, RZ, 0, 4.76837158203125e-07 ;  /* 0x00000008ff0c7431 */ /* 0x000fe400000001ff */
[----:B------:R-:W-:-:S05]  /*2320*/  FADD R23, R13, R14 ;  /* 0x0000000e0d177221 */ /* 0x000fca0000000000 */
[----:B------:R-:W-:-:S07]  /*2330*/  MOV R13, R23 ;  /* 0x00000017000d7202 */ /* 0x000fce0000000f00 */
[----:B------:R-:W-:Y:S05]  /*2340*/  WARPSYNC.COLLECTIVE R15, `(.L_x_3675) ;  /* 0x000000000f087348 */ /* 0x000fea0003c00000 */
[----:B------:R0:W1:Y:S02]  /*2350*/  SHFL.BFLY P6, R14, R13, R12, R11 ;  /* 0x0c00000c0d0e7389 */ /* 0x00006400000c000b */
[----:B01----:R-:W-:Y:S05]  /*2360*/  ENDCOLLECTIVE ;  /* 0x000000000000791b */ /* 0x003fea0003800000 */
.L_x_3675:
[----:B------:R-:W-:Y:S02]  /*2370*/  HFMA2 R12, -RZ, RZ, 0, 2.384185791015625e-07 ;  /* 0x00000004ff0c7431 */ /* 0x000fe400000001ff */
[----:B------:R-:W-:-:S05]  /*2380*/  FADD R24, R23, R14 ;  /* 0x0000000e17187221 */ /* 0x000fca0000000000 */
[----:B------:R-:W-:-:S07]  /*2390*/  MOV R13, R24 ;  /* 0x00000018000d7202 */ /* 0x000fce0000000f00 */
[----:B------:R-:W-:Y:S05]  /*23a0*/  WARPSYNC.COLLECTIVE R15, `(.L_x_3676) ;  /* 0x000000000f087348 */ /* 0x000fea0003c00000 */
[----:B------:R0:W1:Y:S02]  /*23b0*/  SHFL.BFLY P6, R14, R13, R12, R11 ;  /* 0x0c00000c0d0e7389 */ /* 0x00006400000c000b */
[----:B01----:R-:W-:Y:S05]  /*23c0*/  ENDCOLLECTIVE ;  /* 0x000000000000791b */ /* 0x003fea0003800000 */
.L_x_3676:
[----:B------:R-:W-:Y:S02]  /*23d0*/  HFMA2 R12, -RZ, RZ, 0, 1.1920928955078125e-07 ;  /* 0x00000002ff0c7431 */ /* 0x000fe400000001ff */
[----:B------:R-:W-:-:S05]  /*23e0*/  FADD R25, R24, R14 ;  /* 0x0000000e18197221 */ /* 0x000fca0000000000 */
[----:B------:R-:W-:-:S07]  /*23f0*/  MOV R13, R25 ;  /* 0x00000019000d7202 */ /* 0x000fce0000000f00 */
[----:B------:R-:W-:Y:S05]  /*2400*/  WARPSYNC.COLLECTIVE R15, `(.L_x_3677) ;  /* 0x000000000f087348 */ /* 0x000fea0003c00000 */
[----:B------:R0:W1:Y:S02]  /*2410*/  SHFL.BFLY P6, R14, R13, R12, R11 ;  /* 0x0c00000c0d0e7389 */ /* 0x00006400000c000b */
[----:B01----:R-:W-:Y:S05]  /*2420*/  ENDCOLLECTIVE ;  /* 0x000000000000791b */ /* 0x003fea0003800000 */
.L_x_3677:
[----:B------:R-:W-:Y:S02]  /*2430*/  HFMA2 R12, -RZ, RZ, 0, 5.9604644775390625e-08 ;  /* 0x00000001ff0c7431 */ /* 0x000fe400000001ff */
[----:B------:R-:W-:-:S05]  /*2440*/  FADD R26, R25, R14 ;  /* 0x0000000e191a7221 */ /* 0x000fca0000000000 */
[----:B------:R-:W-:-:S07]  /*2450*/  MOV R13, R26 ;  /* 0x0000001a000d7202 */ /* 0x000fce0000000f00 */
[----:B------:R-:W-:Y:S05]  /*2460*/  WARPSYNC.COLLECTIVE R15, `(.L_x_3678) ;  /* 0x000000000f087348 */ /* 0x000fea0003c00000 */
[----:B------:R0:W1:Y:S02]  /*2470*/  SHFL.BFLY P6, R14, R13, R12, R11 ;  /* 0x0c00000c0d0e7389 */ /* 0x00006400000c000b */
[----:B01----:R-:W-:Y:S05]  /*2480*/  ENDCOLLECTIVE ;  /* 0x000000000000791b */ /* 0x003fea0003800000 */
.L_x_3678:
[----:B------:R-:W-:Y:S05]  /*2490*/  BRA `(.L_x_3679) ;  /* 0xffffffe800207947 */ /* 0x000fea000383ffff */
        .weak           $__internal_53_$__cuda_sm3x_div_rn_noftz_f32_slowpath
        .type           $__internal_53_$__cuda_sm3x_div_rn_noftz_f32_slowpath,@function
        .size           $__internal_53_$__cuda_sm3x_div_rn_noftz_f32_slowpath,(.L_x_8539 - $__internal_53_$__cuda_sm3x_div_rn_noftz_f32_slowpath)
$__internal_53_$__cuda_sm3x_div_rn_noftz_f32_slowpath:
        /* <DEDUP_REMOVED lines=36> */
.L_x_3681:
        /* <DEDUP_REMOVED lines=51> */
.L_x_3688:
[----:B------:R-:W-:-:S04]  /*2a10*/  LOP3.LUT R25, R25, 0x80000000, RZ, 0xc0, !PT ;  /* 0x8000000019197812 */ /* 0x000fc800078ec0ff */
[----:B------:R-:W-:Y:S01]  /*2a20*/  LOP3.LUT R25, R25, 0x7f800000, RZ, 0xfc, !PT ;  /* 0x7f80000019197812 */ /* 0x000fe200078efcff */
[----:B------:R-:W-:Y:S06]  /*2a30*/  BRA `(.L_x_3689) ;  /* 0x0000000000047947 */ /* 0x000fec0003800000 */
.L_x_3687:
[----:B------:R-:W-:-:S07]  /*2a40*/  LEA R25, R26, R25, 0x17 ;  /* 0x000000191a197211 */ /* 0x000fce00078eb8ff */
.L_x_3689:
[----:B------:R-:W-:Y:S05]  /*2a50*/  BSYNC.RECONVERGENT B1 ;  /* 0x0000000000017941 */ /* 0x000fea0003800200 */
.L_x_3686:
[----:B------:R-:W-:Y:S05]  /*2a60*/  BRA `(.L_x_3690) ;  /* 0x0000000000207947 */ /* 0x000fea0003800000 */
.L_x_3685:
[----:B------:R-:W-:-:S04]  /*2a70*/  LOP3.LUT R25, R25, 0x80000000, R4, 0x48, !PT ;  /* 0x8000000019197812 */ /* 0x000fc800078e4804 */
[----:B------:R-:W-:Y:S01]  /*2a80*/  LOP3.LUT R25, R25, 0x7f800000, RZ, 0xfc, !PT ;  /* 0x7f80000019197812 */ /* 0x000fe200078efcff */
[----:B------:R-:W-:Y:S06]  /*2a90*/  BRA `(.L_x_3690) ;  /* 0x0000000000147947 */ /* 0x000fec0003800000 */
.L_x_3684:
[----:B------:R-:W-:Y:S01]  /*2aa0*/  LOP3.LUT R25, R25, 0x80000000, R4, 0x48, !PT ;  /* 0x8000000019197812 */ /* 0x000fe200078e4804 */
[----:B------:R-:W-:Y:S06]  /*2ab0*/  BRA `(.L_x_3690) ;  /* 0x00000000000c7947 */ /* 0x000fec0003800000 */
.L_x_3683:
[----:B------:R-:W0:Y:S01]  /*2ac0*/  MUFU.RSQ R25, -QNAN ;  /* 0xffc0000000197908 */ /* 0x000e220000001400 */
[----:B------:R-:W-:Y:S05]  /*2ad0*/  BRA `(.L_x_3690) ;  /* 0x0000000000047947 */ /* 0x000fea0003800000 */
.L_x_3682:
[----:B------:R-:W-:-:S07]  /*2ae0*/  FADD.FTZ R25, R4, R11 ;  /* 0x0000000b04197221 */ /* 0x000fce0000010000 */
.L_x_3690:
[----:B------:R-:W-:Y:S05]  /*2af0*/  BSYNC.RECONVERGENT B0 ;  /* 0x0000000000007941 */ /* 0x000fea0003800200 */
.L_x_3680:
[----:B------:R-:W-:Y:S01]  /*2b00*/  HFMA2 R13, -RZ, RZ, 0, 0 ;  /* 0x00000000ff0d7431 */ /* 0x000fe200000001ff */
[----:B------:R-:W-:-:S04]  /*2b10*/  MOV R12, R23 ;  /* 0x00000017000c7202 */ /* 0x000fc80000000f00 */
[----:B0-----:R-:W-:Y:S05]  /*2b20*/  RET.REL.NODEC R12 `(_Z15SoftmaxWarpImplI10DirectLoadIffE11DirectStoreIffEfLi1ELi11ELi32ELi1ELb0EL9Algorithm0EEvT_T0_ll) ;  /* 0xffffffd40c347950 */ /* 0x001fea0003c3ffff */
.L_x_3691:
        /* <DEDUP_REMOVED lines=13> */
.L_x_8539:


//--------------------- .text._Z15SoftmaxWarpImplI10DirectLoadIffE11DirectStoreIffEfLi1ELi10ELi32ELi1ELb1EL9Algorithm0EEvT_T0_ll --------------------------
	.section	.text._Z15SoftmaxWarpImplI10DirectLoadIffE11DirectStoreIffEfLi1ELi10ELi32ELi1ELb1EL9Algorithm0EEvT_T0_ll,"ax",@progbits
	.align	128
        .global         _Z15SoftmaxWarpImplI10DirectLoadIffE11DirectStoreIffEfLi1ELi10ELi32ELi1ELb1EL9Algorithm0EEvT_T0_ll
        .type           _Z15SoftmaxWarpImplI10DirectLoadIffE11DirectStoreIffEfLi1ELi10ELi32ELi1ELb1EL9Algorithm0EEvT_T0_ll,@function
        .size           _Z15SoftmaxWarpImplI10DirectLoadIffE11DirectStoreIffEfLi1ELi10ELi32ELi1ELb1EL9Algorithm0EEvT_T0_ll,(.L_x_8540 - _Z15SoftmaxWarpImplI10DirectLoadIffE11DirectStoreIffEfLi1ELi10ELi32ELi1ELb1EL9Algorithm0EEvT_T0_ll)
        .other          _Z15SoftmaxWarpImplI10DirectLoadIffE11DirectStoreIffEfLi1ELi10ELi32ELi1ELb1EL9Algorithm0EEvT_T0_ll,@"STO_CUDA_ENTRY STV_DEFAULT"
_Z15SoftmaxWarpImplI10DirectLoadIffE11DirectStoreIffEfLi1ELi10ELi32ELi1ELb1EL9Algorithm0EEvT_T0_ll:
.text._Z15SoftmaxWarpImplI10DirectLoadIffE11DirectStoreIffEfLi1ELi10ELi32ELi1ELb1EL9Algorithm0EEvT_T0_ll:
        /* <DEDUP_REMOVED lines=25> */
.L_x_3692:
        /* <DEDUP_REMOVED lines=22> */
[----:B------:R-:W-:-:S07]  /*02f0*/  IADD3 R22, PT, PT, R20, 0x120, RZ ;  /* 0x0000012014167810 */ /* 0x000fce0007ffe0ff */
.L_x_3715:
[----:B------:R-:W-:Y:S01]  /*0300*/  ISETP.GE.U32.AND P0, PT, R20, UR44, PT ;  /* 0x0000002c14007c0c */ /* 0x000fe2000bf06070 */
[----:B------:R-:W-:Y:S01]  /*0310*/  IMAD.MOV.U32 R3, RZ, RZ, RZ ;  /* 0x000000ffff037224 */ /* 0x000fe200078e00ff */
        /* <DEDUP_REMOVED lines=10> */
[----:B-1----:R-:W-:Y:S01]  /*03c0*/  @!P0 R2UR UR4, R16 ;  /* 0x00000000100482ca */ /* 0x002fe200000e0000 */
        /* <DEDUP_REMOVED lines=16> */
[----:B------:R-:W-:-:S04]  /*04d0*/  IMAD.MOV.U32 R31, RZ, RZ, -0x800000 ;  /* 0xff800000ff1f7424 */ /* 0x000fc800078e00ff */
        /* <DEDUP_REMOVED lines=18> */
[----:B------:R-:W-:Y:S01]  /*0600*/  MOV R7, 0xff800000 ;  /* 0xff80000000077802 */ /* 0x000fe20000000f00 */
[----:B------:R-:W-:-:S03]  /*0610*/  IMAD.MOV.U32 R8, RZ, RZ, -0x800000 ;  /* 0xff800000ff087424 */ /* 0x000fc600078e00ff */
        /* <DEDUP_REMOVED lines=23> */
[----:B------:R-:W-:-:S04]  /*0790*/  @!P2 FMNMX R13, R13, R5, !PT ;  /* 0x000000050d0da209 */ /* 0x000fc80007800000 */
[----:B------:R-:W-:-:S04]  /*07a0*/  @!P3 FMNMX R13, R13, R6, !PT ;  /* 0x000000060d0db209 */ /* 0x000fc80007800000 */
[----:B------:R-:W-:Y:S01]  /*07b0*/  @!P5 FMNMX R13, R13, R7, !PT ;  /* 0x000000070d0dd209 */ /* 0x000fe20007800000 */
[----:B------:R-:W-:-:S03]  /*07c0*/  UMOV UR4, 0xffffffff ;  /* 0xffffffff00047882 */ /* 0x000fc60000000000 */
[----:B--2---:R-:W-:-:S04]  /*07d0*/  @!P4 FMNMX R13, R13, R8, !PT ;  /* 0x000000080d0dc209 */ /* 0x004fc80007800000 */
[----:B---3--:R-:W-:-:S04]  /*07e0*/  @!P6 FMNMX R13, R13, R9, !PT ;  /* 0x000000090d0de209 */ /* 0x008fc80007800000 */
[----:B----4-:R-:W-:Y:S01]  /*07f0*/  @!P1 FMNMX R13, R13, R10, !PT ;  /* 0x0000000a0d0d9209 */ /* 0x010fe20007800000 */
[----:B0-----:R-:W-:Y:S06]  /*0800*/  BRA.DIV UR4, `(.L_x_3694) ;  /* 0x0000001604107947 */ /* 0x001fec000b800000 */
[----:B------:R-:W0:Y:S01]  /*0810*/  SHFL.BFLY PT, R14, R13, 0x10, 0x1f ;  /* 0x0e001f000d0e7f89 */ /* 0x000e2200000e0000 */
[----:B------:R-:W-:Y:S01]  /*0820*/  HFMA2 R11, -RZ, RZ, 0.96630859375, -0.0022525787353515625 ;  /* 0x3bbb989dff0b7431 */ /* 0x000fe200000001ff */
        /* <DEDUP_REMOVED lines=19> */
[----:B------:R-:W-:Y:S01]  /*0960*/  FADD R2, -R38, R9 ;  /* 0x0000000926027221 */ /* 0x000fe20000000100 */
[----:B------:R-:W-:Y:S01]  /*0970*/  FFMA.SAT R15, R36, R11, 0.5 ;  /* 0x3f000000240f7423 */ /* 0x000fe2000000200b */
[C---:B------:R-:W-:Y:S01]  /*0980*/  FADD R4, -R38.reuse, R6 ;  /* 0x0000000626047221 */ /* 0x040fe20000000100 */
[----:B------:R-:W-:Y:S01]  /*0990*/  FADD R3, R13, -12583039 ;  /* 0xcb40007f0d037421 */ /* 0x000fe20000000000 */
[C---:B------:R-:W-:Y:S01]  /*09a0*/  FADD R8, -R38.reuse, R8 ;  /* 0x0000000826087221 */ /* 0x040fe20000000100 */
[-C--:B------:R-:W-:Y:S01]  /*09b0*/  FFMA.RM R15, R15, R12.reuse, 12582913 ;  /* 0x4b4000010f0f7423 */ /* 0x080fe2000000400c */
[----:B------:R-:W-:Y:S01]  /*09c0*/  FADD R10, -R38, R10 ;  /* 0x0000000a260a7221 */ /* 0x000fe20000000100 */
[----:B------:R-:W-:Y:S01]  /*09d0*/  FFMA R35, R40, 1.4426950216293334961, -R3 ;  /* 0x3fb8aa3b28237823 */ /* 0x000fe20000000803 */
[----:B------:R-:W-:Y:S01]  /*09e0*/  FFMA.RM R3, R5, R12, 12582913 ;  /* 0x4b40000105037423 */ /* 0x000fe2000000400c */
[----:B------:R-:W-:-:S02]  /*09f0*/  FADD R5, R15, -12583039 ;  /* 0xcb40007f0f057421 */ /* 0x000fc40000000000 */
[----:B------:R-:W-:Y:S01]  /*0a00*/  FFMA R35, R40, 1.925963033500011079e-08, R35 ;  /* 0x32a5706028237823 */ /* 0x000fe20000000023 */
[C---:B------:R-:W-:Y:S01]  /*0a10*/  FADD R7, R3.reuse, -12583039 ;  /* 0xcb40007f03077421 */ /* 0x040fe20000000000 */
[----:B------:R-:W-:Y:S01]  /*0a20*/  FFMA R5, R36, 1.4426950216293334961, -R5 ;  /* 0x3fb8aa3b24057823 */ /* 0x000fe20000000805 */
[----:B------:R-:W-:Y:S02]  /*0a30*/  SHF.L.U32 R3, R3, 0x17, RZ ;  /* 0x0000001703037819 */ /* 0x000fe400000006ff */
[----:B------:R-:W-:Y:S01]  /*0a40*/  FFMA R7, R34, 1.4426950216293334961, -R7 ;  /* 0x3fb8aa3b22077823 */ /* 0x000fe20000000807 */
[----:B------:R-:W-:Y:S01]  /*0a50*/  FFMA R36, R36, 1.925963033500011079e-08, R5 ;  /* 0x32a5706024247823 */ /* 0x000fe20000000005 */
[-C--:B------:R-:W-:Y:S01]  /*0a60*/  FFMA.SAT R5, R32, R11.reuse, 0.5 ;  /* 0x3f00000020057423 */ /* 0x080fe2000000200b */
[----:B------:R-:W0:Y:S01]  /*0a70*/  MUFU.EX2 R35, R35 ;  /* 0x0000002300237308 */ /* 0x000e220000000800 */
        /* <DEDUP_REMOVED lines=9> */
[C---:B------:R-:W-:Y:S02]  /*0b10*/  FFMA R9, R14.reuse, 1.4426950216293334961, -R9 ;  /* 0x3fb8aa3b0e097823 */ /* 0x040fe40000000809 */
[----:B------:R-:W-:Y:S02]  /*0b20*/  MUFU.EX2 R34, R34 ;  /* 0x0000002200227308 */ /* 0x000fe40000000800 */
[----:B------:R-:W-:Y:S01]  /*0b30*/  FFMA R33, R14, 1.925963033500011079e-08, R9 ;  /* 0x32a570600e217823 */ /* 0x000fe20000000009 */
[----:B------:R-:W-:Y:S01]  /*0b40*/  FFMA.SAT R9, R4, R11, 0.5 ;  /* 0x3f00000004097423 */ /* 0x000fe2000000200b */
[----:B------:R-:W-:-:S03]  /*0b50*/  FFMA R14, R32, 1.925963033500011079e-08, R31 ;  /* 0x32a57060200e7823 */ /* 0x000fc6000000001f */
[----:B------:R-:W-:Y:S01]  /*0b60*/  FFMA.RM R6, R9, R12, 12582913 ;  /* 0x4b40000109067423 */ /* 0x000fe2000000400c */
[----:B------:R-:W-:Y:S03]  /*0b70*/  MUFU.EX2 R33, R33 ;  /* 0x0000002100217308 */ /* 0x000fe60000000800 */
[C---:B------:R-:W-:Y:S01]  /*0b80*/  FADD R9, R6.reuse, -12583039 ;  /* 0xcb40007f06097421 */ /* 0x040fe20000000000 */
[----:B------:R-:W-:-:S03]  /*0b90*/  IMAD.SHL.U32 R6, R6, 0x800000, RZ ;  /* 0x0080000006067824 */ /* 0x000fc600078e00ff */
[C---:B------:R-:W-:Y:S01]  /*0ba0*/  FFMA R9, R4.reuse, 1.4426950216293334961, -R9 ;  /* 0x3fb8aa3b04097823 */ /* 0x040fe20000000809 */
[----:B------:R-:W1:Y:S03]  /*0bb0*/  MUFU.EX2 R14, R14 ;  /* 0x0000000e000e7308 */ /* 0x000e660000000800 */
[----:B------:R-:W-:Y:S01]  /*0bc0*/  FFMA R31, R4, 1.925963033500011079e-08, R9 ;  /* 0x32a57060041f7823 */ /* 0x000fe20000000009 */
[----:B------:R-:W-:Y:S01]  /*0bd0*/  FFMA.SAT R9, R0, R11, 0.5 ;  /* 0x3f00000000097423 */ /* 0x000fe2000000200b */
[----:B------:R-:W-:Y:S01]  /*0be0*/  IMAD.SHL.U32 R4, R13, 0x800000, RZ ;  /* 0x008000000d047824 */ /* 0x000fe200078e00ff */
[----:B------:R-:W-:Y:S02]  /*0bf0*/  SHF.L.U32 R13, R15, 0x17, RZ ;  /* 0x000000170f0d7819 */ /* 0x000fe400000006ff */
[----:B------:R-:W-:Y:S01]  /*0c00*/  FFMA.RM R9, R9, R12, 12582913 ;  /* 0x4b40000109097423 */ /* 0x000fe2000000400c */
[----:B0-----:R-:W-:Y:S01]  /*0c10*/  FMUL R4, R4, R35 ;  /* 0x0000002304047220 */ /* 0x001fe20000400000 */
[----:B------:R-:W0:Y:S02]  /*0c20*/  MUFU.EX2 R31, R31 ;  /* 0x0000001f001f7308 */ /* 0x000e240000000800 */
[----:B------:R-:W-:-:S04]  /*0c30*/  FADD R37, R9, -12583039 ;  /* 0xcb40007f09257421 */ /* 0x000fc80000000000 */
[C---:B------:R-:W-:Y:S01]  /*0c40*/  FFMA R15, R0.reuse, 1.4426950216293334961, -R37 ;  /* 0x3fb8aa3b000f7823 */ /* 0x040fe20000000825 */
[----:B-1----:R-:W-:Y:S01]  /*0c50*/  FMUL R5, R5, R14 ;  /* 0x0000000e05057220 */ /* 0x002fe20000400000 */
[----:B------:R-:W-:Y:S02]  /*0c60*/  SHF.L.U32 R14, R9, 0x17, RZ ;  /* 0x00000017090e7819 */ /* 0x000fe400000006ff */
[----:B------:R-:W-:Y:S01]  /*0c70*/  FFMA R15, R0, 1.925963033500011079e-08, R15 ;  /* 0x32a57060000f7823 */ /* 0x000fe2000000000f */
[----:B------:R-:W-:Y:S01]  /*0c80*/  FMUL R0, R13, R36 ;  /* 0x000000240d007220 */ /* 0x000fe20000400000 */
[----:B------:R-:W-:Y:S01]  /*0c90*/  FFMA.SAT R13, R8, R11, 0.5 ;  /* 0x3f000000080d7423 */ /* 0x000fe2000000200b */
[----:B------:R-:W-:Y:S01]  /*0ca0*/  SHF.L.U32 R36, R7, 0x17, RZ ;  /* 0x0000001707247819 */ /* 0x000fe200000006ff */
[----:B------:R-:W-:Y:S02]  /*0cb0*/  FADD R7, RZ, R4 ;  /* 0x00000004ff077221 */ /* 0x000fe40000000000 */
[----:B------:R-:W-:Y:S01]  /*0cc0*/  FFMA.RM R13, R13, R12, 12582913 ;  /* 0x4b4000010d0d7423 */ /* 0x000fe2000000400c */
[----:B0-----:R-:W-:Y:S01]  /*0cd0*/  FMUL R6, R6, R31 ;  /* 0x0000001f06067220 */ /* 0x001fe20000400000 */
[----:B------:R-:W-:-:S02]  /*0ce0*/  FADD R7, R7, R0 ;  /* 0x0000000007077221 */ /* 0x000fc40000000000 */
        /* <DEDUP_REMOVED lines=8> */
[----:B------:R-:W0:Y:S02]  /*0d70*/  MUFU.EX2 R32, R32 ;  /* 0x0000002000207308 */ /* 0x000e240000000800 */
[----:B------:R-:W-:Y:S01]  /*0d80*/  FADD R11, R8, -12583039 ;  /* 0xcb40007f080b7421 */ /* 0x000fe20000000000 */
[----:B------:R-:W-:Y:S01]  /*0d90*/  FADD R37, R12, -12583039 ;  /* 0xcb40007f0c257421 */ /* 0x000fe20000000000 */
[----:B------:R-:W-:Y:S02]  /*0da0*/  SHF.L.U32 R8, R8, 0x17, RZ ;  /* 0x0000001708087819 */ /* 0x000fe400000006ff */
[----:B------:R-:W-:Y:S01]  /*0db0*/  FFMA R11, R2, 1.4426950216293334961, -R11 ;  /* 0x3fb8aa3b020b7823 */ /* 0x000fe2000000080b */
[----:B------:R-:W-:-:S03]  /*0dc0*/  FFMA R37, R10, 1.4426950216293334961, -R37 ;  /* 0x3fb8aa3b0a257823 */ /* 0x000fc60000000825 */
[----:B------:R-:W-:Y:S01]  /*0dd0*/  FFMA R35, R2, 1.925963033500011079e-08, R11 ;  /* 0x32a5706002237823 */ /* 0x000fe2000000000b */
[----:B------:R-:W-:Y:S01]  /*0de0*/  FMUL R2, R3, R34 ;  /* 0x0000002203027220 */ /* 0x000fe20000400000 */
[----:B------:R-:W1:Y:S01]  /*0df0*/  MUFU.EX2 R11, R15 ;  /* 0x0000000f000b7308 */ /* 0x000e620000000800 */
[----:B------:R-:W-:Y:S01]  /*0e00*/  FFMA R37, R10, 1.925963033500011079e-08, R37 ;  /* 0x32a570600a257823 */ /* 0x000fe20000000025 */
[----:B------:R-:W-:Y:S01]  /*0e10*/  FMUL R3, R36, R33 ;  /* 0x0000002124037220 */ /* 0x000fe20000400000 */
[----:B------:R-:W-:-:S04]  /*0e20*/  FADD R10, R7, R2 ;  /* 0x00000002070a7221 */ /* 0x000fc80000000000 */
[----:B------:R-:W-:Y:S01]  /*0e30*/  FADD R10, R10, R3 ;  /* 0x000000030a0a7221 */ /* 0x000fe20000000000 */
[----:B------:R-:W2:Y:S03]  /*0e40*/  MUFU.EX2 R35, R35 ;  /* 0x0000002300237308 */ /* 0x000ea60000000800 */
[----:B------:R-:W-:Y:S01]  /*0e50*/  FADD R9, R10, R5 ;  /* 0x000000050a097221 */ /* 0x000fe20000000000 */
[----:B0-----:R-:W-:Y:S01]  /*0e60*/  FMUL R10, R13, R32 ;  /* 0x000000200d0a7220 */ /* 0x001fe20000400000 */
[----:B------:R-:W-:-:S03]  /*0e70*/  SHF.L.U32 R13, R12, 0x17, RZ ;  /* 0x000000170c0d7819 */ /* 0x000fc600000006ff */
[----:B------:R-:W0:Y:S01]  /*0e80*/  MUFU.EX2 R34, R37 ;  /* 0x0000002500227308 */ /* 0x000e220000000800 */
[----:B-1----:R-:W-:Y:S01]  /*0e90*/  FMUL R7, R14, R11 ;  /* 0x0000000b0e077220 */ /* 0x002fe20000400000 */
[----:B------:R-:W-:-:S04]  /*0ea0*/  FADD R14, R9, R6 ;  /* 0x00000006090e7221 */ /* 0x000fc80000000000 */
[----:B------:R-:W-:Y:S01]  /*0eb0*/  FADD R11, R14, R7 ;  /* 0x000000070e0b7221 */ /* 0x000fe20000000000 */
[----:B--2---:R-:W-:-:S03]  /*0ec0*/  FMUL R9, R8, R35 ;  /* 0x0000002308097220 */ /* 0x004fc60000400000 */
[----:B------:R-:W-:Y:S01]  /*0ed0*/  FADD R12, R11, R10 ;  /* 0x0000000a0b0c7221 */ /* 0x000fe20000000000 */
[----:B0-----:R-:W-:-:S03]  /*0ee0*/  FMUL R8, R13, R34 ;  /* 0x000000220d087220 */ /* 0x001fc60000400000 */
        /* <DEDUP_REMOVED lines=11> */
.L_x_3727:
        /* <DEDUP_REMOVED lines=11> */
[----:B0-----:R-:W-:Y:S05]  /*1050*/  CALL.REL.NOINC `($__internal_54_$__cuda_sm3x_div_rn_noftz_f32_slowpath) ;  /* 0x0000001400987944 */ /* 0x001fea0003c00000 */
[----:B------:R-:W-:-:S07]  /*1060*/  IMAD.MOV.U32 R15, RZ, RZ, R36 ;  /* 0x000000ffff0f7224 */ /* 0x000fce00078e0024 */
.L_x_3696:
[----:B------:R-:W-:Y:S05]  /*1070*/  BSYNC.RECONVERGENT B3 ;  /* 0x0000000000037941 */ /* 0x000fea0003800200 */
.L_x_3695:
        /* <DEDUP_REMOVED lines=11> */
[----:B0-----:R-:W-:Y:S05]  /*1130*/  CALL.REL.NOINC `($__internal_54_$__cuda_sm3x_div_rn_noftz_f32_slowpath) ;  /* 0x0000001400607944 */ /* 0x001fea0003c00000 */
[----:B------:R-:W-:-:S07]  /*1140*/  MOV R31, R36 ;  /* 0x00000024001f7202 */ /* 0x000fce0000000f00 */
.L_x_3698:
[----:B------:R-:W-:Y:S05]  /*1150*/  BSYNC.RECONVERGENT B3 ;  /* 0x0000000000037941 */ /* 0x000fea0003800200 */
.L_x_3697:
        /* <DEDUP_REMOVED lines=13> */
.L_x_3700:
[----:B------:R-:W-:Y:S05]  /*1230*/  BSYNC.RECONVERGENT B3 ;  /* 0x0000000000037941 */ /* 0x000fea0003800200 */
.L_x_3699:
        /* <DEDUP_REMOVED lines=11> */
[----:B0-----:R-:W-:Y:S05]  /*12f0*/  CALL.REL.NOINC `($__internal_54_$__cuda_sm3x_div_rn_noftz_f32_slowpath) ;  /* 0x0000001000f07944 */ /* 0x001fea0003c00000 */
[----:B------:R-:W-:-:S07]  /*1300*/  MOV R35, R36 ;  /* 0x0000002400237202 */ /* 0x000fce0000000f00 */
.L_x_3702:
[----:B------:R-:W-:Y:S05]  /*1310*/  BSYNC.RECONVERGENT B3 ;  /* 0x0000000000037941 */ /* 0x000fea0003800200 */
.L_x_3701:
        /* <DEDUP_REMOVED lines=13> */
.L_x_3704:
[----:B------:R-:W-:Y:S05]  /*13f0*/  BSYNC.RECONVERGENT B3 ;  /* 0x0000000000037941 */ /* 0x000fea0003800200 */
.L_x_3703:
        /* <DEDUP_REMOVED lines=12> */
[----:B------:R-:W-:-:S07]  /*14c0*/  IMAD.MOV.U32 R39, RZ, RZ, R36 ;  /* 0x000000ffff277224 */ /* 0x000fce00078e0024 */
.L_x_3706:
[----:B------:R-:W-:Y:S05]  /*14d0*/  BSYNC.RECONVERGENT B3 ;  /* 0x0000000000037941 */ /* 0x000fea0003800200 */
.L_x_3705:
        /* <DEDUP_REMOVED lines=13> */
.L_x_3708:
[----:B------:R-:W-:Y:S05]  /*15b0*/  BSYNC.RECONVERGENT B3 ;  /* 0x0000000000037941 */ /* 0x000fea0003800200 */
.L_x_3707:
        /* <DEDUP_REMOVED lines=13> */
.L_x_3710:
[----:B------:R-:W-:Y:S05]  /*1690*/  BSYNC.RECONVERGENT B3 ;  /* 0x0000000000037941 */ /* 0x000fea0003800200 */
.L_x_3709:
        /* <DEDUP_REMOVED lines=13> */
.L_x_3712:
[----:B------:R-:W-:Y:S05]  /*1770*/  BSYNC.RECONVERGENT B3 ;  /* 0x0000000000037941 */ /* 0x000fea0003800200 */
.L_x_3711:
        /* <DEDUP_REMOVED lines=13> */
.L_x_3714:
[----:B------:R-:W-:Y:S05]  /*1850*/  BSYNC.RECONVERGENT B3 ;  /* 0x0000000000037941 */ /* 0x000fea0003800200 */
.L_x_3713:
[----:B------:R-:W-:Y:S01]  /*1860*/  MOV R2, R20 ;  /* 0x0000001400027202 */ /* 0x000fe20000000f00 */
[----:B------:R-:W-:Y:S01]  /*1870*/  IMAD R0, R18, UR38, RZ ;  /* 0x0000002612007c24 */ /* 0x000fe2000f8e02ff */
[----:B------:R-:W-:Y:S01]  /*1880*/  @!P0 R2UR UR4, R16 ;  /* 0x00000000100482ca */ /* 0x000fe200000e0000 */
[----:B------:R-:W-:Y:S01]  /*1890*/  IMAD.MOV.U32 R3, RZ, RZ, RZ ;  /* 0x000000ffff037224 */ /* 0x000fe200078e00ff */
[----:B------:R-:W-:Y:S01]  /*18a0*/  @!P0 R2UR UR5, R17 ;  /* 0x00000000110582ca */ /* 0x000fe200000e0000 */
[C---:B------:R-:W-:Y:S01]  /*18b0*/  IMAD R5, R19.reuse, UR39, R0 ;  /* 0x0000002713057c24 */ /* 0x040fe2000f8e0200 */
[----:B------:R-:W-:Y:S01]  /*18c0*/  ISETP.GE.U32.AND P1, PT, R30, UR44, PT ;  /* 0x0000002c1e007c0c */ /* 0x000fe2000bf26070 */
[----:B------:R-:W-:Y:S01]  /*18d0*/  IMAD.WIDE.U32 R2, R19, UR38, R2 ;  /* 0x0000002613027c25 */ /* 0x000fe2000f8e0002 */
[----:B------:R-:W-:Y:S02]  /*18e0*/  ISETP.GE.U32.AND P2, PT, R29, UR44, PT ;  /* 0x0000002c1d007c0c */ /* 0x000fe4000bf46070 */
[----:B------:R-:W-:-:S02]  /*18f0*/  ISETP.GE.AND.EX P1, PT, RZ, UR45, PT, P1 ;  /* 0x0000002dff007c0c */ /* 0x000fc4000bf26310 */
[----:B------:R-:W-:Y:S02]  /*1900*/  IADD3 R3, PT, PT, R3, R5, RZ ;  /* 0x0000000503037210 */ /* 0x000fe40007ffe0ff */
[C---:B------:R-:W-:Y:S02]  /*1910*/  LEA R4, P3, R2.reuse, UR36, 0x2 ;  /* 0x0000002402047c11 */ /* 0x040fe4000f8610ff */
[----:B------:R-:W-:Y:S02]  /*1920*/  ISETP.GE.AND.EX P2, PT, RZ, UR45, PT, P2 ;  /* 0x0000002dff007c0c */ /* 0x000fe4000bf46320 */
[----:B------:R-:W-:Y:S02]  /*1930*/  LEA.HI.X R5, R2, UR37, R3, 0x2, P3 ;  /* 0x0000002502057c11 */ /* 0x000fe400098f1403 */
[----:B------:R-:W-:Y:S02]  /*1940*/  ISETP.GE.U32.AND P4, PT, R27, UR44, PT ;  /* 0x0000002c1b007c0c */ /* 0x000fe4000bf86070 */
[----:B------:R-:W-:Y:S01]  /*1950*/  ISETP.GE.U32.AND P3, PT, R26, UR44, PT ;  /* 0x0000002c1a007c0c */ /* 0x000fe2000bf66070 */
[----:B------:R2:W-:Y:S01]  /*1960*/  @!P0 STG.E desc[UR4][R4.64], R15 ;  /* 0x0000000f04008986 */ /* 0x0005e2000c101904 */
[----:B------:R-:W-:-:S02]  /*1970*/  ISETP.GE.U32.AND P0, PT, R28, UR44, PT ;  /* 0x0000002c1c007c0c */ /* 0x000fc4000bf06070 */
[C---:B------:R-:W-:Y:S02]  /*1980*/  @!P1 R2UR UR6, R16.reuse ;  /* 0x00000000100692ca */ /* 0x040fe400000e0000 */
[----:B------:R-:W-:Y:S02]  /*1990*/  ISETP.GE.AND.EX P0, PT, RZ, UR45, PT, P0 ;  /* 0x0000002dff007c0c */ /* 0x000fe4000bf06300 */
[C---:B------:R-:W-:Y:S02]  /*19a0*/  @!P1 R2UR UR7, R17.reuse ;  /* 0x00000000110792ca */ /* 0x040fe400000e0000 */
[----:B------:R-:W-:Y:S02]  /*19b0*/  @!P2 R2UR UR8, R16 ;  /* 0x000000001008a2ca */ /* 0x000fe400000e0000 */
[----:B------:R-:W-:Y:S02]  /*19c0*/  @!P2 R2UR UR9, R17 ;  /* 0x000000001109a2ca */ /* 0x000fe400000e0000 */
[----:B------:R-:W-:-:S02]  /*19d0*/  ISETP.GE.U32.AND P6, PT, R25, UR44, PT ;  /* 0x0000002c19007c0c */ /* 0x000fc4000bfc6070 */
[----:B------:R-:W-:Y:S02]  /*19e0*/  ISETP.GE.U32.AND P5, PT, R24, UR44, PT ;  /* 0x0000002c18007c0c */ /* 0x000fe4000bfa6070 */
[----:B------:R-:W-:Y:S02]  /*19f0*/  ISETP.GE.AND.EX P4, PT, RZ, UR45, PT, P4 ;  /* 0x0000002dff007c0c */ /* 0x000fe4000bf86340 */
[----:B------:R-:W-:Y:S01]  /*1a00*/  @!P0 R2UR UR4, R16 ;  /* 0x00000000100482ca */ /* 0x000fe200000e0000 */
[----:B------:R2:W-:Y:S01]  /*1a10*/  @!P1 STG.E desc[UR6][R4.64+0x80], R31 ;  /* 0x0000801f04009986 */ /* 0x0005e2000c101906 */
[----:B------:R-:W-:Y:S02]  /*1a20*/  @!P0 R2UR UR5, R17 ;  /* 0x00000000110582ca */ /* 0x000fe400000e0000 */
[----:B------:R-:W-:Y:S01]  /*1a30*/  ISETP.GE.U32.AND P1, PT, R22, UR44, PT ;  /* 0x0000002c16007c0c */ /* 0x000fe2000bf26070 */
[----:B------:R2:W-:Y:S01]  /*1a40*/  @!P2 STG.E desc[UR8][R4.64+0x100], R33 ;  /* 0x000100210400a986 */ /* 0x0005e2000c101908 */
[----:B------:R-:W-:-:S02]  /*1a50*/  ISETP.GE.U32.AND P2, PT, R23, UR44, PT ;  /* 0x0000002c17007c0c */ /* 0x000fc4000bf46070 */
[----:B------:R-:W-:Y:S02]  /*1a60*/  ISETP.GE.AND.EX P3, PT, RZ, UR45, PT, P3 ;  /* 0x0000002dff007c0c */ /* 0x000fe4000bf66330 */
[----:B------:R-:W-:Y:S02]  /*1a70*/  ISETP.GE.AND.EX P6, PT, RZ, UR45, PT, P6 ;  /* 0x0000002dff007c0c */ /* 0x000fe4000bfc6360 */
[----:B------:R-:W-:Y:S02]  /*1a80*/  ISETP.GE.AND.EX P5, PT, RZ, UR45, PT, P5 ;  /* 0x0000002dff007c0c */ /* 0x000fe4000bfa6350 */
[----:B------:R-:W-:Y:S01]  /*1a90*/  ISETP.GE.AND.EX P2, PT, RZ, UR45, PT, P2 ;  /* 0x0000002dff007c0c */ /* 0x000fe2000bf46320 */
[----:B------:R2:W-:Y:S01]  /*1aa0*/  @!P0 STG.E desc[UR4][R4.64+0x180], R35 ;  /* 0x0001802304008986 */ /* 0x0005e2000c101904 */
        /* <DEDUP_REMOVED lines=25> */
.L_x_3693:
[----:B------:R-:W-:Y:S05]  /*1c40*/  EXIT ;  /* 0x000000000000794d */ /* 0x000fea0003800000 */
.L_x_3694:
[----:B------:R-:W-:Y:S01]  /*1c50*/  HFMA2 R12, -RZ, RZ, 0, 9.5367431640625e-07 ;  /* 0x00000010ff0c7431 */ /* 0x000fe200000001ff */
[----:B------:R-:W-:Y:S01]  /*1c60*/  BSSY B1, `(.L_x_3716) ;  /* 0x0000006000017945 */ /* 0x000fe20003800000 */
[----:B------:R-:W-:Y:S02]  /*1c70*/  MOV R11, 0x1f ;  /* 0x0000001f000b7802 */ /* 0x000fe40000000f00 */
[----:B------:R-:W-:-:S07]  /*1c80*/  MOV R15, 0xffffffff ;  /* 0xffffffff000f7802 */ /* 0x000fce0000000f00 */
[----:B------:R-:W-:Y:S05]  /*1c90*/  WARPSYNC.COLLECTIVE R15, `(.L_x_3717) ;  /* 0x000000000f087348 */ /* 0x000fea0003c00000 */
[----:B------:R0:W1:Y:S02]  /*1ca0*/  SHFL.BFLY P6, R14, R13, R12, R11 ;  /* 0x0c00000c0d0e7389 */ /* 0x00006400000c000b */
[----:B01----:R-:W-:Y:S05]  /*1cb0*/  ENDCOLLECTIVE ;  /* 0x000000000000791b */ /* 0x003fea0003800000 */
.L_x_3717:
[----:B------:R-:W-:Y:S05]  /*1cc0*/  BSYNC B1 ;  /* 0x0000000000017941 */ /* 0x000fea0003800000 */
.L_x_3716:
[----:B------:R-:W-:Y:S01]  /*1cd0*/  HFMA2 R11, -RZ, RZ, 0, 1.847743988037109375e-06 ;  /* 0x0000001fff0b7431 */ /* 0x000fe200000001ff */
[----:B------:R-:W-:Y:S01]  /*1ce0*/  FMNMX R13, R14, R13, !PT ;  /* 0x0000000d0e0d7209 */ /* 0x000fe20007800000 */
[----:B------:R-:W-:Y:S01]  /*1cf0*/  IMAD.MOV.U32 R12, RZ, RZ, 0x8 ;  /* 0x00000008ff0c7424 */ /* 0x000fe200078e00ff */
[----:B------:R-:W-:-:S07]  /*1d00*/  MOV R15, 0xffffffff ;  /* 0xffffffff000f7802 */ /* 0x000fce0000000f00 */
[----:B------:R-:W-:Y:S05]  /*1d10*/  WARPSYNC.COLLECTIVE R15, `(.L_x_3718) ;  /* 0x000000000f087348 */ /* 0x000fea0003c00000 */
[----:B------:R0:W1:Y:S02]  /*1d20*/  SHFL.BFLY P6, R14, R13, R12, R11 ;  /* 0x0c00000c0d0e7389 */ /* 0x00006400000c000b */
[----:B01----:R-:W-:Y:S05]  /*1d30*/  ENDCOLLECTIVE ;  /* 0x000000000000791b */ /* 0x003fea0003800000 */
.L_x_3718:
[----:B------:R-:W-:Y:S01]  /*1d40*/  HFMA2 R12, -RZ, RZ, 0, 2.384185791015625e-07 ;  /* 0x00000004ff0c7431 */ /* 0x000fe200000001ff */
[----:B------:R-:W-:-:S04]  /*1d50*/  FMNMX R0, R13, R14, !PT ;  /* 0x0000000e0d007209 */ /* 0x000fc80007800000 */
[----:B------:R-:W-:-:S07]  /*1d60*/  MOV R13, R0 ;  /* 0x00000000000d7202 */ /* 0x000fce0000000f00 */
[----:B------:R-:W-:Y:S05]  /*1d70*/  WARPSYNC.COLLECTIVE R15, `(.L_x_3719) ;  /* 0x000000000f087348 */ /* 0x000fea0003c00000 */
[----:B------:R0:W1:Y:S02]  /*1d80*/  SHFL.BFLY P6, R14, R13, R12, R11 ;  /* 0x0c00000c0d0e7389 */ /* 0x00006400000c000b */
[----:B01----:R-:W-:Y:S05]  /*1d90*/  ENDCOLLECTIVE ;  /* 0x000000000000791b */ /* 0x003fea0003800000 */
.L_x_3719:
[----:B------:R-:W-:Y:S02]  /*1da0*/  MOV R12, 0x2 ;  /* 0x00000002000c7802 */ /* 0x000fe40000000f00 */
[----:B------:R-:W-:-:S05]  /*1db0*/  FMNMX R2, R0, R14, !PT ;  /* 0x0000000e00027209 */ /* 0x000fca0007800000 */
[----:B------:R-:W-:-:S07]  /*1dc0*/  IMAD.MOV.U32 R13, RZ, RZ, R2 ;  /* 0x000000ffff0d7224 */ /* 0x000fce00078e0002 */
[----:B------:R-:W-:Y:S05]  /*1dd0*/  WARPSYNC.COLLECTIVE R15, `(.L_x_3720) ;  /* 0x000000000f087348 */ /* 0x000fea0003c00000 */
[----:B------:R0:W1:Y:S02]  /*1de0*/  SHFL.BFLY P6, R14, R13, R12, R11 ;  /* 0x0c00000c0d0e7389 */ /* 0x00006400000c000b */
[----:B01----:R-:W-:Y:S05]  /*1df0*/  ENDCOLLECTIVE ;  /* 0x000000000000791b */ /* 0x003fea0003800000 */
.L_x_3720:
[----:B------:R-:W-:Y:S01]  /*1e00*/  HFMA2 R12, -RZ, RZ, 0, 5.9604644775390625e-08 ;  /* 0x00000001ff0c7431 */ /* 0x000fe200000001ff */
[----:B------:R-:W-:-:S04]  /*1e10*/  FMNMX R3, R2, R14, !PT ;  /* 0x0000000e02037209 */ /* 0x000fc80007800000 */
[----:B------:R-:W-:-:S07]  /*1e20*/  MOV R13, R3 ;  /* 0x00000003000d7202 */ /* 0x000fce0000000f00 */
[----:B------:R-:W-:Y:S05]  /*1e30*/  WARPSYNC.COLLECTIVE R15, `(.L_x_3721) ;  /* 0x000000000f087348 */ /* 0x000fea0003c00000 */
[----:B------:R0:W1:Y:S02]  /*1e40*/  SHFL.BFLY P6, R14, R13, R12, R11 ;  /* 0x0c00000c0d0e7389 */ /* 0x00006400000c000b */
[----:B01----:R-:W-:Y:S05]  /*1e50*/  ENDCOLLECTIVE ;  /* 0x000000000000791b */ /* 0x003fea0003800000 */
.L_x_3721:
[----:B------:R-:W-:Y:S01]  /*1e60*/  MOV R11, 0x3bbb989d ;  /* 0x3bbb989d000b7802 */ /* 0x000fe20000000f00 */
[----:B------:R-:W-:Y:S01]  /*1e70*/  IMAD.MOV.U32 R12, RZ, RZ, 0x437c0000 ;  /* 0x437c0000ff0c7424 */ /* 0x000fe200078e00ff */
        /* <DEDUP_REMOVED lines=9> */
[----:B------:R-:W-:Y:S01]  /*1f10*/  FFMA.RM R13, R13, R12, 12582913 ;  /* 0x4b4000010d0d7423 */ /* 0x000fe2000000400c */
[C---:B------:R-:W-:Y:S01]  /*1f20*/  FADD R8, -R14.reuse, R8 ;  /* 0x000000080e087221 */ /* 0x040fe20000000100 */
[C---:B------:R-:W-:Y:S01]  /*1f30*/  FADD R9, -R14.reuse, R9 ;  /* 0x000000090e097221 */ /* 0x040fe20000000100 */
[----:B------:R-:W-:Y:S01]  /*1f40*/  FADD R14, -R14, R10 ;  /* 0x0000000a0e0e7221 */ /* 0x000fe20000000100 */
        /* <DEDUP_REMOVED lines=51> */
[----:B------:R-:W-:Y:S02]  /*2280*/  FFMA.SAT R13, R8, R11, 0.5 ;  /* 0x3f000000080d7423 */ /* 0x000fe4000000200b */
[----:B------:R-:W0:Y:S02]  /*2290*/  MUFU.EX2 R10, R31 ;  /* 0x0000001f000a7308 */ /* 0x000e240000000800 */
[----:B------:R-:W-:Y:S01]  /*22a0*/  FFMA.RM R13, R13, R12, 12582913 ;  /* 0x4b4000010d0d7423 */ /* 0x000fe2000000400c */
[----:B-1----:R-:W-:-:S03]  /*22b0*/  FMUL R6, R6, R15 ;  /* 0x0000000f06067220 */ /* 0x002fc60000400000 */
[----:B------:R-:W-:-:S04]  /*22c0*/  FADD R15, R13, -12583039 ;  /* 0xcb40007f0d0f7421 */ /* 0x000fc80000000000 */
[----:B------:R-:W-:-:S04]  /*22d0*/  FFMA R15, R8, 1.4426950216293334961, -R15 ;  /* 0x3fb8aa3b080f7823 */ /* 0x000fc8000000080f */
[----:B------:R-:W-:Y:S01]  /*22e0*/  FFMA R15, R8, 1.925963033500011079e-08, R15 ;  /* 0x32a57060080f7823 */ /* 0x000fe2000000000f */
[----:B0-----:R-:W-:Y:S01]  /*22f0*/  FMUL R7, R7, R10 ;  /* 0x0000000a07077220 */ /* 0x001fe20000400000 */
[----:B------:R-:W-:Y:S01]  /*2300*/  SHF.L.U32 R10, R13, 0x17, RZ ;  /* 0x000000170d0a7819 */ /* 0x000fe200000006ff */
[-C--:B------:R-:W-:Y:S01]  /*2310*/  FFMA.SAT R13, R9, R11.reuse, 0.5 ;  /* 0x3f000000090d7423 */ /* 0x080fe2000000200b */
[----:B------:R-:W-:Y:S02]  /*2320*/  FFMA.SAT R11, R14, R11, 0.5 ;  /* 0x3f0000000e0b7423 */ /* 0x000fe4000000200b */
[----:B------:R-:W0:Y:S01]  /*2330*/  MUFU.EX2 R15, R15 ;  /* 0x0000000f000f7308 */ /* 0x000e220000000800 */
[-C--:B------:R-:W-:Y:S01]  /*2340*/  FFMA.RM R13, R13, R12.reuse, 12582913 ;  /* 0x4b4000010d0d7423 */ /* 0x080fe2000000400c */
[----:B------:R-:W-:-:S03]  /*2350*/  FFMA.RM R11, R11, R12, 12582913 ;  /* 0x4b4000010b0b7423 */ /* 0x000fc6000000400c */
[----:B------:R-:W-:-:S04]  /*2360*/  FADD R8, R13, -12583039 ;  /* 0xcb40007f0d087421 */ /* 0x000fc80000000000 */
[----:B------:R-:W-:-:S04]  /*2370*/  FFMA R8, R9, 1.4426950216293334961, -R8 ;  /* 0x3fb8aa3b09087823 */ /* 0x000fc80000000808 */
[----:B------:R-:W-:Y:S01]  /*2380*/  FFMA R12, R9, 1.925963033500011079e-08, R8 ;  /* 0x32a57060090c7823 */ /* 0x000fe20000000008 */
[----:B------:R-:W-:Y:S01]  /*2390*/  SHF.L.U32 R9, R13, 0x17, RZ ;  /* 0x000000170d097819 */ /* 0x000fe200000006ff */
[C---:B------:R-:W-:Y:S01]  /*23a0*/  FADD R13, R11.reuse, -12583039 ;  /* 0xcb40007f0b0d7421 */ /* 0x040fe20000000000 */
[----:B------:R-:W-:Y:S02]  /*23b0*/  IMAD.SHL.U32 R8, R11, 0x800000, RZ ;  /* 0x008000000b087824 */ /* 0x000fe400078e00ff */
[----:B------:R-:W-:Y:S01]  /*23c0*/  FADD R11, RZ, R4 ;  /* 0x00000004ff0b7221 */ /* 0x000fe20000000000 */
[----:B0-----:R-:W-:Y:S01]  /*23d0*/  FMUL R10, R10, R15 ;  /* 0x0000000f0a0a7220 */ /* 0x001fe20000400000 */
[----:B------:R-:W0:Y:S01]  /*23e0*/  MUFU.EX2 R12, R12 ;  /* 0x0000000c000c7308 */ /* 0x000e220000000800 */
[----:B------:R-:W-:Y:S01]  /*23f0*/  FFMA R13, R14, 1.4426950216293334961, -R13 ;  /* 0x3fb8aa3b0e0d7823 */ /* 0x000fe2000000080d */
[----:B------:R-:W-:Y:S01]  /*2400*/  FADD R11, R11, R0 ;  /* 0x000000000b0b7221 */ /* 0x000fe20000000000 */
[----:B------:R-:W-:-:S02]  /*2410*/  MOV R15, 0xffffffff ;  /* 0xffffffff000f7802 */ /* 0x000fc40000000f00 */
[----:B------:R-:W-:-:S06]  /*2420*/  FFMA R13, R14, 1.925963033500011079e-08, R13 ;  /* 0x32a570600e0d7823 */ /* 0x000fcc000000000d */
[----:B------:R-:W1:Y:S01]  /*2430*/  MUFU.EX2 R13, R13 ;  /* 0x0000000d000d7308 */ /* 0x000e620000000800 */
[----:B0-----:R-:W-:Y:S01]  /*2440*/  FMUL R9, R9, R12 ;  /* 0x0000000c09097220 */ /* 0x001fe20000400000 */
[----:B------:R-:W-:-:S04]  /*2450*/  FADD R12, R11, R2 ;  /* 0x000000020b0c7221 */ /* 0x000fc80000000000 */
[----:B------:R-:W-:-:S04]  /*2460*/  FADD R12, R12, R3 ;  /* 0x000000030c0c7221 */ /* 0x000fc80000000000 */
[----:B------:R-:W-:Y:S01]  /*2470*/  FADD R11, R12, R5 ;  /* 0x000000050c0b7221 */ /* 0x000fe20000000000 */
[----:B-1----:R-:W-:-:S03]  /*2480*/  FMUL R8, R8, R13 ;  /* 0x0000000d08087220 */ /* 0x002fc60000400000 */
        /* <DEDUP_REMOVED lines=10> */
.L_x_3722:
[----:B------:R-:W-:Y:S02]  /*2530*/  IMAD.MOV.U32 R12, RZ, RZ, 0x8 ;  /* 0x00000008ff0c7424 */ /* 0x000fe400078e00ff */
[----:B------:R-:W-:-:S05]  /*2540*/  FADD R31, R13, R14 ;  /* 0x0000000e0d1f7221 */ /* 0x000fca0000000000 */
[----:B------:R-:W-:-:S07]  /*2550*/  MOV R13, R31 ;  /* 0x0000001f000d7202 */ /* 0x000fce0000000f00 */
[----:B------:R-:W-:Y:S05]  /*2560*/  WARPSYNC.COLLECTIVE R15, `(.L_x_3723) ;  /* 0x000000000f087348 */ /* 0x000fea0003c00000 */
[----:B------:R0:W1:Y:S02]  /*2570*/  SHFL.BFLY P6, R14, R13, R12, R11 ;  /* 0x0c00000c0d0e7389 */ /* 0x00006400000c000b */
[----:B01----:R-:W-:Y:S05]  /*2580*/  ENDCOLLECTIVE ;  /* 0x000000000000791b */ /* 0x003fea0003800000 */
.L_x_3723:
[----:B------:R-:W-:Y:S02]  /*2590*/  HFMA2 R12, -RZ, RZ, 0, 2.384185791015625e-07 ;  /* 0x00000004ff0c7431 */ /* 0x000fe400000001ff */
[----:B------:R-:W-:-:S05]  /*25a0*/  FADD R32, R31, R14 ;  /* 0x0000000e1f207221 */ /* 0x000fca0000000000 */
[----:B------:R-:W-:-:S07]  /*25b0*/  MOV R13, R32 ;  /* 0x00000020000d7202 */ /* 0x000fce0000000f00 */
[----:B------:R-:W-:Y:S05]  /*25c0*/  WARPSYNC.COLLECTIVE R15, `(.L_x_3724) ;  /* 0x000000000f087348 */ /* 0x000fea0003c00000 */
[----:B------:R0:W1:Y:S02]  /*25d0*/  SHFL.BFLY P6, R14, R13, R12, R11 ;  /* 0x0c00000c0d0e7389 */ /* 0x00006400000c000b */
[----:B01----:R-:W-:Y:S05]  /*25e0*/  ENDCOLLECTIVE ;  /* 0x000000000000791b */ /* 0x003fea0003800000 */
.L_x_3724:
[----:B------:R-:W-:Y:S02]  /*25f0*/  HFMA2 R12, -RZ, RZ, 0, 1.1920928955078125e-07 ;  /* 0x00000002ff0c7431 */ /* 0x000fe400000001ff */
[----:B------:R-:W-:-:S05]  /*2600*/  FADD R33, R32, R14 ;  /* 0x0000000e20217221 */ /* 0x000fca0000000000 */
[----:B------:R-:W-:-:S07]  /*2610*/  MOV R13, R33 ;  /* 0x00000021000d7202 */ /* 0x000fce0000000f00 */
[----:B------:R-:W-:Y:S05]  /*2620*/  WARPSYNC.COLLECTIVE R15, `(.L_x_3725) ;  /* 0x000000000f087348 */ /* 0x000fea0003c00000 */
[----:B------:R0:W1:Y:S02]  /*2630*/  SHFL.BFLY P6, R14, R13, R12, R11 ;  /* 0x0c00000c0d0e7389 */ /* 0x00006400000c000b */
[----:B01----:R-:W-:Y:S05]  /*2640*/  ENDCOLLECTIVE ;  /* 0x000000000000791b */ /* 0x003fea0003800000 */
.L_x_3725:
[----:B------:R-:W-:Y:S01]  /*2650*/  MOV R12, 0x1 ;  /* 0x00000001000c7802 */ /* 0x000fe20000000f00 */
[----:B------:R-:W-:-:S04]  /*2660*/  FADD R34, R33, R14 ;  /* 0x0000000e21227221 */ /* 0x000fc80000000000 */
[----:B------:R-:W-:-:S07]  /*2670*/  IMAD.MOV.U32 R13, RZ, RZ, R34 ;  /* 0x000000ffff0d7224 */ /* 0x000fce00078e0022 */
[----:B------:R-:W-:Y:S05]  /*2680*/  WARPSYNC.COLLECTIVE R15, `(.L_x_3726) ;  /* 0x000000000f087348 */ /* 0x000fea0003c00000 */
[----:B------:R0:W1:Y:S02]  /*2690*/  SHFL.BFLY P6, R14, R13, R12, R11 ;  /* 0x0c00000c0d0e7389 */ /* 0x00006400000c000b */
[----:B01----:R-:W-:Y:S05]  /*26a0*/  ENDCOLLECTIVE ;  /* 0x000000000000791b */ /* 0x003fea0003800000 */
.L_x_3726:
[----:B------:R-:W-:Y:S05]  /*26b0*/  BRA `(.L_x_3727) ;  /* 0xffffffe800387947 */ /* 0x000fea000383ffff */
        .weak           $__internal_54_$__cuda_sm3x_div_rn_noftz_f32_slowpath
        .type           $__internal_54_$__cuda_sm3x_div_rn_noftz_f32_slowpath,@function
        .size           $__internal_54_$__cuda_sm3x_div_rn_noftz_f32_slowpath,(.L_x_8540 - $__internal_54_$__cuda_sm3x_div_rn_noftz_f32_slowpath)
$__internal_54_$__cuda_sm3x_div_rn_noftz_f32_slowpath:
        /* <DEDUP_REMOVED lines=36> */
.L_x_3729:
[----:B------:R-:W-:Y:S01]  /*2900*/  LEA R34, R13, 0xc0800000, 0x17 ;  /* 0xc08000000d227811 */ /* 0x000fe200078eb8ff */
[----:B------:R-:W-:Y:S04]  /*2910*/  BSSY.RECONVERGENT B2, `(.L_x_3734) ;  /* 0x0000036000027945 */ /* 0x000fe80003800200 */
[----:B------:R-:W-:Y:S01]  /*2920*/  IMAD.IADD R38, R45, 0x1, -R34 ;  /* 0x000000012d267824 */ /* 0x000fe200078e0a22 */
[----:B------:R-:W-:-:S03]  /*2930*/  IADD3 R34, PT, PT, R32, -0x7f, RZ ;  /* 0xffffff8120227810 */ /* 0x000fc60007ffe0ff */
[----:B------:R-:W0:Y:S01]  /*2940*/  MUFU.RCP R45, R38 ;  /* 0x00000026002d7308 */ /* 0x000e220000001000 */
[----:B------:R-:W-:Y:S01]  /*2950*/  FADD.FTZ R36, -R38, -RZ ;  /* 0x800000ff26247221 */ /* 0x000fe20000010100 */
        /* <DEDUP_REMOVED lines=45> */
.L_x_3736:
[----:B------:R-:W-:-:S04]  /*2c30*/  LOP3.LUT R36, R36, 0x80000000, RZ, 0xc0, !PT ;  /* 0x8000000024247812 */ /* 0x000fc800078ec0ff */
[----:B------:R-:W-:Y:S01]  /*2c40*/  LOP3.LUT R36, R36, 0x7f800000, RZ, 0xfc, !PT ;  /* 0x7f80000024247812 */ /* 0x000fe200078efcff */
[----:B------:R-:W-:Y:S06]  /*2c50*/  BRA `(.L_x_3737) ;  /* 0x0000000000047947 */ /* 0x000fec0003800000 */
.L_x_3735:
[----:B------:R-:W-:-:S07]  /*2c60*/  LEA R36, R34, R36, 0x17 ;  /* 0x0000002422247211 */ /* 0x000fce00078eb8ff */
.L_x_3737:
[----:B------:R-:W-:Y:S05]  /*2c70*/  BSYNC.RECONVERGENT B2 ;  /* 0x0000000000027941 */ /* 0x000fea0003800200 */
.L_x_3734:
[----:B------:R-:W-:Y:S05]  /*2c80*/  BRA `(.L_x_3738) ;  /* 0x0000000000207947 */ /* 0x000fea0003800000 */
.L_x_3733:
[----:B------:R-:W-:-:S04]  /*2c90*/  LOP3.LUT R4, R45, 0x80000000, R4, 0x48, !PT ;  /* 0x800000002d047812 */ /* 0x000fc800078e4804 */
[----:B------:R-:W-:Y:S01]  /*2ca0*/  LOP3.LUT R36, R4, 0x7f800000, RZ, 0xfc, !PT ;  /* 0x7f80000004247812 */ /* 0x000fe200078efcff */
[----:B------:R-:W-:Y:S06]  /*2cb0*/  BRA `(.L_x_3738) ;  /* 0x0000000000147947 */ /* 0x000fec0003800000 */
.L_x_3732:
[----:B------:R-:W-:Y:S01]  /*2cc0*/  LOP3.LUT R36, R45, 0x80000000, R4, 0x48, !PT ;  /* 0x800000002d247812 */ /* 0x000fe200078e4804 */
[----:B------:R-:W-:Y:S06]  /*2cd0*/  BRA `(.L_x_3738) ;  /* 0x00000000000c7947 */ /* 0x000fec0003800000 */
.L_x_3731:
[----:B------:R-:W0:Y:S01]  /*2ce0*/  MUFU.RSQ R36, -QNAN ;  /* 0xffc0000000247908 */ /* 0x000e220000001400 */
[----:B------:R-:W-:Y:S05]  /*2cf0*/  BRA `(.L_x_3738) ;  /* 0x0000000000047947 */ /* 0x000fea0003800000 */
.L_x_3730:
[----:B------:R-:W-:-:S07]  /*2d00*/  FADD.FTZ R36, R4, R11 ;  /* 0x0000000b04247221 */ /* 0x000fce0000010000 */
.L_x_3738:
[----:B------:R-:W-:Y:S05]  /*2d10*/  BSYNC.RECONVERGENT B1 ;  /* 0x0000000000017941 */ /* 0x000fea0003800200 */
.L_x_3728:
[----:B------:R-:W-:-:S04]  /*2d20*/  HFMA2 R13, -RZ, RZ, 0, 0 ;  /* 0x00000000ff0d7431 */ /* 0x000fc800000001ff */
[----:B0-----:R-:W-:Y:S05]  /*2d30*/  RET.REL.NODEC R12 `(_Z15SoftmaxWarpImplI10DirectLoadIffE11DirectStoreIffEfLi1ELi10ELi32ELi1ELb1EL9Algorithm0EEvT_T0_ll) ;  /* 0xffffffd00cb07950 */ /* 0x001fea0003c3ffff */
.L_x_3739:
        /* <DEDUP_REMOVED lines=12> */
.L_x_8540:


//--------------------- .text._Z15SoftmaxWarpImplI10DirectLoadIffE11DirectStoreIffEfLi1ELi10ELi32ELi1ELb0EL9Algorithm0EEvT_T0_ll --------------------------
	.section	.text._Z15SoftmaxWarpImplI10DirectLoadIffE11DirectStoreIffEfLi1ELi10ELi32ELi1ELb0EL9Algorithm0EEvT_T0_ll,"ax",@progbits
	.align	128
        .global         _Z15SoftmaxWarpImplI10DirectLoadIffE11DirectStoreIffEfLi1ELi10ELi32ELi1ELb0EL9Algorithm0EEvT_T0_ll
        .type           _Z15SoftmaxWarpImplI10DirectLoadIffE11DirectStoreIffEfLi1ELi10ELi32ELi1ELb0EL9Algorithm0EEvT_T0_ll,@function
        .size           _Z15SoftmaxWarpImplI10DirectLoadIffE11DirectStoreIffEfLi1ELi10ELi32ELi1ELb0EL9Algorithm0EEvT_T0_ll,(.L_x_8541 - _Z15SoftmaxWarpImplI10DirectLoadIffE11DirectStoreIffEfLi1ELi10ELi32ELi1ELb0EL9Algorithm0EEvT_T0_ll)
        .other          _Z15SoftmaxWarpImplI10DirectLoadIffE11DirectStoreIffEfLi1ELi10ELi32ELi1ELb0EL9Algorithm0EEvT_T0_ll,@"STO_CUDA_ENTRY STV_DEFAULT"
_Z15SoftmaxWarpImplI10DirectLoadIffE11DirectStoreIffEfLi1ELi10ELi32ELi1ELb0EL9Algorithm0EEvT_T0_ll:
.text._Z15SoftmaxWarpImplI10DirectLoadIffE11DirectStoreIffEfLi1ELi10ELi32ELi1ELb0EL9Algorithm0EEvT_T0_ll:
        /* <DEDUP_REMOVED lines=24> */
.L_x_3740:
        /* <DEDUP_REMOVED lines=13> */
.L_x_3762:
        /* <DEDUP_REMOVED lines=59> */
[----:B------:R-:W-:Y:S01]  /*0600*/  FFMA.SAT R4, R28, R11, 0.5 ;  /* 0x3f0000001c047423 */ /* 0x000fe2000000200b */
[--C-:B------:R-:W-:Y:S01]  /*0610*/  FADD R0, R7, -R15.reuse ;  /* 0x8000000f07007221 */ /* 0x100fe20000000000 */
[-C--:B------:R-:W-:Y:S01]  /*0620*/  FFMA.RM R12, R12, R9.reuse, 12582913 ;  /* 0x4b4000010c0c7423 */ /* 0x080fe20000004009 */
[----:B------:R-:W-:Y:S01]  /*0630*/  FFMA.RM R2, R2, R9, 12582913 ;  /* 0x4b40000102027423 */ /* 0x000fe20000004009 */
[--C-:B------:R-:W-:Y:S01]  /*0640*/  FADD R6, R5, -R15.reuse ;  /* 0x8000000f05067221 */ /* 0x100fe20000000000 */
[--C-:B------:R-:W-:Y:S01]  /*0650*/  FADD R14, R8, -R15.reuse ;  /* 0x8000000f080e7221 */ /* 0x100fe20000000000 */
[----:B------:R-:W-:Y:S01]  /*0660*/  FADD R3, R12, -12583039 ;  /* 0xcb40007f0c037421 */ /* 0x000fe20000000000 */
[----:B------:R-:W-:Y:S01]  /*0670*/  FADD R7, R2, -12583039 ;  /* 0xcb40007f02077421 */ /* 0x000fe20000000000 */
[----:B------:R-:W-:Y:S01]  /*0680*/  FFMA.SAT R8, R26, R11, 0.5 ;  /* 0x3f0000001a087423 */ /* 0x000fe2000000200b */
[----:B------:R-:W-:Y:S01]  /*0690*/  FADD R10, R10, -R15 ;  /* 0x8000000f0a0a7221 */ /* 0x000fe20000000000 */
[----:B------:R-:W-:Y:S01]  /*06a0*/  FFMA R5, R32, 1.4426950216293334961, -R3 ;  /* 0x3fb8aa3b20057823 */ /* 0x000fe20000000803 */
[-C--:B------:R-:W-:Y:S01]  /*06b0*/  FFMA.RM R3, R4, R9.reuse, 12582913 ;  /* 0x4b40000104037423 */ /* 0x080fe20000004009 */
[----:B------:R-:W-:Y:S01]  /*06c0*/  FFMA R7, R30, 1.4426950216293334961, -R7 ;  /* 0x3fb8aa3b1e077823 */ /* 0x000fe20000000807 */
[----:B------:R-:W-:Y:S01]  /*06d0*/  FFMA.RM R4, R8, R9, 12582913 ;  /* 0x4b40000108047423 */ /* 0x000fe20000004009 */
[----:B------:R-:W-:Y:S01]  /*06e0*/  FFMA R32, R32, 1.925963033500011079e-08, R5 ;  /* 0x32a5706020207823 */ /* 0x000fe20000000005 */
[----:B------:R-:W-:Y:S01]  /*06f0*/  FADD R5, R3, -12583039 ;  /* 0xcb40007f03057421 */ /* 0x000fe20000000000 */
[----:B------:R-:W-:Y:S01]  /*0700*/  FFMA.SAT R8, R14, R11, 0.5 ;  /* 0x3f0000000e087423 */ /* 0x000fe2000000200b */
[----:B------:R-:W-:Y:S01]  /*0710*/  FFMA R13, R30, 1.925963033500011079e-08, R7 ;  /* 0x32a570601e0d7823 */ /* 0x000fe20000000007 */
[----:B------:R-:W-:Y:S01]  /*0720*/  MUFU.EX2 R27, R32 ;  /* 0x00000020001b7308 */ /* 0x000fe20000000800 */
[----:B------:R-:W-:Y:S01]  /*0730*/  FFMA R7, R28, 1.4426950216293334961, -R5 ;  /* 0x3fb8aa3b1c077823 */ /* 0x000fe20000000805 */
[----:B------:R-:W-:Y:S01]  /*0740*/  FFMA.RM R5, R8, R9, 12582913 ;  /* 0x4b40000108057423 */ /* 0x000fe20000004009 */
[----:B------:R-:W-:Y:S01]  /*0750*/  FFMA.SAT R8, R10, R11, 0.5 ;  /* 0x3f0000000a087423 */ /* 0x000fe2000000200b */
[----:B------:R-:W-:Y:S01]  /*0760*/  FADD R22, R22, -R15 ;  /* 0x8000000f16167221 */ /* 0x000fe20000000000 */
[----:B------:R-:W-:Y:S01]  /*0770*/  FFMA R28, R28, 1.925963033500011079e-08, R7 ;  /* 0x32a570601c1c7823 */ /* 0x000fe20000000007 */
[----:B------:R-:W-:Y:S01]  /*0780*/  FADD R7, R5, -12583039 ;  /* 0xcb40007f05077421 */ /* 0x000fe20000000000 */
[----:B------:R-:W-:Y:S01]  /*0790*/  FFMA.RM R8, R8, R9, 12582913 ;  /* 0x4b40000108087423 */ /* 0x000fe20000004009 */
[----:B------:R-:W-:Y:S01]  /*07a0*/  SHF.L.U32 R12, R12, 0x17, RZ ;  /* 0x000000170c0c7819 */ /* 0x000fe200000006ff */
[----:B------:R-:W-:Y:S01]  /*07b0*/  FADD R24, R24, -R15 ;  /* 0x8000000f18187221 */ /* 0x000fe20000000000 */
[----:B------:R-:W-:Y:S01]  /*07c0*/  FFMA R7, R14, 1.4426950216293334961, -R7 ;  /* 0x3fb8aa3b0e077823 */ /* 0x000fe20000000807 */
[----:B------:R-:W-:Y:S01]  /*07d0*/  FADD R15, R4, -12583039 ;  /* 0xcb40007f040f7421 */ /* 0x000fe20000000000 */
[----:B------:R-:W1:Y:S01]  /*07e0*/  MUFU.EX2 R13, R13 ;  /* 0x0000000d000d7308 */ /* 0x000e620000000800 */
[-C--:B------:R-:W-:Y:S01]  /*07f0*/  FFMA.SAT R30, R6, R11.reuse, 0.5 ;  /* 0x3f000000061e7423 */ /* 0x080fe2000000200b */
[----:B------:R-:W-:Y:S01]  /*0800*/  FFMA R23, R14, 1.925963033500011079e-08, R7 ;  /* 0x32a570600e177823 */ /* 0x000fe20000000007 */
[----:B------:R-:W-:Y:S01]  /*0810*/  FADD R7, R8, -12583039 ;  /* 0xcb40007f08077421 */ /* 0x000fe20000000000 */
[----:B------:R-:W-:Y:S01]  /*0820*/  FFMA.SAT R14, R0, R11, 0.5 ;  /* 0x3f000000000e7423 */ /* 0x000fe2000000200b */
[----:B------:R-:W-:Y:S01]  /*0830*/  FFMA R15, R26, 1.4426950216293334961, -R15 ;  /* 0x3fb8aa3b1a0f7823 */ /* 0x000fe2000000080f */
[----:B------:R-:W-:Y:S01]  /*0840*/  SHF.L.U32 R2, R2, 0x17, RZ ;  /* 0x0000001702027819 */ /* 0x000fe200000006ff */
[----:B------:R-:W-:Y:S01]  /*0850*/  FFMA R25, R10, 1.4426950216293334961, -R7 ;  /* 0x3fb8aa3b0a197823 */ /* 0x000fe20000000807 */
[----:B------:R-:W-:Y:S01]  /*0860*/  FFMA.RM R7, R14, R9, 12582913 ;  /* 0x4b4000010e077423 */ /* 0x000fe20000004009 */
[----:B------:R-:W-:Y:S01]  /*0870*/  FFMA R15, R26, 1.925963033500011079e-08, R15 ;  /* 0x32a570601a0f7823 */ /* 0x000fe2000000000f */
[----:B------:R-:W2:Y:S01]  /*0880*/  MUFU.EX2 R28, R28 ;  /* 0x0000001c001c7308 */ /* 0x000ea20000000800 */
[----:B------:R-:W-:Y:S01]  /*0890*/  FFMA R14, R10, 1.925963033500011079e-08, R25 ;  /* 0x32a570600a0e7823 */ /* 0x000fe20000000019 */
[----:B------:R-:W-:Y:S01]  /*08a0*/  FADD R25, R7, -12583039 ;  /* 0xcb40007f07197421 */ /* 0x000fe20000000000 */
[----:B------:R-:W-:Y:S01]  /*08b0*/  FFMA.SAT R10, R22, R11, 0.5 ;  /* 0x3f000000160a7423 */ /* 0x000fe2000000200b */
[----:B------:R-:W-:-:S02]  /*08c0*/  SHF.L.U32 R3, R3, 0x17, RZ ;  /* 0x0000001703037819 */ /* 0x000fc400000006ff */
[----:B------:R-:W-:Y:S01]  /*08d0*/  FFMA R25, R0, 1.4426950216293334961, -R25 ;  /* 0x3fb8aa3b00197823 */ /* 0x000fe20000000819 */
[----:B------:R-:W-:Y:S01]  /*08e0*/  FFMA.RM R10, R10, R9, 12582913 ;  /* 0x4b4000010a0a7423 */ /* 0x000fe20000004009 */
[----:B------:R-:W3:Y:S01]  /*08f0*/  MUFU.EX2 R15, R15 ;  /* 0x0000000f000f7308 */ /* 0x000ee20000000800 */
[----:B-1----:R-:W-:Y:S01]  /*0900*/  FMUL R2, R2, R13 ;  /* 0x0000000d02027220 */ /* 0x002fe20000400000 */
[----:B------:R-:W-:Y:S01]  /*0910*/  FFMA R25, R0, 1.925963033500011079e-08, R25 ;  /* 0x32a5706000197823 */ /* 0x000fe20000000019 */
[----:B------:R-:W-:Y:S01]  /*0920*/  FMUL R0, R12, R27 ;  /* 0x0000001b0c007220 */ /* 0x000fe20000400000 */
[----:B------:R-:W-:Y:S01]  /*0930*/  FADD R27, R10, -12583039 ;  /* 0xcb40007f0a1b7421 */ /* 0x000fe20000000000 */
[----:B------:R-:W-:Y:S02]  /*0940*/  SHF.L.U32 R4, R4, 0x17, RZ ;  /* 0x0000001704047819 */ /* 0x000fe400000006ff */
[----:B------:R-:W-:Y:S01]  /*0950*/  FADD R13, RZ, R0 ;  /* 0x00000000ff0d7221 */ /* 0x000fe20000000000 */
[C---:B------:R-:W-:Y:S01]  /*0960*/  FFMA R27, R22.reuse, 1.4426950216293334961, -R27 ;  /* 0x3fb8aa3b161b7823 */ /* 0x040fe2000000081b */
[----:B------:R1:W4:Y:S01]  /*0970*/  MUFU.EX2 R12, R23 ;  /* 0x00000017000c7308 */ /* 0x0003220000000800 */
[----:B--2---:R-:W-:Y:S01]  /*0980*/  FMUL R3, R3, R28 ;  /* 0x0000001c03037220 */ /* 0x004fe20000400000 */
[----:B------:R-:W-:Y:S01]  /*0990*/  SHF.L.U32 R5, R5, 0x17, RZ ;  /* 0x0000001705057819 */ /* 0x000fe200000006ff */
[----:B------:R-:W-:Y:S01]  /*09a0*/  FFMA R26, R22, 1.925963033500011079e-08, R27 ;  /* 0x32a57060161a7823 */ /* 0x000fe2000000001b */
[----:B------:R-:W-:-:S04]  /*09b0*/  FFMA.SAT R22, R24, R11, 0.5 ;  /* 0x3f00000018167423 */ /* 0x000fc8000000200b */
[-C--:B------:R-:W-:Y:S01]  /*09c0*/  FFMA.RM R11, R22, R9.reuse, 12582913 ;  /* 0x4b400001160b7423 */ /* 0x080fe20000004009 */
[----:B------:R-:W-:Y:S01]  /*09d0*/  FFMA.RM R9, R30, R9, 12582913 ;  /* 0x4b4000011e097423 */ /* 0x000fe20000004009 */
[----:B------:R-:W2:Y:S01]  /*09e0*/  MUFU.EX2 R14, R14 ;  /* 0x0000000e000e7308 */ /* 0x000ea20000000800 */
[----:B---3--:R-:W-:Y:S01]  /*09f0*/  FMUL R4, R4, R15 ;  /* 0x0000000f04047220 */ /* 0x008fe20000400000 */
[----:B------:R-:W-:Y:S01]  /*0a00*/  FADD R27, R11, -12583039 ;  /* 0xcb40007f0b1b7421 */ /* 0x000fe20000000000 */
[C---:B-1----:R-:W-:Y:S01]  /*0a10*/  FADD R23, R9.reuse, -12583039 ;  /* 0xcb40007f09177421 */ /* 0x042fe20000000000 */
[----:B------:R-:W-:Y:S02]  /*0a20*/  SHF.L.U32 R9, R9, 0x17, RZ ;  /* 0x0000001709097819 */ /* 0x000fe400000006ff */
[----:B------:R-:W-:Y:S01]  /*0a30*/  FFMA R27, R24, 1.4426950216293334961, -R27 ;  /* 0x3fb8aa3b181b7823 */ /* 0x000fe2000000081b */
[----:B------:R-:W-:Y:S01]  /*0a40*/  FFMA R23, R6, 1.4426950216293334961, -R23 ;  /* 0x3fb8aa3b06177823 */ /* 0x000fe20000000817 */
[----:B------:R-:W1:Y:S01]  /*0a50*/  MUFU.EX2 R22, R25 ;  /* 0x0000001900167308 */ /* 0x000e620000000800 */
[----:B----4-:R-:W-:Y:S01]  /*0a60*/  FMUL R5, R5, R12 ;  /* 0x0000000c05057220 */ /* 0x010fe20000400000 */
[----:B------:R-:W-:Y:S01]  /*0a70*/  FFMA R27, R24, 1.925963033500011079e-08, R27 ;  /* 0x32a57060181b7823 */ /* 0x000fe2000000001b */
[----:B------:R-:W-:-:S04]  /*0a80*/  FADD R24, R13, R2 ;  /* 0x000000020d187221 */ /* 0x000fc80000000000 */
[----:B------:R-:W-:Y:S01]  /*0a90*/  FADD R15, R24, R3 ;  /* 0x00000003180f7221 */ /* 0x000fe20000000000 */
[----:B------:R-:W3:Y:S01]  /*0aa0*/  MUFU.EX2 R26, R26 ;  /* 0x0000001a001a7308 */ /* 0x000ee20000000800 */
[----:B------:R-:W-:Y:S01]  /*0ab0*/  FFMA R24, R6, 1.925963033500011079e-08, R23 ;  /* 0x32a5706006187823 */ /* 0x000fe20000000017 */
[----:B------:R-:W-:Y:S01]  /*0ac0*/  SHF.L.U32 R23, R8, 0x17, RZ ;  /* 0x0000001708177819 */ /* 0x000fe200000006ff */
[----:B------:R-:W-:Y:S01]  /*0ad0*/  FADD R8, R15, R4 ;  /* 0x000000040f087221 */ /* 0x000fe20000000000 */
[----:B------:R-:W-:-:S03]  /*0ae0*/  SHF.L.U32 R15, R7, 0x17, RZ ;  /* 0x00000017070f7819 */ /* 0x000fc600000006ff */
[----:B--2---:R-:W-:Y:S01]  /*0af0*/  FMUL R6, R23, R14 ;  /* 0x0000000e17067220 */ /* 0x004fe20000400000 */
[----:B------:R-:W2:Y:S01]  /*0b00*/  MUFU.EX2 R13, R27 ;  /* 0x0000001b000d7308 */ /* 0x000ea20000000800 */
[----:B------:R-:W-:Y:S01]  /*0b10*/  FADD R7, R8, R5 ;  /* 0x0000000508077221 */ /* 0x000fe20000000000 */
[----:B------:R-:W-:Y:S01]  /*0b20*/  SHF.L.U32 R23, R10, 0x17, RZ ;  /* 0x000000170a177819 */ /* 0x000fe200000006ff */
[----:B-1----:R-:W-:Y:S01]  /*0b30*/  FMUL R8, R15, R22 ;  /* 0x000000160f087220 */ /* 0x002fe20000400000 */
[----:B------:R-:W-:Y:S01]  /*0b40*/  SHF.L.U32 R10, R11, 0x17, RZ ;  /* 0x000000170b0a7819 */ /* 0x000fe200000006ff */
[----:B------:R-:W-:-:S03]  /*0b50*/  FADD R15, R7, R6 ;  /* 0x00000006070f7221 */ /* 0x000fc60000000000 */
[----:B------:R-:W1:Y:S01]  /*0b60*/  MUFU.EX2 R24, R24 ;  /* 0x0000001800187308 */ /* 0x000e620000000800 */
[----:B---3--:R-:W-:Y:S01]  /*0b70*/  FMUL R7, R23, R26 ;  /* 0x0000001a17077220 */ /* 0x008fe20000400000 */
[----:B------:R-:W-:-:S04]  /*0b80*/  FADD R12, R15, R8 ;  /* 0x000000080f0c7221 */ /* 0x000fc80000000000 */
[----:B------:R-:W-:Y:S01]  /*0b90*/  FADD R11, R12, R7 ;  /* 0x000000070c0b7221 */ /* 0x000fe20000000000 */
[----:B--2---:R-:W-:-:S04]  /*0ba0*/  FMUL R10, R10, R13 ;  /* 0x0000000d0a0a7220 */ /* 0x004fc80000400000 */
[----:B------:R-:W-:Y:S01]  /*0bb0*/  FADD R12, R11, R10 ;  /* 0x0000000a0b0c7221 */ /* 0x000fe20000000000 */
[----:B-1----:R-:W-:-:S04]  /*0bc0*/  FMUL R9, R9, R24 ;  /* 0x0000001809097220 */ /* 0x002fc80000400000 */
        /* <DEDUP_REMOVED lines=10> */
.L_x_3774:
        /* <DEDUP_REMOVED lines=11> */
[----:B01----:R-:W-:Y:S05]  /*0d20*/  CALL.REL.NOINC `($__internal_55_$__cuda_sm3x_div_rn_noftz_f32_slowpath) ;  /* 0x00000014004c7944 */ /* 0x003fea0003c00000 */
[----:B------:R-:W-:-:S07]  /*0d30*/  MOV R14, R0 ;  /* 0x00000000000e7202 */ /* 0x000fce0000000f00 */
.L_x_3743:
[----:B------:R-:W-:Y:S05]  /*0d40*/  BSYNC.RECONVERGENT B0 ;  /* 0x0000000000007941 */ /* 0x000fea0003800200 */
.L_x_3742:
        /* <DEDUP_REMOVED lines=11> */
[----:B01----:R-:W-:Y:S05]  /*0e00*/  CALL.REL.NOINC `($__internal_55_$__cuda_sm3x_div_rn_noftz_f32_slowpath) ;  /* 0x0000001400147944 */ /* 0x003fea0003c00000 */
[----:B------:R-:W-:-:S07]  /*0e10*/  MOV R15, R0 ;  /* 0x00000000000f7202 */ /* 0x000fce0000000f00 */
.L_x_3745:
[----:B------:R-:W-:Y:S05]  /*0e20*/  BSYNC.RECONVERGENT B0 ;  /* 0x0000000000007941 */ /* 0x000fea0003800200 */
.L_x_3744:
        /* <DEDUP_REMOVED lines=13> */
.L_x_3747:
[----:B------:R-:W-:Y:S05]  /*0f00*/  BSYNC.RECONVERGENT B0 ;  /* 0x0000000000007941 */ /* 0x000fea0003800200 */
.L_x_3746:
        /* <DEDUP_REMOVED lines=13> */
.L_x_3749:
[----:B------:R-:W-:Y:S05]  /*0fe0*/  BSYNC.RECONVERGENT B0 ;  /* 0x0000000000007941 */ /* 0x000fea0003800200 */
.L_x_3748:
        /* <DEDUP_REMOVED lines=13> */
.L_x_3751:
[----:B------:R-:W-:Y:S05]  /*10c0*/  BSYNC.RECONVERGENT B0 ;  /* 0x0000000000007941 */ /* 0x000fea0003800200 */
.L_x_3750:
        /* <DEDUP_REMOVED lines=13> */
.L_x_3753:
[----:B------:R-:W-:Y:S05]  /*11a0*/  BSYNC.RECONVERGENT B0 ;  /* 0x0000000000007941 */ /* 0x000fea0003800200 */
.L_x_3752:
        /* <DEDUP_REMOVED lines=13> */
.L_x_3755:
[----:B------:R-:W-:Y:S05]  /*1280*/  BSYNC.RECONVERGENT B0 ;  /* 0x0000000000007941 */ /* 0x000fea0003800200 */
.L_x_3754:
[----:B------:R-:W2:Y:S01]  /*1290*/  MUFU.RCP R0, R11 ;  /* 0x0000000b00007308 */ /* 0x000ea20000001000 */
[----:B------:R-:W-:Y:S07]  /*12a0*/  BSSY.RECONVERGENT B0, `(.L_x_3756) ;  /* 0x000000c000007945 */ /* 0x000fee0003800200 */
[----:B------:R-:W3:Y:S01]  /*12b0*/  FCHK P0, R7, R11 ;  /* 0x0000000b07007302 */ /* 0x000ee20000000000 */
[----:B--2---:R-:W-:-:S04]  /*12c0*/  FFMA R13, -R11, R0, 1 ;  /* 0x3f8000000b0d7423 */ /* 0x004fc80000000100 */
[----:B-1----:R-:W-:-:S04]  /*12d0*/  FFMA R25, R0, R13, R0 ;  /* 0x0000000d00197223 */ /* 0x002fc80000000000 */
[----:B------:R-:W-:-:S04]  /*12e0*/  FFMA R6, R7, R25, RZ ;  /* 0x0000001907067223 */ /* 0x000fc800000000ff */
[----:B------:R-:W-:-:S04]  /*12f0*/  FFMA R13, -R11, R6, R7 ;  /* 0x000000060b0d7223 */ /* 0x000fc80000000107 */
[----:B------:R-:W-:Y:S01]  /*1300*/  FFMA R6, R25, R13, R6 ;  /* 0x0000000d19067223 */ /* 0x000fe20000000006 */
[----:B---3--:R-:W-:Y:S06]  /*1310*/  @!P0 BRA `(.L_x_3757) ;  /* 0x0000000000108947 */ /* 0x008fec0003800000 */
[----:B------:R-:W-:Y:S02]  /*1320*/  MOV R0, R7 ;  /* 0x0000000700007202 */ /* 0x000fe40000000f00 */
[----:B------:R-:W-:-:S07]  /*1330*/  MOV R22, 0x1350 ;  /* 0x0000135000167802 */ /* 0x000fce0000000f00 */
[----:B0-----:R-:W-:Y:S05]  /*1340*/  CALL.REL.NOINC `($__internal_55_$__cuda_sm3x_div_rn_noftz_f32_slowpath) ;  /* 0x0000000c00c47944 */ /* 0x001fea0003c00000 */
[----:B------:R-:W-:-:S07]  /*1350*/  MOV R6, R0 ;  /* 0x0000000000067202 */ /* 0x000fce0000000f00 */
.L_x_3757:
[----:B------:R-:W-:Y:S05]  /*1360*/  BSYNC.RECONVERGENT B0 ;  /* 0x0000000000007941 */ /* 0x000fea0003800200 */
.L_x_3756:
        /* <DEDUP_REMOVED lines=11> */
[----:B0-----:R-:W-:Y:S05]  /*1420*/  CALL.REL.NOINC `($__internal_55_$__cuda_sm3x_div_rn_noftz_f32_slowpath) ;  /* 0x0000000c008c7944 */ /* 0x001fea0003c00000 */
[----:B------:R-:W-:-:S07]  /*1430*/  MOV R7, R0 ;  /* 0x0000000000077202 */ /* 0x000fce0000000f00 */
.L_x_3759:
[----:B------:R-:W-:Y:S05]  /*1440*/  BSYNC.RECONVERGENT B0 ;  /* 0x0000000000007941 */ /* 0x000fea0003800200 */
.L_x_3758:
        /* <DEDUP_REMOVED lines=13> */
.L_x_3761:
[----:B------:R-:W-:Y:S05]  /*1520*/  BSYNC.RECONVERGENT B0 ;  /* 0x0000000000007941 */ /* 0x000fea0003800200 */
.L_x_3760:
        /* <DEDUP_REMOVED lines=44> */
.L_x_3741:
[----:B------:R-:W-:Y:S01]  /*17f0*/  BSSY B0, `(.L_x_3763) ;  /* 0x0000007000007945 */ /* 0x000fe20003800000 */
[----:B------:R-:W-:Y:S02]  /*1800*/  MOV R12, 0x10 ;  /* 0x00000010000c7802 */ /* 0x000fe40000000f00 */
[----:B------:R-:W-:Y:S02]  /*1810*/  MOV R11, 0x1f ;  /* 0x0000001f000b7802 */ /* 0x000fe40000000f00 */
[----:B------:R-:W-:-:S07]  /*1820*/  MOV R15, 0xffffffff ;  /* 0xffffffff000f7802 */ /* 0x000fce0000000f00 */
[----:B0-----:R-:W-:Y:S05]  /*1830*/  WARPSYNC.COLLECTIVE R15, `(.L_x_3764) ;  /* 0x000000000f087348 */ /* 0x001fea0003c00000 */
[----:B------:R1:W2:Y:S02]  /*1840*/  SHFL.BFLY P6, R14, R13, R12, R11 ;  /* 0x0c00000c0d0e7389 */ /* 0x0002a400000c000b */
[----:B012---:R-:W-:Y:S05]  /*1850*/  ENDCOLLECTIVE ;  /* 0x000000000000791b */ /* 0x007fea0003800000 */
.L_x_3764:
[----:B------:R-:W-:Y:S05]  /*1860*/  BSYNC B0 ;  /* 0x0000000000007941 */ /* 0x000fea0003800000 */
.L_x_3763:
        /* <DEDUP_REMOVED lines=8> */
.L_x_3765:
[----:B------:R-:W-:Y:S01]  /*18f0*/  HFMA2 R12, -RZ, RZ, 0, 2.384185791015625e-07 ;  /* 0x00000004ff0c7431 */ /* 0x000fe200000001ff */
[----:B------:R-:W-:-:S04]  /*1900*/  FMNMX R0, R13, R14, !PT ;  /* 0x0000000e0d007209 */ /* 0x000fc80007800000 */
[----:B------:R-:W-:-:S07]  /*1910*/  MOV R13, R0 ;  /* 0x00000000000d7202 */ /* 0x000fce0000000f00 */
[----:B------:R-:W-:Y:S05]  /*1920*/  WARPSYNC.COLLECTIVE R15, `(.L_x_3766) ;  /* 0x000000000f087348 */ /* 0x000fea0003c00000 */
[----:B------:R0:W1:Y:S02]  /*1930*/  SHFL.BFLY P6, R14, R13, R12, R11 ;  /* 0x0c00000c0d0e7389 */ /* 0x00006400000c000b */
[----:B01----:R-:W-:Y:S05]  /*1940*/  ENDCOLLECTIVE ;  /* 0x000000000000791b */ /* 0x003fea0003800000 */
.L_x_3766:
[----:B------:R-:W-:Y:S01]  /*1950*/  HFMA2 R12, -RZ, RZ, 0, 1.1920928955078125e-07 ;  /* 0x00000002ff0c7431 */ /* 0x000fe200000001ff */
[----:B------:R-:W-:-:S04]  /*1960*/  FMNMX R2, R0, R14, !PT ;  /* 0x0000000e00027209 */ /* 0x000fc80007800000 */
[----:B------:R-:W-:-:S07]  /*1970*/  MOV R13, R2 ;  /* 0x00000002000d7202 */ /* 0x000fce0000000f00 */
[----:B------:R-:W-:Y:S05]  /*1980*/  WARPSYNC.COLLECTIVE R15, `(.L_x_3767) ;  /* 0x000000000f087348 */ /* 0x000fea0003c00000 */
[----:B------:R0:W1:Y:S02]  /*1990*/  SHFL.BFLY P6, R14, R13, R12, R11 ;  /* 0x0c00000c0d0e7389 */ /* 0x00006400000c000b */
[----:B01----:R-:W-:Y:S05]  /*19a0*/  ENDCOLLECTIVE ;  /* 0x000000000000791b */ /* 0x003fea0003800000 */
.L_x_3767:
[----:B------:R-:W-:Y:S01]  /*19b0*/  HFMA2 R12, -RZ, RZ, 0, 5.9604644775390625e-08 ;  /* 0x00000001ff0c7431 */ /* 0x000fe200000001ff */
[----:B------:R-:W-:-:S04]  /*19c0*/  FMNMX R3, R2, R14, !PT ;  /* 0x0000000e02037209 */ /* 0x000fc80007800000 */
[----:B------:R-:W-:-:S07]  /*19d0*/  MOV R13, R3 ;  /* 0x00000003000d7202 */ /* 0x000fce0000000f00 */
[----:B------:R-:W-:Y:S05]  /*19e0*/  WARPSYNC.COLLECTIVE R15, `(.L_x_3768) ;  /* 0x000000000f087348 */ /* 0x000fea0003c00000 */
[----:B------:R0:W1:Y:S02]  /*19f0*/  SHFL.BFLY P6, R14, R13, R12, R11 ;  /* 0x0c00000c0d0e7389 */ /* 0x00006400000c000b */
[----:B01----:R-:W-:Y:S05]  /*1a00*/  ENDCOLLECTIVE ;  /* 0x000000000000791b */ /* 0x003fea0003800000 */
.L_x_3768:
[----:B------:R-:W-:Y:S01]  /*1a10*/  HFMA2 R11, -RZ, RZ, 3.7421875, 0 ;  /* 0x437c0000ff0b7431 */ /* 0x000fe200000001ff */
        /* <DEDUP_REMOVED lines=47> */
[----:B------:R-:W-:Y:S02]  /*1d10*/  FADD R5, R26, -12583039 ;  /* 0xcb40007f1a057421 */ /* 0x000fe40000000000 */
[C---:B------:R-:W-:Y:S01]  /*1d20*/  FADD R7, R6.reuse, -12583039 ;  /* 0xcb40007f06077421 */ /* 0x040fe20000000000 */
[----:B------:R-:W-:Y:S01]  /*1d30*/  SHF.L.U32 R6, R6, 0x17, RZ ;  /* 0x0000001706067819 */ /* 0x000fe200000006ff */
[----:B------:R-:W-:Y:S02]  /*1d40*/  FFMA R5, R8, 1.4426950216293334961, -R5 ;  /* 0x3fb8aa3b08057823 */ /* 0x000fe40000000805 */
[----:B------:R-:W-:Y:S02]  /*1d50*/  FFMA R7, R10, 1.4426950216293334961, -R7 ;  /* 0x3fb8aa3b0a077823 */ /* 0x000fe40000000807 */
[----:B------:R-:W-:Y:S01]  /*1d60*/  FFMA R8, R8, 1.925963033500011079e-08, R5 ;  /* 0x32a5706008087823 */ /* 0x000fe20000000005 */
[----:B------:R-:W-:Y:S01]  /*1d70*/  SHF.L.U32 R5, R26, 0x17, RZ ;  /* 0x000000171a057819 */ /* 0x000fe200000006ff */
[----:B------:R-:W-:Y:S01]  /*1d80*/  FFMA R7, R10, 1.925963033500011079e-08, R7 ;  /* 0x32a570600a077823 */ /* 0x000fe20000000007 */
[----:B------:R-:W-:-:S03]  /*1d90*/  FFMA.SAT R10, R22, R9, 0.5 ;  /* 0x3f000000160a7423 */ /* 0x000fc60000002009 */
[----:B------:R-:W0:Y:S01]  /*1da0*/  MUFU.EX2 R8, R8 ;  /* 0x0000000800087308 */ /* 0x000e220000000800 */
[----:B------:R-:W-:-:S07]  /*1db0*/  FFMA.RM R10, R10, R11, 12582913 ;  /* 0x4b4000010a0a7423 */ /* 0x000fce000000400b */
[----:B------:R-:W1:Y:S01]  /*1dc0*/  MUFU.EX2 R7, R7 ;  /* 0x0000000700077308 */ /* 0x000e620000000800 */
[----:B0-----:R-:W-:Y:S01]  /*1dd0*/  FMUL R5, R5, R8 ;  /* 0x0000000805057220 */ /* 0x001fe20000400000 */
[----:B------:R-:W-:-:S04]  /*1de0*/  FFMA.SAT R8, R14, R9, 0.5 ;  /* 0x3f0000000e087423 */ /* 0x000fc80000002009 */
        /* <DEDUP_REMOVED lines=11> */
[----:B------:R-:W-:Y:S02]  /*1ea0*/  FFMA.SAT R14, R12, R9, 0.5 ;  /* 0x3f0000000c0e7423 */ /* 0x000fe40000002009 */
[----:B------:R-:W0:Y:S02]  /*1eb0*/  MUFU.EX2 R13, R13 ;  /* 0x0000000d000d7308 */ /* 0x000e240000000800 */
[----:B------:R-:W-:-:S06]  /*1ec0*/  FFMA.RM R14, R14, R11, 12582913 ;  /* 0x4b4000010e0e7423 */ /* 0x000fcc000000400b */
[----:B------:R-:W1:Y:S01]  /*1ed0*/  MUFU.EX2 R22, R22 ;  /* 0x0000001600167308 */ /* 0x000e620000000800 */
[----:B0-----:R-:W-:Y:S01]  /*1ee0*/  FMUL R8, R8, R13 ;  /* 0x0000000d08087220 */ /* 0x001fe20000400000 */
[----:B------:R-:W-:-:S04]  /*1ef0*/  FFMA.RM R13, R10, R11, 12582913 ;  /* 0x4b4000010a0d7423 */ /* 0x000fc8000000400b */
[----:B------:R-:W-:Y:S01]  /*1f00*/  FADD R9, R13, -12583039 ;  /* 0xcb40007f0d097421 */ /* 0x000fe20000000000 */
[----:B-1----:R-:W-:-:S03]  /*1f10*/  FMUL R7, R7, R22 ;  /* 0x0000001607077220 */ /* 0x002fc60000400000 */
[----:B------:R-:W-:-:S04]  /*1f20*/  FFMA R9, R24, 1.4426950216293334961, -R9 ;  /* 0x3fb8aa3b18097823 */ /* 0x000fc80000000809 */
[----:B------:R-:W-:Y:S01]  /*1f30*/  FFMA R24, R24, 1.925963033500011079e-08, R9 ;  /* 0x32a5706018187823 */ /* 0x000fe20000000009 */
[----:B------:R-:W-:-:S03]  /*1f40*/  FADD R9, R14, -12583039 ;  /* 0xcb40007f0e097421 */ /* 0x000fc60000000000 */
[----:B------:R-:W0:Y:S01]  /*1f50*/  MUFU.EX2 R11, R24 ;  /* 0x00000018000b7308 */ /* 0x000e220000000800 */
[----:B------:R-:W-:-:S04]  /*1f60*/  FFMA R9, R12, 1.4426950216293334961, -R9 ;  /* 0x3fb8aa3b0c097823 */ /* 0x000fc80000000809 */
[----:B------:R-:W-:Y:S01]  /*1f70*/  FFMA R15, R12, 1.925963033500011079e-08, R9 ;  /* 0x32a570600c0f7823 */ /* 0x000fe20000000009 */
[----:B------:R-:W-:-:S03]  /*1f80*/  FADD R9, RZ, R0 ;  /* 0x00000000ff097221 */ /* 0x000fc60000000000 */
[----:B------:R1:W2:Y:S01]  /*1f90*/  MUFU.EX2 R22, R15 ;  /* 0x0000000f00167308 */ /* 0x0002a20000000800 */
[----:B------:R-:W-:-:S04]  /*1fa0*/  FADD R10, R9, R2 ;  /* 0x00000002090a7221 */ /* 0x000fc80000000000 */
[----:B------:R-:W-:-:S04]  /*1fb0*/  FADD R9, R10, R3 ;  /* 0x000000030a097221 */ /* 0x000fc80000000000 */
[----:B------:R-:W-:Y:S01]  /*1fc0*/  FADD R10, R9, R4 ;  /* 0x00000004090a7221 */ /* 0x000fe20000000000 */
[----:B-1----:R-:W-:-:S03]  /*1fd0*/  MOV R15, 0xffffffff ;  /* 0xffffffff000f7802 */ /* 0x002fc60000000f00 */
[----:B------:R-:W-:Y:S01]  /*1fe0*/  FADD R9, R10, R5 ;  /* 0x000000050a097221 */ /* 0x000fe20000000000 */
[----:B------:R-:W-:-:S03]  /*1ff0*/  SHF.L.U32 R10, R13, 0x17, RZ ;  /* 0x000000170d0a7819 */ /* 0x000fc600000006ff */
[----:B------:R-:W-:Y:S02]  /*2000*/  FADD R9, R9, R6 ;  /* 0x0000000609097221 */ /* 0x000fe40000000000 */
[----:B0-----:R-:W-:Y:S02]  /*2010*/  FMUL R10, R10, R11 ;  /* 0x0000000b0a0a7220 */ /* 0x001fe40000400000 */
[----:B------:R-:W-:Y:S01]  /*2020*/  FADD R12, R9, R8 ;  /* 0x00000008090c7221 */ /* 0x000fe20000000000 */
[----:B------:R-:W-:-:S03]  /*2030*/  SHF.L.U32 R9, R14, 0x17, RZ ;  /* 0x000000170e097819 */ /* 0x000fc600000006ff */
[----:B------:R-:W-:Y:S02]  /*2040*/  FADD R11, R12, R7 ;  /* 0x000000070c0b7221 */ /* 0x000fe40000000000 */
[----:B--2---:R-:W-:Y:S02]  /*2050*/  FMUL R9, R9, R22 ;  /* 0x0000001609097220 */ /* 0x004fe40000400000 */
[----:B------:R-:W-:Y:S01]  /*2060*/  FADD R12, R11, R10 ;  /* 0x0000000a0b0c7221 */ /* 0x000fe20000000000 */
[----:B------:R-:W-:-:S03]  /*2070*/  HFMA2 R11, -RZ, RZ, 0, 1.847743988037109375e-06 ;  /* 0x0000001fff0b7431 */ /* 0x000fc600000001ff */
[----:B------:R-:W-:Y:S01]  /*2080*/  FADD R13, R12, R9 ;  /* 0x000000090c0d7221 */ /* 0x000fe20000000000 */
[----:B------:R-:W-:-:S07]  /*2090*/  MOV R12, 0x10 ;  /* 0x00000010000c7802 */ /* 0x000fce0000000f00 */
[----:B------:R-:W-:Y:S05]  /*20a0*/  WARPSYNC.COLLECTIVE R15, `(.L_x_3769) ;  /* 0x000000000f087348 */ /* 0x000fea0003c00000 */
[----:B------:R0:W1:Y:S02]  /*20b0*/  SHFL.BFLY P6, R14, R13, R12, R11 ;  /* 0x0c00000c0d0e7389 */ /* 0x00006400000c000b */
[----:B01----:R-:W-:Y:S05]  /*20c0*/  ENDCOLLECTIVE ;  /* 0x000000000000791b */ /* 0x003fea0003800000 */
.L_x_3769:
[----:B------:R-:W-:Y:S02]  /*20d0*/  HFMA2 R12, -RZ, RZ, 0, 4.76837158203125e-07 ;  /* 0x00000008ff0c7431 */ /* 0x000fe400000001ff */
[----:B------:R-:W-:-:S05]  /*20e0*/  FADD R22, R13, R14 ;  /* 0x0000000e0d167221 */ /* 0x000fca0000000000 */
[----:B------:R-:W-:-:S07]  /*20f0*/  MOV R13, R22 ;  /* 0x00000016000d7202 */ /* 0x000fce0000000f00 */
[----:B------:R-:W-:Y:S05]  /*2100*/  WARPSYNC.COLLECTIVE R15, `(.L_x_3770) ;  /* 0x000000000f087348 */ /* 0x000fea0003c00000 */
[----:B------:R0:W1:Y:S02]  /*2110*/  SHFL.BFLY P6, R14, R13, R12, R11 ;  /* 0x0c00000c0d0e7389 */ /* 0x00006400000c000b */
[----:B01----:R-:W-:Y:S05]  /*2120*/  ENDCOLLECTIVE ;  /* 0x000000000000791b */ /* 0x003fea0003800000 */
.L_x_3770:
[----:B------:R-:W-:Y:S02]  /*2130*/  HFMA2 R12, -RZ, RZ, 0, 2.384185791015625e-07 ;  /* 0x00000004ff0c7431 */ /* 0x000fe400000001ff */
[----:B------:R-:W-:-:S05]  /*2140*/  FADD R23, R22, R14 ;  /* 0x0000000e16177221 */ /* 0x000fca0000000000 */
[----:B------:R-:W-:-:S07]  /*2150*/  MOV R13, R23 ;  /* 0x00000017000d7202 */ /* 0x000fce0000000f00 */
[----:B------:R-:W-:Y:S05]  /*2160*/  WARPSYNC.COLLECTIVE R15, `(.L_x_3771) ;  /* 0x000000000f087348 */ /* 0x000fea0003c00000 */
[----:B------:R0:W1:Y:S02]  /*2170*/  SHFL.BFLY P6, R14, R13, R12, R11 ;  /* 0x0c00000c0d0e7389 */ /* 0x00006400000c000b */
[----:B01----:R-:W-:Y:S05]  /*2180*/  ENDCOLLECTIVE ;  /* 0x000000000000791b */ /* 0x003fea0003800000 */
.L_x_3771:
[----:B------:R-:W-:Y:S02]  /*2190*/  HFMA2 R12, -RZ, RZ, 0, 1.1920928955078125e-07 ;  /* 0x00000002ff0c7431 */ /* 0x000fe400000001ff */
[----:B------:R-:W-:-:S05]  /*21a0*/  FADD R24, R23, R14 ;  /* 0x0000000e17187221 */ /* 0x000fca0000000000 */
[----:B------:R-:W-:-:S07]  /*21b0*/  MOV R13, R24 ;  /* 0x00000018000d7202 */ /* 0x000fce0000000f00 */
[----:B------:R-:W-:Y:S05]  /*21c0*/  WARPSYNC.COLLECTIVE R15, `(.L_x_3772) ;  /* 0x000000000f087348 */ /* 0x000fea0003c00000 */
[----:B------:R0:W1:Y:S02]  /*21d0*/  SHFL.BFLY P6, R14, R13, R12, R11 ;  /* 0x0c00000c0d0e7389 */ /* 0x00006400000c000b */
[----:B01----:R-:W-:Y:S05]  /*21e0*/  ENDCOLLECTIVE ;  /* 0x000000000000791b */ /* 0x003fea0003800000 */
.L_x_3772:
[----:B------:R-:W-:Y:S02]  /*21f0*/  HFMA2 R12, -RZ, RZ, 0, 5.9604644775390625e-08 ;  /* 0x00000001ff0c7431 */ /* 0x000fe400000001ff */
[----:B------:R-:W-:-:S05]  /*2200*/  FADD R25, R24, R14 ;  /* 0x0000000e18197221 */ /* 0x000fca0000000000 */
[----:B------:R-:W-:-:S07]  /*2210*/  MOV R13, R25 ;  /* 0x00000019000d7202 */ /* 0x000fce0000000f00 */
[----:B------:R-:W-:Y:S05]  /*2220*/  WARPSYNC.COLLECTIVE R15, `(.L_x_3773) ;  /* 0x000000000f087348 */ /* 0x000fea0003c00000 */
[----:B------:R0:W1:Y:S02]  /*2230*/  SHFL.BFLY P6, R14, R13, R12, R11 ;  /* 0x0c00000c0d0e7389 */ /* 0x00006400000c000b */
[----:B01----:R-:W-:Y:S05]  /*2240*/  ENDCOLLECTIVE ;  /* 0x000000000000791b */ /* 0x003fea0003800000 */
.L_x_3773:
[----:B------:R-:W-:Y:S05]  /*2250*/  BRA `(.L_x_3774) ;  /* 0xffffffe800847947 */ /* 0x000fea000383ffff */
        .weak           $__internal_55_$__cuda_sm3x_div_rn_noftz_f32_slowpath
        .type           $__internal_55_$__cuda_sm3x_div_rn_noftz_f32_slowpath,@function
        .size           $__internal_55_$__cuda_sm3x_div_rn_noftz_f32_slowpath,(.L_x_8541 - $__internal_55_$__cuda_sm3x_div_rn_noftz_f32_slowpath)
$__internal_55_$__cuda_sm3x_div_rn_noftz_f32_slowpath:
        /* <DEDUP_REMOVED lines=35> */
.L_x_3776:
        /* <DEDUP_REMOVED lines=51> */
.L_x_3783:
[----:B------:R-:W-:-:S04]  /*27c0*/  LOP3.LUT R0, R0, 0x80000000, RZ, 0xc0, !PT ;  /* 0x8000000000007812 */ /* 0x000fc800078ec0ff */
[----:B------:R-:W-:Y:S01]  /*27d0*/  LOP3.LUT R0, R0, 0x7f800000, RZ, 0xfc, !PT ;  /* 0x7f80000000007812 */ /* 0x000fe200078efcff */
[----:B------:R-:W-:Y:S06]  /*27e0*/  BRA `(.L_x_3784) ;  /* 0x0000000000047947 */ /* 0x000fec0003800000 */
.L_x_3782:
[----:B------:R-:W-:-:S07]  /*27f0*/  LEA R0, R29, R0, 0x17 ;  /* 0x000000001d007211 */ /* 0x000fce00078eb8ff */
.L_x_3784:
[----:B------:R-:W-:Y:S05]  /*2800*/  BSYNC.RECONVERGENT B2 ;  /* 0x0000000000027941 */ /* 0x000fea0003800200 */
.L_x_3781:
[----:B------:R-:W-:Y:S05]  /*2810*/  BRA `(.L_x_3785) ;  /* 0x0000000000207947 */ /* 0x000fea0003800000 */
.L_x_3780:
[----:B------:R-:W-:-:S04]  /*2820*/  LOP3.LUT R0, R25, 0x80000000, R0, 0x48, !PT ;  /* 0x8000000019007812 */ /* 0x000fc800078e4800 */
[----:B------:R-:W-:Y:S01]  /*2830*/  LOP3.LUT R0, R0, 0x7f800000, RZ, 0xfc, !PT ;  /* 0x7f80000000007812 */ /* 0x000fe200078efcff */
[----:B------:R-:W-:Y:S06]  /*2840*/  BRA `(.L_x_3785) ;  /* 0x0000000000147947 */ /* 0x000fec0003800000 */
.L_x_3779:
[----:B------:R-:W-:Y:S01]  /*2850*/  LOP3.LUT R0, R25, 0x80000000, R0, 0x48, !PT ;  /* 0x8000000019007812 */ /* 0x000fe200078e4800 */
[----:B------:R-:W-:Y:S06]  /*2860*/  BRA `(.L_x_3785) ;  /* 0x00000000000c7947 */ /* 0x000fec0003800000 */
.L_x_3778:
[----:B------:R-:W0:Y:S01]  /*2870*/  MUFU.RSQ R0, -QNAN ;  /* 0xffc0000000007908 */ /* 0x000e220000001400 */
[----:B------:R-:W-:Y:S05]  /*2880*/  BRA `(.L_x_3785) ;  /* 0x0000000000047947 */ /* 0x000fea0003800000 */
.L_x_3777:
[----:B------:R-:W-:-:S07]  /*2890*/  FADD.FTZ R0, R0, R11 ;  /* 0x0000000b00007221 */ /* 0x000fce0000010000 */
.L_x_3785:
[----:B------:R-:W-:Y:S05]  /*28a0*/  BSYNC.RECONVERGENT B1 ;  /* 0x0000000000017941 */ /* 0x000fea0003800200 */
.L_x_3775:
[----:B------:R-:W-:Y:S01]  /*28b0*/  HFMA2 R13, -RZ, RZ, 0, 0 ;  /* 0x00000000ff0d7431 */ /* 0x000fe200000001ff */
[----:B------:R-:W-:-:S04]  /*28c0*/  MOV R12, R22 ;  /* 0x00000016000c7202 */ /* 0x000fc80000000f00 */
[----:B0-----:R-:W-:Y:S05]  /*28d0*/  RET.REL.NODEC R12 `(_Z15SoftmaxWarpImplI10DirectLoadIffE11DirectStoreIffEfLi1ELi10ELi32ELi1ELb0EL9Algorithm0EEvT_T0_ll) ;  /* 0xffffffd40cc87950 */ /* 0x001fea0003c3ffff */
.L_x_3786:
        /* <DEDUP_REMOVED lines=10> */
.L_x_8541:


//--------------------- .text._Z15SoftmaxWarpImplI10DirectLoadIffE11DirectStoreIffEfLi1ELi9ELi32ELi1ELb1EL9Algorithm0EEvT_T0_ll --------------------------
	.section	.text._Z15SoftmaxWarpImplI10DirectLoadIffE11DirectStoreIffEfLi1ELi9ELi32ELi1ELb1EL9Algorithm0EEvT_T0_ll,"ax",@progbits
	.align	128
        .global         _Z15SoftmaxWarpImplI10DirectLoadIffE11DirectStoreIffEfLi1ELi9ELi32ELi1ELb1EL9Algorithm0EEvT_T0_ll
        .type           _Z15SoftmaxWarpImplI10DirectLoadIffE11DirectStoreIffEfLi1ELi9ELi32ELi1ELb1EL9Algorithm0EEvT_T0_ll,@function
        .size           _Z15SoftmaxWarpImplI10DirectLoadIffE11DirectStoreIffEfLi1ELi9ELi32ELi1ELb1EL9Algorithm0EEvT_T0_ll,(.L_x_8542 - _Z15SoftmaxWarpImplI10DirectLoadIffE11DirectStoreIffEfLi1ELi9ELi32ELi1ELb1EL9Algorithm0EEvT_T0_ll)
        .other          _Z15SoftmaxWarpImplI10DirectLoadIffE11DirectStoreIffEfLi1ELi9ELi32ELi1ELb1EL9Algorithm0EEvT_T0_ll,@"STO_CUDA_ENTRY STV_DEFAULT"
_Z15SoftmaxWarpImplI10DirectLoadIffE11DirectStoreIffEfLi1ELi9ELi32ELi1ELb1EL9Algorithm0EEvT_T0_ll:
.text._Z15SoftmaxWarpImplI10DirectLoadIffE11DirectStoreIffEfLi1ELi9ELi32ELi1ELb1EL9Algorithm0EEvT_T0_ll:
        /* <DEDUP_REMOVED lines=11> */
[----:B------:R-:W-:Y:S02]  /*00b0*/  HFMA2 R8, -RZ, RZ, 0, 1.5079975128173828125e-05 ;  /* 0x000000fdff087431 */ /* 0x000fe400000001ff */
[----:B------:R-:W-:Y:S01]  /*00c0*/  IMAD.MOV.U32 R12, RZ, RZ, 0x1 ;  /* 0x00000001ff0c7424 */ /* 0x000fe200078e00ff */
[----:B------:R2:W3:Y:S01]  /*00d0*/  LDC.64 R2, c[0x4][R0] ;  /* 0x0100000000027b82 */ /* 0x0004e20000000a00 */
[----:B------:R-:W4:Y:S01]  /*00e0*/  LDCU.64 UR6, c[0x4][0x5d0] ;  /* 0x0100ba00ff0677ac */ /* 0x000f220008000a00 */
[----:B------:R-:W-:Y:S01]  /*00f0*/  MOV R13, RZ ;  /* 0x000000ff000d7202 */ /* 0x000fe20000000f00 */
[----:B------:R-:W5:Y:S01]  /*0100*/  LDCU.64 UR8, c[0x4][0x2e8] ;  /* 0x01005d00ff0877ac */ /* 0x000f620008000a00 */
[----:B-1----:R-:W-:Y:S02]  /*0110*/  MOV R4, UR4 ;  /* 0x0000000400047c02 */ /* 0x002fe40008000f00 */
[----:B------:R-:W-:-:S02]  /*0120*/  MOV R5, UR5 ;  /* 0x0000000500057c02 */ /* 0x000fc40008000f00 */
[----:B----4-:R-:W-:Y:S01]  /*0130*/  MOV R6, UR6 ;  /* 0x0000000600067c02 */ /* 0x010fe20008000f00 */
[----:B------:R-:W-:Y:S01]  /*0140*/  IMAD.U32 R7, RZ, RZ, UR7 ;  /* 0x00000007ff077e24 */ /* 0x000fe2000f8e00ff */
[----:B-----5:R-:W-:Y:S02]  /*0150*/  MOV R10, UR8 ;  /* 0x00000008000a7c02 */ /* 0x020fe40008000f00 */
[----:B--2---:R-:W-:-:S07]  /*0160*/  MOV R11, UR9 ;  /* 0x00000009000b7c02 */ /* 0x004fce0008000f00 */
[----:B------:R-:W-:-:S07]  /*0170*/  LEPC R20, `(.L_x_3787) ;  /* 0x000000001014794e */ /* 0x000fce0000000000 */
[----:B0--3--:R-:W-:Y:S05]  /*0180*/  CALL.ABS.NOINC R2 ;  /* 0x0000000002007343 */ /* 0x009fea0003c00000 */
.L_x_3787:
        /* <DEDUP_REMOVED lines=21> */
[----:B------:R-:W-:-:S07]  /*02e0*/  IADD3 R21, PT, PT, R20, 0x100, RZ ;  /* 0x0000010014157810 */ /* 0x000fce0007ffe0ff */
.L_x_3808:
[----:B------:R-:W-:Y:S01]  /*02f0*/  ISETP.GE.U32.AND P0, PT, R20, UR44, PT ;  /* 0x0000002c14007c0c */ /* 0x000fe2000bf06070 */
[----:B------:R-:W-:Y:S01]  /*0300*/  HFMA2 R3, -RZ, RZ, 0, 0 ;  /* 0x00000000ff037431 */ /* 0x000fe200000001ff */
[----:B------:R-:W-:Y:S01]  /*0310*/  ISETP.GE.U32.AND P5, PT, R28, UR44, PT ;  /* 0x0000002c1c007c0c */ /* 0x000fe2000bfa6070 */
[----:B--2---:R-:W-:Y:S01]  /*0320*/  IMAD R7, R10, UR42, RZ ;  /* 0x0000002a0a077c24 */ /* 0x004fe2000f8e02ff */
[----:B------:R-:W-:Y:S02]  /*0330*/  ISETP.GE.AND.EX P0, PT, RZ, UR45, PT, P0 ;  /* 0x0000002dff007c0c */ /* 0x000fe4000bf06300 */
[----:B------:R-:W-:Y:S02]  /*0340*/  ISETP.GE.U32.AND P2, PT, R27, UR44, PT ;  /* 0x0000002c1b007c0c */ /* 0x000fe4000bf46070 */
[----:B------:R-:W-:Y:S02]  /*0350*/  ISETP.GE.AND.EX P5, PT, RZ, UR45, PT, P5 ;  /* 0x0000002dff007c0c */ /* 0x000fe4000bfa6350 */
[----:B------:R-:W-:-:S02]  /*0360*/  MOV R2, R20 ;  /* 0x0000001400027202 */ /* 0x000fc40000000f00 */
[----:B------:R-:W-:Y:S02]  /*0370*/  ISETP.GE.AND.EX P2, PT, RZ, UR45, PT, P2 ;  /* 0x0000002dff007c0c */ /* 0x000fe4000bf46320 */
[----:B------:R-:W-:Y:S01]  /*0380*/  MOV R9, 0xff800000 ;  /* 0xff80000000097802 */ /* 0x000fe20000000f00 */
[----:B------:R-:W-:Y:S01]  /*0390*/  IMAD.WIDE.U32 R4, R18, UR42, R2 ;  /* 0x0000002a12047c25 */ /* 0x000fe2000f8e0002 */
[----:B0-----:R-:W-:Y:S02]  /*03a0*/  MOV R32, 0xff800000 ;  /* 0xff80000000207802 */ /* 0x001fe40000000f00 */
[----:B-1----:R-:W-:Y:S01]  /*03b0*/  @!P0 R2UR UR4, R16 ;  /* 0x00000000100482ca */ /* 0x002fe200000e0000 */
[----:B------:R-:W-:Y:S01]  /*03c0*/  IMAD R3, R18, UR43, R7 ;  /* 0x0000002b12037c24 */ /* 0x000fe2000f8e0207 */
[----:B------:R-:W-:Y:S02]  /*03d0*/  @!P0 R2UR UR5, R17 ;  /* 0x00000000110582ca */ /* 0x000fe400000e0000 */
[----:B------:R-:W-:Y:S01]  /*03e0*/  LEA R2, P1, R4, UR40, 0x2 ;  /* 0x0000002804027c11 */ /* 0x000fe2000f8210ff */
[----:B------:R-:W-:Y:S01]  /*03f0*/  IMAD.IADD R3, R5, 0x1, R3 ;  /* 0x0000000105037824 */ /* 0x000fe200078e0203 */
[----:B------:R-:W-:-:S02]  /*0400*/  @!P5 R2UR UR6, R16 ;  /* 0x000000001006d2ca */ /* 0x000fc400000e0000 */
        /* <DEDUP_REMOVED lines=8> */
[----:B------:R-:W-:Y:S01]  /*0490*/  ISETP.GE.U32.AND P1, PT, R26, UR44, PT ;  /* 0x0000002c1a007c0c */ /* 0x000fe2000bf26070 */
[----:B------:R-:W-:Y:S01]  /*04a0*/  IMAD.MOV.U32 R13, RZ, RZ, -0x800000 ;  /* 0xff800000ff0d7424 */ /* 0x000fe200078e00ff */
[----:B------:R-:W-:Y:S02]  /*04b0*/  ISETP.GE.U32.AND P3, PT, R25, UR44, PT ;  /* 0x0000002c19007c0c */ /* 0x000fe4000bf66070 */
[----:B------:R-:W-:-:S02]  /*04c0*/  ISETP.GE.AND.EX P1, PT, RZ, UR45, PT, P1 ;  /* 0x0000002dff007c0c */ /* 0x000fc4000bf26310 */
[----:B------:R-:W-:Y:S02]  /*04d0*/  ISETP.GE.U32.AND P4, PT, R24, UR44, PT ;  /* 0x0000002c18007c0c */ /* 0x000fe4000bf86070 */
[----:B------:R-:W-:Y:S02]  /*04e0*/  ISETP.GE.AND.EX P3, PT, RZ, UR45, PT, P3 ;  /* 0x0000002dff007c0c */ /* 0x000fe4000bf66330 */
[----:B------:R-:W-:Y:S02]  /*04f0*/  ISETP.GE.U32.AND P6, PT, R23, UR44, PT ;  /* 0x0000002c17007c0c */ /* 0x000fe4000bfc6070 */
[----:B------:R-:W-:Y:S02]  /*0500*/  ISETP.GE.AND.EX P4, PT, RZ, UR45, PT, P4 ;  /* 0x0000002dff007c0c */ /* 0x000fe4000bf86340 */
[----:B------:R-:W-:Y:S02]  /*0510*/  ISETP.GE.AND.EX P6, PT, RZ, UR45, PT, P6 ;  /* 0x0000002dff007c0c */ /* 0x000fe4000bfc6360 */
[----:B------:R-:W-:-:S02]  /*0520*/  MOV R29, 0xff800000 ;  /* 0xff800000001d7802 */ /* 0x000fc40000000f00 */
[C---:B------:R-:W-:Y:S02]  /*0530*/  @!P1 R2UR UR4, R16.reuse ;  /* 0x00000000100492ca */ /* 0x040fe400000e0000 */
[C---:B------:R-:W-:Y:S02]  /*0540*/  @!P1 R2UR UR5, R17.reuse ;  /* 0x00000000110592ca */ /* 0x040fe400000e0000 */
[C---:B------:R-:W-:Y:S02]  /*0550*/  @!P3 R2UR UR6, R16.reuse ;  /* 0x000000001006b2ca */ /* 0x040fe400000e0000 */
[C---:B------:R-:W-:Y:S02]  /*0560*/  @!P3 R2UR UR7, R17.reuse ;  /* 0x000000001107b2ca */ /* 0x040fe400000e0000 */
[----:B------:R-:W-:Y:S02]  /*0570*/  @!P4 R2UR UR8, R16 ;  /* 0x000000001008c2ca */ /* 0x000fe400000e0000 */
[----:B------:R-:W-:-:S02]  /*0580*/  @!P4 R2UR UR9, R17 ;  /* 0x000000001109c2ca */ /* 0x000fc400000e0000 */
[----:B------:R-:W-:Y:S02]  /*0590*/  MOV R4, 0xff800000 ;  /* 0xff80000000047802 */ /* 0x000fe40000000f00 */
[----:B------:R-:W-:Y:S01]  /*05a0*/  @!P6 R2UR UR10, R16 ;  /* 0x00000000100ae2ca */ /* 0x000fe200000e0000 */
[----:B------:R-:W5:Y:S01]  /*05b0*/  @!P1 LDG.E R29, desc[UR4][R2.64+0x180] ;  /* 0x00018004021d9981 */ /* 0x000f62000c1e1900 */
        /* <DEDUP_REMOVED lines=21> */
[----:B-----5:R-:W-:-:S04]  /*0710*/  @!P1 FMNMX R13, R13, R29, !PT ;  /* 0x0000001d0d0d9209 */ /* 0x020fc80007800000 */
[----:B------:R-:W-:-:S04]  /*0720*/  @!P3 FMNMX R13, R13, R4, !PT ;  /* 0x000000040d0db209 */ /* 0x000fc80007800000 */
[----:B------:R-:W-:Y:S01]  /*0730*/  @!P4 FMNMX R13, R13, R6, !PT ;  /* 0x000000060d0dc209 */ /* 0x000fe20007800000 */
[----:B------:R-:W-:-:S03]  /*0740*/  UMOV UR4, 0xffffffff ;  /* 0xffffffff00047882 */ /* 0x000fc60000000000 */
[----:B------:R-:W-:-:S04]  /*0750*/  @!P6 FMNMX R13, R13, R7, !PT ;  /* 0x000000070d0de209 */ /* 0x000fc80007800000 */
[----:B--2---:R-:W-:-:S04]  /*0760*/  @!P5 FMNMX R13, R13, R8, !PT ;  /* 0x000000080d0dd209 */ /* 0x004fc80007800000 */
[----:B---3--:R-:W-:Y:S01]  /*0770*/  @!P2 FMNMX R13, R13, R5, !PT ;  /* 0x000000050d0da209 */ /* 0x008fe20007800000 */
[----:B------:R-:W-:Y:S06]  /*0780*/  BRA.DIV UR4, `(.L_x_3789) ;  /* 0x0000001204c07947 */ /* 0x000fec000b800000 */
[----:B------:R-:W0:Y:S01]  /*0790*/  SHFL.BFLY PT, R14, R13, 0x10, 0x1f ;  /* 0x0e001f000d0e7f89 */ /* 0x000e2200000e0000 */
[----:B------:R-:W-:Y:S01]  /*07a0*/  MOV R11, 0x3bbb989d ;  /* 0x3bbb989d000b7802 */ /* 0x000fe20000000f00 */
        /* <DEDUP_REMOVED lines=24> */
[----:B------:R-:W-:Y:S01]  /*0930*/  FADD R38, -R15, R8 ;  /* 0x000000080f267221 */ /* 0x000fe20000000100 */
[-C--:B------:R-:W-:Y:S01]  /*0940*/  FFMA.RM R4, R33, R12.reuse, 12582913 ;  /* 0x4b40000121047423 */ /* 0x080fe2000000400c */
[----:B------:R-:W-:Y:S01]  /*0950*/  FFMA R3, R14, 1.4426950216293334961, -R3 ;  /* 0x3fb8aa3b0e037823 */ /* 0x000fe20000000803 */
[----:B------:R-:W-:Y:S01]  /*0960*/  FFMA R31, R32, 1.4426950216293334961, -R13 ;  /* 0x3fb8aa3b201f7823 */ /* 0x000fe2000000080d */
[C---:B------:R-:W-:Y:S01]  /*0970*/  FADD R8, -R15.reuse, R5 ;  /* 0x000000050f087221 */ /* 0x040fe20000000100 */
[----:B------:R-:W-:Y:S01]  /*0980*/  FADD R5, R4, -12583039 ;  /* 0xcb40007f04057421 */ /* 0x000fe20000000000 */
[----:B------:R-:W-:Y:S01]  /*0990*/  FFMA R13, R14, 1.925963033500011079e-08, R3 ;  /* 0x32a570600e0d7823 */ /* 0x000fe20000000003 */
[----:B------:R-:W-:Y:S01]  /*09a0*/  FADD R3, R2, -12583039 ;  /* 0xcb40007f02037421 */ /* 0x000fe20000000000 */
[----:B------:R-:W-:Y:S01]  /*09b0*/  FFMA R14, R32, 1.925963033500011079e-08, R31 ;  /* 0x32a57060200e7823 */ /* 0x000fe2000000001f */
[-C--:B------:R-:W-:Y:S01]  /*09c0*/  FFMA.SAT R31, R30, R11.reuse, 0.5 ;  /* 0x3f0000001e1f7423 */ /* 0x080fe2000000200b */
[----:B------:R-:W-:Y:S01]  /*09d0*/  FADD R32, -R15, R6 ;  /* 0x000000060f207221 */ /* 0x000fe20000000100 */
[----:B------:R-:W-:Y:S01]  /*09e0*/  FFMA R29, R34, 1.4426950216293334961, -R3 ;  /* 0x3fb8aa3b221d7823 */ /* 0x000fe20000000803 */
[----:B------:R-:W-:Y:S01]  /*09f0*/  FFMA R5, R36, 1.4426950216293334961, -R5 ;  /* 0x3fb8aa3b24057823 */ /* 0x000fe20000000805 */
[-C--:B------:R-:W-:Y:S01]  /*0a00*/  FFMA.RM R3, R31, R12.reuse, 12582913 ;  /* 0x4b4000011f037423 */ /* 0x080fe2000000400c */
[----:B------:R-:W-:Y:S01]  /*0a10*/  MUFU.EX2 R13, R13 ;  /* 0x0000000d000d7308 */ /* 0x000fe20000000800 */
[----:B------:R-:W-:Y:S01]  /*0a20*/  FFMA R29, R34, 1.925963033500011079e-08, R29 ;  /* 0x32a57060221d7823 */ /* 0x000fe2000000001d */
[----:B------:R-:W-:Y:S01]  /*0a30*/  FADD R34, -R15, R7 ;  /* 0x000000070f227221 */ /* 0x000fe20000000100 */
[----:B------:R-:W-:Y:S01]  /*0a40*/  FADD R31, R3, -12583039 ;  /* 0xcb40007f031f7421 */ /* 0x000fe20000000000 */
[-C--:B------:R-:W-:Y:S01]  /*0a50*/  FFMA.SAT R7, R32, R11.reuse, 0.5 ;  /* 0x3f00000020077423 */ /* 0x080fe2000000200b */
[-C--:B------:R-:W-:Y:S01]  /*0a60*/  FFMA.SAT R33, R8, R11.reuse, 0.5 ;  /* 0x3f00000008217423 */ /* 0x080fe2000000200b */
[----:B------:R-:W-:Y:S01]  /*0a70*/  SHF.L.U32 R0, R0, 0x17, RZ ;  /* 0x0000001700007819 */ /* 0x000fe200000006ff */
[----:B------:R-:W-:Y:S01]  /*0a80*/  FFMA R31, R30, 1.4426950216293334961, -R31 ;  /* 0x3fb8aa3b1e1f7823 */ /* 0x000fe2000000081f */
[-C--:B------:R-:W-:Y:S01]  /*0a90*/  FFMA.RM R6, R7, R12.reuse, 12582913 ;  /* 0x4b40000107067423 */ /* 0x080fe2000000400c */
[-C--:B------:R-:W-:Y:S01]  /*0aa0*/  FFMA.SAT R7, R34, R11.reuse, 0.5 ;  /* 0x3f00000022077423 */ /* 0x080fe2000000200b */
[----:B------:R-:W0:Y:S01]  /*0ab0*/  MUFU.EX2 R29, R29 ;  /* 0x0000001d001d7308 */ /* 0x000e220000000800 */
[----:B------:R-:W-:Y:S01]  /*0ac0*/  FFMA R15, R30, 1.925963033500011079e-08, R31 ;  /* 0x32a570601e0f7823 */ /* 0x000fe2000000001f */
[----:B------:R-:W-:Y:S01]  /*0ad0*/  FFMA R30, R36, 1.925963033500011079e-08, R5 ;  /* 0x32a57060241e7823 */ /* 0x000fe20000000005 */
[----:B------:R-:W-:Y:S01]  /*0ae0*/  FADD R5, R6, -12583039 ;  /* 0xcb40007f06057421 */ /* 0x000fe20000000000 */
[----:B------:R-:W-:Y:S01]  /*0af0*/  FFMA.SAT R31, R38, R11, 0.5 ;  /* 0x3f000000261f7423 */ /* 0x000fe2000000200b */
[-C--:B------:R-:W-:Y:S01]  /*0b00*/  FFMA.RM R11, R7, R12.reuse, 12582913 ;  /* 0x4b400001070b7423 */ /* 0x080fe2000000400c */
[----:B------:R-:W-:Y:S01]  /*0b10*/  SHF.L.U32 R2, R2, 0x17, RZ ;  /* 0x0000001702027819 */ /* 0x000fe200000006ff */
[C---:B------:R-:W-:Y:S01]  /*0b20*/  FFMA R5, R32.reuse, 1.4426950216293334961, -R5 ;  /* 0x3fb8aa3b20057823 */ /* 0x040fe20000000805 */
[-C--:B------:R-:W-:Y:S01]  /*0b30*/  FFMA.RM R7, R31, R12.reuse, 12582913 ;  /* 0x4b4000011f077423 */ /* 0x080fe2000000400c */
[----:B------:R-:W1:Y:S01]  /*0b40*/  MUFU.EX2 R14, R14 ;  /* 0x0000000e000e7308 */ /* 0x000e620000000800 */
[----:B------:R-:W-:Y:S01]  /*0b50*/  FFMA.RM R12, R33, R12, 12582913 ;  /* 0x4b400001210c7423 */ /* 0x000fe2000000400c */
[----:B------:R-:W-:Y:S01]  /*0b60*/  FFMA R31, R32, 1.925963033500011079e-08, R5 ;  /* 0x32a57060201f7823 */ /* 0x000fe20000000005 */
[----:B------:R-:W-:Y:S01]  /*0b70*/  FADD R33, R7, -12583039 ;  /* 0xcb40007f07217421 */ /* 0x000fe20000000000 */
[----:B------:R-:W-:Y:S01]  /*0b80*/  FADD R5, R11, -12583039 ;  /* 0xcb40007f0b057421 */ /* 0x000fe20000000000 */
[----:B------:R-:W-:-:S02]  /*0b90*/  SHF.L.U32 R6, R6, 0x17, RZ ;  /* 0x0000001706067819 */ /* 0x000fc400000006ff */
[----:B------:R-:W-:Y:S01]  /*0ba0*/  FFMA R33, R38, 1.4426950216293334961, -R33 ;  /* 0x3fb8aa3b26217823 */ /* 0x000fe20000000821 */
[----:B------:R-:W2:Y:S01]  /*0bb0*/  MUFU.EX2 R15, R15 ;  /* 0x0000000f000f7308 */ /* 0x000ea20000000800 */
[----:B------:R-:W-:Y:S01]  /*0bc0*/  FFMA R5, R34, 1.4426950216293334961, -R5 ;  /* 0x3fb8aa3b22057823 */ /* 0x000fe20000000805 */
[----:B0-----:R-:W-:Y:S01]  /*0bd0*/  FMUL R2, R2, R29 ;  /* 0x0000001d02027220 */ /* 0x001fe20000400000 */
[----:B------:R-:W-:Y:S01]  /*0be0*/  FFMA R38, R38, 1.925963033500011079e-08, R33 ;  /* 0x32a5706026267823 */ /* 0x000fe20000000021 */
[----:B------:R-:W-:Y:S01]  /*0bf0*/  SHF.L.U32 R33, R9, 0x17, RZ ;  /* 0x0000001709217819 */ /* 0x000fe200000006ff */
[----:B------:R-:W-:Y:S01]  /*0c00*/  FFMA R34, R34, 1.925963033500011079e-08, R5 ;  /* 0x32a5706022227823 */ /* 0x000fe20000000005 */
[----:B------:R-:W-:Y:S01]  /*0c10*/  FMUL R5, R0, R13 ;  /* 0x0000000d00057220 */ /* 0x000fe20000400000 */
[----:B------:R-:W-:Y:S01]  /*0c20*/  FADD R13, R12, -12583039 ;  /* 0xcb40007f0c0d7421 */ /* 0x000fe20000000000 */
[----:B------:R-:W0:Y:S01]  /*0c30*/  MUFU.EX2 R30, R30 ;  /* 0x0000001e001e7308 */ /* 0x000e220000000800 */
[----:B-1----:R-:W-:Y:S01]  /*0c40*/  FMUL R0, R33, R14 ;  /* 0x0000000e21007220 */ /* 0x002fe20000400000 */
[----:B------:R-:W-:Y:S01]  /*0c50*/  FADD R29, RZ, R5 ;  /* 0x00000005ff1d7221 */ /* 0x000fe20000000000 */
[----:B------:R-:W-:Y:S01]  /*0c60*/  FFMA R33, R8, 1.4426950216293334961, -R13 ;  /* 0x3fb8aa3b08217823 */ /* 0x000fe2000000080d */
[----:B------:R-:W-:-:S02]  /*0c70*/  IMAD.SHL.U32 R14, R3, 0x800000, RZ ;  /* 0x00800000030e7824 */ /* 0x000fc400078e00ff */
[----:B------:R-:W-:Y:S01]  /*0c80*/  FADD R29, R29, R0 ;  /* 0x000000001d1d7221 */ /* 0x000fe20000000000 */
[----:B------:R-:W-:Y:S01]  /*0c90*/  FFMA R32, R8, 1.925963033500011079e-08, R33 ;  /* 0x32a5706008207823 */ /* 0x000fe20000000021 */
[----:B------:R-:W1:Y:S01]  /*0ca0*/  MUFU.EX2 R31, R31 ;  /* 0x0000001f001f7308 */ /* 0x000e620000000800 */
[----:B------:R-:W-:Y:S01]  /*0cb0*/  SHF.L.U32 R33, R4, 0x17, RZ ;  /* 0x0000001704217819 */ /* 0x000fe200000006ff */
[----:B--2---:R-:W-:Y:S01]  /*0cc0*/  FMUL R3, R14, R15 ;  /* 0x0000000f0e037220 */ /* 0x004fe20000400000 */
[----:B------:R-:W-:Y:S01]  /*0cd0*/  FADD R8, R29, R2 ;  /* 0x000000021d087221 */ /* 0x000fe20000000000 */
[----:B------:R-:W-:-:S03]  /*0ce0*/  IMAD.SHL.U32 R14, R7, 0x800000, RZ ;  /* 0x00800000070e7824 */ /* 0x000fc600078e00ff */
[----:B------:R-:W-:Y:S01]  /*0cf0*/  FADD R15, R8, R3 ;  /* 0x00000003080f7221 */ /* 0x000fe20000000000 */
[----:B------:R-:W2:Y:S01]  /*0d00*/  MUFU.EX2 R9, R34 ;  /* 0x0000002200097308 */ /* 0x000ea20000000800 */
[----:B0-----:R-:W-:Y:S01]  /*0d10*/  FMUL R4, R33, R30 ;  /* 0x0000001e21047220 */ /* 0x001fe20000400000 */
[----:B------:R-:W-:Y:S02]  /*0d20*/  SHF.L.U32 R8, R11, 0x17, RZ ;  /* 0x000000170b087819 */ /* 0x000fe400000006ff */
[----:B------:R-:W-:Y:S01]  /*0d30*/  SHF.L.U32 R11, R12, 0x17, RZ ;  /* 0x000000170c0b7819 */ /* 0x000fe200000006ff */
[----:B------:R-:W-:-:S03]  /*0d40*/  FADD R15, R15, R4 ;  /* 0x000000040f0f7221 */ /* 0x000fc60000000000 */
[----:B------:R-:W0:Y:S01]  /*0d50*/  MUFU.EX2 R13, R38 ;  /* 0x00000026000d7308 */ /* 0x000e220000000800 */
[----:B-1----:R-:W-:-:S07]  /*0d60*/  FMUL R6, R6, R31 ;  /* 0x0000001f06067220 */ /* 0x002fce0000400000 */
[----:B------:R-:W1:Y:S01]  /*0d70*/  MUFU.EX2 R32, R32 ;  /* 0x0000002000207308 */ /* 0x000e620000000800 */
[----:B--2---:R-:W-:Y:S01]  /*0d80*/  FMUL R7, R8, R9 ;  /* 0x0000000908077220 */ /* 0x004fe20000400000 */
[----:B------:R-:W-:-:S04]  /*0d90*/  FADD R8, R15, R6 ;  /* 0x000000060f087221 */ /* 0x000fc80000000000 */
        /* <DEDUP_REMOVED lines=14> */
.L_x_3820:
        /* <DEDUP_REMOVED lines=12> */
[----:B0-----:R-:W-:Y:S05]  /*0f40*/  CALL.REL.NOINC `($__internal_56_$__cuda_sm3x_div_rn_noftz_f32_slowpath) ;  /* 0x0000001400447944 */ /* 0x001fea0003c00000 */
[----:B------:R-:W-:-:S07]  /*0f50*/  MOV R11, R5 ;  /* 0x00000005000b7202 */ /* 0x000fce0000000f00 */
.L_x_3791:
[----:B------:R-:W-:Y:S05]  /*0f60*/  BSYNC.RECONVERGENT B1 ;  /* 0x0000000000017941 */ /* 0x000fea0003800200 */
.L_x_3790:
        /* <DEDUP_REMOVED lines=12> */
[----:B0-----:R-:W-:Y:S05]  /*1030*/  CALL.REL.NOINC `($__internal_56_$__cuda_sm3x_div_rn_noftz_f32_slowpath) ;  /* 0x0000001400087944 */ /* 0x001fea0003c00000 */
[----:B------:R-:W-:-:S07]  /*1040*/  MOV R15, R5 ;  /* 0x00000005000f7202 */ /* 0x000fce0000000f00 */
.L_x_3793:
[----:B------:R-:W-:Y:S05]  /*1050*/  BSYNC.RECONVERGENT B1 ;  /* 0x0000000000017941 */ /* 0x000fea0003800200 */
.L_x_3792:
        /* <DEDUP_REMOVED lines=12> */
[----:B0-----:R-:W-:Y:S05]  /*1120*/  CALL.REL.NOINC `($__internal_56_$__cuda_sm3x_div_rn_noftz_f32_slowpath) ;  /* 0x0000001000cc7944 */ /* 0x001fea0003c00000 */
[----:B------:R-:W-:-:S07]  /*1130*/  MOV R29, R5 ;  /* 0x00000005001d7202 */ /* 0x000fce0000000f00 */
.L_x_3795:
[----:B------:R-:W-:Y:S05]  /*1140*/  BSYNC.RECONVERGENT B1 ;  /* 0x0000000000017941 */ /* 0x000fea0003800200 */
.L_x_3794:
        /* <DEDUP_REMOVED lines=12> */
[----:B0-----:R-:W-:Y:S05]  /*1210*/  CALL.REL.NOINC `($__internal_56_$__cuda_sm3x_div_rn_noftz_f32_slowpath) ;  /* 0x0000001000907944 */ /* 0x001fea0003c00000 */
[----:B------:R-:W-:-:S07]  /*1220*/  IMAD.MOV.U32 R31, RZ, RZ, R5 ;  /* 0x000000ffff1f7224 */ /* 0x000fce00078e0005 */
.L_x_3797:
[----:B------:R-:W-:Y:S05]  /*1230*/  BSYNC.RECONVERGENT B1 ;  /* 0x0000000000017941 */ /* 0x000fea0003800200 */
.L_x_3796:
        /* <DEDUP_REMOVED lines=13> */
[----:B------:R-:W-:-:S07]  /*1310*/  MOV R33, R5 ;  /* 0x0000000500217202 */ /* 0x000fce0000000f00 */
.L_x_3799:
[----:B------:R-:W-:Y:S05]  /*1320*/  BSYNC.RECONVERGENT B1 ;  /* 0x0000000000017941 */ /* 0x000fea0003800200 */
.L_x_3798:
        /* <DEDUP_REMOVED lines=14> */
.L_x_3801:
[----:B------:R-:W-:Y:S05]  /*1410*/  BSYNC.RECONVERGENT B1 ;  /* 0x0000000000017941 */ /* 0x000fea0003800200 */
.L_x_3800:
        /* <DEDUP_REMOVED lines=14> */
.L_x_3803:
[----:B------:R-:W-:Y:S05]  /*1500*/  BSYNC.RECONVERGENT B1 ;  /* 0x0000000000017941 */ /* 0x000fea0003800200 */
.L_x_3802:
        /* <DEDUP_REMOVED lines=14> */
.L_x_3805:
[----:B------:R-:W-:Y:S05]  /*15f0*/  BSYNC.RECONVERGENT B1 ;  /* 0x0000000000017941 */ /* 0x000fea0003800200 */
.L_x_3804:
        /* <DEDUP_REMOVED lines=14> */
.L_x_3807:
[----:B------:R-:W-:Y:S05]  /*16e0*/  BSYNC.RECONVERGENT B1 ;  /* 0x0000000000017941 */ /* 0x000fea0003800200 */
.L_x_3806:
        /* <DEDUP_REMOVED lines=19> */
[----:B------:R-:W-:Y:S02]  /*1820*/  @!P1 R2UR UR7, R17 ;  /* 0x00000000110792ca */ /* 0x000fe400000e0000 */
[----:B------:R-:W-:Y:S02]  /*1830*/  ISETP.GE.AND.EX P0, PT, RZ, UR45, PT, P0 ;  /* 0x0000002dff007c0c */ /* 0x000fe4000bf06300 */
[----:B------:R-:W-:Y:S02]  /*1840*/  ISETP.GE.U32.AND P2, PT, R23, UR44, PT ;  /* 0x0000002c17007c0c */ /* 0x000fe4000bf46070 */
[----:B------:R-:W-:-:S02]  /*1850*/  ISETP.GE.AND.EX P6, PT, RZ, UR45, PT, P6 ;  /* 0x0000002dff007c0c */ /* 0x000fc4000bfc6360 */
[----:B------:R-:W-:Y:S02]  /*1860*/  ISETP.GE.AND.EX P5, PT, RZ, UR45, PT, P5 ;  /* 0x0000002dff007c0c */ /* 0x000fe4000bfa6350 */
[----:B------:R-:W-:Y:S02]  /*1870*/  ISETP.GE.AND.EX P4, PT, RZ, UR45, PT, P4 ;  /* 0x0000002dff007c0c */ /* 0x000fe4000bf86340 */
[----:B------:R-:W-:Y:S01]  /*1880*/  ISETP.GE.AND.EX P3, PT, RZ, UR45, PT, P3 ;  /* 0x0000002dff007c0c */ /* 0x000fe2000bf66330 */
[----:B------:R2:W-:Y:S01]  /*1890*/  @!P1 STG.E desc[UR6][R4.64+0x80], R15 ;  /* 0x0000800f04009986 */ /* 0x0005e2000c101906 */
[----:B------:R-:W-:Y:S02]  /*18a0*/  ISETP.GE.U32.AND P1, PT, R22, UR44, PT ;  /* 0x0000002c16007c0c */ /* 0x000fe4000bf26070 */
        /* <DEDUP_REMOVED lines=9> */
[----:B------:R-:W-:-:S02]  /*1940*/  IADD3 R18, P0, PT, R19, R18, RZ ;  /* 0x0000001213127210 */ /* 0x000fc40007f1e0ff */
[----:B------:R-:W-:Y:S02]  /*1950*/  @!P4 R2UR UR8, R16 ;  /* 0x000000001008c2ca */ /* 0x000fe400000e0000 */
[----:B------:R-:W-:Y:S02]  /*1960*/  LEA.HI.X.SX32 R10, R19, R10, 0x1, P0 ;  /* 0x0000000a130a7211 */ /* 0x000fe400000f0eff */
[----:B------:R-:W-:Y:S01]  /*1970*/  ISETP.GE.U32.AND P0, PT, R18, UR46, PT ;  /* 0x0000002e12007c0c */ /* 0x000fe2000bf06070 */
[----:B------:R2:W-:Y:S01]  /*1980*/  @!P6 STG.E desc[UR4][R4.64+0x100], R29 ;  /* 0x0001001d0400e986 */ /* 0x0005e2000c101904 */
[C---:B------:R-:W-:Y:S02]  /*1990*/  @!P4 R2UR UR9, R17.reuse ;  /* 0x000000001109c2ca */ /* 0x040fe400000e0000 */
[----:B------:R-:W-:Y:S01]  /*19a0*/  @!P3 R2UR UR10, R16 ;  /* 0x00000000100ab2ca */ /* 0x000fe200000e0000 */
[----:B------:R2:W-:Y:S01]  /*19b0*/  @!P5 STG.E desc[UR6][R4.64+0x180], R31 ;  /* 0x0001801f0400d986 */ /* 0x0005e2000c101906 */
[----:B------:R-:W-:-:S02]  /*19c0*/  @!P3 R2UR UR11, R17 ;  /* 0x00000000110bb2ca */ /* 0x000fc400000e0000 */
[C---:B------:R-:W-:Y:S02]  /*19d0*/  @!P2 R2UR UR12, R16.reuse ;  /* 0x00000000100ca2ca */ /* 0x040fe400000e0000 */
[C---:B------:R-:W-:Y:S02]  /*19e0*/  @!P2 R2UR UR13, R17.reuse ;  /* 0x00000000110da2ca */ /* 0x040fe400000e0000 */
        /* <DEDUP_REMOVED lines=9> */
.L_x_3788:
[----:B------:R-:W-:Y:S05]  /*1a80*/  EXIT ;  /* 0x000000000000794d */ /* 0x000fea0003800000 */
.L_x_3789:
[----:B------:R-:W-:Y:S01]  /*1a90*/  BSSY B1, `(.L_x_3809) ;  /* 0x0000007000017945 */ /* 0x000fe20003800000 */
[----:B------:R-:W-:Y:S01]  /*1aa0*/  MOV R12, 0x10 ;  /* 0x00000010000c7802 */ /* 0x000fe20000000f00 */
[----:B------:R-:W-:Y:S01]  /*1ab0*/  IMAD.MOV.U32 R11, RZ, RZ, 0x1f ;  /* 0x0000001fff0b7424 */ /* 0x000fe200078e00ff */
[----:B------:R-:W-:-:S07]  /*1ac0*/  MOV R15, 0xffffffff ;  /* 0xffffffff000f7802 */ /* 0x000fce0000000f00 */
[----:B------:R-:W-:Y:S05]  /*1ad0*/  WARPSYNC.COLLECTIVE R15, `(.L_x_3810) ;  /* 0x000000000f087348 */ /* 0x000fea0003c00000 */
[----:B------:R0:W1:Y:S02]  /*1ae0*/  SHFL.BFLY P6, R14, R13, R12, R11 ;  /* 0x0c00000c0d0e7389 */ /* 0x00006400000c000b */
[----:B01----:R-:W-:Y:S05]  /*1af0*/  ENDCOLLECTIVE ;  /* 0x000000000000791b */ /* 0x003fea0003800000 */
.L_x_3810:
[----:B------:R-:W-:Y:S05]  /*1b00*/  BSYNC B1 ;  /* 0x0000000000017941 */ /* 0x000fea0003800000 */
.L_x_3809:
[----:B------:R-:W-:Y:S01]  /*1b10*/  HFMA2 R11, -RZ, RZ, 0, 1.847743988037109375e-06 ;  /* 0x0000001fff0b7431 */ /* 0x000fe200000001ff */
[----:B------:R-:W-:Y:S01]  /*1b20*/  FMNMX R13, R14, R13, !PT ;  /* 0x0000000d0e0d7209 */ /* 0x000fe20007800000 */
[----:B------:R-:W-:Y:S01]  /*1b30*/  IMAD.MOV.U32 R15, RZ, RZ, -0x1 ;  /* 0xffffffffff0f7424 */ /* 0x000fe200078e00ff */
[----:B------:R-:W-:-:S07]  /*1b40*/  MOV R12, 0x8 ;  /* 0x00000008000c7802 */ /* 0x000fce0000000f00 */
[----:B------:R-:W-:Y:S05]  /*1b50*/  WARPSYNC.COLLECTIVE R15, `(.L_x_3811) ;  /* 0x000000000f087348 */ /* 0x000fea0003c00000 */
[----:B------:R0:W1:Y:S02]  /*1b60*/  SHFL.BFLY P6, R14, R13, R12, R11 ;  /* 0x0c00000c0d0e7389 */ /* 0x00006400000c000b */
[----:B01----:R-:W-:Y:S05]  /*1b70*/  ENDCOLLECTIVE ;  /* 0x000000000000791b */ /* 0x003fea0003800000 */
.L_x_3811:
[----:B------:R-:W-:Y:S01]  /*1b80*/  HFMA2 R12, -RZ, RZ, 0, 2.384185791015625e-07 ;  /* 0x00000004ff0c7431 */ /* 0x000fe200000001ff */
[----:B------:R-:W-:-:S04]  /*1b90*/  FMNMX R0, R13, R14, !PT ;  /* 0x0000000e0d007209 */ /* 0x000fc80007800000 */
[----:B------:R-:W-:-:S07]  /*1ba0*/  MOV R13, R0 ;  /* 0x00000000000d7202 */ /* 0x000fce0000000f00 */
[----:B------:R-:W-:Y:S05]  /*1bb0*/  WARPSYNC.COLLECTIVE R15, `(.L_x_3812) ;  /* 0x000000000f087348 */ /* 0x000fea0003c00000 */
[----:B------:R0:W1:Y:S02]  /*1bc0*/  SHFL.BFLY P6, R14, R13, R12, R11 ;  /* 0x0c00000c0d0e7389 */ /* 0x00006400000c000b */
[----:B01----:R-:W-:Y:S05]  /*1bd0*/  ENDCOLLECTIVE ;  /* 0x000000000000791b */ /* 0x003fea0003800000 */
.L_x_3812:
[----:B------:R-:W-:Y:S01]  /*1be0*/  IMAD.MOV.U32 R12, RZ, RZ, 0x2 ;  /* 0x00000002ff0c7424 */ /* 0x000fe200078e00ff */
[----:B------:R-:W-:-:S04]  /*1bf0*/  FMNMX R2, R0, R14, !PT ;  /* 0x0000000e00027209 */ /* 0x000fc80007800000 */
[----:B------:R-:W-:-:S07]  /*1c00*/  MOV R13, R2 ;  /* 0x00000002000d7202 */ /* 0x000fce0000000f00 */
[----:B------:R-:W-:Y:S05]  /*1c10*/  WARPSYNC.COLLECTIVE R15, `(.L_x_3813) ;  /* 0x000000000f087348 */ /* 0x000fea0003c00000 */
[----:B------:R0:W1:Y:S02]  /*1c20*/  SHFL.BFLY P6, R14, R13, R12, R11 ;  /* 0x0c00000c0d0e7389 */ /* 0x00006400000c000b */
[----:B01----:R-:W-:Y:S05]  /*1c30*/  ENDCOLLECTIVE ;  /* 0x000000000000791b */ /* 0x003fea0003800000 */
.L_x_3813:
[----:B------:R-:W-:Y:S01]  /*1c40*/  HFMA2 R12, -RZ, RZ, 0, 5.9604644775390625e-08 ;  /* 0x00000001ff0c7431 */ /* 0x000fe200000001ff */
[----:B------:R-:W-:-:S04]  /*1c50*/  FMNMX R3, R2, R14, !PT ;  /* 0x0000000e02037209 */ /* 0x000fc80007800000 */
[----:B------:R-:W-:-:S07]  /*1c60*/  MOV R13, R3 ;  /* 0x00000003000d7202 */ /* 0x000fce0000000f00 */
[----:B------:R-:W-:Y:S05]  /*1c70*/  WARPSYNC.COLLECTIVE R15, `(.L_x_3814) ;  /* 0x000000000f087348 */ /* 0x000fea0003c00000 */
[----:B------:R0:W1:Y:S02]  /*1c80*/  SHFL.BFLY P6, R14, R13, R12, R11 ;  /* 0x0c00000c0d0e7389 */ /* 0x00006400000c000b */
[----:B01----:R-:W-:Y:S05]  /*1c90*/  ENDCOLLECTIVE ;  /* 0x000000000000791b */ /* 0x003fea0003800000 */
.L_x_3814:
        /* <DEDUP_REMOVED lines=60> */
[----:B------:R-:W-:Y:S01]  /*2060*/  FFMA.SAT R13, R14, R11, 0.5 ;  /* 0x3f0000000e0d7423 */ /* 0x000fe2000000200b */
[----:B------:R-:W0:Y:S01]  /*2070*/  MUFU.EX2 R15, R15 ;  /* 0x0000000f000f7308 */ /* 0x000e220000000800 */
[----:B------:R-:W-:-:S04]  /*2080*/  FADD R30, R9, -12583039 ;  /* 0xcb40007f091e7421 */ /* 0x000fc80000000000 */
[----:B------:R-:W-:-:S04]  /*2090*/  FFMA R30, R7, 1.4426950216293334961, -R30 ;  /* 0x3fb8aa3b071e7823 */ /* 0x000fc8000000081e */
[----:B------:R-:W-:Y:S01]  /*20a0*/  FFMA R30, R7, 1.925963033500011079e-08, R30 ;  /* 0x32a57060071e7823 */ /* 0x000fe2000000001e */
[----:B------:R-:W-:Y:S01]  /*20b0*/  SHF.L.U32 R7, R9, 0x17, RZ ;  /* 0x0000001709077819 */ /* 0x000fe200000006ff */
[----:B------:R-:W-:-:S04]  /*20c0*/  FFMA.SAT R9, R8, R11, 0.5 ;  /* 0x3f00000008097423 */ /* 0x000fc8000000200b */
[-C--:B------:R-:W-:Y:S01]  /*20d0*/  FFMA.RM R11, R9, R12.reuse, 12582913 ;  /* 0x4b400001090b7423 */ /* 0x080fe2000000400c */
[----:B------:R-:W-:Y:S01]  /*20e0*/  FFMA.RM R12, R13, R12, 12582913 ;  /* 0x4b4000010d0c7423 */ /* 0x000fe2000000400c */
[----:B------:R-:W1:Y:S01]  /*20f0*/  MUFU.EX2 R30, R30 ;  /* 0x0000001e001e7308 */ /* 0x000e620000000800 */
[----:B0-----:R-:W-:Y:S01]  /*2100*/  FMUL R6, R6, R15 ;  /* 0x0000000f06067220 */ /* 0x001fe20000400000 */
[----:B------:R-:W-:Y:S01]  /*2110*/  FADD R9, R11, -12583039 ;  /* 0xcb40007f0b097421 */ /* 0x000fe20000000000 */
[----:B------:R-:W-:-:S03]  /*2120*/  IMAD.MOV.U32 R15, RZ, RZ, -0x1 ;  /* 0xffffffffff0f7424 */ /* 0x000fc600078e00ff */
[----:B------:R-:W-:-:S04]  /*2130*/  FFMA R9, R8, 1.4426950216293334961, -R9 ;  /* 0x3fb8aa3b08097823 */ /* 0x000fc80000000809 */
[----:B------:R-:W-:Y:S01]  /*2140*/  FFMA R13, R8, 1.925963033500011079e-08, R9 ;  /* 0x32a57060080d7823 */ /* 0x000fe20000000009 */
[----:B------:R-:W-:-:S04]  /*2150*/  FADD R9, R12, -12583039 ;  /* 0xcb40007f0c097421 */ /* 0x000fc80000000000 */
[C---:B------:R-:W-:Y:S01]  /*2160*/  FFMA R9, R14.reuse, 1.4426950216293334961, -R9 ;  /* 0x3fb8aa3b0e097823 */ /* 0x040fe20000000809 */
[----:B------:R-:W0:Y:S01]  /*2170*/  MUFU.EX2 R13, R13 ;  /* 0x0000000d000d7308 */ /* 0x000e220000000800 */
[----:B-1----:R-:W-:Y:S02]  /*2180*/  FMUL R7, R7, R30 ;  /* 0x0000001e07077220 */ /* 0x002fe40000400000 */
[----:B------:R-:W-:Y:S01]  /*2190*/  FFMA R14, R14, 1.925963033500011079e-08, R9 ;  /* 0x32a570600e0e7823 */ /* 0x000fe20000000009 */
[----:B------:R-:W-:-:S04]  /*21a0*/  FADD R9, RZ, R5 ;  /* 0x00000005ff097221 */ /* 0x000fc80000000000 */
[----:B------:R-:W-:Y:S01]  /*21b0*/  FADD R9, R9, R0 ;  /* 0x0000000009097221 */ /* 0x000fe20000000000 */
[----:B------:R-:W1:Y:S03]  /*21c0*/  MUFU.EX2 R14, R14 ;  /* 0x0000000e000e7308 */ /* 0x000e660000000800 */
[----:B------:R-:W-:-:S04]  /*21d0*/  FADD R8, R9, R2 ;  /* 0x0000000209087221 */ /* 0x000fc80000000000 */
[----:B------:R-:W-:Y:S01]  /*21e0*/  FADD R9, R8, R3 ;  /* 0x0000000308097221 */ /* 0x000fe20000000000 */
[----:B------:R-:W-:-:S03]  /*21f0*/  IMAD.SHL.U32 R8, R11, 0x800000, RZ ;  /* 0x008000000b087824 */ /* 0x000fc600078e00ff */
[----:B------:R-:W-:Y:S01]  /*2200*/  FADD R11, R9, R4 ;  /* 0x00000004090b7221 */ /* 0x000fe20000000000 */
[----:B0-----:R-:W-:-:S03]  /*2210*/  FMUL R9, R8, R13 ;  /* 0x0000000d08097220 */ /* 0x001fc60000400000 */
[----:B------:R-:W-:Y:S01]  /*2220*/  FADD R8, R11, R6 ;  /* 0x000000060b087221 */ /* 0x000fe20000000000 */
[----:B------:R-:W-:-:S03]  /*2230*/  SHF.L.U32 R11, R12, 0x17, RZ ;  /* 0x000000170c0b7819 */ /* 0x000fc600000006ff */
[----:B------:R-:W-:Y:S02]  /*2240*/  FADD R12, R8, R7 ;  /* 0x00000007080c7221 */ /* 0x000fe40000000000 */
[----:B-1----:R-:W-:Y:S01]  /*2250*/  FMUL R8, R11, R14 ;  /* 0x0000000e0b087220 */ /* 0x002fe20000400000 */
[----:B------:R-:W-:Y:S01]  /*2260*/  MOV R11, 0x1f ;  /* 0x0000001f000b7802 */ /* 0x000fe20000000f00 */
[----:B------:R-:W-:Y:S01]  /*2270*/  FADD R13, R12, R9 ;  /* 0x000000090c0d7221 */ /* 0x000fe20000000000 */
[----:B------:R-:W-:-:S03]  /*2280*/  HFMA2 R12, -RZ, RZ, 0, 9.5367431640625e-07 ;  /* 0x00000010ff0c7431 */ /* 0x000fc600000001ff */
[----:B------:R-:W-:-:S07]  /*2290*/  FADD R13, R13, R8 ;  /* 0x000000080d0d7221 */ /* 0x000fce0000000000 */
[----:B------:R-:W-:Y:S05]  /*22a0*/  WARPSYNC.COLLECTIVE R15, `(.L_x_3815) ;  /* 0x000000000f087348 */ /* 0x000fea0003c00000 */
[----:B------:R0:W1:Y:S02]  /*22b0*/  SHFL.BFLY P6, R14, R13, R12, R11 ;  /* 0x0c00000c0d0e7389 */ /* 0x00006400000c000b */
[----:B01----:R-:W-:Y:S05]  /*22c0*/  ENDCOLLECTIVE ;  /* 0x000000000000791b */ /* 0x003fea0003800000 */
.L_x_3815:
[----:B------:R-:W-:Y:S02]  /*22d0*/  HFMA2 R12, -RZ, RZ, 0, 4.76837158203125e-07 ;  /* 0x00000008ff0c7431 */ /* 0x000fe400000001ff */
[----:B------:R-:W-:-:S05]  /*22e0*/  FADD R29, R13, R14 ;  /* 0x0000000e0d1d7221 */ /* 0x000fca0000000000 */
[----:B------:R-:W-:-:S07]  /*22f0*/  MOV R13, R29 ;  /* 0x0000001d000d7202 */ /* 0x000fce0000000f00 */
[----:B------:R-:W-:Y:S05]  /*2300*/  WARPSYNC.COLLECTIVE R15, `(.L_x_3816) ;  /* 0x000000000f087348 */ /* 0x000fea0003c00000 */
[----:B------:R0:W1:Y:S02]  /*2310*/  SHFL.BFLY P6, R14, R13, R12, R11 ;  /* 0x0c00000c0d0e7389 */ /* 0x00006400000c000b */
[----:B01----:R-:W-:Y:S05]  /*2320*/  ENDCOLLECTIVE ;  /* 0x000000000000791b */ /* 0x003fea0003800000 */
.L_x_3816:
[----:B------:R-:W-:Y:S02]  /*2330*/  IMAD.MOV.U32 R12, RZ, RZ, 0x4 ;  /* 0x00000004ff0c7424 */ /* 0x000fe400078e00ff */
[----:B------:R-:W-:-:S05]  /*2340*/  FADD R30, R29, R14 ;  /* 0x0000000e1d1e7221 */ /* 0x000fca0000000000 */
[----:B------:R-:W-:-:S07]  /*2350*/  MOV R13, R30 ;  /* 0x0000001e000d7202 */ /* 0x000fce0000000f00 */
[----:B------:R-:W-:Y:S05]  /*2360*/  WARPSYNC.COLLECTIVE R15, `(.L_x_3817) ;  /* 0x000000000f087348 */ /* 0x000fea0003c00000 */
[----:B------:R0:W1:Y:S02]  /*2370*/  SHFL.BFLY P6, R14, R13, R12, R11 ;  /* 0x0c00000c0d0e7389 */ /* 0x00006400000c000b */
[----:B01----:R-:W-:Y:S05]  /*2380*/  ENDCOLLECTIVE ;  /* 0x000000000000791b */ /* 0x003fea0003800000 */
.L_x_3817:
[----:B------:R-:W-:Y:S02]  /*2390*/  HFMA2 R12, -RZ, RZ, 0, 1.1920928955078125e-07 ;  /* 0x00000002ff0c7431 */ /* 0x000fe400000001ff */
[----:B------:R-:W-:-:S05]  /*23a0*/  FADD R31, R30, R14 ;  /* 0x0000000e1e1f7221 */ /* 0x000fca0000000000 */
[----:B------:R-:W-:-:S07]  /*23b0*/  MOV R13, R31 ;  /* 0x0000001f000d7202 */ /* 0x000fce0000000f00 */
[----:B------:R-:W-:Y:S05]  /*23c0*/  WARPSYNC.COLLECTIVE R15, `(.L_x_3818) ;  /* 0x000000000f087348 */ /* 0x000fea0003c00000 */
[----:B------:R0:W1:Y:S02]  /*23d0*/  SHFL.BFLY P6, R14, R13, R12, R11 ;  /* 0x0c00000c0d0e7389 */ /* 0x00006400000c000b */
[----:B01----:R-:W-:Y:S05]  /*23e0*/  ENDCOLLECTIVE ;  /* 0x000000000000791b */ /* 0x003fea0003800000 */
.L_x_3818:
[----:B------:R-:W-:Y:S02]  /*23f0*/  IMAD.MOV.U32 R12, RZ, RZ, 0x1 ;  /* 0x00000001ff0c7424 */ /* 0x000fe400078e00ff */
[----:B------:R-:W-:-:S05]  /*2400*/  FADD R32, R31, R14 ;  /* 0x0000000e1f207221 */ /* 0x000fca0000000000 */
[----:B------:R-:W-:-:S07]  /*2410*/  MOV R13, R32 ;  /* 0x00000020000d7202 */ /* 0x000fce0000000f00 */
[----:B------:R-:W-:Y:S05]  /*2420*/  WARPSYNC.COLLECTIVE R15, `(.L_x_3819) ;  /* 0x000000000f087348 */ /* 0x000fea0003c00000 */
[----:B------:R0:W1:Y:S02]  /*2430*/  SHFL.BFLY P6, R14, R13, R12, R11 ;  /* 0x0c00000c0d0e7389 */ /* 0x00006400000c000b */
[----:B01----:R-:W-:Y:S05]  /*2440*/  ENDCOLLECTIVE ;  /* 0x000000000000791b */ /* 0x003fea0003800000 */
.L_x_3819:
[----:B------:R-:W-:Y:S05]  /*2450*/  BRA `(.L_x_3820) ;  /* 0xffffffe800887947 */ /* 0x000fea000383ffff */
        .weak           $__internal_56_$__cuda_sm3x_div_rn_noftz_f32_slowpath
        .type           $__internal_56_$__cuda_sm3x_div_rn_noftz_f32_slowpath,@function
        .size           $__internal_56_$__cuda_sm3x_div_rn_noftz_f32_slowpath,(.L_x_8542 - $__internal_56_$__cuda_sm3x_div_rn_noftz_f32_slowpath)
$__internal_56_$__cuda_sm3x_div_rn_noftz_f32_slowpath:
        /* <DEDUP_REMOVED lines=32> */
[----:B------:R-:W-:Y:S02]  /*2660*/  @!P2 FFMA R12, R12, 1.84467440737095516160e+19, RZ ;  /* 0x5f8000000c0ca823 */ /* 0x000fe400000000ff */
[----:B------:R-:W-:-:S07]  /*2670*/  @!P2 IADD3 R30, PT, PT, R30, 0x40, RZ ;  /* 0x000000401e1ea810 */ /* 0x000fce0007ffe0ff */
.L_x_3822:
[----:B------:R-:W-:Y:S01]  /*2680*/  LEA R41, R13, 0xc0800000, 0x17 ;  /* 0xc08000000d297811 */ /* 0x000fe200078eb8ff */
[----:B------:R-:W-:Y:S03]  /*2690*/  BSSY.RECONVERGENT B3, `(.L_x_3827) ;  /* 0x0000036000037945 */ /* 0x000fe60003800200 */
[----:B------:R-:W-:Y:S01]  /*26a0*/  IADD3 R36, PT, PT, -R41, R12, RZ ;  /* 0x0000000c29247210 */ /* 0x000fe20007ffe1ff */
[----:B------:R-:W-:-:S03]  /*26b0*/  VIADD R12, R38, 0xffffff81 ;  /* 0xffffff81260c7836 */ /* 0x000fc60000000000 */
        /* <DEDUP_REMOVED lines=47> */
.L_x_3829:
[----:B------:R-:W-:-:S04]  /*29b0*/  LOP3.LUT R5, R5, 0x80000000, RZ, 0xc0, !PT ;  /* 0x8000000005057812 */ /* 0x000fc800078ec0ff */
[----:B------:R-:W-:Y:S01]  /*29c0*/  LOP3.LUT R5, R5, 0x7f800000, RZ, 0xfc, !PT ;  /* 0x7f80000005057812 */ /* 0x000fe200078efcff */
[----:B------:R-:W-:Y:S06]  /*29d0*/  BRA `(.L_x_3830) ;  /* 0x0000000000047947 */ /* 0x000fec0003800000 */
.L_x_3828:
[----:B------:R-:W-:-:S07]  /*29e0*/  LEA R5, R13, R5, 0x17 ;  /* 0x000000050d057211 */ /* 0x000fce00078eb8ff */
.L_x_3830:
[----:B------:R-:W-:Y:S05]  /*29f0*/  BSYNC.RECONVERGENT B3 ;  /* 0x0000000000037941 */ /* 0x000fea0003800200 */
.L_x_3827:
[----:B------:R-:W-:Y:S05]  /*2a00*/  BRA `(.L_x_3831) ;  /* 0x0000000000207947 */ /* 0x000fea0003800000 */
.L_x_3826:
[----:B------:R-:W-:-:S04]  /*2a10*/  LOP3.LUT R5, R12, 0x80000000, R5, 0x48, !PT ;  /* 0x800000000c057812 */ /* 0x000fc800078e4805 */
[----:B------:R-:W-:Y:S01]  /*2a20*/  LOP3.LUT R5, R5, 0x7f800000, RZ, 0xfc, !PT ;  /* 0x7f80000005057812 */ /* 0x000fe200078efcff */
[----:B------:R-:W-:Y:S06]  /*2a30*/  BRA `(.L_x_3831) ;  /* 0x0000000000147947 */ /* 0x000fec0003800000 */
.L_x_3825:
[----:B------:R-:W-:Y:S01]  /*2a40*/  LOP3.LUT R5, R12, 0x80000000, R5, 0x48, !PT ;  /* 0x800000000c057812 */ /* 0x000fe200078e4805 */
[----:B------:R-:W-:Y:S06]  /*2a50*/  BRA `(.L_x_3831) ;  /* 0x00000000000c7947 */ /* 0x000fec0003800000 */
.L_x_3824:
[----:B------:R-:W0:Y:S01]  /*2a60*/  MUFU.RSQ R5, -QNAN ;  /* 0xffc0000000057908 */ /* 0x000e220000001400 */
[----:B------:R-:W-:Y:S05]  /*2a70*/  BRA `(.L_x_3831) ;  /* 0x0000000000047947 */ /* 0x000fea0003800000 */
.L_x_3823:
[----:B------:R-:W-:-:S07]  /*2a80*/  FADD.FTZ R5, R5, R12 ;  /* 0x0000000c05057221 */ /* 0x000fce0000010000 */
.L_x_3831:
[----:B------:R-:W-:Y:S05]  /*2a90*/  BSYNC.RECONVERGENT B2 ;  /* 0x0000000000027941 */ /* 0x000fea0003800200 */
.L_x_3821:
[----:B------:R-:W-:Y:S01]  /*2aa0*/  HFMA2 R13, -RZ, RZ, 0, 0 ;  /* 0x00000000ff0d7431 */ /* 0x000fe200000001ff */
[----:B------:R-:W-:-:S04]  /*2ab0*/  MOV R12, R14 ;  /* 0x0000000e000c7202 */ /* 0x000fc80000000f00 */
[----:B0-----:R-:W-:Y:S05]  /*2ac0*/  RET.REL.NODEC R12 `(_Z15SoftmaxWarpImplI10DirectLoadIffE11DirectStoreIffEfLi1ELi9ELi32ELi1ELb1EL9Algorithm0EEvT_T0_ll) ;  /* 0xffffffd40c4c7950 */ /* 0x001fea0003c3ffff */
.L_x_3832:
        /* <DEDUP_REMOVED lines=11> */
.L_x_8542:


//--------------------- .text._Z15SoftmaxWarpImplI10DirectLoadIffE11DirectStoreIffEfLi1ELi9ELi32ELi1ELb0EL9Algorithm0EEvT_T0_ll --------------------------
	.section	.text._Z15SoftmaxWarpImplI10DirectLoadIffE11DirectStoreIffEfLi1ELi9ELi32ELi1ELb0EL9Algorithm0EEvT_T0_ll,"ax",@progbits
	.align	128
        .global         _Z15SoftmaxWarpImplI10DirectLoadIffE11DirectStoreIffEfLi1ELi9ELi32ELi1ELb0EL9Algorithm0EEvT_T0_ll
        .type           _Z15SoftmaxWarpImplI10DirectLoadIffE11DirectStoreIffEfLi1ELi9ELi32ELi1ELb0EL9Algorithm0EEvT_T0_ll,@function
        .size           _Z15SoftmaxWarpImplI10DirectLoadIffE11DirectStoreIffEfLi1ELi9ELi32ELi1ELb0EL9Algorithm0EEvT_T0_ll,(.L_x_8543 - _Z15SoftmaxWarpImplI10DirectLoadIffE11DirectStoreIffEfLi1ELi9ELi32ELi1ELb0EL9Algorithm0EEvT_T0_ll)
        .other          _Z15SoftmaxWarpImplI10DirectLoadIffE11DirectStoreIffEfLi1ELi9ELi32ELi1ELb0EL9Algorithm0EEvT_T0_ll,@"STO_CUDA_ENTRY STV_DEFAULT"
_Z15SoftmaxWarpImplI10DirectLoadIffE11DirectStoreIffEfLi1ELi9ELi32ELi1ELb0EL9Algorithm0EEvT_T0_ll:
.text._Z15SoftmaxWarpImplI10DirectLoadIffE11DirectStoreIffEfLi1ELi9ELi32ELi1ELb0EL9Algorithm0EEvT_T0_ll:
        /* <DEDUP_REMOVED lines=24> */
.L_x_3833:
        /* <DEDUP_REMOVED lines=13> */
.L_x_3853:
[----:B---3--:R-:W-:Y:S01]  /*0250*/  HFMA2 R3, -RZ, RZ, 0, 0 ;  /* 0x00000000ff037431 */ /* 0x008fe200000001ff */
[----:B-1----:R-:W-:Y:S01]  /*0260*/  MOV R2, R20 ;  /* 0x0000001400027202 */ /* 0x002fe20000000f00 */
[----:B------:R-:W-:Y:S01]  /*0270*/  IMAD R7, R10, UR38, RZ ;  /* 0x000000260a077c24 */ /* 0x000fe2000f8e02ff */
[C---:B--2---:R-:W-:Y:S02]  /*0280*/  R2UR UR4, R16.reuse ;  /* 0x00000000100472ca */ /* 0x044fe400000e0000 */
[C---:B------:R-:W-:Y:S02]  /*0290*/  R2UR UR5, R17.reuse ;  /* 0x00000000110572ca */ /* 0x040fe400000e0000 */
[----:B------:R-:W-:Y:S02]  /*02a0*/  R2UR UR6, R16 ;  /* 0x00000000100672ca */ /* 0x000fe400000e0000 */
        /* <DEDUP_REMOVED lines=59> */
[----:B------:R-:W-:Y:S01]  /*0660*/  FADD R22, R3, -12583039 ;  /* 0xcb40007f03167421 */ /* 0x000fe20000000000 */
[----:B------:R-:W-:Y:S01]  /*0670*/  FFMA.SAT R13, R9, R8, 0.5 ;  /* 0x3f000000090d7423 */ /* 0x000fe20000002008 */
[----:B------:R-:W-:Y:S01]  /*0680*/  FADD R19, R19, -R14 ;  /* 0x8000000e13137221 */ /* 0x000fe20000000000 */
[----:B------:R-:W-:Y:S01]  /*0690*/  FFMA R12, R11, 1.4426950216293334961, -R4 ;  /* 0x3fb8aa3b0b0c7823 */ /* 0x000fe20000000804 */
[----:B------:R-:W-:Y:S01]  /*06a0*/  FFMA R22, R7, 1.4426950216293334961, -R22 ;  /* 0x3fb8aa3b07167823 */ /* 0x000fe20000000816 */
[----:B------:R-:W-:Y:S01]  /*06b0*/  FFMA.RM R4, R13, R6, 12582913 ;  /* 0x4b4000010d047423 */ /* 0x000fe20000004006 */
[----:B------:R-:W-:Y:S01]  /*06c0*/  FADD R27, R27, -R14 ;  /* 0x8000000e1b1b7221 */ /* 0x000fe20000000000 */
[----:B------:R-:W-:Y:S01]  /*06d0*/  FFMA R12, R11, 1.925963033500011079e-08, R12 ;  /* 0x32a570600b0c7823 */ /* 0x000fe2000000000c */
[----:B------:R-:W-:Y:S01]  /*06e0*/  FFMA R22, R7, 1.925963033500011079e-08, R22 ;  /* 0x32a5706007167823 */ /* 0x000fe20000000016 */
[----:B------:R-:W-:Y:S01]  /*06f0*/  FADD R24, R4, -12583039 ;  /* 0xcb40007f04187421 */ /* 0x000fe20000000000 */
[-C--:B------:R-:W-:Y:S01]  /*0700*/  FFMA.SAT R7, R29, R8.reuse, 0.5 ;  /* 0x3f0000001d077423 */ /* 0x080fe20000002008 */
[----:B------:R-:W-:Y:S01]  /*0710*/  FADD R25, R25, -R14 ;  /* 0x8000000e19197221 */ /* 0x000fe20000000000 */
[----:B------:R-:W-:Y:S01]  /*0720*/  FFMA.SAT R11, R19, R8, 0.5 ;  /* 0x3f000000130b7423 */ /* 0x000fe20000002008 */
[----:B------:R-:W-:Y:S01]  /*0730*/  FADD R14, R2, -12583039 ;  /* 0xcb40007f020e7421 */ /* 0x000fe20000000000 */
[----:B------:R-:W-:Y:S01]  /*0740*/  FFMA R24, R9, 1.4426950216293334961, -R24 ;  /* 0x3fb8aa3b09187823 */ /* 0x000fe20000000818 */
[-C--:B------:R-:W-:Y:S01]  /*0750*/  FFMA.RM R7, R7, R6.reuse, 12582913 ;  /* 0x4b40000107077423 */ /* 0x080fe20000004006 */
[----:B------:R1:W2:Y:S01]  /*0760*/  MUFU.EX2 R13, R12 ;  /* 0x0000000c000d7308 */ /* 0x0002a20000000800 */
[----:B------:R-:W-:Y:S01]  /*0770*/  FFMA.RM R11, R11, R6, 12582913 ;  /* 0x4b4000010b0b7423 */ /* 0x000fe20000004006 */
[----:B------:R-:W-:Y:S01]  /*0780*/  FFMA R14, R23, 1.4426950216293334961, -R14 ;  /* 0x3fb8aa3b170e7823 */ /* 0x000fe2000000080e */
[----:B------:R-:W-:Y:S01]  /*0790*/  FFMA R15, R9, 1.925963033500011079e-08, R24 ;  /* 0x32a57060090f7823 */ /* 0x000fe20000000018 */
[-C--:B------:R-:W-:Y:S01]  /*07a0*/  FFMA.SAT R9, R27, R8.reuse, 0.5 ;  /* 0x3f0000001b097423 */ /* 0x080fe20000002008 */
[----:B------:R-:W-:Y:S01]  /*07b0*/  FADD R26, R11, -12583039 ;  /* 0xcb40007f0b1a7421 */ /* 0x000fe20000000000 */
[----:B------:R-:W-:Y:S01]  /*07c0*/  FFMA R14, R23, 1.925963033500011079e-08, R14 ;  /* 0x32a57060170e7823 */ /* 0x000fe2000000000e */
[----:B------:R-:W-:Y:S01]  /*07d0*/  FFMA.SAT R23, R25, R8, 0.5 ;  /* 0x3f00000019177423 */ /* 0x000fe20000002008 */
[----:B------:R-:W-:Y:S01]  /*07e0*/  MUFU.EX2 R22, R22 ;  /* 0x0000001600167308 */ /* 0x000fe20000000800 */
[----:B-1----:R-:W-:Y:S01]  /*07f0*/  FADD R12, R7, -12583039 ;  /* 0xcb40007f070c7421 */ /* 0x002fe20000000000 */
[----:B------:R-:W-:Y:S01]  /*0800*/  FFMA R26, R19, 1.4426950216293334961, -R26 ;  /* 0x3fb8aa3b131a7823 */ /* 0x000fe2000000081a */
[----:B------:R-:W-:-:S02]  /*0810*/  SHF.L.U32 R0, R0, 0x17, RZ ;  /* 0x0000001700007819 */ /* 0x000fc400000006ff */
[----:B------:R-:W-:Y:S01]  /*0820*/  FFMA R28, R29, 1.4426950216293334961, -R12 ;  /* 0x3fb8aa3b1d1c7823 */ /* 0x000fe2000000080c */
[----:B------:R-:W-:Y:S01]  /*0830*/  FFMA.RM R12, R9, R6, 12582913 ;  /* 0x4b400001090c7423 */ /* 0x000fe20000004006 */
[----:B------:R-:W-:Y:S01]  /*0840*/  FFMA.SAT R9, R5, R8, 0.5 ;  /* 0x3f00000005097423 */ /* 0x000fe20000002008 */
[----:B------:R1:W3:Y:S01]  /*0850*/  MUFU.EX2 R24, R14 ;  /* 0x0000000e00187308 */ /* 0x0002e20000000800 */
[----:B------:R-:W-:Y:S01]  /*0860*/  FFMA R26, R19, 1.925963033500011079e-08, R26 ;  /* 0x32a57060131a7823 */ /* 0x000fe2000000001a */
[----:B------:R-:W-:Y:S01]  /*0870*/  FFMA R19, R29, 1.925963033500011079e-08, R28 ;  /* 0x32a570601d137823 */ /* 0x000fe2000000001c */
[-C--:B------:R-:W-:Y:S01]  /*0880*/  FFMA.RM R8, R9, R6.reuse, 12582913 ;  /* 0x4b40000109087423 */ /* 0x080fe20000004006 */
[----:B------:R-:W-:Y:S01]  /*0890*/  FFMA.RM R6, R23, R6, 12582913 ;  /* 0x4b40000117067423 */ /* 0x000fe20000004006 */
[----:B--2---:R-:W-:Y:S01]  /*08a0*/  FMUL R9, R0, R13 ;  /* 0x0000000d00097220 */ /* 0x004fe20000400000 */
[----:B------:R-:W-:Y:S02]  /*08b0*/  SHF.L.U32 R4, R4, 0x17, RZ ;  /* 0x0000001704047819 */ /* 0x000fe400000006ff */
[----:B------:R-:W2:Y:S01]  /*08c0*/  MUFU.EX2 R15, R15 ;  /* 0x0000000f000f7308 */ /* 0x000ea20000000800 */
[----:B-1----:R-:W-:Y:S01]  /*08d0*/  FADD R14, R12, -12583039 ;  /* 0xcb40007f0c0e7421 */ /* 0x002fe20000000000 */
[----:B------:R-:W-:-:S02]  /*08e0*/  SHF.L.U32 R11, R11, 0x17, RZ ;  /* 0x000000170b0b7819 */ /* 0x000fc400000006ff */
[----:B------:R-:W-:Y:S01]  /*08f0*/  SHF.L.U32 R12, R12, 0x17, RZ ;  /* 0x000000170c0c7819 */ /* 0x000fe200000006ff */
[----:B------:R-:W-:-:S03]  /*0900*/  FFMA R28, R27, 1.4426950216293334961, -R14 ;  /* 0x3fb8aa3b1b1c7823 */ /* 0x000fc6000000080e */
[----:B------:R-:W1:Y:S01]  /*0910*/  MUFU.EX2 R14, R26 ;  /* 0x0000001a000e7308 */ /* 0x000e620000000800 */
[----:B------:R-:W-:Y:S01]  /*0920*/  FFMA R23, R27, 1.925963033500011079e-08, R28 ;  /* 0x32a570601b177823 */ /* 0x000fe2000000001c */
[----:B------:R-:W-:Y:S01]  /*0930*/  FADD R28, R8, -12583039 ;  /* 0xcb40007f081c7421 */ /* 0x000fe20000000000 */
[----:B------:R-:W-:Y:S01]  /*0940*/  SHF.L.U32 R27, R2, 0x17, RZ ;  /* 0x00000017021b7819 */ /* 0x000fe200000006ff */
[C---:B------:R-:W-:Y:S01]  /*0950*/  FADD R2, R6.reuse, -12583039 ;  /* 0xcb40007f06027421 */ /* 0x040fe20000000000 */
[----:B------:R-:W-:Y:S01]  /*0960*/  SHF.L.U32 R6, R6, 0x17, RZ ;  /* 0x0000001706067819 */ /* 0x000fe200000006ff */
[----:B------:R-:W-:Y:S02]  /*0970*/  FFMA R28, R5, 1.4426950216293334961, -R28 ;  /* 0x3fb8aa3b051c7823 */ /* 0x000fe4000000081c */
[----:B------:R-:W4:Y:S01]  /*0980*/  MUFU.EX2 R19, R19 ;  /* 0x0000001300137308 */ /* 0x000f220000000800 */
[----:B---3--:R-:W-:Y:S01]  /*0990*/  FMUL R0, R27, R24 ;  /* 0x000000181b007220 */ /* 0x008fe20000400000 */
[----:B------:R-:W-:Y:S01]  /*09a0*/  FFMA R28, R5, 1.925963033500011079e-08, R28 ;  /* 0x32a57060051c7823 */ /* 0x000fe2000000001c */
[----:B------:R-:W-:Y:S01]  /*09b0*/  SHF.L.U32 R5, R3, 0x17, RZ ;  /* 0x0000001703057819 */ /* 0x000fe200000006ff */
[----:B------:R-:W-:Y:S01]  /*09c0*/  FADD R3, RZ, R9 ;  /* 0x00000009ff037221 */ /* 0x000fe20000000000 */
[----:B------:R-:W-:-:S03]  /*09d0*/  FFMA R24, R25, 1.4426950216293334961, -R2 ;  /* 0x3fb8aa3b19187823 */ /* 0x000fc60000000802 */
[----:B------:R-:W3:Y:S01]  /*09e0*/  MUFU.EX2 R23, R23 ;  /* 0x0000001700177308 */ /* 0x000ee20000000800 */
[----:B------:R-:W-:Y:S01]  /*09f0*/  FMUL R2, R5, R22 ;  /* 0x0000001605027220 */ /* 0x000fe20000400000 */
[----:B------:R-:W-:Y:S01]  /*0a00*/  FADD R5, R3, R0 ;  /* 0x0000000003057221 */ /* 0x000fe20000000000 */
[----:B------:R-:W-:Y:S01]  /*0a10*/  FFMA R24, R25, 1.925963033500011079e-08, R24 ;  /* 0x32a5706019187823 */ /* 0x000fe20000000018 */
[----:B--2---:R-:W-:Y:S01]  /*0a20*/  FMUL R3, R4, R15 ;  /* 0x0000000f04037220 */ /* 0x004fe20000400000 */
[----:B------:R-:W-:Y:S01]  /*0a30*/  SHF.L.U32 R22, R7, 0x17, RZ ;  /* 0x0000001707167819 */ /* 0x000fe200000006ff */
[----:B------:R-:W-:Y:S01]  /*0a40*/  FADD R4, R5, R2 ;  /* 0x0000000205047221 */ /* 0x000fe20000000000 */
[----:B-1----:R-:W-:Y:S01]  /*0a50*/  FMUL R5, R11, R14 ;  /* 0x0000000e0b057220 */ /* 0x002fe20000400000 */
[----:B------:R-:W1:Y:S02]  /*0a60*/  MUFU.EX2 R13, R28 ;  /* 0x0000001c000d7308 */ /* 0x000e640000000800 */
[----:B------:R-:W-:Y:S01]  /*0a70*/  FADD R14, R4, R3 ;  /* 0x00000003040e7221 */ /* 0x000fe20000000000 */
[----:B----4-:R-:W-:-:S03]  /*0a80*/  FMUL R4, R22, R19 ;  /* 0x0000001316047220 */ /* 0x010fc60000400000 */
[----:B------:R-:W-:Y:S01]  /*0a90*/  FADD R7, R14, R5 ;  /* 0x000000050e077221 */ /* 0x000fe20000000000 */
[----:B------:R-:W-:Y:S01]  /*0aa0*/  SHF.L.U32 R14, R8, 0x17, RZ ;  /* 0x00000017080e7819 */ /* 0x000fe200000006ff */
[----:B------:R-:W2:Y:S01]  /*0ab0*/  MUFU.EX2 R15, R24 ;  /* 0x00000018000f7308 */ /* 0x000ea20000000800 */
[----:B---3--:R-:W-:Y:S01]  /*0ac0*/  FMUL R8, R12, R23 ;  /* 0x000000170c087220 */ /* 0x008fe20000400000 */
[----:B------:R-:W-:-:S04]  /*0ad0*/  FADD R11, R7, R4 ;  /* 0x00000004070b7221 */ /* 0x000fc80000000000 */
[----:B------:R-:W-:Y:S01]  /*0ae0*/  FADD R12, R11, R8 ;  /* 0x000000080b0c7221 */ /* 0x000fe20000000000 */
[----:B-1----:R-:W-:-:S04]  /*0af0*/  FMUL R7, R14, R13 ;  /* 0x0000000d0e077220 */ /* 0x002fc80000400000 */
[----:B------:R-:W-:Y:S01]  /*0b00*/  FADD R13, R12, R7 ;  /* 0x000000070c0d7221 */ /* 0x000fe20000000000 */
[----:B--2---:R-:W-:-:S04]  /*0b10*/  FMUL R6, R6, R15 ;  /* 0x0000000f06067220 */ /* 0x004fc80000400000 */
        /* <DEDUP_REMOVED lines=10> */
.L_x_3865:
        /* <DEDUP_REMOVED lines=12> */
[----:B01----:R-:W-:Y:S05]  /*0c80*/  CALL.REL.NOINC `($__internal_57_$__cuda_sm3x_div_rn_noftz_f32_slowpath) ;  /* 0x0000001400007944 */ /* 0x003fea0003c00000 */
[----:B------:R-:W-:-:S07]  /*0c90*/  MOV R11, R9 ;  /* 0x00000009000b7202 */ /* 0x000fce0000000f00 */
.L_x_3836:
[----:B------:R-:W-:Y:S05]  /*0ca0*/  BSYNC.RECONVERGENT B0 ;  /* 0x0000000000007941 */ /* 0x000fea0003800200 */
.L_x_3835:
        /* <DEDUP_REMOVED lines=12> */
[----:B01----:R-:W-:Y:S05]  /*0d70*/  CALL.REL.NOINC `($__internal_57_$__cuda_sm3x_div_rn_noftz_f32_slowpath) ;  /* 0x0000001000c47944 */ /* 0x003fea0003c00000 */
[----:B------:R-:W-:-:S07]  /*0d80*/  MOV R14, R9 ;  /* 0x00000009000e7202 */ /* 0x000fce0000000f00 */
.L_x_3838:
[----:B------:R-:W-:Y:S05]  /*0d90*/  BSYNC.RECONVERGENT B0 ;  /* 0x0000000000007941 */ /* 0x000fea0003800200 */
.L_x_3837:
        /* <DEDUP_REMOVED lines=14> */
.L_x_3840:
[----:B------:R-:W-:Y:S05]  /*0e80*/  BSYNC.RECONVERGENT B0 ;  /* 0x0000000000007941 */ /* 0x000fea0003800200 */
.L_x_3839:
        /* <DEDUP_REMOVED lines=14> */
.L_x_3842:
[----:B------:R-:W-:Y:S05]  /*0f70*/  BSYNC.RECONVERGENT B0 ;  /* 0x0000000000007941 */ /* 0x000fea0003800200 */
.L_x_3841:
        /* <DEDUP_REMOVED lines=14> */
.L_x_3844:
[----:B------:R-:W-:Y:S05]  /*1060*/  BSYNC.RECONVERGENT B0 ;  /* 0x0000000000007941 */ /* 0x000fea0003800200 */
.L_x_3843:
        /* <DEDUP_REMOVED lines=14> */
.L_x_3846:
[----:B------:R-:W-:Y:S05]  /*1150*/  BSYNC.RECONVERGENT B0 ;  /* 0x0000000000007941 */ /* 0x000fea0003800200 */
.L_x_3845:
        /* <DEDUP_REMOVED lines=14> */
.L_x_3848:
[----:B------:R-:W-:Y:S05]  /*1240*/  BSYNC.RECONVERGENT B0 ;  /* 0x0000000000007941 */ /* 0x000fea0003800200 */
.L_x_3847:
        /* <DEDUP_REMOVED lines=14> */
.L_x_3850:
[----:B------:R-:W-:Y:S05]  /*1330*/  BSYNC.RECONVERGENT B0 ;  /* 0x0000000000007941 */ /* 0x000fea0003800200 */
.L_x_3849:
        /* <DEDUP_REMOVED lines=14> */
.L_x_3852:
[----:B------:R-:W-:Y:S05]  /*1420*/  BSYNC.RECONVERGENT B0 ;  /* 0x0000000000007941 */ /* 0x000fea0003800200 */
.L_x_3851:
        /* <DEDUP_REMOVED lines=41> */
.L_x_3834:
[----:B------:R-:W-:Y:S01]  /*16c0*/  BSSY B0, `(.L_x_3854) ;  /* 0x0000007000007945 */ /* 0x000fe20003800000 */
[----:B------:R-:W-:Y:S02]  /*16d0*/  MOV R12, 0x10 ;  /* 0x00000010000c7802 */ /* 0x000fe40000000f00 */
[----:B------:R-:W-:Y:S02]  /*16e0*/  MOV R11, 0x1f ;  /* 0x0000001f000b7802 */ /* 0x000fe40000000f00 */
[----:B------:R-:W-:-:S07]  /*16f0*/  MOV R15, 0xffffffff ;  /* 0xffffffff000f7802 */ /* 0x000fce0000000f00 */
[----:B0-----:R-:W-:Y:S05]  /*1700*/  WARPSYNC.COLLECTIVE R15, `(.L_x_3855) ;  /* 0x000000000f087348 */ /* 0x001fea0003c00000 */
[----:B------:R1:W2:Y:S02]  /*1710*/  SHFL.BFLY P6, R14, R13, R12, R11 ;  /* 0x0c00000c0d0e7389 */ /* 0x0002a400000c000b */
[----:B012---:R-:W-:Y:S05]  /*1720*/  ENDCOLLECTIVE ;  /* 0x000000000000791b */ /* 0x007fea0003800000 */
.L_x_3855:
[----:B------:R-:W-:Y:S05]  /*1730*/  BSYNC B0 ;  /* 0x0000000000007941 */ /* 0x000fea0003800000 */
.L_x_3854:
        /* <DEDUP_REMOVED lines=8> */
.L_x_3856:
[----:B------:R-:W-:Y:S01]  /*17c0*/  HFMA2 R12, -RZ, RZ, 0, 2.384185791015625e-07 ;  /* 0x00000004ff0c7431 */ /* 0x000fe200000001ff */
[----:B------:R-:W-:-:S04]  /*17d0*/  FMNMX R0, R13, R14, !PT ;  /* 0x0000000e0d007209 */ /* 0x000fc80007800000 */
[----:B------:R-:W-:-:S07]  /*17e0*/  MOV R13, R0 ;  /* 0x00000000000d7202 */ /* 0x000fce0000000f00 */
[----:B------:R-:W-:Y:S05]  /*17f0*/  WARPSYNC.COLLECTIVE R15, `(.L_x_3857) ;  /* 0x000000000f087348 */ /* 0x000fea0003c00000 */
[----:B------:R0:W1:Y:S02]  /*1800*/  SHFL.BFLY P6, R14, R13, R12, R11 ;  /* 0x0c00000c0d0e7389 */ /* 0x00006400000c000b */
[----:B01----:R-:W-:Y:S05]  /*1810*/  ENDCOLLECTIVE ;  /* 0x000000000000791b */ /* 0x003fea0003800000 */
.L_x_3857:
[----:B------:R-:W-:Y:S01]  /*1820*/  HFMA2 R12, -RZ, RZ, 0, 1.1920928955078125e-07 ;  /* 0x00000002ff0c7431 */ /* 0x000fe200000001ff */
[----:B------:R-:W-:-:S04]  /*1830*/  FMNMX R2, R0, R14, !PT ;  /* 0x0000000e00027209 */ /* 0x000fc80007800000 */
[----:B------:R-:W-:-:S07]  /*1840*/  MOV R13, R2 ;  /* 0x00000002000d7202 */ /* 0x000fce0000000f00 */
[----:B------:R-:W-:Y:S05]  /*1850*/  WARPSYNC.COLLECTIVE R15, `(.L_x_3858) ;  /* 0x000000000f087348 */ /* 0x000fea0003c00000 */
[----:B------:R0:W1:Y:S02]  /*1860*/  SHFL.BFLY P6, R14, R13, R12, R11 ;  /* 0x0c00000c0d0e7389 */ /* 0x00006400000c000b */
[----:B01----:R-:W-:Y:S05]  /*1870*/  ENDCOLLECTIVE ;  /* 0x000000000000791b */ /* 0x003fea0003800000 */
.L_x_3858:
[----:B------:R-:W-:Y:S01]  /*1880*/  HFMA2 R12, -RZ, RZ, 0, 5.9604644775390625e-08 ;  /* 0x00000001ff0c7431 */ /* 0x000fe200000001ff */
[----:B------:R-:W-:-:S04]  /*1890*/  FMNMX R3, R2, R14, !PT ;  /* 0x0000000e02037209 */ /* 0x000fc80007800000 */
[----:B------:R-:W-:-:S07]  /*18a0*/  MOV R13, R3 ;  /* 0x00000003000d7202 */ /* 0x000fce0000000f00 */
[----:B------:R-:W-:Y:S05]  /*18b0*/  WARPSYNC.COLLECTIVE R15, `(.L_x_3859) ;  /* 0x000000000f087348 */ /* 0x000fea0003c00000 */
[----:B------:R0:W1:Y:S02]  /*18c0*/  SHFL.BFLY P6, R14, R13, R12, R11 ;  /* 0x0c00000c0d0e7389 */ /* 0x00006400000c000b */
[----:B01----:R-:W-:Y:S05]  /*18d0*/  ENDCOLLECTIVE ;  /* 0x000000000000791b */ /* 0x003fea0003800000 */
.L_x_3859:
[----:B------:R-:W-:-:S05]  /*18e0*/  FMNMX R14, R3, R14, !PT ;  /* 0x0000000e030e7209 */ /* 0x000fca0007800000 */
[--C-:B------:R-:W-:Y:S01]  /*18f0*/  FADD R3, R7, -R14.reuse ;  /* 0x8000000e07037221 */ /* 0x100fe20000000000 */
[----:B------:R-:W-:Y:S02]  /*1900*/  HFMA2 R7, -RZ, RZ, 3.7421875, 0 ;  /* 0x437c0000ff077431 */ /* 0x000fe400000001ff */
[--C-:B------:R-:W-:Y:S01]  /*1910*/  FADD R9, R9, -R14.reuse ;  /* 0x8000000e09097221 */ /* 0x100fe20000000000 */
[--C-:B------:R-:W-:Y:S01]  /*1920*/  FADD R23, R23, -R14.reuse ;  /* 0x8000000e17177221 */ /* 0x100fe20000000000 */
[--C-:B------:R-:W-:Y:S01]  /*1930*/  FADD R11, R4, -R14.reuse ;  /* 0x8000000e040b7221 */ /* 0x100fe20000000000 */
[-C--:B------:R-:W-:Y:S01]  /*1940*/  FFMA.SAT R8, R3, R6.reuse, 0.5 ;  /* 0x3f00000003087423 */ /* 0x080fe20000002006 */
[-C--:B------:R-:W-:Y:S01]  /*1950*/  FFMA.SAT R0, R9, R6.reuse, 0.5 ;  /* 0x3f00000009007423 */ /* 0x080fe20000002006 */
[-C--:B------:R-:W-:Y:S01]  /*1960*/  FFMA.SAT R4, R23, R6.reuse, 0.5 ;  /* 0x3f00000017047423 */ /* 0x080fe20000002006 */
[--C-:B------:R-:W-:Y:S01]  /*1970*/  FADD R5, R5, -R14.reuse ;  /* 0x8000000e05057221 */ /* 0x100fe20000000000 */
[--C-:B------:R-:W-:Y:S01]  /*1980*/  FADD R19, R19, -R14.reuse ;  /* 0x8000000e13137221 */ /* 0x100fe20000000000 */
[--C-:B------:R-:W-:Y:S01]  /*1990*/  FADD R29, R29, -R14.reuse ;  /* 0x8000000e1d1d7221 */ /* 0x100fe20000000000 */
[-C--:B------:R-:W-:Y:S01]  /*19a0*/  FFMA.RM R0, R0, R7.reuse, 12582913 ;  /* 0x4b40000100007423 */ /* 0x080fe20000004007 */
[-C--:B------:R-:W-:Y:S01]  /*19b0*/  FFMA.RM R4, R4, R7.reuse, 12582913 ;  /* 0x4b40000104047423 */ /* 0x080fe20000004007 */
[-C--:B------:R-:W-:Y:S01]  /*19c0*/  FFMA.RM R8, R8, R7.reuse, 12582913 ;  /* 0x4b40000108087423 */ /* 0x080fe20000004007 */
[-C--:B------:R-:W-:Y:S01]  /*19d0*/  FFMA.SAT R12, R19, R6.reuse, 0.5 ;  /* 0x3f000000130c7423 */ /* 0x080fe20000002006 */
[C---:B------:R-:W-:Y:S01]  /*19e0*/  FADD R2, R0.reuse, -12583039 ;  /* 0xcb40007f00027421 */ /* 0x040fe20000000000 */
[----:B------:R-:W-:Y:S01]  /*19f0*/  SHF.L.U32 R0, R0, 0x17, RZ ;  /* 0x0000001700007819 */ /* 0x000fe200000006ff */
[--C-:B------:R-:W-:Y:S01]  /*1a00*/  FADD R27, R27, -R14.reuse ;  /* 0x8000000e1b1b7221 */ /* 0x100fe20000000000 */
[----:B------:R-:W-:Y:S01]  /*1a10*/  FADD R25, R25, -R14 ;  /* 0x8000000e19197221 */ /* 0x000fe20000000000 */
[----:B------:R-:W-:Y:S01]  /*1a20*/  FFMA R2, R9, 1.4426950216293334961, -R2 ;  /* 0x3fb8aa3b09027823 */ /* 0x000fe20000000802 */
[-C--:B------:R-:W-:Y:S01]  /*1a30*/  FFMA.SAT R14, R29, R6.reuse, 0.5 ;  /* 0x3f0000001d0e7423 */ /* 0x080fe20000002006 */
[-C--:B------:R-:W-:Y:S01]  /*1a40*/  FFMA.RM R12, R12, R7.reuse, 12582913 ;  /* 0x4b4000010c0c7423 */ /* 0x080fe20000004007 */
[----:B------:R-:W-:Y:S01]  /*1a50*/  FFMA.SAT R22, R11, R6, 0.5 ;  /* 0x3f0000000b167423 */ /* 0x000fe20000002006 */
[----:B------:R-:W-:Y:S01]  /*1a60*/  FFMA R2, R9, 1.925963033500011079e-08, R2 ;  /* 0x32a5706009027823 */ /* 0x000fe20000000002 */
[----:B------:R-:W-:-:S02]  /*1a70*/  FFMA.RM R14, R14, R7, 12582913 ;  /* 0x4b4000010e0e7423 */ /* 0x000fc40000004007 */
[----:B------:R-:W-:Y:S01]  /*1a80*/  FFMA.RM R22, R22, R7, 12582913 ;  /* 0x4b40000116167423 */ /* 0x000fe20000004007 */
[----:B------:R0:W1:Y:S02]  /*1a90*/  MUFU.EX2 R9, R2 ;  /* 0x0000000200097308 */ /* 0x0000640000000800 */
        /* <DEDUP_REMOVED lines=20> */
[C---:B0-----:R-:W-:Y:S01]  /*1be0*/  FADD R8, R14.reuse, -12583039 ;  /* 0xcb40007f0e087421 */ /* 0x041fe20000000000 */
[----:B------:R-:W-:-:S03]  /*1bf0*/  SHF.L.U32 R14, R14, 0x17, RZ ;  /* 0x000000170e0e7819 */ /* 0x000fc600000006ff */
[C---:B------:R-:W-:Y:S01]  /*1c00*/  FFMA R8, R29.reuse, 1.4426950216293334961, -R8 ;  /* 0x3fb8aa3b1d087823 */ /* 0x040fe20000000808 */
[----:B--2---:R-:W-:Y:S01]  /*1c10*/  FMUL R3, R4, R5 ;  /* 0x0000000504037220 */ /* 0x004fe20000400000 */
[C---:B------:R-:W-:Y:S02]  /*1c20*/  FADD R4, R12.reuse, -12583039 ;  /* 0xcb40007f0c047421 */ /* 0x040fe40000000000 */
[----:B------:R-:W-:Y:S01]  /*1c30*/  FFMA R8, R29, 1.925963033500011079e-08, R8 ;  /* 0x32a570601d087823 */ /* 0x000fe20000000008 */
[----:B------:R-:W-:Y:S01]  /*1c40*/  SHF.L.U32 R5, R12, 0x17, RZ ;  /* 0x000000170c057819 */ /* 0x000fe200000006ff */
[-C--:B------:R-:W-:Y:S01]  /*1c50*/  FFMA.SAT R12, R27, R6.reuse, 0.5 ;  /* 0x3f0000001b0c7423 */ /* 0x080fe20000002006 */
[----:B------:R-:W-:Y:S01]  /*1c60*/  FFMA R4, R19, 1.4426950216293334961, -R4 ;  /* 0x3fb8aa3b13047823 */ /* 0x000fe20000000804 */
[----:B------:R0:W-:Y:S01]  /*1c70*/  MUFU.EX2 R13, R8 ;  /* 0x00000008000d7308 */ /* 0x0001e20000000800 */
[----:B------:R-:W-:Y:S01]  /*1c80*/  FFMA.SAT R6, R25, R6, 0.5 ;  /* 0x3f00000019067423 */ /* 0x000fe20000002006 */
[----:B------:R-:W-:Y:S01]  /*1c90*/  FFMA.RM R12, R12, R7, 12582913 ;  /* 0x4b4000010c0c7423 */ /* 0x000fe20000004007 */
[----:B------:R-:W-:-:S02]  /*1ca0*/  FFMA R4, R19, 1.925963033500011079e-08, R4 ;  /* 0x32a5706013047823 */ /* 0x000fc40000000004 */
[----:B------:R-:W-:Y:S01]  /*1cb0*/  FFMA.RM R15, R6, R7, 12582913 ;  /* 0x4b400001060f7423 */ /* 0x000fe20000004007 */
[----:B------:R-:W-:Y:S01]  /*1cc0*/  FADD R6, R22, -12583039 ;  /* 0xcb40007f16067421 */ /* 0x000fe20000000000 */
[----:B------:R-:W-:Y:S02]  /*1cd0*/  FADD R7, RZ, R9 ;  /* 0x00000009ff077221 */ /* 0x000fe40000000000 */
[----:B------:R-:W1:Y:S01]  /*1ce0*/  MUFU.EX2 R4, R4 ;  /* 0x0000000400047308 */ /* 0x000e620000000800 */
[----:B------:R-:W-:Y:S01]  /*1cf0*/  FFMA R6, R11, 1.4426950216293334961, -R6 ;  /* 0x3fb8aa3b0b067823 */ /* 0x000fe20000000806 */
[----:B------:R-:W-:Y:S01]  /*1d00*/  FADD R7, R7, R0 ;  /* 0x0000000007077221 */ /* 0x000fe20000000000 */
[----:B0-----:R-:W-:Y:S01]  /*1d10*/  SHF.L.U32 R8, R12, 0x17, RZ ;  /* 0x000000170c087819 */ /* 0x001fe200000006ff */
[----:B-1----:R-:W-:Y:S01]  /*1d20*/  FMUL R5, R5, R4 ;  /* 0x0000000405057220 */ /* 0x002fe20000400000 */
[----:B------:R-:W-:Y:S01]  /*1d30*/  FMUL R4, R14, R13 ;  /* 0x0000000d0e047220 */ /* 0x000fe20000400000 */
[----:B------:R-:W-:Y:S01]  /*1d40*/  FADD R14, R12, -12583039 ;  /* 0xcb40007f0c0e7421 */ /* 0x000fe20000000000 */
[----:B------:R-:W-:Y:S01]  /*1d50*/  FFMA R13, R11, 1.925963033500011079e-08, R6 ;  /* 0x32a570600b0d7823 */ /* 0x000fe20000000006 */
[----:B------:R-:W-:-:S02]  /*1d60*/  FADD R6, R15, -12583039 ;  /* 0xcb40007f0f067421 */ /* 0x000fc40000000000 */
[----:B------:R-:W-:Y:S01]  /*1d70*/  FFMA R14, R27, 1.4426950216293334961, -R14 ;  /* 0x3fb8aa3b1b0e7823 */ /* 0x000fe2000000080e */
[----:B------:R-:W0:Y:S01]  /*1d80*/  MUFU.EX2 R12, R13 ;  /* 0x0000000d000c7308 */ /* 0x000e220000000800 */
[----:B------:R-:W-:Y:S02]  /*1d90*/  FFMA R6, R25, 1.4426950216293334961, -R6 ;  /* 0x3fb8aa3b19067823 */ /* 0x000fe40000000806 */
[----:B------:R-:W-:Y:S02]  /*1da0*/  FFMA R14, R27, 1.925963033500011079e-08, R14 ;  /* 0x32a570601b0e7823 */ /* 0x000fe4000000000e */
[----:B------:R-:W-:Y:S01]  /*1db0*/  FFMA R25, R25, 1.925963033500011079e-08, R6 ;  /* 0x32a5706019197823 */ /* 0x000fe20000000006 */
[----:B------:R-:W-:Y:S01]  /*1dc0*/  FADD R6, R7, R2 ;  /* 0x0000000207067221 */ /* 0x000fe20000000000 */
[----:B------:R-:W-:Y:S01]  /*1dd0*/  SHF.L.U32 R7, R22, 0x17, RZ ;  /* 0x0000001716077819 */ /* 0x000fe200000006ff */
[----:B------:R-:W1:Y:S02]  /*1de0*/  MUFU.EX2 R11, R14 ;  /* 0x0000000e000b7308 */ /* 0x000e640000000800 */
[----:B------:R-:W-:-:S06]  /*1df0*/  FADD R6, R6, R3 ;  /* 0x0000000306067221 */ /* 0x000fcc0000000000 */
[----:B------:R-:W2:Y:S01]  /*1e00*/  MUFU.EX2 R25, R25 ;  /* 0x0000001900197308 */ /* 0x000ea20000000800 */
[----:B0-----:R-:W-:Y:S01]  /*1e10*/  FMUL R7, R7, R12 ;  /* 0x0000000c07077220 */ /* 0x001fe20000400000 */
[----:B-1----:R-:W-:Y:S01]  /*1e20*/  FMUL R8, R8, R11 ;  /* 0x0000000b08087220 */ /* 0x002fe20000400000 */
[----:B------:R-:W-:Y:S01]  /*1e30*/  FADD R11, R6, R5 ;  /* 0x00000005060b7221 */ /* 0x000fe20000000000 */
[----:B------:R-:W-:Y:S02]  /*1e40*/  SHF.L.U32 R6, R15, 0x17, RZ ;  /* 0x000000170f067819 */ /* 0x000fe400000006ff */
[----:B------:R-:W-:Y:S01]  /*1e50*/  MOV R15, 0xffffffff ;  /* 0xffffffff000f7802 */ /* 0x000fe20000000f00 */
[----:B------:R-:W-:Y:S02]  /*1e60*/  FADD R11, R11, R4 ;  /* 0x000000040b0b7221 */ /* 0x000fe40000000000 */
[----:B--2---:R-:W-:Y:S02]  /*1e70*/  FMUL R6, R6, R25 ;  /* 0x0000001906067220 */ /* 0x004fe40000400000 */
        /* <DEDUP_REMOVED lines=8> */
.L_x_3860:
[----:B------:R-:W-:Y:S02]  /*1f00*/  HFMA2 R12, -RZ, RZ, 0, 4.76837158203125e-07 ;  /* 0x00000008ff0c7431 */ /* 0x000fe400000001ff */
[----:B------:R-:W-:-:S05]  /*1f10*/  FADD R19, R13, R14 ;  /* 0x0000000e0d137221 */ /* 0x000fca0000000000 */
[----:B------:R-:W-:-:S07]  /*1f20*/  MOV R13, R19 ;  /* 0x00000013000d7202 */ /* 0x000fce0000000f00 */
[----:B------:R-:W-:Y:S05]  /*1f30*/  WARPSYNC.COLLECTIVE R15, `(.L_x_3861) ;  /* 0x000000000f087348 */ /* 0x000fea0003c00000 */
[----:B------:R0:W1:Y:S02]  /*1f40*/  SHFL.BFLY P6, R14, R13, R12, R11 ;  /* 0x0c00000c0d0e7389 */ /* 0x00006400000c000b */
[----:B01----:R-:W-:Y:S05]  /*1f50*/  ENDCOLLECTIVE ;  /* 0x000000000000791b */ /* 0x003fea0003800000 */
.L_x_3861:
[----:B------:R-:W-:Y:S02]  /*1f60*/  HFMA2 R12, -RZ, RZ, 0, 2.384185791015625e-07 ;  /* 0x00000004ff0c7431 */ /* 0x000fe400000001ff */
[----:B------:R-:W-:-:S05]  /*1f70*/  FADD R22, R19, R14 ;  /* 0x0000000e13167221 */ /* 0x000fca0000000000 */
[----:B------:R-:W-:-:S07]  /*1f80*/  MOV R13, R22 ;  /* 0x00000016000d7202 */ /* 0x000fce0000000f00 */
[----:B------:R-:W-:Y:S05]  /*1f90*/  WARPSYNC.COLLECTIVE R15, `(.L_x_3862) ;  /* 0x000000000f087348 */ /* 0x000fea0003c00000 */
[----:B------:R0:W1:Y:S02]  /*1fa0*/  SHFL.BFLY P6, R14, R13, R12, R11 ;  /* 0x0c00000c0d0e7389 */ /* 0x00006400000c000b */
[----:B01----:R-:W-:Y:S05]  /*1fb0*/  ENDCOLLECTIVE ;  /* 0x000000000000791b */ /* 0x003fea0003800000 */
.L_x_3862:
[----:B------:R-:W-:Y:S02]  /*1fc0*/  HFMA2 R12, -RZ, RZ, 0, 1.1920928955078125e-07 ;  /* 0x00000002ff0c7431 */ /* 0x000fe400000001ff */
[----:B------:R-:W-:-:S05]  /*1fd0*/  FADD R23, R22, R14 ;  /* 0x0000000e16177221 */ /* 0x000fca0000000000 */
[----:B------:R-:W-:-:S07]  /*1fe0*/  MOV R13, R23 ;  /* 0x00000017000d7202 */ /* 0x000fce0000000f00 */
[----:B------:R-:W-:Y:S05]  /*1ff0*/  WARPSYNC.COLLECTIVE R15, `(.L_x_3863) ;  /* 0x000000000f087348 */ /* 0x000fea0003c00000 */
[----:B------:R0:W1:Y:S02]  /*2000*/  SHFL.BFLY P6, R14, R13, R12, R11 ;  /* 0x0c00000c0d0e7389 */ /* 0x00006400000c000b */
[----:B01----:R-:W-:Y:S05]  /*2010*/  ENDCOLLECTIVE ;  /* 0x000000000000791b */ /* 0x003fea0003800000 */
.L_x_3863:
[----:B------:R-:W-:Y:S02]  /*2020*/  HFMA2 R12, -RZ, RZ, 0, 5.9604644775390625e-08 ;  /* 0x00000001ff0c7431 */ /* 0x000fe400000001ff */
[----:B------:R-:W-:-:S05]  /*2030*/  FADD R24, R23, R14 ;  /* 0x0000000e17187221 */ /* 0x000fca0000000000 */
[----:B------:R-:W-:-:S07]  /*2040*/  MOV R13, R24 ;  /* 0x00000018000d7202 */ /* 0x000fce0000000f00 */
[----:B------:R-:W-:Y:S05]  /*2050*/  WARPSYNC.COLLECTIVE R15, `(.L_x_3864) ;  /* 0x000000000f087348 */ /* 0x000fea0003c00000 */
[----:B------:R0:W1:Y:S02]  /*2060*/  SHFL.BFLY P6, R14, R13, R12, R11 ;  /* 0x0c00000c0d0e7389 */ /* 0x00006400000c000b */
[----:B01----:R-:W-:Y:S05]  /*2070*/  ENDCOLLECTIVE ;  /* 0x000000000000791b */ /* 0x003fea0003800000 */
.L_x_3864:
[----:B------:R-:W-:Y:S05]  /*2080*/  BRA `(.L_x_3865) ;  /* 0xffffffe800cc7947 */ /* 0x000fea000383ffff */
        .weak           $__internal_57_$__cuda_sm3x_div_rn_noftz_f32_slowpath
        .type           $__internal_57_$__cuda_sm3x_div_rn_noftz_f32_slowpath,@function
        .size           $__internal_57_$__cuda_sm3x_div_rn_noftz_f32_slowpath,(.L_x_8543 - $__internal_57_$__cuda_sm3x_div_rn_noftz_f32_slowpath)
$__internal_57_$__cuda_sm3x_div_rn_noftz_f32_slowpath:
        /* <DEDUP_REMOVED lines=34> */
.L_x_3867:
        /* <DEDUP_REMOVED lines=51> */
.L_x_3874:
[----:B------:R-:W-:-:S04]  /*25e0*/  LOP3.LUT R9, R9, 0x80000000, RZ, 0xc0, !PT ;  /* 0x8000000009097812 */ /* 0x000fc800078ec0ff */
[----:B------:R-:W-:Y:S01]  /*25f0*/  LOP3.LUT R9, R9, 0x7f800000, RZ, 0xfc, !PT ;  /* 0x7f80000009097812 */ /* 0x000fe200078efcff */
[----:B------:R-:W-:Y:S06]  /*2600*/  BRA `(.L_x_3875) ;  /* 0x0000000000047947 */ /* 0x000fec0003800000 */
.L_x_3873:
[----:B------:R-:W-:-:S07]  /*2610*/  LEA R9, R28, R9, 0x17 ;  /* 0x000000091c097211 */ /* 0x000fce00078eb8ff */
.L_x_3875:
[----:B------:R-:W-:Y:S05]  /*2620*/  BSYNC.RECONVERGENT B2 ;  /* 0x0000000000027941 */ /* 0x000fea0003800200 */
.L_x_3872:
[----:B------:R-:W-:Y:S05]  /*2630*/  BRA `(.L_x_3876) ;  /* 0x0000000000207947 */ /* 0x000fea0003800000 */
.L_x_3871:
[----:B------:R-:W-:-:S04]  /*2640*/  LOP3.LUT R9, R12, 0x80000000, R9, 0x48, !PT ;  /* 0x800000000c097812 */ /* 0x000fc800078e4809 */
[----:B------:R-:W-:Y:S01]  /*2650*/  LOP3.LUT R9, R9, 0x7f800000, RZ, 0xfc, !PT ;  /* 0x7f80000009097812 */ /* 0x000fe200078efcff */
[----:B------:R-:W-:Y:S06]  /*2660*/  BRA `(.L_x_3876) ;  /* 0x0000000000147947 */ /* 0x000fec0003800000 */
.L_x_3870:
[----:B------:R-:W-:Y:S01]  /*2670*/  LOP3.LUT R9, R12, 0x80000000, R9, 0x48, !PT ;  /* 0x800000000c097812 */ /* 0x000fe200078e4809 */
[----:B------:R-:W-:Y:S06]  /*2680*/  BRA `(.L_x_3876) ;  /* 0x00000000000c7947 */ /* 0x000fec0003800000 */
.L_x_3869:
[----:B------:R-:W0:Y:S01]  /*2690*/  MUFU.RSQ R9, -QNAN ;  /* 0xffc0000000097908 */ /* 0x000e220000001400 */
[----:B------:R-:W-:Y:S05]  /*26a0*/  BRA `(.L_x_3876) ;  /* 0x0000000000047947 */ /* 0x000fea0003800000 */
.L_x_3868:
[----:B------:R-:W-:-:S07]  /*26b0*/  FADD.FTZ R9, R9, R12 ;  /* 0x0000000c09097221 */ /* 0x000fce0000010000 */
.L_x_3876:
[----:B------:R-:W-:Y:S05]  /*26c0*/  BSYNC.RECONVERGENT B1 ;  /* 0x0000000000017941 */ /* 0x000fea0003800200 */
.L_x_3866:
[----:B------:R-:W-:Y:S01]  /*26d0*/  HFMA2 R13, -RZ, RZ, 0, 0 ;  /* 0x00000000ff0d7431 */ /* 0x000fe200000001ff */
[----:B------:R-:W-:-:S04]  /*26e0*/  MOV R12, R22 ;  /* 0x00000016000c7202 */ /* 0x000fc80000000f00 */
[----:B0-----:R-:W-:Y:S05]  /*26f0*/  RET.REL.NODEC R12 `(_Z15SoftmaxWarpImplI10DirectLoadIffE11DirectStoreIffEfLi1ELi9ELi32ELi1ELb0EL9Algorithm0EEvT_T0_ll) ;  /* 0xffffffd80c407950 */ /* 0x001fea0003c3ffff */
.L_x_3877:
        /* <DEDUP_REMOVED lines=16> */
.L_x_8543:


//--------------------- .text._Z15SoftmaxWarpImplI10DirectLoadIffE11DirectStoreIffEfLi1ELi8ELi32ELi1ELb1EL9Algorithm0EEvT_T0_ll --------------------------
	.section	.text._Z15SoftmaxWarpImplI10DirectLoadIffE11DirectStoreIffEfLi1ELi8ELi32ELi1ELb1EL9Algorithm0EEvT_T0_ll,"ax",@progbits
	.align	128
        .global         _Z15SoftmaxWarpImplI10DirectLoadIffE11DirectStoreIffEfLi1ELi8ELi32ELi1ELb1EL9Algorithm0EEvT_T0_ll
        .type           _Z15SoftmaxWarpImplI10DirectLoadIffE11DirectStoreIffEfLi1ELi8ELi32ELi1ELb1EL9Algorithm0EEvT_T0_ll,@function
        .size           _Z15SoftmaxWarpImplI10DirectLoadIffE11DirectStoreIffEfLi1ELi8ELi32ELi1ELb1EL9Algorithm0EEvT_T0_ll,(.L_x_8544 - _Z15SoftmaxWarpImplI10DirectLoadIffE11DirectStoreIffEfLi1ELi8ELi32ELi1ELb1EL9Algorithm0EEvT_T0_ll)
        .other          _Z15SoftmaxWarpImplI10DirectLoadIffE11DirectStoreIffEfLi1ELi8ELi32ELi1ELb1EL9Algorithm0EEvT_T0_ll,@"STO_CUDA_ENTRY STV_DEFAULT"
_Z15SoftmaxWarpImplI10DirectLoadIffE11DirectStoreIffEfLi1ELi8ELi32ELi1ELb1EL9Algorithm0EEvT_T0_ll:
.text._Z15SoftmaxWarpImplI10DirectLoadIffE11DirectStoreIffEfLi1ELi8ELi32ELi1ELb1EL9Algorithm0EEvT_T0_ll:
        /* <DEDUP_REMOVED lines=15> */
[----:B------:R-:W-:Y:S01]  /*00f0*/  IMAD.MOV.U32 R13, RZ, RZ, RZ ;  /* 0x000000ffff0d7224 */ /* 0x000fe200078e00ff */
[----:B------:R-:W5:Y:S01]  /*0100*/  LDCU.64 UR8, c[0x4][0x2d8] ;  /* 0x01005b00ff0877ac */ /* 0x000f620008000a00 */
[----:B-1----:R-:W-:Y:S02]  /*0110*/  MOV R4, UR4 ;  /* 0x0000000400047c02 */ /* 0x002fe40008000f00 */
[----:B------:R-:W-:Y:S01]  /*0120*/  MOV R5, UR5 ;  /* 0x0000000500057c02 */ /* 0x000fe20008000f00 */
[----:B----4-:R-:W-:Y:S01]  /*0130*/  IMAD.U32 R6, RZ, RZ, UR6 ;  /* 0x00000006ff067e24 */ /* 0x010fe2000f8e00ff */
[----:B------:R-:W-:-:S02]  /*0140*/  MOV R7, UR7 ;  /* 0x0000000700077c02 */ /* 0x000fc40008000f00 */
[----:B-----5:R-:W-:Y:S01]  /*0150*/  MOV R10, UR8 ;  /* 0x00000008000a7c02 */ /* 0x020fe20008000f00 */
[----:B--2---:R-:W-:-:S07]  /*0160*/  IMAD.U32 R11, RZ, RZ, UR9 ;  /* 0x00000009ff0b7e24 */ /* 0x004fce000f8e00ff */
[----:B------:R-:W-:-:S07]  /*0170*/  LEPC R20, `(.L_x_3878) ;  /* 0x000000001014794e */ /* 0x000fce0000000000 */
[----:B0--3--:R-:W-:Y:S05]  /*0180*/  CALL.ABS.NOINC R2 ;  /* 0x0000000002007343 */ /* 0x009fea0003c00000 */
.L_x_3878:
        /* <DEDUP_REMOVED lines=20> */
[----:B------:R-:W-:-:S07]  /*02d0*/  IADD3 R22, PT, PT, R20, 0xe0, RZ ;  /* 0x000000e014167810 */ /* 0x000fce0007ffe0ff */
.L_x_3897:
[----:B------:R-:W-:Y:S01]  /*02e0*/  ISETP.GE.U32.AND P1, PT, R20, UR44, PT ;  /* 0x0000002c14007c0c */ /* 0x000fe2000bf26070 */
[----:B--2---:R-:W-:Y:S01]  /*02f0*/  IMAD.MOV.U32 R3, RZ, RZ, RZ ;  /* 0x000000ffff037224 */ /* 0x004fe200078e00ff */
        /* <DEDUP_REMOVED lines=8> */
[----:B-1----:R-:W-:Y:S02]  /*0380*/  @!P1 R2UR UR4, R16 ;  /* 0x00000000100492ca */ /* 0x002fe400000e0000 */
[----:B------:R-:W-:Y:S02]  /*0390*/  @!P1 R2UR UR5, R17 ;  /* 0x00000000110592ca */ /* 0x000fe400000e0000 */
[----:B------:R-:W-:Y:S02]  /*03a0*/  IADD3 R3, PT, PT, R5, R3, RZ ;  /* 0x0000000305037210 */ /* 0x000fe40007ffe0ff */
[----:B------:R-:W-:Y:S02]  /*03b0*/  LEA R2, P0, R4, UR40, 0x2 ;  /* 0x0000002804027c11 */ /* 0x000fe4000f8010ff */
[----:B------:R-:W-:Y:S02]  /*03c0*/  @!P6 R2UR UR6, R16 ;  /* 0x000000001006e2ca */ /* 0x000fe400000e0000 */
[----:B------:R-:W-:-:S02]  /*03d0*/  @!P6 R2UR UR7, R17 ;  /* 0x000000001107e2ca */ /* 0x000fc400000e0000 */
[----:B------:R-:W-:Y:S01]  /*03e0*/  LEA.HI.X R3, R4, UR41, R3, 0x2, P0 ;  /* 0x0000002904037c11 */ /* 0x000fe200080f1403 */
[----:B------:R-:W-:-:S04]  /*03f0*/  IMAD.MOV.U32 R4, RZ, RZ, -0x800000 ;  /* 0xff800000ff047424 */ /* 0x000fc800078e00ff */
[----:B------:R-:W2:Y:S06]  /*0400*/  @!P1 LDG.E R6, desc[UR4][R2.64] ;  /* 0x0000000402069981 */ /* 0x000eac000c1e1900 */
[----:B------:R-:W3:Y:S01]  /*0410*/  @!P6 LDG.E R4, desc[UR6][R2.64+0x80] ;  /* 0x000080060204e981 */ /* 0x000ee2000c1e1900 */
        /* <DEDUP_REMOVED lines=19> */
[C---:B------:R-:W-:Y:S01]  /*0550*/  @!P5 R2UR UR10, R16.reuse ;  /* 0x00000000100ad2ca */ /* 0x040fe200000e0000 */
[----:B------:R-:W4:Y:S01]  /*0560*/  @!P0 LDG.E R36, desc[UR4][R2.64+0x100] ;  /* 0x0001000402248981 */ /* 0x000f22000c1e1900 */
[----:B------:R-:W-:Y:S02]  /*0570*/  @!P5 R2UR UR11, R17 ;  /* 0x00000000110bd2ca */ /* 0x000fe400000e0000 */
[----:B------:R-:W-:Y:S01]  /*0580*/  MOV R32, 0xff800000 ;  /* 0xff80000000207802 */ /* 0x000fe20000000f00 */
[----:B------:R-:W5:Y:S01]  /*0590*/  @!P2 LDG.E R34, desc[UR6][R2.64+0x180] ;  /* 0x000180060222a981 */ /* 0x000f62000c1e1900 */
[----:B------:R-:W-:-:S02]  /*05a0*/  @!P4 R2UR UR4, R16 ;  /* 0x000000001004c2ca */ /* 0x000fc400000e0000 */
[----:B------:R-:W-:Y:S02]  /*05b0*/  @!P4 R2UR UR5, R17 ;  /* 0x000000001105c2ca */ /* 0x000fe400000e0000 */
[----:B0-----:R-:W-:Y:S01]  /*05c0*/  MOV R30, 0xff800000 ;  /* 0xff800000001e7802 */ /* 0x001fe20000000f00 */
        /* <DEDUP_REMOVED lines=12> */
[----:B----4-:R-:W-:-:S04]  /*0690*/  @!P0 FMNMX R13, R13, R36, !PT ;  /* 0x000000240d0d8209 */ /* 0x010fc80007800000 */
[----:B-----5:R-:W-:-:S04]  /*06a0*/  @!P2 FMNMX R13, R13, R34, !PT ;  /* 0x000000220d0da209 */ /* 0x020fc80007800000 */
[----:B------:R-:W-:Y:S01]  /*06b0*/  @!P3 FMNMX R13, R13, R32, !PT ;  /* 0x000000200d0db209 */ /* 0x000fe20007800000 */
[----:B------:R-:W-:-:S03]  /*06c0*/  UMOV UR4, 0xffffffff ;  /* 0xffffffff00047882 */ /* 0x000fc60000000000 */
[----:B------:R-:W-:-:S04]  /*06d0*/  @!P5 FMNMX R13, R13, R30, !PT ;  /* 0x0000001e0d0dd209 */ /* 0x000fc80007800000 */
[----:B------:R-:W-:-:S04]  /*06e0*/  @!P4 FMNMX R13, R13, R8, !PT ;  /* 0x000000080d0dc209 */ /* 0x000fc80007800000 */
[----:B--2---:R-:W-:Y:S01]  /*06f0*/  @!P6 FMNMX R13, R13, R10, !PT ;  /* 0x0000000a0d0de209 */ /* 0x004fe20007800000 */
[----:B------:R-:W-:Y:S06]  /*0700*/  BRA.DIV UR4, `(.L_x_3880) ;  /* 0x0000001204447947 */ /* 0x000fec000b800000 */
[----:B------:R-:W0:Y:S01]  /*0710*/  SHFL.BFLY PT, R14, R13, 0x10, 0x1f ;  /* 0x0e001f000d0e7f89 */ /* 0x000e2200000e0000 */
[----:B------:R-:W-:Y:S01]  /*0720*/  HFMA2 R5, -RZ, RZ, 0.96630859375, -0.0022525787353515625 ;  /* 0x3bbb989dff057431 */ /* 0x000fe200000001ff */
        /* <DEDUP_REMOVED lines=10> */
[----:B------:R-:W-:Y:S02]  /*07d0*/  IMAD.MOV.U32 R6, RZ, RZ, 0x437c0000 ;  /* 0x437c0000ff067424 */ /* 0x000fe400078e00ff */
[C---:B------:R-:W-:Y:S01]  /*07e0*/  FADD R14, -R7.reuse, R4 ;  /* 0x00000004070e7221 */ /* 0x040fe20000000100 */
[C---:B------:R-:W-:Y:S01]  /*07f0*/  FADD R34, -R7.reuse, R34 ;  /* 0x0000002207227221 */ /* 0x040fe20000000100 */
[-C--:B------:R-:W-:Y:S01]  /*0800*/  FFMA.SAT R9, R12, R5.reuse, 0.5 ;  /* 0x3f0000000c097423 */ /* 0x080fe20000002005 */
[C---:B------:R-:W-:Y:S01]  /*0810*/  FADD R36, -R7.reuse, R36 ;  /* 0x0000002407247221 */ /* 0x040fe20000000100 */
[-C--:B------:R-:W-:Y:S01]  /*0820*/  FFMA.SAT R11, R14, R5.reuse, 0.5 ;  /* 0x3f0000000e0b7423 */ /* 0x080fe20000002005 */
[----:B------:R-:W-:Y:S01]  /*0830*/  FADD R32, -R7, R32 ;  /* 0x0000002007207221 */ /* 0x000fe20000000100 */
[-C--:B------:R-:W-:Y:S01]  /*0840*/  FFMA.RM R0, R9, R6.reuse, 12582913 ;  /* 0x4b40000109007423 */ /* 0x080fe20000004006 */
[-C--:B------:R-:W-:Y:S01]  /*0850*/  FFMA.SAT R13, R36, R5.reuse, 0.5 ;  /* 0x3f000000240d7423 */ /* 0x080fe20000002005 */
[-C--:B------:R-:W-:Y:S01]  /*0860*/  FFMA.RM R2, R11, R6.reuse, 12582913 ;  /* 0x4b4000010b027423 */ /* 0x080fe20000004006 */
[----:B------:R-:W-:Y:S01]  /*0870*/  FFMA.SAT R29, R32, R5, 0.5 ;  /* 0x3f000000201d7423 */ /* 0x000fe20000002005 */
[----:B------:R-:W-:Y:S01]  /*0880*/  FADD R9, R0, -12583039 ;  /* 0xcb40007f00097421 */ /* 0x000fe20000000000 */
[----:B------:R-:W-:Y:S01]  /*0890*/  FFMA.RM R4, R13, R6, 12582913 ;  /* 0x4b4000010d047423 */ /* 0x000fe20000004006 */
[----:B------:R-:W-:Y:S01]  /*08a0*/  FADD R11, R2, -12583039 ;  /* 0xcb40007f020b7421 */ /* 0x000fe20000000000 */
[----:B------:R-:W-:Y:S01]  /*08b0*/  SHF.L.U32 R0, R0, 0x17, RZ ;  /* 0x0000001700007819 */ /* 0x000fe200000006ff */
[----:B------:R-:W-:Y:S01]  /*08c0*/  FFMA R9, R12, 1.4426950216293334961, -R9 ;  /* 0x3fb8aa3b0c097823 */ /* 0x000fe20000000809 */
[----:B------:R-:W-:Y:S01]  /*08d0*/  FADD R13, R4, -12583039 ;  /* 0xcb40007f040d7421 */ /* 0x000fe20000000000 */
[----:B------:R-:W-:-:S02]  /*08e0*/  FFMA R11, R14, 1.4426950216293334961, -R11 ;  /* 0x3fb8aa3b0e0b7823 */ /* 0x000fc4000000080b */
[----:B------:R-:W-:Y:S01]  /*08f0*/  FFMA R3, R12, 1.925963033500011079e-08, R9 ;  /* 0x32a570600c037823 */ /* 0x000fe20000000009 */
[-C--:B------:R-:W-:Y:S01]  /*0900*/  FFMA.SAT R9, R34, R5.reuse, 0.5 ;  /* 0x3f00000022097423 */ /* 0x080fe20000002005 */
[----:B------:R-:W-:Y:S01]  /*0910*/  FFMA R12, R14, 1.925963033500011079e-08, R11 ;  /* 0x32a570600e0c7823 */ /* 0x000fe2000000000b */
[C---:B------:R-:W-:Y:S01]  /*0920*/  FADD R14, -R7.reuse, R30 ;  /* 0x0000001e070e7221 */ /* 0x040fe20000000100 */
[----:B------:R-:W-:Y:S01]  /*0930*/  FADD R30, -R7, R10 ;  /* 0x0000000a071e7221 */ /* 0x000fe20000000100 */
[----:B------:R-:W-:Y:S01]  /*0940*/  FFMA.RM R9, R9, R6, 12582913 ;  /* 0x4b40000109097423 */ /* 0x000fe20000004006 */
[----:B------:R-:W-:Y:S01]  /*0950*/  FFMA R13, R36, 1.4426950216293334961, -R13 ;  /* 0x3fb8aa3b240d7823 */ /* 0x000fe2000000080d */
[----:B------:R-:W-:Y:S01]  /*0960*/  FFMA.SAT R31, R14, R5, 0.5 ;  /* 0x3f0000000e1f7423 */ /* 0x000fe20000002005 */
[----:B------:R-:W0:Y:S01]  /*0970*/  MUFU.EX2 R3, R3 ;  /* 0x0000000300037308 */ /* 0x000e220000000800 */
[C---:B------:R-:W-:Y:S01]  /*0980*/  FADD R11, R9.reuse, -12583039 ;  /* 0xcb40007f090b7421 */ /* 0x040fe20000000000 */
[----:B------:R-:W-:Y:S01]  /*0990*/  FFMA R13, R36, 1.925963033500011079e-08, R13 ;  /* 0x32a57060240d7823 */ /* 0x000fe2000000000d */
[----:B------:R-:W-:-:S02]  /*09a0*/  SHF.L.U32 R9, R9, 0x17, RZ ;  /* 0x0000001709097819 */ /* 0x000fc400000006ff */
[C---:B------:R-:W-:Y:S01]  /*09b0*/  FFMA R15, R34.reuse, 1.4426950216293334961, -R11 ;  /* 0x3fb8aa3b220f7823 */ /* 0x040fe2000000080b */
[-C--:B------:R-:W-:Y:S02]  /*09c0*/  FFMA.RM R11, R29, R6.reuse, 12582913 ;  /* 0x4b4000011d0b7423 */ /* 0x080fe40000004006 */
[----:B------:R-:W1:Y:S01]  /*09d0*/  MUFU.EX2 R12, R12 ;  /* 0x0000000c000c7308 */ /* 0x000e620000000800 */
[----:B------:R-:W-:Y:S01]  /*09e0*/  FFMA R29, R34, 1.925963033500011079e-08, R15 ;  /* 0x32a57060221d7823 */ /* 0x000fe2000000000f */
[----:B------:R-:W-:Y:S01]  /*09f0*/  FADD R34, -R7, R8 ;  /* 0x0000000807227221 */ /* 0x000fe20000000100 */
[-C--:B------:R-:W-:Y:S01]  /*0a00*/  FFMA.RM R7, R31, R6.reuse, 12582913 ;  /* 0x4b4000011f077423 */ /* 0x080fe20000004006 */
[----:B------:R-:W-:Y:S02]  /*0a10*/  FADD R15, R11, -12583039 ;  /* 0xcb40007f0b0f7421 */ /* 0x000fe40000000000 */
[-C--:B------:R-:W-:Y:S01]  /*0a20*/  FFMA.SAT R33, R34, R5.reuse, 0.5 ;  /* 0x3f00000022217423 */ /* 0x080fe20000002005 */
[----:B------:R-:W-:Y:S01]  /*0a30*/  FADD R31, R7, -12583039 ;  /* 0xcb40007f071f7421 */ /* 0x000fe20000000000 */
[----:B------:R-:W-:Y:S01]  /*0a40*/  FFMA R15, R32, 1.4426950216293334961, -R15 ;  /* 0x3fb8aa3b200f7823 */ /* 0x000fe2000000080f */
[----:B------:R-:W-:Y:S01]  /*0a50*/  FFMA.SAT R5, R30, R5, 0.5 ;  /* 0x3f0000001e057423 */ /* 0x000fe20000002005 */
[-C--:B------:R-:W-:Y:S01]  /*0a60*/  FFMA.RM R8, R33, R6.reuse, 12582913 ;  /* 0x4b40000121087423 */ /* 0x080fe20000004006 */
[----:B------:R-:W-:Y:S01]  /*0a70*/  FFMA R31, R14, 1.4426950216293334961, -R31 ;  /* 0x3fb8aa3b0e1f7823 */ /* 0x000fe2000000081f */
[----:B------:R-:W2:Y:S01]  /*0a80*/  MUFU.EX2 R13, R13 ;  /* 0x0000000d000d7308 */ /* 0x000ea20000000800 */
[----:B------:R-:W-:Y:S01]  /*0a90*/  FFMA R15, R32, 1.925963033500011079e-08, R15 ;  /* 0x32a57060200f7823 */ /* 0x000fe2000000000f */
[----:B------:R-:W-:Y:S01]  /*0aa0*/  FADD R33, R8, -12583039 ;  /* 0xcb40007f08217421 */ /* 0x000fe20000000000 */
[----:B------:R-:W-:Y:S01]  /*0ab0*/  FFMA R31, R14, 1.925963033500011079e-08, R31 ;  /* 0x32a570600e1f7823 */ /* 0x000fe2000000001f */
[----:B------:R-:W-:Y:S01]  /*0ac0*/  FFMA.RM R14, R5, R6, 12582913 ;  /* 0x4b400001050e7423 */ /* 0x000fe20000004006 */
[----:B------:R-:W-:Y:S01]  /*0ad0*/  SHF.L.U32 R5, R2, 0x17, RZ ;  /* 0x0000001702057819 */ /* 0x000fe200000006ff */
[----:B------:R-:W-:Y:S01]  /*0ae0*/  FFMA R33, R34, 1.4426950216293334961, -R33 ;  /* 0x3fb8aa3b22217823 */ /* 0x000fe20000000821 */
[----:B0-----:R-:W-:Y:S01]  /*0af0*/  FMUL R3, R0, R3 ;  /* 0x0000000300037220 */ /* 0x001fe20000400000 */
[----:B------:R0:W3:Y:S01]  /*0b00*/  MUFU.EX2 R10, R29 ;  /* 0x0000001d000a7308 */ /* 0x0000e20000000800 */
[----:B------:R-:W-:-:S02]  /*0b10*/  IMAD.SHL.U32 R2, R4, 0x800000, RZ ;  /* 0x0080000004027824 */ /* 0x000fc400078e00ff */
[----:B-1----:R-:W-:Y:S01]  /*0b20*/  FMUL R0, R5, R12 ;  /* 0x0000000c05007220 */ /* 0x002fe20000400000 */
[----:B------:R-:W-:Y:S01]  /*0b30*/  FADD R5, RZ, R3 ;  /* 0x00000003ff057221 */ /* 0x000fe20000000000 */
[----:B------:R-:W-:Y:S01]  /*0b40*/  SHF.L.U32 R12, R11, 0x17, RZ ;  /* 0x000000170b0c7819 */ /* 0x000fe200000006ff */
[----:B------:R-:W-:Y:S01]  /*0b50*/  IMAD.SHL.U32 R7, R7, 0x800000, RZ ;  /* 0x0080000007077824 */ /* 0x000fe200078e00ff */
[----:B------:R-:W-:Y:S01]  /*0b60*/  SHF.L.U32 R8, R8, 0x17, RZ ;  /* 0x0000001708087819 */ /* 0x000fe200000006ff */
[----:B------:R-:W-:Y:S01]  /*0b70*/  FADD R5, R5, R0 ;  /* 0x0000000005057221 */ /* 0x000fe20000000000 */
[----:B------:R-:W1:Y:S01]  /*0b80*/  MUFU.EX2 R15, R15 ;  /* 0x0000000f000f7308 */ /* 0x000e620000000800 */
[----:B0-----:R-:W-:Y:S01]  /*0b90*/  FFMA R29, R34, 1.925963033500011079e-08, R33 ;  /* 0x32a57060221d7823 */ /* 0x001fe20000000021 */
[----:B------:R-:W-:Y:S01]  /*0ba0*/  FADD R33, R14, -12583039 ;  /* 0xcb40007f0e217421 */ /* 0x000fe20000000000 */
[----:B--2---:R-:W-:Y:S01]  /*0bb0*/  FMUL R2, R2, R13 ;  /* 0x0000000d02027220 */ /* 0x004fe20000400000 */
[----:B------:R-:W-:-:S02]  /*0bc0*/  SHF.L.U32 R14, R14, 0x17, RZ ;  /* 0x000000170e0e7819 */ /* 0x000fc400000006ff */
[C---:B------:R-:W-:Y:S02]  /*0bd0*/  FFMA R33, R30.reuse, 1.4426950216293334961, -R33 ;  /* 0x3fb8aa3b1e217823 */ /* 0x040fe40000000821 */
[----:B------:R-:W0:Y:S01]  /*0be0*/  MUFU.EX2 R6, R31 ;  /* 0x0000001f00067308 */ /* 0x000e220000000800 */
[----:B---3--:R-:W-:Y:S01]  /*0bf0*/  FMUL R4, R9, R10 ;  /* 0x0000000a09047220 */ /* 0x008fe20000400000 */
[----:B------:R-:W-:Y:S01]  /*0c00*/  FFMA R33, R30, 1.925963033500011079e-08, R33 ;  /* 0x32a570601e217823 */ /* 0x000fe20000000021 */
[----:B------:R-:W-:-:S04]  /*0c10*/  FADD R9, R5, R2 ;  /* 0x0000000205097221 */ /* 0x000fc80000000000 */
[----:B------:R-:W-:Y:S01]  /*0c20*/  FADD R10, R9, R4 ;  /* 0x00000004090a7221 */ /* 0x000fe20000000000 */
[----:B------:R-:W2:Y:S01]  /*0c30*/  MUFU.EX2 R29, R29 ;  /* 0x0000001d001d7308 */ /* 0x000ea20000000800 */
[----:B-1----:R-:W-:-:S07]  /*0c40*/  FMUL R5, R12, R15 ;  /* 0x0000000f0c057220 */ /* 0x002fce0000400000 */
[----:B------:R-:W1:Y:S01]  /*0c50*/  MUFU.EX2 R33, R33 ;  /* 0x0000002100217308 */ /* 0x000e620000000800 */
[----:B0-----:R-:W-:Y:S01]  /*0c60*/  FMUL R6, R7, R6 ;  /* 0x0000000607067220 */ /* 0x001fe20000400000 */
[----:B------:R-:W-:-:S04]  /*0c70*/  FADD R7, R10, R5 ;  /* 0x000000050a077221 */ /* 0x000fc80000000000 */
[----:B------:R-:W-:Y:S01]  /*0c80*/  FADD R9, R7, R6 ;  /* 0x0000000607097221 */ /* 0x000fe20000000000 */
[----:B--2---:R-:W-:-:S04]  /*0c90*/  FMUL R8, R8, R29 ;  /* 0x0000001d08087220 */ /* 0x004fc80000400000 */
        /* <DEDUP_REMOVED lines=12> */
.L_x_3909:
        /* <DEDUP_REMOVED lines=12> */
[----:B0-----:R-:W-:Y:S05]  /*0e20*/  CALL.REL.NOINC `($__internal_58_$__cuda_sm3x_div_rn_noftz_f32_slowpath) ;  /* 0x0000001000c87944 */ /* 0x001fea0003c00000 */
[----:B------:R-:W-:-:S07]  /*0e30*/  MOV R9, R3 ;  /* 0x0000000300097202 */ /* 0x000fce0000000f00 */
.L_x_3882:
[----:B------:R-:W-:Y:S05]  /*0e40*/  BSYNC.RECONVERGENT B1 ;  /* 0x0000000000017941 */ /* 0x000fea0003800200 */
.L_x_3881:
        /* <DEDUP_REMOVED lines=12> */
[----:B0-----:R-:W-:Y:S05]  /*0f10*/  CALL.REL.NOINC `($__internal_58_$__cuda_sm3x_div_rn_noftz_f32_slowpath) ;  /* 0x00000010008c7944 */ /* 0x001fea0003c00000 */
[----:B------:R-:W-:-:S07]  /*0f20*/  MOV R12, R3 ;  /* 0x00000003000c7202 */ /* 0x000fce0000000f00 */
.L_x_3884:
[----:B------:R-:W-:Y:S05]  /*0f30*/  BSYNC.RECONVERGENT B1 ;  /* 0x0000000000017941 */ /* 0x000fea0003800200 */
.L_x_3883:
        /* <DEDUP_REMOVED lines=12> */
[----:B0-----:R-:W-:Y:S05]  /*1000*/  CALL.REL.NOINC `($__internal_58_$__cuda_sm3x_div_rn_noftz_f32_slowpath) ;  /* 0x0000001000507944 */ /* 0x001fea0003c00000 */
[----:B------:R-:W-:-:S07]  /*1010*/  IMAD.MOV.U32 R0, RZ, RZ, R3 ;  /* 0x000000ffff007224 */ /* 0x000fce00078e0003 */
.L_x_3886:
[----:B------:R-:W-:Y:S05]  /*1020*/  BSYNC.RECONVERGENT B1 ;  /* 0x0000000000017941 */ /* 0x000fea0003800200 */
.L_x_3885:
        /* <DEDUP_REMOVED lines=13> */
[----:B------:R-:W-:-:S07]  /*1100*/  MOV R2, R3 ;  /* 0x0000000300027202 */ /* 0x000fce0000000f00 */
.L_x_3888:
[----:B------:R-:W-:Y:S05]  /*1110*/  BSYNC.RECONVERGENT B1 ;  /* 0x0000000000017941 */ /* 0x000fea0003800200 */
.L_x_3887:
        /* <DEDUP_REMOVED lines=12> */
[----:B0-----:R-:W-:Y:S05]  /*11e0*/  CALL.REL.NOINC `($__internal_58_$__cuda_sm3x_div_rn_noftz_f32_slowpath) ;  /* 0x0000000c00d87944 */ /* 0x001fea0003c00000 */
[----:B------:R-:W-:-:S07]  /*11f0*/  MOV R4, R3 ;  /* 0x0000000300047202 */ /* 0x000fce0000000f00 */
.L_x_3890:
[----:B------:R-:W-:Y:S05]  /*1200*/  BSYNC.RECONVERGENT B1 ;  /* 0x0000000000017941 */ /* 0x000fea0003800200 */
.L_x_3889:
        /* <DEDUP_REMOVED lines=14> */
.L_x_3892:
[----:B------:R-:W-:Y:S05]  /*12f0*/  BSYNC.RECONVERGENT B1 ;  /* 0x0000000000017941 */ /* 0x000fea0003800200 */
.L_x_3891:
        /* <DEDUP_REMOVED lines=14> */
.L_x_3894:
[----:B------:R-:W-:Y:S05]  /*13e0*/  BSYNC.RECONVERGENT B1 ;  /* 0x0000000000017941 */ /* 0x000fea0003800200 */
.L_x_3893:
        /* <DEDUP_REMOVED lines=13> */
.L_x_3896:
[----:B------:R-:W-:Y:S05]  /*14c0*/  BSYNC.RECONVERGENT B1 ;  /* 0x0000000000017941 */ /* 0x000fea0003800200 */
.L_x_3895:
        /* <DEDUP_REMOVED lines=9> */
[----:B------:R-:W-:-:S02]  /*1560*/  ISETP.GE.U32.AND P3, PT, R24, UR44, PT ;  /* 0x0000002c18007c0c */ /* 0x000fc4000bf66070 */
[----:B------:R-:W-:Y:S02]  /*1570*/  IADD3 R7, PT, PT, R11, R7, RZ ;  /* 0x000000070b077210 */ /* 0x000fe40007ffe0ff */
[C---:B------:R-:W-:Y:S02]  /*1580*/  LEA R14, P0, R10.reuse, UR36, 0x2 ;  /* 0x000000240a0e7c11 */ /* 0x040fe4000f8010ff */
[----:B------:R-:W-:Y:S02]  /*1590*/  ISETP.GE.U32.AND P4, PT, R23, UR44, PT ;  /* 0x0000002c17007c0c */ /* 0x000fe4000bf86070 */
[----:B------:R-:W-:Y:S02]  /*15a0*/  LEA.HI.X R15, R10, UR37, R7, 0x2, P0 ;  /* 0x000000250a0f7c11 */ /* 0x000fe400080f1407 */
[----:B------:R-:W-:Y:S02]  /*15b0*/  ISETP.GE.U32.AND P0, PT, R27, UR44, PT ;  /* 0x0000002c1b007c0c */ /* 0x000fe4000bf06070 */
[----:B------:R-:W-:Y:S01]  /*15c0*/  ISETP.GE.U32.AND P5, PT, R22, UR44, PT ;  /* 0x0000002c16007c0c */ /* 0x000fe2000bfa6070 */
[----:B------:R2:W-:Y:S01]  /*15d0*/  @!P1 STG.E desc[UR4][R14.64], R9 ;  /* 0x000000090e009986 */ /* 0x0005e2000c101904 */
[----:B------:R-:W-:-:S02]  /*15e0*/  ISETP.GE.AND.EX P0, PT, RZ, UR45, PT, P0 ;  /* 0x0000002dff007c0c */ /* 0x000fc4000bf06300 */
[----:B------:R-:W-:Y:S02]  /*15f0*/  ISETP.GE.U32.AND P1, PT, R26, UR44, PT ;  /* 0x0000002c1a007c0c */ /* 0x000fe4000bf26070 */
[----:B------:R-:W-:Y:S02]  /*1600*/  ISETP.GE.AND.EX P6, PT, RZ, UR45, PT, P6 ;  /* 0x0000002dff007c0c */ /* 0x000fe4000bfc6360 */
[----:B------:R-:W-:Y:S02]  /*1610*/  ISETP.GE.AND.EX P1, PT, RZ, UR45, PT, P1 ;  /* 0x0000002dff007c0c */ /* 0x000fe4000bf26310 */
[----:B------:R-:W-:Y:S02]  /*1620*/  ISETP.GE.AND.EX P2, PT, RZ, UR45, PT, P2 ;  /* 0x0000002dff007c0c */ /* 0x000fe4000bf46320 */
[----:B------:R-:W-:Y:S02]  /*1630*/  ISETP.GE.AND.EX P3, PT, RZ, UR45, PT, P3 ;  /* 0x0000002dff007c0c */ /* 0x000fe4000bf66330 */
[----:B------:R-:W-:-:S02]  /*1640*/  ISETP.GE.AND.EX P4, PT, RZ, UR45, PT, P4 ;  /* 0x0000002dff007c0c */ /* 0x000fc4000bf86340 */
[C---:B------:R-:W-:Y:S02]  /*1650*/  @!P0 R2UR UR6, R16.reuse ;  /* 0x00000000100682ca */ /* 0x040fe400000e0000 */
[C---:B------:R-:W-:Y:S02]  /*1660*/  @!P0 R2UR UR7, R17.reuse ;  /* 0x00000000110782ca */ /* 0x040fe400000e0000 */
[----:B------:R-:W-:Y:S02]  /*1670*/  ISETP.GE.AND.EX P5, PT, RZ, UR45, PT, P5 ;  /* 0x0000002dff007c0c */ /* 0x000fe4000bfa6350 */
[C---:B------:R-:W-:Y:S02]  /*1680*/  @!P6 R2UR UR4, R16.reuse ;  /* 0x000000001004e2ca */ /* 0x040fe400000e0000 */
[----:B------:R-:W-:Y:S02]  /*1690*/  @!P6 R2UR UR5, R17 ;  /* 0x000000001105e2ca */ /* 0x000fe400000e0000 */
[----:B------:R-:W-:-:S02]  /*16a0*/  @!P1 R2UR UR8, R16 ;  /* 0x00000000100892ca */ /* 0x000fc400000e0000 */
[----:B------:R-:W-:Y:S02]  /*16b0*/  @!P1 R2UR UR9, R17 ;  /* 0x00000000110992ca */ /* 0x000fe400000e0000 */
[----:B------:R-:W-:Y:S01]  /*16c0*/  @!P2 R2UR UR10, R16 ;  /* 0x00000000100aa2ca */ /* 0x000fe200000e0000 */
[----:B------:R2:W-:Y:S01]  /*16d0*/  @!P0 STG.E desc[UR6][R14.64+0x100], R0 ;  /* 0x000100000e008986 */ /* 0x0005e2000c101906 */
[----:B------:R-:W-:Y:S02]  /*16e0*/  IADD3 R19, P0, PT, R21, R19, RZ ;  /* 0x0000001315137210 */ /* 0x000fe40007f1e0ff */
[----:B------:R-:W-:Y:S02]  /*16f0*/  @!P2 R2UR UR11, R17 ;  /* 0x00000000110ba2ca */ /* 0x000fe400000e0000 */
[----:B------:R-:W-:Y:S01]  /*1700*/  LEA.HI.X.SX32 R18, R21, R18, 0x1, P0 ;  /* 0x0000001215127211 */ /* 0x000fe200000f0eff */
[----:B------:R2:W-:Y:S01]  /*1710*/  @!P6 STG.E desc[UR4][R14.64+0x80], R12 ;  /* 0x0000800c0e00e986 */ /* 0x0005e2000c101904 */
[----:B------:R-:W-:-:S02]  /*1720*/  ISETP.GE.U32.AND P0, PT, R19, UR46, PT ;  /* 0x0000002e13007c0c */ /* 0x000fc4000bf06070 */
[C---:B------:R-:W-:Y:S01]  /*1730*/  @!P3 R2UR UR12, R16.reuse ;  /* 0x00000000100cb2ca */ /* 0x040fe200000e0000 */
[----:B------:R2:W-:Y:S01]  /*1740*/  @!P1 STG.E desc[UR8][R14.64+0x180], R2 ;  /* 0x000180020e009986 */ /* 0x0005e2000c101908 */
[C---:B------:R-:W-:Y:S02]  /*1750*/  @!P3 R2UR UR13, R17.reuse ;  /* 0x00000000110db2ca */ /* 0x040fe400000e0000 */
[C---:B------:R-:W-:Y:S02]  /*1760*/  @!P4 R2UR UR14, R16.reuse ;  /* 0x00000000100ec2ca */ /* 0x040fe400000e0000 */
[C---:B------:R-:W-:Y:S01]  /*1770*/  @!P4 R2UR UR15, R17.reuse ;  /* 0x00000000110fc2ca */ /* 0x040fe200000e0000 */
[----:B------:R2:W-:Y:S01]  /*1780*/  @!P2 STG.E desc[UR10][R14.64+0x200], R4 ;  /* 0x000200040e00a986 */ /* 0x0005e2000c10190a */
[----:B------:R-:W-:Y:S02]  /*1790*/  @!P5 R2UR UR16, R16 ;  /* 0x000000001010d2ca */ /* 0x000fe400000e0000 */
[----:B------:R-:W-:-:S02]  /*17a0*/  @!P5 R2UR UR17, R17 ;  /* 0x000000001111d2ca */ /* 0x000fc400000e0000 */
[----:B------:R-:W-:-:S03]  /*17b0*/  ISETP.GE.AND.EX P0, PT, R18, UR47, PT, P0 ;  /* 0x0000002f12007c0c */ /* 0x000fc6000bf06300 */
[----:B------:R2:W-:Y:S04]  /*17c0*/  @!P3 STG.E desc[UR12][R14.64+0x280], R5 ;  /* 0x000280050e00b986 */ /* 0x0005e8000c10190c */
[----:B------:R2:W-:Y:S04]  /*17d0*/  @!P4 STG.E desc[UR14][R14.64+0x300], R6 ;  /* 0x000300060e00c986 */ /* 0x0005e8000c10190e */
[----:B------:R2:W-:Y:S02]  /*17e0*/  @!P5 STG.E desc[UR16][R14.64+0x380], R3 ;  /* 0x000380030e00d986 */ /* 0x0005e4000c101910 */
[----:B------:R-:W-:Y:S05]  /*17f0*/  @!P0 BRA `(.L_x_3897) ;  /* 0xffffffe800b88947 */ /* 0x000fea000383ffff */
[----:B------:R-:W-:Y:S05]  /*1800*/  BSYNC B0 ;  /* 0x0000000000007941 */ /* 0x000fea0003800000 */
.L_x_3879:
[----:B------:R-:W-:Y:S05]  /*1810*/  EXIT ;  /* 0x000000000000794d */ /* 0x000fea0003800000 */
.L_x_3880:
[----:B------:R-:W-:Y:S01]  /*1820*/  HFMA2 R12, -RZ, RZ, 0, 9.5367431640625e-07 ;  /* 0x00000010ff0c7431 */ /* 0x000fe200000001ff */
[----:B------:R-:W-:Y:S01]  /*1830*/  BSSY B1, `(.L_x_3898) ;  /* 0x0000006000017945 */ /* 0x000fe20003800000 */
[----:B------:R-:W-:Y:S01]  /*1840*/  MOV R11, 0x1f ;  /* 0x0000001f000b7802 */ /* 0x000fe20000000f00 */
[----:B------:R-:W-:-:S07]  /*1850*/  IMAD.MOV.U32 R15, RZ, RZ, -0x1 ;  /* 0xffffffffff0f7424 */ /* 0x000fce00078e00ff */
[----:B------:R-:W-:Y:S05]  /*1860*/  WARPSYNC.COLLECTIVE R15, `(.L_x_3899) ;  /* 0x000000000f087348 */ /* 0x000fea0003c00000 */
[----:B------:R0:W1:Y:S02]  /*1870*/  SHFL.BFLY P6, R14, R13, R12, R11 ;  /* 0x0c00000c0d0e7389 */ /* 0x00006400000c000b */
[----:B01----:R-:W-:Y:S05]  /*1880*/  ENDCOLLECTIVE ;  /* 0x000000000000791b */ /* 0x003fea0003800000 */
.L_x_3899:
[----:B------:R-:W-:Y:S05]  /*1890*/  BSYNC B1 ;  /* 0x0000000000017941 */ /* 0x000fea0003800000 */
.L_x_3898:
[----:B------:R-:W-:Y:S01]  /*18a0*/  HFMA2 R12, -RZ, RZ, 0, 4.76837158203125e-07 ;  /* 0x00000008ff0c7431 */ /* 0x000fe200000001ff */
[----:B------:R-:W-:Y:S01]  /*18b0*/  FMNMX R13, R14, R13, !PT ;  /* 0x0000000d0e0d7209 */ /* 0x000fe20007800000 */
[----:B------:R-:W-:Y:S01]  /*18c0*/  HFMA2 R5, -RZ, RZ, 0.96630859375, -0.0022525787353515625 ;  /* 0x3bbb989dff057431 */ /* 0x000fe200000001ff */
[----:B------:R-:W-:Y:S02]  /*18d0*/  MOV R11, 0x1f ;  /* 0x0000001f000b7802 */ /* 0x000fe40000000f00 */
[----:B------:R-:W-:-:S07]  /*18e0*/  MOV R15, 0xffffffff ;  /* 0xffffffff000f7802 */ /* 0x000fce0000000f00 */
[----:B------:R-:W-:Y:S05]  /*18f0*/  WARPSYNC.COLLECTIVE R15, `(.L_x_3900) ;  /* 0x000000000f087348 */ /* 0x000fea0003c00000 */
[----:B------:R0:W1:Y:S02]  /*1900*/  SHFL.BFLY P6, R14, R13, R12, R11 ;  /* 0x0c00000c0d0e7389 */ /* 0x00006400000c000b */
[----:B01----:R-:W-:Y:S05]  /*1910*/  ENDCOLLECTIVE ;  /* 0x000000000000791b */ /* 0x003fea0003800000 */
.L_x_3900:
[----:B------:R-:W-:Y:S01]  /*1920*/  HFMA2 R12, -RZ, RZ, 0, 2.384185791015625e-07 ;  /* 0x00000004ff0c7431 */ /* 0x000fe200000001ff */
[----:B------:R-:W-:-:S05]  /*1930*/  FMNMX R0, R13, R14, !PT ;  /* 0x0000000e0d007209 */ /* 0x000fca0007800000 */
[----:B------:R-:W-:-:S07]  /*1940*/  IMAD.MOV.U32 R13, RZ, RZ, R0 ;  /* 0x000000ffff0d7224 */ /* 0x000fce00078e0000 */
[----:B------:R-:W-:Y:S05]  /*1950*/  WARPSYNC.COLLECTIVE R15, `(.L_x_3901) ;  /* 0x000000000f087348 */ /* 0x000fea0003c00000 */
[----:B------:R0:W1:Y:S02]  /*1960*/  SHFL.BFLY P6, R14, R13, R12, R11 ;  /* 0x0c00000c0d0e7389 */ /* 0x00006400000c000b */
[----:B01----:R-:W-:Y:S05]  /*1970*/  ENDCOLLECTIVE ;  /* 0x000000000000791b */ /* 0x003fea0003800000 */
.L_x_3901:
[----:B------:R-:W-:Y:S01]  /*1980*/  HFMA2 R12, -RZ, RZ, 0, 1.1920928955078125e-07 ;  /* 0x00000002ff0c7431 */ /* 0x000fe200000001ff */
[----:B------:R-:W-:-:S04]  /*1990*/  FMNMX R2, R0, R14, !PT ;  /* 0x0000000e00027209 */ /* 0x000fc80007800000 */
[----:B------:R-:W-:-:S07]  /*19a0*/  MOV R13, R2 ;  /* 0x00000002000d7202 */ /* 0x000fce0000000f00 */
[----:B------:R-:W-:Y:S05]  /*19b0*/  WARPSYNC.COLLECTIVE R15, `(.L_x_3902) ;  /* 0x000000000f087348 */ /* 0x000fea0003c00000 */
[----:B------:R0:W1:Y:S02]  /*19c0*/  SHFL.BFLY P6, R14, R13, R12, R11 ;  /* 0x0c00000c0d0e7389 */ /* 0x00006400000c000b */
[----:B01----:R-:W-:Y:S05]  /*19d0*/  ENDCOLLECTIVE ;  /* 0x000000000000791b */ /* 0x003fea0003800000 */
.L_x_3902:
[----:B------:R-:W-:Y:S02]  /*19e0*/  MOV R12, 0x1 ;  /* 0x00000001000c7802 */ /* 0x000fe40000000f00 */
[----:B------:R-:W-:-:S05]  /*19f0*/  FMNMX R3, R2, R14, !PT ;  /* 0x0000000e02037209 */ /* 0x000fca0007800000 */
[----:B------:R-:W-:-:S07]  /*1a00*/  IMAD.MOV.U32 R13, RZ, RZ, R3 ;  /* 0x000000ffff0d7224 */ /* 0x000fce00078e0003 */
[----:B------:R-:W-:Y:S05]  /*1a10*/  WARPSYNC.COLLECTIVE R15, `(.L_x_3903) ;  /* 0x000000000f087348 */ /* 0x000fea0003c00000 */
[----:B------:R0:W1:Y:S02]  /*1a20*/  SHFL.BFLY P6, R14, R13, R12, R11 ;  /* 0x0c00000c0d0e7389 */ /* 0x00006400000c000b */
[----:B01----:R-:W-:Y:S05]  /*1a30*/  ENDCOLLECTIVE ;  /* 0x000000000000791b */ /* 0x003fea0003800000 */
.L_x_3903:
[----:B------:R-:W-:-:S05]  /*1a40*/  FMNMX R3, R3, R14, !PT ;  /* 0x0000000e03037209 */ /* 0x000fca0007800000 */
[C---:B------:R-:W-:Y:S01]  /*1a50*/  FADD R4, -R3.reuse, R4 ;  /* 0x0000000403047221 */ /* 0x040fe20000000100 */
[C---:B------:R-:W-:Y:S01]  /*1a60*/  FADD R2, -R3.reuse, R6 ;  /* 0x0000000603027221 */ /* 0x040fe20000000100 */
[----:B------:R-:W-:Y:S01]  /*1a70*/  MOV R6, 0x437c0000 ;  /* 0x437c000000067802 */ /* 0x000fe20000000f00 */
[C---:B------:R-:W-:Y:S01]  /*1a80*/  FADD R0, -R3.reuse, R36 ;  /* 0x0000002403007221 */ /* 0x040fe20000000100 */
[C---:B------:R-:W-:Y:S01]  /*1a90*/  FADD R34, -R3.reuse, R34 ;  /* 0x0000002203227221 */ /* 0x040fe20000000100 */
[C---:B------:R-:W-:Y:S01]  /*1aa0*/  FADD R32, -R3.reuse, R32 ;  /* 0x0000002003207221 */ /* 0x040fe20000000100 */
[C---:B------:R-:W-:Y:S01]  /*1ab0*/  FADD R30, -R3.reuse, R30 ;  /* 0x0000001e031e7221 */ /* 0x040fe20000000100 */
[C---:B------:R-:W-:Y:S01]  /*1ac0*/  FADD R8, -R3.reuse, R8 ;  /* 0x0000000803087221 */ /* 0x040fe20000000100 */
[----:B------:R-:W-:Y:S01]  /*1ad0*/  FADD R10, -R3, R10 ;  /* 0x0000000a030a7221 */ /* 0x000fe20000000100 */
[-C--:B------:R-:W-:Y:S01]  /*1ae0*/  FFMA.SAT R3, R4, R5.reuse, 0.5 ;  /* 0x3f00000004037423 */ /* 0x080fe20000002005 */
[-C--:B------:R-:W-:Y:S01]  /*1af0*/  FFMA.SAT R7, R2, R5.reuse, 0.5 ;  /* 0x3f00000002077423 */ /* 0x080fe20000002005 */
[----:B------:R-:W-:-:S02]  /*1b00*/  FFMA.SAT R13, R0, R5, 0.5 ;  /* 0x3f000000000d7423 */ /* 0x000fc40000002005 */
[-C--:B------:R-:W-:Y:S01]  /*1b10*/  FFMA.RM R11, R3, R6.reuse, 12582913 ;  /* 0x4b400001030b7423 */ /* 0x080fe20000004006 */
[-C--:B------:R-:W-:Y:S01]  /*1b20*/  FFMA.RM R7, R7, R6.reuse, 12582913 ;  /* 0x4b40000107077423 */ /* 0x080fe20000004006 */
[----:B------:R-:W-:Y:S02]  /*1b30*/  FFMA.RM R13, R13, R6, 12582913 ;  /* 0x4b4000010d0d7423 */ /* 0x000fe40000004006 */
[----:B------:R-:W-:Y:S01]  /*1b40*/  FADD R3, R11, -12583039 ;  /* 0xcb40007f0b037421 */ /* 0x000fe20000000000 */
[----:B------:R-:W-:Y:S01]  /*1b50*/  FADD R9, R7, -12583039 ;  /* 0xcb40007f07097421 */ /* 0x000fe20000000000 */
[----:B------:R-:W-:Y:S02]  /*1b60*/  FADD R15, R13, -12583039 ;  /* 0xcb40007f0d0f7421 */ /* 0x000fe40000000000 */
[----:B------:R-:W-:Y:S01]  /*1b70*/  FFMA R3, R4, 1.4426950216293334961, -R3 ;  /* 0x3fb8aa3b04037823 */ /* 0x000fe20000000803 */
[----:B------:R-:W-:Y:S01]  /*1b80*/  FFMA R9, R2, 1.4426950216293334961, -R9 ;  /* 0x3fb8aa3b02097823 */ /* 0x000fe20000000809 */
[----:B------:R-:W-:-:S02]  /*1b90*/  FFMA R15, R0, 1.4426950216293334961, -R15 ;  /* 0x3fb8aa3b000f7823 */ /* 0x000fc4000000080f */
[----:B------:R-:W-:Y:S01]  /*1ba0*/  FFMA R4, R4, 1.925963033500011079e-08, R3 ;  /* 0x32a5706004047823 */ /* 0x000fe20000000003 */
[----:B------:R-:W-:Y:S02]  /*1bb0*/  IMAD.SHL.U32 R3, R7, 0x800000, RZ ;  /* 0x0080000007037824 */ /* 0x000fe400078e00ff */
[----:B------:R-:W-:Y:S01]  /*1bc0*/  FFMA R9, R2, 1.925963033500011079e-08, R9 ;  /* 0x32a5706002097823 */ /* 0x000fe20000000009 */
[----:B------:R-:W-:Y:S01]  /*1bd0*/  FFMA R15, R0, 1.925963033500011079e-08, R15 ;  /* 0x32a57060000f7823 */ /* 0x000fe2000000000f */
[----:B------:R-:W0:Y:S01]  /*1be0*/  MUFU.EX2 R7, R4 ;  /* 0x0000000400077308 */ /* 0x000e220000000800 */
[----:B------:R-:W-:-:S07]  /*1bf0*/  SHF.L.U32 R0, R11, 0x17, RZ ;  /* 0x000000170b007819 */ /* 0x000fce00000006ff */
[----:B------:R1:W2:Y:S08]  /*1c00*/  MUFU.EX2 R2, R9 ;  /* 0x0000000900027308 */ /* 0x0002b00000000800 */
[----:B------:R-:W3:Y:S01]  /*1c10*/  MUFU.EX2 R15, R15 ;  /* 0x0000000f000f7308 */ /* 0x000ee20000000800 */
[----:B-1----:R-:W-:Y:S01]  /*1c20*/  FFMA.SAT R9, R34, R5, 0.5 ;  /* 0x3f00000022097423 */ /* 0x002fe20000002005 */
[----:B0-----:R-:W-:-:S03]  /*1c30*/  FMUL R0, R0, R7 ;  /* 0x0000000700007220 */ /* 0x001fc60000400000 */
[----:B------:R-:W-:-:S04]  /*1c40*/  FFMA.RM R9, R9, R6, 12582913 ;  /* 0x4b40000109097423 */ /* 0x000fc80000004006 */
[----:B------:R-:W-:Y:S01]  /*1c50*/  FADD R7, R9, -12583039 ;  /* 0xcb40007f09077421 */ /* 0x000fe20000000000 */
[----:B--2---:R-:W-:Y:S01]  /*1c60*/  FMUL R3, R3, R2 ;  /* 0x0000000203037220 */ /* 0x004fe20000400000 */
[----:B------:R-:W-:Y:S02]  /*1c70*/  SHF.L.U32 R2, R13, 0x17, RZ ;  /* 0x000000170d027819 */ /* 0x000fe400000006ff */
[----:B------:R-:W-:Y:S01]  /*1c80*/  FFMA R7, R34, 1.4426950216293334961, -R7 ;  /* 0x3fb8aa3b22077823 */ /* 0x000fe20000000807 */
[----:B------:R-:W-:-:S03]  /*1c90*/  SHF.L.U32 R4, R9, 0x17, RZ ;  /* 0x0000001709047819 */ /* 0x000fc600000006ff */
[----:B------:R-:W-:Y:S01]  /*1ca0*/  FFMA R34, R34, 1.925963033500011079e-08, R7 ;  /* 0x32a5706022227823 */ /* 0x000fe20000000007 */
[----:B------:R-:W-:Y:S01]  /*1cb0*/  FFMA.SAT R7, R32, R5, 0.5 ;  /* 0x3f00000020077423 */ /* 0x000fe20000002005 */
[----:B---3--:R-:W-:Y:S01]  /*1cc0*/  FMUL R2, R2, R15 ;  /* 0x0000000f02027220 */ /* 0x008fe20000400000 */
[----:B------:R-:W-:Y:S01]  /*1cd0*/  FFMA.SAT R15, R30, R5, 0.5 ;  /* 0x3f0000001e0f7423 */ /* 0x000fe20000002005 */
[----:B------:R-:W0:Y:S01]  /*1ce0*/  MUFU.EX2 R11, R34 ;  /* 0x00000022000b7308 */ /* 0x000e220000000800 */
[-C--:B------:R-:W-:Y:S02]  /*1cf0*/  FFMA.RM R7, R7, R6.reuse, 12582913 ;  /* 0x4b40000107077423 */ /* 0x080fe40000004006 */
[----:B------:R-:W-:Y:S02]  /*1d00*/  FFMA.RM R15, R15, R6, 12582913 ;  /* 0x4b4000010f0f7423 */ /* 0x000fe40000004006 */
[----:B------:R-:W-:Y:S02]  /*1d10*/  FADD R13, R7, -12583039 ;  /* 0xcb40007f070d7421 */ /* 0x000fe40000000000 */
[----:B------:R-:W-:-:S02]  /*1d20*/  FADD R9, R15, -12583039 ;  /* 0xcb40007f0f097421 */ /* 0x000fc40000000000 */
[----:B------:R-:W-:Y:S02]  /*1d30*/  FFMA R13, R32, 1.4426950216293334961, -R13 ;  /* 0x3fb8aa3b200d7823 */ /* 0x000fe4000000080d */
[----:B------:R-:W-:Y:S02]  /*1d40*/  FFMA R9, R30, 1.4426950216293334961, -R9 ;  /* 0x3fb8aa3b1e097823 */ /* 0x000fe40000000809 */
[----:B------:R-:W-:Y:S02]  /*1d50*/  FFMA R13, R32, 1.925963033500011079e-08, R13 ;  /* 0x32a57060200d7823 */ /* 0x000fe4000000000d */
[----:B------:R-:W-:Y:S01]  /*1d60*/  FFMA R9, R30, 1.925963033500011079e-08, R9 ;  /* 0x32a570601e097823 */ /* 0x000fe20000000009 */
[----:B0-----:R-:W-:Y:S01]  /*1d70*/  FMUL R4, R4, R11 ;  /* 0x0000000b04047220 */ /* 0x001fe20000400000 */
[-C--:B------:R-:W-:Y:S01]  /*1d80*/  FFMA.SAT R11, R8, R5.reuse, 0.5 ;  /* 0x3f000000080b7423 */ /* 0x080fe20000002005 */
[----:B------:R-:W-:Y:S01]  /*1d90*/  FFMA.SAT R5, R10, R5, 0.5 ;  /* 0x3f0000000a057423 */ /* 0x000fe20000002005 */
[----:B------:R-:W0:Y:S02]  /*1da0*/  MUFU.EX2 R12, R13 ;  /* 0x0000000d000c7308 */ /* 0x000e240000000800 */
[-C--:B------:R-:W-:Y:S01]  /*1db0*/  FFMA.RM R11, R11, R6.reuse, 12582913 ;  /* 0x4b4000010b0b7423 */ /* 0x080fe20000004006 */
[----:B------:R-:W-:Y:S01]  /*1dc0*/  FFMA.RM R29, R5, R6, 12582913 ;  /* 0x4b400001051d7423 */ /* 0x000fe20000004006 */
[----:B------:R-:W-:-:S02]  /*1dd0*/  SHF.L.U32 R6, R15, 0x17, RZ ;  /* 0x000000170f067819 */ /* 0x000fc400000006ff */
[----:B------:R-:W-:Y:S01]  /*1de0*/  FADD R5, R11, -12583039 ;  /* 0xcb40007f0b057421 */ /* 0x000fe20000000000 */
[C---:B------:R-:W-:Y:S01]  /*1df0*/  FADD R31, R29.reuse, -12583039 ;  /* 0xcb40007f1d1f7421 */ /* 0x040fe20000000000 */
[----:B------:R-:W1:Y:S01]  /*1e00*/  MUFU.EX2 R9, R9 ;  /* 0x0000000900097308 */ /* 0x000e620000000800 */
[----:B------:R-:W-:Y:S01]  /*1e10*/  SHF.L.U32 R29, R29, 0x17, RZ ;  /* 0x000000171d1d7819 */ /* 0x000fe200000006ff */
[----:B------:R-:W-:Y:S01]  /*1e20*/  FFMA R5, R8, 1.4426950216293334961, -R5 ;  /* 0x3fb8aa3b08057823 */ /* 0x000fe20000000805 */
[----:B------:R-:W-:Y:S01]  /*1e30*/  FFMA R31, R10, 1.4426950216293334961, -R31 ;  /* 0x3fb8aa3b0a1f7823 */ /* 0x000fe2000000081f */
[----:B------:R-:W-:Y:S02]  /*1e40*/  MOV R15, 0xffffffff ;  /* 0xffffffff000f7802 */ /* 0x000fe40000000f00 */
[----:B------:R-:W-:Y:S01]  /*1e50*/  FFMA R14, R8, 1.925963033500011079e-08, R5 ;  /* 0x32a57060080e7823 */ /* 0x000fe20000000005 */
[----:B------:R-:W-:Y:S02]  /*1e60*/  IMAD.SHL.U32 R5, R7, 0x800000, RZ ;  /* 0x0080000007057824 */ /* 0x000fe400078e00ff */
[----:B------:R-:W-:Y:S01]  /*1e70*/  FADD R7, RZ, R3 ;  /* 0x00000003ff077221 */ /* 0x000fe20000000000 */
[----:B------:R-:W-:Y:S01]  /*1e80*/  FFMA R31, R10, 1.925963033500011079e-08, R31 ;  /* 0x32a570600a1f7823 */ /* 0x000fe2000000001f */
[----:B------:R-:W2:Y:S01]  /*1e90*/  MUFU.EX2 R13, R14 ;  /* 0x0000000e000d7308 */ /* 0x000ea20000000800 */
[----:B0-----:R-:W-:Y:S01]  /*1ea0*/  FMUL R5, R5, R12 ;  /* 0x0000000c05057220 */ /* 0x001fe20000400000 */
[----:B------:R-:W-:Y:S01]  /*1eb0*/  FADD R7, R7, R0 ;  /* 0x0000000007077221 */ /* 0x000fe20000000000 */
[----:B------:R-:W-:Y:S01]  /*1ec0*/  SHF.L.U32 R8, R11, 0x17, RZ ;  /* 0x000000170b087819 */ /* 0x000fe200000006ff */
[----:B------:R-:W-:-:S02]  /*1ed0*/  HFMA2 R11, -RZ, RZ, 0, 1.847743988037109375e-06 ;  /* 0x0000001fff0b7431 */ /* 0x000fc400000001ff */
[----:B------:R-:W-:Y:S01]  /*1ee0*/  FADD R7, R7, R2 ;  /* 0x0000000207077221 */ /* 0x000fe20000000000 */
[----:B-1----:R-:W-:Y:S01]  /*1ef0*/  FMUL R6, R6, R9 ;  /* 0x0000000906067220 */ /* 0x002fe20000400000 */
[----:B------:R-:W0:Y:S02]  /*1f00*/  MUFU.EX2 R12, R31 ;  /* 0x0000001f000c7308 */ /* 0x000e240000000800 */
[----:B------:R-:W-:-:S04]  /*1f10*/  FADD R10, R7, R4 ;  /* 0x00000004070a7221 */ /* 0x000fc80000000000 */
[----:B------:R-:W-:Y:S01]  /*1f20*/  FADD R7, R10, R5 ;  /* 0x000000050a077221 */ /* 0x000fe20000000000 */
[----:B--2---:R-:W-:-:S03]  /*1f30*/  FMUL R8, R8, R13 ;  /* 0x0000000d08087220 */ /* 0x004fc60000400000 */
[----:B------:R-:W-:-:S04]  /*1f40*/  FADD R9, R7, R6 ;  /* 0x0000000607097221 */ /* 0x000fc80000000000 */
[----:B------:R-:W-:Y:S01]  /*1f50*/  FADD R10, R9, R8 ;  /* 0x00000008090a7221 */ /* 0x000fe20000000000 */
[----:B0-----:R-:W-:Y:S01]  /*1f60*/  FMUL R7, R29, R12 ;  /* 0x0000000c1d077220 */ /* 0x001fe20000400000 */
[----:B------:R-:W-:-:S03]  /*1f70*/  IMAD.MOV.U32 R12, RZ, RZ, 0x10 ;  /* 0x00000010ff0c7424 */ /* 0x000fc600078e00ff */
[----:B------:R-:W-:-:S07]  /*1f80*/  FADD R13, R10, R7 ;  /* 0x000000070a0d7221 */ /* 0x000fce0000000000 */
[----:B------:R-:W-:Y:S05]  /*1f90*/  WARPSYNC.COLLECTIVE R15, `(.L_x_3904) ;  /* 0x000000000f087348 */ /* 0x000fea0003c00000 */
[----:B------:R0:W1:Y:S02]  /*1fa0*/  SHFL.BFLY P6, R14, R13, R12, R11 ;  /* 0x0c00000c0d0e7389 */ /* 0x00006400000c000b */
[----:B01----:R-:W-:Y:S05]  /*1fb0*/  ENDCOLLECTIVE ;  /* 0x000000000000791b */ /* 0x003fea0003800000 */
.L_x_3904:
[----:B------:R-:W-:Y:S02]  /*1fc0*/  IMAD.MOV.U32 R12, RZ, RZ, 0x8 ;  /* 0x00000008ff0c7424 */ /* 0x000fe400078e00ff */
[----:B------:R-:W-:-:S05]  /*1fd0*/  FADD R9, R13, R14 ;  /* 0x0000000e0d097221 */ /* 0x000fca0000000000 */
[----:B------:R-:W-:-:S07]  /*1fe0*/  MOV R13, R9 ;  /* 0x00000009000d7202 */ /* 0x000fce0000000f00 */
[----:B------:R-:W-:Y:S05]  /*1ff0*/  WARPSYNC.COLLECTIVE R15, `(.L_x_3905) ;  /* 0x000000000f087348 */ /* 0x000fea0003c00000 */
[----:B------:R0:W1:Y:S02]  /*2000*/  SHFL.BFLY P6, R14, R13, R12, R11 ;  /* 0x0c00000c0d0e7389 */ /* 0x00006400000c000b */
[----:B01----:R-:W-:Y:S05]  /*2010*/  ENDCOLLECTIVE ;  /* 0x000000000000791b */ /* 0x003fea0003800000 */
.L_x_3905:
[----:B------:R-:W-:Y:S02]  /*2020*/  HFMA2 R12, -RZ, RZ, 0, 2.384185791015625e-07 ;  /* 0x00000004ff0c7431 */ /* 0x000fe400000001ff */
[----:B------:R-:W-:-:S05]  /*2030*/  FADD R10, R9, R14 ;  /* 0x0000000e090a7221 */ /* 0x000fca0000000000 */
[----:B------:R-:W-:-:S07]  /*2040*/  MOV R13, R10 ;  /* 0x0000000a000d7202 */ /* 0x000fce0000000f00 */
[----:B------:R-:W-:Y:S05]  /*2050*/  WARPSYNC.COLLECTIVE R15, `(.L_x_3906) ;  /* 0x000000000f087348 */ /* 0x000fea0003c00000 */
[----:B------:R0:W1:Y:S02]  /*2060*/  SHFL.BFLY P6, R14, R13, R12, R11 ;  /* 0x0c00000c0d0e7389 */ /* 0x00006400000c000b */
[----:B01----:R-:W-:Y:S05]  /*2070*/  ENDCOLLECTIVE ;  /* 0x000000000000791b */ /* 0x003fea0003800000 */
.L_x_3906:
[----:B------:R-:W-:Y:S02]  /*2080*/  IMAD.MOV.U32 R12, RZ, RZ, 0x2 ;  /* 0x00000002ff0c7424 */ /* 0x000fe400078e00ff */
[----:B------:R-:W-:-:S05]  /*2090*/  FADD R29, R10, R14 ;  /* 0x0000000e0a1d7221 */ /* 0x000fca0000000000 */
[----:B------:R-:W-:-:S07]  /*20a0*/  MOV R13, R29 ;  /* 0x0000001d000d7202 */ /* 0x000fce0000000f00 */
[----:B------:R-:W-:Y:S05]  /*20b0*/  WARPSYNC.COLLECTIVE R15, `(.L_x_3907) ;  /* 0x000000000f087348 */ /* 0x000fea0003c00000 */
[----:B------:R0:W1:Y:S02]  /*20c0*/  SHFL.BFLY P6, R14, R13, R12, R11 ;  /* 0x0c00000c0d0e7389 */ /* 0x00006400000c000b */
[----:B01----:R-:W-:Y:S05]  /*20d0*/  ENDCOLLECTIVE ;  /* 0x000000000000791b */ /* 0x003fea0003800000 */
.L_x_3907:
[----:B------:R-:W-:Y:S02]  /*20e0*/  HFMA2 R12, -RZ, RZ, 0, 5.9604644775390625e-08 ;  /* 0x00000001ff0c7431 */ /* 0x000fe400000001ff */
[----:B------:R-:W-:-:S05]  /*20f0*/  FADD R30, R29, R14 ;  /* 0x0000000e1d1e7221 */ /* 0x000fca0000000000 */
[----:B------:R-:W-:-:S07]  /*2100*/  MOV R13, R30 ;  /* 0x0000001e000d7202 */ /* 0x000fce0000000f00 */
[----:B------:R-:W-:Y:S05]  /*2110*/  WARPSYNC.COLLECTIVE R15, `(.L_x_3908) ;  /* 0x000000000f087348 */ /* 0x000fea0003c00000 */
[----:B------:R0:W1:Y:S02]  /*2120*/  SHFL.BFLY P6, R14, R13, R12, R11 ;  /* 0x0c00000c0d0e7389 */ /* 0x00006400000c000b */
[----:B01----:R-:W-:Y:S05]  /*2130*/  ENDCOLLECTIVE ;  /* 0x000000000000791b */ /* 0x003fea0003800000 */
.L_x_3908:
[----:B------:R-:W-:Y:S05]  /*2140*/  BRA `(.L_x_3909) ;  /* 0xffffffec00047947 */ /* 0x000fea000383ffff */
        .weak           $__internal_58_$__cuda_sm3x_div_rn_noftz_f32_slowpath
        .type           $__internal_58_$__cuda_sm3x_div_rn_noftz_f32_slowpath,@function
        .size           $__internal_58_$__cuda_sm3x_div_rn_noftz_f32_slowpath,(.L_x_8544 - $__internal_58_$__cuda_sm3x_div_rn_noftz_f32_slowpath)
$__internal_58_$__cuda_sm3x_div_rn_noftz_f32_slowpath:
[----:B------:R-:W-:Y:S01]  /*2150*/  SHF.R.U32.HI R11, RZ, 0x17, R10 ;  /* 0x00000017ff0b7819 */ /* 0x000fe2000001160a */
[----:B------:R-:W-:Y:S01]  /*2160*/  BSSY.RECONVERGENT B2, `(.L_x_3910) ;  /* 0x0000062000027945 */ /* 0x000fe20003800200 */
[----:B------:R-:W-:Y:S02]  /*2170*/  SHF.R.U32.HI R15, RZ, 0x17, R3 ;  /* 0x00000017ff0f7819 */ /* 0x000fe40000011603 */
        /* <DEDUP_REMOVED lines=31> */
.L_x_3911:
        /* <DEDUP_REMOVED lines=47> */
[----:B------:R-:W-:-:S05]  /*2660*/  LOP3.LUT R11, R11, R10, RZ, 0xc0, !PT ;  /* 0x0000000a0b0b7212 */ /* 0x000fca00078ec0ff */
[----:B------:R-:W-:-:S05]  /*2670*/  IMAD.IADD R30, R30, 0x1, R11 ;  /* 0x000000011e1e7824 */ /* 0x000fca00078e020b */
[----:B------:R-:W-:Y:S01]  /*2680*/  LOP3.LUT R3, R30, R3, RZ, 0xfc, !PT ;  /* 0x000000031e037212 */ /* 0x000fe200078efcff */
[----:B------:R-:W-:Y:S06]  /*2690*/  BRA `(.L_x_3919) ;  /* 0x0000000000107947 */ /* 0x000fec0003800000 */
.L_x_3918:
[----:B------:R-:W-:-:S04]  /*26a0*/  LOP3.LUT R3, R3, 0x80000000, RZ, 0xc0, !PT ;  /* 0x8000000003037812 */ /* 0x000fc800078ec0ff */
[----:B------:R-:W-:Y:S01]  /*26b0*/  LOP3.LUT R3, R3, 0x7f800000, RZ, 0xfc, !PT ;  /* 0x7f80000003037812 */ /* 0x000fe200078efcff */
[----:B------:R-:W-:Y:S06]  /*26c0*/  BRA `(.L_x_3919) ;  /* 0x0000000000047947 */ /* 0x000fec0003800000 */
.L_x_3917:
[----:B------:R-:W-:-:S07]  /*26d0*/  LEA R3, R30, R3, 0x17 ;  /* 0x000000031e037211 */ /* 0x000fce00078eb8ff */
.L_x_3919:
[----:B------:R-:W-:Y:S05]  /*26e0*/  BSYNC.RECONVERGENT B3 ;  /* 0x0000000000037941 */ /* 0x000fea0003800200 */
.L_x_3916:
[----:B------:R-:W-:Y:S05]  /*26f0*/  BRA `(.L_x_3920) ;  /* 0x0000000000207947 */ /* 0x000fea0003800000 */
.L_x_3915:
[----:B------:R-:W-:-:S04]  /*2700*/  LOP3.LUT R3, R10, 0x80000000, R3, 0x48, !PT ;  /* 0x800000000a037812 */ /* 0x000fc800078e4803 */
[----:B------:R-:W-:Y:S01]  /*2710*/  LOP3.LUT R3, R3, 0x7f800000, RZ, 0xfc, !PT ;  /* 0x7f80000003037812 */ /* 0x000fe200078efcff */
[----:B------:R-:W-:Y:S06]  /*2720*/  BRA `(.L_x_3920) ;  /* 0x0000000000147947 */ /* 0x000fec0003800000 */
.L_x_3914:
[----:B------:R-:W-:Y:S01]  /*2730*/  LOP3.LUT R3, R10, 0x80000000, R3, 0x48, !PT ;  /* 0x800000000a037812 */ /* 0x000fe200078e4803 */
[----:B------:R-:W-:Y:S06]  /*2740*/  BRA `(.L_x_3920) ;  /* 0x00000000000c7947 */ /* 0x000fec0003800000 */
.L_x_3913:
[----:B------:R-:W0:Y:S01]  /*2750*/  MUFU.RSQ R3, -QNAN ;  /* 0xffc0000000037908 */ /* 0x000e220000001400 */
[----:B------:R-:W-:Y:S05]  /*2760*/  BRA `(.L_x_3920) ;  /* 0x0000000000047947 */ /* 0x000fea0003800000 */
.L_x_3912:
[----:B------:R-:W-:-:S07]  /*2770*/  FADD.FTZ R3, R3, R10 ;  /* 0x0000000a03037221 */ /* 0x000fce0000010000 */
.L_x_3920:
[----:B------:R-:W-:Y:S05]  /*2780*/  BSYNC.RECONVERGENT B2 ;  /* 0x0000000000027941 */ /* 0x000fea0003800200 */
.L_x_3910:
[----:B------:R-:W-:Y:S01]  /*2790*/  HFMA2 R11, -RZ, RZ, 0, 0 ;  /* 0x00000000ff0b7431 */ /* 0x000fe200000001ff */
[----:B------:R-:W-:-:S04]  /*27a0*/  MOV R10, R14 ;  /* 0x0000000e000a7202 */ /* 0x000fc80000000f00 */
[----:B0-----:R-:W-:Y:S05]  /*27b0*/  RET.REL.NODEC R10 `(_Z15SoftmaxWarpImplI10DirectLoadIffE11DirectStoreIffEfLi1ELi8ELi32ELi1ELb1EL9Algorithm0EEvT_T0_ll) ;  /* 0xffffffd80a107950 */ /* 0x001fea0003c3ffff */
.L_x_3921:
        /* <DEDUP_REMOVED lines=12> */
.L_x_8544:


//--------------------- .text._Z15SoftmaxWarpImplI10DirectLoadIffE11DirectStoreIffEfLi1ELi8ELi32ELi1ELb0EL9Algorithm0EEvT_T0_ll --------------------------
	.section	.text._Z15SoftmaxWarpImplI10DirectLoadIffE11DirectStoreIffEfLi1ELi8ELi32ELi1ELb0EL9Algorithm0EEvT_T0_ll,"ax",@progbits
	.align	128
        .global         _Z15SoftmaxWarpImplI10DirectLoadIffE11DirectStoreIffEfLi1ELi8ELi32ELi1ELb0EL9Algorithm0EEvT_T0_ll
        .type           _Z15SoftmaxWarpImplI10DirectLoadIffE11DirectStoreIffEfLi1ELi8ELi32ELi1ELb0EL9Algorithm0EEvT_T0_ll,@function
        .size           _Z15SoftmaxWarpImplI10DirectLoadIffE11DirectStoreIffEfLi1ELi8ELi32ELi1ELb0EL9Algorithm0EEvT_T0_ll,(.L_x_8545 - _Z15SoftmaxWarpImplI10DirectLoadIffE11DirectStoreIffEfLi1ELi8ELi32ELi1ELb0EL9Algorithm0EEvT_T0_ll)
        .other          _Z15SoftmaxWarpImplI10DirectLoadIffE11DirectStoreIffEfLi1ELi8ELi32ELi1ELb0EL9Algorithm0EEvT_T0_ll,@"STO_CUDA_ENTRY STV_DEFAULT"
_Z15SoftmaxWarpImplI10DirectLoadIffE11DirectStoreIffEfLi1ELi8ELi32ELi1ELb0EL9Algorithm0EEvT_T0_ll:
.text._Z15SoftmaxWarpImplI10DirectLoadIffE11DirectStoreIffEfLi1ELi8ELi32ELi1ELb0EL9Algorithm0EEvT_T0_ll:
        /* <DEDUP_REMOVED lines=24> */
.L_x_3922:
        /* <DEDUP_REMOVED lines=13> */
.L_x_3940:
        /* <DEDUP_REMOVED lines=31> */
[----:B------:R-:W5:Y:S01]  /*0440*/  LDG.E R23, desc[UR18][R2.64+0x380] ;  /* 0x0003801202177981 */ /* 0x000f62000c1e1900 */
[----:B------:R-:W-:Y:S01]  /*0450*/  UMOV UR4, 0xffffffff ;  /* 0xffffffff00047882 */ /* 0x000fe20000000000 */
[----:B--2---:R-:W-:-:S04]  /*0460*/  FMNMX3 R0, R6, -INF , R4, !PT ;  /* 0xff80000006007876 */ /* 0x004fc80007800004 */
[----:B---3--:R-:W-:-:S04]  /*0470*/  FMNMX3 R5, R0, R9, R8, !PT ;  /* 0x0000000900057276 */ /* 0x008fc80007800008 */
[----:B----4-:R-:W-:-:S04]  /*0480*/  FMNMX3 R5, R5, R10, R22, !PT ;  /* 0x0000000a05057276 */ /* 0x010fc80007800016 */
[----:B-----5:R-:W-:Y:S01]  /*0490*/  FMNMX3 R13, R5, R24, R23, !PT ;  /* 0x00000018050d7276 */ /* 0x020fe20007800017 */
        /* <DEDUP_REMOVED lines=17> */
[----:B------:R-:W-:Y:S01]  /*05b0*/  FADD R24, R24, -R11 ;  /* 0x8000000b18187221 */ /* 0x000fe20000000000 */
[-C--:B------:R-:W-:Y:S01]  /*05c0*/  FFMA.SAT R13, R26, R5.reuse, 0.5 ;  /* 0x3f0000001a0d7423 */ /* 0x080fe20000002005 */
[----:B------:R-:W-:Y:S01]  /*05d0*/  FFMA.SAT R3, R14, R5, 0.5 ;  /* 0x3f0000000e037423 */ /* 0x000fe20000002005 */
[-C--:B------:R-:W-:Y:S02]  /*05e0*/  FFMA.RM R0, R7, R6.reuse, 12582913 ;  /* 0x4b40000107007423 */ /* 0x080fe40000004006 */
[-C--:B------:R-:W-:Y:S01]  /*05f0*/  FFMA.RM R2, R13, R6.reuse, 12582913 ;  /* 0x4b4000010d027423 */ /* 0x080fe20000004006 */
[----:B------:R-:W-:Y:S01]  /*0600*/  FFMA.RM R3, R3, R6, 12582913 ;  /* 0x4b40000103037423 */ /* 0x000fe20000004006 */
[----:B------:R-:W-:-:S02]  /*0610*/  FADD R7, R0, -12583039 ;  /* 0xcb40007f00077421 */ /* 0x000fc40000000000 */
[----:B------:R-:W-:Y:S01]  /*0620*/  FADD R9, R2, -12583039 ;  /* 0xcb40007f02097421 */ /* 0x000fe20000000000 */
[----:B------:R-:W-:Y:S01]  /*0630*/  FADD R13, R3, -12583039 ;  /* 0xcb40007f030d7421 */ /* 0x000fe20000000000 */
[----:B------:R-:W-:Y:S01]  /*0640*/  FFMA R7, R12, 1.4426950216293334961, -R7 ;  /* 0x3fb8aa3b0c077823 */ /* 0x000fe20000000807 */
[----:B------:R-:W-:Y:S01]  /*0650*/  SHF.L.U32 R2, R2, 0x17, RZ ;  /* 0x0000001702027819 */ /* 0x000fe200000006ff */
[----:B------:R-:W-:Y:S01]  /*0660*/  FFMA R9, R26, 1.4426950216293334961, -R9 ;  /* 0x3fb8aa3b1a097823 */ /* 0x000fe20000000809 */
[----:B------:R-:W-:Y:S01]  /*0670*/  FFMA R13, R14, 1.4426950216293334961, -R13 ;  /* 0x3fb8aa3b0e0d7823 */ /* 0x000fe2000000080d */
[----:B------:R-:W-:Y:S01]  /*0680*/  FFMA R4, R12, 1.925963033500011079e-08, R7 ;  /* 0x32a570600c047823 */ /* 0x000fe20000000007 */
[----:B------:R-:W-:Y:S01]  /*0690*/  FADD R12, R8, -R11 ;  /* 0x8000000b080c7221 */ /* 0x000fe20000000000 */
[----:B------:R-:W-:Y:S01]  /*06a0*/  FFMA R9, R26, 1.925963033500011079e-08, R9 ;  /* 0x32a570601a097823 */ /* 0x000fe20000000009 */
[----:B------:R-:W-:Y:S01]  /*06b0*/  FADD R26, R10, -R11 ;  /* 0x8000000b0a1a7221 */ /* 0x000fe20000000000 */
[----:B------:R-:W-:Y:S01]  /*06c0*/  FFMA R10, R14, 1.925963033500011079e-08, R13 ;  /* 0x32a570600e0a7823 */ /* 0x000fe2000000000d */
[-C--:B------:R-:W-:Y:S01]  /*06d0*/  FFMA.SAT R7, R12, R5.reuse, 0.5 ;  /* 0x3f0000000c077423 */ /* 0x080fe20000002005 */
[--C-:B------:R-:W-:Y:S01]  /*06e0*/  FADD R14, R22, -R11.reuse ;  /* 0x8000000b160e7221 */ /* 0x100fe20000000000 */
[-C--:B------:R-:W-:Y:S01]  /*06f0*/  FFMA.SAT R25, R26, R5.reuse, 0.5 ;  /* 0x3f0000001a197423 */ /* 0x080fe20000002005 */
[----:B------:R-:W-:Y:S01]  /*0700*/  FADD R22, R23, -R11 ;  /* 0x8000000b17167221 */ /* 0x000fe20000000000 */
[-C--:B------:R-:W-:Y:S01]  /*0710*/  FFMA.RM R7, R7, R6.reuse, 12582913 ;  /* 0x4b40000107077423 */ /* 0x080fe20000004006 */
[----:B------:R-:W1:Y:S01]  /*0720*/  MUFU.EX2 R4, R4 ;  /* 0x0000000400047308 */ /* 0x000e620000000800 */
[----:B------:R-:W-:Y:S01]  /*0730*/  FFMA.RM R8, R25, R6, 12582913 ;  /* 0x4b40000119087423 */ /* 0x000fe20000004006 */
[----:B------:R-:W-:Y:S01]  /*0740*/  FFMA.SAT R25, R14, R5, 0.5 ;  /* 0x3f0000000e197423 */ /* 0x000fe20000002005 */
[----:B------:R-:W-:-:S03]  /*0750*/  FADD R15, R7, -12583039 ;  /* 0xcb40007f070f7421 */ /* 0x000fc60000000000 */
[-C--:B------:R-:W-:Y:S01]  /*0760*/  FFMA.RM R11, R25, R6.reuse, 12582913 ;  /* 0x4b400001190b7423 */ /* 0x080fe20000004006 */
[----:B------:R-:W-:Y:S01]  /*0770*/  FFMA R15, R12, 1.4426950216293334961, -R15 ;  /* 0x3fb8aa3b0c0f7823 */ /* 0x000fe2000000080f */
[-C--:B------:R-:W-:Y:S01]  /*0780*/  FFMA.SAT R25, R24, R5.reuse, 0.5 ;  /* 0x3f00000018197423 */ /* 0x080fe20000002005 */
[----:B------:R-:W2:Y:S01]  /*0790*/  MUFU.EX2 R9, R9 ;  /* 0x0000000900097308 */ /* 0x000ea20000000800 */
[----:B------:R-:W-:Y:S01]  /*07a0*/  FADD R23, R11, -12583039 ;  /* 0xcb40007f0b177421 */ /* 0x000fe20000000000 */
[----:B------:R-:W-:Y:S01]  /*07b0*/  FFMA R13, R12, 1.925963033500011079e-08, R15 ;  /* 0x32a570600c0d7823 */ /* 0x000fe2000000000f */
[----:B------:R-:W-:Y:S01]  /*07c0*/  FADD R15, R8, -12583039 ;  /* 0xcb40007f080f7421 */ /* 0x000fe20000000000 */
[-C--:B------:R-:W-:Y:S01]  /*07d0*/  FFMA.RM R12, R25, R6.reuse, 12582913 ;  /* 0x4b400001190c7423 */ /* 0x080fe20000004006 */
[----:B------:R-:W-:Y:S01]  /*07e0*/  FFMA R23, R14, 1.4426950216293334961, -R23 ;  /* 0x3fb8aa3b0e177823 */ /* 0x000fe20000000817 */
[----:B------:R-:W-:Y:S01]  /*07f0*/  FFMA.SAT R5, R22, R5, 0.5 ;  /* 0x3f00000016057423 */ /* 0x000fe20000002005 */
[----:B------:R-:W-:Y:S01]  /*0800*/  FFMA R15, R26, 1.4426950216293334961, -R15 ;  /* 0x3fb8aa3b1a0f7823 */ /* 0x000fe2000000080f */
[----:B------:R-:W-:Y:S01]  /*0810*/  FADD R27, R12, -12583039 ;  /* 0xcb40007f0c1b7421 */ /* 0x000fe20000000000 */
[----:B------:R-:W3:Y:S01]  /*0820*/  MUFU.EX2 R10, R10 ;  /* 0x0000000a000a7308 */ /* 0x000ee20000000800 */
[----:B------:R-:W-:Y:S01]  /*0830*/  FFMA R25, R14, 1.925963033500011079e-08, R23 ;  /* 0x32a570600e197823 */ /* 0x000fe20000000017 */
[----:B------:R-:W-:Y:S01]  /*0840*/  FFMA R15, R26, 1.925963033500011079e-08, R15 ;  /* 0x32a570601a0f7823 */ /* 0x000fe2000000000f */
[----:B------:R-:W-:Y:S01]  /*0850*/  FFMA R27, R24, 1.4426950216293334961, -R27 ;  /* 0x3fb8aa3b181b7823 */ /* 0x000fe2000000081b */
[----:B------:R-:W-:Y:S01]  /*0860*/  FFMA.RM R14, R5, R6, 12582913 ;  /* 0x4b400001050e7423 */ /* 0x000fe20000004006 */
[----:B------:R-:W-:-:S02]  /*0870*/  SHF.L.U32 R5, R0, 0x17, RZ ;  /* 0x0000001700057819 */ /* 0x000fc400000006ff */
[----:B------:R-:W-:Y:S01]  /*0880*/  FFMA R23, R24, 1.925963033500011079e-08, R27 ;  /* 0x32a5706018177823 */ /* 0x000fe2000000001b */
[----:B------:R-:W4:Y:S01]  /*0890*/  MUFU.EX2 R13, R13 ;  /* 0x0000000d000d7308 */ /* 0x000f220000000800 */
[----:B------:R-:W-:Y:S01]  /*08a0*/  FADD R27, R14, -12583039 ;  /* 0xcb40007f0e1b7421 */ /* 0x000fe20000000000 */
[----:B-1----:R-:W-:Y:S01]  /*08b0*/  FMUL R4, R5, R4 ;  /* 0x0000000405047220 */ /* 0x002fe20000400000 */
[----:B------:R-:W-:Y:S01]  /*08c0*/  SHF.L.U32 R5, R3, 0x17, RZ ;  /* 0x0000001703057819 */ /* 0x000fe200000006ff */
[----:B--2---:R-:W-:Y:S01]  /*08d0*/  FMUL R3, R2, R9 ;  /* 0x0000000902037220 */ /* 0x004fe20000400000 */
[----:B------:R-:W-:Y:S01]  /*08e0*/  FFMA R27, R22, 1.4426950216293334961, -R27 ;  /* 0x3fb8aa3b161b7823 */ /* 0x000fe2000000081b */
[----:B------:R-:W-:Y:S01]  /*08f0*/  FADD R0, RZ, R4 ;  /* 0x00000004ff007221 */ /* 0x000fe20000000000 */
[----:B------:R-:W-:Y:S01]  /*0900*/  SHF.L.U32 R8, R8, 0x17, RZ ;  /* 0x0000001708087819 */ /* 0x000fe200000006ff */
[----:B------:R-:W1:Y:S01]  /*0910*/  MUFU.EX2 R15, R15 ;  /* 0x0000000f000f7308 */ /* 0x000e620000000800 */
[----:B------:R-:W-:Y:S01]  /*0920*/  FFMA R27, R22, 1.925963033500011079e-08, R27 ;  /* 0x32a57060161b7823 */ /* 0x000fe2000000001b */
[----:B------:R-:W-:Y:S01]  /*0930*/  SHF.L.U32 R22, R7, 0x17, RZ ;  /* 0x0000001707167819 */ /* 0x000fe200000006ff */
[----:B---3--:R-:W-:Y:S01]  /*0940*/  FMUL R2, R5, R10 ;  /* 0x0000000a05027220 */ /* 0x008fe20000400000 */
[----:B------:R-:W-:Y:S01]  /*0950*/  FADD R5, R0, R3 ;  /* 0x0000000300057221 */ /* 0x000fe20000000000 */
[----:B------:R-:W-:-:S02]  /*0960*/  SHF.L.U32 R11, R11, 0x17, RZ ;  /* 0x000000170b0b7819 */ /* 0x000fc400000006ff */
[----:B------:R-:W-:Y:S01]  /*0970*/  SHF.L.U32 R12, R12, 0x17, RZ ;  /* 0x000000170c0c7819 */ /* 0x000fe200000006ff */
[----:B------:R-:W2:Y:S01]  /*0980*/  MUFU.EX2 R6, R25 ;  /* 0x0000001900067308 */ /* 0x000ea20000000800 */
[----:B----4-:R-:W-:Y:S01]  /*0990*/  FMUL R0, R22, R13 ;  /* 0x0000000d16007220 */ /* 0x010fe20000400000 */
[----:B------:R-:W-:Y:S01]  /*09a0*/  FADD R7, R5, R2 ;  /* 0x0000000205077221 */ /* 0x000fe20000000000 */
[----:B------:R-:W-:-:S05]  /*09b0*/  SHF.L.U32 R14, R14, 0x17, RZ ;  /* 0x000000170e0e7819 */ /* 0x000fca00000006ff */
[----:B------:R-:W3:Y:S01]  /*09c0*/  MUFU.EX2 R23, R23 ;  /* 0x0000001700177308 */ /* 0x000ee20000000800 */
[----:B-1----:R-:W-:Y:S01]  /*09d0*/  FMUL R5, R8, R15 ;  /* 0x0000000f08057220 */ /* 0x002fe20000400000 */
[----:B------:R-:W-:-:S04]  /*09e0*/  FADD R8, R7, R0 ;  /* 0x0000000007087221 */ /* 0x000fc80000000000 */
[----:B------:R-:W-:Y:S02]  /*09f0*/  FADD R7, R8, R5 ;  /* 0x0000000508077221 */ /* 0x000fe40000000000 */
[----:B------:R-:W1:Y:S01]  /*0a00*/  MUFU.EX2 R27, R27 ;  /* 0x0000001b001b7308 */ /* 0x000e620000000800 */
[----:B--2---:R-:W-:-:S04]  /*0a10*/  FMUL R6, R11, R6 ;  /* 0x000000060b067220 */ /* 0x004fc80000400000 */
[----:B------:R-:W-:Y:S01]  /*0a20*/  FADD R9, R7, R6 ;  /* 0x0000000607097221 */ /* 0x000fe20000000000 */
[----:B---3--:R-:W-:-:S04]  /*0a30*/  FMUL R8, R12, R23 ;  /* 0x000000170c087220 */ /* 0x008fc80000400000 */
        /* <DEDUP_REMOVED lines=12> */
.L_x_3952:
        /* <DEDUP_REMOVED lines=11> */
[----:B01----:R-:W-:Y:S05]  /*0bb0*/  CALL.REL.NOINC `($__internal_59_$__cuda_sm3x_div_rn_noftz_f32_slowpath) ;  /* 0x0000001000747944 */ /* 0x003fea0003c00000 */
[----:B------:R-:W-:-:S07]  /*0bc0*/  MOV R12, R4 ;  /* 0x00000004000c7202 */ /* 0x000fce0000000f00 */
.L_x_3925:
[----:B------:R-:W-:Y:S05]  /*0bd0*/  BSYNC.RECONVERGENT B0 ;  /* 0x0000000000007941 */ /* 0x000fea0003800200 */
.L_x_3924:
        /* <DEDUP_REMOVED lines=11> */
[----:B01----:R-:W-:Y:S05]  /*0c90*/  CALL.REL.NOINC `($__internal_59_$__cuda_sm3x_div_rn_noftz_f32_slowpath) ;  /* 0x00000010003c7944 */ /* 0x003fea0003c00000 */
[----:B------:R-:W-:-:S07]  /*0ca0*/  MOV R13, R4 ;  /* 0x00000004000d7202 */ /* 0x000fce0000000f00 */
.L_x_3927:
[----:B------:R-:W-:Y:S05]  /*0cb0*/  BSYNC.RECONVERGENT B0 ;  /* 0x0000000000007941 */ /* 0x000fea0003800200 */
.L_x_3926:
        /* <DEDUP_REMOVED lines=13> */
.L_x_3929:
[----:B------:R-:W-:Y:S05]  /*0d90*/  BSYNC.RECONVERGENT B0 ;  /* 0x0000000000007941 */ /* 0x000fea0003800200 */
.L_x_3928:
        /* <DEDUP_REMOVED lines=13> */
.L_x_3931:
[----:B------:R-:W-:Y:S05]  /*0e70*/  BSYNC.RECONVERGENT B0 ;  /* 0x0000000000007941 */ /* 0x000fea0003800200 */
.L_x_3930:
        /* <DEDUP_REMOVED lines=13> */
.L_x_3933:
[----:B------:R-:W-:Y:S05]  /*0f50*/  BSYNC.RECONVERGENT B0 ;  /* 0x0000000000007941 */ /* 0x000fea0003800200 */
.L_x_3932:
        /* <DEDUP_REMOVED lines=13> */
.L_x_3935:
[----:B------:R-:W-:Y:S05]  /*1030*/  BSYNC.RECONVERGENT B0 ;  /* 0x0000000000007941 */ /* 0x000fea0003800200 */
.L_x_3934:
        /* <DEDUP_REMOVED lines=13> */
.L_x_3937:
[----:B------:R-:W-:Y:S05]  /*1110*/  BSYNC.RECONVERGENT B0 ;  /* 0x0000000000007941 */ /* 0x000fea0003800200 */
.L_x_3936:
        /* <DEDUP_REMOVED lines=13> */
.L_x_3939:
[----:B------:R-:W-:Y:S05]  /*11f0*/  BSYNC.RECONVERGENT B0 ;  /* 0x0000000000007941 */ /* 0x000fea0003800200 */
.L_x_3938:
        /* <DEDUP_REMOVED lines=38> */
.L_x_3923:
[----:B------:R-:W-:Y:S01]  /*1460*/  BSSY B0, `(.L_x_3941) ;  /* 0x0000007000007945 */ /* 0x000fe20003800000 */
[----:B------:R-:W-:Y:S02]  /*1470*/  MOV R12, 0x10 ;  /* 0x00000010000c7802 */ /* 0x000fe40000000f00 */
[----:B------:R-:W-:Y:S02]  /*1480*/  MOV R11, 0x1f ;  /* 0x0000001f000b7802 */ /* 0x000fe40000000f00 */
[----:B------:R-:W-:-:S07]  /*1490*/  MOV R15, 0xffffffff ;  /* 0xffffffff000f7802 */ /* 0x000fce0000000f00 */
[----:B0-----:R-:W-:Y:S05]  /*14a0*/  WARPSYNC.COLLECTIVE R15, `(.L_x_3942) ;  /* 0x000000000f087348 */ /* 0x001fea0003c00000 */
[----:B------:R1:W2:Y:S02]  /*14b0*/  SHFL.BFLY P6, R14, R13, R12, R11 ;  /* 0x0c00000c0d0e7389 */ /* 0x0002a400000c000b */
[----:B012---:R-:W-:Y:S05]  /*14c0*/  ENDCOLLECTIVE ;  /* 0x000000000000791b */ /* 0x007fea0003800000 */
.L_x_3942:
[----:B------:R-:W-:Y:S05]  /*14d0*/  BSYNC B0 ;  /* 0x0000000000007941 */ /* 0x000fea0003800000 */
.L_x_3941:
[----:B------:R-:W-:Y:S01]  /*14e0*/  FMNMX R13, R13, R14, !PT ;  /* 0x0000000e0d0d7209 */ /* 0x000fe20007800000 */
[----:B------:R-:W-:Y:S01]  /*14f0*/  IMAD.MOV.U32 R11, RZ, RZ, 0x1f ;  /* 0x0000001fff0b7424 */ /* 0x000fe200078e00ff */
[----:B------:R-:W-:Y:S02]  /*1500*/  MOV R12, 0x8 ;  /* 0x00000008000c7802 */ /* 0x000fe40000000f00 */
[----:B------:R-:W-:Y:S02]  /*1510*/  MOV R15, 0xffffffff ;  /* 0xffffffff000f7802 */ /* 0x000fe40000000f00 */
[----:B------:R-:W-:-:S07]  /*1520*/  MOV R5, 0x3bbb989d ;  /* 0x3bbb989d00057802 */ /* 0x000fce0000000f00 */
[----:B------:R-:W-:Y:S05]  /*1530*/  WARPSYNC.COLLECTIVE R15, `(.L_x_3943) ;  /* 0x000000000f087348 */ /* 0x000fea0003c00000 */
[----:B------:R0:W1:Y:S02]  /*1540*/  SHFL.BFLY P6, R14, R13, R12, R11 ;  /* 0x0c00000c0d0e7389 */ /* 0x00006400000c000b */
[----:B01----:R-:W-:Y:S05]  /*1550*/  ENDCOLLECTIVE ;  /* 0x000000000000791b */ /* 0x003fea0003800000 */
.L_x_3943:
[----:B------:R-:W-:Y:S01]  /*1560*/  HFMA2 R12, -RZ, RZ, 0, 2.384185791015625e-07 ;  /* 0x00000004ff0c7431 */ /* 0x000fe200000001ff */
[----:B------:R-:W-:-:S04]  /*1570*/  FMNMX R0, R13, R14, !PT ;  /* 0x0000000e0d007209 */ /* 0x000fc80007800000 */
[----:B------:R-:W-:-:S07]  /*1580*/  MOV R13, R0 ;  /* 0x00000000000d7202 */ /* 0x000fce0000000f00 */
[----:B------:R-:W-:Y:S05]  /*1590*/  WARPSYNC.COLLECTIVE R15, `(.L_x_3944) ;  /* 0x000000000f087348 */ /* 0x000fea0003c00000 */
[----:B------:R0:W1:Y:S02]  /*15a0*/  SHFL.BFLY P6, R14, R13, R12, R11 ;  /* 0x0c00000c0d0e7389 */ /* 0x00006400000c000b */
[----:B01----:R-:W-:Y:S05]  /*15b0*/  ENDCOLLECTIVE ;  /* 0x000000000000791b */ /* 0x003fea0003800000 */
.L_x_3944:
[----:B------:R-:W-:Y:S01]  /*15c0*/  HFMA2 R12, -RZ, RZ, 0, 1.1920928955078125e-07 ;  /* 0x00000002ff0c7431 */ /* 0x000fe200000001ff */
[----:B------:R-:W-:-:S04]  /*15d0*/  FMNMX R2, R0, R14, !PT ;  /* 0x0000000e00027209 */ /* 0x000fc80007800000 */
[----:B------:R-:W-:-:S07]  /*15e0*/  MOV R13, R2 ;  /* 0x00000002000d7202 */ /* 0x000fce0000000f00 */
[----:B------:R-:W-:Y:S05]  /*15f0*/  WARPSYNC.COLLECTIVE R15, `(.L_x_3945) ;  /* 0x000000000f087348 */ /* 0x000fea0003c00000 */
[----:B------:R0:W1:Y:S02]  /*1600*/  SHFL.BFLY P6, R14, R13, R12, R11 ;  /* 0x0c00000c0d0e7389 */ /* 0x00006400000c000b */
[----:B01----:R-:W-:Y:S05]  /*1610*/  ENDCOLLECTIVE ;  /* 0x000000000000791b */ /* 0x003fea0003800000 */
.L_x_3945:
[----:B------:R-:W-:Y:S01]  /*1620*/  HFMA2 R12, -RZ, RZ, 0, 5.9604644775390625e-08 ;  /* 0x00000001ff0c7431 */ /* 0x000fe200000001ff */
[----:B------:R-:W-:-:S04]  /*1630*/  FMNMX R3, R2, R14, !PT ;  /* 0x0000000e02037209 */ /* 0x000fc80007800000 */
[----:B------:R-:W-:-:S07]  /*1640*/  MOV R13, R3 ;  /* 0x00000003000d7202 */ /* 0x000fce0000000f00 */
[----:B------:R-:W-:Y:S05]  /*1650*/  WARPSYNC.COLLECTIVE R15, `(.L_x_3946) ;  /* 0x000000000f087348 */ /* 0x000fea0003c00000 */
[----:B------:R0:W1:Y:S02]  /*1660*/  SHFL.BFLY P6, R14, R13, R12, R11 ;  /* 0x0c00000c0d0e7389 */ /* 0x00006400000c000b */
[----:B01----:R-:W-:Y:S05]  /*1670*/  ENDCOLLECTIVE ;  /* 0x000000000000791b */ /* 0x003fea0003800000 */
.L_x_3946:
[----:B------:R-:W-:-:S05]  /*1680*/  FMNMX R3, R3, R14, !PT ;  /* 0x0000000e03037209 */ /* 0x000fca0007800000 */
[--C-:B------:R-:W-:Y:S01]  /*1690*/  FADD R2, R6, -R3.reuse ;  /* 0x8000000306027221 */ /* 0x100fe20000000000 */
[----:B------:R-:W-:Y:S02]  /*16a0*/  HFMA2 R6, -RZ, RZ, 3.7421875, 0 ;  /* 0x437c0000ff067431 */ /* 0x000fe400000001ff */
[--C-:B------:R-:W-:Y:S01]  /*16b0*/  FADD R4, R4, -R3.reuse ;  /* 0x8000000304047221 */ /* 0x100fe20000000000 */
[--C-:B------:R-:W-:Y:S01]  /*16c0*/  FADD R0, R9, -R3.reuse ;  /* 0x8000000309007221 */ /* 0x100fe20000000000 */
[-C--:B------:R-:W-:Y:S01]  /*16d0*/  FFMA.SAT R7, R2, R5.reuse, 0.5 ;  /* 0x3f00000002077423 */ /* 0x080fe20000002005 */
[--C-:B------:R-:W-:Y:S01]  /*16e0*/  FADD R8, R8, -R3.reuse ;  /* 0x8000000308087221 */ /* 0x100fe20000000000 */
[--C-:B------:R-:W-:Y:S01]  /*16f0*/  FADD R10, R10, -R3.reuse ;  /* 0x800000030a0a7221 */ /* 0x100fe20000000000 */
[--C-:B------:R-:W-:Y:S01]  /*1700*/  FADD R22, R22, -R3.reuse ;  /* 0x8000000316167221 */ /* 0x100fe20000000000 */
[--C-:B------:R-:W-:Y:S01]  /*1710*/  FADD R24, R24, -R3.reuse ;  /* 0x8000000318187221 */ /* 0x100fe20000000000 */
[----:B------:R-:W-:Y:S01]  /*1720*/  FADD R12, R23, -R3 ;  /* 0x80000003170c7221 */ /* 0x000fe20000000000 */
[-C--:B------:R-:W-:Y:S01]  /*1730*/  FFMA.SAT R3, R4, R5.reuse, 0.5 ;  /* 0x3f00000004037423 */ /* 0x080fe20000002005 */
[----:B------:R-:W-:Y:S01]  /*1740*/  FFMA.RM R7, R7, R6, 12582913 ;  /* 0x4b40000107077423 */ /* 0x000fe20000004006 */
[----:B------:R-:W-:-:S02]  /*1750*/  FFMA.SAT R13, R0, R5, 0.5 ;  /* 0x3f000000000d7423 */ /* 0x000fc40000002005 */
[-C--:B------:R-:W-:Y:S01]  /*1760*/  FFMA.RM R3, R3, R6.reuse, 12582913 ;  /* 0x4b40000103037423 */ /* 0x080fe20000004006 */
[----:B------:R-:W-:Y:S01]  /*1770*/  FADD R9, R7, -12583039 ;  /* 0xcb40007f07097421 */ /* 0x000fe20000000000 */
[----:B------:R-:W-:Y:S02]  /*1780*/  FFMA.RM R13, R13, R6, 12582913 ;  /* 0x4b4000010d0d7423 */ /* 0x000fe40000004006 */
[C---:B------:R-:W-:Y:S01]  /*1790*/  FADD R11, R3.reuse, -12583039 ;  /* 0xcb40007f030b7421 */ /* 0x040fe20000000000 */
[----:B------:R-:W-:Y:S01]  /*17a0*/  FFMA R9, R2, 1.4426950216293334961, -R9 ;  /* 0x3fb8aa3b02097823 */ /* 0x000fe20000000809 */
[----:B------:R-:W-:Y:S02]  /*17b0*/  SHF.L.U32 R3, R3, 0x17, RZ ;  /* 0x0000001703037819 */ /* 0x000fe400000006ff */
[----:B------:R-:W-:Y:S01]  /*17c0*/  FFMA R11, R4, 1.4426950216293334961, -R11 ;  /* 0x3fb8aa3b040b7823 */ /* 0x000fe2000000080b */
[----:B------:R-:W-:-:S03]  /*17d0*/  FFMA R9, R2, 1.925963033500011079e-08, R9 ;  /* 0x32a5706002097823 */ /* 0x000fc60000000009 */
[----:B------:R-:W-:Y:S01]  /*17e0*/  FFMA R11, R4, 1.925963033500011079e-08, R11 ;  /* 0x32a57060040b7823 */ /* 0x000fe2000000000b */
[----:B------:R-:W-:Y:S01]  /*17f0*/  SHF.L.U32 R4, R7, 0x17, RZ ;  /* 0x0000001707047819 */ /* 0x000fe200000006ff */
[----:B------:R-:W-:Y:S01]  /*1800*/  FADD R7, R13, -12583039 ;  /* 0xcb40007f0d077421 */ /* 0x000fe20000000000 */
[----:B------:R-:W0:Y:S03]  /*1810*/  MUFU.EX2 R9, R9 ;  /* 0x0000000900097308 */ /* 0x000e260000000800 */
[----:B------:R-:W-:-:S04]  /*1820*/  FFMA R7, R0, 1.4426950216293334961, -R7 ;  /* 0x3fb8aa3b00077823 */ /* 0x000fc80000000807 */
[----:B------:R-:W-:Y:S01]  /*1830*/  FFMA R7, R0, 1.925963033500011079e-08, R7 ;  /* 0x32a5706000077823 */ /* 0x000fe20000000007 */
[----:B------:R1:W2:Y:S08]  /*1840*/  MUFU.EX2 R2, R11 ;  /* 0x0000000b00027308 */ /* 0x0002b00000000800 */
[----:B------:R-:W3:Y:S01]  /*1850*/  MUFU.EX2 R7, R7 ;  /* 0x0000000700077308 */ /* 0x000ee20000000800 */
[----:B0-----:R-:W-:Y:S01]  /*1860*/  FMUL R4, R4, R9 ;  /* 0x0000000904047220 */ /* 0x001fe20000400000 */
[-C--:B------:R-:W-:Y:S01]  /*1870*/  FFMA.SAT R9, R8, R5.reuse, 0.5 ;  /* 0x3f00000008097423 */ /* 0x080fe20000002005 */
[----:B-1----:R-:W-:-:S03]  /*1880*/  FFMA.SAT R11, R10, R5, 0.5 ;  /* 0x3f0000000a0b7423 */ /* 0x002fc60000002005 */
[----:B------:R-:W-:Y:S01]  /*1890*/  FFMA.RM R9, R9, R6, 12582913 ;  /* 0x4b40000109097423 */ /* 0x000fe20000004006 */
[----:B--2---:R-:W-:-:S03]  /*18a0*/  FMUL R3, R3, R2 ;  /* 0x0000000203037220 */ /* 0x004fc60000400000 */
[----:B------:R-:W-:Y:S01]  /*18b0*/  FADD R15, R9, -12583039 ;  /* 0xcb40007f090f7421 */ /* 0x000fe20000000000 */
[----:B------:R-:W-:Y:S01]  /*18c0*/  SHF.L.U32 R2, R13, 0x17, RZ ;  /* 0x000000170d027819 */ /* 0x000fe200000006ff */
[----:B------:R-:W-:Y:S01]  /*18d0*/  FFMA.SAT R13, R22, R5, 0.5 ;  /* 0x3f000000160d7423 */ /* 0x000fe20000002005 */
[----:B------:R-:W-:Y:S01]  /*18e0*/  SHF.L.U32 R0, R9, 0x17, RZ ;  /* 0x0000001709007819 */ /* 0x000fe200000006ff */
[----:B------:R-:W-:Y:S02]  /*18f0*/  FFMA R15, R8, 1.4426950216293334961, -R15 ;  /* 0x3fb8aa3b080f7823 */ /* 0x000fe4000000080f */
[----:B---3--:R-:W-:Y:S02]  /*1900*/  FMUL R2, R2, R7 ;  /* 0x0000000702027220 */ /* 0x008fe40000400000 */
[----:B------:R-:W-:Y:S01]  /*1910*/  FFMA R15, R8, 1.925963033500011079e-08, R15 ;  /* 0x32a57060080f7823 */ /* 0x000fe2000000000f */
[-C--:B------:R-:W-:Y:S01]  /*1920*/  FFMA.RM R8, R13, R6.reuse, 12582913 ;  /* 0x4b4000010d087423 */ /* 0x080fe20000004006 */
[----:B------:R-:W-:-:S03]  /*1930*/  FFMA.RM R7, R11, R6, 12582913 ;  /* 0x4b4000010b077423 */ /* 0x000fc60000004006 */
[----:B------:R-:W-:Y:S01]  /*1940*/  FADD R9, R8, -12583039 ;  /* 0xcb40007f08097421 */ /* 0x000fe20000000000 */
[----:B------:R-:W-:Y:S01]  /*1950*/  FADD R11, R7, -12583039 ;  /* 0xcb40007f070b7421 */ /* 0x000fe20000000000 */
[----:B------:R-:W0:Y:S02]  /*1960*/  MUFU.EX2 R15, R15 ;  /* 0x0000000f000f7308 */ /* 0x000e240000000800 */
[----:B------:R-:W-:Y:S01]  /*1970*/  FFMA R9, R22, 1.4426950216293334961, -R9 ;  /* 0x3fb8aa3b16097823 */ /* 0x000fe20000000809 */
[----:B------:R-:W-:-:S03]  /*1980*/  FFMA R11, R10, 1.4426950216293334961, -R11 ;  /* 0x3fb8aa3b0a0b7823 */ /* 0x000fc6000000080b */
[----:B------:R-:W-:Y:S01]  /*1990*/  FFMA R22, R22, 1.925963033500011079e-08, R9 ;  /* 0x32a5706016167823 */ /* 0x000fe20000000009 */
[-C--:B------:R-:W-:Y:S01]  /*19a0*/  FFMA.SAT R9, R24, R5.reuse, 0.5 ;  /* 0x3f00000018097423 */ /* 0x080fe20000002005 */
[----:B------:R-:W-:Y:S01]  /*19b0*/  FFMA.SAT R5, R12, R5, 0.5 ;  /* 0x3f0000000c057423 */ /* 0x000fe20000002005 */
[----:B------:R-:W-:Y:S01]  /*19c0*/  FFMA R11, R10, 1.925963033500011079e-08, R11 ;  /* 0x32a570600a0b7823 */ /* 0x000fe2000000000b */
[----:B------:R-:W-:Y:S01]  /*19d0*/  MUFU.EX2 R13, R22 ;  /* 0x00000016000d7308 */ /* 0x000fe20000000800 */
[-C--:B------:R-:W-:Y:S01]  /*19e0*/  FFMA.RM R10, R9, R6.reuse, 12582913 ;  /* 0x4b400001090a7423 */ /* 0x080fe20000004006 */
[----:B------:R-:W-:-:S03]  /*19f0*/  FFMA.RM R9, R5, R6, 12582913 ;  /* 0x4b40000105097423 */ /* 0x000fc60000004006 */
[C---:B------:R-:W-:Y:S01]  /*1a00*/  FADD R5, R10.reuse, -12583039 ;  /* 0xcb40007f0a057421 */ /* 0x040fe20000000000 */
[----:B------:R-:W-:Y:S01]  /*1a10*/  SHF.L.U32 R10, R10, 0x17, RZ ;  /* 0x000000170a0a7819 */ /* 0x000fe200000006ff */
[----:B0-----:R-:W-:Y:S01]  /*1a20*/  FMUL R0, R0, R15 ;  /* 0x0000000f00007220 */ /* 0x001fe20000400000 */
[----:B------:R0:W1:Y:S01]  /*1a30*/  MUFU.EX2 R6, R11 ;  /* 0x0000000b00067308 */ /* 0x0000620000000800 */
[----:B------:R-:W-:Y:S01]  /*1a40*/  FFMA R5, R24, 1.4426950216293334961, -R5 ;  /* 0x3fb8aa3b18057823 */ /* 0x000fe20000000805 */
[----:B------:R-:W-:-:S03]  /*1a50*/  FADD R15, R9, -12583039 ;  /* 0xcb40007f090f7421 */ /* 0x000fc60000000000 */
[----:B------:R-:W-:Y:S01]  /*1a60*/  FFMA R24, R24, 1.925963033500011079e-08, R5 ;  /* 0x32a5706018187823 */ /* 0x000fe20000000005 */
[----:B------:R-:W-:Y:S01]  /*1a70*/  SHF.L.U32 R5, R7, 0x17, RZ ;  /* 0x0000001707057819 */ /* 0x000fe200000006ff */
[----:B------:R-:W-:Y:S01]  /*1a80*/  FFMA R15, R12, 1.4426950216293334961, -R15 ;  /* 0x3fb8aa3b0c0f7823 */ /* 0x000fe2000000080f */
[----:B0-----:R-:W-:-:S03]  /*1a90*/  SHF.L.U32 R11, R9, 0x17, RZ ;  /* 0x00000017090b7819 */ /* 0x001fc600000006ff */
[----:B------:R-:W-:Y:S02]  /*1aa0*/  FFMA R12, R12, 1.925963033500011079e-08, R15 ;  /* 0x32a570600c0c7823 */ /* 0x000fe4000000000f */
[----:B------:R-:W0:Y:S01]  /*1ab0*/  MUFU.EX2 R15, R24 ;  /* 0x00000018000f7308 */ /* 0x000e220000000800 */
[----:B-1----:R-:W-:Y:S01]  /*1ac0*/  FMUL R5, R5, R6 ;  /* 0x0000000605057220 */ /* 0x002fe20000400000 */
[----:B------:R-:W-:-:S06]  /*1ad0*/  FADD R6, RZ, R4 ;  /* 0x00000004ff067221 */ /* 0x000fcc0000000000 */
[----:B------:R-:W1:Y:S01]  /*1ae0*/  MUFU.EX2 R12, R12 ;  /* 0x0000000c000c7308 */ /* 0x000e620000000800 */
[----:B------:R-:W-:Y:S01]  /*1af0*/  FADD R7, R6, R3 ;  /* 0x0000000306077221 */ /* 0x000fe20000000000 */
[----:B------:R-:W-:-:S03]  /*1b00*/  SHF.L.U32 R6, R8, 0x17, RZ ;  /* 0x0000001708067819 */ /* 0x000fc600000006ff */
[----:B------:R-:W-:Y:S02]  /*1b10*/  FADD R7, R7, R2 ;  /* 0x0000000207077221 */ /* 0x000fe40000000000 */
[----:B------:R-:W-:Y:S02]  /*1b20*/  FMUL R6, R6, R13 ;  /* 0x0000000d06067220 */ /* 0x000fe40000400000 */
[----:B------:R-:W-:-:S04]  /*1b30*/  FADD R8, R7, R0 ;  /* 0x0000000007087221 */ /* 0x000fc80000000000 */
[----:B------:R-:W-:Y:S01]  /*1b40*/  FADD R7, R8, R5 ;  /* 0x0000000508077221 */ /* 0x000fe20000000000 */
[----:B0-----:R-:W-:Y:S01]  /*1b50*/  FMUL R8, R10, R15 ;  /* 0x0000000f0a087220 */ /* 0x001fe20000400000 */
[----:B------:R-:W-:Y:S02]  /*1b60*/  MOV R15, 0xffffffff ;  /* 0xffffffff000f7802 */ /* 0x000fe40000000f00 */
[----:B------:R-:W-:Y:S01]  /*1b70*/  FADD R9, R7, R6 ;  /* 0x0000000607097221 */ /* 0x000fe20000000000 */
[----:B-1----:R-:W-:Y:S01]  /*1b80*/  FMUL R7, R11, R12 ;  /* 0x0000000c0b077220 */ /* 0x002fe20000400000 */
[----:B------:R-:W-:Y:S01]  /*1b90*/  HFMA2 R11, -RZ, RZ, 0, 1.847743988037109375e-06 ;  /* 0x0000001fff0b7431 */ /* 0x000fe200000001ff */
[----:B------:R-:W-:Y:S01]  /*1ba0*/  MOV R12, 0x10 ;  /* 0x00000010000c7802 */ /* 0x000fe20000000f00 */
[----:B------:R-:W-:-:S04]  /*1bb0*/  FADD R10, R9, R8 ;  /* 0x00000008090a7221 */ /* 0x000fc80000000000 */
[----:B------:R-:W-:-:S07]  /*1bc0*/  FADD R13, R10, R7 ;  /* 0x000000070a0d7221 */ /* 0x000fce0000000000 */
[----:B------:R-:W-:Y:S05]  /*1bd0*/  WARPSYNC.COLLECTIVE R15, `(.L_x_3947) ;  /* 0x000000000f087348 */ /* 0x000fea0003c00000 */
[----:B------:R0:W1:Y:S02]  /*1be0*/  SHFL.BFLY P6, R14, R13, R12, R11 ;  /* 0x0c00000c0d0e7389 */ /* 0x00006400000c000b */
[----:B01----:R-:W-:Y:S05]  /*1bf0*/  ENDCOLLECTIVE ;  /* 0x000000000000791b */ /* 0x003fea0003800000 */
.L_x_3947:
[----:B------:R-:W-:Y:S02]  /*1c00*/  HFMA2 R12, -RZ, RZ, 0, 4.76837158203125e-07 ;  /* 0x00000008ff0c7431 */ /* 0x000fe400000001ff */
[----:B------:R-:W-:-:S05]  /*1c10*/  FADD R9, R13, R14 ;  /* 0x0000000e0d097221 */ /* 0x000fca0000000000 */
[----:B------:R-:W-:-:S07]  /*1c20*/  MOV R13, R9 ;  /* 0x00000009000d7202 */ /* 0x000fce0000000f00 */
[----:B------:R-:W-:Y:S05]  /*1c30*/  WARPSYNC.COLLECTIVE R15, `(.L_x_3948) ;  /* 0x000000000f087348 */ /* 0x000fea0003c00000 */
[----:B------:R0:W1:Y:S02]  /*1c40*/  SHFL.BFLY P6, R14, R13, R12, R11 ;  /* 0x0c00000c0d0e7389 */ /* 0x00006400000c000b */
[----:B01----:R-:W-:Y:S05]  /*1c50*/  ENDCOLLECTIVE ;  /* 0x000000000000791b */ /* 0x003fea0003800000 */
.L_x_3948:
[----:B------:R-:W-:Y:S01]  /*1c60*/  MOV R12, 0x4 ;  /* 0x00000004000c7802 */ /* 0x000fe20000000f00 */
[----:B------:R-:W-:-:S04]  /*1c70*/  FADD R10, R9, R14 ;  /* 0x0000000e090a7221 */ /* 0x000fc80000000000 */
[----:B------:R-:W-:-:S07]  /*1c80*/  IMAD.MOV.U32 R13, RZ, RZ, R10 ;  /* 0x000000ffff0d7224 */ /* 0x000fce00078e000a */
[----:B------:R-:W-:Y:S05]  /*1c90*/  WARPSYNC.COLLECTIVE R15, `(.L_x_3949) ;  /* 0x000000000f087348 */ /* 0x000fea0003c00000 */
[----:B------:R0:W1:Y:S02]  /*1ca0*/  SHFL.BFLY P6, R14, R13, R12, R11 ;  /* 0x0c00000c0d0e7389 */ /* 0x00006400000c000b */
[----:B01----:R-:W-:Y:S05]  /*1cb0*/  ENDCOLLECTIVE ;  /* 0x000000000000791b */ /* 0x003fea0003800000 */
.L_x_3949:
[----:B------:R-:W-:Y:S02]  /*1cc0*/  HFMA2 R12, -RZ, RZ, 0, 1.1920928955078125e-07 ;  /* 0x00000002ff0c7431 */ /* 0x000fe400000001ff */
[----:B------:R-:W-:-:S05]  /*1cd0*/  FADD R22, R10, R14 ;  /* 0x0000000e0a167221 */ /* 0x000fca0000000000 */
[----:B------:R-:W-:-:S07]  /*1ce0*/  MOV R13, R22 ;  /* 0x00000016000d7202 */ /* 0x000fce0000000f00 */
[----:B------:R-:W-:Y:S05]  /*1cf0*/  WARPSYNC.COLLECTIVE R15, `(.L_x_3950) ;  /* 0x000000000f087348 */ /* 0x000fea0003c00000 */
[----:B------:R0:W1:Y:S02]  /*1d00*/  SHFL.BFLY P6, R14, R13, R12, R11 ;  /* 0x0c00000c0d0e7389 */ /* 0x00006400000c000b */
[----:B01----:R-:W-:Y:S05]  /*1d10*/  ENDCOLLECTIVE ;  /* 0x000000000000791b */ /* 0x003fea0003800000 */
.L_x_3950:
[----:B------:R-:W-:Y:S02]  /*1d20*/  HFMA2 R12, -RZ, RZ, 0, 5.9604644775390625e-08 ;  /* 0x00000001ff0c7431 */ /* 0x000fe400000001ff */
[----:B------:R-:W-:-:S05]  /*1d30*/  FADD R23, R22, R14 ;  /* 0x0000000e16177221 */ /* 0x000fca0000000000 */
[----:B------:R-:W-:-:S07]  /*1d40*/  MOV R13, R23 ;  /* 0x00000017000d7202 */ /* 0x000fce0000000f00 */
[----:B------:R-:W-:Y:S05]  /*1d50*/  WARPSYNC.COLLECTIVE R15, `(.L_x_3951) ;  /* 0x000000000f087348 */ /* 0x000fea0003c00000 */
[----:B------:R0:W1:Y:S02]  /*1d60*/  SHFL.BFLY P6, R14, R13, R12, R11 ;  /* 0x0c00000c0d0e7389 */ /* 0x00006400000c000b */
[----:B01----:R-:W-:Y:S05]  /*1d70*/  ENDCOLLECTIVE ;  /* 0x000000000000791b */ /* 0x003fea0003800000 */
.L_x_3951:
[----:B------:R-:W-:Y:S05]  /*1d80*/  BRA `(.L_x_3952) ;  /* 0xffffffec005c7947 */ /* 0x000fea000383ffff */
        .weak           $__internal_59_$__cuda_sm3x_div_rn_noftz_f32_slowpath
        .type           $__internal_59_$__cuda_sm3x_div_rn_noftz_f32_slowpath,@function
        .size           $__internal_59_$__cuda_sm3x_div_rn_noftz_f32_slowpath,(.L_x_8545 - $__internal_59_$__cuda_sm3x_div_rn_noftz_f32_slowpath)
$__internal_59_$__cuda_sm3x_div_rn_noftz_f32_slowpath:
        /* <DEDUP_REMOVED lines=35> */
.L_x_3954:
        /* <DEDUP_REMOVED lines=51> */
.L_x_3961:
[----:B------:R-:W-:-:S04]  /*22f0*/  LOP3.LUT R4, R4, 0x80000000, RZ, 0xc0, !PT ;  /* 0x8000000004047812 */ /* 0x000fc800078ec0ff */
[----:B------:R-:W-:Y:S01]  /*2300*/  LOP3.LUT R4, R4, 0x7f800000, RZ, 0xfc, !PT ;  /* 0x7f80000004047812 */ /* 0x000fe200078efcff */
[----:B------:R-:W-:Y:S06]  /*2310*/  BRA `(.L_x_3962) ;  /* 0x0000000000047947 */ /* 0x000fec0003800000 */
.L_x_3960:
[----:B------:R-:W-:-:S07]  /*2320*/  LEA R4, R25, R4, 0x17 ;  /* 0x0000000419047211 */ /* 0x000fce00078eb8ff */
.L_x_3962:
[----:B------:R-:W-:Y:S05]  /*2330*/  BSYNC.RECONVERGENT B2 ;  /* 0x0000000000027941 */ /* 0x000fea0003800200 */
.L_x_3959:
[----:B------:R-:W-:Y:S05]  /*2340*/  BRA `(.L_x_3963) ;  /* 0x0000000000207947 */ /* 0x000fea0003800000 */
.L_x_3958:
[----:B------:R-:W-:-:S04]  /*2350*/  LOP3.LUT R4, R15, 0x80000000, R4, 0x48, !PT ;  /* 0x800000000f047812 */ /* 0x000fc800078e4804 */
[----:B------:R-:W-:Y:S01]  /*2360*/  LOP3.LUT R4, R4, 0x7f800000, RZ, 0xfc, !PT ;  /* 0x7f80000004047812 */ /* 0x000fe200078efcff */
[----:B------:R-:W-:Y:S06]  /*2370*/  BRA `(.L_x_3963) ;  /* 0x0000000000147947 */ /* 0x000fec0003800000 */
.L_x_3957:
[----:B------:R-:W-:Y:S01]  /*2380*/  LOP3.LUT R4, R15, 0x80000000, R4, 0x48, !PT ;  /* 0x800000000f047812 */ /* 0x000fe200078e4804 */
[----:B------:R-:W-:Y:S06]  /*2390*/  BRA `(.L_x_3963) ;  /* 0x00000000000c7947 */ /* 0x000fec0003800000 */
.L_x_3956:
[----:B------:R-:W0:Y:S01]  /*23a0*/  MUFU.RSQ R4, -QNAN ;  /* 0xffc0000000047908 */ /* 0x000e220000001400 */
[----:B------:R-:W-:Y:S05]  /*23b0*/  BRA `(.L_x_3963) ;  /* 0x0000000000047947 */ /* 0x000fea0003800000 */
.L_x_3955:
[----:B------:R-:W-:-:S07]  /*23c0*/  FADD.FTZ R4, R4, R9 ;  /* 0x0000000904047221 */ /* 0x000fce0000010000 */
.L_x_3963:
[----:B------:R-:W-:Y:S05]  /*23d0*/  BSYNC.RECONVERGENT B1 ;  /* 0x0000000000017941 */ /* 0x000fea0003800200 */
.L_x_3953:
[----:B------:R-:W-:-:S04]  /*23e0*/  HFMA2 R11, -RZ, RZ, 0, 0 ;  /* 0x00000000ff0b7431 */ /* 0x000fc800000001ff */
[----:B0-----:R-:W-:Y:S05]  /*23f0*/  RET.REL.NODEC R10 `(_Z15SoftmaxWarpImplI10DirectLoadIffE11DirectStoreIffEfLi1ELi8ELi32ELi1ELb0EL9Algorithm0EEvT_T0_ll) ;  /* 0xffffffdc0a007950 */ /* 0x001fea0003c3ffff */
.L_x_3964:
        /* <DEDUP_REMOVED lines=16> */
.L_x_8545:


//--------------------- .text._Z15SoftmaxWarpImplI10DirectLoadIffE11DirectStoreIffEfLi1ELi7ELi32ELi1ELb1EL9Algorithm0EEvT_T0_ll --------------------------
	.section	.text._Z15SoftmaxWarpImplI10DirectLoadIffE11DirectStoreIffEfLi1ELi7ELi32ELi1ELb1EL9Algorithm0EEvT_T0_ll,"ax",@progbits
	.align	128
        .global         _Z15SoftmaxWarpImplI10DirectLoadIffE11DirectStoreIffEfLi1ELi7ELi32ELi1ELb1EL9Algorithm0EEvT_T0_ll
        .type           _Z15SoftmaxWarpImplI10DirectLoadIffE11DirectStoreIffEfLi1ELi7ELi32ELi1ELb1EL9Algorithm0EEvT_T0_ll,@function
        .size           _Z15SoftmaxWarpImplI10DirectLoadIffE11DirectStoreIffEfLi1ELi7ELi32ELi1ELb1EL9Algorithm0EEvT_T0_ll,(.L_x_8546 - _Z15SoftmaxWarpImplI10DirectLoadIffE11DirectStoreIffEfLi1ELi7ELi32ELi1ELb1EL9Algorithm0EEvT_T0_ll)
        .other          _Z15SoftmaxWarpImplI10DirectLoadIffE11DirectStoreIffEfLi1ELi7ELi32ELi1ELb1EL9Algorithm0EEvT_T0_ll,@"STO_CUDA_ENTRY STV_DEFAULT"
_Z15SoftmaxWarpImplI10DirectLoadIffE11DirectStoreIffEfLi1ELi7ELi32ELi1ELb1EL9Algorithm0EEvT_T0_ll:
.text._Z15SoftmaxWarpImplI10DirectLoadIffE11DirectStoreIffEfLi1ELi7ELi32ELi1ELb1EL9Algorithm0EEvT_T0_ll:
        /* <DEDUP_REMOVED lines=25> */
.L_x_3965:
        /* <DEDUP_REMOVED lines=19> */
[----:B------:R-:W-:-:S07]  /*02c0*/  IADD3 R21, PT, PT, R18, 0xa0, RZ ;  /* 0x000000a012157810 */ /* 0x000fce0007ffe0ff */
.L_x_3982:
[----:B------:R-:W-:Y:S01]  /*02d0*/  ISETP.GE.U32.AND P0, PT, R18, UR44, PT ;  /* 0x0000002c12007c0c */ /* 0x000fe2000bf06070 */
[----:B------:R-:W-:Y:S01]  /*02e0*/  HFMA2 R3, -RZ, RZ, 0, 0 ;  /* 0x00000000ff037431 */ /* 0x000fe200000001ff */
[----:B------:R-:W-:Y:S01]  /*02f0*/  ISETP.GE.U32.AND P1, PT, R25, UR44, PT ;  /* 0x0000002c19007c0c */ /* 0x000fe2000bf26070 */
[----:B------:R-:W-:Y:S01]  /*0300*/  IMAD R0, R16, UR42, RZ ;  /* 0x0000002a10007c24 */ /* 0x000fe2000f8e02ff */
[----:B------:R-:W-:Y:S02]  /*0310*/  ISETP.GE.AND.EX P0, PT, RZ, UR45, PT, P0 ;  /* 0x0000002dff007c0c */ /* 0x000fe4000bf06300 */
[----:B------:R-:W-:Y:S02]  /*0320*/  ISETP.GE.U32.AND P2, PT, R24, UR44, PT ;  /* 0x0000002c18007c0c */ /* 0x000fe4000bf46070 */
[----:B------:R-:W-:Y:S02]  /*0330*/  MOV R2, R18 ;  /* 0x0000001200027202 */ /* 0x000fe40000000f00 */
[----:B------:R-:W-:-:S02]  /*0340*/  ISETP.GE.AND.EX P1, PT, RZ, UR45, PT, P1 ;  /* 0x0000002dff007c0c */ /* 0x000fc4000bf26310 */
[----:B------:R-:W-:Y:S01]  /*0350*/  ISETP.GE.U32.AND P3, PT, R23, UR44, PT ;  /* 0x0000002c17007c0c */ /* 0x000fe2000bf66070 */
[C---:B--2---:R-:W-:Y:S01]  /*0360*/  IMAD.WIDE.U32 R4, R17.reuse, UR42, R2 ;  /* 0x0000002a11047c25 */ /* 0x044fe2000f8e0002 */
[----:B------:R-:W-:Y:S02]  /*0370*/  ISETP.GE.AND.EX P2, PT, RZ, UR45, PT, P2 ;  /* 0x0000002dff007c0c */ /* 0x000fe4000bf46320 */
[----:B------:R-:W-:Y:S01]  /*0380*/  ISETP.GE.AND.EX P3, PT, RZ, UR45, PT, P3 ;  /* 0x0000002dff007c0c */ /* 0x000fe2000bf66330 */
[----:B------:R-:W-:Y:S01]  /*0390*/  IMAD R3, R17, UR43, R0 ;  /* 0x0000002b11037c24 */ /* 0x000fe2000f8e0200 */
[----:B------:R-:W-:Y:S02]  /*03a0*/  ISETP.GE.U32.AND P4, PT, R22, UR44, PT ;  /* 0x0000002c16007c0c */ /* 0x000fe4000bf86070 */
[----:B-1----:R-:W-:Y:S01]  /*03b0*/  @!P0 R2UR UR4, R8 ;  /* 0x00000000080482ca */ /* 0x002fe200000e0000 */
        /* <DEDUP_REMOVED lines=18> */
[----:B0-----:R-:W-:Y:S01]  /*04e0*/  IMAD.MOV.U32 R28, RZ, RZ, -0x800000 ;  /* 0xff800000ff1c7424 */ /* 0x001fe200078e00ff */
[C---:B------:R-:W-:Y:S01]  /*04f0*/  @!P4 R2UR UR4, R8.reuse ;  /* 0x000000000804c2ca */ /* 0x040fe200000e0000 */
[----:B------:R-:W3:Y:S01]  /*0500*/  @!P1 LDG.E R30, desc[UR6][R2.64+0x80] ;  /* 0x00008006021e9981 */ /* 0x000ee2000c1e1900 */
[----:B------:R-:W-:Y:S02]  /*0510*/  @!P4 R2UR UR5, R9 ;  /* 0x000000000905c2ca */ /* 0x000fe400000e0000 */
[----:B------:R-:W-:Y:S01]  /*0520*/  MOV R4, 0xff800000 ;  /* 0xff80000000047802 */ /* 0x000fe20000000f00 */
[----:B------:R-:W4:Y:S01]  /*0530*/  @!P2 LDG.E R28, desc[UR8][R2.64+0x100] ;  /* 0x00010008021ca981 */ /* 0x000f22000c1e1900 */
[----:B------:R-:W-:-:S02]  /*0540*/  @!P6 R2UR UR6, R8 ;  /* 0x000000000806e2ca */ /* 0x000fc400000e0000 */
        /* <DEDUP_REMOVED lines=10> */
[----:B------:R-:W-:Y:S01]  /*05f0*/  MOV R13, 0xff800000 ;  /* 0xff800000000d7802 */ /* 0x000fe20000000f00 */
[----:B------:R-:W-:Y:S01]  /*0600*/  UMOV UR4, 0xffffffff ;  /* 0xffffffff00047882 */ /* 0x000fe20000000000 */
[----:B--2---:R-:W-:-:S04]  /*0610*/  @!P0 FMNMX R13, R32, -INF , !PT ;  /* 0xff800000200d8809 */ /* 0x004fc80007800000 */
[----:B---3--:R-:W-:-:S04]  /*0620*/  @!P1 FMNMX R13, R13, R30, !PT ;  /* 0x0000001e0d0d9209 */ /* 0x008fc80007800000 */
[----:B----4-:R-:W-:-:S04]  /*0630*/  @!P2 FMNMX R13, R13, R28, !PT ;  /* 0x0000001c0d0da209 */ /* 0x010fc80007800000 */
[----:B-----5:R-:W-:-:S04]  /*0640*/  @!P3 FMNMX R13, R13, R4, !PT ;  /* 0x000000040d0db209 */ /* 0x020fc80007800000 */
[----:B------:R-:W-:-:S04]  /*0650*/  @!P4 FMNMX R13, R13, R26, !PT ;  /* 0x0000001a0d0dc209 */ /* 0x000fc80007800000 */
[----:B------:R-:W-:-:S04]  /*0660*/  @!P6 FMNMX R13, R13, R6, !PT ;  /* 0x000000060d0de209 */ /* 0x000fc80007800000 */
[----:B------:R-:W-:Y:S01]  /*0670*/  @!P5 FMNMX R13, R13, R10, !PT ;  /* 0x0000000a0d0dd209 */ /* 0x000fe20007800000 */
[----:B------:R-:W-:Y:S06]  /*0680*/  BRA.DIV UR4, `(.L_x_3967) ;  /* 0x0000000e04d07947 */ /* 0x000fec000b800000 */
[----:B------:R-:W0:Y:S01]  /*0690*/  SHFL.BFLY PT, R14, R13, 0x10, 0x1f ;  /* 0x0e001f000d0e7f89 */ /* 0x000e2200000e0000 */
[----:B------:R-:W-:Y:S01]  /*06a0*/  IMAD.MOV.U32 R5, RZ, RZ, 0x3bbb989d ;  /* 0x3bbb989dff057424 */ /* 0x000fe200078e00ff */
        /* <DEDUP_REMOVED lines=19> */
[----:B------:R-:W-:Y:S01]  /*07e0*/  FFMA.RM R11, R12, R7, 12582913 ;  /* 0x4b4000010c0b7423 */ /* 0x000fe20000004007 */
[C---:B------:R-:W-:Y:S01]  /*07f0*/  FADD R6, -R15.reuse, R6 ;  /* 0x000000060f067221 */ /* 0x040fe20000000100 */
[----:B------:R-:W-:Y:S01]  /*0800*/  FADD R10, -R15, R10 ;  /* 0x0000000a0f0a7221 */ /* 0x000fe20000000100 */
[----:B------:R-:W-:Y:S01]  /*0810*/  FADD R3, R2, -12583039 ;  /* 0xcb40007f02037421 */ /* 0x000fe20000000000 */
[----:B------:R-:W-:Y:S01]  /*0820*/  FADD R13, R11, -12583039 ;  /* 0xcb40007f0b0d7421 */ /* 0x000fe20000000000 */
[----:B------:R-:W-:Y:S01]  /*0830*/  FFMA.SAT R12, R4, R5, 0.5 ;  /* 0x3f000000040c7423 */ /* 0x000fe20000002005 */
[----:B------:R-:W-:-:S02]  /*0840*/  IMAD.SHL.U32 R2, R2, 0x800000, RZ ;  /* 0x0080000002027824 */ /* 0x000fc400078e00ff */
[----:B------:R-:W-:Y:S01]  /*0850*/  FFMA R15, R30, 1.4426950216293334961, -R3 ;  /* 0x3fb8aa3b1e0f7823 */ /* 0x000fe20000000803 */
[-C--:B------:R-:W-:Y:S01]  /*0860*/  FFMA.RM R3, R0, R7.reuse, 12582913 ;  /* 0x4b40000100037423 */ /* 0x080fe20000004007 */
[----:B------:R-:W-:Y:S01]  /*0870*/  FFMA R13, R32, 1.4426950216293334961, -R13 ;  /* 0x3fb8aa3b200d7823 */ /* 0x000fe2000000080d */
[----:B------:R-:W-:Y:S01]  /*0880*/  FFMA.RM R12, R12, R7, 12582913 ;  /* 0x4b4000010c0c7423 */ /* 0x000fe20000004007 */
[----:B------:R-:W-:Y:S01]  /*0890*/  SHF.L.U32 R0, R11, 0x17, RZ ;  /* 0x000000170b007819 */ /* 0x000fe200000006ff */
[C---:B------:R-:W-:Y:S01]  /*08a0*/  FADD R27, R3.reuse, -12583039 ;  /* 0xcb40007f031b7421 */ /* 0x040fe20000000000 */
[----:B------:R-:W-:Y:S01]  /*08b0*/  FFMA R13, R32, 1.925963033500011079e-08, R13 ;  /* 0x32a57060200d7823 */ /* 0x000fe2000000000d */
[----:B------:R-:W-:Y:S01]  /*08c0*/  FFMA R15, R30, 1.925963033500011079e-08, R15 ;  /* 0x32a570601e0f7823 */ /* 0x000fe2000000000f */
[-C--:B------:R-:W-:Y:S01]  /*08d0*/  FFMA.SAT R30, R10, R5.reuse, 0.5 ;  /* 0x3f0000000a1e7423 */ /* 0x080fe20000002005 */
[C---:B------:R-:W-:Y:S01]  /*08e0*/  FFMA R27, R28.reuse, 1.4426950216293334961, -R27 ;  /* 0x3fb8aa3b1c1b7823 */ /* 0x040fe2000000081b */
[----:B------:R-:W-:Y:S01]  /*08f0*/  SHF.L.U32 R3, R3, 0x17, RZ ;  /* 0x0000001703037819 */ /* 0x000fe200000006ff */
[----:B------:R-:W0:Y:S02]  /*0900*/  MUFU.EX2 R11, R15 ;  /* 0x0000000f000b7308 */ /* 0x000e240000000800 */
[----:B------:R-:W-:Y:S01]  /*0910*/  FFMA R14, R28, 1.925963033500011079e-08, R27 ;  /* 0x32a570601c0e7823 */ /* 0x000fe2000000001b */
[----:B------:R-:W-:Y:S01]  /*0920*/  FADD R27, R12, -12583039 ;  /* 0xcb40007f0c1b7421 */ /* 0x000fe20000000000 */
[----:B------:R-:W-:Y:S01]  /*0930*/  FFMA.SAT R28, R6, R5, 0.5 ;  /* 0x3f000000061c7423 */ /* 0x000fe20000002005 */
[----:B------:R-:W-:-:S02]  /*0940*/  SHF.L.U32 R12, R12, 0x17, RZ ;  /* 0x000000170c0c7819 */ /* 0x000fc400000006ff */
[C---:B------:R-:W-:Y:S01]  /*0950*/  FFMA R27, R4.reuse, 1.4426950216293334961, -R27 ;  /* 0x3fb8aa3b041b7823 */ /* 0x040fe2000000081b */
[----:B------:R-:W1:Y:S03]  /*0960*/  MUFU.EX2 R13, R13 ;  /* 0x0000000d000d7308 */ /* 0x000e660000000800 */
[----:B------:R-:W-:Y:S01]  /*0970*/  FFMA R27, R4, 1.925963033500011079e-08, R27 ;  /* 0x32a57060041b7823 */ /* 0x000fe2000000001b */
[----:B------:R-:W-:Y:S01]  /*0980*/  FFMA.SAT R4, R26, R5, 0.5 ;  /* 0x3f0000001a047423 */ /* 0x000fe20000002005 */
[----:B------:R-:W-:-:S03]  /*0990*/  FFMA.RM R5, R28, R7, 12582913 ;  /* 0x4b4000011c057423 */ /* 0x000fc60000004007 */
[-C--:B------:R-:W-:Y:S01]  /*09a0*/  FFMA.RM R4, R4, R7.reuse, 12582913 ;  /* 0x4b40000104047423 */ /* 0x080fe20000004007 */
[----:B------:R-:W-:Y:S01]  /*09b0*/  FADD R29, R5, -12583039 ;  /* 0xcb40007f051d7421 */ /* 0x000fe20000000000 */
[----:B------:R-:W2:Y:S01]  /*09c0*/  MUFU.EX2 R14, R14 ;  /* 0x0000000e000e7308 */ /* 0x000ea20000000800 */
[----:B------:R-:W-:Y:S01]  /*09d0*/  FFMA.RM R7, R30, R7, 12582913 ;  /* 0x4b4000011e077423 */ /* 0x000fe20000004007 */
[----:B0-----:R-:W-:Y:S01]  /*09e0*/  FMUL R2, R2, R11 ;  /* 0x0000000b02027220 */ /* 0x001fe20000400000 */
[----:B------:R-:W-:Y:S01]  /*09f0*/  FFMA R29, R6, 1.4426950216293334961, -R29 ;  /* 0x3fb8aa3b061d7823 */ /* 0x000fe2000000081d */
[----:B-1----:R-:W-:Y:S01]  /*0a00*/  FMUL R0, R0, R13 ;  /* 0x0000000d00007220 */ /* 0x002fe20000400000 */
[----:B------:R-:W-:Y:S02]  /*0a10*/  FADD R13, R4, -12583039 ;  /* 0xcb40007f040d7421 */ /* 0x000fe40000000000 */
[----:B------:R-:W-:Y:S01]  /*0a20*/  FFMA R15, R6, 1.925963033500011079e-08, R29 ;  /* 0x32a57060060f7823 */ /* 0x000fe2000000001d */
[C---:B------:R-:W-:Y:S01]  /*0a30*/  FADD R29, R7.reuse, -12583039 ;  /* 0xcb40007f071d7421 */ /* 0x040fe20000000000 */
[----:B------:R-:W-:Y:S01]  /*0a40*/  FADD R11, RZ, R0 ;  /* 0x00000000ff0b7221 */ /* 0x000fe20000000000 */
[----:B------:R-:W-:Y:S01]  /*0a50*/  FFMA R13, R26, 1.4426950216293334961, -R13 ;  /* 0x3fb8aa3b1a0d7823 */ /* 0x000fe2000000080d */
[----:B------:R-:W-:Y:S01]  /*0a60*/  SHF.L.U32 R7, R7, 0x17, RZ ;  /* 0x0000001707077819 */ /* 0x000fe200000006ff */
[----:B------:R-:W-:Y:S01]  /*0a70*/  FFMA R29, R10, 1.4426950216293334961, -R29 ;  /* 0x3fb8aa3b0a1d7823 */ /* 0x000fe2000000081d */
[----:B------:R-:W-:Y:S01]  /*0a80*/  MUFU.EX2 R15, R15 ;  /* 0x0000000f000f7308 */ /* 0x000fe20000000800 */
[----:B------:R-:W-:Y:S01]  /*0a90*/  FFMA R26, R26, 1.925963033500011079e-08, R13 ;  /* 0x32a570601a1a7823 */ /* 0x000fe2000000000d */
[----:B--2---:R-:W-:Y:S01]  /*0aa0*/  FMUL R3, R3, R14 ;  /* 0x0000000e03037220 */ /* 0x004fe20000400000 */
[----:B------:R-:W-:Y:S01]  /*0ab0*/  FFMA R29, R10, 1.925963033500011079e-08, R29 ;  /* 0x32a570600a1d7823 */ /* 0x000fe2000000001d */
[----:B------:R-:W-:-:S04]  /*0ac0*/  FADD R10, R11, R2 ;  /* 0x000000020b0a7221 */ /* 0x000fc80000000000 */
[----:B------:R0:W1:Y:S01]  /*0ad0*/  MUFU.EX2 R13, R27 ;  /* 0x0000001b000d7308 */ /* 0x0000620000000800 */
[----:B------:R-:W-:-:S07]  /*0ae0*/  FADD R11, R10, R3 ;  /* 0x000000030a0b7221 */ /* 0x000fce0000000000 */
[----:B------:R-:W2:Y:S01]  /*0af0*/  MUFU.EX2 R6, R26 ;  /* 0x0000001a00067308 */ /* 0x000ea20000000800 */
[----:B0-----:R-:W-:-:S07]  /*0b00*/  IMAD.SHL.U32 R27, R4, 0x800000, RZ ;  /* 0x00800000041b7824 */ /* 0x001fce00078e00ff */
[----:B------:R-:W0:Y:S01]  /*0b10*/  MUFU.EX2 R14, R29 ;  /* 0x0000001d000e7308 */ /* 0x000e220000000800 */
[----:B-1----:R-:W-:Y:S01]  /*0b20*/  FMUL R4, R12, R13 ;  /* 0x0000000d0c047220 */ /* 0x002fe20000400000 */
[----:B------:R-:W-:-:S03]  /*0b30*/  SHF.L.U32 R12, R5, 0x17, RZ ;  /* 0x00000017050c7819 */ /* 0x000fc600000006ff */
[----:B------:R-:W-:Y:S01]  /*0b40*/  FADD R10, R11, R4 ;  /* 0x000000040b0a7221 */ /* 0x000fe20000000000 */
[----:B--2---:R-:W-:Y:S01]  /*0b50*/  FMUL R5, R27, R6 ;  /* 0x000000061b057220 */ /* 0x004fe20000400000 */
[----:B------:R-:W-:-:S03]  /*0b60*/  FMUL R6, R12, R15 ;  /* 0x0000000f0c067220 */ /* 0x000fc60000400000 */
        /* <DEDUP_REMOVED lines=13> */
.L_x_3994:
        /* <DEDUP_REMOVED lines=12> */
[----:B0-----:R-:W-:Y:S05]  /*0d00*/  CALL.REL.NOINC `($__internal_60_$__cuda_sm3x_div_rn_noftz_f32_slowpath) ;  /* 0x0000001000547944 */ /* 0x001fea0003c00000 */
[----:B------:R-:W-:-:S07]  /*0d10*/  MOV R15, R0 ;  /* 0x00000000000f7202 */ /* 0x000fce0000000f00 */
.L_x_3969:
[----:B------:R-:W-:Y:S05]  /*0d20*/  BSYNC.RECONVERGENT B1 ;  /* 0x0000000000017941 */ /* 0x000fea0003800200 */
.L_x_3968:
        /* <DEDUP_REMOVED lines=12> */
[----:B0-----:R-:W-:Y:S05]  /*0df0*/  CALL.REL.NOINC `($__internal_60_$__cuda_sm3x_div_rn_noftz_f32_slowpath) ;  /* 0x0000001000187944 */ /* 0x001fea0003c00000 */
[----:B------:R-:W-:-:S07]  /*0e00*/  MOV R13, R0 ;  /* 0x00000000000d7202 */ /* 0x000fce0000000f00 */
.L_x_3971:
[----:B------:R-:W-:Y:S05]  /*0e10*/  BSYNC.RECONVERGENT B1 ;  /* 0x0000000000017941 */ /* 0x000fea0003800200 */
.L_x_3970:
        /* <DEDUP_REMOVED lines=14> */
.L_x_3973:
[----:B------:R-:W-:Y:S05]  /*0f00*/  BSYNC.RECONVERGENT B1 ;  /* 0x0000000000017941 */ /* 0x000fea0003800200 */
.L_x_3972:
        /* <DEDUP_REMOVED lines=14> */
.L_x_3975:
[----:B------:R-:W-:Y:S05]  /*0ff0*/  BSYNC.RECONVERGENT B1 ;  /* 0x0000000000017941 */ /* 0x000fea0003800200 */
.L_x_3974:
        /* <DEDUP_REMOVED lines=14> */
.L_x_3977:
[----:B------:R-:W-:Y:S05]  /*10e0*/  BSYNC.RECONVERGENT B1 ;  /* 0x0000000000017941 */ /* 0x000fea0003800200 */
.L_x_3976:
        /* <DEDUP_REMOVED lines=14> */
.L_x_3979:
[----:B------:R-:W-:Y:S05]  /*11d0*/  BSYNC.RECONVERGENT B1 ;  /* 0x0000000000017941 */ /* 0x000fea0003800200 */
.L_x_3978:
        /* <DEDUP_REMOVED lines=14> */
.L_x_3981:
[----:B------:R-:W-:Y:S05]  /*12c0*/  BSYNC.RECONVERGENT B1 ;  /* 0x0000000000017941 */ /* 0x000fea0003800200 */
.L_x_3980:
[----:B------:R-:W-:Y:S01]  /*12d0*/  MOV R2, R18 ;  /* 0x0000001200027202 */ /* 0x000fe20000000f00 */
[----:B------:R-:W-:Y:S01]  /*12e0*/  IMAD R0, R16, UR38, RZ ;  /* 0x0000002610007c24 */ /* 0x000fe2000f8e02ff */
[----:B------:R-:W-:Y:S01]  /*12f0*/  @!P0 R2UR UR4, R8 ;  /* 0x00000000080482ca */ /* 0x000fe200000e0000 */
[----:B------:R-:W-:Y:S01]  /*1300*/  IMAD.MOV.U32 R3, RZ, RZ, RZ ;  /* 0x000000ffff037224 */ /* 0x000fe200078e00ff */
[----:B------:R-:W-:Y:S01]  /*1310*/  @!P0 R2UR UR5, R9 ;  /* 0x00000000090582ca */ /* 0x000fe200000e0000 */
[----:B------:R-:W-:Y:S01]  /*1320*/  IMAD R5, R17, UR39, R0 ;  /* 0x0000002711057c24 */ /* 0x000fe2000f8e0200 */
        /* <DEDUP_REMOVED lines=41> */
.L_x_3966:
[----:B------:R-:W-:Y:S05]  /*15c0*/  EXIT ;  /* 0x000000000000794d */ /* 0x000fea0003800000 */
.L_x_3967:
[----:B------:R-:W-:Y:S01]  /*15d0*/  BSSY B1, `(.L_x_3983) ;  /* 0x0000007000017945 */ /* 0x000fe20003800000 */
[----:B------:R-:W-:Y:S01]  /*15e0*/  MOV R12, 0x10 ;  /* 0x00000010000c7802 */ /* 0x000fe20000000f00 */
[----:B------:R-:W-:Y:S01]  /*15f0*/  IMAD.MOV.U32 R11, RZ, RZ, 0x1f ;  /* 0x0000001fff0b7424 */ /* 0x000fe200078e00ff */
[----:B------:R-:W-:-:S07]  /*1600*/  MOV R15, 0xffffffff ;  /* 0xffffffff000f7802 */ /* 0x000fce0000000f00 */
[----:B------:R-:W-:Y:S05]  /*1610*/  WARPSYNC.COLLECTIVE R15, `(.L_x_3984) ;  /* 0x000000000f087348 */ /* 0x000fea0003c00000 */
[----:B------:R0:W1:Y:S02]  /*1620*/  SHFL.BFLY P6, R14, R13, R12, R11 ;  /* 0x0c00000c0d0e7389 */ /* 0x00006400000c000b */
[----:B01----:R-:W-:Y:S05]  /*1630*/  ENDCOLLECTIVE ;  /* 0x000000000000791b */ /* 0x003fea0003800000 */
.L_x_3984:
[----:B------:R-:W-:Y:S05]  /*1640*/  BSYNC B1 ;  /* 0x0000000000017941 */ /* 0x000fea0003800000 */
.L_x_3983:
[----:B------:R-:W-:Y:S01]  /*1650*/  HFMA2 R12, -RZ, RZ, 0, 4.76837158203125e-07 ;  /* 0x00000008ff0c7431 */ /* 0x000fe200000001ff */
[----:B------:R-:W-:Y:S01]  /*1660*/  FMNMX R13, R14, R13, !PT ;  /* 0x0000000d0e0d7209 */ /* 0x000fe20007800000 */
[----:B------:R-:W-:Y:S01]  /*1670*/  IMAD.MOV.U32 R11, RZ, RZ, 0x1f ;  /* 0x0000001fff0b7424 */ /* 0x000fe200078e00ff */
[----:B------:R-:W-:-:S07]  /*1680*/  MOV R15, 0xffffffff ;  /* 0xffffffff000f7802 */ /* 0x000fce0000000f00 */
[----:B------:R-:W-:Y:S05]  /*1690*/  WARPSYNC.COLLECTIVE R15, `(.L_x_3985) ;  /* 0x000000000f087348 */ /* 0x000fea0003c00000 */
[----:B------:R0:W1:Y:S02]  /*16a0*/  SHFL.BFLY P6, R14, R13, R12, R11 ;  /* 0x0c00000c0d0e7389 */ /* 0x00006400000c000b */
[----:B01----:R-:W-:Y:S05]  /*16b0*/  ENDCOLLECTIVE ;  /* 0x000000000000791b */ /* 0x003fea0003800000 */
.L_x_3985:
[----:B------:R-:W-:Y:S01]  /*16c0*/  IMAD.MOV.U32 R12, RZ, RZ, 0x4 ;  /* 0x00000004ff0c7424 */ /* 0x000fe200078e00ff */
[----:B------:R-:W-:-:S04]  /*16d0*/  FMNMX R0, R13, R14, !PT ;  /* 0x0000000e0d007209 */ /* 0x000fc80007800000 */
[----:B------:R-:W-:-:S07]  /*16e0*/  MOV R13, R0 ;  /* 0x00000000000d7202 */ /* 0x000fce0000000f00 */
[----:B------:R-:W-:Y:S05]  /*16f0*/  WARPSYNC.COLLECTIVE R15, `(.L_x_3986) ;  /* 0x000000000f087348 */ /* 0x000fea0003c00000 */
[----:B------:R0:W1:Y:S02]  /*1700*/  SHFL.BFLY P6, R14, R13, R12, R11 ;  /* 0x0c00000c0d0e7389 */ /* 0x00006400000c000b */
[----:B01----:R-:W-:Y:S05]  /*1710*/  ENDCOLLECTIVE ;  /* 0x000000000000791b */ /* 0x003fea0003800000 */
.L_x_3986:
[----:B------:R-:W-:Y:S01]  /*1720*/  HFMA2 R12, -RZ, RZ, 0, 1.1920928955078125e-07 ;  /* 0x00000002ff0c7431 */ /* 0x000fe200000001ff */
[----:B------:R-:W-:-:S04]  /*1730*/  FMNMX R2, R0, R14, !PT ;  /* 0x0000000e00027209 */ /* 0x000fc80007800000 */
[----:B------:R-:W-:-:S07]  /*1740*/  MOV R13, R2 ;  /* 0x00000002000d7202 */ /* 0x000fce0000000f00 */
[----:B------:R-:W-:Y:S05]  /*1750*/  WARPSYNC.COLLECTIVE R15, `(.L_x_3987) ;  /* 0x000000000f087348 */ /* 0x000fea0003c00000 */
[----:B------:R0:W1:Y:S02]  /*1760*/  SHFL.BFLY P6, R14, R13, R12, R11 ;  /* 0x0c00000c0d0e7389 */ /* 0x00006400000c000b */
[----:B01----:R-:W-:Y:S05]  /*1770*/  ENDCOLLECTIVE ;  /* 0x000000000000791b */ /* 0x003fea0003800000 */
.L_x_3987:
[----:B------:R-:W-:Y:S02]  /*1780*/  MOV R12, 0x1 ;  /* 0x00000001000c7802 */ /* 0x000fe40000000f00 */
[----:B------:R-:W-:-:S05]  /*1790*/  FMNMX R3, R2, R14, !PT ;  /* 0x0000000e02037209 */ /* 0x000fca0007800000 */
[----:B------:R-:W-:-:S07]  /*17a0*/  IMAD.MOV.U32 R13, RZ, RZ, R3 ;  /* 0x000000ffff0d7224 */ /* 0x000fce00078e0003 */
[----:B------:R-:W-:Y:S05]  /*17b0*/  WARPSYNC.COLLECTIVE R15, `(.L_x_3988) ;  /* 0x000000000f087348 */ /* 0x000fea0003c00000 */
[----:B------:R0:W1:Y:S02]  /*17c0*/  SHFL.BFLY P6, R14, R13, R12, R11 ;  /* 0x0c00000c0d0e7389 */ /* 0x00006400000c000b */
[----:B01----:R-:W-:Y:S05]  /*17d0*/  ENDCOLLECTIVE ;  /* 0x000000000000791b */ /* 0x003fea0003800000 */
.L_x_3988:
        /* <DEDUP_REMOVED lines=8> */
[----:B------:R-:W-:Y:S01]  /*1860*/  FADD R7, -R7, R10 ;  /* 0x0000000a07077221 */ /* 0x000fe20000000100 */
[----:B------:R-:W-:-:S05]  /*1870*/  HFMA2 R10, -RZ, RZ, 0.96630859375, -0.0022525787353515625 ;  /* 0x3bbb989dff0a7431 */ /* 0x000fca00000001ff */
        /* <DEDUP_REMOVED lines=20> */
[----:B------:R-:W-:Y:S02]  /*19c0*/  IMAD.SHL.U32 R3, R12, 0x800000, RZ ;  /* 0x008000000c037824 */ /* 0x000fe400078e00ff */
        /* <DEDUP_REMOVED lines=20> */
[----:B0-----:R-:W-:Y:S01]  /*1b10*/  FMUL R4, R4, R13 ;  /* 0x0000000d04047220 */ /* 0x001fe20000400000 */
[----:B------:R-:W0:Y:S01]  /*1b20*/  MUFU.EX2 R14, R14 ;  /* 0x0000000e000e7308 */ /* 0x000e220000000800 */
[----:B------:R-:W-:Y:S01]  /*1b30*/  FADD R11, R12, -12583039 ;  /* 0xcb40007f0c0b7421 */ /* 0x000fe20000000000 */
[----:B------:R-:W-:-:S03]  /*1b40*/  FADD R10, R15, -12583039 ;  /* 0xcb40007f0f0a7421 */ /* 0x000fc60000000000 */
[----:B------:R-:W-:Y:S01]  /*1b50*/  FFMA R11, R6, 1.4426950216293334961, -R11 ;  /* 0x3fb8aa3b060b7823 */ /* 0x000fe2000000080b */
[----:B------:R-:W-:-:S03]  /*1b60*/  FFMA R10, R7, 1.4426950216293334961, -R10 ;  /* 0x3fb8aa3b070a7823 */ /* 0x000fc6000000080a */
[----:B------:R-:W-:Y:S01]  /*1b70*/  FFMA R13, R6, 1.925963033500011079e-08, R11 ;  /* 0x32a57060060d7823 */ /* 0x000fe2000000000b */
[----:B------:R-:W-:Y:S01]  /*1b80*/  FFMA R10, R7, 1.925963033500011079e-08, R10 ;  /* 0x32a57060070a7823 */ /* 0x000fe2000000000a */
[----:B------:R-:W-:Y:S01]  /*1b90*/  FADD R11, RZ, R0 ;  /* 0x00000000ff0b7221 */ /* 0x000fe20000000000 */
[----:B------:R-:W-:Y:S01]  /*1ba0*/  IMAD.SHL.U32 R6, R12, 0x800000, RZ ;  /* 0x008000000c067824 */ /* 0x000fe200078e00ff */
[----:B------:R-:W-:Y:S02]  /*1bb0*/  SHF.L.U32 R7, R15, 0x17, RZ ;  /* 0x000000170f077819 */ /* 0x000fe400000006ff */
[----:B------:R-:W1:Y:S01]  /*1bc0*/  MUFU.EX2 R13, R13 ;  /* 0x0000000d000d7308 */ /* 0x000e620000000800 */
[----:B------:R-:W-:Y:S01]  /*1bd0*/  FADD R12, R11, R2 ;  /* 0x000000020b0c7221 */ /* 0x000fe20000000000 */
[----:B0-----:R-:W-:Y:S01]  /*1be0*/  FMUL R5, R5, R14 ;  /* 0x0000000e05057220 */ /* 0x001fe20000400000 */
[----:B------:R-:W-:Y:S02]  /*1bf0*/  MOV R15, 0xffffffff ;  /* 0xffffffff000f7802 */ /* 0x000fe40000000f00 */
[----:B------:R-:W-:-:S03]  /*1c00*/  FADD R11, R12, R3 ;  /* 0x000000030c0b7221 */ /* 0x000fc60000000000 */
[----:B------:R-:W0:Y:S01]  /*1c10*/  MUFU.EX2 R10, R10 ;  /* 0x0000000a000a7308 */ /* 0x000e220000000800 */
[----:B------:R-:W-:-:S04]  /*1c20*/  FADD R12, R11, R4 ;  /* 0x000000040b0c7221 */ /* 0x000fc80000000000 */
[----:B------:R-:W-:Y:S01]  /*1c30*/  FADD R11, R12, R5 ;  /* 0x000000050c0b7221 */ /* 0x000fe20000000000 */
[----:B-1----:R-:W-:-:S04]  /*1c40*/  FMUL R6, R6, R13 ;  /* 0x0000000d06067220 */ /* 0x002fc80000400000 */
[----:B------:R-:W-:Y:S01]  /*1c50*/  FADD R12, R11, R6 ;  /* 0x000000060b0c7221 */ /* 0x000fe20000000000 */
[----:B------:R-:W-:Y:S02]  /*1c60*/  IMAD.MOV.U32 R11, RZ, RZ, 0x1f ;  /* 0x0000001fff0b7424 */ /* 0x000fe400078e00ff */
[----:B0-----:R-:W-:-:S04]  /*1c70*/  FMUL R7, R7, R10 ;  /* 0x0000000a07077220 */ /* 0x001fc80000400000 */
[----:B------:R-:W-:Y:S01]  /*1c80*/  FADD R13, R12, R7 ;  /* 0x000000070c0d7221 */ /* 0x000fe20000000000 */
[----:B------:R-:W-:-:S07]  /*1c90*/  MOV R12, 0x10 ;  /* 0x00000010000c7802 */ /* 0x000fce0000000f00 */
[----:B------:R-:W-:Y:S05]  /*1ca0*/  WARPSYNC.COLLECTIVE R15, `(.L_x_3989) ;  /* 0x000000000f087348 */ /* 0x000fea0003c00000 */
[----:B------:R0:W1:Y:S02]  /*1cb0*/  SHFL.BFLY P6, R14, R13, R12, R11 ;  /* 0x0c00000c0d0e7389 */ /* 0x00006400000c000b */
[----:B01----:R-:W-:Y:S05]  /*1cc0*/  ENDCOLLECTIVE ;  /* 0x000000000000791b */ /* 0x003fea0003800000 */
.L_x_3989:
[----:B------:R-:W-:Y:S02]  /*1cd0*/  IMAD.MOV.U32 R12, RZ, RZ, 0x8 ;  /* 0x00000008ff0c7424 */ /* 0x000fe400078e00ff */
[----:B------:R-:W-:-:S05]  /*1ce0*/  FADD R10, R13, R14 ;  /* 0x0000000e0d0a7221 */ /* 0x000fca0000000000 */
[----:B------:R-:W-:-:S07]  /*1cf0*/  MOV R13, R10 ;  /* 0x0000000a000d7202 */ /* 0x000fce0000000f00 */
[----:B------:R-:W-:Y:S05]  /*1d00*/  WARPSYNC.COLLECTIVE R15, `(.L_x_3990) ;  /* 0x000000000f087348 */ /* 0x000fea0003c00000 */
[----:B------:R0:W1:Y:S02]  /*1d10*/  SHFL.BFLY P6, R14, R13, R12, R11 ;  /* 0x0c00000c0d0e7389 */ /* 0x00006400000c000b */
[----:B01----:R-:W-:Y:S05]  /*1d20*/  ENDCOLLECTIVE ;  /* 0x000000000000791b */ /* 0x003fea0003800000 */
.L_x_3990:
[----:B------:R-:W-:Y:S02]  /*1d30*/  HFMA2 R12, -RZ, RZ, 0, 2.384185791015625e-07 ;  /* 0x00000004ff0c7431 */ /* 0x000fe400000001ff */
[----:B------:R-:W-:-:S05]  /*1d40*/  FADD R26, R10, R14 ;  /* 0x0000000e0a1a7221 */ /* 0x000fca0000000000 */
[----:B------:R-:W-:-:S07]  /*1d50*/  MOV R13, R26 ;  /* 0x0000001a000d7202 */ /* 0x000fce0000000f00 */
[----:B------:R-:W-:Y:S05]  /*1d60*/  WARPSYNC.COLLECTIVE R15, `(.L_x_3991) ;  /* 0x000000000f087348 */ /* 0x000fea0003c00000 */
[----:B------:R0:W1:Y:S02]  /*1d70*/  SHFL.BFLY P6, R14, R13, R12, R11 ;  /* 0x0c00000c0d0e7389 */ /* 0x00006400000c000b */
[----:B01----:R-:W-:Y:S05]  /*1d80*/  ENDCOLLECTIVE ;  /* 0x000000000000791b */ /* 0x003fea0003800000 */
.L_x_3991:
[----:B------:R-:W-:Y:S01]  /*1d90*/  MOV R12, 0x2 ;  /* 0x00000002000c7802 */ /* 0x000fe20000000f00 */
[----:B------:R-:W-:-:S04]  /*1da0*/  FADD R27, R26, R14 ;  /* 0x0000000e1a1b7221 */ /* 0x000fc80000000000 */
[----:B------:R-:W-:-:S07]  /*1db0*/  IMAD.MOV.U32 R13, RZ, RZ, R27 ;  /* 0x000000ffff0d7224 */ /* 0x000fce00078e001b */
[----:B------:R-:W-:Y:S05]  /*1dc0*/  WARPSYNC.COLLECTIVE R15, `(.L_x_3992) ;  /* 0x000000000f087348 */ /* 0x000fea0003c00000 */
[----:B------:R0:W1:Y:S02]  /*1dd0*/  SHFL.BFLY P6, R14, R13, R12, R11 ;  /* 0x0c00000c0d0e7389 */ /* 0x00006400000c000b */
[----:B01----:R-:W-:Y:S05]  /*1de0*/  ENDCOLLECTIVE ;  /* 0x000000000000791b */ /* 0x003fea0003800000 */
.L_x_3992:
[----:B------:R-:W-:Y:S02]  /*1df0*/  HFMA2 R12, -RZ, RZ, 0, 5.9604644775390625e-08 ;  /* 0x00000001ff0c7431 */ /* 0x000fe400000001ff */
[----:B------:R-:W-:-:S05]  /*1e00*/  FADD R28, R27, R14 ;  /* 0x0000000e1b1c7221 */ /* 0x000fca0000000000 */
[----:B------:R-:W-:-:S07]  /*1e10*/  MOV R13, R28 ;  /* 0x0000001c000d7202 */ /* 0x000fce0000000f00 */
[----:B------:R-:W-:Y:S05]  /*1e20*/  WARPSYNC.COLLECTIVE R15, `(.L_x_3993) ;  /* 0x000000000f087348 */ /* 0x000fea0003c00000 */
[----:B------:R0:W1:Y:S02]  /*1e30*/  SHFL.BFLY P6, R14, R13, R12, R11 ;  /* 0x0c00000c0d0e7389 */ /* 0x00006400000c000b */
[----:B01----:R-:W-:Y:S05]  /*1e40*/  ENDCOLLECTIVE ;  /* 0x000000000000791b */ /* 0x003fea0003800000 */
.L_x_3993:
[----:B------:R-:W-:Y:S05]  /*1e50*/  BRA `(.L_x_3994) ;  /* 0xffffffec00787947 */ /* 0x000fea000383ffff */
        .weak           $__internal_60_$__cuda_sm3x_div_rn_noftz_f32_slowpath
        .type           $__internal_60_$__cuda_sm3x_div_rn_noftz_f32_slowpath,@function
        .size           $__internal_60_$__cuda_sm3x_div_rn_noftz_f32_slowpath,(.L_x_8546 - $__internal_60_$__cuda_sm3x_div_rn_noftz_f32_slowpath)
$__internal_60_$__cuda_sm3x_div_rn_noftz_f32_slowpath:
[----:B------:R-:W-:Y:S01]  /*1e60*/  SHF.R.U32.HI R14, RZ, 0x17, R11 ;  /* 0x00000017ff0e7819 */ /* 0x000fe2000001160b */
[----:B------:R-:W-:Y:S01]  /*1e70*/  BSSY.RECONVERGENT B2, `(.L_x_3995) ;  /* 0x0000062000027945 */ /* 0x000fe20003800200 */
[----:B------:R-:W-:Y:S02]  /*1e80*/  SHF.R.U32.HI R26, RZ, 0x17, R0 ;  /* 0x00000017ff1a7819 */ /* 0x000fe40000011600 */
        /* <DEDUP_REMOVED lines=31> */
.L_x_3996:
        /* <DEDUP_REMOVED lines=10> */
[----:B------:R-:W-:Y:S02]  /*2120*/  FFMA R14, R0, R11, RZ ;  /* 0x0000000b000e7223 */ /* 0x000fe400000000ff */
[----:B------:R-:W-:Y:S02]  /*2130*/  IMAD.IADD R30, R30, 0x1, R12 ;  /* 0x000000011e1e7824 */ /* 0x000fe400078e020c */
        /* <DEDUP_REMOVED lines=24> */
[----:B------:R-:W-:Y:S01]  /*22c0*/  ISETP.NE.AND P2, PT, R26, RZ, PT ;  /* 0x000000ff1a00720c */ /* 0x000fe20003f45270 */
[----:B------:R-:W-:Y:S01]  /*22d0*/  IMAD.MOV R26, RZ, RZ, -R26 ;  /* 0x000000ffff1a7224 */ /* 0x000fe200078e0a1a */
[----:B------:R-:W-:-:S02]  /*22e0*/  SHF.L.U32 R37, R28, R37, RZ ;  /* 0x000000251c257219 */ /* 0x000fc400000006ff */
[----:B------:R-:W-:Y:S02]  /*22f0*/  FSETP.NEU.FTZ.AND P1, PT, R12, R11, PT ;  /* 0x0000000b0c00720b */ /* 0x000fe40003f3d000 */
[----:B------:R-:W-:Y:S02]  /*2300*/  SEL R11, R26, RZ, P3 ;  /* 0x000000ff1a0b7207 */ /* 0x000fe40001800000 */
[----:B------:R-:W-:Y:S02]  /*2310*/  ISETP.NE.AND P2, PT, R37, RZ, P2 ;  /* 0x000000ff2500720c */ /* 0x000fe40001745270 */
[----:B------:R-:W-:Y:S02]  /*2320*/  SHF.R.U32.HI R11, RZ, R11, R28 ;  /* 0x0000000bff0b7219 */ /* 0x000fe4000001161c */
[----:B------:R-:W-:Y:S02]  /*2330*/  PLOP3.LUT P1, PT, P1, P2, PT, 0xf8, 0x8f ;  /* 0x00000000008f781c */ /* 0x000fe40000f25f70 */
[----:B------:R-:W-:-:S02]  /*2340*/  SHF.R.U32.HI R37, RZ, 0x1, R11 ;  /* 0x00000001ff257819 */ /* 0x000fc4000001160b */
[----:B------:R-:W-:-:S04]  /*2350*/  SEL R12, RZ, 0x1, !P1 ;  /* 0x00000001ff0c7807 */ /* 0x000fc80004800000 */
[----:B------:R-:W-:-:S04]  /*2360*/  LOP3.LUT R12, R12, 0x1, R37, 0xf8, !PT ;  /* 0x000000010c0c7812 */ /* 0x000fc800078ef825 */
[----:B------:R-:W-:-:S04]  /*2370*/  LOP3.LUT R12, R12, R11, RZ, 0xc0, !PT ;  /* 0x0000000b0c0c7212 */ /* 0x000fc800078ec0ff */
[----:B------:R-:W-:-:S04]  /*2380*/  IADD3 R37, PT, PT, R37, R12, RZ ;  /* 0x0000000c25257210 */ /* 0x000fc80007ffe0ff */
[----:B------:R-:W-:Y:S01]  /*2390*/  LOP3.LUT R0, R37, R0, RZ, 0xfc, !PT ;  /* 0x0000000025007212 */ /* 0x000fe200078efcff */
[----:B------:R-:W-:Y:S06]  /*23a0*/  BRA `(.L_x_4004) ;  /* 0x0000000000107947 */ /* 0x000fec0003800000 */
.L_x_4003:
[----:B------:R-:W-:-:S04]  /*23b0*/  LOP3.LUT R0, R0, 0x80000000, RZ, 0xc0, !PT ;  /* 0x8000000000007812 */ /* 0x000fc800078ec0ff */
[----:B------:R-:W-:Y:S01]  /*23c0*/  LOP3.LUT R0, R0, 0x7f800000, RZ, 0xfc, !PT ;  /* 0x7f80000000007812 */ /* 0x000fe200078efcff */
[----:B------:R-:W-:Y:S06]  /*23d0*/  BRA `(.L_x_4004) ;  /* 0x0000000000047947 */ /* 0x000fec0003800000 */
.L_x_4002:
[----:B------:R-:W-:-:S07]  /*23e0*/  LEA R0, R30, R0, 0x17 ;  /* 0x000000001e007211 */ /* 0x000fce00078eb8ff */
.L_x_4004:
[----:B------:R-:W-:Y:S05]  /*23f0*/  BSYNC.RECONVERGENT B3 ;  /* 0x0000000000037941 */ /* 0x000fea0003800200 */
.L_x_4001:
[----:B------:R-:W-:Y:S05]  /*2400*/  BRA `(.L_x_4005) ;  /* 0x0000000000207947 */ /* 0x000fea0003800000 */
.L_x_4000:
[----:B------:R-:W-:-:S04]  /*2410*/  LOP3.LUT R0, R11, 0x80000000, R0, 0x48, !PT ;  /* 0x800000000b007812 */ /* 0x000fc800078e4800 */
[----:B------:R-:W-:Y:S01]  /*2420*/  LOP3.LUT R0, R0, 0x7f800000, RZ, 0xfc, !PT ;  /* 0x7f80000000007812 */ /* 0x000fe200078efcff */
[----:B------:R-:W-:Y:S06]  /*2430*/  BRA `(.L_x_4005) ;  /* 0x0000000000147947 */ /* 0x000fec0003800000 */
.L_x_3999:
[----:B------:R-:W-:Y:S01]  /*2440*/  LOP3.LUT R0, R11, 0x80000000, R0, 0x48, !PT ;  /* 0x800000000b007812 */ /* 0x000fe200078e4800 */
[----:B------:R-:W-:Y:S06]  /*2450*/  BRA `(.L_x_4005) ;  /* 0x00000000000c7947 */ /* 0x000fec0003800000 */
.L_x_3998:
[----:B------:R-:W0:Y:S01]  /*2460*/  MUFU.RSQ R0, -QNAN ;  /* 0xffc0000000007908 */ /* 0x000e220000001400 */
[----:B------:R-:W-:Y:S05]  /*2470*/  BRA `(.L_x_4005) ;  /* 0x0000000000047947 */ /* 0x000fea0003800000 */
.L_x_3997:
[----:B------:R-:W-:-:S07]  /*2480*/  FADD.FTZ R0, R0, R11 ;  /* 0x0000000b00007221 */ /* 0x000fce0000010000 */
.L_x_4005:
[----:B------:R-:W-:Y:S05]  /*2490*/  BSYNC.RECONVERGENT B2 ;  /* 0x0000000000027941 */ /* 0x000fea0003800200 */
.L_x_3995:
[----:B------:R-:W-:-:S04]  /*24a0*/  HFMA2 R11, -RZ, RZ, 0, 0 ;  /* 0x00000000ff0b7431 */ /* 0x000fc800000001ff */
[----:B0-----:R-:W-:Y:S05]  /*24b0*/  RET.REL.NODEC R10 `(_Z15SoftmaxWarpImplI10DirectLoadIffE11DirectStoreIffEfLi1ELi7ELi32ELi1ELb1EL9Algorithm0EEvT_T0_ll) ;  /* 0xffffffd80ad07950 */ /* 0x001fea0003c3ffff */
.L_x_4006:
        /* <DEDUP_REMOVED lines=12> */
.L_x_8546:


//--------------------- .text._Z15SoftmaxWarpImplI10DirectLoadIffE11DirectStoreIffEfLi1ELi7ELi32ELi1ELb0EL9Algorithm0EEvT_T0_ll --------------------------
	.section	.text._Z15SoftmaxWarpImplI10DirectLoadIffE11DirectStoreIffEfLi1ELi7ELi32ELi1ELb0EL9Algorithm0EEvT_T0_ll,"ax",@progbits
	.align	128
        .global         _Z15SoftmaxWarpImplI10DirectLoadIffE11DirectStoreIffEfLi1ELi7ELi32ELi1ELb0EL9Algorithm0EEvT_T0_ll
        .type           _Z15SoftmaxWarpImplI10DirectLoadIffE11DirectStoreIffEfLi1ELi7ELi32ELi1ELb0EL9Algorithm0EEvT_T0_ll,@function
        .size           _Z15SoftmaxWarpImplI10DirectLoadIffE11DirectStoreIffEfLi1ELi7ELi32ELi1ELb0EL9Algorithm0EEvT_T0_ll,(.L_x_8547 - _Z15SoftmaxWarpImplI10DirectLoadIffE11DirectStoreIffEfLi1ELi7ELi32ELi1ELb0EL9Algorithm0EEvT_T0_ll)
        .other          _Z15SoftmaxWarpImplI10DirectLoadIffE11DirectStoreIffEfLi1ELi7ELi32ELi1ELb0EL9Algorithm0EEvT_T0_ll,@"STO_CUDA_ENTRY STV_DEFAULT"
_Z15SoftmaxWarpImplI10DirectLoadIffE11DirectStoreIffEfLi1ELi7ELi32ELi1ELb0EL9Algorithm0EEvT_T0_ll:
.text._Z15SoftmaxWarpImplI10DirectLoadIffE11DirectStoreIffEfLi1ELi7ELi32ELi1ELb0EL9Algorithm0EEvT_T0_ll:
        /* <DEDUP_REMOVED lines=24> */
.L_x_4007:
        /* <DEDUP_REMOVED lines=13> */
.L_x_4023:
[----:B------:R-:W-:Y:S01]  /*0250*/  HFMA2 R3, -RZ, RZ, 0, 0 ;  /* 0x00000000ff037431 */ /* 0x000fe200000001ff */
[----:B-1----:R-:W-:Y:S01]  /*0260*/  MOV R2, R18 ;  /* 0x0000001200027202 */ /* 0x002fe20000000f00 */
[----:B---3--:R-:W-:Y:S01]  /*0270*/  IMAD R0, R16, UR38, RZ ;  /* 0x0000002610007c24 */ /* 0x008fe2000f8e02ff */
        /* <DEDUP_REMOVED lines=19> */
[----:B------:R-:W-:Y:S02]  /*03b0*/  R2UR UR16, R8 ;  /* 0x00000000081072ca */ /* 0x000fe400000e0000 */
[----:B------:R-:W-:Y:S01]  /*03c0*/  R2UR UR17, R9 ;  /* 0x00000000091172ca */ /* 0x000fe200000e0000 */
[----:B------:R-:W3:Y:S04]  /*03d0*/  LDG.E R4, desc[UR8][R2.64+0x100] ;  /* 0x0001000802047981 */ /* 0x000ee8000c1e1900 */
[----:B------:R-:W3:Y:S04]  /*03e0*/  LDG.E R7, desc[UR10][R2.64+0x180] ;  /* 0x0001800a02077981 */ /* 0x000ee8000c1e1900 */
[----:B------:R-:W4:Y:S04]  /*03f0*/  LDG.E R6, desc[UR12][R2.64+0x200] ;  /* 0x0002000c02067981 */ /* 0x000f28000c1e1900 */
[----:B------:R-:W4:Y:S04]  /*0400*/  LDG.E R21, desc[UR14][R2.64+0x280] ;  /* 0x0002800e02157981 */ /* 0x000f28000c1e1900 */
[----:B------:R-:W5:Y:S01]  /*0410*/  LDG.E R10, desc[UR16][R2.64+0x300] ;  /* 0x00030010020a7981 */ /* 0x000f62000c1e1900 */
[----:B------:R-:W-:Y:S01]  /*0420*/  UMOV UR4, 0xffffffff ;  /* 0xffffffff00047882 */ /* 0x000fe20000000000 */
[----:B--2---:R-:W-:-:S04]  /*0430*/  FMNMX3 R0, R20, -INF , R5, !PT ;  /* 0xff80000014007876 */ /* 0x004fc80007800005 */
[----:B---3--:R-:W-:-:S04]  /*0440*/  FMNMX3 R0, R0, R4, R7, !PT ;  /* 0x0000000400007276 */ /* 0x008fc80007800007 */
[----:B----4-:R-:W-:-:S04]  /*0450*/  FMNMX3 R13, R0, R6, R21, !PT ;  /* 0x00000006000d7276 */ /* 0x010fc80007800015 */
[----:B-----5:R-:W-:Y:S01]  /*0460*/  FMNMX R13, R13, R10, !PT ;  /* 0x0000000a0d0d7209 */ /* 0x020fe20007800000 */
[----:B------:R-:W-:Y:S06]  /*0470*/  BRA.DIV UR4, `(.L_x_4008) ;  /* 0x0000000e04987947 */ /* 0x000fec000b800000 */
[----:B------:R-:W1:Y:S01]  /*0480*/  SHFL.BFLY PT, R14, R13, 0x10, 0x1f ;  /* 0x0e001f000d0e7f89 */ /* 0x000e6200000e0000 */
[----:B------:R-:W-:Y:S01]  /*0490*/  MOV R11, 0x3bbb989d ;  /* 0x3bbb989d000b7802 */ /* 0x000fe20000000f00 */
[----:B------:R-:W-:Y:S01]  /*04a0*/  IMAD.MOV.U32 R12, RZ, RZ, 0x437c0000 ;  /* 0x437c0000ff0c7424 */ /* 0x000fe200078e00ff */
        /* <DEDUP_REMOVED lines=12> */
[----:B------:R-:W-:Y:S01]  /*0570*/  FADD R24, R21, -R15 ;  /* 0x8000000f15187221 */ /* 0x000fe20000000000 */
[-C--:B------:R-:W-:Y:S02]  /*0580*/  FFMA.SAT R13, R22, R11.reuse, 0.5 ;  /* 0x3f000000160d7423 */ /* 0x080fe4000000200b */
[-C--:B------:R-:W-:Y:S02]  /*0590*/  FFMA.SAT R25, R14, R11.reuse, 0.5 ;  /* 0x3f0000000e197423 */ /* 0x080fe4000000200b */
[-C--:B------:R-:W-:Y:S01]  /*05a0*/  FFMA.RM R0, R13, R12.reuse, 12582913 ;  /* 0x4b4000010d007423 */ /* 0x080fe2000000400c */
[----:B------:R-:W-:Y:S01]  /*05b0*/  FFMA.SAT R13, R20, R11, 0.5 ;  /* 0x3f000000140d7423 */ /* 0x000fe2000000200b */
[----:B------:R-:W-:-:S02]  /*05c0*/  FFMA.RM R2, R25, R12, 12582913 ;  /* 0x4b40000119027423 */ /* 0x000fc4000000400c */
[----:B------:R-:W-:Y:S01]  /*05d0*/  FADD R5, R0, -12583039 ;  /* 0xcb40007f00057421 */ /* 0x000fe20000000000 */
[----:B------:R-:W-:Y:S01]  /*05e0*/  FFMA.RM R3, R13, R12, 12582913 ;  /* 0x4b4000010d037423 */ /* 0x000fe2000000400c */
[----:B------:R-:W-:Y:S01]  /*05f0*/  FADD R25, R2, -12583039 ;  /* 0xcb40007f02197421 */ /* 0x000fe20000000000 */
[----:B------:R-:W-:Y:S01]  /*0600*/  SHF.L.U32 R0, R0, 0x17, RZ ;  /* 0x0000001700007819 */ /* 0x000fe200000006ff */
[----:B------:R-:W-:Y:S01]  /*0610*/  FFMA R5, R22, 1.4426950216293334961, -R5 ;  /* 0x3fb8aa3b16057823 */ /* 0x000fe20000000805 */
[----:B------:R-:W-:Y:S01]  /*0620*/  FADD R23, R3, -12583039 ;  /* 0xcb40007f03177421 */ /* 0x000fe20000000000 */
[----:B------:R-:W-:Y:S02]  /*0630*/  FFMA R25, R14, 1.4426950216293334961, -R25 ;  /* 0x3fb8aa3b0e197823 */ /* 0x000fe40000000819 */
[----:B------:R-:W-:Y:S01]  /*0640*/  FFMA R13, R22, 1.925963033500011079e-08, R5 ;  /* 0x32a57060160d7823 */ /* 0x000fe20000000005 */
[----:B------:R-:W-:Y:S01]  /*0650*/  FADD R22, R7, -R15 ;  /* 0x8000000f07167221 */ /* 0x000fe20000000000 */
[----:B------:R-:W-:-:S02]  /*0660*/  FFMA R23, R20, 1.4426950216293334961, -R23 ;  /* 0x3fb8aa3b14177823 */ /* 0x000fc40000000817 */
[----:B------:R1:W2:Y:S01]  /*0670*/  MUFU.EX2 R7, R13 ;  /* 0x0000000d00077308 */ /* 0x0002a20000000800 */
[-C--:B------:R-:W-:Y:S01]  /*0680*/  FFMA.SAT R27, R22, R11.reuse, 0.5 ;  /* 0x3f000000161b7423 */ /* 0x080fe2000000200b */
[----:B------:R-:W-:Y:S01]  /*0690*/  FFMA R5, R20, 1.925963033500011079e-08, R23 ;  /* 0x32a5706014057823 */ /* 0x000fe20000000017 */
[----:B------:R-:W-:Y:S01]  /*06a0*/  FADD R20, R6, -R15 ;  /* 0x8000000f06147221 */ /* 0x000fe20000000000 */
[----:B------:R-:W-:Y:S01]  /*06b0*/  FFMA R6, R14, 1.925963033500011079e-08, R25 ;  /* 0x32a570600e067823 */ /* 0x000fe20000000019 */
[-C--:B------:R-:W-:Y:S01]  /*06c0*/  FFMA.RM R4, R27, R12.reuse, 12582913 ;  /* 0x4b4000011b047423 */ /* 0x080fe2000000400c */
[-C--:B------:R-:W-:Y:S01]  /*06d0*/  FFMA.SAT R25, R24, R11.reuse, 0.5 ;  /* 0x3f00000018197423 */ /* 0x080fe2000000200b */
[----:B------:R-:W-:Y:S01]  /*06e0*/  FFMA.SAT R27, R20, R11, 0.5 ;  /* 0x3f000000141b7423 */ /* 0x000fe2000000200b */
[----:B------:R-:W3:Y:S01]  /*06f0*/  MUFU.EX2 R5, R5 ;  /* 0x0000000500057308 */ /* 0x000ee20000000800 */
[----:B------:R-:W-:Y:S02]  /*0700*/  FADD R23, R4, -12583039 ;  /* 0xcb40007f04177421 */ /* 0x000fe40000000000 */
[----:B-1----:R-:W-:-:S02]  /*0710*/  FFMA.RM R13, R27, R12, 12582913 ;  /* 0x4b4000011b0d7423 */ /* 0x002fc4000000400c */
[C---:B------:R-:W-:Y:S02]  /*0720*/  FFMA R23, R22.reuse, 1.4426950216293334961, -R23 ;  /* 0x3fb8aa3b16177823 */ /* 0x040fe40000000817 */
[----:B------:R-:W-:Y:S01]  /*0730*/  FADD R21, R13, -12583039 ;  /* 0xcb40007f0d157421 */ /* 0x000fe20000000000 */
[----:B------:R-:W1:Y:S01]  /*0740*/  MUFU.EX2 R6, R6 ;  /* 0x0000000600067308 */ /* 0x000e620000000800 */
[----:B------:R-:W-:Y:S01]  /*0750*/  FFMA R14, R22, 1.925963033500011079e-08, R23 ;  /* 0x32a57060160e7823 */ /* 0x000fe20000000017 */
[----:B------:R-:W-:Y:S01]  /*0760*/  FADD R22, R10, -R15 ;  /* 0x8000000f0a167221 */ /* 0x000fe20000000000 */
[-C--:B------:R-:W-:Y:S01]  /*0770*/  FFMA.RM R10, R25, R12.reuse, 12582913 ;  /* 0x4b400001190a7423 */ /* 0x080fe2000000400c */
[----:B------:R-:W-:Y:S01]  /*0780*/  FFMA R21, R20, 1.4426950216293334961, -R21 ;  /* 0x3fb8aa3b14157823 */ /* 0x000fe20000000815 */
[----:B--2---:R-:W-:Y:S01]  /*0790*/  FMUL R7, R0, R7 ;  /* 0x0000000700077220 */ /* 0x004fe20000400000 */
[----:B------:R-:W-:Y:S01]  /*07a0*/  FFMA.SAT R23, R22, R11, 0.5 ;  /* 0x3f00000016177423 */ /* 0x000fe2000000200b */
[----:B------:R-:W-:Y:S01]  /*07b0*/  FADD R15, R10, -12583039 ;  /* 0xcb40007f0a0f7421 */ /* 0x000fe20000000000 */
[----:B------:R-:W-:Y:S01]  /*07c0*/  FFMA R11, R20, 1.925963033500011079e-08, R21 ;  /* 0x32a57060140b7823 */ /* 0x000fe20000000015 */
[----:B------:R-:W2:Y:S01]  /*07d0*/  MUFU.EX2 R14, R14 ;  /* 0x0000000e000e7308 */ /* 0x000ea20000000800 */
[----:B------:R-:W-:Y:S01]  /*07e0*/  FFMA.RM R12, R23, R12, 12582913 ;  /* 0x4b400001170c7423 */ /* 0x000fe2000000400c */
[----:B------:R-:W-:Y:S01]  /*07f0*/  FFMA R15, R24, 1.4426950216293334961, -R15 ;  /* 0x3fb8aa3b180f7823 */ /* 0x000fe2000000080f */
[----:B------:R-:W-:-:S02]  /*0800*/  SHF.L.U32 R20, R3, 0x17, RZ ;  /* 0x0000001703147819 */ /* 0x000fc400000006ff */
[----:B------:R-:W-:Y:S01]  /*0810*/  FADD R21, R12, -12583039 ;  /* 0xcb40007f0c157421 */ /* 0x000fe20000000000 */
[----:B------:R-:W-:Y:S01]  /*0820*/  FFMA R24, R24, 1.925963033500011079e-08, R15 ;  /* 0x32a5706018187823 */ /* 0x000fe2000000000f */
[----:B------:R-:W-:Y:S01]  /*0830*/  SHF.L.U32 R15, R2, 0x17, RZ ;  /* 0x00000017020f7819 */ /* 0x000fe200000006ff */
[----:B------:R-:W4:Y:S01]  /*0840*/  MUFU.EX2 R11, R11 ;  /* 0x0000000b000b7308 */ /* 0x000f220000000800 */
[----:B------:R-:W-:Y:S01]  /*0850*/  FFMA R21, R22, 1.4426950216293334961, -R21 ;  /* 0x3fb8aa3b16157823 */ /* 0x000fe20000000815 */
[----:B---3--:R-:W-:Y:S01]  /*0860*/  FMUL R0, R20, R5 ;  /* 0x0000000514007220 */ /* 0x008fe20000400000 */
[----:B------:R-:W-:Y:S01]  /*0870*/  FADD R5, RZ, R7 ;  /* 0x00000007ff057221 */ /* 0x000fe20000000000 */
[----:B-1----:R-:W-:Y:S01]  /*0880*/  FMUL R6, R15, R6 ;  /* 0x000000060f067220 */ /* 0x002fe20000400000 */
[----:B------:R-:W-:Y:S01]  /*0890*/  FFMA R22, R22, 1.925963033500011079e-08, R21 ;  /* 0x32a5706016167823 */ /* 0x000fe20000000015 */
[----:B------:R-:W-:Y:S01]  /*08a0*/  SHF.L.U32 R21, R4, 0x17, RZ ;  /* 0x0000001704157819 */ /* 0x000fe200000006ff */
[----:B------:R-:W-:Y:S01]  /*08b0*/  FADD R15, R5, R0 ;  /* 0x00000000050f7221 */ /* 0x000fe20000000000 */
[----:B------:R-:W1:Y:S01]  /*08c0*/  MUFU.EX2 R3, R24 ;  /* 0x0000001800037308 */ /* 0x000e620000000800 */
[----:B------:R-:W-:Y:S01]  /*08d0*/  SHF.L.U32 R4, R13, 0x17, RZ ;  /* 0x000000170d047819 */ /* 0x000fe200000006ff */
[----:B------:R-:W-:-:S02]  /*08e0*/  IMAD.SHL.U32 R13, R12, 0x800000, RZ ;  /* 0x008000000c0d7824 */ /* 0x000fc400078e00ff */
[----:B--2---:R-:W-:Y:S01]  /*08f0*/  FMUL R5, R21, R14 ;  /* 0x0000000e15057220 */ /* 0x004fe20000400000 */
[----:B------:R-:W-:Y:S01]  /*0900*/  FADD R14, R15, R6 ;  /* 0x000000060f0e7221 */ /* 0x000fe20000000000 */
[----:B------:R-:W-:Y:S02]  /*0910*/  SHF.L.U32 R10, R10, 0x17, RZ ;  /* 0x000000170a0a7819 */ /* 0x000fe400000006ff */
[----:B------:R-:W2:Y:S01]  /*0920*/  MUFU.EX2 R2, R22 ;  /* 0x0000001600027308 */ /* 0x000ea20000000800 */
[----:B----4-:R-:W-:Y:S01]  /*0930*/  FMUL R4, R4, R11 ;  /* 0x0000000b04047220 */ /* 0x010fe20000400000 */
[----:B------:R-:W-:Y:S01]  /*0940*/  FADD R11, R14, R5 ;  /* 0x000000050e0b7221 */ /* 0x000fe20000000000 */
[----:B-1----:R-:W-:-:S03]  /*0950*/  FMUL R3, R10, R3 ;  /* 0x000000030a037220 */ /* 0x002fc60000400000 */
[----:B------:R-:W-:Y:S01]  /*0960*/  FADD R10, R11, R4 ;  /* 0x000000040b0a7221 */ /* 0x000fe20000000000 */
[----:B--2---:R-:W-:-:S03]  /*0970*/  FMUL R2, R13, R2 ;  /* 0x000000020d027220 */ /* 0x004fc60000400000 */
        /* <DEDUP_REMOVED lines=11> */
.L_x_4035:
        /* <DEDUP_REMOVED lines=12> */
[----:B01----:R-:W-:Y:S05]  /*0af0*/  CALL.REL.NOINC `($__internal_61_$__cuda_sm3x_div_rn_noftz_f32_slowpath) ;  /* 0x00000010001c7944 */ /* 0x003fea0003c00000 */
[----:B------:R-:W-:-:S07]  /*0b00*/  MOV R12, R7 ;  /* 0x00000007000c7202 */ /* 0x000fce0000000f00 */
.L_x_4010:
[----:B------:R-:W-:Y:S05]  /*0b10*/  BSYNC.RECONVERGENT B0 ;  /* 0x0000000000007941 */ /* 0x000fea0003800200 */
.L_x_4009:
        /* <DEDUP_REMOVED lines=12> */
[----:B01----:R-:W-:Y:S05]  /*0be0*/  CALL.REL.NOINC `($__internal_61_$__cuda_sm3x_div_rn_noftz_f32_slowpath) ;  /* 0x0000000c00e07944 */ /* 0x003fea0003c00000 */
[----:B------:R-:W-:-:S07]  /*0bf0*/  MOV R13, R7 ;  /* 0x00000007000d7202 */ /* 0x000fce0000000f00 */
.L_x_4012:
[----:B------:R-:W-:Y:S05]  /*0c00*/  BSYNC.RECONVERGENT B0 ;  /* 0x0000000000007941 */ /* 0x000fea0003800200 */
.L_x_4011:
        /* <DEDUP_REMOVED lines=9> */
[----:B------:R-:W-:Y:S01]  /*0ca0*/  MOV R7, R6 ;  /* 0x0000000600077202 */ /* 0x000fe20000000f00 */
[----:B------:R-:W-:Y:S01]  /*0cb0*/  IMAD.MOV.U32 R10, RZ, RZ, R15 ;  /* 0x000000ffff0a7224 */ /* 0x000fe200078e000f */
[----:B------:R-:W-:-:S07]  /*0cc0*/  MOV R14, 0xce0 ;  /* 0x00000ce0000e7802 */ /* 0x000fce0000000f00 */
[----:B01----:R-:W-:Y:S05]  /*0cd0*/  CALL.REL.NOINC `($__internal_61_$__cuda_sm3x_div_rn_noftz_f32_slowpath) ;  /* 0x0000000c00a47944 */ /* 0x003fea0003c00000 */
[----:B------:R-:W-:-:S07]  /*0ce0*/  MOV R0, R7 ;  /* 0x0000000700007202 */ /* 0x000fce0000000f00 */
.L_x_4014:
[----:B------:R-:W-:Y:S05]  /*0cf0*/  BSYNC.RECONVERGENT B0 ;  /* 0x0000000000007941 */ /* 0x000fea0003800200 */
.L_x_4013:
        /* <DEDUP_REMOVED lines=14> */
.L_x_4016:
[----:B------:R-:W-:Y:S05]  /*0de0*/  BSYNC.RECONVERGENT B0 ;  /* 0x0000000000007941 */ /* 0x000fea0003800200 */
.L_x_4015:
        /* <DEDUP_REMOVED lines=13> */
[----:B------:R-:W-:-:S07]  /*0ec0*/  IMAD.MOV.U32 R5, RZ, RZ, R7 ;  /* 0x000000ffff057224 */ /* 0x000fce00078e0007 */
.L_x_4018:
[----:B------:R-:W-:Y:S05]  /*0ed0*/  BSYNC.RECONVERGENT B0 ;  /* 0x0000000000007941 */ /* 0x000fea0003800200 */
.L_x_4017:
        /* <DEDUP_REMOVED lines=14> */
.L_x_4020:
[----:B------:R-:W-:Y:S05]  /*0fc0*/  BSYNC.RECONVERGENT B0 ;  /* 0x0000000000007941 */ /* 0x000fea0003800200 */
.L_x_4019:
        /* <DEDUP_REMOVED lines=13> */
.L_x_4022:
[----:B------:R-:W-:Y:S05]  /*10a0*/  BSYNC.RECONVERGENT B0 ;  /* 0x0000000000007941 */ /* 0x000fea0003800200 */
.L_x_4021:
[----:B------:R-:W-:Y:S01]  /*10b0*/  MOV R2, R18 ;  /* 0x0000001200027202 */ /* 0x000fe20000000f00 */
[----:B------:R-:W-:Y:S01]  /*10c0*/  IMAD R10, R16, UR42, RZ ;  /* 0x0000002a100a7c24 */ /* 0x000fe2000f8e02ff */
[C---:B------:R-:W-:Y:S01]  /*10d0*/  R2UR UR4, R8.reuse ;  /* 0x00000000080472ca */ /* 0x040fe200000e0000 */
[----:B------:R-:W-:Y:S01]  /*10e0*/  IMAD.MOV.U32 R3, RZ, RZ, RZ ;  /* 0x000000ffff037224 */ /* 0x000fe200078e00ff */
[----:B------:R-:W-:Y:S01]  /*10f0*/  R2UR UR5, R9 ;  /* 0x00000000090572ca */ /* 0x000fe200000e0000 */
[C---:B------:R-:W-:Y:S01]  /*1100*/  IMAD R11, R17.reuse, UR43, R10 ;  /* 0x0000002b110b7c24 */ /* 0x040fe2000f8e020a */
[C---:B------:R-:W-:Y:S01]  /*1110*/  R2UR UR6, R8.reuse ;  /* 0x00000000080672ca */ /* 0x040fe200000e0000 */
[----:B------:R-:W-:Y:S01]  /*1120*/  IMAD.WIDE.U32 R2, R17, UR42, R2 ;  /* 0x0000002a11027c25 */ /* 0x000fe2000f8e0002 */
[----:B------:R-:W-:Y:S02]  /*1130*/  R2UR UR7, R9 ;  /* 0x00000000090772ca */ /* 0x000fe400000e0000 */
[----:B------:R-:W-:-:S02]  /*1140*/  R2UR UR8, R8 ;  /* 0x00000000080872ca */ /* 0x000fc400000e0000 */
[----:B------:R-:W-:Y:S02]  /*1150*/  IADD3 R3, PT, PT, R3, R11, RZ ;  /* 0x0000000b03037210 */ /* 0x000fe40007ffe0ff */
[C---:B------:R-:W-:Y:S02]  /*1160*/  LEA R10, P0, R2.reuse, UR40, 0x2 ;  /* 0x00000028020a7c11 */ /* 0x040fe4000f8010ff */
[----:B------:R-:W-:Y:S02]  /*1170*/  R2UR UR9, R9 ;  /* 0x00000000090972ca */ /* 0x000fe400000e0000 */
[----:B------:R-:W-:Y:S02]  /*1180*/  LEA.HI.X R11, R2, UR41, R3, 0x2, P0 ;  /* 0x00000029020b7c11 */ /* 0x000fe400080f1403 */
[C---:B------:R-:W-:Y:S02]  /*1190*/  IADD3 R17, P0, PT, R19.reuse, R17, RZ ;  /* 0x0000001113117210 */ /* 0x040fe40007f1e0ff */
[----:B------:R-:W-:Y:S01]  /*11a0*/  R2UR UR10, R8 ;  /* 0x00000000080a72ca */ /* 0x000fe200000e0000 */
[----:B------:R3:W-:Y:S01]  /*11b0*/  STG.E desc[UR4][R10.64], R12 ;  /* 0x0000000c0a007986 */ /* 0x0007e2000c101904 */
[----:B------:R-:W-:-:S02]  /*11c0*/  LEA.HI.X.SX32 R16, R19, R16, 0x1, P0 ;  /* 0x0000001013107211 */ /* 0x000fc400000f0eff */
[----:B------:R-:W-:Y:S01]  /*11d0*/  ISETP.GE.U32.AND P0, PT, R17, UR44, PT ;  /* 0x0000002c11007c0c */ /* 0x000fe2000bf06070 */
[----:B------:R3:W-:Y:S01]  /*11e0*/  STG.E desc[UR6][R10.64+0x80], R13 ;  /* 0x0000800d0a007986 */ /* 0x0007e2000c101906 */
[C---:B------:R-:W-:Y:S02]  /*11f0*/  R2UR UR11, R9.reuse ;  /* 0x00000000090b72ca */ /* 0x040fe400000e0000 */
[C---:B------:R-:W-:Y:S01]  /*1200*/  R2UR UR12, R8.reuse ;  /* 0x00000000080c72ca */ /* 0x040fe200000e0000 */
[----:B------:R3:W-:Y:S01]  /*1210*/  STG.E desc[UR8][R10.64+0x100], R0 ;  /* 0x000100000a007986 */ /* 0x0007e2000c101908 */
[C---:B------:R-:W-:Y:S02]  /*1220*/  R2UR UR13, R9.reuse ;  /* 0x00000000090d72ca */ /* 0x040fe400000e0000 */
[----:B------:R-:W-:Y:S02]  /*1230*/  R2UR UR14, R8 ;  /* 0x00000000080e72ca */ /* 0x000fe400000e0000 */
[----:B------:R-:W-:-:S02]  /*1240*/  R2UR UR15, R9 ;  /* 0x00000000090f72ca */ /* 0x000fc400000e0000 */
        /* <DEDUP_REMOVED lines=9> */
.L_x_4008:
[----:B------:R-:W-:Y:S01]  /*12e0*/  BSSY B0, `(.L_x_4024) ;  /* 0x0000007000007945 */ /* 0x000fe20003800000 */
[----:B------:R-:W-:Y:S02]  /*12f0*/  MOV R12, 0x10 ;  /* 0x00000010000c7802 */ /* 0x000fe40000000f00 */
[----:B------:R-:W-:Y:S02]  /*1300*/  MOV R11, 0x1f ;  /* 0x0000001f000b7802 */ /* 0x000fe40000000f00 */
[----:B------:R-:W-:-:S07]  /*1310*/  MOV R15, 0xffffffff ;  /* 0xffffffff000f7802 */ /* 0x000fce0000000f00 */
[----:B0-----:R-:W-:Y:S05]  /*1320*/  WARPSYNC.COLLECTIVE R15, `(.L_x_4025) ;  /* 0x000000000f087348 */ /* 0x001fea0003c00000 */
[----:B------:R1:W2:Y:S02]  /*1330*/  SHFL.BFLY P6, R14, R13, R12, R11 ;  /* 0x0c00000c0d0e7389 */ /* 0x0002a400000c000b */
[----:B012---:R-:W-:Y:S05]  /*1340*/  ENDCOLLECTIVE ;  /* 0x000000000000791b */ /* 0x007fea0003800000 */
.L_x_4025:
[----:B------:R-:W-:Y:S05]  /*1350*/  BSYNC B0 ;  /* 0x0000000000007941 */ /* 0x000fea0003800000 */
.L_x_4024:
[----:B------:R-:W-:Y:S01]  /*1360*/  HFMA2 R12, -RZ, RZ, 0, 4.76837158203125e-07 ;  /* 0x00000008ff0c7431 */ /* 0x000fe200000001ff */
[----:B------:R-:W-:Y:S01]  /*1370*/  FMNMX R13, R13, R14, !PT ;  /* 0x0000000e0d0d7209 */ /* 0x000fe20007800000 */
[----:B------:R-:W-:Y:S01]  /*1380*/  IMAD.MOV.U32 R15, RZ, RZ, -0x1 ;  /* 0xffffffffff0f7424 */ /* 0x000fe200078e00ff */
[----:B------:R-:W-:-:S07]  /*1390*/  MOV R11, 0x1f ;  /* 0x0000001f000b7802 */ /* 0x000fce0000000f00 */
[----:B------:R-:W-:Y:S05]  /*13a0*/  WARPSYNC.COLLECTIVE R15, `(.L_x_4026) ;  /* 0x000000000f087348 */ /* 0x000fea0003c00000 */
[----:B------:R0:W1:Y:S02]  /*13b0*/  SHFL.BFLY P6, R14, R13, R12, R11 ;  /* 0x0c00000c0d0e7389 */ /* 0x00006400000c000b */
[----:B01----:R-:W-:Y:S05]  /*13c0*/  ENDCOLLECTIVE ;  /* 0x000000000000791b */ /* 0x003fea0003800000 */
.L_x_4026:
[----:B------:R-:W-:Y:S01]  /*13d0*/  HFMA2 R12, -RZ, RZ, 0, 2.384185791015625e-07 ;  /* 0x00000004ff0c7431 */ /* 0x000fe200000001ff */
[----:B------:R-:W-:-:S04]  /*13e0*/  FMNMX R0, R13, R14, !PT ;  /* 0x0000000e0d007209 */ /* 0x000fc80007800000 */
[----:B------:R-:W-:-:S07]  /*13f0*/  MOV R13, R0 ;  /* 0x00000000000d7202 */ /* 0x000fce0000000f00 */
[----:B------:R-:W-:Y:S05]  /*1400*/  WARPSYNC.COLLECTIVE R15, `(.L_x_4027) ;  /* 0x000000000f087348 */ /* 0x000fea0003c00000 */
[----:B------:R0:W1:Y:S02]  /*1410*/  SHFL.BFLY P6, R14, R13, R12, R11 ;  /* 0x0c00000c0d0e7389 */ /* 0x00006400000c000b */
[----:B01----:R-:W-:Y:S05]  /*1420*/  ENDCOLLECTIVE ;  /* 0x000000000000791b */ /* 0x003fea0003800000 */
.L_x_4027:
[----:B------:R-:W-:Y:S01]  /*1430*/  HFMA2 R12, -RZ, RZ, 0, 1.1920928955078125e-07 ;  /* 0x00000002ff0c7431 */ /* 0x000fe200000001ff */
[----:B------:R-:W-:-:S04]  /*1440*/  FMNMX R2, R0, R14, !PT ;  /* 0x0000000e00027209 */ /* 0x000fc80007800000 */
[----:B------:R-:W-:-:S07]  /*1450*/  MOV R13, R2 ;  /* 0x00000002000d7202 */ /* 0x000fce0000000f00 */
[----:B------:R-:W-:Y:S05]  /*1460*/  WARPSYNC.COLLECTIVE R15, `(.L_x_4028) ;  /* 0x000000000f087348 */ /* 0x000fea0003c00000 */
[----:B------:R0:W1:Y:S02]  /*1470*/  SHFL.BFLY P6, R14, R13, R12, R11 ;  /* 0x0c00000c0d0e7389 */ /* 0x00006400000c000b */
[----:B01----:R-:W-:Y:S05]  /*1480*/  ENDCOLLECTIVE ;  /* 0x000000000000791b */ /* 0x003fea0003800000 */
.L_x_4028:
[----:B------:R-:W-:Y:S01]  /*1490*/  HFMA2 R12, -RZ, RZ, 0, 5.9604644775390625e-08 ;  /* 0x00000001ff0c7431 */ /* 0x000fe200000001ff */
[----:B------:R-:W-:Y:S01]  /*14a0*/  FMNMX R3, R2, R14, !PT ;  /* 0x0000000e02037209 */ /* 0x000fe20007800000 */
[----:B------:R-:W-:-:S03]  /*14b0*/  IMAD.MOV.U32 R2, RZ, RZ, 0x3bbb989d ;  /* 0x3bbb989dff027424 */ /* 0x000fc600078e00ff */
[----:B------:R-:W-:-:S07]  /*14c0*/  MOV R13, R3 ;  /* 0x00000003000d7202 */ /* 0x000fce0000000f00 */
[----:B------:R-:W-:Y:S05]  /*14d0*/  WARPSYNC.COLLECTIVE R15, `(.L_x_4029) ;  /* 0x000000000f087348 */ /* 0x000fea0003c00000 */
[----:B------:R0:W1:Y:S02]  /*14e0*/  SHFL.BFLY P6, R14, R13, R12, R11 ;  /* 0x0c00000c0d0e7389 */ /* 0x00006400000c000b */
[----:B01----:R-:W-:Y:S05]  /*14f0*/  ENDCOLLECTIVE ;  /* 0x000000000000791b */ /* 0x003fea0003800000 */
.L_x_4029:
[----:B------:R-:W-:Y:S02]  /*1500*/  FMNMX R23, R3, R14, !PT ;  /* 0x0000000e03177209 */ /* 0x000fe40007800000 */
[----:B------:R-:W-:-:S03]  /*1510*/  MOV R3, 0x437c0000 ;  /* 0x437c000000037802 */ /* 0x000fc60000000f00 */
        /* <DEDUP_REMOVED lines=9> */
[----:B------:R-:W-:Y:S01]  /*15b0*/  FFMA.RM R6, R12, R3, 12582913 ;  /* 0x4b4000010c067423 */ /* 0x000fe20000004003 */
[----:B------:R-:W-:Y:S01]  /*15c0*/  FFMA.SAT R12, R15, R2, 0.5 ;  /* 0x3f0000000f0c7423 */ /* 0x000fe20000002002 */
[----:B------:R-:W-:Y:S01]  /*15d0*/  FADD R23, R10, -R23 ;  /* 0x800000170a177221 */ /* 0x000fe20000000000 */
[----:B------:R-:W-:Y:S01]  /*15e0*/  FADD R14, R0, -12583039 ;  /* 0xcb40007f000e7421 */ /* 0x000fe20000000000 */
[----:B------:R-:W-:Y:S01]  /*15f0*/  FADD R4, R6, -12583039 ;  /* 0xcb40007f06047421 */ /* 0x000fe20000000000 */
[----:B------:R-:W-:-:S02]  /*1600*/  SHF.L.U32 R0, R0, 0x17, RZ ;  /* 0x0000001700007819 */ /* 0x000fc400000006ff */
[----:B------:R-:W-:Y:S01]  /*1610*/  FFMA R14, R25, 1.4426950216293334961, -R14 ;  /* 0x3fb8aa3b190e7823 */ /* 0x000fe2000000080e */
[----:B------:R-:W-:Y:S01]  /*1620*/  FFMA R10, R5, 1.4426950216293334961, -R4 ;  /* 0x3fb8aa3b050a7823 */ /* 0x000fe20000000804 */
[----:B------:R-:W-:Y:S02]  /*1630*/  FFMA.RM R4, R12, R3, 12582913 ;  /* 0x4b4000010c047423 */ /* 0x000fe40000004003 */
[----:B------:R-:W-:Y:S01]  /*1640*/  FFMA R14, R25, 1.925963033500011079e-08, R14 ;  /* 0x32a57060190e7823 */ /* 0x000fe2000000000e */
[----:B------:R-:W-:Y:S01]  /*1650*/  FFMA R12, R5, 1.925963033500011079e-08, R10 ;  /* 0x32a57060050c7823 */ /* 0x000fe2000000000a */
[C---:B------:R-:W-:Y:S01]  /*1660*/  FADD R10, R4.reuse, -12583039 ;  /* 0xcb40007f040a7421 */ /* 0x040fe20000000000 */
[----:B------:R-:W-:Y:S01]  /*1670*/  SHF.L.U32 R4, R4, 0x17, RZ ;  /* 0x0000001704047819 */ /* 0x000fe200000006ff */
[----:B------:R-:W0:Y:S02]  /*1680*/  MUFU.EX2 R7, R14 ;  /* 0x0000000e00077308 */ /* 0x000e240000000800 */
[----:B------:R-:W-:-:S04]  /*1690*/  FFMA R10, R15, 1.4426950216293334961, -R10 ;  /* 0x3fb8aa3b0f0a7823 */ /* 0x000fc8000000080a */
[----:B------:R-:W-:Y:S01]  /*16a0*/  FFMA R15, R15, 1.925963033500011079e-08, R10 ;  /* 0x32a570600f0f7823 */ /* 0x000fe2000000000a */
[----:B------:R-:W-:Y:S01]  /*16b0*/  FFMA.SAT R10, R11, R2, 0.5 ;  /* 0x3f0000000b0a7423 */ /* 0x000fe20000002002 */
[----:B------:R1:W2:Y:S03]  /*16c0*/  MUFU.EX2 R25, R12 ;  /* 0x0000000c00197308 */ /* 0x0002a60000000800 */
[----:B------:R-:W-:-:S05]  /*16d0*/  FFMA.RM R10, R10, R3, 12582913 ;  /* 0x4b4000010a0a7423 */ /* 0x000fca0000004003 */
[----:B------:R-:W-:Y:S01]  /*16e0*/  MUFU.EX2 R15, R15 ;  /* 0x0000000f000f7308 */ /* 0x000fe20000000800 */
[----:B0-----:R-:W-:Y:S01]  /*16f0*/  FMUL R7, R0, R7 ;  /* 0x0000000700077220 */ /* 0x001fe20000400000 */
[-C--:B------:R-:W-:Y:S01]  /*1700*/  FFMA.SAT R0, R13, R2.reuse, 0.5 ;  /* 0x3f0000000d007423 */ /* 0x080fe20000002002 */
[----:B-1----:R-:W-:-:S03]  /*1710*/  FFMA.SAT R12, R23, R2, 0.5 ;  /* 0x3f000000170c7423 */ /* 0x002fc60000002002 */
[----:B------:R-:W-:-:S04]  /*1720*/  FFMA.RM R5, R0, R3, 12582913 ;  /* 0x4b40000100057423 */ /* 0x000fc80000004003 */
[C---:B------:R-:W-:Y:S01]  /*1730*/  FADD R0, R5.reuse, -12583039 ;  /* 0xcb40007f05007421 */ /* 0x040fe20000000000 */
[----:B------:R-:W-:-:S03]  /*1740*/  SHF.L.U32 R5, R5, 0x17, RZ ;  /* 0x0000001705057819 */ /* 0x000fc600000006ff */
[----:B------:R-:W-:-:S04]  /*1750*/  FFMA R0, R13, 1.4426950216293334961, -R0 ;  /* 0x3fb8aa3b0d007823 */ /* 0x000fc80000000800 */
[----:B------:R-:W-:Y:S01]  /*1760*/  FFMA R13, R13, 1.925963033500011079e-08, R0 ;  /* 0x32a570600d0d7823 */ /* 0x000fe20000000000 */
[----:B------:R-:W-:Y:S01]  /*1770*/  SHF.L.U32 R0, R6, 0x17, RZ ;  /* 0x0000001706007819 */ /* 0x000fe200000006ff */
[----:B------:R-:W-:Y:S02]  /*1780*/  FADD R6, R10, -12583039 ;  /* 0xcb40007f0a067421 */ /* 0x000fe40000000000 */
[----:B------:R0:W1:Y:S02]  /*1790*/  MUFU.EX2 R14, R13 ;  /* 0x0000000d000e7308 */ /* 0x0000640000000800 */
[----:B------:R-:W-:Y:S01]  /*17a0*/  FFMA R6, R11, 1.4426950216293334961, -R6 ;  /* 0x3fb8aa3b0b067823 */ /* 0x000fe20000000806 */
[----:B--2---:R-:W-:-:S03]  /*17b0*/  FMUL R0, R0, R25 ;  /* 0x0000001900007220 */ /* 0x004fc60000400000 */
[----:B------:R-:W-:Y:S01]  /*17c0*/  FFMA R11, R11, 1.925963033500011079e-08, R6 ;  /* 0x32a570600b0b7823 */ /* 0x000fe20000000006 */
[----:B------:R-:W-:Y:S01]  /*17d0*/  FFMA.SAT R6, R21, R2, 0.5 ;  /* 0x3f00000015067423 */ /* 0x000fe20000002002 */
[----:B0-----:R-:W-:-:S03]  /*17e0*/  FADD R13, RZ, R7 ;  /* 0x00000007ff0d7221 */ /* 0x001fc60000000000 */
[-C--:B------:R-:W-:Y:S01]  /*17f0*/  FFMA.RM R2, R6, R3.reuse, 12582913 ;  /* 0x4b40000106027423 */ /* 0x080fe20000004003 */
[----:B------:R-:W-:Y:S01]  /*1800*/  FFMA.RM R3, R12, R3, 12582913 ;  /* 0x4b4000010c037423 */ /* 0x000fe20000004003 */
[----:B------:R-:W0:Y:S01]  /*1810*/  MUFU.EX2 R11, R11 ;  /* 0x0000000b000b7308 */ /* 0x000e220000000800 */
[----:B------:R-:W-:Y:S01]  /*1820*/  FADD R13, R13, R0 ;  /* 0x000000000d0d7221 */ /* 0x000fe20000000000 */
[----:B------:R-:W-:Y:S01]  /*1830*/  FADD R6, R2, -12583039 ;  /* 0xcb40007f02067421 */ /* 0x000fe20000000000 */
[----:B-1----:R-:W-:-:S03]  /*1840*/  FMUL R5, R5, R14 ;  /* 0x0000000e05057220 */ /* 0x002fc60000400000 */
[----:B------:R-:W-:-:S04]  /*1850*/  FFMA R6, R21, 1.4426950216293334961, -R6 ;  /* 0x3fb8aa3b15067823 */ /* 0x000fc80000000806 */
[----:B------:R-:W-:Y:S01]  /*1860*/  FFMA R12, R21, 1.925963033500011079e-08, R6 ;  /* 0x32a57060150c7823 */ /* 0x000fe20000000006 */
[----:B------:R-:W-:-:S04]  /*1870*/  FADD R6, R3, -12583039 ;  /* 0xcb40007f03067421 */ /* 0x000fc80000000000 */
[C---:B------:R-:W-:Y:S01]  /*1880*/  FFMA R6, R23.reuse, 1.4426950216293334961, -R6 ;  /* 0x3fb8aa3b17067823 */ /* 0x040fe20000000806 */
[----:B------:R-:W1:Y:S03]  /*1890*/  MUFU.EX2 R12, R12 ;  /* 0x0000000c000c7308 */ /* 0x000e660000000800 */
[----:B------:R-:W-:Y:S01]  /*18a0*/  FFMA R23, R23, 1.925963033500011079e-08, R6 ;  /* 0x32a5706017177823 */ /* 0x000fe20000000006 */
[----:B------:R-:W-:Y:S01]  /*18b0*/  FMUL R6, R4, R15 ;  /* 0x0000000f04067220 */ /* 0x000fe20000400000 */
[----:B------:R-:W-:Y:S02]  /*18c0*/  SHF.L.U32 R4, R10, 0x17, RZ ;  /* 0x000000170a047819 */ /* 0x000fe400000006ff */
[----:B------:R-:W-:Y:S01]  /*18d0*/  MOV R15, 0xffffffff ;  /* 0xffffffff000f7802 */ /* 0x000fe20000000f00 */
[----:B------:R-:W-:Y:S01]  /*18e0*/  FADD R10, R13, R6 ;  /* 0x000000060d0a7221 */ /* 0x000fe20000000000 */
[----:B------:R-:W2:Y:S01]  /*18f0*/  MUFU.EX2 R23, R23 ;  /* 0x0000001700177308 */ /* 0x000ea20000000800 */
[----:B0-----:R-:W-:Y:S01]  /*1900*/  FMUL R4, R4, R11 ;  /* 0x0000000b04047220 */ /* 0x001fe20000400000 */
[----:B------:R-:W-:-:S02]  /*1910*/  IMAD.SHL.U32 R13, R2, 0x800000, RZ ;  /* 0x00800000020d7824 */ /* 0x000fc400078e00ff */
[----:B------:R-:W-:Y:S01]  /*1920*/  FADD R11, R10, R5 ;  /* 0x000000050a0b7221 */ /* 0x000fe20000000000 */
[----:B------:R-:W-:-:S03]  /*1930*/  SHF.L.U32 R2, R3, 0x17, RZ ;  /* 0x0000001703027819 */ /* 0x000fc600000006ff */
[----:B------:R-:W-:Y:S01]  /*1940*/  FADD R10, R11, R4 ;  /* 0x000000040b0a7221 */ /* 0x000fe20000000000 */
[----:B-1----:R-:W-:Y:S01]  /*1950*/  FMUL R3, R13, R12 ;  /* 0x0000000c0d037220 */ /* 0x002fe20000400000 */
[----:B------:R-:W-:Y:S01]  /*1960*/  HFMA2 R12, -RZ, RZ, 0, 9.5367431640625e-07 ;  /* 0x00000010ff0c7431 */ /* 0x000fe200000001ff */
[----:B------:R-:W-:Y:S02]  /*1970*/  MOV R11, 0x1f ;  /* 0x0000001f000b7802 */ /* 0x000fe40000000f00 */
[----:B------:R-:W-:Y:S01]  /*1980*/  FADD R13, R10, R3 ;  /* 0x000000030a0d7221 */ /* 0x000fe20000000000 */
[----:B--2---:R-:W-:-:S04]  /*1990*/  FMUL R2, R2, R23 ;  /* 0x0000001702027220 */ /* 0x004fc80000400000 */
[----:B------:R-:W-:-:S07]  /*19a0*/  FADD R13, R13, R2 ;  /* 0x000000020d0d7221 */ /* 0x000fce0000000000 */
[----:B------:R-:W-:Y:S05]  /*19b0*/  WARPSYNC.COLLECTIVE R15, `(.L_x_4030) ;  /* 0x000000000f087348 */ /* 0x000fea0003c00000 */
[----:B------:R0:W1:Y:S02]  /*19c0*/  SHFL.BFLY P6, R14, R13, R12, R11 ;  /* 0x0c00000c0d0e7389 */ /* 0x00006400000c000b */
[----:B01----:R-:W-:Y:S05]  /*19d0*/  ENDCOLLECTIVE ;  /* 0x000000000000791b */ /* 0x003fea0003800000 */
.L_x_4030:
[----:B------:R-:W-:Y:S02]  /*19e0*/  HFMA2 R12, -RZ, RZ, 0, 4.76837158203125e-07 ;  /* 0x00000008ff0c7431 */ /* 0x000fe400000001ff */
[----:B------:R-:W-:-:S05]  /*19f0*/  FADD R10, R13, R14 ;  /* 0x0000000e0d0a7221 */ /* 0x000fca0000000000 */
[----:B------:R-:W-:-:S07]  /*1a00*/  MOV R13, R10 ;  /* 0x0000000a000d7202 */ /* 0x000fce0000000f00 */
[----:B------:R-:W-:Y:S05]  /*1a10*/  WARPSYNC.COLLECTIVE R15, `(.L_x_4031) ;  /* 0x000000000f087348 */ /* 0x000fea0003c00000 */
[----:B------:R0:W1:Y:S02]  /*1a20*/  SHFL.BFLY P6, R14, R13, R12, R11 ;  /* 0x0c00000c0d0e7389 */ /* 0x00006400000c000b */
[----:B01----:R-:W-:Y:S05]  /*1a30*/  ENDCOLLECTIVE ;  /* 0x000000000000791b */ /* 0x003fea0003800000 */
.L_x_4031:
[----:B------:R-:W-:Y:S02]  /*1a40*/  IMAD.MOV.U32 R12, RZ, RZ, 0x4 ;  /* 0x00000004ff0c7424 */ /* 0x000fe400078e00ff */
[----:B------:R-:W-:-:S05]  /*1a50*/  FADD R20, R10, R14 ;  /* 0x0000000e0a147221 */ /* 0x000fca0000000000 */
[----:B------:R-:W-:-:S07]  /*1a60*/  MOV R13, R20 ;  /* 0x00000014000d7202 */ /* 0x000fce0000000f00 */
[----:B------:R-:W-:Y:S05]  /*1a70*/  WARPSYNC.COLLECTIVE R15, `(.L_x_4032) ;  /* 0x000000000f087348 */ /* 0x000fea0003c00000 */
[----:B------:R0:W1:Y:S02]  /*1a80*/  SHFL.BFLY P6, R14, R13, R12, R11 ;  /* 0x0c00000c0d0e7389 */ /* 0x00006400000c000b */
[----:B01----:R-:W-:Y:S05]  /*1a90*/  ENDCOLLECTIVE ;  /* 0x000000000000791b */ /* 0x003fea0003800000 */
.L_x_4032:
[----:B------:R-:W-:Y:S02]  /*1aa0*/  HFMA2 R12, -RZ, RZ, 0, 1.1920928955078125e-07 ;  /* 0x00000002ff0c7431 */ /* 0x000fe400000001ff */
[----:B------:R-:W-:-:S05]  /*1ab0*/  FADD R21, R20, R14 ;  /* 0x0000000e14157221 */ /* 0x000fca0000000000 */
[----:B------:R-:W-:-:S07]  /*1ac0*/  MOV R13, R21 ;  /* 0x00000015000d7202 */ /* 0x000fce0000000f00 */
[----:B------:R-:W-:Y:S05]  /*1ad0*/  WARPSYNC.COLLECTIVE R15, `(.L_x_4033) ;  /* 0x000000000f087348 */ /* 0x000fea0003c00000 */
[----:B------:R0:W1:Y:S02]  /*1ae0*/  SHFL.BFLY P6, R14, R13, R12, R11 ;  /* 0x0c00000c0d0e7389 */ /* 0x00006400000c000b */
[----:B01----:R-:W-:Y:S05]  /*1af0*/  ENDCOLLECTIVE ;  /* 0x000000000000791b */ /* 0x003fea0003800000 */
.L_x_4033:
[----:B------:R-:W-:Y:S02]  /*1b00*/  HFMA2 R12, -RZ, RZ, 0, 5.9604644775390625e-08 ;  /* 0x00000001ff0c7431 */ /* 0x000fe400000001ff */
[----:B------:R-:W-:-:S05]  /*1b10*/  FADD R22, R21, R14 ;  /* 0x0000000e15167221 */ /* 0x000fca0000000000 */
[----:B------:R-:W-:-:S07]  /*1b20*/  MOV R13, R22 ;  /* 0x00000016000d7202 */ /* 0x000fce0000000f00 */
[----:B------:R-:W-:Y:S05]  /*1b30*/  WARPSYNC.COLLECTIVE R15, `(.L_x_4034) ;  /* 0x000000000f087348 */ /* 0x000fea0003c00000 */
[----:B------:R0:W1:Y:S02]  /*1b40*/  SHFL.BFLY P6, R14, R13, R12, R11 ;  /* 0x0c00000c0d0e7389 */ /* 0x00006400000c000b */
[----:B01----:R-:W-:Y:S05]  /*1b50*/  ENDCOLLECTIVE ;  /* 0x000000000000791b */ /* 0x003fea0003800000 */
.L_x_4034:
[----:B------:R-:W-:Y:S05]  /*1b60*/  BRA `(.L_x_4035) ;  /* 0xffffffec00b07947 */ /* 0x000fea000383ffff */
        .weak           $__internal_61_$__cuda_sm3x_div_rn_noftz_f32_slowpath
        .type           $__internal_61_$__cuda_sm3x_div_rn_noftz_f32_slowpath,@function
        .size           $__internal_61_$__cuda_sm3x_div_rn_noftz_f32_slowpath,(.L_x_8547 - $__internal_61_$__cuda_sm3x_div_rn_noftz_f32_slowpath)
$__internal_61_$__cuda_sm3x_div_rn_noftz_f32_slowpath:
        /* <DEDUP_REMOVED lines=27> */
[----:B------:R-:W-:Y:S01]  /*1d20*/  VIADD R20, R22, 0xffffffff ;  /* 0xffffffff16147836 */ /* 0x000fe20000000000 */
[----:B------:R-:W-:-:S04]  /*1d30*/  ISETP.GE.AND P1, PT, R21, RZ, PT ;  /* 0x000000ff1500720c */ /* 0x000fc80003f26270 */
[----:B------:R-:W-:-:S09]  /*1d40*/  ISETP.GE.AND P0, PT, R20, RZ, PT ;  /* 0x000000ff1400720c */ /* 0x000fd20003f06270 */
[----:B------:R-:W-:-:S04]  /*1d50*/  @!P1 FFMA R10, R10, 1.84467440737095516160e+19, RZ ;  /* 0x5f8000000a0a9823 */ /* 0x000fc800000000ff */
[----:B------:R-:W-:Y:S01]  /*1d60*/  @P0 MOV R20, RZ ;  /* 0x000000ff00140202 */ /* 0x000fe20000000f00 */
[----:B------:R-:W-:Y:S01]  /*1d70*/  @!P0 FFMA R7, R7, 1.84467440737095516160e+19, RZ ;  /* 0x5f80000007078823 */ /* 0x000fe200000000ff */
[----:B------:R-:W-:-:S04]  /*1d80*/  @!P0 MOV R20, 0xffffffc0 ;  /* 0xffffffc000148802 */ /* 0x000fc80000000f00 */
[----:B------:R-:W-:-:S07]  /*1d90*/  @!P1 IADD3 R20, PT, PT, R20, 0x40, RZ ;  /* 0x0000004014149810 */ /* 0x000fce0007ffe0ff */
.L_x_4037:
        /* <DEDUP_REMOVED lines=51> */
.L_x_4044:
[----:B------:R-:W-:-:S04]  /*20d0*/  LOP3.LUT R10, R10, 0x80000000, RZ, 0xc0, !PT ;  /* 0x800000000a0a7812 */ /* 0x000fc800078ec0ff */
[----:B------:R-:W-:Y:S01]  /*20e0*/  LOP3.LUT R10, R10, 0x7f800000, RZ, 0xfc, !PT ;  /* 0x7f8000000a0a7812 */ /* 0x000fe200078efcff */
[----:B------:R-:W-:Y:S06]  /*20f0*/  BRA `(.L_x_4045) ;  /* 0x0000000000047947 */ /* 0x000fec0003800000 */
.L_x_4043:
[----:B------:R-:W-:-:S07]  /*2100*/  LEA R10, R23, R10, 0x17 ;  /* 0x0000000a170a7211 */ /* 0x000fce00078eb8ff */
.L_x_4045:
[----:B------:R-:W-:Y:S05]  /*2110*/  BSYNC.RECONVERGENT B2 ;  /* 0x0000000000027941 */ /* 0x000fea0003800200 */
.L_x_4042:
[----:B------:R-:W-:Y:S05]  /*2120*/  BRA `(.L_x_4046) ;  /* 0x0000000000207947 */ /* 0x000fea0003800000 */
.L_x_4041:
[----:B------:R-:W-:-:S04]  /*2130*/  LOP3.LUT R10, R10, 0x80000000, R7, 0x48, !PT ;  /* 0x800000000a0a7812 */ /* 0x000fc800078e4807 */
[----:B------:R-:W-:Y:S01]  /*2140*/  LOP3.LUT R10, R10, 0x7f800000, RZ, 0xfc, !PT ;  /* 0x7f8000000a0a7812 */ /* 0x000fe200078efcff */
[----:B------:R-:W-:Y:S06]  /*2150*/  BRA `(.L_x_4046) ;  /* 0x0000000000147947 */ /* 0x000fec0003800000 */
.L_x_4040:
[----:B------:R-:W-:Y:S01]  /*2160*/  LOP3.LUT R10, R10, 0x80000000, R7, 0x48, !PT ;  /* 0x800000000a0a7812 */ /* 0x000fe200078e4807 */
[----:B------:R-:W-:Y:S06]  /*2170*/  BRA `(.L_x_4046) ;  /* 0x00000000000c7947 */ /* 0x000fec0003800000 */
.L_x_4039:
[----:B------:R-:W0:Y:S01]  /*2180*/  MUFU.RSQ R10, -QNAN ;  /* 0xffc00000000a7908 */ /* 0x000e220000001400 */
[----:B------:R-:W-:Y:S05]  /*2190*/  BRA `(.L_x_4046) ;  /* 0x0000000000047947 */ /* 0x000fea0003800000 */
.L_x_4038:
[----:B------:R-:W-:-:S07]  /*21a0*/  FADD.FTZ R10, R7, R10 ;  /* 0x0000000a070a7221 */ /* 0x000fce0000010000 */
.L_x_4046:
[----:B------:R-:W-:Y:S05]  /*21b0*/  BSYNC.RECONVERGENT B1 ;  /* 0x0000000000017941 */ /* 0x000fea0003800200 */
.L_x_4036:
[----:B------:R-:W-:Y:S01]  /*21c0*/  HFMA2 R11, -RZ, RZ, 0, 0 ;  /* 0x00000000ff0b7431 */ /* 0x000fe200000001ff */
[----:B0-----:R-:W-:Y:S02]  /*21d0*/  MOV R7, R10 ;  /* 0x0000000a00077202 */ /* 0x001fe40000000f00 */
[----:B------:R-:W-:-:S04]  /*21e0*/  MOV R10, R14 ;  /* 0x0000000e000a7202 */ /* 0x000fc80000000f00 */
[----:B------:R-:W-:Y:S05]  /*21f0*/  RET.REL.NODEC R10 `(_Z15SoftmaxWarpImplI10DirectLoadIffE11DirectStoreIffEfLi1ELi7ELi32ELi1ELb0EL9Algorithm0EEvT_T0_ll) ;  /* 0xffffffdc0a807950 */ /* 0x000fea0003c3ffff */
.L_x_4047:
        /* <DEDUP_REMOVED lines=16> */
.L_x_8547:


//--------------------- .text._Z15SoftmaxWarpImplI10DirectLoadIffE11DirectStoreIffEfLi1ELi6ELi32ELi1ELb1EL9Algorithm0EEvT_T0_ll --------------------------
	.section	.text._Z15SoftmaxWarpImplI10DirectLoadIffE11DirectStoreIffEfLi1ELi6ELi32ELi1ELb1EL9Algorithm0EEvT_T0_ll,"ax",@progbits
	.align	128
        .global         _Z15SoftmaxWarpImplI10DirectLoadIffE11DirectStoreIffEfLi1ELi6ELi32ELi1ELb1EL9Algorithm0EEvT_T0_ll
        .type           _Z15SoftmaxWarpImplI10DirectLoadIffE11DirectStoreIffEfLi1ELi6ELi32ELi1ELb1EL9Algorithm0EEvT_T0_ll,@function
        .size           _Z15SoftmaxWarpImplI10DirectLoadIffE11DirectStoreIffEfLi1ELi6ELi32ELi1ELb1EL9Algorithm0EEvT_T0_ll,(.L_x_8548 - _Z15SoftmaxWarpImplI10DirectLoadIffE11DirectStoreIffEfLi1ELi6ELi32ELi1ELb1EL9Algorithm0EEvT_T0_ll)
        .other          _Z15SoftmaxWarpImplI10DirectLoadIffE11DirectStoreIffEfLi1ELi6ELi32ELi1ELb1EL9Algorithm0EEvT_T0_ll,@"STO_CUDA_ENTRY STV_DEFAULT"
_Z15SoftmaxWarpImplI10DirectLoadIffE11DirectStoreIffEfLi1ELi6ELi32ELi1ELb1EL9Algorithm0EEvT_T0_ll:
.text._Z15SoftmaxWarpImplI10DirectLoadIffE11DirectStoreIffEfLi1ELi6ELi32ELi1ELb1EL9Algorithm0EEvT_T0_ll:
        /* <DEDUP_REMOVED lines=17> */
[----:B-1----:R-:W-:Y:S01]  /*0110*/  MOV R4, UR4 ;  /* 0x0000000400047c02 */ /* 0x002fe20008000f00 */
[----:B------:R-:W-:Y:S01]  /*0120*/  IMAD.U32 R5, RZ, RZ, UR5 ;  /* 0x00000005ff057e24 */ /* 0x000fe2000f8e00ff */
[----:B----4-:R-:W-:Y:S01]  /*0130*/  MOV R6, UR6 ;  /* 0x0000000600067c02 */ /* 0x010fe20008000f00 */
[----:B------:R-:W-:Y:S01]  /*0140*/  IMAD.U32 R7, RZ, RZ, UR7 ;  /* 0x00000007ff077e24 */ /* 0x000fe2000f8e00ff */
[----:B-----5:R-:W-:Y:S01]  /*0150*/  MOV R10, UR8 ;  /* 0x00000008000a7c02 */ /* 0x020fe20008000f00 */
[----:B--2---:R-:W-:-:S07]  /*0160*/  IMAD.U32 R11, RZ, RZ, UR9 ;  /* 0x00000009ff0b7e24 */ /* 0x004fce000f8e00ff */
[----:B------:R-:W-:-:S07]  /*0170*/  LEPC R20, `(.L_x_4048) ;  /* 0x000000001014794e */ /* 0x000fce0000000000 */
[----:B0--3--:R-:W-:Y:S05]  /*0180*/  CALL.ABS.NOINC R2 ;  /* 0x0000000002007343 */ /* 0x009fea0003c00000 */
.L_x_4048:
        /* <DEDUP_REMOVED lines=18> */
[----:B------:R-:W-:-:S07]  /*02b0*/  IADD3 R21, PT, PT, R18, 0x80, RZ ;  /* 0x0000008012157810 */ /* 0x000fce0007ffe0ff */
.L_x_4063:
[----:B------:R-:W-:Y:S01]  /*02c0*/  ISETP.GE.U32.AND P0, PT, R18, UR44, PT ;  /* 0x0000002c12007c0c */ /* 0x000fe2000bf06070 */
[----:B--2---:R-:W-:Y:S01]  /*02d0*/  HFMA2 R3, -RZ, RZ, 0, 0 ;  /* 0x00000000ff037431 */ /* 0x004fe200000001ff */
        /* <DEDUP_REMOVED lines=8> */
[C---:B------:R-:W-:Y:S01]  /*0360*/  IMAD.WIDE.U32 R4, R10.reuse, UR42, R2 ;  /* 0x0000002a0a047c25 */ /* 0x040fe2000f8e0002 */
[----:B------:R-:W-:Y:S02]  /*0370*/  ISETP.GE.U32.AND P5, PT, R21, UR44, PT ;  /* 0x0000002c15007c0c */ /* 0x000fe4000bfa6070 */
[----:B------:R-:W-:Y:S01]  /*0380*/  ISETP.GE.AND.EX P3, PT, RZ, UR45, PT, P3 ;  /* 0x0000002dff007c0c */ /* 0x000fe2000bf66330 */
[----:B------:R-:W-:Y:S01]  /*0390*/  IMAD R3, R10, UR43, R7 ;  /* 0x0000002b0a037c24 */ /* 0x000fe2000f8e0207 */
[----:B-1----:R-:W-:Y:S02]  /*03a0*/  @!P0 R2UR UR4, R16 ;  /* 0x00000000100482ca */ /* 0x002fe400000e0000 */
[----:B------:R-:W-:Y:S01]  /*03b0*/  @!P0 R2UR UR5, R17 ;  /* 0x00000000110582ca */ /* 0x000fe200000e0000 */
[----:B------:R-:W-:Y:S01]  /*03c0*/  IMAD.IADD R3, R5, 0x1, R3 ;  /* 0x0000000105037824 */ /* 0x000fe200078e0203 */
[----:B------:R-:W-:-:S02]  /*03d0*/  ISETP.GE.U32.AND P4, PT, R20, UR44, PT ;  /* 0x0000002c14007c0c */ /* 0x000fc4000bf86070 */
[----:B------:R-:W-:Y:S02]  /*03e0*/  ISETP.GE.AND.EX P5, PT, RZ, UR45, PT, P5 ;  /* 0x0000002dff007c0c */ /* 0x000fe4000bfa6350 */
        /* <DEDUP_REMOVED lines=18> */
[----:B------:R-:W-:Y:S02]  /*0510*/  @!P4 R2UR UR6, R16 ;  /* 0x000000001006c2ca */ /* 0x000fe400000e0000 */
[----:B------:R-:W-:Y:S02]  /*0520*/  @!P4 R2UR UR7, R17 ;  /* 0x000000001107c2ca */ /* 0x000fe400000e0000 */
[----:B------:R-:W-:Y:S01]  /*0530*/  MOV R5, 0xff800000 ;  /* 0xff80000000057802 */ /* 0x000fe20000000f00 */
[----:B------:R-:W5:Y:S01]  /*0540*/  @!P3 LDG.E R4, desc[UR10][R2.64+0x180] ;  /* 0x0001800a0204b981 */ /* 0x000f62000c1e1900 */
[----:B------:R-:W-:-:S04]  /*0550*/  IMAD.MOV.U32 R7, RZ, RZ, -0x800000 ;  /* 0xff800000ff077424 */ /* 0x000fc800078e00ff */
[----:B------:R-:W5:Y:S05]  /*0560*/  @!P5 LDG.E R5, desc[UR4][R2.64+0x200] ;  /* 0x000200040205d981 */ /* 0x000f6a000c1e1900 */
        /* <DEDUP_REMOVED lines=8> */
[----:B------:R-:W-:Y:S01]  /*05f0*/  @!P4 FMNMX R13, R13, R7, !PT ;  /* 0x000000070d0dc209 */ /* 0x000fe20007800000 */
[----:B0-----:R-:W-:Y:S06]  /*0600*/  BRA.DIV UR4, `(.L_x_4050) ;  /* 0x0000000e04407947 */ /* 0x001fec000b800000 */
        /* <DEDUP_REMOVED lines=18> */
[----:B------:R-:W-:Y:S02]  /*0730*/  FFMA.SAT R15, R28, R11, 0.5 ;  /* 0x3f0000001c0f7423 */ /* 0x000fe4000000200b */
[-C--:B------:R-:W-:Y:S02]  /*0740*/  FFMA.RM R6, R13, R12.reuse, 12582913 ;  /* 0x4b4000010d067423 */ /* 0x080fe4000000400c */
[----:B------:R-:W-:-:S02]  /*0750*/  FFMA.RM R0, R15, R12, 12582913 ;  /* 0x4b4000010f007423 */ /* 0x000fc4000000400c */
[----:B------:R-:W-:Y:S02]  /*0760*/  FADD R3, R6, -12583039 ;  /* 0xcb40007f06037421 */ /* 0x000fe40000000000 */
[C---:B------:R-:W-:Y:S01]  /*0770*/  FADD R15, R0.reuse, -12583039 ;  /* 0xcb40007f000f7421 */ /* 0x040fe20000000000 */
[----:B------:R-:W-:Y:S01]  /*0780*/  SHF.L.U32 R0, R0, 0x17, RZ ;  /* 0x0000001700007819 */ /* 0x000fe200000006ff */
[----:B------:R-:W-:Y:S01]  /*0790*/  FFMA R13, R26, 1.4426950216293334961, -R3 ;  /* 0x3fb8aa3b1a0d7823 */ /* 0x000fe20000000803 */
[-C--:B------:R-:W-:Y:S01]  /*07a0*/  FFMA.RM R3, R25, R12.reuse, 12582913 ;  /* 0x4b40000119037423 */ /* 0x080fe2000000400c */
[-C--:B------:R-:W-:Y:S01]  /*07b0*/  FFMA.SAT R25, R8, R11.reuse, 0.5 ;  /* 0x3f00000008197423 */ /* 0x080fe2000000200b */
[----:B------:R-:W-:Y:S01]  /*07c0*/  FFMA R15, R28, 1.4426950216293334961, -R15 ;  /* 0x3fb8aa3b1c0f7823 */ /* 0x000fe2000000080f */
[----:B------:R-:W-:Y:S01]  /*07d0*/  FFMA R2, R26, 1.925963033500011079e-08, R13 ;  /* 0x32a570601a027823 */ /* 0x000fe2000000000d */
[----:B------:R-:W-:Y:S01]  /*07e0*/  FADD R13, R3, -12583039 ;  /* 0xcb40007f030d7421 */ /* 0x000fe20000000000 */
[C---:B------:R-:W-:Y:S01]  /*07f0*/  FADD R26, -R14.reuse, R5 ;  /* 0x000000050e1a7221 */ /* 0x040fe20000000100 */
[----:B------:R-:W-:Y:S01]  /*0800*/  FADD R14, -R14, R7 ;  /* 0x000000070e0e7221 */ /* 0x000fe20000000100 */
[-C--:B------:R-:W-:Y:S01]  /*0810*/  FFMA.RM R4, R25, R12.reuse, 12582913 ;  /* 0x4b40000119047423 */ /* 0x080fe2000000400c */
[----:B------:R-:W-:Y:S01]  /*0820*/  FFMA R13, R30, 1.4426950216293334961, -R13 ;  /* 0x3fb8aa3b1e0d7823 */ /* 0x000fe2000000080d */
[-C--:B------:R-:W-:Y:S01]  /*0830*/  FFMA.SAT R5, R26, R11.reuse, 0.5 ;  /* 0x3f0000001a057423 */ /* 0x080fe2000000200b */
[----:B------:R-:W-:Y:S01]  /*0840*/  FFMA R15, R28, 1.925963033500011079e-08, R15 ;  /* 0x32a570601c0f7823 */ /* 0x000fe2000000000f */
[----:B------:R-:W-:Y:S01]  /*0850*/  MUFU.EX2 R2, R2 ;  /* 0x0000000200027308 */ /* 0x000fe20000000800 */
[----:B------:R-:W-:Y:S01]  /*0860*/  FFMA R30, R30, 1.925963033500011079e-08, R13 ;  /* 0x32a570601e1e7823 */ /* 0x000fe2000000000d */
[----:B------:R-:W-:Y:S01]  /*0870*/  FFMA.SAT R13, R14, R11, 0.5 ;  /* 0x3f0000000e0d7423 */ /* 0x000fe2000000200b */
[----:B------:R-:W-:Y:S01]  /*0880*/  FFMA.RM R5, R5, R12, 12582913 ;  /* 0x4b40000105057423 */ /* 0x000fe2000000400c */
[----:B------:R-:W-:-:S02]  /*0890*/  FADD R11, R4, -12583039 ;  /* 0xcb40007f040b7421 */ /* 0x000fc40000000000 */
[----:B------:R-:W-:Y:S01]  /*08a0*/  FFMA.RM R12, R13, R12, 12582913 ;  /* 0x4b4000010d0c7423 */ /* 0x000fe2000000400c */
[----:B------:R-:W-:Y:S01]  /*08b0*/  FADD R25, R5, -12583039 ;  /* 0xcb40007f05197421 */ /* 0x000fe20000000000 */
[----:B------:R-:W-:Y:S01]  /*08c0*/  FFMA R13, R8, 1.4426950216293334961, -R11 ;  /* 0x3fb8aa3b080d7823 */ /* 0x000fe2000000080b */
[----:B------:R0:W1:Y:S02]  /*08d0*/  MUFU.EX2 R7, R15 ;  /* 0x0000000f00077308 */ /* 0x0000640000000800 */
[----:B------:R-:W-:Y:S01]  /*08e0*/  FFMA R25, R26, 1.4426950216293334961, -R25 ;  /* 0x3fb8aa3b1a197823 */ /* 0x000fe20000000819 */
[----:B------:R-:W-:-:S03]  /*08f0*/  FFMA R8, R8, 1.925963033500011079e-08, R13 ;  /* 0x32a5706008087823 */ /* 0x000fc6000000000d */
[----:B------:R-:W-:Y:S02]  /*0900*/  FFMA R13, R26, 1.925963033500011079e-08, R25 ;  /* 0x32a570601a0d7823 */ /* 0x000fe40000000019 */
[----:B------:R-:W2:Y:S01]  /*0910*/  MUFU.EX2 R11, R30 ;  /* 0x0000001e000b7308 */ /* 0x000ea20000000800 */
[----:B0-----:R-:W-:-:S04]  /*0920*/  FADD R15, R12, -12583039 ;  /* 0xcb40007f0c0f7421 */ /* 0x001fc80000000000 */
[----:B------:R-:W-:Y:S01]  /*0930*/  FFMA R25, R14, 1.4426950216293334961, -R15 ;  /* 0x3fb8aa3b0e197823 */ /* 0x000fe2000000080f */
[----:B------:R-:W-:Y:S01]  /*0940*/  SHF.L.U32 R15, R6, 0x17, RZ ;  /* 0x00000017060f7819 */ /* 0x000fe200000006ff */
[----:B------:R-:W-:Y:S01]  /*0950*/  IMAD.SHL.U32 R6, R3, 0x800000, RZ ;  /* 0x0080000003067824 */ /* 0x000fe200078e00ff */
[----:B------:R-:W0:Y:S01]  /*0960*/  MUFU.EX2 R8, R8 ;  /* 0x0000000800087308 */ /* 0x000e220000000800 */
[----:B------:R-:W-:Y:S01]  /*0970*/  FFMA R25, R14, 1.925963033500011079e-08, R25 ;  /* 0x32a570600e197823 */ /* 0x000fe20000000019 */
[----:B-1----:R-:W-:Y:S01]  /*0980*/  FMUL R0, R0, R7 ;  /* 0x0000000700007220 */ /* 0x002fe20000400000 */
[----:B------:R-:W-:Y:S01]  /*0990*/  FMUL R2, R15, R2 ;  /* 0x000000020f027220 */ /* 0x000fe20000400000 */
[----:B------:R-:W-:Y:S02]  /*09a0*/  SHF.L.U32 R15, R4, 0x17, RZ ;  /* 0x00000017040f7819 */ /* 0x000fe400000006ff */
[----:B------:R-:W-:Y:S01]  /*09b0*/  SHF.L.U32 R14, R5, 0x17, RZ ;  /* 0x00000017050e7819 */ /* 0x000fe200000006ff */
[----:B------:R-:W-:Y:S01]  /*09c0*/  FADD R7, RZ, R2 ;  /* 0x00000002ff077221 */ /* 0x000fe20000000000 */
[----:B------:R-:W1:Y:S01]  /*09d0*/  MUFU.EX2 R13, R13 ;  /* 0x0000000d000d7308 */ /* 0x000e620000000800 */
[----:B--2---:R-:W-:-:S02]  /*09e0*/  FMUL R3, R6, R11 ;  /* 0x0000000b06037220 */ /* 0x004fc40000400000 */
[----:B------:R-:W-:-:S04]  /*09f0*/  FADD R6, R7, R0 ;  /* 0x0000000007067221 */ /* 0x000fc80000000000 */
[----:B------:R-:W-:Y:S01]  /*0a00*/  FADD R7, R6, R3 ;  /* 0x0000000306077221 */ /* 0x000fe20000000000 */
[----:B------:R-:W2:Y:S01]  /*0a10*/  MUFU.EX2 R25, R25 ;  /* 0x0000001900197308 */ /* 0x000ea20000000800 */
[----:B0-----:R-:W-:Y:S01]  /*0a20*/  FMUL R4, R15, R8 ;  /* 0x000000080f047220 */ /* 0x001fe20000400000 */
[----:B------:R-:W-:-:S03]  /*0a30*/  IMAD.SHL.U32 R6, R12, 0x800000, RZ ;  /* 0x008000000c067824 */ /* 0x000fc600078e00ff */
[----:B------:R-:W-:Y:S01]  /*0a40*/  FADD R8, R7, R4 ;  /* 0x0000000407087221 */ /* 0x000fe20000000000 */
[----:B-1----:R-:W-:-:S04]  /*0a50*/  FMUL R5, R14, R13 ;  /* 0x0000000d0e057220 */ /* 0x002fc80000400000 */
[----:B------:R-:W-:Y:S01]  /*0a60*/  FADD R13, R8, R5 ;  /* 0x00000005080d7221 */ /* 0x000fe20000000000 */
[----:B--2---:R-:W-:-:S04]  /*0a70*/  FMUL R6, R6, R25 ;  /* 0x0000001906067220 */ /* 0x004fc80000400000 */
        /* <DEDUP_REMOVED lines=10> */
.L_x_4075:
        /* <DEDUP_REMOVED lines=11> */
[----:B0-----:R-:W-:Y:S05]  /*0bd0*/  CALL.REL.NOINC `($__internal_62_$__cuda_sm3x_div_rn_noftz_f32_slowpath) ;  /* 0x0000000c00c87944 */ /* 0x001fea0003c00000 */
[----:B------:R-:W-:-:S07]  /*0be0*/  MOV R8, R2 ;  /* 0x0000000200087202 */ /* 0x000fce0000000f00 */
.L_x_4052:
[----:B------:R-:W-:Y:S05]  /*0bf0*/  BSYNC.RECONVERGENT B1 ;  /* 0x0000000000017941 */ /* 0x000fea0003800200 */
.L_x_4051:
        /* <DEDUP_REMOVED lines=11> */
[----:B0-----:R-:W-:Y:S05]  /*0cb0*/  CALL.REL.NOINC `($__internal_62_$__cuda_sm3x_div_rn_noftz_f32_slowpath) ;  /* 0x0000000c00907944 */ /* 0x001fea0003c00000 */
[----:B------:R-:W-:-:S07]  /*0cc0*/  IMAD.MOV.U32 R11, RZ, RZ, R2 ;  /* 0x000000ffff0b7224 */ /* 0x000fce00078e0002 */
.L_x_4054:
[----:B------:R-:W-:Y:S05]  /*0cd0*/  BSYNC.RECONVERGENT B1 ;  /* 0x0000000000017941 */ /* 0x000fea0003800200 */
.L_x_4053:
        /* <DEDUP_REMOVED lines=12> */
[----:B------:R-:W-:-:S07]  /*0da0*/  MOV R14, R2 ;  /* 0x00000002000e7202 */ /* 0x000fce0000000f00 */
.L_x_4056:
[----:B------:R-:W-:Y:S05]  /*0db0*/  BSYNC.RECONVERGENT B1 ;  /* 0x0000000000017941 */ /* 0x000fea0003800200 */
.L_x_4055:
        /* <DEDUP_REMOVED lines=11> */
[----:B0-----:R-:W-:Y:S05]  /*0e70*/  CALL.REL.NOINC `($__internal_62_$__cuda_sm3x_div_rn_noftz_f32_slowpath) ;  /* 0x0000000c00207944 */ /* 0x001fea0003c00000 */
[----:B------:R-:W-:-:S07]  /*0e80*/  MOV R0, R2 ;  /* 0x0000000200007202 */ /* 0x000fce0000000f00 */
.L_x_4058:
[----:B------:R-:W-:Y:S05]  /*0e90*/  BSYNC.RECONVERGENT B1 ;  /* 0x0000000000017941 */ /* 0x000fea0003800200 */
.L_x_4057:
        /* <DEDUP_REMOVED lines=13> */
.L_x_4060:
[----:B------:R-:W-:Y:S05]  /*0f70*/  BSYNC.RECONVERGENT B1 ;  /* 0x0000000000017941 */ /* 0x000fea0003800200 */
.L_x_4059:
        /* <DEDUP_REMOVED lines=13> */
.L_x_4062:
[----:B------:R-:W-:Y:S05]  /*1050*/  BSYNC.RECONVERGENT B1 ;  /* 0x0000000000017941 */ /* 0x000fea0003800200 */
.L_x_4061:
        /* <DEDUP_REMOVED lines=21> */
[----:B------:R-:W-:-:S03]  /*11b0*/  IADD3 R10, P0, PT, R19, R10, RZ ;  /* 0x0000000a130a7210 */ /* 0x000fc60007f1e0ff */
        /* <DEDUP_REMOVED lines=20> */
.L_x_4049:
[----:B------:R-:W-:Y:S05]  /*1300*/  EXIT ;  /* 0x000000000000794d */ /* 0x000fea0003800000 */
.L_x_4050:
[----:B------:R-:W-:Y:S01]  /*1310*/  BSSY B1, `(.L_x_4064) ;  /* 0x0000007000017945 */ /* 0x000fe20003800000 */
[----:B------:R-:W-:Y:S01]  /*1320*/  IMAD.MOV.U32 R12, RZ, RZ, 0x10 ;  /* 0x00000010ff0c7424 */ /* 0x000fe200078e00ff */
[----:B------:R-:W-:Y:S02]  /*1330*/  MOV R11, 0x1f ;  /* 0x0000001f000b7802 */ /* 0x000fe40000000f00 */
[----:B------:R-:W-:-:S07]  /*1340*/  MOV R15, 0xffffffff ;  /* 0xffffffff000f7802 */ /* 0x000fce0000000f00 */
[----:B------:R-:W-:Y:S05]  /*1350*/  WARPSYNC.COLLECTIVE R15, `(.L_x_4065) ;  /* 0x000000000f087348 */ /* 0x000fea0003c00000 */
[----:B------:R0:W1:Y:S02]  /*1360*/  SHFL.BFLY P6, R14, R13, R12, R11 ;  /* 0x0c00000c0d0e7389 */ /* 0x00006400000c000b */
[----:B01----:R-:W-:Y:S05]  /*1370*/  ENDCOLLECTIVE ;  /* 0x000000000000791b */ /* 0x003fea0003800000 */
.L_x_4065:
[----:B------:R-:W-:Y:S05]  /*1380*/  BSYNC B1 ;  /* 0x0000000000017941 */ /* 0x000fea0003800000 */
.L_x_4064:
[----:B------:R-:W-:Y:S01]  /*1390*/  FMNMX R13, R14, R13, !PT ;  /* 0x0000000d0e0d7209 */ /* 0x000fe20007800000 */
[----:B------:R-:W-:Y:S01]  /*13a0*/  IMAD.MOV.U32 R12, RZ, RZ, 0x8 ;  /* 0x00000008ff0c7424 */ /* 0x000fe200078e00ff */
[----:B------:R-:W-:Y:S02]  /*13b0*/  MOV R11, 0x1f ;  /* 0x0000001f000b7802 */ /* 0x000fe40000000f00 */
[----:B------:R-:W-:-:S07]  /*13c0*/  MOV R15, 0xffffffff ;  /* 0xffffffff000f7802 */ /* 0x000fce0000000f00 */
[----:B------:R-:W-:Y:S05]  /*13d0*/  WARPSYNC.COLLECTIVE R15, `(.L_x_4066) ;  /* 0x000000000f087348 */ /* 0x000fea0003c00000 */
[----:B------:R0:W1:Y:S02]  /*13e0*/  SHFL.BFLY P6, R14, R13, R12, R11 ;  /* 0x0c00000c0d0e7389 */ /* 0x00006400000c000b */
[----:B01----:R-:W-:Y:S05]  /*13f0*/  ENDCOLLECTIVE ;  /* 0x000000000000791b */ /* 0x003fea0003800000 */
.L_x_4066:
[----:B------:R-:W-:Y:S01]  /*1400*/  HFMA2 R12, -RZ, RZ, 0, 2.384185791015625e-07 ;  /* 0x00000004ff0c7431 */ /* 0x000fe200000001ff */
[----:B------:R-:W-:-:S05]  /*1410*/  FMNMX R0, R13, R14, !PT ;  /* 0x0000000e0d007209 */ /* 0x000fca0007800000 */
[----:B------:R-:W-:-:S07]  /*1420*/  IMAD.MOV.U32 R13, RZ, RZ, R0 ;  /* 0x000000ffff0d7224 */ /* 0x000fce00078e0000 */
[----:B------:R-:W-:Y:S05]  /*1430*/  WARPSYNC.COLLECTIVE R15, `(.L_x_4067) ;  /* 0x000000000f087348 */ /* 0x000fea0003c00000 */
[----:B------:R0:W1:Y:S02]  /*1440*/  SHFL.BFLY P6, R14, R13, R12, R11 ;  /* 0x0c00000c0d0e7389 */ /* 0x00006400000c000b */
[----:B01----:R-:W-:Y:S05]  /*1450*/  ENDCOLLECTIVE ;  /* 0x000000000000791b */ /* 0x003fea0003800000 */
.L_x_4067:
[----:B------:R-:W-:Y:S01]  /*1460*/  IMAD.MOV.U32 R12, RZ, RZ, 0x2 ;  /* 0x00000002ff0c7424 */ /* 0x000fe200078e00ff */
[----:B------:R-:W-:-:S04]  /*1470*/  FMNMX R2, R0, R14, !PT ;  /* 0x0000000e00027209 */ /* 0x000fc80007800000 */
[----:B------:R-:W-:-:S07]  /*1480*/  MOV R13, R2 ;  /* 0x00000002000d7202 */ /* 0x000fce0000000f00 */
[----:B------:R-:W-:Y:S05]  /*1490*/  WARPSYNC.COLLECTIVE R15, `(.L_x_4068) ;  /* 0x000000000f087348 */ /* 0x000fea0003c00000 */
[----:B------:R0:W1:Y:S02]  /*14a0*/  SHFL.BFLY P6, R14, R13, R12, R11 ;  /* 0x0c00000c0d0e7389 */ /* 0x00006400000c000b */
[----:B01----:R-:W-:Y:S05]  /*14b0*/  ENDCOLLECTIVE ;  /* 0x000000000000791b */ /* 0x003fea0003800000 */
.L_x_4068:
[----:B------:R-:W-:Y:S01]  /*14c0*/  HFMA2 R12, -RZ, RZ, 0, 5.9604644775390625e-08 ;  /* 0x00000001ff0c7431 */ /* 0x000fe200000001ff */
[----:B------:R-:W-:-:S04]  /*14d0*/  FMNMX R3, R2, R14, !PT ;  /* 0x0000000e02037209 */ /* 0x000fc80007800000 */
[----:B------:R-:W-:-:S07]  /*14e0*/  MOV R13, R3 ;  /* 0x00000003000d7202 */ /* 0x000fce0000000f00 */
[----:B------:R-:W-:Y:S05]  /*14f0*/  WARPSYNC.COLLECTIVE R15, `(.L_x_4069) ;  /* 0x000000000f087348 */ /* 0x000fea0003c00000 */
[----:B------:R0:W1:Y:S02]  /*1500*/  SHFL.BFLY P6, R14, R13, R12, R11 ;  /* 0x0c00000c0d0e7389 */ /* 0x00006400000c000b */
[----:B01----:R-:W-:Y:S05]  /*1510*/  ENDCOLLECTIVE ;  /* 0x000000000000791b */ /* 0x003fea0003800000 */
.L_x_4069:
[----:B------:R-:W-:-:S05]  /*1520*/  FMNMX R6, R3, R14, !PT ;  /* 0x0000000e03067209 */ /* 0x000fca0007800000 */
[C---:B------:R-:W-:Y:S01]  /*1530*/  FADD R0, -R6.reuse, R27 ;  /* 0x0000001b06007221 */ /* 0x040fe20000000100 */
[C---:B------:R-:W-:Y:S01]  /*1540*/  FADD R14, -R6.reuse, R25 ;  /* 0x00000019060e7221 */ /* 0x040fe20000000100 */
[C---:B------:R-:W-:Y:S01]  /*1550*/  FADD R3, -R6.reuse, R8 ;  /* 0x0000000806037221 */ /* 0x040fe20000000100 */
[C---:B------:R-:W-:Y:S01]  /*1560*/  FADD R4, -R6.reuse, R4 ;  /* 0x0000000406047221 */ /* 0x040fe20000000100 */
[C---:B------:R-:W-:Y:S01]  /*1570*/  FADD R5, -R6.reuse, R5 ;  /* 0x0000000506057221 */ /* 0x040fe20000000100 */
[----:B------:R-:W-:Y:S01]  /*1580*/  FADD R6, -R6, R7 ;  /* 0x0000000706067221 */ /* 0x000fe20000000100 */
[----:B------:R-:W-:Y:S01]  /*1590*/  IMAD.MOV.U32 R7, RZ, RZ, 0x3bbb989d ;  /* 0x3bbb989dff077424 */ /* 0x000fe200078e00ff */
[----:B------:R-:W-:-:S03]  /*15a0*/  MOV R8, 0x437c0000 ;  /* 0x437c000000087802 */ /* 0x000fc60000000f00 */
        /* <DEDUP_REMOVED lines=9> */
[----:B------:R-:W-:-:S02]  /*1640*/  IMAD.SHL.U32 R0, R11, 0x800000, RZ ;  /* 0x008000000b007824 */ /* 0x000fc400078e00ff */
[----:B------:R-:W-:Y:S01]  /*1650*/  FFMA.SAT R11, R3, R7, 0.5 ;  /* 0x3f000000030b7423 */ /* 0x000fe20000002007 */
[----:B------:R-:W0:Y:S01]  /*1660*/  MUFU.EX2 R13, R13 ;  /* 0x0000000d000d7308 */ /* 0x000e220000000800 */
[C---:B------:R-:W-:Y:S02]  /*1670*/  FFMA R15, R14.reuse, 1.4426950216293334961, -R15 ;  /* 0x3fb8aa3b0e0f7823 */ /* 0x040fe4000000080f */
[----:B------:R-:W-:Y:S02]  /*1680*/  FFMA.RM R11, R11, R8, 12582913 ;  /* 0x4b4000010b0b7423 */ /* 0x000fe40000004008 */
[----:B------:R-:W-:Y:S02]  /*1690*/  FFMA R15, R14, 1.925963033500011079e-08, R15 ;  /* 0x32a570600e0f7823 */ /* 0x000fe4000000000f */
[----:B------:R-:W-:-:S04]  /*16a0*/  FADD R12, R11, -12583039 ;  /* 0xcb40007f0b0c7421 */ /* 0x000fc80000000000 */
[C---:B------:R-:W-:Y:S01]  /*16b0*/  FFMA R12, R3.reuse, 1.4426950216293334961, -R12 ;  /* 0x3fb8aa3b030c7823 */ /* 0x040fe2000000080c */
[----:B------:R-:W1:Y:S03]  /*16c0*/  MUFU.EX2 R15, R15 ;  /* 0x0000000f000f7308 */ /* 0x000e660000000800 */
[----:B------:R-:W-:Y:S01]  /*16d0*/  FFMA R12, R3, 1.925963033500011079e-08, R12 ;  /* 0x32a57060030c7823 */ /* 0x000fe2000000000c */
[----:B------:R-:W-:Y:S01]  /*16e0*/  SHF.L.U32 R3, R11, 0x17, RZ ;  /* 0x000000170b037819 */ /* 0x000fe200000006ff */
[----:B------:R-:W-:Y:S01]  /*16f0*/  FFMA.SAT R11, R4, R7, 0.5 ;  /* 0x3f000000040b7423 */ /* 0x000fe20000002007 */
[----:B0-----:R-:W-:-:S03]  /*1700*/  FMUL R2, R2, R13 ;  /* 0x0000000d02027220 */ /* 0x001fc60000400000 */
[----:B------:R-:W-:Y:S01]  /*1710*/  FFMA.RM R11, R11, R8, 12582913 ;  /* 0x4b4000010b0b7423 */ /* 0x000fe20000004008 */
[----:B------:R-:W0:Y:S03]  /*1720*/  MUFU.EX2 R12, R12 ;  /* 0x0000000c000c7308 */ /* 0x000e260000000800 */
[----:B------:R-:W-:-:S04]  /*1730*/  FADD R13, R11, -12583039 ;  /* 0xcb40007f0b0d7421 */ /* 0x000fc80000000000 */
[----:B------:R-:W-:Y:S01]  /*1740*/  FFMA R13, R4, 1.4426950216293334961, -R13 ;  /* 0x3fb8aa3b040d7823 */ /* 0x000fe2000000080d */
[----:B-1----:R-:W-:Y:S01]  /*1750*/  FMUL R0, R0, R15 ;  /* 0x0000000f00007220 */ /* 0x002fe20000400000 */
[----:B------:R-:W-:Y:S02]  /*1760*/  MOV R15, 0xffffffff ;  /* 0xffffffff000f7802 */ /* 0x000fe40000000f00 */
[----:B------:R-:W-:Y:S01]  /*1770*/  FFMA R13, R4, 1.925963033500011079e-08, R13 ;  /* 0x32a57060040d7823 */ /* 0x000fe2000000000d */
[----:B------:R-:W-:Y:S01]  /*1780*/  SHF.L.U32 R4, R11, 0x17, RZ ;  /* 0x000000170b047819 */ /* 0x000fe200000006ff */
[-C--:B------:R-:W-:Y:S01]  /*1790*/  FFMA.SAT R11, R5, R7.reuse, 0.5 ;  /* 0x3f000000050b7423 */ /* 0x080fe20000002007 */
[----:B------:R-:W-:-:S03]  /*17a0*/  FFMA.SAT R7, R6, R7, 0.5 ;  /* 0x3f00000006077423 */ /* 0x000fc60000002007 */
[----:B------:R-:W-:Y:S01]  /*17b0*/  FFMA.RM R11, R11, R8, 12582913 ;  /* 0x4b4000010b0b7423 */ /* 0x000fe20000004008 */
        /* <DEDUP_REMOVED lines=8> */
[----:B------:R-:W-:Y:S02]  /*1840*/  IMAD.SHL.U32 R5, R11, 0x800000, RZ ;  /* 0x008000000b057824 */ /* 0x000fe400078e00ff */
[----:B------:R-:W-:Y:S01]  /*1850*/  FFMA R7, R6, 1.925963033500011079e-08, R7 ;  /* 0x32a5706006077823 */ /* 0x000fe20000000007 */
[----:B------:R-:W-:Y:S02]  /*1860*/  FADD R11, RZ, R2 ;  /* 0x00000002ff0b7221 */ /* 0x000fe40000000000 */
[----:B------:R-:W1:Y:S02]  /*1870*/  MUFU.EX2 R8, R8 ;  /* 0x0000000800087308 */ /* 0x000e640000000800 */
[----:B------:R-:W-:Y:S01]  /*1880*/  FADD R6, R11, R0 ;  /* 0x000000000b067221 */ /* 0x000fe20000000000 */
[----:B0-----:R-:W-:-:S03]  /*1890*/  FMUL R4, R4, R13 ;  /* 0x0000000d04047220 */ /* 0x001fc60000400000 */
[----:B------:R-:W-:Y:S01]  /*18a0*/  FADD R11, R6, R3 ;  /* 0x00000003060b7221 */ /* 0x000fe20000000000 */
[----:B------:R-:W-:Y:S01]  /*18b0*/  SHF.L.U32 R6, R12, 0x17, RZ ;  /* 0x000000170c067819 */ /* 0x000fe200000006ff */
[----:B------:R-:W-:Y:S01]  /*18c0*/  HFMA2 R12, -RZ, RZ, 0, 9.5367431640625e-07 ;  /* 0x00000010ff0c7431 */ /* 0x000fe200000001ff */
[----:B------:R-:W0:Y:S01]  /*18d0*/  MUFU.EX2 R7, R7 ;  /* 0x0000000700077308 */ /* 0x000e220000000800 */
[----:B-1----:R-:W-:Y:S01]  /*18e0*/  FMUL R5, R5, R8 ;  /* 0x0000000805057220 */ /* 0x002fe20000400000 */
[----:B------:R-:W-:Y:S01]  /*18f0*/  FADD R8, R11, R4 ;  /* 0x000000040b087221 */ /* 0x000fe20000000000 */
[----:B------:R-:W-:-:S03]  /*1900*/  IMAD.MOV.U32 R11, RZ, RZ, 0x1f ;  /* 0x0000001fff0b7424 */ /* 0x000fc600078e00ff */
[----:B------:R-:W-:Y:S01]  /*1910*/  FADD R13, R8, R5 ;  /* 0x00000005080d7221 */ /* 0x000fe20000000000 */
[----:B0-----:R-:W-:-:S04]  /*1920*/  FMUL R6, R6, R7 ;  /* 0x0000000706067220 */ /* 0x001fc80000400000 */
[----:B------:R-:W-:-:S07]  /*1930*/  FADD R13, R13, R6 ;  /* 0x000000060d0d7221 */ /* 0x000fce0000000000 */
[----:B------:R-:W-:Y:S05]  /*1940*/  WARPSYNC.COLLECTIVE R15, `(.L_x_4070) ;  /* 0x000000000f087348 */ /* 0x000fea0003c00000 */
[----:B------:R0:W1:Y:S02]  /*1950*/  SHFL.BFLY P6, R14, R13, R12, R11 ;  /* 0x0c00000c0d0e7389 */ /* 0x00006400000c000b */
[----:B01----:R-:W-:Y:S05]  /*1960*/  ENDCOLLECTIVE ;  /* 0x000000000000791b */ /* 0x003fea0003800000 */
.L_x_4070:
[----:B------:R-:W-:Y:S02]  /*1970*/  IMAD.MOV.U32 R12, RZ, RZ, 0x8 ;  /* 0x00000008ff0c7424 */ /* 0x000fe400078e00ff */
[----:B------:R-:W-:-:S05]  /*1980*/  FADD R7, R13, R14 ;  /* 0x0000000e0d077221 */ /* 0x000fca0000000000 */
[----:B------:R-:W-:-:S07]  /*1990*/  MOV R13, R7 ;  /* 0x00000007000d7202 */ /* 0x000fce0000000f00 */
[----:B------:R-:W-:Y:S05]  /*19a0*/  WARPSYNC.COLLECTIVE R15, `(.L_x_4071) ;  /* 0x000000000f087348 */ /* 0x000fea0003c00000 */
[----:B------:R0:W1:Y:S02]  /*19b0*/  SHFL.BFLY P6, R14, R13, R12, R11 ;  /* 0x0c00000c0d0e7389 */ /* 0x00006400000c000b */
[----:B01----:R-:W-:Y:S05]  /*19c0*/  ENDCOLLECTIVE ;  /* 0x000000000000791b */ /* 0x003fea0003800000 */
.L_x_4071:
[----:B------:R-:W-:Y:S02]  /*19d0*/  HFMA2 R12, -RZ, RZ, 0, 2.384185791015625e-07 ;  /* 0x00000004ff0c7431 */ /* 0x000fe400000001ff */
[----:B------:R-:W-:-:S05]  /*19e0*/  FADD R8, R7, R14 ;  /* 0x0000000e07087221 */ /* 0x000fca0000000000 */
[----:B------:R-:W-:-:S07]  /*19f0*/  MOV R13, R8 ;  /* 0x00000008000d7202 */ /* 0x000fce0000000f00 */
[----:B------:R-:W-:Y:S05]  /*1a00*/  WARPSYNC.COLLECTIVE R15, `(.L_x_4072) ;  /* 0x000000000f087348 */ /* 0x000fea0003c00000 */
[----:B------:R0:W1:Y:S02]  /*1a10*/  SHFL.BFLY P6, R14, R13, R12, R11 ;  /* 0x0c00000c0d0e7389 */ /* 0x00006400000c000b */
[----:B01----:R-:W-:Y:S05]  /*1a20*/  ENDCOLLECTIVE ;  /* 0x000000000000791b */ /* 0x003fea0003800000 */
.L_x_4072:
[----:B------:R-:W-:Y:S01]  /*1a30*/  MOV R12, 0x2 ;  /* 0x00000002000c7802 */ /* 0x000fe20000000f00 */
[----:B------:R-:W-:-:S04]  /*1a40*/  FADD R25, R8, R14 ;  /* 0x0000000e08197221 */ /* 0x000fc80000000000 */
[----:B------:R-:W-:-:S07]  /*1a50*/  IMAD.MOV.U32 R13, RZ, RZ, R25 ;  /* 0x000000ffff0d7224 */ /* 0x000fce00078e0019 */
[----:B------:R-:W-:Y:S05]  /*1a60*/  WARPSYNC.COLLECTIVE R15, `(.L_x_4073) ;  /* 0x000000000f087348 */ /* 0x000fea0003c00000 */
[----:B------:R0:W1:Y:S02]  /*1a70*/  SHFL.BFLY P6, R14, R13, R12, R11 ;  /* 0x0c00000c0d0e7389 */ /* 0x00006400000c000b */
[----:B01----:R-:W-:Y:S05]  /*1a80*/  ENDCOLLECTIVE ;  /* 0x000000000000791b */ /* 0x003fea0003800000 */
.L_x_4073:
[----:B------:R-:W-:Y:S02]  /*1a90*/  IMAD.MOV.U32 R12, RZ, RZ, 0x1 ;  /* 0x00000001ff0c7424 */ /* 0x000fe400078e00ff */
[----:B------:R-:W-:-:S05]  /*1aa0*/  FADD R26, R25, R14 ;  /* 0x0000000e191a7221 */ /* 0x000fca0000000000 */
[----:B------:R-:W-:-:S07]  /*1ab0*/  MOV R13, R26 ;  /* 0x0000001a000d7202 */ /* 0x000fce0000000f00 */
[----:B------:R-:W-:Y:S05]  /*1ac0*/  WARPSYNC.COLLECTIVE R15, `(.L_x_4074) ;  /* 0x000000000f087348 */ /* 0x000fea0003c00000 */
[----:B------:R0:W1:Y:S02]  /*1ad0*/  SHFL.BFLY P6, R14, R13, R12, R11 ;  /* 0x0c00000c0d0e7389 */ /* 0x00006400000c000b */
[----:B01----:R-:W-:Y:S05]  /*1ae0*/  ENDCOLLECTIVE ;  /* 0x000000000000791b */ /* 0x003fea0003800000 */
.L_x_4074:
[----:B------:R-:W-:Y:S05]  /*1af0*/  BRA `(.L_x_4075) ;  /* 0xfffffff000087947 */ /* 0x000fea000383ffff */
        .weak           $__internal_62_$__cuda_sm3x_div_rn_noftz_f32_slowpath
        .type           $__internal_62_$__cuda_sm3x_div_rn_noftz_f32_slowpath,@function
        .size           $__internal_62_$__cuda_sm3x_div_rn_noftz_f32_slowpath,(.L_x_8548 - $__internal_62_$__cuda_sm3x_div_rn_noftz_f32_slowpath)
$__internal_62_$__cuda_sm3x_div_rn_noftz_f32_slowpath:
[--C-:B------:R-:W-:Y:S01]  /*1b00*/  SHF.R.U32.HI R13, RZ, 0x17, R7.reuse ;  /* 0x00000017ff0d7819 */ /* 0x100fe20000011607 */
[----:B------:R-:W-:Y:S01]  /*1b10*/  BSSY.RECONVERGENT B2, `(.L_x_4076) ;  /* 0x0000063000027945 */ /* 0x000fe20003800200 */
[----:B------:R-:W-:Y:S01]  /*1b20*/  SHF.R.U32.HI R15, RZ, 0x17, R2 ;  /* 0x00000017ff0f7819 */ /* 0x000fe20000011602 */
[----:B------:R-:W-:Y:S01]  /*1b30*/  IMAD.MOV.U32 R25, RZ, RZ, R7 ;  /* 0x000000ffff197224 */ /* 0x000fe200078e0007 */
        /* <DEDUP_REMOVED lines=31> */
.L_x_4077:
        /* <DEDUP_REMOVED lines=51> */
.L_x_4084:
[----:B------:R-:W-:-:S04]  /*2060*/  LOP3.LUT R2, R2, 0x80000000, RZ, 0xc0, !PT ;  /* 0x8000000002027812 */ /* 0x000fc800078ec0ff */
[----:B------:R-:W-:Y:S01]  /*2070*/  LOP3.LUT R2, R2, 0x7f800000, RZ, 0xfc, !PT ;  /* 0x7f80000002027812 */ /* 0x000fe200078efcff */
[----:B------:R-:W-:Y:S06]  /*2080*/  BRA `(.L_x_4085) ;  /* 0x0000000000047947 */ /* 0x000fec0003800000 */
.L_x_4083:
[----:B------:R-:W-:-:S07]  /*2090*/  LEA R2, R28, R2, 0x17 ;  /* 0x000000021c027211 */ /* 0x000fce00078eb8ff */
.L_x_4085:
[----:B------:R-:W-:Y:S05]  /*20a0*/  BSYNC.RECONVERGENT B3 ;  /* 0x0000000000037941 */ /* 0x000fea0003800200 */
.L_x_4082:
[----:B------:R-:W-:Y:S05]  /*20b0*/  BRA `(.L_x_4086) ;  /* 0x0000000000207947 */ /* 0x000fea0003800000 */
.L_x_4081:
[----:B------:R-:W-:-:S04]  /*20c0*/  LOP3.LUT R2, R25, 0x80000000, R2, 0x48, !PT ;  /* 0x8000000019027812 */ /* 0x000fc800078e4802 */
[----:B------:R-:W-:Y:S01]  /*20d0*/  LOP3.LUT R2, R2, 0x7f800000, RZ, 0xfc, !PT ;  /* 0x7f80000002027812 */ /* 0x000fe200078efcff */
[----:B------:R-:W-:Y:S06]  /*20e0*/  BRA `(.L_x_4086) ;  /* 0x0000000000147947 */ /* 0x000fec0003800000 */
.L_x_4080:
[----:B------:R-:W-:Y:S01]  /*20f0*/  LOP3.LUT R2, R25, 0x80000000, R2, 0x48, !PT ;  /* 0x8000000019027812 */ /* 0x000fe200078e4802 */
[----:B------:R-:W-:Y:S06]  /*2100*/  BRA `(.L_x_4086) ;  /* 0x00000000000c7947 */ /* 0x000fec0003800000 */
.L_x_4079:
[----:B------:R-:W0:Y:S01]  /*2110*/  MUFU.RSQ R2, -QNAN ;  /* 0xffc0000000027908 */ /* 0x000e220000001400 */
[----:B------:R-:W-:Y:S05]  /*2120*/  BRA `(.L_x_4086) ;  /* 0x0000000000047947 */ /* 0x000fea0003800000 */
.L_x_4078:
[----:B------:R-:W-:-:S07]  /*2130*/  FADD.FTZ R2, R2, R7 ;  /* 0x0000000702027221 */ /* 0x000fce0000010000 */
.L_x_4086:
[----:B------:R-:W-:Y:S05]  /*2140*/  BSYNC.RECONVERGENT B2 ;  /* 0x0000000000027941 */ /* 0x000fea0003800200 */
.L_x_4076:
[----:B------:R-:W-:-:S04]  /*2150*/  HFMA2 R13, -RZ, RZ, 0, 0 ;  /* 0x00000000ff0d7431 */ /* 0x000fc800000001ff */
[----:B0-----:R-:W-:Y:S05]  /*2160*/  RET.REL.NODEC R12 `(_Z15SoftmaxWarpImplI10DirectLoadIffE11DirectStoreIffEfLi1ELi6ELi32ELi1ELb1EL9Algorithm0EEvT_T0_ll) ;  /* 0xffffffdc0ca47950 */ /* 0x001fea0003c3ffff */
.L_x_4087:
        /* <DEDUP_REMOVED lines=9> */
.L_x_8548:


//--------------------- .text._Z15SoftmaxWarpImplI10DirectLoadIffE11DirectStoreIffEfLi1ELi6ELi32ELi1ELb0EL9Algorithm0EEvT_T0_ll --------------------------
	.section	.text._Z15SoftmaxWarpImplI10DirectLoadIffE11DirectStoreIffEfLi1ELi6ELi32ELi1ELb0EL9Algorithm0EEvT_T0_ll,"ax",@progbits
	.align	128
        .global         _Z15SoftmaxWarpImplI10DirectLoadIffE11DirectStoreIffEfLi1ELi6ELi32ELi1ELb0EL9Algorithm0EEvT_T0_ll
        .type           _Z15SoftmaxWarpImplI10DirectLoadIffE11DirectStoreIffEfLi1ELi6ELi32ELi1ELb0EL9Algorithm0EEvT_T0_ll,@function
        .size           _Z15SoftmaxWarpImplI10DirectLoadIffE11DirectStoreIffEfLi1ELi6ELi32ELi1ELb0EL9Algorithm0EEvT_T0_ll,(.L_x_8549 - _Z15SoftmaxWarpImplI10DirectLoadIffE11DirectStoreIffEfLi1ELi6ELi32ELi1ELb0EL9Algorithm0EEvT_T0_ll)
        .other          _Z15SoftmaxWarpImplI10DirectLoadIffE11DirectStoreIffEfLi1ELi6ELi32ELi1ELb0EL9Algorithm0EEvT_T0_ll,@"STO_CUDA_ENTRY STV_DEFAULT"
_Z15SoftmaxWarpImplI10DirectLoadIffE11DirectStoreIffEfLi1ELi6ELi32ELi1ELb0EL9Algorithm0EEvT_T0_ll:
.text._Z15SoftmaxWarpImplI10DirectLoadIffE11DirectStoreIffEfLi1ELi6ELi32ELi1ELb0EL9Algorithm0EEvT_T0_ll:
        /* <DEDUP_REMOVED lines=24> */
.L_x_4088:
        /* <DEDUP_REMOVED lines=13> */
.L_x_4102:
[----:B---3--:R-:W-:Y:S01]  /*0250*/  IMAD R3, R7, UR38, RZ ;  /* 0x0000002607037c24 */ /* 0x008fe2000f8e02ff */
[----:B--2---:R-:W-:Y:S01]  /*0260*/  R2UR UR4, R8 ;  /* 0x00000000080472ca */ /* 0x004fe200000e0000 */
[----:B------:R-:W-:Y:S01]  /*0270*/  IMAD.MOV.U32 R19, RZ, RZ, RZ ;  /* 0x000000ffff137224 */ /* 0x000fe200078e00ff */
[C---:B------:R-:W-:Y:S01]  /*0280*/  R2UR UR5, R9.reuse ;  /* 0x00000000090572ca */ /* 0x040fe200000e0000 */
[----:B------:R-:W-:Y:S01]  /*0290*/  IMAD R3, R16, UR39, R3 ;  /* 0x0000002710037c24 */ /* 0x000fe2000f8e0203 */
[----:B------:R-:W-:Y:S01]  /*02a0*/  R2UR UR6, R8 ;  /* 0x00000000080672ca */ /* 0x000fe200000e0000 */
[----:B-1----:R-:W-:Y:S01]  /*02b0*/  IMAD.WIDE.U32 R4, R16, UR38, R18 ;  /* 0x0000002610047c25 */ /* 0x002fe2000f8e0012 */
[----:B------:R-:W-:Y:S02]  /*02c0*/  R2UR UR7, R9 ;  /* 0x00000000090772ca */ /* 0x000fe400000e0000 */
[----:B------:R-:W-:Y:S02]  /*02d0*/  R2UR UR8, R8 ;  /* 0x00000000080872ca */ /* 0x000fe400000e0000 */
[----:B------:R-:W-:-:S02]  /*02e0*/  IADD3 R3, PT, PT, R5, R3, RZ ;  /* 0x0000000305037210 */ /* 0x000fc40007ffe0ff */
[----:B------:R-:W-:Y:S02]  /*02f0*/  LEA R2, P0, R4, UR36, 0x2 ;  /* 0x0000002404027c11 */ /* 0x000fe4000f8010ff */
[C---:B------:R-:W-:Y:S02]  /*0300*/  R2UR UR9, R9.reuse ;  /* 0x00000000090972ca */ /* 0x040fe400000e0000 */
[----:B------:R-:W-:Y:S02]  /*0310*/  R2UR UR10, R8 ;  /* 0x00000000080a72ca */ /* 0x000fe400000e0000 */
[----:B------:R-:W-:Y:S02]  /*0320*/  R2UR UR11, R9 ;  /* 0x00000000090b72ca */ /* 0x000fe400000e0000 */
[----:B------:R-:W-:Y:S02]  /*0330*/  LEA.HI.X R3, R4, UR37, R3, 0x2, P0 ;  /* 0x0000002504037c11 */ /* 0x000fe400080f1403 */
[----:B------:R-:W-:-:S02]  /*0340*/  R2UR UR12, R8 ;  /* 0x00000000080c72ca */ /* 0x000fc400000e0000 */
[C---:B------:R-:W-:Y:S01]  /*0350*/  R2UR UR13, R9.reuse ;  /* 0x00000000090d72ca */ /* 0x040fe200000e0000 */
[----:B------:R-:W2:Y:S01]  /*0360*/  LDG.E R21, desc[UR4][R2.64] ;  /* 0x0000000402157981 */ /* 0x000ea2000c1e1900 */
[----:B------:R-:W-:Y:S02]  /*0370*/  R2UR UR14, R8 ;  /* 0x00000000080e72ca */ /* 0x000fe400000e0000 */
[----:B------:R-:W-:Y:S01]  /*0380*/  R2UR UR15, R9 ;  /* 0x00000000090f72ca */ /* 0x000fe200000e0000 */
[----:B------:R-:W2:Y:S04]  /*0390*/  LDG.E R4, desc[UR6][R2.64+0x80] ;  /* 0x0000800602047981 */ /* 0x000ea8000c1e1900 */
[----:B------:R-:W3:Y:S04]  /*03a0*/  LDG.E R6, desc[UR8][R2.64+0x100] ;  /* 0x0001000802067981 */ /* 0x000ee8000c1e1900 */
[----:B------:R-:W3:Y:S04]  /*03b0*/  LDG.E R10, desc[UR10][R2.64+0x180] ;  /* 0x0001800a020a7981 */ /* 0x000ee8000c1e1900 */
[----:B------:R-:W4:Y:S04]  /*03c0*/  LDG.E R5, desc[UR12][R2.64+0x200] ;  /* 0x0002000c02057981 */ /* 0x000f28000c1e1900 */
[----:B------:R-:W4:Y:S01]  /*03d0*/  LDG.E R20, desc[UR14][R2.64+0x280] ;  /* 0x0002800e02147981 */ /* 0x000f22000c1e1900 */
[----:B------:R-:W-:Y:S01]  /*03e0*/  UMOV UR4, 0xffffffff ;  /* 0xffffffff00047882 */ /* 0x000fe20000000000 */
[----:B--2---:R-:W-:-:S04]  /*03f0*/  FMNMX3 R11, R21, -INF , R4, !PT ;  /* 0xff800000150b7876 */ /* 0x004fc80007800004 */
[----:B---3--:R-:W-:-:S04]  /*0400*/  FMNMX3 R11, R11, R6, R10, !PT ;  /* 0x000000060b0b7276 */ /* 0x008fc8000780000a */
[----:B----4-:R-:W-:Y:S01]  /*0410*/  FMNMX3 R13, R11, R5, R20, !PT ;  /* 0x000000050b0d7276 */ /* 0x010fe20007800014 */
        /* <DEDUP_REMOVED lines=17> */
[-C--:B------:R-:W-:Y:S01]  /*0530*/  FFMA.SAT R13, R14, R11.reuse, 0.5 ;  /* 0x3f0000000e0d7423 */ /* 0x080fe2000000200b */
[-C--:B------:R-:W-:Y:S01]  /*0540*/  FFMA.SAT R19, R22, R11.reuse, 0.5 ;  /* 0x3f00000016137423 */ /* 0x080fe2000000200b */
[----:B------:R-:W-:Y:S02]  /*0550*/  FFMA.SAT R3, R4, R11, 0.5 ;  /* 0x3f00000004037423 */ /* 0x000fe4000000200b */
[-C--:B------:R-:W-:Y:S01]  /*0560*/  FFMA.RM R0, R13, R12.reuse, 12582913 ;  /* 0x4b4000010d007423 */ /* 0x080fe2000000400c */
[-C--:B------:R-:W-:Y:S01]  /*0570*/  FFMA.RM R2, R19, R12.reuse, 12582913 ;  /* 0x4b40000113027423 */ /* 0x080fe2000000400c */
[----:B------:R-:W-:-:S02]  /*0580*/  FFMA.RM R3, R3, R12, 12582913 ;  /* 0x4b40000103037423 */ /* 0x000fc4000000400c */
[----:B------:R-:W-:Y:S01]  /*0590*/  FADD R13, R0, -12583039 ;  /* 0xcb40007f000d7421 */ /* 0x000fe20000000000 */
[C---:B------:R-:W-:Y:S01]  /*05a0*/  FADD R19, R2.reuse, -12583039 ;  /* 0xcb40007f02137421 */ /* 0x040fe20000000000 */
[----:B------:R-:W-:Y:S02]  /*05b0*/  IMAD.SHL.U32 R2, R2, 0x800000, RZ ;  /* 0x0080000002027824 */ /* 0x000fe400078e00ff */
[----:B------:R-:W-:Y:S01]  /*05c0*/  FFMA R13, R14, 1.4426950216293334961, -R13 ;  /* 0x3fb8aa3b0e0d7823 */ /* 0x000fe2000000080d */
[----:B------:R-:W-:-:S03]  /*05d0*/  FFMA R19, R22, 1.4426950216293334961, -R19 ;  /* 0x3fb8aa3b16137823 */ /* 0x000fc60000000813 */
[----:B------:R-:W-:Y:S01]  /*05e0*/  FFMA R6, R14, 1.925963033500011079e-08, R13 ;  /* 0x32a570600e067823 */ /* 0x000fe2000000000d */
[----:B------:R-:W-:Y:S01]  /*05f0*/  FADD R14, R10, -R15 ;  /* 0x8000000f0a0e7221 */ /* 0x000fe20000000000 */
[----:B------:R-:W-:Y:S01]  /*0600*/  FADD R13, R3, -12583039 ;  /* 0xcb40007f030d7421 */ /* 0x000fe20000000000 */
[----:B------:R-:W-:Y:S01]  /*0610*/  FFMA R19, R22, 1.925963033500011079e-08, R19 ;  /* 0x32a5706016137823 */ /* 0x000fe20000000013 */
[----:B------:R-:W-:Y:S01]  /*0620*/  FADD R22, R5, -R15 ;  /* 0x8000000f05167221 */ /* 0x000fe20000000000 */
[-C--:B------:R-:W-:Y:S01]  /*0630*/  FFMA.SAT R21, R14, R11.reuse, 0.5 ;  /* 0x3f0000000e157423 */ /* 0x080fe2000000200b */
[----:B------:R-:W-:Y:S01]  /*0640*/  FFMA R13, R4, 1.4426950216293334961, -R13 ;  /* 0x3fb8aa3b040d7823 */ /* 0x000fe2000000080d */
[----:B------:R-:W1:Y:S01]  /*0650*/  MUFU.EX2 R6, R6 ;  /* 0x0000000600067308 */ /* 0x000e620000000800 */
[-C--:B------:R-:W-:Y:S01]  /*0660*/  FFMA.SAT R23, R22, R11.reuse, 0.5 ;  /* 0x3f00000016177423 */ /* 0x080fe2000000200b */
[-C--:B------:R-:W-:Y:S01]  /*0670*/  FFMA.RM R10, R21, R12.reuse, 12582913 ;  /* 0x4b400001150a7423 */ /* 0x080fe2000000400c */
[----:B------:R-:W-:Y:S01]  /*0680*/  FFMA R4, R4, 1.925963033500011079e-08, R13 ;  /* 0x32a5706004047823 */ /* 0x000fe2000000000d */
[----:B------:R-:W-:Y:S01]  /*0690*/  SHF.L.U32 R3, R3, 0x17, RZ ;  /* 0x0000001703037819 */ /* 0x000fe200000006ff */
[-C--:B------:R-:W-:Y:S01]  /*06a0*/  FFMA.RM R13, R23, R12.reuse, 12582913 ;  /* 0x4b400001170d7423 */ /* 0x080fe2000000400c */
[----:B------:R-:W-:Y:S01]  /*06b0*/  FADD R21, R10, -12583039 ;  /* 0xcb40007f0a157421 */ /* 0x000fe20000000000 */
[----:B------:R-:W-:Y:S01]  /*06c0*/  FFMA.SAT R23, R20, R11, 0.5 ;  /* 0x3f00000014177423 */ /* 0x000fe2000000200b */
[----:B------:R2:W3:Y:S01]  /*06d0*/  MUFU.EX2 R5, R19 ;  /* 0x0000001300057308 */ /* 0x0004e20000000800 */
[----:B------:R-:W-:Y:S01]  /*06e0*/  FADD R15, R13, -12583039 ;  /* 0xcb40007f0d0f7421 */ /* 0x000fe20000000000 */
[----:B------:R-:W-:Y:S01]  /*06f0*/  FFMA R21, R14, 1.4426950216293334961, -R21 ;  /* 0x3fb8aa3b0e157823 */ /* 0x000fe20000000815 */
[----:B------:R-:W-:Y:S01]  /*0700*/  FFMA.RM R12, R23, R12, 12582913 ;  /* 0x4b400001170c7423 */ /* 0x000fe2000000400c */
[----:B------:R-:W-:Y:S01]  /*0710*/  SHF.L.U32 R10, R10, 0x17, RZ ;  /* 0x000000170a0a7819 */ /* 0x000fe200000006ff */
[----:B------:R-:W-:Y:S01]  /*0720*/  FFMA R15, R22, 1.4426950216293334961, -R15 ;  /* 0x3fb8aa3b160f7823 */ /* 0x000fe2000000080f */
[----:B------:R-:W-:Y:S01]  /*0730*/  FFMA R11, R14, 1.925963033500011079e-08, R21 ;  /* 0x32a570600e0b7823 */ /* 0x000fe20000000015 */
[----:B------:R-:W-:Y:S01]  /*0740*/  SHF.L.U32 R13, R13, 0x17, RZ ;  /* 0x000000170d0d7819 */ /* 0x000fe200000006ff */
[----:B------:R-:W4:Y:S01]  /*0750*/  MUFU.EX2 R4, R4 ;  /* 0x0000000400047308 */ /* 0x000f220000000800 */
[----:B--2---:R-:W-:Y:S01]  /*0760*/  FADD R19, R12, -12583039 ;  /* 0xcb40007f0c137421 */ /* 0x004fe20000000000 */
[----:B------:R-:W-:Y:S01]  /*0770*/  FFMA R14, R22, 1.925963033500011079e-08, R15 ;  /* 0x32a57060160e7823 */ /* 0x000fe2000000000f */
[----:B------:R-:W-:-:S02]  /*0780*/  SHF.L.U32 R15, R0, 0x17, RZ ;  /* 0x00000017000f7819 */ /* 0x000fc400000006ff */
[----:B------:R-:W-:Y:S01]  /*0790*/  FFMA R19, R20, 1.4426950216293334961, -R19 ;  /* 0x3fb8aa3b14137823 */ /* 0x000fe20000000813 */
[----:B------:R-:W-:Y:S02]  /*07a0*/  SHF.L.U32 R12, R12, 0x17, RZ ;  /* 0x000000170c0c7819 */ /* 0x000fe400000006ff */
[----:B------:R-:W2:Y:S01]  /*07b0*/  MUFU.EX2 R11, R11 ;  /* 0x0000000b000b7308 */ /* 0x000ea20000000800 */
[----:B------:R-:W-:Y:S01]  /*07c0*/  FFMA R19, R20, 1.925963033500011079e-08, R19 ;  /* 0x32a5706014137823 */ /* 0x000fe20000000013 */
[----:B-1----:R-:W-:Y:S01]  /*07d0*/  FMUL R6, R15, R6 ;  /* 0x000000060f067220 */ /* 0x002fe20000400000 */
[----:B---3--:R-:W-:-:S03]  /*07e0*/  FMUL R5, R2, R5 ;  /* 0x0000000502057220 */ /* 0x008fc60000400000 */
[----:B------:R-:W-:Y:S02]  /*07f0*/  FADD R0, RZ, R6 ;  /* 0x00000006ff007221 */ /* 0x000fe40000000000 */
[----:B------:R-:W1:Y:S01]  /*0800*/  MUFU.EX2 R14, R14 ;  /* 0x0000000e000e7308 */ /* 0x000e620000000800 */
[----:B----4-:R-:W-:Y:S01]  /*0810*/  FMUL R4, R3, R4 ;  /* 0x0000000403047220 */ /* 0x010fe20000400000 */
[----:B------:R-:W-:-:S04]  /*0820*/  FADD R15, R0, R5 ;  /* 0x00000005000f7221 */ /* 0x000fc80000000000 */
[----:B------:R-:W-:Y:S02]  /*0830*/  FADD R0, R15, R4 ;  /* 0x000000040f007221 */ /* 0x000fe40000000000 */
[----:B------:R-:W3:Y:S01]  /*0840*/  MUFU.EX2 R19, R19 ;  /* 0x0000001300137308 */ /* 0x000ee20000000800 */
[----:B--2---:R-:W-:-:S04]  /*0850*/  FMUL R3, R10, R11 ;  /* 0x0000000b0a037220 */ /* 0x004fc80000400000 */
[----:B------:R-:W-:Y:S01]  /*0860*/  FADD R11, R0, R3 ;  /* 0x00000003000b7221 */ /* 0x000fe20000000000 */
[----:B-1----:R-:W-:-:S04]  /*0870*/  FMUL R2, R13, R14 ;  /* 0x0000000e0d027220 */ /* 0x002fc80000400000 */
[----:B------:R-:W-:Y:S01]  /*0880*/  FADD R11, R11, R2 ;  /* 0x000000020b0b7221 */ /* 0x000fe20000000000 */
[----:B---3--:R-:W-:-:S04]  /*0890*/  FMUL R0, R12, R19 ;  /* 0x000000130c007220 */ /* 0x008fc80000400000 */
        /* <DEDUP_REMOVED lines=10> */
.L_x_4114:
        /* <DEDUP_REMOVED lines=12> */
[----:B0-----:R-:W-:Y:S05]  /*0a00*/  CALL.REL.NOINC `($__internal_63_$__cuda_sm3x_div_rn_noftz_f32_slowpath) ;  /* 0x0000000c00ac7944 */ /* 0x001fea0003c00000 */
[----:B------:R-:W-:-:S07]  /*0a10*/  MOV R12, R6 ;  /* 0x00000006000c7202 */ /* 0x000fce0000000f00 */
.L_x_4091:
[----:B------:R-:W-:Y:S05]  /*0a20*/  BSYNC.RECONVERGENT B0 ;  /* 0x0000000000007941 */ /* 0x000fea0003800200 */
.L_x_4090:
        /* <DEDUP_REMOVED lines=12> */
[----:B0-----:R-:W-:Y:S05]  /*0af0*/  CALL.REL.NOINC `($__internal_63_$__cuda_sm3x_div_rn_noftz_f32_slowpath) ;  /* 0x0000000c00707944 */ /* 0x001fea0003c00000 */
[----:B------:R-:W-:-:S07]  /*0b00*/  MOV R13, R6 ;  /* 0x00000006000d7202 */ /* 0x000fce0000000f00 */
.L_x_4093:
[----:B------:R-:W-:Y:S05]  /*0b10*/  BSYNC.RECONVERGENT B0 ;  /* 0x0000000000007941 */ /* 0x000fea0003800200 */
.L_x_4092:
        /* <DEDUP_REMOVED lines=12> */
[----:B0-----:R-:W-:Y:S05]  /*0be0*/  CALL.REL.NOINC `($__internal_63_$__cuda_sm3x_div_rn_noftz_f32_slowpath) ;  /* 0x0000000c00347944 */ /* 0x001fea0003c00000 */
[----:B------:R-:W-:-:S07]  /*0bf0*/  MOV R5, R6 ;  /* 0x0000000600057202 */ /* 0x000fce0000000f00 */
.L_x_4095:
[----:B------:R-:W-:Y:S05]  /*0c00*/  BSYNC.RECONVERGENT B0 ;  /* 0x0000000000007941 */ /* 0x000fea0003800200 */
.L_x_4094:
        /* <DEDUP_REMOVED lines=13> */
[----:B------:R-:W-:-:S07]  /*0ce0*/  IMAD.MOV.U32 R4, RZ, RZ, R6 ;  /* 0x000000ffff047224 */ /* 0x000fce00078e0006 */
.L_x_4097:
[----:B------:R-:W-:Y:S05]  /*0cf0*/  BSYNC.RECONVERGENT B0 ;  /* 0x0000000000007941 */ /* 0x000fea0003800200 */
.L_x_4096:
        /* <DEDUP_REMOVED lines=14> */
.L_x_4099:
[----:B------:R-:W-:Y:S05]  /*0de0*/  BSYNC.RECONVERGENT B0 ;  /* 0x0000000000007941 */ /* 0x000fea0003800200 */
.L_x_4098:
        /* <DEDUP_REMOVED lines=12> */
[----:B0-----:R-:W-:Y:S05]  /*0eb0*/  CALL.REL.NOINC `($__internal_63_$__cuda_sm3x_div_rn_noftz_f32_slowpath) ;  /* 0x0000000800807944 */ /* 0x001fea0003c00000 */
[----:B------:R-:W-:-:S07]  /*0ec0*/  MOV R23, R6 ;  /* 0x0000000600177202 */ /* 0x000fce0000000f00 */
.L_x_4101:
[----:B------:R-:W-:Y:S05]  /*0ed0*/  BSYNC.RECONVERGENT B0 ;  /* 0x0000000000007941 */ /* 0x000fea0003800200 */
.L_x_4100:
        /* <DEDUP_REMOVED lines=24> */
[----:B------:R-:W-:Y:S01]  /*1060*/  R2UR UR15, R9 ;  /* 0x00000000090f72ca */ /* 0x000fe200000e0000 */
[----:B------:R3:W-:Y:S01]  /*1070*/  STG.E desc[UR10][R14.64+0x180], R4 ;  /* 0x000180040e007986 */ /* 0x0007e2000c10190a */
[----:B------:R-:W-:-:S07]  /*1080*/  ISETP.GE.AND.EX P0, PT, R7, UR45, PT, P0 ;  /* 0x0000002d07007c0c */ /* 0x000fce000bf06300 */
[----:B------:R3:W-:Y:S04]  /*1090*/  STG.E desc[UR12][R14.64+0x200], R3 ;  /* 0x000200030e007986 */ /* 0x0007e8000c10190c */
[----:B------:R3:W-:Y:S02]  /*10a0*/  STG.E desc[UR14][R14.64+0x280], R23 ;  /* 0x000280170e007986 */ /* 0x0007e4000c10190e */
[----:B------:R-:W-:Y:S05]  /*10b0*/  @!P0 BRA `(.L_x_4102) ;  /* 0xfffffff000648947 */ /* 0x000fea000383ffff */
[----:B------:R-:W-:Y:S05]  /*10c0*/  EXIT ;  /* 0x000000000000794d */ /* 0x000fea0003800000 */
.L_x_4089:
[----:B------:R-:W-:Y:S01]  /*10d0*/  BSSY B0, `(.L_x_4103) ;  /* 0x0000007000007945 */ /* 0x000fe20003800000 */
[----:B------:R-:W-:Y:S01]  /*10e0*/  MOV R12, 0x10 ;  /* 0x00000010000c7802 */ /* 0x000fe20000000f00 */
[----:B------:R-:W-:Y:S01]  /*10f0*/  IMAD.MOV.U32 R11, RZ, RZ, 0x1f ;  /* 0x0000001fff0b7424 */ /* 0x000fe200078e00ff */
[----:B------:R-:W-:-:S07]  /*1100*/  MOV R15, 0xffffffff ;  /* 0xffffffff000f7802 */ /* 0x000fce0000000f00 */
[----:B0-----:R-:W-:Y:S05]  /*1110*/  WARPSYNC.COLLECTIVE R15, `(.L_x_4104) ;  /* 0x000000000f087348 */ /* 0x001fea0003c00000 */
[----:B------:R1:W2:Y:S02]  /*1120*/  SHFL.BFLY P6, R14, R13, R12, R11 ;  /* 0x0c00000c0d0e7389 */ /* 0x0002a400000c000b */
[----:B012---:R-:W-:Y:S05]  /*1130*/  ENDCOLLECTIVE ;  /* 0x000000000000791b */ /* 0x007fea0003800000 */
.L_x_4104:
[----:B------:R-:W-:Y:S05]  /*1140*/  BSYNC B0 ;  /* 0x0000000000007941 */ /* 0x000fea0003800000 */
.L_x_4103:
[----:B------:R-:W-:Y:S01]  /*1150*/  HFMA2 R12, -RZ, RZ, 0, 4.76837158203125e-07 ;  /* 0x00000008ff0c7431 */ /* 0x000fe200000001ff */
[----:B------:R-:W-:Y:S02]  /*1160*/  FMNMX R13, R13, R14, !PT ;  /* 0x0000000e0d0d7209 */ /* 0x000fe40007800000 */
[----:B------:R-:W-:Y:S02]  /*1170*/  MOV R11, 0x1f ;  /* 0x0000001f000b7802 */ /* 0x000fe40000000f00 */
[----:B------:R-:W-:-:S07]  /*1180*/  MOV R15, 0xffffffff ;  /* 0xffffffff000f7802 */ /* 0x000fce0000000f00 */
[----:B------:R-:W-:Y:S05]  /*1190*/  WARPSYNC.COLLECTIVE R15, `(.L_x_4105) ;  /* 0x000000000f087348 */ /* 0x000fea0003c00000 */
[----:B------:R0:W1:Y:S02]  /*11a0*/  SHFL.BFLY P6, R14, R13, R12, R11 ;  /* 0x0c00000c0d0e7389 */ /* 0x00006400000c000b */
[----:B01----:R-:W-:Y:S05]  /*11b0*/  ENDCOLLECTIVE ;  /* 0x000000000000791b */ /* 0x003fea0003800000 */
.L_x_4105:
[----:B------:R-:W-:Y:S01]  /*11c0*/  HFMA2 R12, -RZ, RZ, 0, 2.384185791015625e-07 ;  /* 0x00000004ff0c7431 */ /* 0x000fe200000001ff */
[----:B------:R-:W-:-:S05]  /*11d0*/  FMNMX R0, R13, R14, !PT ;  /* 0x0000000e0d007209 */ /* 0x000fca0007800000 */
[----:B------:R-:W-:-:S07]  /*11e0*/  IMAD.MOV.U32 R13, RZ, RZ, R0 ;  /* 0x000000ffff0d7224 */ /* 0x000fce00078e0000 */
[----:B------:R-:W-:Y:S05]  /*11f0*/  WARPSYNC.COLLECTIVE R15, `(.L_x_4106) ;  /* 0x000000000f087348 */ /* 0x000fea0003c00000 */
[----:B------:R0:W1:Y:S02]  /*1200*/  SHFL.BFLY P6, R14, R13, R12, R11 ;  /* 0x0c00000c0d0e7389 */ /* 0x00006400000c000b */
[----:B01----:R-:W-:Y:S05]  /*1210*/  ENDCOLLECTIVE ;  /* 0x000000000000791b */ /* 0x003fea0003800000 */
.L_x_4106:
[----:B------:R-:W-:Y:S01]  /*1220*/  HFMA2 R12, -RZ, RZ, 0, 1.1920928955078125e-07 ;  /* 0x00000002ff0c7431 */ /* 0x000fe200000001ff */
[----:B------:R-:W-:-:S04]  /*1230*/  FMNMX R2, R0, R14, !PT ;  /* 0x0000000e00027209 */ /* 0x000fc80007800000 */
[----:B------:R-:W-:-:S07]  /*1240*/  MOV R13, R2 ;  /* 0x00000002000d7202 */ /* 0x000fce0000000f00 */
[----:B------:R-:W-:Y:S05]  /*1250*/  WARPSYNC.COLLECTIVE R15, `(.L_x_4107) ;  /* 0x000000000f087348 */ /* 0x000fea0003c00000 */
[----:B------:R0:W1:Y:S02]  /*1260*/  SHFL.BFLY P6, R14, R13, R12, R11 ;  /* 0x0c00000c0d0e7389 */ /* 0x00006400000c000b */
[----:B01----:R-:W-:Y:S05]  /*1270*/  ENDCOLLECTIVE ;  /* 0x000000000000791b */ /* 0x003fea0003800000 */
.L_x_4107:
[----:B------:R-:W-:Y:S01]  /*1280*/  IMAD.MOV.U32 R12, RZ, RZ, 0x1 ;  /* 0x00000001ff0c7424 */ /* 0x000fe200078e00ff */
[----:B------:R-:W-:Y:S02]  /*1290*/  FMNMX R3, R2, R14, !PT ;  /* 0x0000000e02037209 */ /* 0x000fe40007800000 */
[----:B------:R-:W-:Y:S02]  /*12a0*/  MOV R2, 0x437c0000 ;  /* 0x437c000000027802 */ /* 0x000fe40000000f00 */
[----:B------:R-:W-:-:S07]  /*12b0*/  MOV R13, R3 ;  /* 0x00000003000d7202 */ /* 0x000fce0000000f00 */
[----:B------:R-:W-:Y:S05]  /*12c0*/  WARPSYNC.COLLECTIVE R15, `(.L_x_4108) ;  /* 0x000000000f087348 */ /* 0x000fea0003c00000 */
[----:B------:R0:W1:Y:S02]  /*12d0*/  SHFL.BFLY P6, R14, R13, R12, R11 ;  /* 0x0c00000c0d0e7389 */ /* 0x00006400000c000b */
[----:B01----:R-:W-:Y:S05]  /*12e0*/  ENDCOLLECTIVE ;  /* 0x000000000000791b */ /* 0x003fea0003800000 */
.L_x_4108:
[----:B------:R-:W-:Y:S01]  /*12f0*/  FMNMX R19, R3, R14, !PT ;  /* 0x0000000e03137209 */ /* 0x000fe20007800000 */
[----:B------:R-:W-:-:S04]  /*1300*/  HFMA2 R3, -RZ, RZ, 0.96630859375, -0.0022525787353515625 ;  /* 0x3bbb989dff037431 */ /* 0x000fc800000001ff */
[--C-:B------:R-:W-:Y:S01]  /*1310*/  FADD R14, R21, -R19.reuse ;  /* 0x80000013150e7221 */ /* 0x100fe20000000000 */
[--C-:B------:R-:W-:Y:S01]  /*1320*/  FADD R4, R4, -R19.reuse ;  /* 0x8000001304047221 */ /* 0x100fe20000000000 */
[--C-:B------:R-:W-:Y:S01]  /*1330*/  FADD R6, R6, -R19.reuse ;  /* 0x8000001306067221 */ /* 0x100fe20000000000 */
[--C-:B------:R-:W-:Y:S01]  /*1340*/  FADD R12, R5, -R19.reuse ;  /* 0x80000013050c7221 */ /* 0x100fe20000000000 */
[--C-:B------:R-:W-:Y:S01]  /*1350*/  FADD R10, R10, -R19.reuse ;  /* 0x800000130a0a7221 */ /* 0x100fe20000000000 */
[----:B------:R-:W-:Y:S01]  /*1360*/  FADD R20, R20, -R19 ;  /* 0x8000001314147221 */ /* 0x000fe20000000000 */
[-C--:B------:R-:W-:Y:S01]  /*1370*/  FFMA.SAT R21, R14, R3.reuse, 0.5 ;  /* 0x3f0000000e157423 */ /* 0x080fe20000002003 */
[-C--:B------:R-:W-:Y:S01]  /*1380*/  FFMA.SAT R11, R4, R3.reuse, 0.5 ;  /* 0x3f000000040b7423 */ /* 0x080fe20000002003 */
[-C--:B------:R-:W-:Y:S01]  /*1390*/  FFMA.SAT R15, R6, R3.reuse, 0.5 ;  /* 0x3f000000060f7423 */ /* 0x080fe20000002003 */
[-C--:B------:R-:W-:Y:S01]  /*13a0*/  FFMA.SAT R23, R20, R3.reuse, 0.5 ;  /* 0x3f00000014177423 */ /* 0x080fe20000002003 */
[-C--:B------:R-:W-:Y:S01]  /*13b0*/  FFMA.RM R0, R21, R2.reuse, 12582913 ;  /* 0x4b40000115007423 */ /* 0x080fe20000004002 */
[----:B------:R-:W-:Y:S01]  /*13c0*/  FFMA.RM R11, R11, R2, 12582913 ;  /* 0x4b4000010b0b7423 */ /* 0x000fe20000004002 */
[----:B------:R-:W-:-:S02]  /*13d0*/  FFMA.SAT R21, R12, R3, 0.5 ;  /* 0x3f0000000c157423 */ /* 0x000fc40000002003 */
[----:B------:R-:W-:-:S04]  /*13e0*/  FADD R5, R0, -12583039 ;  /* 0xcb40007f00057421 */ /* 0x000fc80000000000 */
[----:B------:R-:W-:Y:S01]  /*13f0*/  FFMA R13, R14, 1.4426950216293334961, -R5 ;  /* 0x3fb8aa3b0e0d7823 */ /* 0x000fe20000000805 */
[----:B------:R-:W-:-:S03]  /*1400*/  FFMA.RM R5, R15, R2, 12582913 ;  /* 0x4b4000010f057423 */ /* 0x000fc60000004002 */
[----:B------:R-:W-:Y:S01]  /*1410*/  FFMA R14, R14, 1.925963033500011079e-08, R13 ;  /* 0x32a570600e0e7823 */ /* 0x000fe2000000000d */
[----:B------:R-:W-:Y:S01]  /*1420*/  FADD R13, R11, -12583039 ;  /* 0xcb40007f0b0d7421 */ /* 0x000fe20000000000 */
[----:B------:R-:W-:Y:S01]  /*1430*/  FADD R15, R5, -12583039 ;  /* 0xcb40007f050f7421 */ /* 0x000fe20000000000 */
[----:B------:R-:W-:Y:S02]  /*1440*/  SHF.L.U32 R11, R11, 0x17, RZ ;  /* 0x000000170b0b7819 */ /* 0x000fe400000006ff */
[----:B------:R-:W-:Y:S01]  /*1450*/  FFMA R13, R4, 1.4426950216293334961, -R13 ;  /* 0x3fb8aa3b040d7823 */ /* 0x000fe2000000080d */
[----:B------:R-:W-:-:S03]  /*1460*/  FFMA R19, R6, 1.4426950216293334961, -R15 ;  /* 0x3fb8aa3b06137823 */ /* 0x000fc6000000080f */
[----:B------:R-:W-:Y:S01]  /*1470*/  FFMA R15, R4, 1.925963033500011079e-08, R13 ;  /* 0x32a57060040f7823 */ /* 0x000fe2000000000d */
[----:B------:R-:W-:Y:S01]  /*1480*/  FFMA R13, R6, 1.925963033500011079e-08, R19 ;  /* 0x32a57060060d7823 */ /* 0x000fe20000000013 */
[----:B------:R-:W-:Y:S01]  /*1490*/  FFMA.SAT R19, R10, R3, 0.5 ;  /* 0x3f0000000a137423 */ /* 0x000fe20000002003 */
[-C--:B------:R-:W-:Y:S01]  /*14a0*/  FFMA.RM R3, R21, R2.reuse, 12582913 ;  /* 0x4b40000115037423 */ /* 0x080fe20000004002 */
[----:B------:R0:W1:Y:S02]  /*14b0*/  MUFU.EX2 R6, R14 ;  /* 0x0000000e00067308 */ /* 0x0000640000000800 */
[-C--:B------:R-:W-:Y:S01]  /*14c0*/  FFMA.RM R4, R19, R2.reuse, 12582913 ;  /* 0x4b40000113047423 */ /* 0x080fe20000004002 */
[----:B------:R-:W-:Y:S01]  /*14d0*/  FADD R21, R3, -12583039 ;  /* 0xcb40007f03157421 */ /* 0x000fe20000000000 */
[----:B------:R-:W-:Y:S02]  /*14e0*/  FFMA.RM R2, R23, R2, 12582913 ;  /* 0x4b40000117027423 */ /* 0x000fe40000004002 */
[----:B------:R-:W-:Y:S01]  /*14f0*/  FADD R19, R4, -12583039 ;  /* 0xcb40007f04137421 */ /* 0x000fe20000000000 */
[----:B------:R-:W-:Y:S01]  /*1500*/  FFMA R21, R12, 1.4426950216293334961, -R21 ;  /* 0x3fb8aa3b0c157823 */ /* 0x000fe20000000815 */
[----:B------:R-:W-:Y:S02]  /*1510*/  MUFU.EX2 R13, R13 ;  /* 0x0000000d000d7308 */ /* 0x000fe40000000800 */
[----:B------:R-:W-:Y:S01]  /*1520*/  FFMA R19, R10, 1.4426950216293334961, -R19 ;  /* 0x3fb8aa3b0a137823 */ /* 0x000fe20000000813 */
[----:B0-----:R-:W-:Y:S01]  /*1530*/  FFMA R14, R12, 1.925963033500011079e-08, R21 ;  /* 0x32a570600c0e7823 */ /* 0x001fe20000000015 */
[----:B------:R-:W-:-:S02]  /*1540*/  FADD R21, R2, -12583039 ;  /* 0xcb40007f02157421 */ /* 0x000fc40000000000 */
[----:B------:R-:W-:Y:S02]  /*1550*/  FFMA R19, R10, 1.925963033500011079e-08, R19 ;  /* 0x32a570600a137823 */ /* 0x000fe40000000013 */
[----:B------:R0:W2:Y:S01]  /*1560*/  MUFU.EX2 R10, R15 ;  /* 0x0000000f000a7308 */ /* 0x0000a20000000800 */
[----:B------:R-:W-:-:S04]  /*1570*/  FFMA R21, R20, 1.4426950216293334961, -R21 ;  /* 0x3fb8aa3b14157823 */ /* 0x000fc80000000815 */
[----:B------:R-:W-:Y:S01]  /*1580*/  FFMA R21, R20, 1.925963033500011079e-08, R21 ;  /* 0x32a5706014157823 */ /* 0x000fe20000000015 */
[----:B------:R-:W-:Y:S02]  /*1590*/  IMAD.SHL.U32 R20, R5, 0x800000, RZ ;  /* 0x0080000005147824 */ /* 0x000fe400078e00ff */
[----:B------:R-:W3:Y:S01]  /*15a0*/  MUFU.EX2 R12, R19 ;  /* 0x00000013000c7308 */ /* 0x000ee20000000800 */
[----:B0-----:R-:W-:-:S05]  /*15b0*/  SHF.L.U32 R15, R0, 0x17, RZ ;  /* 0x00000017000f7819 */ /* 0x001fca00000006ff */
[----:B-1----:R-:W-:Y:S01]  /*15c0*/  FMUL R6, R15, R6 ;  /* 0x000000060f067220 */ /* 0x002fe20000400000 */
[----:B------:R-:W-:Y:S01]  /*15d0*/  SHF.L.U32 R15, R4, 0x17, RZ ;  /* 0x00000017040f7819 */ /* 0x000fe200000006ff */
[----:B------:R-:W0:Y:S01]  /*15e0*/  MUFU.EX2 R14, R14 ;  /* 0x0000000e000e7308 */ /* 0x000e220000000800 */
[----:B--2---:R-:W-:Y:S01]  /*15f0*/  FMUL R5, R11, R10 ;  /* 0x0000000a0b057220 */ /* 0x004fe20000400000 */
[----:B------:R-:W-:Y:S01]  /*1600*/  FADD R0, RZ, R6 ;  /* 0x00000006ff007221 */ /* 0x000fe20000000000 */
[----:B------:R-:W-:Y:S01]  /*1610*/  FMUL R4, R20, R13 ;  /* 0x0000000d14047220 */ /* 0x000fe20000400000 */
[----:B------:R-:W-:Y:S02]  /*1620*/  SHF.L.U32 R13, R3, 0x17, RZ ;  /* 0x00000017030d7819 */ /* 0x000fe400000006ff */
[----:B------:R-:W-:Y:S01]  /*1630*/  FADD R11, R0, R5 ;  /* 0x00000005000b7221 */ /* 0x000fe20000000000 */
[----:B------:R-:W-:Y:S01]  /*1640*/  SHF.L.U32 R10, R2, 0x17, RZ ;  /* 0x00000017020a7819 */ /* 0x000fe200000006ff */
[----:B------:R-:W1:Y:S01]  /*1650*/  MUFU.EX2 R21, R21 ;  /* 0x0000001500157308 */ /* 0x000e620000000800 */
[----:B---3--:R-:W-:Y:S01]  /*1660*/  FMUL R3, R15, R12 ;  /* 0x0000000c0f037220 */ /* 0x008fe20000400000 */
[----:B------:R-:W-:Y:S01]  /*1670*/  FADD R0, R11, R4 ;  /* 0x000000040b007221 */ /* 0x000fe20000000000 */
[----:B------:R-:W-:Y:S01]  /*1680*/  HFMA2 R12, -RZ, RZ, 0, 9.5367431640625e-07 ;  /* 0x00000010ff0c7431 */ /* 0x000fe200000001ff */
[----:B------:R-:W-:-:S02]  /*1690*/  MOV R15, 0xffffffff ;  /* 0xffffffff000f7802 */ /* 0x000fc40000000f00 */
[----:B------:R-:W-:Y:S01]  /*16a0*/  FADD R11, R0, R3 ;  /* 0x00000003000b7221 */ /* 0x000fe20000000000 */
[----:B0-----:R-:W-:-:S04]  /*16b0*/  FMUL R2, R13, R14 ;  /* 0x0000000e0d027220 */ /* 0x001fc80000400000 */
[----:B------:R-:W-:Y:S01]  /*16c0*/  FADD R11, R11, R2 ;  /* 0x000000020b0b7221 */ /* 0x000fe20000000000 */
[----:B-1----:R-:W-:-:S04]  /*16d0*/  FMUL R0, R10, R21 ;  /* 0x000000150a007220 */ /* 0x002fc80000400000 */
[----:B------:R-:W-:Y:S01]  /*16e0*/  FADD R13, R11, R0 ;  /* 0x000000000b0d7221 */ /* 0x000fe20000000000 */
[----:B------:R-:W-:-:S07]  /*16f0*/  IMAD.MOV.U32 R11, RZ, RZ, 0x1f ;  /* 0x0000001fff0b7424 */ /* 0x000fce00078e00ff */
[----:B------:R-:W-:Y:S05]  /*1700*/  WARPSYNC.COLLECTIVE R15, `(.L_x_4109) ;  /* 0x000000000f087348 */ /* 0x000fea0003c00000 */
[----:B------:R0:W1:Y:S02]  /*1710*/  SHFL.BFLY P6, R14, R13, R12, R11 ;  /* 0x0c00000c0d0e7389 */ /* 0x00006400000c000b */
[----:B01----:R-:W-:Y:S05]  /*1720*/  ENDCOLLECTIVE ;  /* 0x000000000000791b */ /* 0x003fea0003800000 */
.L_x_4109:
[----:B------:R-:W-:Y:S02]  /*1730*/  HFMA2 R12, -RZ, RZ, 0, 4.76837158203125e-07 ;  /* 0x00000008ff0c7431 */ /* 0x000fe400000001ff */
[----:B------:R-:W-:-:S05]  /*1740*/  FADD R10, R13, R14 ;  /* 0x0000000e0d0a7221 */ /* 0x000fca0000000000 */
[----:B------:R-:W-:-:S07]  /*1750*/  MOV R13, R10 ;  /* 0x0000000a000d7202 */ /* 0x000fce0000000f00 */
[----:B------:R-:W-:Y:S05]  /*1760*/  WARPSYNC.COLLECTIVE R15, `(.L_x_4110) ;  /* 0x000000000f087348 */ /* 0x000fea0003c00000 */
[----:B------:R0:W1:Y:S02]  /*1770*/  SHFL.BFLY P6, R14, R13, R12, R11 ;  /* 0x0c00000c0d0e7389 */ /* 0x00006400000c000b */
[----:B01----:R-:W-:Y:S05]  /*1780*/  ENDCOLLECTIVE ;  /* 0x000000000000791b */ /* 0x003fea0003800000 */
.L_x_4110:
[----:B------:R-:W-:Y:S02]  /*1790*/  IMAD.MOV.U32 R12, RZ, RZ, 0x4 ;  /* 0x00000004ff0c7424 */ /* 0x000fe400078e00ff */
[----:B------:R-:W-:-:S05]  /*17a0*/  FADD R19, R10, R14 ;  /* 0x0000000e0a137221 */ /* 0x000fca0000000000 */
[----:B------:R-:W-:-:S07]  /*17b0*/  MOV R13, R19 ;  /* 0x00000013000d7202 */ /* 0x000fce0000000f00 */
[----:B------:R-:W-:Y:S05]  /*17c0*/  WARPSYNC.COLLECTIVE R15, `(.L_x_4111) ;  /* 0x000000000f087348 */ /* 0x000fea0003c00000 */
[----:B------:R0:W1:Y:S02]  /*17d0*/  SHFL.BFLY P6, R14, R13, R12, R11 ;  /* 0x0c00000c0d0e7389 */ /* 0x00006400000c000b */
[----:B01----:R-:W-:Y:S05]  /*17e0*/  ENDCOLLECTIVE ;  /* 0x000000000000791b */ /* 0x003fea0003800000 */
.L_x_4111:
[----:B------:R-:W-:Y:S02]  /*17f0*/  HFMA2 R12, -RZ, RZ, 0, 1.1920928955078125e-07 ;  /* 0x00000002ff0c7431 */ /* 0x000fe400000001ff */
[----:B------:R-:W-:-:S05]  /*1800*/  FADD R20, R19, R14 ;  /* 0x0000000e13147221 */ /* 0x000fca0000000000 */
[----:B------:R-:W-:-:S07]  /*1810*/  MOV R13, R20 ;  /* 0x00000014000d7202 */ /* 0x000fce0000000f00 */
[----:B------:R-:W-:Y:S05]  /*1820*/  WARPSYNC.COLLECTIVE R15, `(.L_x_4112) ;  /* 0x000000000f087348 */ /* 0x000fea0003c00000 */
[----:B------:R0:W1:Y:S02]  /*1830*/  SHFL.BFLY P6, R14, R13, R12, R11 ;  /* 0x0c00000c0d0e7389 */ /* 0x00006400000c000b */
[----:B01----:R-:W-:Y:S05]  /*1840*/  ENDCOLLECTIVE ;  /* 0x000000000000791b */ /* 0x003fea0003800000 */
.L_x_4112:
[----:B------:R-:W-:Y:S02]  /*1850*/  HFMA2 R12, -RZ, RZ, 0, 5.9604644775390625e-08 ;  /* 0x00000001ff0c7431 */ /* 0x000fe400000001ff */
[----:B------:R-:W-:-:S05]  /*1860*/  FADD R21, R20, R14 ;  /* 0x0000000e14157221 */ /* 0x000fca0000000000 */
[----:B------:R-:W-:-:S07]  /*1870*/  MOV R13, R21 ;  /* 0x00000015000d7202 */ /* 0x000fce0000000f00 */
[----:B------:R-:W-:Y:S05]  /*1880*/  WARPSYNC.COLLECTIVE R15, `(.L_x_4113) ;  /* 0x000000000f087348 */ /* 0x000fea0003c00000 */
[----:B------:R0:W1:Y:S02]  /*1890*/  SHFL.BFLY P6, R14, R13, R12, R11 ;  /* 0x0c00000c0d0e7389 */ /* 0x00006400000c000b */
[----:B01----:R-:W-:Y:S05]  /*18a0*/  ENDCOLLECTIVE ;  /* 0x000000000000791b */ /* 0x003fea0003800000 */
.L_x_4113:
[----:B------:R-:W-:Y:S05]  /*18b0*/  BRA `(.L_x_4114) ;  /* 0xfffffff000207947 */ /* 0x000fea000383ffff */
        .weak           $__internal_63_$__cuda_sm3x_div_rn_noftz_f32_slowpath
        .type           $__internal_63_$__cuda_sm3x_div_rn_noftz_f32_slowpath,@function
        .size           $__internal_63_$__cuda_sm3x_div_rn_noftz_f32_slowpath,(.L_x_8549 - $__internal_63_$__cuda_sm3x_div_rn_noftz_f32_slowpath)
$__internal_63_$__cuda_sm3x_div_rn_noftz_f32_slowpath:
        /* <DEDUP_REMOVED lines=34> */
.L_x_4116:
        /* <DEDUP_REMOVED lines=51> */
.L_x_4123:
[----:B------:R-:W-:-:S04]  /*1e10*/  LOP3.LUT R6, R6, 0x80000000, RZ, 0xc0, !PT ;  /* 0x8000000006067812 */ /* 0x000fc800078ec0ff */
[----:B------:R-:W-:Y:S01]  /*1e20*/  LOP3.LUT R6, R6, 0x7f800000, RZ, 0xfc, !PT ;  /* 0x7f80000006067812 */ /* 0x000fe200078efcff */
[----:B------:R-:W-:Y:S06]  /*1e30*/  BRA `(.L_x_4124) ;  /* 0x0000000000047947 */ /* 0x000fec0003800000 */
.L_x_4122:
[----:B------:R-:W-:-:S07]  /*1e40*/  LEA R6, R25, R6, 0x17 ;  /* 0x0000000619067211 */ /* 0x000fce00078eb8ff */
.L_x_4124:
[----:B------:R-:W-:Y:S05]  /*1e50*/  BSYNC.RECONVERGENT B2 ;  /* 0x0000000000027941 */ /* 0x000fea0003800200 */
.L_x_4121:
[----:B------:R-:W-:Y:S05]  /*1e60*/  BRA `(.L_x_4125) ;  /* 0x0000000000207947 */ /* 0x000fea0003800000 */
.L_x_4120:
[----:B------:R-:W-:-:S04]  /*1e70*/  LOP3.LUT R6, R11, 0x80000000, R6, 0x48, !PT ;  /* 0x800000000b067812 */ /* 0x000fc800078e4806 */
[----:B------:R-:W-:Y:S01]  /*1e80*/  LOP3.LUT R6, R6, 0x7f800000, RZ, 0xfc, !PT ;  /* 0x7f80000006067812 */ /* 0x000fe200078efcff */
[----:B------:R-:W-:Y:S06]  /*1e90*/  BRA `(.L_x_4125) ;  /* 0x0000000000147947 */ /* 0x000fec0003800000 */
.L_x_4119:
[----:B------:R-:W-:Y:S01]  /*1ea0*/  LOP3.LUT R6, R11, 0x80000000, R6, 0x48, !PT ;  /* 0x800000000b067812 */ /* 0x000fe200078e4806 */
[----:B------:R-:W-:Y:S06]  /*1eb0*/  BRA `(.L_x_4125) ;  /* 0x00000000000c7947 */ /* 0x000fec0003800000 */
.L_x_4118:
[----:B------:R-:W0:Y:S01]  /*1ec0*/  MUFU.RSQ R6, -QNAN ;  /* 0xffc0000000067908 */ /* 0x000e220000001400 */
[----:B------:R-:W-:Y:S05]  /*1ed0*/  BRA `(.L_x_4125) ;  /* 0x0000000000047947 */ /* 0x000fea0003800000 */
.L_x_4117:
[----:B------:R-:W-:-:S07]  /*1ee0*/  FADD.FTZ R6, R6, R11 ;  /* 0x0000000b06067221 */ /* 0x000fce0000010000 */
.L_x_4125:
[----:B------:R-:W-:Y:S05]  /*1ef0*/  BSYNC.RECONVERGENT B1 ;  /* 0x0000000000017941 */ /* 0x000fea0003800200 */
.L_x_4115:
[----:B------:R-:W-:Y:S01]  /*1f00*/  HFMA2 R11, -RZ, RZ, 0, 0 ;  /* 0x00000000ff0b7431 */ /* 0x000fe200000001ff */
[----:B------:R-:W-:-:S04]  /*1f10*/  MOV R10, R15 ;  /* 0x0000000f000a7202 */ /* 0x000fc80000000f00 */
[----:B0-----:R-:W-:Y:S05]  /*1f20*/  RET.REL.NODEC R10 `(_Z15SoftmaxWarpImplI10DirectLoadIffE11DirectStoreIffEfLi1ELi6ELi32ELi1ELb0EL9Algorithm0EEvT_T0_ll) ;  /* 0xffffffe00a347950 */ /* 0x001fea0003c3ffff */
.L_x_4126:
        /* <DEDUP_REMOVED lines=13> */
.L_x_8549:


//--------------------- .text._Z15SoftmaxWarpImplI10DirectLoadIffE11DirectStoreIffEfLi1ELi5ELi32ELi1ELb1EL9Algorithm0EEvT_T0_ll --------------------------
	.section	.text._Z15SoftmaxWarpImplI10DirectLoadIffE11DirectStoreIffEfLi1ELi5ELi32ELi1ELb1EL9Algorithm0EEvT_T0_ll,"ax",@progbits
	.align	128
        .global         _Z15SoftmaxWarpImplI10DirectLoadIffE11DirectStoreIffEfLi1ELi5ELi32ELi1ELb1EL9Algorithm0EEvT_T0_ll
        .type           _Z15SoftmaxWarpImplI10DirectLoadIffE11DirectStoreIffEfLi1ELi5ELi32ELi1ELb1EL9Algorithm0EEvT_T0_ll,@function
        .size           _Z15SoftmaxWarpImplI10DirectLoadIffE11DirectStoreIffEfLi1ELi5ELi32ELi1ELb1EL9Algorithm0EEvT_T0_ll,(.L_x_8550 - _Z15SoftmaxWarpImplI10DirectLoadIffE11DirectStoreIffEfLi1ELi5ELi32ELi1ELb1EL9Algorithm0EEvT_T0_ll)
        .other          _Z15SoftmaxWarpImplI10DirectLoadIffE11DirectStoreIffEfLi1ELi5ELi32ELi1ELb1EL9Algorithm0EEvT_T0_ll,@"STO_CUDA_ENTRY STV_DEFAULT"
_Z15SoftmaxWarpImplI10DirectLoadIffE11DirectStoreIffEfLi1ELi5ELi32ELi1ELb1EL9Algorithm0EEvT_T0_ll:
.text._Z15SoftmaxWarpImplI10DirectLoadIffE11DirectStoreIffEfLi1ELi5ELi32ELi1ELb1EL9Algorithm0EEvT_T0_ll:
        /* <DEDUP_REMOVED lines=25> */
.L_x_4127:
        /* <DEDUP_REMOVED lines=17> */
[----:B------:R-:W-:-:S07]  /*02a0*/  IADD3 R18, PT, PT, R16, 0x80, RZ ;  /* 0x0000008010127810 */ /* 0x000fce0007ffe0ff */
.L_x_4140:
[----:B------:R-:W-:Y:S01]  /*02b0*/  ISETP.GE.U32.AND P0, PT, R16, UR44, PT ;  /* 0x0000002c10007c0c */ /* 0x000fe2000bf06070 */
[----:B--2---:R-:W-:Y:S01]  /*02c0*/  IMAD R5, R8, UR42, RZ ;  /* 0x0000002a08057c24 */ /* 0x004fe2000f8e02ff */
[----:B------:R-:W-:Y:S01]  /*02d0*/  ISETP.GE.U32.AND P1, PT, R22, UR44, PT ;  /* 0x0000002c16007c0c */ /* 0x000fe2000bf26070 */
[----:B------:R-:W-:Y:S01]  /*02e0*/  IMAD.MOV.U32 R17, RZ, RZ, RZ ;  /* 0x000000ffff117224 */ /* 0x000fe200078e00ff */
[----:B------:R-:W-:Y:S01]  /*02f0*/  ISETP.GE.AND.EX P0, PT, RZ, UR45, PT, P0 ;  /* 0x0000002dff007c0c */ /* 0x000fe2000bf06300 */
[C---:B------:R-:W-:Y:S01]  /*0300*/  IMAD R5, R10.reuse, UR43, R5 ;  /* 0x0000002b0a057c24 */ /* 0x040fe2000f8e0205 */
[----:B------:R-:W-:Y:S01]  /*0310*/  ISETP.GE.U32.AND P2, PT, R21, UR44, PT ;  /* 0x0000002c15007c0c */ /* 0x000fe2000bf46070 */
[----:B------:R-:W-:Y:S01]  /*0320*/  IMAD.WIDE.U32 R2, R10, UR42, R16 ;  /* 0x0000002a0a027c25 */ /* 0x000fe2000f8e0010 */
[----:B------:R-:W-:Y:S02]  /*0330*/  ISETP.GE.AND.EX P1, PT, RZ, UR45, PT, P1 ;  /* 0x0000002dff007c0c */ /* 0x000fe4000bf26310 */
[----:B------:R-:W-:-:S02]  /*0340*/  ISETP.GE.U32.AND P3, PT, R20, UR44, PT ;  /* 0x0000002c14007c0c */ /* 0x000fc4000bf66070 */
[----:B------:R-:W-:Y:S02]  /*0350*/  ISETP.GE.AND.EX P2, PT, RZ, UR45, PT, P2 ;  /* 0x0000002dff007c0c */ /* 0x000fe4000bf46320 */
[----:B------:R-:W-:Y:S02]  /*0360*/  ISETP.GE.AND.EX P3, PT, RZ, UR45, PT, P3 ;  /* 0x0000002dff007c0c */ /* 0x000fe4000bf66330 */
[----:B------:R-:W-:Y:S02]  /*0370*/  ISETP.GE.U32.AND P4, PT, R18, UR44, PT ;  /* 0x0000002c12007c0c */ /* 0x000fe4000bf86070 */
[----:B-1----:R-:W-:Y:S02]  /*0380*/  @!P0 R2UR UR4, R6 ;  /* 0x00000000060482ca */ /* 0x002fe400000e0000 */
[----:B------:R-:W-:Y:S02]  /*0390*/  @!P0 R2UR UR5, R7 ;  /* 0x00000000070582ca */ /* 0x000fe400000e0000 */
[----:B------:R-:W-:-:S02]  /*03a0*/  IADD3 R3, PT, PT, R3, R5, RZ ;  /* 0x0000000503037210 */ /* 0x000fc40007ffe0ff */
[----:B------:R-:W-:Y:S02]  /*03b0*/  LEA R4, P5, R2, UR40, 0x2 ;  /* 0x0000002802047c11 */ /* 0x000fe4000f8a10ff */
[----:B------:R-:W-:Y:S02]  /*03c0*/  ISETP.GE.AND.EX P4, PT, RZ, UR45, PT, P4 ;  /* 0x0000002dff007c0c */ /* 0x000fe4000bf86340 */
[----:B------:R-:W-:Y:S02]  /*03d0*/  @!P1 R2UR UR6, R6 ;  /* 0x00000000060692ca */ /* 0x000fe400000e0000 */
[----:B------:R-:W-:Y:S02]  /*03e0*/  @!P1 R2UR UR7, R7 ;  /* 0x00000000070792ca */ /* 0x000fe400000e0000 */
[----:B------:R-:W-:Y:S01]  /*03f0*/  LEA.HI.X R5, R2, UR41, R3, 0x2, P5 ;  /* 0x0000002902057c11 */ /* 0x000fe2000a8f1403 */
[----:B------:R-:W-:Y:S01]  /*0400*/  IMAD.MOV.U32 R3, RZ, RZ, -0x800000 ;  /* 0xff800000ff037424 */ /* 0x000fe200078e00ff */
[----:B------:R-:W-:-:S02]  /*0410*/  @!P2 R2UR UR8, R6 ;  /* 0x000000000608a2ca */ /* 0x000fc400000e0000 */
[C---:B------:R-:W-:Y:S02]  /*0420*/  @!P2 R2UR UR9, R7.reuse ;  /* 0x000000000709a2ca */ /* 0x040fe400000e0000 */
[----:B------:R-:W-:Y:S01]  /*0430*/  MOV R28, 0xff800000 ;  /* 0xff800000001c7802 */ /* 0x000fe20000000f00 */
[----:B------:R-:W2:Y:S01]  /*0440*/  @!P0 LDG.E R3, desc[UR4][R4.64] ;  /* 0x0000000404038981 */ /* 0x000ea2000c1e1900 */
[C---:B------:R-:W-:Y:S02]  /*0450*/  @!P3 R2UR UR10, R6.reuse ;  /* 0x00000000060ab2ca */ /* 0x040fe400000e0000 */
[C---:B------:R-:W-:Y:S01]  /*0460*/  @!P3 R2UR UR11, R7.reuse ;  /* 0x00000000070bb2ca */ /* 0x040fe200000e0000 */
[----:B------:R-:W-:Y:S01]  /*0470*/  IMAD.MOV.U32 R26, RZ, RZ, -0x800000 ;  /* 0xff800000ff1a7424 */ /* 0x000fe200078e00ff */
[----:B------:R-:W-:Y:S01]  /*0480*/  @!P4 R2UR UR4, R6 ;  /* 0x000000000604c2ca */ /* 0x000fe200000e0000 */
[----:B------:R-:W3:Y:S01]  /*0490*/  @!P1 LDG.E R28, desc[UR6][R4.64+0x80] ;  /* 0x00008006041c9981 */ /* 0x000ee2000c1e1900 */
[----:B------:R-:W-:-:S02]  /*04a0*/  @!P4 R2UR UR5, R7 ;  /* 0x000000000705c2ca */ /* 0x000fc400000e0000 */
[----:B0-----:R-:W-:Y:S01]  /*04b0*/  MOV R24, 0xff800000 ;  /* 0xff80000000187802 */ /* 0x001fe20000000f00 */
[----:B------:R-:W4:Y:S01]  /*04c0*/  @!P2 LDG.E R26, desc[UR8][R4.64+0x100] ;  /* 0x00010008041aa981 */ /* 0x000f22000c1e1900 */
[----:B------:R-:W-:-:S05]  /*04d0*/  IMAD.MOV.U32 R2, RZ, RZ, -0x800000 ;  /* 0xff800000ff027424 */ /* 0x000fca00078e00ff */
[----:B------:R-:W5:Y:S04]  /*04e0*/  @!P3 LDG.E R24, desc[UR10][R4.64+0x180] ;  /* 0x0001800a0418b981 */ /* 0x000f68000c1e1900 */
[----:B------:R-:W5:Y:S01]  /*04f0*/  @!P4 LDG.E R2, desc[UR4][R4.64+0x200] ;  /* 0x000200040402c981 */ /* 0x000f62000c1e1900 */
[----:B------:R-:W-:Y:S01]  /*0500*/  MOV R13, 0xff800000 ;  /* 0xff800000000d7802 */ /* 0x000fe20000000f00 */
[----:B------:R-:W-:Y:S01]  /*0510*/  UMOV UR4, 0xffffffff ;  /* 0xffffffff00047882 */ /* 0x000fe20000000000 */
[----:B--2---:R-:W-:-:S04]  /*0520*/  @!P0 FMNMX R13, R3, -INF , !PT ;  /* 0xff800000030d8809 */ /* 0x004fc80007800000 */
[----:B---3--:R-:W-:-:S04]  /*0530*/  @!P1 FMNMX R13, R13, R28, !PT ;  /* 0x0000001c0d0d9209 */ /* 0x008fc80007800000 */
[----:B----4-:R-:W-:-:S04]  /*0540*/  @!P2 FMNMX R13, R13, R26, !PT ;  /* 0x0000001a0d0da209 */ /* 0x010fc80007800000 */
[----:B-----5:R-:W-:-:S04]  /*0550*/  @!P3 FMNMX R13, R13, R24, !PT ;  /* 0x000000180d0db209 */ /* 0x020fc80007800000 */
[----:B------:R-:W-:Y:S01]  /*0560*/  @!P4 FMNMX R13, R13, R2, !PT ;  /* 0x000000020d0dc209 */ /* 0x000fe20007800000 */
[----:B------:R-:W-:Y:S06]  /*0570*/  BRA.DIV UR4, `(.L_x_4129) ;  /* 0x0000000a04cc7947 */ /* 0x000fec000b800000 */
[----:B------:R-:W0:Y:S01]  /*0580*/  SHFL.BFLY PT, R14, R13, 0x10, 0x1f ;  /* 0x0e001f000d0e7f89 */ /* 0x000e2200000e0000 */
        /* <DEDUP_REMOVED lines=11> */
[----:B------:R-:W-:Y:S02]  /*0640*/  HFMA2 R3, -RZ, RZ, 3.7421875, 0 ;  /* 0x437c0000ff037431 */ /* 0x000fe400000001ff */
[C---:B------:R-:W-:Y:S01]  /*0650*/  FADD R28, -R11.reuse, R28 ;  /* 0x0000001c0b1c7221 */ /* 0x040fe20000000100 */
[C---:B------:R-:W-:Y:S01]  /*0660*/  FADD R26, -R11.reuse, R26 ;  /* 0x0000001a0b1a7221 */ /* 0x040fe20000000100 */
[----:B------:R-:W-:Y:S01]  /*0670*/  FFMA.SAT R14, R12, R9, 0.5 ;  /* 0x3f0000000c0e7423 */ /* 0x000fe20000002009 */
[C---:B------:R-:W-:Y:S01]  /*0680*/  FADD R24, -R11.reuse, R24 ;  /* 0x000000180b187221 */ /* 0x040fe20000000100 */
[----:B------:R-:W-:Y:S02]  /*0690*/  FADD R2, -R11, R2 ;  /* 0x000000020b027221 */ /* 0x000fe40000000100 */
[----:B------:R-:W-:Y:S01]  /*06a0*/  FFMA.RM R0, R14, R3, 12582913 ;  /* 0x4b4000010e007423 */ /* 0x000fe20000004003 */
[----:B------:R-:W-:-:S03]  /*06b0*/  FFMA.SAT R14, R28, R9, 0.5 ;  /* 0x3f0000001c0e7423 */ /* 0x000fc60000002009 */
[----:B------:R-:W-:Y:S01]  /*06c0*/  FADD R13, R0, -12583039 ;  /* 0xcb40007f000d7421 */ /* 0x000fe20000000000 */
[----:B------:R-:W-:Y:S01]  /*06d0*/  FFMA.RM R4, R14, R3, 12582913 ;  /* 0x4b4000010e047423 */ /* 0x000fe20000004003 */
[----:B------:R-:W-:Y:S02]  /*06e0*/  FFMA.SAT R14, R26, R9, 0.5 ;  /* 0x3f0000001a0e7423 */ /* 0x000fe40000002009 */
[----:B------:R-:W-:Y:S01]  /*06f0*/  FFMA R13, R12, 1.4426950216293334961, -R13 ;  /* 0x3fb8aa3b0c0d7823 */ /* 0x000fe2000000080d */
[----:B------:R-:W-:Y:S01]  /*0700*/  FADD R15, R4, -12583039 ;  /* 0xcb40007f040f7421 */ /* 0x000fe20000000000 */
[----:B------:R-:W-:Y:S01]  /*0710*/  FFMA.RM R5, R14, R3, 12582913 ;  /* 0x4b4000010e057423 */ /* 0x000fe20000004003 */
[----:B------:R-:W-:Y:S01]  /*0720*/  FFMA.SAT R14, R24, R9, 0.5 ;  /* 0x3f000000180e7423 */ /* 0x000fe20000002009 */
[----:B------:R-:W-:Y:S01]  /*0730*/  FFMA R12, R12, 1.925963033500011079e-08, R13 ;  /* 0x32a570600c0c7823 */ /* 0x000fe2000000000d */
        /* <DEDUP_REMOVED lines=8> */
[----:B------:R-:W0:Y:S01]  /*07c0*/  MUFU.EX2 R12, R12 ;  /* 0x0000000c000c7308 */ /* 0x000e220000000800 */
[----:B------:R-:W-:Y:S01]  /*07d0*/  FFMA R9, R26, 1.925963033500011079e-08, R17 ;  /* 0x32a570601a097823 */ /* 0x000fe20000000011 */
[----:B------:R-:W-:Y:S01]  /*07e0*/  FFMA R15, R24, 1.4426950216293334961, -R15 ;  /* 0x3fb8aa3b180f7823 */ /* 0x000fe2000000080f */
[----:B------:R-:W-:Y:S01]  /*07f0*/  FADD R17, R3, -12583039 ;  /* 0xcb40007f03117421 */ /* 0x000fe20000000000 */
[----:B------:R-:W-:-:S02]  /*0800*/  SHF.L.U32 R11, R11, 0x17, RZ ;  /* 0x000000170b0b7819 */ /* 0x000fc400000006ff */
[----:B------:R-:W-:Y:S01]  /*0810*/  FFMA R14, R24, 1.925963033500011079e-08, R15 ;  /* 0x32a57060180e7823 */ /* 0x000fe2000000000f */
[C---:B------:R-:W-:Y:S01]  /*0820*/  FFMA R17, R2.reuse, 1.4426950216293334961, -R17 ;  /* 0x3fb8aa3b02117823 */ /* 0x040fe20000000811 */
[----:B------:R-:W1:Y:S01]  /*0830*/  MUFU.EX2 R13, R13 ;  /* 0x0000000d000d7308 */ /* 0x000e620000000800 */
[----:B------:R-:W-:Y:S02]  /*0840*/  IMAD.SHL.U32 R24, R3, 0x800000, RZ ;  /* 0x0080000003187824 */ /* 0x000fe400078e00ff */
[----:B------:R-:W-:Y:S01]  /*0850*/  FFMA R15, R2, 1.925963033500011079e-08, R17 ;  /* 0x32a57060020f7823 */ /* 0x000fe20000000011 */
[----:B------:R-:W-:Y:S01]  /*0860*/  IMAD.SHL.U32 R17, R0, 0x800000, RZ ;  /* 0x0080000000117824 */ /* 0x000fe200078e00ff */
[----:B------:R-:W-:Y:S01]  /*0870*/  SHF.L.U32 R0, R4, 0x17, RZ ;  /* 0x0000001704007819 */ /* 0x000fe200000006ff */
[----:B------:R-:W-:Y:S02]  /*0880*/  IMAD.SHL.U32 R4, R5, 0x800000, RZ ;  /* 0x0080000005047824 */ /* 0x000fe400078e00ff */
[----:B------:R-:W2:Y:S01]  /*0890*/  MUFU.EX2 R9, R9 ;  /* 0x0000000900097308 */ /* 0x000ea20000000800 */
[----:B0-----:R-:W-:-:S07]  /*08a0*/  FMUL R2, R17, R12 ;  /* 0x0000000c11027220 */ /* 0x001fce0000400000 */
[----:B------:R-:W0:Y:S01]  /*08b0*/  MUFU.EX2 R14, R14 ;  /* 0x0000000e000e7308 */ /* 0x000e220000000800 */
[----:B-1----:R-:W-:Y:S01]  /*08c0*/  FMUL R0, R0, R13 ;  /* 0x0000000d00007220 */ /* 0x002fe20000400000 */
[----:B------:R-:W-:-:S04]  /*08d0*/  FADD R13, RZ, R2 ;  /* 0x00000002ff0d7221 */ /* 0x000fc80000000000 */
[----:B------:R-:W-:Y:S02]  /*08e0*/  FADD R12, R13, R0 ;  /* 0x000000000d0c7221 */ /* 0x000fe40000000000 */
        /* <DEDUP_REMOVED lines=16> */
.L_x_4152:
        /* <DEDUP_REMOVED lines=11> */
[----:B0-----:R-:W-:Y:S05]  /*0aa0*/  CALL.REL.NOINC `($__internal_64_$__cuda_sm3x_div_rn_noftz_f32_slowpath) ;  /* 0x0000000c00507944 */ /* 0x001fea0003c00000 */
[----:B------:R-:W-:-:S07]  /*0ab0*/  MOV R11, R25 ;  /* 0x00000019000b7202 */ /* 0x000fce0000000f00 */
.L_x_4131:
[----:B------:R-:W-:Y:S05]  /*0ac0*/  BSYNC.RECONVERGENT B1 ;  /* 0x0000000000017941 */ /* 0x000fea0003800200 */
.L_x_4130:
        /* <DEDUP_REMOVED lines=11> */
[----:B0-----:R-:W-:Y:S05]  /*0b80*/  CALL.REL.NOINC `($__internal_64_$__cuda_sm3x_div_rn_noftz_f32_slowpath) ;  /* 0x0000000c00187944 */ /* 0x001fea0003c00000 */
[----:B------:R-:W-:-:S07]  /*0b90*/  MOV R15, R25 ;  /* 0x00000019000f7202 */ /* 0x000fce0000000f00 */
.L_x_4133:
[----:B------:R-:W-:Y:S05]  /*0ba0*/  BSYNC.RECONVERGENT B1 ;  /* 0x0000000000017941 */ /* 0x000fea0003800200 */
.L_x_4132:
        /* <DEDUP_REMOVED lines=13> */
.L_x_4135:
[----:B------:R-:W-:Y:S05]  /*0c80*/  BSYNC.RECONVERGENT B1 ;  /* 0x0000000000017941 */ /* 0x000fea0003800200 */
.L_x_4134:
        /* <DEDUP_REMOVED lines=13> */
.L_x_4137:
[----:B------:R-:W-:Y:S05]  /*0d60*/  BSYNC.RECONVERGENT B1 ;  /* 0x0000000000017941 */ /* 0x000fea0003800200 */
.L_x_4136:
        /* <DEDUP_REMOVED lines=13> */
.L_x_4139:
[----:B------:R-:W-:Y:S05]  /*0e40*/  BSYNC.RECONVERGENT B1 ;  /* 0x0000000000017941 */ /* 0x000fea0003800200 */
.L_x_4138:
        /* <DEDUP_REMOVED lines=11> */
[----:B------:R-:W-:Y:S02]  /*0f00*/  LEA R4, P5, R2, UR36, 0x2 ;  /* 0x0000002402047c11 */ /* 0x000fe4000f8a10ff */
[----:B------:R-:W-:Y:S02]  /*0f10*/  ISETP.GE.U32.AND P1, PT, R18, UR44, PT ;  /* 0x0000002c12007c0c */ /* 0x000fe4000bf26070 */
[----:B------:R-:W-:Y:S02]  /*0f20*/  LEA.HI.X R5, R2, UR37, R3, 0x2, P5 ;  /* 0x0000002502057c11 */ /* 0x000fe4000a8f1403 */
[----:B------:R-:W-:Y:S02]  /*0f30*/  ISETP.GE.AND.EX P3, PT, RZ, UR45, PT, P3 ;  /* 0x0000002dff007c0c */ /* 0x000fe4000bf66330 */
[----:B------:R-:W-:Y:S01]  /*0f40*/  ISETP.GE.AND.EX P4, PT, RZ, UR45, PT, P4 ;  /* 0x0000002dff007c0c */ /* 0x000fe2000bf86340 */
[----:B------:R2:W-:Y:S01]  /*0f50*/  @!P0 STG.E desc[UR4][R4.64], R11 ;  /* 0x0000000b04008986 */ /* 0x0005e2000c101904 */
[----:B------:R-:W-:-:S02]  /*0f60*/  ISETP.GE.AND.EX P2, PT, RZ, UR45, PT, P2 ;  /* 0x0000002dff007c0c */ /* 0x000fc4000bf46320 */
[----:B------:R-:W-:Y:S02]  /*0f70*/  ISETP.GE.AND.EX P1, PT, RZ, UR45, PT, P1 ;  /* 0x0000002dff007c0c */ /* 0x000fe4000bf26310 */
[----:B------:R-:W-:-:S04]  /*0f80*/  IADD3 R10, P0, PT, R19, R10, RZ ;  /* 0x0000000a130a7210 */ /* 0x000fc80007f1e0ff */
        /* <DEDUP_REMOVED lines=17> */
.L_x_4128:
[----:B------:R-:W-:Y:S05]  /*10a0*/  EXIT ;  /* 0x000000000000794d */ /* 0x000fea0003800000 */
.L_x_4129:
[----:B------:R-:W-:Y:S01]  /*10b0*/  HFMA2 R12, -RZ, RZ, 0, 9.5367431640625e-07 ;  /* 0x00000010ff0c7431 */ /* 0x000fe200000001ff */
[----:B------:R-:W-:Y:S01]  /*10c0*/  BSSY B1, `(.L_x_4141) ;  /* 0x0000006000017945 */ /* 0x000fe20003800000 */
[----:B------:R-:W-:Y:S01]  /*10d0*/  IMAD.MOV.U32 R11, RZ, RZ, 0x1f ;  /* 0x0000001fff0b7424 */ /* 0x000fe200078e00ff */
[----:B------:R-:W-:-:S07]  /*10e0*/  MOV R15, 0xffffffff ;  /* 0xffffffff000f7802 */ /* 0x000fce0000000f00 */
[----:B------:R-:W-:Y:S05]  /*10f0*/  WARPSYNC.COLLECTIVE R15, `(.L_x_4142) ;  /* 0x000000000f087348 */ /* 0x000fea0003c00000 */
[----:B------:R0:W1:Y:S02]  /*1100*/  SHFL.BFLY P6, R14, R13, R12, R11 ;  /* 0x0c00000c0d0e7389 */ /* 0x00006400000c000b */
[----:B01----:R-:W-:Y:S05]  /*1110*/  ENDCOLLECTIVE ;  /* 0x000000000000791b */ /* 0x003fea0003800000 */
.L_x_4142:
[----:B------:R-:W-:Y:S05]  /*1120*/  BSYNC B1 ;  /* 0x0000000000017941 */ /* 0x000fea0003800000 */
.L_x_4141:
[----:B------:R-:W-:Y:S01]  /*1130*/  HFMA2 R12, -RZ, RZ, 0, 4.76837158203125e-07 ;  /* 0x00000008ff0c7431 */ /* 0x000fe200000001ff */
[----:B------:R-:W-:Y:S01]  /*1140*/  FMNMX R13, R14, R13, !PT ;  /* 0x0000000d0e0d7209 */ /* 0x000fe20007800000 */
[----:B------:R-:W-:Y:S01]  /*1150*/  IMAD.MOV.U32 R11, RZ, RZ, 0x1f ;  /* 0x0000001fff0b7424 */ /* 0x000fe200078e00ff */
[----:B------:R-:W-:-:S07]  /*1160*/  MOV R15, 0xffffffff ;  /* 0xffffffff000f7802 */ /* 0x000fce0000000f00 */
[----:B------:R-:W-:Y:S05]  /*1170*/  WARPSYNC.COLLECTIVE R15, `(.L_x_4143) ;  /* 0x000000000f087348 */ /* 0x000fea0003c00000 */
[----:B------:R0:W1:Y:S02]  /*1180*/  SHFL.BFLY P6, R14, R13, R12, R11 ;  /* 0x0c00000c0d0e7389 */ /* 0x00006400000c000b */
[----:B01----:R-:W-:Y:S05]  /*1190*/  ENDCOLLECTIVE ;  /* 0x000000000000791b */ /* 0x003fea0003800000 */
.L_x_4143:
[----:B------:R-:W-:Y:S01]  /*11a0*/  IMAD.MOV.U32 R12, RZ, RZ, 0x4 ;  /* 0x00000004ff0c7424 */ /* 0x000fe200078e00ff */
[----:B------:R-:W-:-:S04]  /*11b0*/  FMNMX R0, R13, R14, !PT ;  /* 0x0000000e0d007209 */ /* 0x000fc80007800000 */
[----:B------:R-:W-:-:S07]  /*11c0*/  MOV R13, R0 ;  /* 0x00000000000d7202 */ /* 0x000fce0000000f00 */
[----:B------:R-:W-:Y:S05]  /*11d0*/  WARPSYNC.COLLECTIVE R15, `(.L_x_4144) ;  /* 0x000000000f087348 */ /* 0x000fea0003c00000 */
[----:B------:R0:W1:Y:S02]  /*11e0*/  SHFL.BFLY P6, R14, R13, R12, R11 ;  /* 0x0c00000c0d0e7389 */ /* 0x00006400000c000b */
[----:B01----:R-:W-:Y:S05]  /*11f0*/  ENDCOLLECTIVE ;  /* 0x000000000000791b */ /* 0x003fea0003800000 */
.L_x_4144:
[----:B------:R-:W-:Y:S01]  /*1200*/  HFMA2 R12, -RZ, RZ, 0, 1.1920928955078125e-07 ;  /* 0x00000002ff0c7431 */ /* 0x000fe200000001ff */
[----:B------:R-:W-:-:S04]  /*1210*/  FMNMX R4, R0, R14, !PT ;  /* 0x0000000e00047209 */ /* 0x000fc80007800000 */
[----:B------:R-:W-:-:S07]  /*1220*/  MOV R13, R4 ;  /* 0x00000004000d7202 */ /* 0x000fce0000000f00 */
[----:B------:R-:W-:Y:S05]  /*1230*/  WARPSYNC.COLLECTIVE R15, `(.L_x_4145) ;  /* 0x000000000f087348 */ /* 0x000fea0003c00000 */
[----:B------:R0:W1:Y:S02]  /*1240*/  SHFL.BFLY P6, R14, R13, R12, R11 ;  /* 0x0c00000c0d0e7389 */ /* 0x00006400000c000b */
[----:B01----:R-:W-:Y:S05]  /*1250*/  ENDCOLLECTIVE ;  /* 0x000000000000791b */ /* 0x003fea0003800000 */
.L_x_4145:
[----:B------:R-:W-:Y:S02]  /*1260*/  MOV R12, 0x1 ;  /* 0x00000001000c7802 */ /* 0x000fe40000000f00 */
[----:B------:R-:W-:Y:S01]  /*1270*/  FMNMX R5, R4, R14, !PT ;  /* 0x0000000e04057209 */ /* 0x000fe20007800000 */
[----:B------:R-:W-:-:S04]  /*1280*/  HFMA2 R4, -RZ, RZ, 0.96630859375, -0.0022525787353515625 ;  /* 0x3bbb989dff047431 */ /* 0x000fc800000001ff */
[----:B------:R-:W-:-:S07]  /*1290*/  IMAD.MOV.U32 R13, RZ, RZ, R5 ;  /* 0x000000ffff0d7224 */ /* 0x000fce00078e0005 */
[----:B------:R-:W-:Y:S05]  /*12a0*/  WARPSYNC.COLLECTIVE R15, `(.L_x_4146) ;  /* 0x000000000f087348 */ /* 0x000fea0003c00000 */
[----:B------:R0:W1:Y:S02]  /*12b0*/  SHFL.BFLY P6, R14, R13, R12, R11 ;  /* 0x0c00000c0d0e7389 */ /* 0x00006400000c000b */
[----:B01----:R-:W-:Y:S05]  /*12c0*/  ENDCOLLECTIVE ;  /* 0x000000000000791b */ /* 0x003fea0003800000 */
.L_x_4146:
[----:B------:R-:W-:-:S05]  /*12d0*/  FMNMX R23, R5, R14, !PT ;  /* 0x0000000e05177209 */ /* 0x000fca0007800000 */
[C---:B------:R-:W-:Y:S01]  /*12e0*/  FADD R25, -R23.reuse, R3 ;  /* 0x0000000317197221 */ /* 0x040fe20000000100 */
[----:B------:R-:W-:Y:S02]  /*12f0*/  IMAD.MOV.U32 R3, RZ, RZ, 0x437c0000 ;  /* 0x437c0000ff037424 */ /* 0x000fe400078e00ff */
[C---:B------:R-:W-:Y:S01]  /*1300*/  FADD R9, -R23.reuse, R28 ;  /* 0x0000001c17097221 */ /* 0x040fe20000000100 */
[----:B------:R-:W-:Y:S01]  /*1310*/  FADD R17, -R23, R26 ;  /* 0x0000001a17117221 */ /* 0x000fe20000000100 */
[-C--:B------:R-:W-:Y:S01]  /*1320*/  FFMA.SAT R0, R25, R4.reuse, 0.5 ;  /* 0x3f00000019007423 */ /* 0x080fe20000002004 */
[C---:B------:R-:W-:Y:S01]  /*1330*/  FADD R5, -R23.reuse, R24 ;  /* 0x0000001817057221 */ /* 0x040fe20000000100 */
[----:B------:R-:W-:Y:S01]  /*1340*/  FADD R23, -R23, R2 ;  /* 0x0000000217177221 */ /* 0x000fe20000000100 */
[-C--:B------:R-:W-:Y:S01]  /*1350*/  FFMA.SAT R14, R17, R4.reuse, 0.5 ;  /* 0x3f000000110e7423 */ /* 0x080fe20000002004 */
[----:B------:R-:W-:Y:S01]  /*1360*/  FFMA.RM R0, R0, R3, 12582913 ;  /* 0x4b40000100007423 */ /* 0x000fe20000004003 */
[-C--:B------:R-:W-:Y:S01]  /*1370*/  FFMA.SAT R24, R5, R4.reuse, 0.5 ;  /* 0x3f00000005187423 */ /* 0x080fe20000002004 */
[----:B------:R-:W-:-:S02]  /*1380*/  FFMA.SAT R26, R23, R4, 0.5 ;  /* 0x3f000000171a7423 */ /* 0x000fc40000002004 */
[C---:B------:R-:W-:Y:S01]  /*1390*/  FADD R2, R0.reuse, -12583039 ;  /* 0xcb40007f00027421 */ /* 0x040fe20000000000 */
[----:B------:R-:W-:-:S03]  /*13a0*/  SHF.L.U32 R0, R0, 0x17, RZ ;  /* 0x0000001700007819 */ /* 0x000fc600000006ff */
[----:B------:R-:W-:-:S04]  /*13b0*/  FFMA R2, R25, 1.4426950216293334961, -R2 ;  /* 0x3fb8aa3b19027823 */ /* 0x000fc80000000802 */
[----:B------:R-:W-:Y:S01]  /*13c0*/  FFMA R25, R25, 1.925963033500011079e-08, R2 ;  /* 0x32a5706019197823 */ /* 0x000fe20000000002 */
[----:B------:R-:W-:Y:S01]  /*13d0*/  FFMA.SAT R2, R9, R4, 0.5 ;  /* 0x3f00000009027423 */ /* 0x000fe20000002004 */
[----:B------:R-:W-:-:S03]  /*13e0*/  FFMA.RM R4, R24, R3, 12582913 ;  /* 0x4b40000118047423 */ /* 0x000fc60000004003 */
[----:B------:R-:W-:Y:S01]  /*13f0*/  FFMA.RM R11, R2, R3, 12582913 ;  /* 0x4b400001020b7423 */ /* 0x000fe20000004003 */
[----:B------:R-:W0:Y:S02]  /*1400*/  MUFU.EX2 R25, R25 ;  /* 0x0000001900197308 */ /* 0x000e240000000800 */
[----:B0-----:R-:W-:Y:S01]  /*1410*/  FMUL R2, R0, R25 ;  /* 0x0000001900027220 */ /* 0x001fe20000400000 */
[----:B------:R-:W-:-:S04]  /*1420*/  FADD R0, R11, -12583039 ;  /* 0xcb40007f0b007421 */ /* 0x000fc80000000000 */
[----:B------:R-:W-:-:S04]  /*1430*/  FFMA R0, R9, 1.4426950216293334961, -R0 ;  /* 0x3fb8aa3b09007823 */ /* 0x000fc80000000800 */
[----:B------:R-:W-:Y:S01]  /*1440*/  FFMA R12, R9, 1.925963033500011079e-08, R0 ;  /* 0x32a57060090c7823 */ /* 0x000fe20000000000 */
[-C--:B------:R-:W-:Y:S01]  /*1450*/  FFMA.RM R9, R14, R3.reuse, 12582913 ;  /* 0x4b4000010e097423 */ /* 0x080fe20000004003 */
[----:B------:R-:W-:Y:S01]  /*1460*/  FFMA.RM R3, R26, R3, 12582913 ;  /* 0x4b4000011a037423 */ /* 0x000fe20000004003 */
[----:B------:R-:W-:Y:S01]  /*1470*/  SHF.L.U32 R0, R11, 0x17, RZ ;  /* 0x000000170b007819 */ /* 0x000fe200000006ff */
[----:B------:R0:W1:Y:S01]  /*1480*/  MUFU.EX2 R13, R12 ;  /* 0x0000000c000d7308 */ /* 0x0000620000000800 */
[----:B------:R-:W-:-:S04]  /*1490*/  FADD R14, R9, -12583039 ;  /* 0xcb40007f090e7421 */ /* 0x000fc80000000000 */
[----:B------:R-:W-:Y:S01]  /*14a0*/  FFMA R14, R17, 1.4426950216293334961, -R14 ;  /* 0x3fb8aa3b110e7823 */ /* 0x000fe2000000080e */
[----:B0-----:R-:W-:-:S03]  /*14b0*/  FADD R12, R4, -12583039 ;  /* 0xcb40007f040c7421 */ /* 0x001fc60000000000 */
[----:B------:R-:W-:Y:S01]  /*14c0*/  FFMA R14, R17, 1.925963033500011079e-08, R14 ;  /* 0x32a57060110e7823 */ /* 0x000fe2000000000e */
[----:B------:R-:W-:Y:S01]  /*14d0*/  SHF.L.U32 R4, R4, 0x17, RZ ;  /* 0x0000001704047819 */ /* 0x000fe200000006ff */
[----:B------:R-:W-:-:S04]  /*14e0*/  FFMA R12, R5, 1.4426950216293334961, -R12 ;  /* 0x3fb8aa3b050c7823 */ /* 0x000fc8000000080c */
[----:B------:R-:W0:Y:S01]  /*14f0*/  MUFU.EX2 R14, R14 ;  /* 0x0000000e000e7308 */ /* 0x000e220000000800 */
[----:B------:R-:W-:Y:S01]  /*1500*/  FFMA R11, R5, 1.925963033500011079e-08, R12 ;  /* 0x32a57060050b7823 */ /* 0x000fe2000000000c */
[----:B------:R-:W-:Y:S01]  /*1510*/  FADD R12, R3, -12583039 ;  /* 0xcb40007f030c7421 */ /* 0x000fe20000000000 */
[----:B------:R-:W-:Y:S02]  /*1520*/  IMAD.SHL.U32 R5, R9, 0x800000, RZ ;  /* 0x0080000009057824 */ /* 0x000fe400078e00ff */
[----:B-1----:R-:W-:Y:S01]  /*1530*/  FMUL R0, R0, R13 ;  /* 0x0000000d00007220 */ /* 0x002fe20000400000 */
[----:B------:R-:W-:Y:S01]  /*1540*/  FADD R9, RZ, R2 ;  /* 0x00000002ff097221 */ /* 0x000fe20000000000 */
[----:B------:R-:W-:Y:S01]  /*1550*/  FFMA R12, R23, 1.4426950216293334961, -R12 ;  /* 0x3fb8aa3b170c7823 */ /* 0x000fe2000000080c */
[----:B------:R-:W-:Y:S01]  /*1560*/  SHF.L.U32 R3, R3, 0x17, RZ ;  /* 0x0000001703037819 */ /* 0x000fe200000006ff */
[----:B------:R-:W1:Y:S02]  /*1570*/  MUFU.EX2 R11, R11 ;  /* 0x0000000b000b7308 */ /* 0x000e640000000800 */
[----:B------:R-:W-:Y:S01]  /*1580*/  FFMA R23, R23, 1.925963033500011079e-08, R12 ;  /* 0x32a5706017177823 */ /* 0x000fe2000000000c */
[----:B------:R-:W-:-:S05]  /*1590*/  FADD R12, R9, R0 ;  /* 0x00000000090c7221 */ /* 0x000fca0000000000 */
[----:B------:R-:W2:Y:S01]  /*15a0*/  MUFU.EX2 R24, R23 ;  /* 0x0000001700187308 */ /* 0x000ea20000000800 */
[----:B0-----:R-:W-:-:S04]  /*15b0*/  FMUL R5, R5, R14 ;  /* 0x0000000e05057220 */ /* 0x001fc80000400000 */
[----:B------:R-:W-:Y:S01]  /*15c0*/  FADD R9, R12, R5 ;  /* 0x000000050c097221 */ /* 0x000fe20000000000 */
[----:B-1----:R-:W-:Y:S01]  /*15d0*/  FMUL R4, R4, R11 ;  /* 0x0000000b04047220 */ /* 0x002fe20000400000 */
[----:B------:R-:W-:-:S03]  /*15e0*/  MOV R11, 0x1f ;  /* 0x0000001f000b7802 */ /* 0x000fc60000000f00 */
[----:B------:R-:W-:Y:S01]  /*15f0*/  FADD R12, R9, R4 ;  /* 0x00000004090c7221 */ /* 0x000fe20000000000 */
[----:B--2---:R-:W-:-:S04]  /*1600*/  FMUL R3, R3, R24 ;  /* 0x0000001803037220 */ /* 0x004fc80000400000 */
[----:B------:R-:W-:Y:S01]  /*1610*/  FADD R13, R12, R3 ;  /* 0x000000030c0d7221 */ /* 0x000fe20000000000 */
[----:B------:R-:W-:-:S07]  /*1620*/  IMAD.MOV.U32 R12, RZ, RZ, 0x10 ;  /* 0x00000010ff0c7424 */ /* 0x000fce00078e00ff */
[----:B------:R-:W-:Y:S05]  /*1630*/  WARPSYNC.COLLECTIVE R15, `(.L_x_4147) ;  /* 0x000000000f087348 */ /* 0x000fea0003c00000 */
[----:B------:R0:W1:Y:S02]  /*1640*/  SHFL.BFLY P6, R14, R13, R12, R11 ;  /* 0x0c00000c0d0e7389 */ /* 0x00006400000c000b */
[----:B01----:R-:W-:Y:S05]  /*1650*/  ENDCOLLECTIVE ;  /* 0x000000000000791b */ /* 0x003fea0003800000 */
.L_x_4147:
[----:B------:R-:W-:Y:S02]  /*1660*/  IMAD.MOV.U32 R12, RZ, RZ, 0x8 ;  /* 0x00000008ff0c7424 */ /* 0x000fe400078e00ff */
[----:B------:R-:W-:-:S05]  /*1670*/  FADD R9, R13, R14 ;  /* 0x0000000e0d097221 */ /* 0x000fca0000000000 */
[----:B------:R-:W-:-:S07]  /*1680*/  MOV R13, R9 ;  /* 0x00000009000d7202 */ /* 0x000fce0000000f00 */
[----:B------:R-:W-:Y:S05]  /*1690*/  WARPSYNC.COLLECTIVE R15, `(.L_x_4148) ;  /* 0x000000000f087348 */ /* 0x000fea0003c00000 */
[----:B------:R0:W1:Y:S02]  /*16a0*/  SHFL.BFLY P6, R14, R13, R12, R11 ;  /* 0x0c00000c0d0e7389 */ /* 0x00006400000c000b */
[----:B01----:R-:W-:Y:S05]  /*16b0*/  ENDCOLLECTIVE ;  /* 0x000000000000791b */ /* 0x003fea0003800000 */
.L_x_4148:
[----:B------:R-:W-:Y:S02]  /*16c0*/  HFMA2 R12, -RZ, RZ, 0, 2.384185791015625e-07 ;  /* 0x00000004ff0c7431 */ /* 0x000fe400000001ff */
[----:B------:R-:W-:-:S05]  /*16d0*/  FADD R17, R9, R14 ;  /* 0x0000000e09117221 */ /* 0x000fca0000000000 */
[----:B------:R-:W-:-:S07]  /*16e0*/  MOV R13, R17 ;  /* 0x00000011000d7202 */ /* 0x000fce0000000f00 */
[----:B------:R-:W-:Y:S05]  /*16f0*/  WARPSYNC.COLLECTIVE R15, `(.L_x_4149) ;  /* 0x000000000f087348 */ /* 0x000fea0003c00000 */
[----:B------:R0:W1:Y:S02]  /*1700*/  SHFL.BFLY P6, R14, R13, R12, R11 ;  /* 0x0c00000c0d0e7389 */ /* 0x00006400000c000b */
[----:B01----:R-:W-:Y:S05]  /*1710*/  ENDCOLLECTIVE ;  /* 0x000000000000791b */ /* 0x003fea0003800000 */
.L_x_4149:
[----:B------:R-:W-:Y:S01]  /*1720*/  MOV R12, 0x2 ;  /* 0x00000002000c7802 */ /* 0x000fe20000000f00 */
[----:B------:R-:W-:-:S04]  /*1730*/  FADD R23, R17, R14 ;  /* 0x0000000e11177221 */ /* 0x000fc80000000000 */
[----:B------:R-:W-:-:S07]  /*1740*/  IMAD.MOV.U32 R13, RZ, RZ, R23 ;  /* 0x000000ffff0d7224 */ /* 0x000fce00078e0017 */
[----:B------:R-:W-:Y:S05]  /*1750*/  WARPSYNC.COLLECTIVE R15, `(.L_x_4150) ;  /* 0x000000000f087348 */ /* 0x000fea0003c00000 */
[----:B------:R0:W1:Y:S02]  /*1760*/  SHFL.BFLY P6, R14, R13, R12, R11 ;  /* 0x0c00000c0d0e7389 */ /* 0x00006400000c000b */
[----:B01----:R-:W-:Y:S05]  /*1770*/  ENDCOLLECTIVE ;  /* 0x000000000000791b */ /* 0x003fea0003800000 */
.L_x_4150:
[----:B------:R-:W-:Y:S02]  /*1780*/  IMAD.MOV.U32 R12, RZ, RZ, 0x1 ;  /* 0x00000001ff0c7424 */ /* 0x000fe400078e00ff */
[----:B------:R-:W-:-:S05]  /*1790*/  FADD R24, R23, R14 ;  /* 0x0000000e17187221 */ /* 0x000fca0000000000 */
[----:B------:R-:W-:-:S07]  /*17a0*/  MOV R13, R24 ;  /* 0x00000018000d7202 */ /* 0x000fce0000000f00 */
[----:B------:R-:W-:Y:S05]  /*17b0*/  WARPSYNC.COLLECTIVE R15, `(.L_x_4151) ;  /* 0x000000000f087348 */ /* 0x000fea0003c00000 */
[----:B------:R0:W1:Y:S02]  /*17c0*/  SHFL.BFLY P6, R14, R13, R12, R11 ;  /* 0x0c00000c0d0e7389 */ /* 0x00006400000c000b */
[----:B01----:R-:W-:Y:S05]  /*17d0*/  ENDCOLLECTIVE ;  /* 0x000000000000791b */ /* 0x003fea0003800000 */
.L_x_4151:
[----:B------:R-:W-:Y:S05]  /*17e0*/  BRA `(.L_x_4152) ;  /* 0xfffffff000807947 */ /* 0x000fea000383ffff */
        .weak           $__internal_64_$__cuda_sm3x_div_rn_noftz_f32_slowpath
        .type           $__internal_64_$__cuda_sm3x_div_rn_noftz_f32_slowpath,@function
        .size           $__internal_64_$__cuda_sm3x_div_rn_noftz_f32_slowpath,(.L_x_8550 - $__internal_64_$__cuda_sm3x_div_rn_noftz_f32_slowpath)
$__internal_64_$__cuda_sm3x_div_rn_noftz_f32_slowpath:
        /* <DEDUP_REMOVED lines=29> */
[----:B------:R-:W-:Y:S01]  /*19c0*/  ISETP.GE.AND P1, PT, R13, RZ, PT ;  /* 0x000000ff0d00720c */ /* 0x000fe20003f26270 */
[----:B------:R-:W-:-:S05]  /*19d0*/  VIADD R13, R12, 0xffffffff ;  /* 0xffffffff0c0d7836 */ /* 0x000fca0000000000 */
[----:B------:R-:W-:-:S07]  /*19e0*/  ISETP.GE.AND P2, PT, R13, RZ, PT ;  /* 0x000000ff0d00720c */ /* 0x000fce0003f46270 */
[----:B------:R-:W-:Y:S01]  /*19f0*/  @P1 MOV R13, RZ ;  /* 0x000000ff000d1202 */ /* 0x000fe20000000f00 */
[----:B------:R-:W-:Y:S01]  /*1a00*/  @!P1 FFMA R2, R2, 1.84467440737095516160e+19, RZ ;  /* 0x5f80000002029823 */ /* 0x000fe200000000ff */
[----:B------:R-:W-:-:S04]  /*1a10*/  @!P1 MOV R13, 0xffffffc0 ;  /* 0xffffffc0000d9802 */ /* 0x000fc80000000f00 */
[----:B------:R-:W-:Y:S01]  /*1a20*/  @!P2 FFMA R25, R9, 1.84467440737095516160e+19, RZ ;  /* 0x5f8000000919a823 */ /* 0x000fe200000000ff */
[----:B------:R-:W-:-:S07]  /*1a30*/  @!P2 VIADD R13, R13, 0x40 ;  /* 0x000000400d0da836 */ /* 0x000fce0000000000 */
.L_x_4154:
[----:B------:R-:W-:Y:S01]  /*1a40*/  LEA R24, R12, 0xc0800000, 0x17 ;  /* 0xc08000000c187811 */ /* 0x000fe200078eb8ff */
[----:B------:R-:W-:Y:S01]  /*1a50*/  BSSY.RECONVERGENT B3, `(.L_x_4159) ;  /* 0x0000036000037945 */ /* 0x000fe20003800200 */
[----:B------:R-:W-:Y:S02]  /*1a60*/  IADD3 R27, PT, PT, R27, -0x7f, RZ ;  /* 0xffffff811b1b7810 */ /* 0x000fe40007ffe0ff */
[----:B------:R-:W-:-:S03]  /*1a70*/  IADD3 R26, PT, PT, -R24, R25, RZ ;  /* 0x00000019181a7210 */ /* 0x000fc60007ffe1ff */
[C---:B------:R-:W-:Y:S01]  /*1a80*/  IMAD R2, R27.reuse, -0x800000, R2 ;  /* 0xff8000001b027824 */ /* 0x040fe200078e0202 */
[----:B------:R0:W1:Y:S01]  /*1a90*/  MUFU.RCP R24, R26 ;  /* 0x0000001a00187308 */ /* 0x0000620000001000 */
[----:B------:R-:W-:Y:S01]  /*1aa0*/  FADD.FTZ R25, -R26, -RZ ;  /* 0x800000ff1a197221 */ /* 0x000fe20000010100 */
[----:B0-----:R-:W-:-:S05]  /*1ab0*/  IADD3 R26, PT, PT, R27, 0x7f, -R12 ;  /* 0x0000007f1b1a7810 */ /* 0x001fca0007ffe80c */
[----:B------:R-:W-:Y:S02]  /*1ac0*/  IMAD.IADD R26, R26, 0x1, R13 ;  /* 0x000000011a1a7824 */ /* 0x000fe400078e020d */
        /* <DEDUP_REMOVED lines=21> */
[C---:B------:R-:W-:Y:S01]  /*1c20*/  VIADD R27, R12.reuse, 0x20 ;  /* 0x000000200c1b7836 */ /* 0x040fe20000000000 */
[C---:B------:R-:W-:Y:S02]  /*1c30*/  ISETP.NE.AND P3, PT, R12.reuse, RZ, PT ;  /* 0x000000ff0c00720c */ /* 0x040fe40003f65270 */
[----:B------:R-:W-:Y:S02]  /*1c40*/  ISETP.NE.AND P2, PT, R12, RZ, PT ;  /* 0x000000ff0c00720c */ /* 0x000fe40003f45270 */
[----:B------:R-:W-:Y:S01]  /*1c50*/  LOP3.LUT R26, R13, 0x7fffff, RZ, 0xc0, !PT ;  /* 0x007fffff0d1a7812 */ /* 0x000fe200078ec0ff */
[CCC-:B------:R-:W-:Y:S01]  /*1c60*/  FFMA.RP R13, R24.reuse, R2.reuse, R29.reuse ;  /* 0x00000002180d7223 */ /* 0x1c0fe2000000801d */
[----:B------:R-:W-:Y:S01]  /*1c70*/  FFMA.RM R2, R24, R2, R29 ;  /* 0x0000000218027223 */ /* 0x000fe2000000401d */
[----:B------:R-:W-:Y:S02]  /*1c80*/  IADD3 R12, PT, PT, -R12, RZ, RZ ;  /* 0x000000ff0c0c7210 */ /* 0x000fe40007ffe1ff */
        /* <DEDUP_REMOVED lines=14> */
.L_x_4161:
[----:B------:R-:W-:-:S04]  /*1d70*/  LOP3.LUT R25, R25, 0x80000000, RZ, 0xc0, !PT ;  /* 0x8000000019197812 */ /* 0x000fc800078ec0ff */
[----:B------:R-:W-:Y:S01]  /*1d80*/  LOP3.LUT R25, R25, 0x7f800000, RZ, 0xfc, !PT ;  /* 0x7f80000019197812 */ /* 0x000fe200078efcff */
[----:B------:R-:W-:Y:S06]  /*1d90*/  BRA `(.L_x_4162) ;  /* 0x0000000000047947 */ /* 0x000fec0003800000 */
.L_x_4160:
[----:B------:R-:W-:-:S07]  /*1da0*/  IMAD R25, R26, 0x800000, R25 ;  /* 0x008000001a197824 */ /* 0x000fce00078e0219 */
.L_x_4162:
[----:B------:R-:W-:Y:S05]  /*1db0*/  BSYNC.RECONVERGENT B3 ;  /* 0x0000000000037941 */ /* 0x000fea0003800200 */
.L_x_4159:
[----:B------:R-:W-:Y:S05]  /*1dc0*/  BRA `(.L_x_4163) ;  /* 0x0000000000207947 */ /* 0x000fea0003800000 */
.L_x_4158:
[----:B------:R-:W-:-:S04]  /*1dd0*/  LOP3.LUT R25, R25, 0x80000000, R2, 0x48, !PT ;  /* 0x8000000019197812 */ /* 0x000fc800078e4802 */
[----:B------:R-:W-:Y:S01]  /*1de0*/  LOP3.LUT R25, R25, 0x7f800000, RZ, 0xfc, !PT ;  /* 0x7f80000019197812 */ /* 0x000fe200078efcff */
[----:B------:R-:W-:Y:S06]  /*1df0*/  BRA `(.L_x_4163) ;  /* 0x0000000000147947 */ /* 0x000fec0003800000 */
.L_x_4157:
[----:B------:R-:W-:Y:S01]  /*1e00*/  LOP3.LUT R25, R25, 0x80000000, R2, 0x48, !PT ;  /* 0x8000000019197812 */ /* 0x000fe200078e4802 */
[----:B------:R-:W-:Y:S06]  /*1e10*/  BRA `(.L_x_4163) ;  /* 0x00000000000c7947 */ /* 0x000fec0003800000 */
.L_x_4156:
[----:B------:R-:W0:Y:S01]  /*1e20*/  MUFU.RSQ R25, -QNAN ;  /* 0xffc0000000197908 */ /* 0x000e220000001400 */
[----:B------:R-:W-:Y:S05]  /*1e30*/  BRA `(.L_x_4163) ;  /* 0x0000000000047947 */ /* 0x000fea0003800000 */
.L_x_4155:
[----:B------:R-:W-:-:S07]  /*1e40*/  FADD.FTZ R25, R2, R9 ;  /* 0x0000000902197221 */ /* 0x000fce0000010000 */
.L_x_4163:
[----:B------:R-:W-:Y:S05]  /*1e50*/  BSYNC.RECONVERGENT B2 ;  /* 0x0000000000027941 */ /* 0x000fea0003800200 */
.L_x_4153:
[----:B------:R-:W-:Y:S01]  /*1e60*/  HFMA2 R13, -RZ, RZ, 0, 0 ;  /* 0x00000000ff0d7431 */ /* 0x000fe200000001ff */
[----:B------:R-:W-:-:S04]  /*1e70*/  MOV R12, R14 ;  /* 0x0000000e000c7202 */ /* 0x000fc80000000f00 */
[----:B0-----:R-:W-:Y:S05]  /*1e80*/  RET.REL.NODEC R12 `(_Z15SoftmaxWarpImplI10DirectLoadIffE11DirectStoreIffEfLi1ELi5ELi32ELi1ELb1EL9Algorithm0EEvT_T0_ll) ;  /* 0xffffffe00c5c7950 */ /* 0x001fea0003c3ffff */
.L_x_4164:
        /* <DEDUP_REMOVED lines=15> */
.L_x_8550:


//--------------------- .text._Z15SoftmaxWarpImplI10DirectLoadIffE11DirectStoreIffEfLi1ELi5ELi32ELi1ELb0EL9Algorithm0EEvT_T0_ll --------------------------
	.section	.text._Z15SoftmaxWarpImplI10DirectLoadIffE11DirectStoreIffEfLi1ELi5ELi32ELi1ELb0EL9Algorithm0EEvT_T0_ll,"ax",@progbits
	.align	128
        .global         _Z15SoftmaxWarpImplI10DirectLoadIffE11DirectStoreIffEfLi1ELi5ELi32ELi1ELb0EL9Algorithm0EEvT_T0_ll
        .type           _Z15SoftmaxWarpImplI10DirectLoadIffE11DirectStoreIffEfLi1ELi5ELi32ELi1ELb0EL9Algorithm0EEvT_T0_ll,@function
        .size           _Z15SoftmaxWarpImplI10DirectLoadIffE11DirectStoreIffEfLi1ELi5ELi32ELi1ELb0EL9Algorithm0EEvT_T0_ll,(.L_x_8551 - _Z15SoftmaxWarpImplI10DirectLoadIffE11DirectStoreIffEfLi1ELi5ELi32ELi1ELb0EL9Algorithm0EEvT_T0_ll)
        .other          _Z15SoftmaxWarpImplI10DirectLoadIffE11DirectStoreIffEfLi1ELi5ELi32ELi1ELb0EL9Algorithm0EEvT_T0_ll,@"STO_CUDA_ENTRY STV_DEFAULT"
_Z15SoftmaxWarpImplI10DirectLoadIffE11DirectStoreIffEfLi1ELi5ELi32ELi1ELb0EL9Algorithm0EEvT_T0_ll:
.text._Z15SoftmaxWarpImplI10DirectLoadIffE11DirectStoreIffEfLi1ELi5ELi32ELi1ELb0EL9Algorithm0EEvT_T0_ll:
        /* <DEDUP_REMOVED lines=24> */
.L_x_4165:
        /* <DEDUP_REMOVED lines=13> */
.L_x_4177:
[----:B---3--:R-:W-:Y:S02]  /*0250*/  HFMA2 R11, -RZ, RZ, 0, 0 ;  /* 0x00000000ff0b7431 */ /* 0x008fe400000001ff */
[----:B------:R-:W-:Y:S01]  /*0260*/  IMAD R0, R8, UR38, RZ ;  /* 0x0000002608007c24 */ /* 0x000fe2000f8e02ff */
[C---:B--2---:R-:W-:Y:S02]  /*0270*/  R2UR UR4, R6.reuse ;  /* 0x00000000060472ca */ /* 0x044fe400000e0000 */
[----:B------:R-:W-:Y:S01]  /*0280*/  R2UR UR5, R7 ;  /* 0x00000000070572ca */ /* 0x000fe200000e0000 */
[----:B------:R-:W-:Y:S01]  /*0290*/  IMAD R3, R9, UR39, R0 ;  /* 0x0000002709037c24 */ /* 0x000fe2000f8e0200 */
[C---:B------:R-:W-:Y:S02]  /*02a0*/  R2UR UR6, R6.reuse ;  /* 0x00000000060672ca */ /* 0x040fe400000e0000 */
[----:B------:R-:W-:Y:S01]  /*02b0*/  R2UR UR7, R7 ;  /* 0x00000000070772ca */ /* 0x000fe200000e0000 */
[----:B-1----:R-:W-:Y:S01]  /*02c0*/  IMAD.WIDE.U32 R4, R9, UR38, R10 ;  /* 0x0000002609047c25 */ /* 0x002fe2000f8e000a */
[----:B------:R-:W-:-:S02]  /*02d0*/  R2UR UR8, R6 ;  /* 0x00000000060872ca */ /* 0x000fc400000e0000 */
[----:B------:R-:W-:Y:S02]  /*02e0*/  R2UR UR9, R7 ;  /* 0x00000000070972ca */ /* 0x000fe400000e0000 */
[----:B------:R-:W-:Y:S02]  /*02f0*/  IADD3 R3, PT, PT, R5, R3, RZ ;  /* 0x0000000305037210 */ /* 0x000fe40007ffe0ff */
[----:B------:R-:W-:Y:S02]  /*0300*/  LEA R2, P0, R4, UR36, 0x2 ;  /* 0x0000002404027c11 */ /* 0x000fe4000f8010ff */
[----:B------:R-:W-:Y:S02]  /*0310*/  R2UR UR10, R6 ;  /* 0x00000000060a72ca */ /* 0x000fe400000e0000 */
[----:B------:R-:W-:Y:S02]  /*0320*/  R2UR UR11, R7 ;  /* 0x00000000070b72ca */ /* 0x000fe400000e0000 */
[----:B------:R-:W-:-:S02]  /*0330*/  LEA.HI.X R3, R4, UR37, R3, 0x2, P0 ;  /* 0x0000002504037c11 */ /* 0x000fc400080f1403 */
[----:B------:R-:W-:Y:S02]  /*0340*/  R2UR UR12, R6 ;  /* 0x00000000060c72ca */ /* 0x000fe400000e0000 */
[----:B------:R-:W-:Y:S01]  /*0350*/  R2UR UR13, R7 ;  /* 0x00000000070d72ca */ /* 0x000fe200000e0000 */
[----:B------:R-:W2:Y:S04]  /*0360*/  LDG.E R21, desc[UR4][R2.64] ;  /* 0x0000000402157981 */ /* 0x000ea8000c1e1900 */
[----:B------:R-:W2:Y:S04]  /*0370*/  LDG.E R17, desc[UR6][R2.64+0x80] ;  /* 0x0000800602117981 */ /* 0x000ea8000c1e1900 */
[----:B------:R-:W3:Y:S04]  /*0380*/  LDG.E R5, desc[UR8][R2.64+0x100] ;  /* 0x0001000802057981 */ /* 0x000ee8000c1e1900 */
[----:B------:R-:W3:Y:S04]  /*0390*/  LDG.E R4, desc[UR10][R2.64+0x180] ;  /* 0x0001800a02047981 */ /* 0x000ee8000c1e1900 */
[----:B------:R-:W4:Y:S01]  /*03a0*/  LDG.E R19, desc[UR12][R2.64+0x200] ;  /* 0x0002000c02137981 */ /* 0x000f22000c1e1900 */
[----:B------:R-:W-:Y:S01]  /*03b0*/  UMOV UR4, 0xffffffff ;  /* 0xffffffff00047882 */ /* 0x000fe20000000000 */
[----:B--2---:R-:W-:-:S04]  /*03c0*/  FMNMX3 R0, R21, -INF , R17, !PT ;  /* 0xff80000015007876 */ /* 0x004fc80007800011 */
[----:B---3--:R-:W-:-:S04]  /*03d0*/  FMNMX3 R0, R0, R5, R4, !PT ;  /* 0x0000000500007276 */ /* 0x008fc80007800004 */
[----:B----4-:R-:W-:Y:S01]  /*03e0*/  FMNMX R13, R0, R19, !PT ;  /* 0x00000013000d7209 */ /* 0x010fe20007800000 */
[----:B------:R-:W-:Y:S06]  /*03f0*/  BRA.DIV UR4, `(.L_x_4166) ;  /* 0x0000000a04bc7947 */ /* 0x000fec000b800000 */
[----:B------:R-:W1:Y:S01]  /*0400*/  SHFL.BFLY PT, R14, R13, 0x10, 0x1f ;  /* 0x0e001f000d0e7f89 */ /* 0x000e6200000e0000 */
[----:B------:R-:W-:Y:S01]  /*0410*/  IMAD.MOV.U32 R11, RZ, RZ, 0x3bbb989d ;  /* 0x3bbb989dff0b7424 */ /* 0x000fe200078e00ff */
        /* <DEDUP_REMOVED lines=22> */
[----:B------:R-:W-:Y:S01]  /*0580*/  FADD R17, R3, -12583039 ;  /* 0xcb40007f03117421 */ /* 0x000fe20000000000 */
[----:B------:R-:W-:Y:S01]  /*0590*/  SHF.L.U32 R0, R0, 0x17, RZ ;  /* 0x0000001700007819 */ /* 0x000fe200000006ff */
[----:B------:R-:W-:Y:S01]  /*05a0*/  FFMA R15, R20, 1.4426950216293334961, -R15 ;  /* 0x3fb8aa3b140f7823 */ /* 0x000fe2000000080f */
[----:B------:R-:W-:Y:S01]  /*05b0*/  FFMA R13, R22, 1.4426950216293334961, -R13 ;  /* 0x3fb8aa3b160d7823 */ /* 0x000fe2000000080d */
[----:B------:R-:W-:Y:S02]  /*05c0*/  FFMA R17, R18, 1.4426950216293334961, -R17 ;  /* 0x3fb8aa3b12117823 */ /* 0x000fe40000000811 */
[----:B------:R-:W-:Y:S01]  /*05d0*/  FFMA R15, R20, 1.925963033500011079e-08, R15 ;  /* 0x32a57060140f7823 */ /* 0x000fe2000000000f */
[----:B------:R-:W-:Y:S01]  /*05e0*/  FADD R20, R19, -R14 ;  /* 0x8000000e13147221 */ /* 0x000fe20000000000 */
[----:B------:R-:W-:Y:S01]  /*05f0*/  FFMA R5, R22, 1.925963033500011079e-08, R13 ;  /* 0x32a5706016057823 */ /* 0x000fe2000000000d */
[-C--:B------:R-:W-:Y:S01]  /*0600*/  FFMA.SAT R13, R4, R11.reuse, 0.5 ;  /* 0x3f000000040d7423 */ /* 0x080fe2000000200b */
[----:B------:R1:W-:Y:S01]  /*0610*/  MUFU.EX2 R14, R15 ;  /* 0x0000000f000e7308 */ /* 0x0003e20000000800 */
[----:B------:R-:W-:Y:S01]  /*0620*/  FFMA.SAT R21, R20, R11, 0.5 ;  /* 0x3f00000014157423 */ /* 0x000fe2000000200b */
[----:B------:R-:W-:Y:S01]  /*0630*/  FFMA R11, R18, 1.925963033500011079e-08, R17 ;  /* 0x32a57060120b7823 */ /* 0x000fe20000000011 */
[----:B------:R-:W-:-:S02]  /*0640*/  FFMA.RM R13, R13, R12, 12582913 ;  /* 0x4b4000010d0d7423 */ /* 0x000fc4000000400c */
[----:B------:R-:W-:Y:S02]  /*0650*/  FFMA.RM R12, R21, R12, 12582913 ;  /* 0x4b400001150c7423 */ /* 0x000fe4000000400c */
[----:B------:R-:W-:Y:S01]  /*0660*/  FADD R19, R13, -12583039 ;  /* 0xcb40007f0d137421 */ /* 0x000fe20000000000 */
[----:B------:R-:W2:Y:S01]  /*0670*/  MUFU.EX2 R5, R5 ;  /* 0x0000000500057308 */ /* 0x000ea20000000800 */
[----:B------:R-:W-:Y:S01]  /*0680*/  FADD R17, R12, -12583039 ;  /* 0xcb40007f0c117421 */ /* 0x000fe20000000000 */
[----:B-1----:R-:W-:Y:S02]  /*0690*/  IMAD.SHL.U32 R15, R2, 0x800000, RZ ;  /* 0x00800000020f7824 */ /* 0x002fe400078e00ff */
[----:B------:R-:W-:Y:S01]  /*06a0*/  FFMA R19, R4, 1.4426950216293334961, -R19 ;  /* 0x3fb8aa3b04137823 */ /* 0x000fe20000000813 */
[----:B------:R-:W-:Y:S01]  /*06b0*/  SHF.L.U32 R2, R3, 0x17, RZ ;  /* 0x0000001703027819 */ /* 0x000fe200000006ff */
[----:B------:R-:W-:Y:S01]  /*06c0*/  FFMA R17, R20, 1.4426950216293334961, -R17 ;  /* 0x3fb8aa3b14117823 */ /* 0x000fe20000000811 */
[----:B------:R-:W-:Y:S01]  /*06d0*/  SHF.L.U32 R13, R13, 0x17, RZ ;  /* 0x000000170d0d7819 */ /* 0x000fe200000006ff */
[----:B------:R-:W-:Y:S01]  /*06e0*/  FFMA R19, R4, 1.925963033500011079e-08, R19 ;  /* 0x32a5706004137823 */ /* 0x000fe20000000013 */
[----:B------:R-:W1:Y:S01]  /*06f0*/  MUFU.EX2 R11, R11 ;  /* 0x0000000b000b7308 */ /* 0x000e620000000800 */
[----:B------:R-:W-:-:S07]  /*0700*/  FFMA R17, R20, 1.925963033500011079e-08, R17 ;  /* 0x32a5706014117823 */ /* 0x000fce0000000011 */
[----:B------:R-:W3:Y:S01]  /*0710*/  MUFU.EX2 R4, R19 ;  /* 0x0000001300047308 */ /* 0x000ee20000000800 */
[----:B--2---:R-:W-:Y:S01]  /*0720*/  FMUL R5, R0, R5 ;  /* 0x0000000500057220 */ /* 0x004fe20000400000 */
[----:B------:R-:W-:Y:S01]  /*0730*/  FMUL R0, R15, R14 ;  /* 0x0000000e0f007220 */ /* 0x000fe20000400000 */
[----:B------:R-:W-:Y:S02]  /*0740*/  IMAD.SHL.U32 R14, R12, 0x800000, RZ ;  /* 0x008000000c0e7824 */ /* 0x000fe400078e00ff */
[----:B------:R-:W-:-:S03]  /*0750*/  FADD R3, RZ, R5 ;  /* 0x00000005ff037221 */ /* 0x000fc60000000000 */
[----:B------:R-:W2:Y:S01]  /*0760*/  MUFU.EX2 R17, R17 ;  /* 0x0000001100117308 */ /* 0x000ea20000000800 */
[----:B-1----:R-:W-:Y:S01]  /*0770*/  FMUL R2, R2, R11 ;  /* 0x0000000b02027220 */ /* 0x002fe20000400000 */
[----:B------:R-:W-:-:S04]  /*0780*/  FADD R11, R3, R0 ;  /* 0x00000000030b7221 */ /* 0x000fc80000000000 */
[----:B------:R-:W-:Y:S01]  /*0790*/  FADD R12, R11, R2 ;  /* 0x000000020b0c7221 */ /* 0x000fe20000000000 */
[----:B---3--:R-:W-:-:S04]  /*07a0*/  FMUL R3, R13, R4 ;  /* 0x000000040d037220 */ /* 0x008fc80000400000 */
        /* <DEDUP_REMOVED lines=12> */
.L_x_4189:
        /* <DEDUP_REMOVED lines=12> */
[----:B01----:R-:W-:Y:S05]  /*0930*/  CALL.REL.NOINC `($__internal_65_$__cuda_sm3x_div_rn_noftz_f32_slowpath) ;  /* 0x0000000c00407944 */ /* 0x003fea0003c00000 */
[----:B------:R-:W-:-:S07]  /*0940*/  MOV R11, R5 ;  /* 0x00000005000b7202 */ /* 0x000fce0000000f00 */
.L_x_4168:
[----:B------:R-:W-:Y:S05]  /*0950*/  BSYNC.RECONVERGENT B0 ;  /* 0x0000000000007941 */ /* 0x000fea0003800200 */
.L_x_4167:
        /* <DEDUP_REMOVED lines=9> */
[----:B------:R-:W-:Y:S01]  /*09f0*/  IMAD.MOV.U32 R5, RZ, RZ, R0 ;  /* 0x000000ffff057224 */ /* 0x000fe200078e0000 */
[----:B------:R-:W-:Y:S02]  /*0a00*/  MOV R12, R15 ;  /* 0x0000000f000c7202 */ /* 0x000fe40000000f00 */
[----:B------:R-:W-:-:S07]  /*0a10*/  MOV R17, 0xa30 ;  /* 0x00000a3000117802 */ /* 0x000fce0000000f00 */
[----:B01----:R-:W-:Y:S05]  /*0a20*/  CALL.REL.NOINC `($__internal_65_$__cuda_sm3x_div_rn_noftz_f32_slowpath) ;  /* 0x0000000c00047944 */ /* 0x003fea0003c00000 */
[----:B------:R-:W-:-:S07]  /*0a30*/  MOV R14, R5 ;  /* 0x00000005000e7202 */ /* 0x000fce0000000f00 */
.L_x_4170:
[----:B------:R-:W-:Y:S05]  /*0a40*/  BSYNC.RECONVERGENT B0 ;  /* 0x0000000000007941 */ /* 0x000fea0003800200 */
.L_x_4169:
        /* <DEDUP_REMOVED lines=14> */
.L_x_4172:
[----:B------:R-:W-:Y:S05]  /*0b30*/  BSYNC.RECONVERGENT B0 ;  /* 0x0000000000007941 */ /* 0x000fea0003800200 */
.L_x_4171:
        /* <DEDUP_REMOVED lines=14> */
.L_x_4174:
[----:B------:R-:W-:Y:S05]  /*0c20*/  BSYNC.RECONVERGENT B0 ;  /* 0x0000000000007941 */ /* 0x000fea0003800200 */
.L_x_4173:
        /* <DEDUP_REMOVED lines=12> */
[----:B01----:R-:W-:Y:S05]  /*0cf0*/  CALL.REL.NOINC `($__internal_65_$__cuda_sm3x_div_rn_noftz_f32_slowpath) ;  /* 0x0000000800507944 */ /* 0x003fea0003c00000 */
[----:B------:R-:W-:-:S07]  /*0d00*/  MOV R3, R5 ;  /* 0x0000000500037202 */ /* 0x000fce0000000f00 */
.L_x_4176:
[----:B------:R-:W-:Y:S05]  /*0d10*/  BSYNC.RECONVERGENT B0 ;  /* 0x0000000000007941 */ /* 0x000fea0003800200 */
.L_x_4175:
        /* <DEDUP_REMOVED lines=10> */
[----:B------:R-:W-:Y:S01]  /*0dc0*/  R2UR UR9, R7 ;  /* 0x00000000070972ca */ /* 0x000fe200000e0000 */
[----:B------:R-:W-:Y:S01]  /*0dd0*/  IMAD.IADD R5, R5, 0x1, R13 ;  /* 0x0000000105057824 */ /* 0x000fe200078e020d */
[----:B------:R-:W-:Y:S02]  /*0de0*/  LEA R12, P0, R4, UR40, 0x2 ;  /* 0x00000028040c7c11 */ /* 0x000fe4000f8010ff */
        /* <DEDUP_REMOVED lines=8> */
[----:B------:R-:W-:Y:S02]  /*0e70*/  R2UR UR12, R6 ;  /* 0x00000000060c72ca */ /* 0x000fe400000e0000 */
[----:B------:R-:W-:Y:S01]  /*0e80*/  R2UR UR13, R7 ;  /* 0x00000000070d72ca */ /* 0x000fe200000e0000 */
[----:B------:R3:W-:Y:S01]  /*0e90*/  STG.E desc[UR8][R12.64+0x100], R0 ;  /* 0x000100000c007986 */ /* 0x0007e2000c101908 */
[----:B------:R-:W-:-:S03]  /*0ea0*/  ISETP.GE.AND.EX P0, PT, R8, UR45, PT, P0 ;  /* 0x0000002d08007c0c */ /* 0x000fc6000bf06300 */
[----:B------:R3:W-:Y:S08]  /*0eb0*/  STG.E desc[UR10][R12.64+0x180], R2 ;  /* 0x000180020c007986 */ /* 0x0007f0000c10190a */
[----:B------:R3:W-:Y:S02]  /*0ec0*/  STG.E desc[UR12][R12.64+0x200], R3 ;  /* 0x000200030c007986 */ /* 0x0007e4000c10190c */
[----:B------:R-:W-:Y:S05]  /*0ed0*/  @!P0 BRA `(.L_x_4177) ;  /* 0xfffffff000dc8947 */ /* 0x000fea000383ffff */
[----:B------:R-:W-:Y:S05]  /*0ee0*/  EXIT ;  /* 0x000000000000794d */ /* 0x000fea0003800000 */
.L_x_4166:
[----:B------:R-:W-:Y:S01]  /*0ef0*/  BSSY B0, `(.L_x_4178) ;  /* 0x0000007000007945 */ /* 0x000fe20003800000 */
[----:B------:R-:W-:Y:S02]  /*0f00*/  MOV R12, 0x10 ;  /* 0x00000010000c7802 */ /* 0x000fe40000000f00 */
[----:B------:R-:W-:Y:S02]  /*0f10*/  MOV R11, 0x1f ;  /* 0x0000001f000b7802 */ /* 0x000fe40000000f00 */
[----:B------:R-:W-:-:S07]  /*0f20*/  MOV R15, 0xffffffff ;  /* 0xffffffff000f7802 */ /* 0x000fce0000000f00 */
[----:B0-----:R-:W-:Y:S05]  /*0f30*/  WARPSYNC.COLLECTIVE R15, `(.L_x_4179) ;  /* 0x000000000f087348 */ /* 0x001fea0003c00000 */
[----:B------:R1:W2:Y:S02]  /*0f40*/  SHFL.BFLY P6, R14, R13, R12, R11 ;  /* 0x0c00000c0d0e7389 */ /* 0x0002a400000c000b */
[----:B012---:R-:W-:Y:S05]  /*0f50*/  ENDCOLLECTIVE ;  /* 0x000000000000791b */ /* 0x007fea0003800000 */
.L_x_4179:
[----:B------:R-:W-:Y:S05]  /*0f60*/  BSYNC B0 ;  /* 0x0000000000007941 */ /* 0x000fea0003800000 */
.L_x_4178:
[----:B------:R-:W-:Y:S01]  /*0f70*/  FMNMX R13, R13, R14, !PT ;  /* 0x0000000e0d0d7209 */ /* 0x000fe20007800000 */
[----:B------:R-:W-:Y:S01]  /*0f80*/  IMAD.MOV.U32 R12, RZ, RZ, 0x8 ;  /* 0x00000008ff0c7424 */ /* 0x000fe200078e00ff */
[----:B------:R-:W-:Y:S02]  /*0f90*/  MOV R11, 0x1f ;  /* 0x0000001f000b7802 */ /* 0x000fe40000000f00 */
[----:B------:R-:W-:-:S07]  /*0fa0*/  MOV R15, 0xffffffff ;  /* 0xffffffff000f7802 */ /* 0x000fce0000000f00 */
[----:B------:R-:W-:Y:S05]  /*0fb0*/  WARPSYNC.COLLECTIVE R15, `(.L_x_4180) ;  /* 0x000000000f087348 */ /* 0x000fea0003c00000 */
[----:B------:R0:W1:Y:S02]  /*0fc0*/  SHFL.BFLY P6, R14, R13, R12, R11 ;  /* 0x0c00000c0d0e7389 */ /* 0x00006400000c000b */
[----:B01----:R-:W-:Y:S05]  /*0fd0*/  ENDCOLLECTIVE ;  /* 0x000000000000791b */ /* 0x003fea0003800000 */
.L_x_4180:
[----:B------:R-:W-:Y:S01]  /*0fe0*/  IMAD.MOV.U32 R12, RZ, RZ, 0x4 ;  /* 0x00000004ff0c7424 */ /* 0x000fe200078e00ff */
[----:B------:R-:W-:-:S04]  /*0ff0*/  FMNMX R0, R13, R14, !PT ;  /* 0x0000000e0d007209 */ /* 0x000fc80007800000 */
[----:B------:R-:W-:-:S07]  /*1000*/  MOV R13, R0 ;  /* 0x00000000000d7202 */ /* 0x000fce0000000f00 */
[----:B------:R-:W-:Y:S05]  /*1010*/  WARPSYNC.COLLECTIVE R15, `(.L_x_4181) ;  /* 0x000000000f087348 */ /* 0x000fea0003c00000 */
[----:B------:R0:W1:Y:S02]  /*1020*/  SHFL.BFLY P6, R14, R13, R12, R11 ;  /* 0x0c00000c0d0e7389 */ /* 0x00006400000c000b */
[----:B01----:R-:W-:Y:S05]  /*1030*/  ENDCOLLECTIVE ;  /* 0x000000000000791b */ /* 0x003fea0003800000 */
.L_x_4181:
[----:B------:R-:W-:Y:S01]  /*1040*/  HFMA2 R12, -RZ, RZ, 0, 1.1920928955078125e-07 ;  /* 0x00000002ff0c7431 */ /* 0x000fe200000001ff */
[----:B------:R-:W-:Y:S01]  /*1050*/  FMNMX R2, R0, R14, !PT ;  /* 0x0000000e00027209 */ /* 0x000fe20007800000 */
[----:B------:R-:W-:-:S03]  /*1060*/  HFMA2 R0, -RZ, RZ, 0.96630859375, -0.0022525787353515625 ;  /* 0x3bbb989dff007431 */ /* 0x000fc600000001ff */
[----:B------:R-:W-:-:S07]  /*1070*/  MOV R13, R2 ;  /* 0x00000002000d7202 */ /* 0x000fce0000000f00 */
[----:B------:R-:W-:Y:S05]  /*1080*/  WARPSYNC.COLLECTIVE R15, `(.L_x_4182) ;  /* 0x000000000f087348 */ /* 0x000fea0003c00000 */
[----:B------:R0:W1:Y:S02]  /*1090*/  SHFL.BFLY P6, R14, R13, R12, R11 ;  /* 0x0c00000c0d0e7389 */ /* 0x00006400000c000b */
[----:B01----:R-:W-:Y:S05]  /*10a0*/  ENDCOLLECTIVE ;  /* 0x000000000000791b */ /* 0x003fea0003800000 */
.L_x_4182:
[----:B------:R-:W-:Y:S01]  /*10b0*/  IMAD.MOV.U32 R12, RZ, RZ, 0x1 ;  /* 0x00000001ff0c7424 */ /* 0x000fe200078e00ff */
[----:B------:R-:W-:-:S04]  /*10c0*/  FMNMX R3, R2, R14, !PT ;  /* 0x0000000e02037209 */ /* 0x000fc80007800000 */
[----:B------:R-:W-:-:S07]  /*10d0*/  MOV R13, R3 ;  /* 0x00000003000d7202 */ /* 0x000fce0000000f00 */
[----:B------:R-:W-:Y:S05]  /*10e0*/  WARPSYNC.COLLECTIVE R15, `(.L_x_4183) ;  /* 0x000000000f087348 */ /* 0x000fea0003c00000 */
[----:B------:R0:W1:Y:S02]  /*10f0*/  SHFL.BFLY P6, R14, R13, R12, R11 ;  /* 0x0c00000c0d0e7389 */ /* 0x00006400000c000b */
[----:B01----:R-:W-:Y:S05]  /*1100*/  ENDCOLLECTIVE ;  /* 0x000000000000791b */ /* 0x003fea0003800000 */
.L_x_4183:
        /* <DEDUP_REMOVED lines=8> */
[-C--:B------:R-:W-:Y:S01]  /*1190*/  FFMA.SAT R4, R11, R0.reuse, 0.5 ;  /* 0x3f0000000b047423 */ /* 0x080fe20000002000 */
[----:B------:R-:W-:Y:S01]  /*11a0*/  FADD R19, R19, -R14 ;  /* 0x8000000e13137221 */ /* 0x000fe20000000000 */
[-C--:B------:R-:W-:Y:S01]  /*11b0*/  FFMA.RM R2, R2, R3.reuse, 12582913 ;  /* 0x4b40000102027423 */ /* 0x080fe20000004003 */
[-C--:B------:R-:W-:Y:S01]  /*11c0*/  FFMA.RM R20, R20, R3.reuse, 12582913 ;  /* 0x4b40000114147423 */ /* 0x080fe20000004003 */
[----:B------:R-:W-:Y:S01]  /*11d0*/  FFMA.RM R4, R4, R3, 12582913 ;  /* 0x4b40000104047423 */ /* 0x000fe20000004003 */
[----:B------:R-:W-:Y:S01]  /*11e0*/  FFMA.SAT R22, R5, R0, 0.5 ;  /* 0x3f00000005167423 */ /* 0x000fe20000002000 */
[----:B------:R-:W-:Y:S01]  /*11f0*/  FADD R18, R2, -12583039 ;  /* 0xcb40007f02127421 */ /* 0x000fe20000000000 */
[----:B------:R-:W-:-:S02]  /*1200*/  FADD R14, R20, -12583039 ;  /* 0xcb40007f140e7421 */ /* 0x000fc40000000000 */
[----:B------:R-:W-:Y:S01]  /*1210*/  SHF.L.U32 R15, R4, 0x17, RZ ;  /* 0x00000017040f7819 */ /* 0x000fe200000006ff */
[----:B------:R-:W-:Y:S01]  /*1220*/  FFMA R18, R21, 1.4426950216293334961, -R18 ;  /* 0x3fb8aa3b15127823 */ /* 0x000fe20000000812 */
[----:B------:R-:W-:-:S03]  /*1230*/  FFMA R14, R17, 1.4426950216293334961, -R14 ;  /* 0x3fb8aa3b110e7823 */ /* 0x000fc6000000080e */
[----:B------:R-:W-:Y:S01]  /*1240*/  FFMA R12, R21, 1.925963033500011079e-08, R18 ;  /* 0x32a57060150c7823 */ /* 0x000fe20000000012 */
[----:B------:R-:W-:Y:S01]  /*1250*/  FADD R18, R4, -12583039 ;  /* 0xcb40007f04127421 */ /* 0x000fe20000000000 */
[----:B------:R-:W-:-:S03]  /*1260*/  FFMA R13, R17, 1.925963033500011079e-08, R14 ;  /* 0x32a57060110d7823 */ /* 0x000fc6000000000e */
[C---:B------:R-:W-:Y:S01]  /*1270*/  FFMA R18, R11.reuse, 1.4426950216293334961, -R18 ;  /* 0x3fb8aa3b0b127823 */ /* 0x040fe20000000812 */
[----:B------:R-:W0:Y:S03]  /*1280*/  MUFU.EX2 R12, R12 ;  /* 0x0000000c000c7308 */ /* 0x000e260000000800 */
[----:B------:R-:W-:Y:S01]  /*1290*/  FFMA R14, R11, 1.925963033500011079e-08, R18 ;  /* 0x32a570600b0e7823 */ /* 0x000fe20000000012 */
[----:B------:R-:W-:Y:S01]  /*12a0*/  FFMA.RM R11, R22, R3, 12582913 ;  /* 0x4b400001160b7423 */ /* 0x000fe20000004003 */
[----:B------:R-:W-:-:S03]  /*12b0*/  FFMA.SAT R18, R19, R0, 0.5 ;  /* 0x3f00000013127423 */ /* 0x000fc60000002000 */
[C---:B------:R-:W-:Y:S01]  /*12c0*/  FADD R0, R11.reuse, -12583039 ;  /* 0xcb40007f0b007421 */ /* 0x040fe20000000000 */
[----:B------:R-:W-:Y:S01]  /*12d0*/  FFMA.RM R3, R18, R3, 12582913 ;  /* 0x4b40000112037423 */ /* 0x000fe20000004003 */
[----:B------:R-:W1:Y:S01]  /*12e0*/  MUFU.EX2 R13, R13 ;  /* 0x0000000d000d7308 */ /* 0x000e620000000800 */
[----:B------:R-:W-:Y:S01]  /*12f0*/  SHF.L.U32 R11, R11, 0x17, RZ ;  /* 0x000000170b0b7819 */ /* 0x000fe200000006ff */
[----:B------:R-:W-:Y:S01]  /*1300*/  FFMA R0, R5, 1.4426950216293334961, -R0 ;  /* 0x3fb8aa3b05007823 */ /* 0x000fe20000000800 */
[C---:B------:R-:W-:Y:S01]  /*1310*/  FADD R18, R3.reuse, -12583039 ;  /* 0xcb40007f03127421 */ /* 0x040fe20000000000 */
[----:B------:R-:W-:Y:S02]  /*1320*/  SHF.L.U32 R4, R3, 0x17, RZ ;  /* 0x0000001703047819 */ /* 0x000fe400000006ff */
[----:B------:R-:W-:Y:S01]  /*1330*/  FFMA R17, R5, 1.925963033500011079e-08, R0 ;  /* 0x32a5706005117823 */ /* 0x000fe20000000000 */
[----:B------:R-:W-:Y:S01]  /*1340*/  FFMA R0, R19, 1.4426950216293334961, -R18 ;  /* 0x3fb8aa3b13007823 */ /* 0x000fe20000000812 */
[----:B------:R-:W2:Y:S01]  /*1350*/  MUFU.EX2 R14, R14 ;  /* 0x0000000e000e7308 */ /* 0x000ea20000000800 */
[----:B------:R-:W-:-:S02]  /*1360*/  SHF.L.U32 R5, R2, 0x17, RZ ;  /* 0x0000001702057819 */ /* 0x000fc400000006ff */
[----:B------:R-:W-:Y:S01]  /*1370*/  FFMA R19, R19, 1.925963033500011079e-08, R0 ;  /* 0x32a5706013137823 */ /* 0x000fe20000000000 */
[----:B------:R-:W-:Y:S02]  /*1380*/  IMAD.SHL.U32 R0, R20, 0x800000, RZ ;  /* 0x0080000014007824 */ /* 0x000fe400078e00ff */
[----:B0-----:R-:W-:Y:S02]  /*1390*/  FMUL R5, R5, R12 ;  /* 0x0000000c05057220 */ /* 0x001fe40000400000 */
[----:B------:R-:W0:Y:S01]  /*13a0*/  MUFU.EX2 R18, R17 ;  /* 0x0000001100127308 */ /* 0x000e220000000800 */
[----:B-1----:R-:W-:Y:S01]  /*13b0*/  FMUL R0, R0, R13 ;  /* 0x0000000d00007220 */ /* 0x002fe20000400000 */
[----:B------:R-:W-:-:S04]  /*13c0*/  FADD R13, RZ, R5 ;  /* 0x00000005ff0d7221 */ /* 0x000fc80000000000 */
[----:B------:R-:W-:Y:S02]  /*13d0*/  FADD R13, R13, R0 ;  /* 0x000000000d0d7221 */ /* 0x000fe40000000000 */
[----:B------:R-:W1:Y:S01]  /*13e0*/  MUFU.EX2 R19, R19 ;  /* 0x0000001300137308 */ /* 0x000e620000000800 */
[----:B--2---:R-:W-:Y:S01]  /*13f0*/  FMUL R2, R15, R14 ;  /* 0x0000000e0f027220 */ /* 0x004fe20000400000 */
[----:B------:R-:W-:-:S03]  /*1400*/  MOV R15, 0xffffffff ;  /* 0xffffffff000f7802 */ /* 0x000fc60000000f00 */
[----:B------:R-:W-:Y:S01]  /*1410*/  FADD R12, R13, R2 ;  /* 0x000000020d0c7221 */ /* 0x000fe20000000000 */
[----:B0-----:R-:W-:Y:S01]  /*1420*/  FMUL R3, R11, R18 ;  /* 0x000000120b037220 */ /* 0x001fe20000400000 */
[----:B------:R-:W-:-:S03]  /*1430*/  HFMA2 R11, -RZ, RZ, 0, 1.847743988037109375e-06 ;  /* 0x0000001fff0b7431 */ /* 0x000fc600000001ff */
[----:B------:R-:W-:Y:S01]  /*1440*/  FADD R13, R12, R3 ;  /* 0x000000030c0d7221 */ /* 0x000fe20000000000 */
[----:B------:R-:W-:Y:S02]  /*1450*/  IMAD.MOV.U32 R12, RZ, RZ, 0x10 ;  /* 0x00000010ff0c7424 */ /* 0x000fe400078e00ff */
[----:B-1----:R-:W-:-:S04]  /*1460*/  FMUL R4, R4, R19 ;  /* 0x0000001304047220 */ /* 0x002fc80000400000 */
[----:B------:R-:W-:-:S07]  /*1470*/  FADD R13, R13, R4 ;  /* 0x000000040d0d7221 */ /* 0x000fce0000000000 */
[----:B------:R-:W-:Y:S05]  /*1480*/  WARPSYNC.COLLECTIVE R15, `(.L_x_4184) ;  /* 0x000000000f087348 */ /* 0x000fea0003c00000 */
[----:B------:R0:W1:Y:S02]  /*1490*/  SHFL.BFLY P6, R14, R13, R12, R11 ;  /* 0x0c00000c0d0e7389 */ /* 0x00006400000c000b */
[----:B01----:R-:W-:Y:S05]  /*14a0*/  ENDCOLLECTIVE ;  /* 0x000000000000791b */ /* 0x003fea0003800000 */
.L_x_4184:
[----:B------:R-:W-:Y:S02]  /*14b0*/  IMAD.MOV.U32 R12, RZ, RZ, 0x8 ;  /* 0x00000008ff0c7424 */ /* 0x000fe400078e00ff */
[----:B------:R-:W-:-:S05]  /*14c0*/  FADD R17, R13, R14 ;  /* 0x0000000e0d117221 */ /* 0x000fca0000000000 */
[----:B------:R-:W-:-:S07]  /*14d0*/  MOV R13, R17 ;  /* 0x00000011000d7202 */ /* 0x000fce0000000f00 */
[----:B------:R-:W-:Y:S05]  /*14e0*/  WARPSYNC.COLLECTIVE R15, `(.L_x_4185) ;  /* 0x000000000f087348 */ /* 0x000fea0003c00000 */
[----:B------:R0:W1:Y:S02]  /*14f0*/  SHFL.BFLY P6, R14, R13, R12, R11 ;  /* 0x0c00000c0d0e7389 */ /* 0x00006400000c000b */
[----:B01----:R-:W-:Y:S05]  /*1500*/  ENDCOLLECTIVE ;  /* 0x000000000000791b */ /* 0x003fea0003800000 */
.L_x_4185:
[----:B------:R-:W-:Y:S02]  /*1510*/  HFMA2 R12, -RZ, RZ, 0, 2.384185791015625e-07 ;  /* 0x00000004ff0c7431 */ /* 0x000fe400000001ff */
[----:B------:R-:W-:-:S05]  /*1520*/  FADD R18, R17, R14 ;  /* 0x0000000e11127221 */ /* 0x000fca0000000000 */
[----:B------:R-:W-:-:S07]  /*1530*/  MOV R13, R18 ;  /* 0x00000012000d7202 */ /* 0x000fce0000000f00 */
[----:B------:R-:W-:Y:S05]  /*1540*/  WARPSYNC.COLLECTIVE R15, `(.L_x_4186) ;  /* 0x000000000f087348 */ /* 0x000fea0003c00000 */
[----:B------:R0:W1:Y:S02]  /*1550*/  SHFL.BFLY P6, R14, R13, R12, R11 ;  /* 0x0c00000c0d0e7389 */ /* 0x00006400000c000b */
[----:B01----:R-:W-:Y:S05]  /*1560*/  ENDCOLLECTIVE ;  /* 0x000000000000791b */ /* 0x003fea0003800000 */
.L_x_4186:
[----:B------:R-:W-:Y:S02]  /*1570*/  IMAD.MOV.U32 R12, RZ, RZ, 0x2 ;  /* 0x00000002ff0c7424 */ /* 0x000fe400078e00ff */
[----:B------:R-:W-:-:S05]  /*1580*/  FADD R19, R18, R14 ;  /* 0x0000000e12137221 */ /* 0x000fca0000000000 */
[----:B------:R-:W-:-:S07]  /*1590*/  MOV R13, R19 ;  /* 0x00000013000d7202 */ /* 0x000fce0000000f00 */
[----:B------:R-:W-:Y:S05]  /*15a0*/  WARPSYNC.COLLECTIVE R15, `(.L_x_4187) ;  /* 0x000000000f087348 */ /* 0x000fea0003c00000 */
[----:B------:R0:W1:Y:S02]  /*15b0*/  SHFL.BFLY P6, R14, R13, R12, R11 ;  /* 0x0c00000c0d0e7389 */ /* 0x00006400000c000b */
[----:B01----:R-:W-:Y:S05]  /*15c0*/  ENDCOLLECTIVE ;  /* 0x000000000000791b */ /* 0x003fea0003800000 */
.L_x_4187:
[----:B------:R-:W-:Y:S02]  /*15d0*/  HFMA2 R12, -RZ, RZ, 0, 5.9604644775390625e-08 ;  /* 0x00000001ff0c7431 */ /* 0x000fe400000001ff */
[----:B------:R-:W-:-:S05]  /*15e0*/  FADD R20, R19, R14 ;  /* 0x0000000e13147221 */ /* 0x000fca0000000000 */
[----:B------:R-:W-:-:S07]  /*15f0*/  MOV R13, R20 ;  /* 0x00000014000d7202 */ /* 0x000fce0000000f00 */
[----:B------:R-:W-:Y:S05]  /*1600*/  WARPSYNC.COLLECTIVE R15, `(.L_x_4188) ;  /* 0x000000000f087348 */ /* 0x000fea0003c00000 */
[----:B------:R0:W1:Y:S02]  /*1610*/  SHFL.BFLY P6, R14, R13, R12, R11 ;  /* 0x0c00000c0d0e7389 */ /* 0x00006400000c000b */
[----:B01----:R-:W-:Y:S05]  /*1620*/  ENDCOLLECTIVE ;  /* 0x000000000000791b */ /* 0x003fea0003800000 */
.L_x_4188:
[----:B------:R-:W-:Y:S05]  /*1630*/  BRA `(.L_x_4189) ;  /* 0xfffffff0008c7947 */ /* 0x000fea000383ffff */
        .weak           $__internal_65_$__cuda_sm3x_div_rn_noftz_f32_slowpath
        .type           $__internal_65_$__cuda_sm3x_div_rn_noftz_f32_slowpath,@function
        .size           $__internal_65_$__cuda_sm3x_div_rn_noftz_f32_slowpath,(.L_x_8551 - $__internal_65_$__cuda_sm3x_div_rn_noftz_f32_slowpath)
$__internal_65_$__cuda_sm3x_div_rn_noftz_f32_slowpath:
        /* <DEDUP_REMOVED lines=34> */
.L_x_4191:
        /* <DEDUP_REMOVED lines=51> */
.L_x_4198:
[----:B------:R-:W-:-:S04]  /*1b90*/  LOP3.LUT R5, R5, 0x80000000, RZ, 0xc0, !PT ;  /* 0x8000000005057812 */ /* 0x000fc800078ec0ff */
[----:B------:R-:W-:Y:S01]  /*1ba0*/  LOP3.LUT R5, R5, 0x7f800000, RZ, 0xfc, !PT ;  /* 0x7f80000005057812 */ /* 0x000fe200078efcff */
[----:B------:R-:W-:Y:S06]  /*1bb0*/  BRA `(.L_x_4199) ;  /* 0x0000000000047947 */ /* 0x000fec0003800000 */
.L_x_4197:
[----:B------:R-:W-:-:S07]  /*1bc0*/  LEA R5, R13, R5, 0x17 ;  /* 0x000000050d057211 */ /* 0x000fce00078eb8ff */
.L_x_4199:
[----:B------:R-:W-:Y:S05]  /*1bd0*/  BSYNC.RECONVERGENT B2 ;  /* 0x0000000000027941 */ /* 0x000fea0003800200 */
.L_x_4196:
[----:B------:R-:W-:Y:S05]  /*1be0*/  BRA `(.L_x_4200) ;  /* 0x0000000000207947 */ /* 0x000fea0003800000 */
.L_x_4195:
[----:B------:R-:W-:-:S04]  /*1bf0*/  LOP3.LUT R5, R12, 0x80000000, R5, 0x48, !PT ;  /* 0x800000000c057812 */ /* 0x000fc800078e4805 */
[----:B------:R-:W-:Y:S01]  /*1c00*/  LOP3.LUT R5, R5, 0x7f800000, RZ, 0xfc, !PT ;  /* 0x7f80000005057812 */ /* 0x000fe200078efcff */
[----:B------:R-:W-:Y:S06]  /*1c10*/  BRA `(.L_x_4200) ;  /* 0x0000000000147947 */ /* 0x000fec0003800000 */
.L_x_4194:
[----:B------:R-:W-:Y:S01]  /*1c20*/  LOP3.LUT R5, R12, 0x80000000, R5, 0x48, !PT ;  /* 0x800000000c057812 */ /* 0x000fe200078e4805 */
[----:B------:R-:W-:Y:S06]  /*1c30*/  BRA `(.L_x_4200) ;  /* 0x00000000000c7947 */ /* 0x000fec0003800000 */
.L_x_4193:
[----:B------:R-:W0:Y:S01]  /*1c40*/  MUFU.RSQ R5, -QNAN ;  /* 0xffc0000000057908 */ /* 0x000e220000001400 */
[----:B------:R-:W-:Y:S05]  /*1c50*/  BRA `(.L_x_4200) ;  /* 0x0000000000047947 */ /* 0x000fea0003800000 */
.L_x_4192:
[----:B------:R-:W-:-:S07]  /*1c60*/  FADD.FTZ R5, R5, R12 ;  /* 0x0000000c05057221 */ /* 0x000fce0000010000 */
.L_x_4200:
[----:B------:R-:W-:Y:S05]  /*1c70*/  BSYNC.RECONVERGENT B1 ;  /* 0x0000000000017941 */ /* 0x000fea0003800200 */
.L_x_4190:
[----:B------:R-:W-:Y:S01]  /*1c80*/  HFMA2 R13, -RZ, RZ, 0, 0 ;  /* 0x00000000ff0d7431 */ /* 0x000fe200000001ff */
[----:B------:R-:W-:-:S04]  /*1c90*/  MOV R12, R17 ;  /* 0x00000011000c7202 */ /* 0x000fc80000000f00 */
[----:B0-----:R-:W-:Y:S05]  /*1ca0*/  RET.REL.NODEC R12 `(_Z15SoftmaxWarpImplI10DirectLoadIffE11DirectStoreIffEfLi1ELi5ELi32ELi1ELb0EL9Algorithm0EEvT_T0_ll) ;  /* 0xffffffe00cd47950 */ /* 0x001fea0003c3ffff */
.L_x_4201:
        /* <DEDUP_REMOVED lines=13> */
.L_x_8551:


//--------------------- .text._Z15SoftmaxWarpImplI10DirectLoadIffE11DirectStoreIffEfLi1ELi4ELi32ELi1ELb1EL9Algorithm0EEvT_T0_ll --------------------------
	.section	.text._Z15SoftmaxWarpImplI10DirectLoadIffE11DirectStoreIffEfLi1ELi4ELi32ELi1ELb1EL9Algorithm0EEvT_T0_ll,"ax",@progbits
	.align	128
        .global         _Z15SoftmaxWarpImplI10DirectLoadIffE11DirectStoreIffEfLi1ELi4ELi32ELi1ELb1EL9Algorithm0EEvT_T0_ll
        .type           _Z15SoftmaxWarpImplI10DirectLoadIffE11DirectStoreIffEfLi1ELi4ELi32ELi1ELb1EL9Algorithm0EEvT_T0_ll,@function
        .size           _Z15SoftmaxWarpImplI10DirectLoadIffE11DirectStoreIffEfLi1ELi4ELi32ELi1ELb1EL9Algorithm0EEvT_T0_ll,(.L_x_8552 - _Z15SoftmaxWarpImplI10DirectLoadIffE11DirectStoreIffEfLi1ELi4ELi32ELi1ELb1EL9Algorithm0EEvT_T0_ll)
        .other          _Z15SoftmaxWarpImplI10DirectLoadIffE11DirectStoreIffEfLi1ELi4ELi32ELi1ELb1EL9Algorithm0EEvT_T0_ll,@"STO_CUDA_ENTRY STV_DEFAULT"
_Z15SoftmaxWarpImplI10DirectLoadIffE11DirectStoreIffEfLi1ELi4ELi32ELi1ELb1EL9Algorithm0EEvT_T0_ll:
.text._Z15SoftmaxWarpImplI10DirectLoadIffE11DirectStoreIffEfLi1ELi4ELi32ELi1ELb1EL9Algorithm0EEvT_T0_ll:
        /* <DEDUP_REMOVED lines=25> */
.L_x_4202:
        /* <DEDUP_REMOVED lines=16> */
[----:B------:R-:W-:-:S07]  /*0290*/  VIADD R17, R10, 0x60 ;  /* 0x000000600a117836 */ /* 0x000fce0000000000 */
.L_x_4213:
[----:B------:R-:W-:Y:S01]  /*02a0*/  ISETP.GE.U32.AND P0, PT, R10, UR44, PT ;  /* 0x0000002c0a007c0c */ /* 0x000fe2000bf06070 */
[----:B--2---:R-:W-:Y:S01]  /*02b0*/  HFMA2 R11, -RZ, RZ, 0, 0 ;  /* 0x00000000ff0b7431 */ /* 0x004fe200000001ff */
[----:B------:R-:W-:Y:S01]  /*02c0*/  ISETP.GE.U32.AND P2, PT, R19, UR44, PT ;  /* 0x0000002c13007c0c */ /* 0x000fe2000bf46070 */
[----:B------:R-:W-:Y:S01]  /*02d0*/  IMAD R0, R8, UR42, RZ ;  /* 0x0000002a08007c24 */ /* 0x000fe2000f8e02ff */
[----:B------:R-:W-:Y:S01]  /*02e0*/  ISETP.GE.AND.EX P0, PT, RZ, UR45, PT, P0 ;  /* 0x0000002dff007c0c */ /* 0x000fe2000bf06300 */
[----:B0-----:R-:W-:Y:S01]  /*02f0*/  IMAD.MOV.U32 R22, RZ, RZ, -0x800000 ;  /* 0xff800000ff167424 */ /* 0x001fe200078e00ff */
[----:B------:R-:W-:Y:S01]  /*0300*/  ISETP.GE.U32.AND P3, PT, R18, UR44, PT ;  /* 0x0000002c12007c0c */ /* 0x000fe2000bf66070 */
[----:B------:R-:W-:Y:S01]  /*0310*/  IMAD R3, R9, UR43, R0 ;  /* 0x0000002b09037c24 */ /* 0x000fe2000f8e0200 */
[----:B------:R-:W-:Y:S02]  /*0320*/  ISETP.GE.AND.EX P2, PT, RZ, UR45, PT, P2 ;  /* 0x0000002dff007c0c */ /* 0x000fe4000bf46320 */
[----:B------:R-:W-:Y:S01]  /*0330*/  ISETP.GE.U32.AND P1, PT, R17, UR44, PT ;  /* 0x0000002c11007c0c */ /* 0x000fe2000bf26070 */
[----:B------:R-:W-:Y:S01]  /*0340*/  IMAD.WIDE.U32 R4, R9, UR42, R10 ;  /* 0x0000002a09047c25 */ /* 0x000fe2000f8e000a */
[----:B------:R-:W-:-:S02]  /*0350*/  ISETP.GE.AND.EX P3, PT, RZ, UR45, PT, P3 ;  /* 0x0000002dff007c0c */ /* 0x000fc4000bf66330 */
[----:B------:R-:W-:Y:S01]  /*0360*/  ISETP.GE.AND.EX P1, PT, RZ, UR45, PT, P1 ;  /* 0x0000002dff007c0c */ /* 0x000fe2000bf26310 */
[----:B------:R-:W-:Y:S01]  /*0370*/  IMAD.IADD R3, R5, 0x1, R3 ;  /* 0x0000000105037824 */ /* 0x000fe200078e0203 */
[----:B------:R-:W-:Y:S02]  /*0380*/  LEA R2, P4, R4, UR40, 0x2 ;  /* 0x0000002804027c11 */ /* 0x000fe4000f8810ff */
[C---:B-1----:R-:W-:Y:S02]  /*0390*/  @!P0 R2UR UR4, R6.reuse ;  /* 0x00000000060482ca */ /* 0x042fe400000e0000 */
[C---:B------:R-:W-:Y:S02]  /*03a0*/  @!P0 R2UR UR5, R7.reuse ;  /* 0x00000000070582ca */ /* 0x040fe400000e0000 */
[----:B------:R-:W-:Y:S02]  /*03b0*/  @!P2 R2UR UR6, R6 ;  /* 0x000000000606a2ca */ /* 0x000fe400000e0000 */
[----:B------:R-:W-:-:S02]  /*03c0*/  @!P2 R2UR UR7, R7 ;  /* 0x000000000707a2ca */ /* 0x000fc400000e0000 */
[----:B------:R-:W-:Y:S02]  /*03d0*/  MOV R24, 0xff800000 ;  /* 0xff80000000187802 */ /* 0x000fe40000000f00 */
[----:B------:R-:W-:Y:S02]  /*03e0*/  LEA.HI.X R3, R4, UR41, R3, 0x2, P4 ;  /* 0x0000002904037c11 */ /* 0x000fe4000a0f1403 */
[C---:B------:R-:W-:Y:S02]  /*03f0*/  @!P3 R2UR UR8, R6.reuse ;  /* 0x000000000608b2ca */ /* 0x040fe400000e0000 */
[C---:B------:R-:W-:Y:S01]  /*0400*/  @!P3 R2UR UR9, R7.reuse ;  /* 0x000000000709b2ca */ /* 0x040fe200000e0000 */
[----:B------:R-:W2:Y:S01]  /*0410*/  @!P0 LDG.E R24, desc[UR4][R2.64] ;  /* 0x0000000402188981 */ /* 0x000ea2000c1e1900 */
[----:B------:R-:W-:Y:S02]  /*0420*/  @!P1 R2UR UR10, R6 ;  /* 0x00000000060a92ca */ /* 0x000fe400000e0000 */
[----:B------:R-:W-:Y:S01]  /*0430*/  @!P1 R2UR UR11, R7 ;  /* 0x00000000070b92ca */ /* 0x000fe200000e0000 */
[----:B------:R-:W3:Y:S01]  /*0440*/  @!P2 LDG.E R22, desc[UR6][R2.64+0x80] ;  /* 0x000080060216a981 */ /* 0x000ee2000c1e1900 */
[----:B------:R-:W-:Y:S01]  /*0450*/  MOV R20, 0xff800000 ;  /* 0xff80000000147802 */ /* 0x000fe20000000f00 */
[----:B------:R-:W-:-:S06]  /*0460*/  IMAD.MOV.U32 R4, RZ, RZ, -0x800000 ;  /* 0xff800000ff047424 */ /* 0x000fcc00078e00ff */
[----:B------:R-:W4:Y:S04]  /*0470*/  @!P3 LDG.E R20, desc[UR8][R2.64+0x100] ;  /* 0x000100080214b981 */ /* 0x000f28000c1e1900 */
[----:B------:R-:W5:Y:S01]  /*0480*/  @!P1 LDG.E R4, desc[UR10][R2.64+0x180] ;  /* 0x0001800a02049981 */ /* 0x000f62000c1e1900 */
[----:B------:R-:W-:Y:S01]  /*0490*/  MOV R13, 0xff800000 ;  /* 0xff800000000d7802 */ /* 0x000fe20000000f00 */
[----:B------:R-:W-:Y:S01]  /*04a0*/  UMOV UR4, 0xffffffff ;  /* 0xffffffff00047882 */ /* 0x000fe20000000000 */
[----:B--2---:R-:W-:-:S04]  /*04b0*/  @!P0 FMNMX R13, R24, -INF , !PT ;  /* 0xff800000180d8809 */ /* 0x004fc80007800000 */
[----:B---3--:R-:W-:-:S04]  /*04c0*/  @!P2 FMNMX R13, R13, R22, !PT ;  /* 0x000000160d0da209 */ /* 0x008fc80007800000 */
[----:B----4-:R-:W-:-:S04]  /*04d0*/  @!P3 FMNMX R13, R13, R20, !PT ;  /* 0x000000140d0db209 */ /* 0x010fc80007800000 */
[----:B-----5:R-:W-:Y:S01]  /*04e0*/  @!P1 FMNMX R13, R13, R4, !PT ;  /* 0x000000040d0d9209 */ /* 0x020fe20007800000 */
        /* <DEDUP_REMOVED lines=17> */
[-C--:B------:R-:W-:Y:S02]  /*0600*/  FFMA.SAT R12, R24, R5.reuse, 0.5 ;  /* 0x3f000000180c7423 */ /* 0x080fe40000002005 */
[----:B------:R-:W-:Y:S02]  /*0610*/  FFMA.SAT R14, R20, R5, 0.5 ;  /* 0x3f000000140e7423 */ /* 0x000fe40000002005 */
[----:B------:R-:W-:Y:S01]  /*0620*/  FFMA.RM R0, R12, R11, 12582913 ;  /* 0x4b4000010c007423 */ /* 0x000fe2000000400b */
[----:B------:R-:W-:Y:S01]  /*0630*/  FFMA.SAT R12, R22, R5, 0.5 ;  /* 0x3f000000160c7423 */ /* 0x000fe20000002005 */
[----:B------:R-:W-:Y:S01]  /*0640*/  FFMA.RM R3, R14, R11, 12582913 ;  /* 0x4b4000010e037423 */ /* 0x000fe2000000400b */
[----:B------:R-:W-:Y:S01]  /*0650*/  FFMA.SAT R14, R4, R5, 0.5 ;  /* 0x3f000000040e7423 */ /* 0x000fe20000002005 */
[----:B------:R-:W-:Y:S01]  /*0660*/  FADD R13, R0, -12583039 ;  /* 0xcb40007f000d7421 */ /* 0x000fe20000000000 */
[-C--:B------:R-:W-:Y:S01]  /*0670*/  FFMA.RM R2, R12, R11.reuse, 12582913 ;  /* 0x4b4000010c027423 */ /* 0x080fe2000000400b */
[----:B------:R-:W-:Y:S01]  /*0680*/  FADD R5, R3, -12583039 ;  /* 0xcb40007f03057421 */ /* 0x000fe20000000000 */
[----:B------:R-:W-:Y:S01]  /*0690*/  FFMA.RM R11, R14, R11, 12582913 ;  /* 0x4b4000010e0b7423 */ /* 0x000fe2000000400b */
[----:B------:R-:W-:Y:S01]  /*06a0*/  FFMA R13, R24, 1.4426950216293334961, -R13 ;  /* 0x3fb8aa3b180d7823 */ /* 0x000fe2000000080d */
[----:B------:R-:W-:Y:S01]  /*06b0*/  FADD R21, R2, -12583039 ;  /* 0xcb40007f02157421 */ /* 0x000fe20000000000 */
[----:B------:R-:W-:Y:S01]  /*06c0*/  FFMA R5, R20, 1.4426950216293334961, -R5 ;  /* 0x3fb8aa3b14057823 */ /* 0x000fe20000000805 */
[----:B------:R-:W-:Y:S01]  /*06d0*/  SHF.L.U32 R2, R2, 0x17, RZ ;  /* 0x0000001702027819 */ /* 0x000fe200000006ff */
[----:B------:R-:W-:Y:S01]  /*06e0*/  FFMA R12, R24, 1.925963033500011079e-08, R13 ;  /* 0x32a57060180c7823 */ /* 0x000fe2000000000d */
[----:B------:R-:W-:Y:S01]  /*06f0*/  FFMA R21, R22, 1.4426950216293334961, -R21 ;  /* 0x3fb8aa3b16157823 */ /* 0x000fe20000000815 */
[----:B------:R-:W-:Y:S01]  /*0700*/  FADD R13, R11, -12583039 ;  /* 0xcb40007f0b0d7421 */ /* 0x000fe20000000000 */
[----:B------:R-:W-:Y:S01]  /*0710*/  FFMA R20, R20, 1.925963033500011079e-08, R5 ;  /* 0x32a5706014147823 */ /* 0x000fe20000000005 */
[----:B------:R-:W-:-:S02]  /*0720*/  IMAD.SHL.U32 R5, R0, 0x800000, RZ ;  /* 0x0080000000057824 */ /* 0x000fc400078e00ff */
[----:B------:R-:W-:Y:S01]  /*0730*/  FFMA R21, R22, 1.925963033500011079e-08, R21 ;  /* 0x32a5706016157823 */ /* 0x000fe20000000015 */
[----:B------:R-:W0:Y:S01]  /*0740*/  MUFU.EX2 R12, R12 ;  /* 0x0000000c000c7308 */ /* 0x000e220000000800 */
[----:B------:R-:W-:Y:S01]  /*0750*/  FFMA R13, R4, 1.4426950216293334961, -R13 ;  /* 0x3fb8aa3b040d7823 */ /* 0x000fe2000000080d */
[----:B------:R-:W-:-:S03]  /*0760*/  SHF.L.U32 R11, R11, 0x17, RZ ;  /* 0x000000170b0b7819 */ /* 0x000fc600000006ff */
[----:B------:R-:W-:-:S03]  /*0770*/  FFMA R13, R4, 1.925963033500011079e-08, R13 ;  /* 0x32a57060040d7823 */ /* 0x000fc6000000000d */
[----:B------:R-:W1:Y:S08]  /*0780*/  MUFU.EX2 R21, R21 ;  /* 0x0000001500157308 */ /* 0x000e700000000800 */
[----:B------:R-:W2:Y:S01]  /*0790*/  MUFU.EX2 R20, R20 ;  /* 0x0000001400147308 */ /* 0x000ea20000000800 */
[----:B0-----:R-:W-:Y:S01]  /*07a0*/  FMUL R4, R5, R12 ;  /* 0x0000000c05047220 */ /* 0x001fe20000400000 */
[----:B------:R-:W-:-:S03]  /*07b0*/  IMAD.SHL.U32 R5, R3, 0x800000, RZ ;  /* 0x0080000003057824 */ /* 0x000fc600078e00ff */
[----:B------:R-:W-:-:S03]  /*07c0*/  FADD R0, RZ, R4 ;  /* 0x00000004ff007221 */ /* 0x000fc60000000000 */
[----:B------:R-:W0:Y:S01]  /*07d0*/  MUFU.EX2 R14, R13 ;  /* 0x0000000d000e7308 */ /* 0x000e220000000800 */
[----:B-1----:R-:W-:Y:S01]  /*07e0*/  FMUL R3, R2, R21 ;  /* 0x0000001502037220 */ /* 0x002fe20000400000 */
[----:B--2---:R-:W-:-:S03]  /*07f0*/  FMUL R2, R5, R20 ;  /* 0x0000001405027220 */ /* 0x004fc60000400000 */
[----:B------:R-:W-:-:S04]  /*0800*/  FADD R5, R0, R3 ;  /* 0x0000000300057221 */ /* 0x000fc80000000000 */
[----:B------:R-:W-:Y:S01]  /*0810*/  FADD R5, R5, R2 ;  /* 0x0000000205057221 */ /* 0x000fe20000000000 */
[----:B0-----:R-:W-:-:S04]  /*0820*/  FMUL R0, R11, R14 ;  /* 0x0000000e0b007220 */ /* 0x001fc80000400000 */
        /* <DEDUP_REMOVED lines=10> */
.L_x_4225:
        /* <DEDUP_REMOVED lines=12> */
[----:B0-----:R-:W-:Y:S05]  /*0990*/  CALL.REL.NOINC `($__internal_66_$__cuda_sm3x_div_rn_noftz_f32_slowpath) ;  /* 0x0000000800e87944 */ /* 0x001fea0003c00000 */
[----:B------:R-:W-:-:S07]  /*09a0*/  MOV R11, R21 ;  /* 0x00000015000b7202 */ /* 0x000fce0000000f00 */
.L_x_4206:
[----:B------:R-:W-:Y:S05]  /*09b0*/  BSYNC.RECONVERGENT B1 ;  /* 0x0000000000017941 */ /* 0x000fea0003800200 */
.L_x_4205:
        /* <DEDUP_REMOVED lines=12> */
[----:B0-----:R-:W-:Y:S05]  /*0a80*/  CALL.REL.NOINC `($__internal_66_$__cuda_sm3x_div_rn_noftz_f32_slowpath) ;  /* 0x0000000800ac7944 */ /* 0x001fea0003c00000 */
[----:B------:R-:W-:-:S07]  /*0a90*/  IMAD.MOV.U32 R12, RZ, RZ, R21 ;  /* 0x000000ffff0c7224 */ /* 0x000fce00078e0015 */
.L_x_4208:
[----:B------:R-:W-:Y:S05]  /*0aa0*/  BSYNC.RECONVERGENT B1 ;  /* 0x0000000000017941 */ /* 0x000fea0003800200 */
.L_x_4207:
        /* <DEDUP_REMOVED lines=12> */
[----:B0-----:R-:W-:Y:S05]  /*0b70*/  CALL.REL.NOINC `($__internal_66_$__cuda_sm3x_div_rn_noftz_f32_slowpath) ;  /* 0x0000000800707944 */ /* 0x001fea0003c00000 */
[----:B------:R-:W-:-:S07]  /*0b80*/  MOV R3, R21 ;  /* 0x0000001500037202 */ /* 0x000fce0000000f00 */
.L_x_4210:
[----:B------:R-:W-:Y:S05]  /*0b90*/  BSYNC.RECONVERGENT B1 ;  /* 0x0000000000017941 */ /* 0x000fea0003800200 */
.L_x_4209:
        /* <DEDUP_REMOVED lines=13> */
.L_x_4212:
[----:B------:R-:W-:Y:S05]  /*0c70*/  BSYNC.RECONVERGENT B1 ;  /* 0x0000000000017941 */ /* 0x000fea0003800200 */
.L_x_4211:
        /* <DEDUP_REMOVED lines=10> */
[----:B------:R-:W-:Y:S01]  /*0d20*/  ISETP.GE.AND.EX P2, PT, RZ, UR45, PT, P2 ;  /* 0x0000002dff007c0c */ /* 0x000fe2000bf46320 */
[----:B------:R-:W-:Y:S01]  /*0d30*/  IMAD.IADD R5, R5, 0x1, R13 ;  /* 0x0000000105057824 */ /* 0x000fe200078e020d */
[C---:B------:R-:W-:Y:S02]  /*0d40*/  LEA R14, P4, R4.reuse, UR36, 0x2 ;  /* 0x00000024040e7c11 */ /* 0x040fe4000f8810ff */
[----:B------:R-:W-:Y:S02]  /*0d50*/  ISETP.GE.AND.EX P3, PT, RZ, UR45, PT, P3 ;  /* 0x0000002dff007c0c */ /* 0x000fe4000bf66330 */
[----:B------:R-:W-:Y:S02]  /*0d60*/  LEA.HI.X R15, R4, UR37, R5, 0x2, P4 ;  /* 0x00000025040f7c11 */ /* 0x000fe4000a0f1405 */
[----:B------:R-:W-:-:S03]  /*0d70*/  ISETP.GE.AND.EX P1, PT, RZ, UR45, PT, P1 ;  /* 0x0000002dff007c0c */ /* 0x000fc6000bf26310 */
[----:B------:R2:W-:Y:S01]  /*0d80*/  @!P0 STG.E desc[UR4][R14.64], R11 ;  /* 0x0000000b0e008986 */ /* 0x0005e2000c101904 */
[----:B------:R-:W-:Y:S02]  /*0d90*/  IADD3 R9, P0, PT, R16, R9, RZ ;  /* 0x0000000910097210 */ /* 0x000fe40007f1e0ff */
[----:B------:R-:W-:Y:S02]  /*0da0*/  @!P2 R2UR UR6, R6 ;  /* 0x000000000606a2ca */ /* 0x000fe400000e0000 */
[----:B------:R-:W-:Y:S02]  /*0db0*/  LEA.HI.X.SX32 R8, R16, R8, 0x1, P0 ;  /* 0x0000000810087211 */ /* 0x000fe400000f0eff */
[----:B------:R-:W-:Y:S02]  /*0dc0*/  ISETP.GE.U32.AND P0, PT, R9, UR46, PT ;  /* 0x0000002e09007c0c */ /* 0x000fe4000bf06070 */
[----:B------:R-:W-:Y:S02]  /*0dd0*/  @!P2 R2UR UR7, R7 ;  /* 0x000000000707a2ca */ /* 0x000fe400000e0000 */
[----:B------:R-:W-:-:S02]  /*0de0*/  @!P3 R2UR UR8, R6 ;  /* 0x000000000608b2ca */ /* 0x000fc400000e0000 */
[C---:B------:R-:W-:Y:S02]  /*0df0*/  @!P3 R2UR UR9, R7.reuse ;  /* 0x000000000709b2ca */ /* 0x040fe400000e0000 */
[----:B------:R-:W-:Y:S02]  /*0e00*/  @!P1 R2UR UR10, R6 ;  /* 0x00000000060a92ca */ /* 0x000fe400000e0000 */
[----:B------:R-:W-:Y:S02]  /*0e10*/  @!P1 R2UR UR11, R7 ;  /* 0x00000000070b92ca */ /* 0x000fe400000e0000 */
[----:B------:R-:W-:-:S03]  /*0e20*/  ISETP.GE.AND.EX P0, PT, R8, UR47, PT, P0 ;  /* 0x0000002f08007c0c */ /* 0x000fc6000bf06300 */
[----:B------:R2:W-:Y:S04]  /*0e30*/  @!P2 STG.E desc[UR6][R14.64+0x80], R12 ;  /* 0x0000800c0e00a986 */ /* 0x0005e8000c101906 */
[----:B------:R2:W-:Y:S04]  /*0e40*/  @!P3 STG.E desc[UR8][R14.64+0x100], R3 ;  /* 0x000100030e00b986 */ /* 0x0005e8000c101908 */
[----:B------:R2:W-:Y:S02]  /*0e50*/  @!P1 STG.E desc[UR10][R14.64+0x180], R21 ;  /* 0x000180150e009986 */ /* 0x0005e4000c10190a */
[----:B------:R-:W-:Y:S05]  /*0e60*/  @!P0 BRA `(.L_x_4213) ;  /* 0xfffffff4000c8947 */ /* 0x000fea000383ffff */
[----:B------:R-:W-:Y:S05]  /*0e70*/  BSYNC B0 ;  /* 0x0000000000007941 */ /* 0x000fea0003800000 */
.L_x_4203:
[----:B------:R-:W-:Y:S05]  /*0e80*/  EXIT ;  /* 0x000000000000794d */ /* 0x000fea0003800000 */
.L_x_4204:
[----:B------:R-:W-:Y:S01]  /*0e90*/  BSSY B1, `(.L_x_4214) ;  /* 0x0000007000017945 */ /* 0x000fe20003800000 */
[----:B------:R-:W-:Y:S01]  /*0ea0*/  MOV R12, 0x10 ;  /* 0x00000010000c7802 */ /* 0x000fe20000000f00 */
[----:B------:R-:W-:Y:S01]  /*0eb0*/  IMAD.MOV.U32 R11, RZ, RZ, 0x1f ;  /* 0x0000001fff0b7424 */ /* 0x000fe200078e00ff */
[----:B------:R-:W-:-:S07]  /*0ec0*/  MOV R15, 0xffffffff ;  /* 0xffffffff000f7802 */ /* 0x000fce0000000f00 */
[----:B------:R-:W-:Y:S05]  /*0ed0*/  WARPSYNC.COLLECTIVE R15, `(.L_x_4215) ;  /* 0x000000000f087348 */ /* 0x000fea0003c00000 */
[----:B------:R0:W1:Y:S02]  /*0ee0*/  SHFL.BFLY P6, R14, R13, R12, R11 ;  /* 0x0c00000c0d0e7389 */ /* 0x00006400000c000b */
[----:B01----:R-:W-:Y:S05]  /*0ef0*/  ENDCOLLECTIVE ;  /* 0x000000000000791b */ /* 0x003fea0003800000 */
.L_x_4215:
[----:B------:R-:W-:Y:S05]  /*0f00*/  BSYNC B1 ;  /* 0x0000000000017941 */ /* 0x000fea0003800000 */
.L_x_4214:
[----:B------:R-:W-:Y:S01]  /*0f10*/  FMNMX R13, R14, R13, !PT ;  /* 0x0000000d0e0d7209 */ /* 0x000fe20007800000 */
[----:B------:R-:W-:Y:S01]  /*0f20*/  IMAD.MOV.U32 R12, RZ, RZ, 0x8 ;  /* 0x00000008ff0c7424 */ /* 0x000fe200078e00ff */
[----:B------:R-:W-:Y:S01]  /*0f30*/  MOV R11, 0x1f ;  /* 0x0000001f000b7802 */ /* 0x000fe20000000f00 */
[----:B------:R-:W-:Y:S02]  /*0f40*/  IMAD.MOV.U32 R15, RZ, RZ, -0x1 ;  /* 0xffffffffff0f7424 */ /* 0x000fe400078e00ff */
[----:B------:R-:W-:-:S07]  /*0f50*/  HFMA2 R23, -RZ, RZ, 0.96630859375, -0.0022525787353515625 ;  /* 0x3bbb989dff177431 */ /* 0x000fce00000001ff */
[----:B------:R-:W-:Y:S05]  /*0f60*/  WARPSYNC.COLLECTIVE R15, `(.L_x_4216) ;  /* 0x000000000f087348 */ /* 0x000fea0003c00000 */
[----:B------:R0:W1:Y:S02]  /*0f70*/  SHFL.BFLY P6, R14, R13, R12, R11 ;  /* 0x0c00000c0d0e7389 */ /* 0x00006400000c000b */
[----:B01----:R-:W-:Y:S05]  /*0f80*/  ENDCOLLECTIVE ;  /* 0x000000000000791b */ /* 0x003fea0003800000 */
.L_x_4216:
[----:B------:R-:W-:Y:S01]  /*0f90*/  IMAD.MOV.U32 R12, RZ, RZ, 0x4 ;  /* 0x00000004ff0c7424 */ /* 0x000fe200078e00ff */
[----:B------:R-:W-:-:S04]  /*0fa0*/  FMNMX R0, R13, R14, !PT ;  /* 0x0000000e0d007209 */ /* 0x000fc80007800000 */
[----:B------:R-:W-:-:S07]  /*0fb0*/  MOV R13, R0 ;  /* 0x00000000000d7202 */ /* 0x000fce0000000f00 */
[----:B------:R-:W-:Y:S05]  /*0fc0*/  WARPSYNC.COLLECTIVE R15, `(.L_x_4217) ;  /* 0x000000000f087348 */ /* 0x000fea0003c00000 */
[----:B------:R0:W1:Y:S02]  /*0fd0*/  SHFL.BFLY P6, R14, R13, R12, R11 ;  /* 0x0c00000c0d0e7389 */ /* 0x00006400000c000b */
[----:B01----:R-:W-:Y:S05]  /*0fe0*/  ENDCOLLECTIVE ;  /* 0x000000000000791b */ /* 0x003fea0003800000 */
.L_x_4217:
[----:B------:R-:W-:Y:S01]  /*0ff0*/  IMAD.MOV.U32 R12, RZ, RZ, 0x2 ;  /* 0x00000002ff0c7424 */ /* 0x000fe200078e00ff */
[----:B------:R-:W-:-:S04]  /*1000*/  FMNMX R2, R0, R14, !PT ;  /* 0x0000000e00027209 */ /* 0x000fc80007800000 */
[----:B------:R-:W-:-:S07]  /*1010*/  MOV R13, R2 ;  /* 0x00000002000d7202 */ /* 0x000fce0000000f00 */
[----:B------:R-:W-:Y:S05]  /*1020*/  WARPSYNC.COLLECTIVE R15, `(.L_x_4218) ;  /* 0x000000000f087348 */ /* 0x000fea0003c00000 */
[----:B------:R0:W1:Y:S02]  /*1030*/  SHFL.BFLY P6, R14, R13, R12, R11 ;  /* 0x0c00000c0d0e7389 */ /* 0x00006400000c000b */
[----:B01----:R-:W-:Y:S05]  /*1040*/  ENDCOLLECTIVE ;  /* 0x000000000000791b */ /* 0x003fea0003800000 */
.L_x_4218:
[----:B------:R-:W-:Y:S01]  /*1050*/  IMAD.MOV.U32 R12, RZ, RZ, 0x1 ;  /* 0x00000001ff0c7424 */ /* 0x000fe200078e00ff */
[----:B------:R-:W-:Y:S01]  /*1060*/  FMNMX R3, R2, R14, !PT ;  /* 0x0000000e02037209 */ /* 0x000fe20007800000 */
[----:B------:R-:W-:-:S03]  /*1070*/  IMAD.MOV.U32 R2, RZ, RZ, 0x437c0000 ;  /* 0x437c0000ff027424 */ /* 0x000fc600078e00ff */
[----:B------:R-:W-:-:S07]  /*1080*/  MOV R13, R3 ;  /* 0x00000003000d7202 */ /* 0x000fce0000000f00 */
[----:B------:R-:W-:Y:S05]  /*1090*/  WARPSYNC.COLLECTIVE R15, `(.L_x_4219) ;  /* 0x000000000f087348 */ /* 0x000fea0003c00000 */
[----:B------:R0:W1:Y:S02]  /*10a0*/  SHFL.BFLY P6, R14, R13, R12, R11 ;  /* 0x0c00000c0d0e7389 */ /* 0x00006400000c000b */
[----:B01----:R-:W-:Y:S05]  /*10b0*/  ENDCOLLECTIVE ;  /* 0x000000000000791b */ /* 0x003fea0003800000 */
.L_x_4219:
[----:B------:R-:W-:-:S05]  /*10c0*/  FMNMX R21, R3, R14, !PT ;  /* 0x0000000e03157209 */ /* 0x000fca0007800000 */
[C---:B------:R-:W-:Y:S01]  /*10d0*/  FADD R14, -R21.reuse, R24 ;  /* 0x00000018150e7221 */ /* 0x040fe20000000100 */
[C---:B------:R-:W-:Y:S01]  /*10e0*/  FADD R5, -R21.reuse, R22 ;  /* 0x0000001615057221 */ /* 0x040fe20000000100 */
[----:B------:R-:W-:Y:S02]  /*10f0*/  FADD R4, -R21, R4 ;  /* 0x0000000415047221 */ /* 0x000fe40000000100 */
[-C--:B------:R-:W-:Y:S01]  /*1100*/  FFMA.SAT R3, R14, R23.reuse, 0.5 ;  /* 0x3f0000000e037423 */ /* 0x080fe20000002017 */
[----:B------:R-:W-:-:S03]  /*1110*/  FFMA.SAT R15, R5, R23, 0.5 ;  /* 0x3f000000050f7423 */ /* 0x000fc60000002017 */
[----:B------:R-:W-:Y:S01]  /*1120*/  FFMA.RM R0, R3, R2, 12582913 ;  /* 0x4b40000103007423 */ /* 0x000fe20000004002 */
[----:B------:R-:W-:-:S03]  /*1130*/  FADD R3, -R21, R20 ;  /* 0x0000001415037221 */ /* 0x000fc60000000100 */
[C---:B------:R-:W-:Y:S01]  /*1140*/  FADD R11, R0.reuse, -12583039 ;  /* 0xcb40007f000b7421 */ /* 0x040fe20000000000 */
[----:B------:R-:W-:-:S03]  /*1150*/  SHF.L.U32 R0, R0, 0x17, RZ ;  /* 0x0000001700007819 */ /* 0x000fc600000006ff */
[----:B------:R-:W-:Y:S01]  /*1160*/  FFMA R13, R14, 1.4426950216293334961, -R11 ;  /* 0x3fb8aa3b0e0d7823 */ /* 0x000fe2000000080b */
[----:B------:R-:W-:Y:S01]  /*1170*/  FFMA.RM R11, R15, R2, 12582913 ;  /* 0x4b4000010f0b7423 */ /* 0x000fe20000004002 */
[-C--:B------:R-:W-:Y:S01]  /*1180*/  FFMA.SAT R15, R3, R23.reuse, 0.5 ;  /* 0x3f000000030f7423 */ /* 0x080fe20000002017 */
[----:B------:R-:W-:Y:S01]  /*1190*/  FFMA.SAT R23, R4, R23, 0.5 ;  /* 0x3f00000004177423 */ /* 0x000fe20000002017 */
[----:B------:R-:W-:Y:S01]  /*11a0*/  FFMA R13, R14, 1.925963033500011079e-08, R13 ;  /* 0x32a570600e0d7823 */ /* 0x000fe2000000000d */
[----:B------:R-:W-:-:S04]  /*11b0*/  FADD R12, R11, -12583039 ;  /* 0xcb40007f0b0c7421 */ /* 0x000fc80000000000 */
[----:B------:R-:W-:Y:S01]  /*11c0*/  FFMA R14, R5, 1.4426950216293334961, -R12 ;  /* 0x3fb8aa3b050e7823 */ /* 0x000fe2000000080c */
[-C--:B------:R-:W-:Y:S01]  /*11d0*/  FFMA.RM R12, R15, R2.reuse, 12582913 ;  /* 0x4b4000010f0c7423 */ /* 0x080fe20000004002 */
[----:B------:R-:W-:Y:S01]  /*11e0*/  FFMA.RM R2, R23, R2, 12582913 ;  /* 0x4b40000117027423 */ /* 0x000fe20000004002 */
[----:B------:R-:W0:Y:S01]  /*11f0*/  MUFU.EX2 R13, R13 ;  /* 0x0000000d000d7308 */ /* 0x000e220000000800 */
[----:B------:R-:W-:Y:S01]  /*1200*/  FFMA R14, R5, 1.925963033500011079e-08, R14 ;  /* 0x32a57060050e7823 */ /* 0x000fe2000000000e */
[C---:B------:R-:W-:Y:S01]  /*1210*/  FADD R20, R12.reuse, -12583039 ;  /* 0xcb40007f0c147421 */ /* 0x040fe20000000000 */
[----:B------:R-:W-:-:S03]  /*1220*/  SHF.L.U32 R12, R12, 0x17, RZ ;  /* 0x000000170c0c7819 */ /* 0x000fc600000006ff */
[C---:B------:R-:W-:Y:S02]  /*1230*/  FFMA R20, R3.reuse, 1.4426950216293334961, -R20 ;  /* 0x3fb8aa3b03147823 */ /* 0x040fe40000000814 */
[----:B------:R-:W1:Y:S02]  /*1240*/  MUFU.EX2 R14, R14 ;  /* 0x0000000e000e7308 */ /* 0x000e640000000800 */
[----:B------:R-:W-:Y:S01]  /*1250*/  FFMA R20, R3, 1.925963033500011079e-08, R20 ;  /* 0x32a5706003147823 */ /* 0x000fe20000000014 */
[----:B------:R-:W-:-:S04]  /*1260*/  FADD R3, R2, -12583039 ;  /* 0xcb40007f02037421 */ /* 0x000fc80000000000 */
[C---:B------:R-:W-:Y:S01]  /*1270*/  FFMA R3, R4.reuse, 1.4426950216293334961, -R3 ;  /* 0x3fb8aa3b04037823 */ /* 0x040fe20000000803 */
[----:B------:R-:W2:Y:S03]  /*1280*/  MUFU.EX2 R5, R20 ;  /* 0x0000001400057308 */ /* 0x000ea60000000800 */
[----:B------:R-:W-:Y:S01]  /*1290*/  FFMA R15, R4, 1.925963033500011079e-08, R3 ;  /* 0x32a57060040f7823 */ /* 0x000fe20000000003 */
[----:B------:R-:W-:Y:S02]  /*12a0*/  IMAD.SHL.U32 R3, R11, 0x800000, RZ ;  /* 0x008000000b037824 */ /* 0x000fe400078e00ff */
[----:B0-----:R-:W-:Y:S01]  /*12b0*/  FMUL R4, R0, R13 ;  /* 0x0000000d00047220 */ /* 0x001fe20000400000 */
[----:B------:R-:W-:Y:S01]  /*12c0*/  IMAD.SHL.U32 R11, R2, 0x800000, RZ ;  /* 0x00800000020b7824 */ /* 0x000fe200078e00ff */
[----:B------:R0:W3:Y:S01]  /*12d0*/  MUFU.EX2 R22, R15 ;  /* 0x0000000f00167308 */ /* 0x0000e20000000800 */
[----:B-1----:R-:W-:Y:S01]  /*12e0*/  FMUL R3, R3, R14 ;  /* 0x0000000e03037220 */ /* 0x002fe20000400000 */
[----:B------:R-:W-:Y:S01]  /*12f0*/  FADD R0, RZ, R4 ;  /* 0x00000004ff007221 */ /* 0x000fe20000000000 */
[----:B--2---:R-:W-:-:S03]  /*1300*/  FMUL R2, R12, R5 ;  /* 0x000000050c027220 */ /* 0x004fc60000400000 */
[----:B------:R-:W-:Y:S01]  /*1310*/  FADD R5, R0, R3 ;  /* 0x0000000300057221 */ /* 0x000fe20000000000 */
[----:B------:R-:W-:Y:S02]  /*1320*/  MOV R12, 0x10 ;  /* 0x00000010000c7802 */ /* 0x000fe40000000f00 */
[----:B0-----:R-:W-:Y:S01]  /*1330*/  MOV R15, 0xffffffff ;  /* 0xffffffff000f7802 */ /* 0x001fe20000000f00 */
[----:B------:R-:W-:Y:S01]  /*1340*/  FADD R5, R5, R2 ;  /* 0x0000000205057221 */ /* 0x000fe20000000000 */
[----:B---3--:R-:W-:Y:S01]  /*1350*/  FMUL R0, R11, R22 ;  /* 0x000000160b007220 */ /* 0x008fe20000400000 */
[----:B------:R-:W-:-:S03]  /*1360*/  IMAD.MOV.U32 R11, RZ, RZ, 0x1f ;  /* 0x0000001fff0b7424 */ /* 0x000fc600078e00ff */
[----:B------:R-:W-:-:S07]  /*1370*/  FADD R13, R5, R0 ;  /* 0x00000000050d7221 */ /* 0x000fce0000000000 */
[----:B------:R-:W-:Y:S05]  /*1380*/  WARPSYNC.COLLECTIVE R15, `(.L_x_4220) ;  /* 0x000000000f087348 */ /* 0x000fea0003c00000 */
[----:B------:R0:W1:Y:S02]  /*1390*/  SHFL.BFLY P6, R14, R13, R12, R11 ;  /* 0x0c00000c0d0e7389 */ /* 0x00006400000c000b */
[----:B01----:R-:W-:Y:S05]  /*13a0*/  ENDCOLLECTIVE ;  /* 0x000000000000791b */ /* 0x003fea0003800000 */
.L_x_4220:
[----:B------:R-:W-:Y:S02]  /*13b0*/  HFMA2 R12, -RZ, RZ, 0, 4.76837158203125e-07 ;  /* 0x00000008ff0c7431 */ /* 0x000fe400000001ff */
[----:B------:R-:W-:-:S04]  /*13c0*/  FADD R5, R13, R14 ;  /* 0x0000000e0d057221 */ /* 0x000fc80000000000 */
[----:B------:R-:W-:-:S07]  /*13d0*/  IMAD.MOV.U32 R13, RZ, RZ, R5 ;  /* 0x000000ffff0d7224 */ /* 0x000fce00078e0005 */
[----:B------:R-:W-:Y:S05]  /*13e0*/  WARPSYNC.COLLECTIVE R15, `(.L_x_4221) ;  /* 0x000000000f087348 */ /* 0x000fea0003c00000 */
[----:B------:R0:W1:Y:S02]  /*13f0*/  SHFL.BFLY P6, R14, R13, R12, R11 ;  /* 0x0c00000c0d0e7389 */ /* 0x00006400000c000b */
[----:B01----:R-:W-:Y:S05]  /*1400*/  ENDCOLLECTIVE ;  /* 0x000000000000791b */ /* 0x003fea0003800000 */
.L_x_4221:
[----:B------:R-:W-:Y:S01]  /*1410*/  MOV R12, 0x4 ;  /* 0x00000004000c7802 */ /* 0x000fe20000000f00 */
[----:B------:R-:W-:-:S04]  /*1420*/  FADD R20, R5, R14 ;  /* 0x0000000e05147221 */ /* 0x000fc80000000000 */
[----:B------:R-:W-:-:S07]  /*1430*/  IMAD.MOV.U32 R13, RZ, RZ, R20 ;  /* 0x000000ffff0d7224 */ /* 0x000fce00078e0014 */
[----:B------:R-:W-:Y:S05]  /*1440*/  WARPSYNC.COLLECTIVE R15, `(.L_x_4222) ;  /* 0x000000000f087348 */ /* 0x000fea0003c00000 */
[----:B------:R0:W1:Y:S02]  /*1450*/  SHFL.BFLY P6, R14, R13, R12, R11 ;  /* 0x0c00000c0d0e7389 */ /* 0x00006400000c000b */
[----:B01----:R-:W-:Y:S05]  /*1460*/  ENDCOLLECTIVE ;  /* 0x000000000000791b */ /* 0x003fea0003800000 */
.L_x_4222:
[----:B------:R-:W-:Y:S02]  /*1470*/  HFMA2 R12, -RZ, RZ, 0, 1.1920928955078125e-07 ;  /* 0x00000002ff0c7431 */ /* 0x000fe400000001ff */
[----:B------:R-:W-:-:S04]  /*1480*/  FADD R21, R20, R14 ;  /* 0x0000000e14157221 */ /* 0x000fc80000000000 */
[----:B------:R-:W-:-:S07]  /*1490*/  IMAD.MOV.U32 R13, RZ, RZ, R21 ;  /* 0x000000ffff0d7224 */ /* 0x000fce00078e0015 */
[----:B------:R-:W-:Y:S05]  /*14a0*/  WARPSYNC.COLLECTIVE R15, `(.L_x_4223) ;  /* 0x000000000f087348 */ /* 0x000fea0003c00000 */
[----:B------:R0:W1:Y:S02]  /*14b0*/  SHFL.BFLY P6, R14, R13, R12, R11 ;  /* 0x0c00000c0d0e7389 */ /* 0x00006400000c000b */
[----:B01----:R-:W-:Y:S05]  /*14c0*/  ENDCOLLECTIVE ;  /* 0x000000000000791b */ /* 0x003fea0003800000 */
.L_x_4223:
[----:B------:R-:W-:Y:S01]  /*14d0*/  MOV R12, 0x1 ;  /* 0x00000001000c7802 */ /* 0x000fe20000000f00 */
[----:B------:R-:W-:-:S04]  /*14e0*/  FADD R22, R21, R14 ;  /* 0x0000000e15167221 */ /* 0x000fc80000000000 */
[----:B------:R-:W-:-:S07]  /*14f0*/  IMAD.MOV.U32 R13, RZ, RZ, R22 ;  /* 0x000000ffff0d7224 */ /* 0x000fce00078e0016 */
[----:B------:R-:W-:Y:S05]  /*1500*/  WARPSYNC.COLLECTIVE R15, `(.L_x_4224) ;  /* 0x000000000f087348 */ /* 0x000fea0003c00000 */
[----:B------:R0:W1:Y:S02]  /*1510*/  SHFL.BFLY P6, R14, R13, R12, R11 ;  /* 0x0c00000c0d0e7389 */ /* 0x00006400000c000b */
[----:B01----:R-:W-:Y:S05]  /*1520*/  ENDCOLLECTIVE ;  /* 0x000000000000791b */ /* 0x003fea0003800000 */
.L_x_4224:
[----:B------:R-:W-:Y:S05]  /*1530*/  BRA `(.L_x_4225) ;  /* 0xfffffff000e47947 */ /* 0x000fea000383ffff */
        .weak           $__internal_66_$__cuda_sm3x_div_rn_noftz_f32_slowpath
        .type           $__internal_66_$__cuda_sm3x_div_rn_noftz_f32_slowpath,@function
        .size           $__internal_66_$__cuda_sm3x_div_rn_noftz_f32_slowpath,(.L_x_8552 - $__internal_66_$__cuda_sm3x_div_rn_noftz_f32_slowpath)
$__internal_66_$__cuda_sm3x_div_rn_noftz_f32_slowpath:
        /* <DEDUP_REMOVED lines=34> */
.L_x_4227:
[----:B------:R-:W-:Y:S01]  /*1760*/  LEA R24, R15, 0xc0800000, 0x17 ;  /* 0xc08000000f187811 */ /* 0x000fe200078eb8ff */
[----:B------:R-:W-:Y:S01]  /*1770*/  BSSY.RECONVERGENT B3, `(.L_x_4232) ;  /* 0x0000036000037945 */ /* 0x000fe20003800200 */
[----:B------:R-:W-:-:S03]  /*1780*/  IADD3 R22, PT, PT, R22, -0x7f, RZ ;  /* 0xffffff8116167810 */ /* 0x000fc60007ffe0ff */
[----:B------:R-:W-:Y:S02]  /*1790*/  IMAD.IADD R23, R5, 0x1, -R24 ;  /* 0x0000000105177824 */ /* 0x000fe400078e0a18 */
[C---:B------:R-:W-:Y:S02]  /*17a0*/  IMAD R4, R22.reuse, -0x800000, R4 ;  /* 0xff80000016047824 */ /* 0x040fe400078e0204 */
        /* <DEDUP_REMOVED lines=46> */
.L_x_4234:
[----:B------:R-:W-:-:S04]  /*1a90*/  LOP3.LUT R4, R4, 0x80000000, RZ, 0xc0, !PT ;  /* 0x8000000004047812 */ /* 0x000fc800078ec0ff */
[----:B------:R-:W-:Y:S01]  /*1aa0*/  LOP3.LUT R4, R4, 0x7f800000, RZ, 0xfc, !PT ;  /* 0x7f80000004047812 */ /* 0x000fe200078efcff */
[----:B------:R-:W-:Y:S06]  /*1ab0*/  BRA `(.L_x_4235) ;  /* 0x0000000000047947 */ /* 0x000fec0003800000 */
.L_x_4233:
[----:B------:R-:W-:-:S07]  /*1ac0*/  LEA R4, R23, R4, 0x17 ;  /* 0x0000000417047211 */ /* 0x000fce00078eb8ff */
.L_x_4235:
[----:B------:R-:W-:Y:S05]  /*1ad0*/  BSYNC.RECONVERGENT B3 ;  /* 0x0000000000037941 */ /* 0x000fea0003800200 */
.L_x_4232:
[----:B------:R-:W-:Y:S05]  /*1ae0*/  BRA `(.L_x_4236) ;  /* 0x0000000000207947 */ /* 0x000fea0003800000 */
.L_x_4231:
[----:B------:R-:W-:-:S04]  /*1af0*/  LOP3.LUT R4, R5, 0x80000000, R4, 0x48, !PT ;  /* 0x8000000005047812 */ /* 0x000fc800078e4804 */
[----:B------:R-:W-:Y:S01]  /*1b00*/  LOP3.LUT R4, R4, 0x7f800000, RZ, 0xfc, !PT ;  /* 0x7f80000004047812 */ /* 0x000fe200078efcff */
[----:B------:R-:W-:Y:S06]  /*1b10*/  BRA `(.L_x_4236) ;  /* 0x0000000000147947 */ /* 0x000fec0003800000 */
.L_x_4230:
[----:B------:R-:W-:Y:S01]  /*1b20*/  LOP3.LUT R4, R5, 0x80000000, R4, 0x48, !PT ;  /* 0x8000000005047812 */ /* 0x000fe200078e4804 */
[----:B------:R-:W-:Y:S06]  /*1b30*/  BRA `(.L_x_4236) ;  /* 0x00000000000c7947 */ /* 0x000fec0003800000 */
.L_x_4229:
[----:B------:R-:W0:Y:S01]  /*1b40*/  MUFU.RSQ R4, -QNAN ;  /* 0xffc0000000047908 */ /* 0x000e220000001400 */
[----:B------:R-:W-:Y:S05]  /*1b50*/  BRA `(.L_x_4236) ;  /* 0x0000000000047947 */ /* 0x000fea0003800000 */
.L_x_4228:
[----:B------:R-:W-:-:S07]  /*1b60*/  FADD.FTZ R4, R4, R5 ;  /* 0x0000000504047221 */ /* 0x000fce0000010000 */
.L_x_4236:
[----:B------:R-:W-:Y:S05]  /*1b70*/  BSYNC.RECONVERGENT B2 ;  /* 0x0000000000027941 */ /* 0x000fea0003800200 */
.L_x_4226:
[----:B------:R-:W-:Y:S02]  /*1b80*/  HFMA2 R5, -RZ, RZ, 0, 0 ;  /* 0x00000000ff057431 */ /* 0x000fe400000001ff */
[----:B0-----:R-:W-:Y:S01]  /*1b90*/  IMAD.MOV.U32 R21, RZ, RZ, R4 ;  /* 0x000000ffff157224 */ /* 0x001fe200078e0004 */
[----:B------:R-:W-:-:S04]  /*1ba0*/  MOV R4, R14 ;  /* 0x0000000e00047202 */ /* 0x000fc80000000f00 */
[----:B------:R-:W-:Y:S05]  /*1bb0*/  RET.REL.NODEC R4 `(_Z15SoftmaxWarpImplI10DirectLoadIffE11DirectStoreIffEfLi1ELi4ELi32ELi1ELb1EL9Algorithm0EEvT_T0_ll) ;  /* 0xffffffe404107950 */ /* 0x000fea0003c3ffff */
.L_x_4237:
        /* <DEDUP_REMOVED lines=12> */
.L_x_8552:


//--------------------- .text._Z15SoftmaxWarpImplI10DirectLoadIffE11DirectStoreIffEfLi1ELi4ELi32ELi1ELb0EL9Algorithm0EEvT_T0_ll --------------------------
	.section	.text._Z15SoftmaxWarpImplI10DirectLoadIffE11DirectStoreIffEfLi1ELi4ELi32ELi1ELb0EL9Algorithm0EEvT_T0_ll,"ax",@progbits
	.align	128
        .global         _Z15SoftmaxWarpImplI10DirectLoadIffE11DirectStoreIffEfLi1ELi4ELi32ELi1ELb0EL9Algorithm0EEvT_T0_ll
        .type           _Z15SoftmaxWarpImplI10DirectLoadIffE11DirectStoreIffEfLi1ELi4ELi32ELi1ELb0EL9Algorithm0EEvT_T0_ll,@function
        .size           _Z15SoftmaxWarpImplI10DirectLoadIffE11DirectStoreIffEfLi1ELi4ELi32ELi1ELb0EL9Algorithm0EEvT_T0_ll,(.L_x_8553 - _Z15SoftmaxWarpImplI10DirectLoadIffE11DirectStoreIffEfLi1ELi4ELi32ELi1ELb0EL9Algorithm0EEvT_T0_ll)
        .other          _Z15SoftmaxWarpImplI10DirectLoadIffE11DirectStoreIffEfLi1ELi4ELi32ELi1ELb0EL9Algorithm0EEvT_T0_ll,@"STO_CUDA_ENTRY STV_DEFAULT"
_Z15SoftmaxWarpImplI10DirectLoadIffE11DirectStoreIffEfLi1ELi4ELi32ELi1ELb0EL9Algorithm0EEvT_T0_ll:
.text._Z15SoftmaxWarpImplI10DirectLoadIffE11DirectStoreIffEfLi1ELi4ELi32ELi1ELb0EL9Algorithm0EEvT_T0_ll:
        /* <DEDUP_REMOVED lines=24> */
.L_x_4238:
        /* <DEDUP_REMOVED lines=13> */
.L_x_4248:
[----:B------:R-:W-:Y:S02]  /*0250*/  HFMA2 R11, -RZ, RZ, 0, 0 ;  /* 0x00000000ff0b7431 */ /* 0x000fe400000001ff */
[----:B---3--:R-:W-:Y:S01]  /*0260*/  IMAD R3, R5, UR38, RZ ;  /* 0x0000002605037c24 */ /* 0x008fe2000f8e02ff */
[----:B--2---:R-:W-:Y:S02]  /*0270*/  R2UR UR4, R6 ;  /* 0x00000000060472ca */ /* 0x004fe400000e0000 */
[C---:B------:R-:W-:Y:S01]  /*0280*/  R2UR UR5, R7.reuse ;  /* 0x00000000070572ca */ /* 0x040fe200000e0000 */
[----:B------:R-:W-:Y:S01]  /*0290*/  IMAD R3, R8, UR39, R3 ;  /* 0x0000002708037c24 */ /* 0x000fe2000f8e0203 */
[----:B------:R-:W-:Y:S02]  /*02a0*/  R2UR UR6, R6 ;  /* 0x00000000060672ca */ /* 0x000fe400000e0000 */
        /* <DEDUP_REMOVED lines=8> */
[----:B------:R-:W-:-:S05]  /*0330*/  LEA.HI.X R3, R12, UR37, R3, 0x2, P0 ;  /* 0x000000250c037c11 */ /* 0x000fca00080f1403 */
[----:B------:R-:W2:Y:S04]  /*0340*/  LDG.E R4, desc[UR4][R2.64] ;  /* 0x0000000402047981 */ /* 0x000ea8000c1e1900 */
[----:B------:R-:W2:Y:S04]  /*0350*/  LDG.E R20, desc[UR6][R2.64+0x80] ;  /* 0x0000800602147981 */ /* 0x000ea8000c1e1900 */
[----:B------:R-:W3:Y:S04]  /*0360*/  LDG.E R16, desc[UR8][R2.64+0x100] ;  /* 0x0001000802107981 */ /* 0x000ee8000c1e1900 */
[----:B------:R-:W3:Y:S01]  /*0370*/  LDG.E R18, desc[UR10][R2.64+0x180] ;  /* 0x0001800a02127981 */ /* 0x000ee2000c1e1900 */
[----:B------:R-:W-:Y:S01]  /*0380*/  UMOV UR4, 0xffffffff ;  /* 0xffffffff00047882 */ /* 0x000fe20000000000 */
[----:B--2---:R-:W-:-:S04]  /*0390*/  FMNMX3 R13, R4, -INF , R20, !PT ;  /* 0xff800000040d7876 */ /* 0x004fc80007800014 */
[----:B---3--:R-:W-:Y:S01]  /*03a0*/  FMNMX3 R13, R13, R16, R18, !PT ;  /* 0x000000100d0d7276 */ /* 0x008fe20007800012 */
[----:B------:R-:W-:Y:S06]  /*03b0*/  BRA.DIV UR4, `(.L_x_4239) ;  /* 0x0000000a04387947 */ /* 0x000fec000b800000 */
[----:B------:R-:W1:Y:S01]  /*03c0*/  SHFL.BFLY PT, R14, R13, 0x10, 0x1f ;  /* 0x0e001f000d0e7f89 */ /* 0x000e6200000e0000 */
        /* <DEDUP_REMOVED lines=12> */
[----:B------:R-:W-:Y:S01]  /*0490*/  MOV R4, 0x437c0000 ;  /* 0x437c000000047802 */ /* 0x000fe20000000f00 */
[--C-:B------:R-:W-:Y:S01]  /*04a0*/  FADD R16, R16, -R11.reuse ;  /* 0x8000000b10107221 */ /* 0x100fe20000000000 */
[-C--:B------:R-:W-:Y:S01]  /*04b0*/  FFMA.SAT R13, R12, R19.reuse, 0.5 ;  /* 0x3f0000000c0d7423 */ /* 0x080fe20000002013 */
[-C--:B------:R-:W-:Y:S01]  /*04c0*/  FFMA.SAT R15, R20, R19.reuse, 0.5 ;  /* 0x3f000000140f7423 */ /* 0x080fe20000002013 */
[----:B------:R-:W-:Y:S01]  /*04d0*/  FADD R18, R18, -R11 ;  /* 0x8000000b12127221 */ /* 0x000fe20000000000 */
[-C--:B------:R-:W-:Y:S01]  /*04e0*/  FFMA.SAT R3, R16, R19.reuse, 0.5 ;  /* 0x3f00000010037423 */ /* 0x080fe20000002013 */
[-C--:B------:R-:W-:Y:S01]  /*04f0*/  FFMA.RM R0, R13, R4.reuse, 12582913 ;  /* 0x4b4000010d007423 */ /* 0x080fe20000004004 */
[-C--:B------:R-:W-:Y:S01]  /*0500*/  FFMA.RM R2, R15, R4.reuse, 12582913 ;  /* 0x4b4000010f027423 */ /* 0x080fe20000004004 */
[----:B------:R-:W-:Y:S01]  /*0510*/  FFMA.SAT R19, R18, R19, 0.5 ;  /* 0x3f00000012137423 */ /* 0x000fe20000002013 */
[-C--:B------:R-:W-:Y:S01]  /*0520*/  FFMA.RM R3, R3, R4.reuse, 12582913 ;  /* 0x4b40000103037423 */ /* 0x080fe20000004004 */
[----:B------:R-:W-:Y:S01]  /*0530*/  FADD R13, R0, -12583039 ;  /* 0xcb40007f000d7421 */ /* 0x000fe20000000000 */
[----:B------:R-:W-:Y:S01]  /*0540*/  FADD R15, R2, -12583039 ;  /* 0xcb40007f020f7421 */ /* 0x000fe20000000000 */
[----:B------:R-:W-:Y:S01]  /*0550*/  FFMA.RM R19, R19, R4, 12582913 ;  /* 0x4b40000113137423 */ /* 0x000fe20000004004 */
[----:B------:R-:W-:Y:S01]  /*0560*/  FADD R17, R3, -12583039 ;  /* 0xcb40007f03117421 */ /* 0x000fe20000000000 */
[----:B------:R-:W-:Y:S01]  /*0570*/  FFMA R13, R12, 1.4426950216293334961, -R13 ;  /* 0x3fb8aa3b0c0d7823 */ /* 0x000fe2000000080d */
[----:B------:R-:W-:Y:S01]  /*0580*/  FFMA R15, R20, 1.4426950216293334961, -R15 ;  /* 0x3fb8aa3b140f7823 */ /* 0x000fe2000000080f */
[C---:B------:R-:W-:Y:S01]  /*0590*/  FADD R21, R19.reuse, -12583039 ;  /* 0xcb40007f13157421 */ /* 0x040fe20000000000 */
[----:B------:R-:W-:Y:S01]  /*05a0*/  FFMA R17, R16, 1.4426950216293334961, -R17 ;  /* 0x3fb8aa3b10117823 */ /* 0x000fe20000000811 */
[----:B------:R-:W-:Y:S01]  /*05b0*/  FFMA R13, R12, 1.925963033500011079e-08, R13 ;  /* 0x32a570600c0d7823 */ /* 0x000fe2000000000d */
[----:B------:R-:W-:Y:S01]  /*05c0*/  FFMA R15, R20, 1.925963033500011079e-08, R15 ;  /* 0x32a57060140f7823 */ /* 0x000fe2000000000f */
[----:B------:R-:W-:Y:S01]  /*05d0*/  FFMA R21, R18, 1.4426950216293334961, -R21 ;  /* 0x3fb8aa3b12157823 */ /* 0x000fe20000000815 */
[----:B------:R-:W-:Y:S01]  /*05e0*/  FFMA R17, R16, 1.925963033500011079e-08, R17 ;  /* 0x32a5706010117823 */ /* 0x000fe20000000011 */
[----:B------:R-:W1:Y:S01]  /*05f0*/  MUFU.EX2 R11, R13 ;  /* 0x0000000d000b7308 */ /* 0x000e620000000800 */
[----:B------:R-:W-:Y:S01]  /*0600*/  SHF.L.U32 R0, R0, 0x17, RZ ;  /* 0x0000001700007819 */ /* 0x000fe200000006ff */
[----:B------:R-:W-:Y:S01]  /*0610*/  FFMA R21, R18, 1.925963033500011079e-08, R21 ;  /* 0x32a5706012157823 */ /* 0x000fe20000000015 */
[----:B------:R-:W-:Y:S01]  /*0620*/  IMAD.SHL.U32 R2, R2, 0x800000, RZ ;  /* 0x0080000002027824 */ /* 0x000fe200078e00ff */
[----:B------:R-:W-:-:S04]  /*0630*/  SHF.L.U32 R19, R19, 0x17, RZ ;  /* 0x0000001713137819 */ /* 0x000fc800000006ff */
[----:B------:R-:W2:Y:S08]  /*0640*/  MUFU.EX2 R15, R15 ;  /* 0x0000000f000f7308 */ /* 0x000eb00000000800 */
[----:B------:R-:W3:Y:S01]  /*0650*/  MUFU.EX2 R12, R17 ;  /* 0x00000011000c7308 */ /* 0x000ee20000000800 */
[----:B-1----:R-:W-:Y:S01]  /*0660*/  FMUL R4, R0, R11 ;  /* 0x0000000b00047220 */ /* 0x002fe20000400000 */
[----:B------:R-:W-:-:S03]  /*0670*/  SHF.L.U32 R11, R3, 0x17, RZ ;  /* 0x00000017030b7819 */ /* 0x000fc600000006ff */
[----:B------:R-:W-:-:S03]  /*0680*/  FADD R0, RZ, R4 ;  /* 0x00000004ff007221 */ /* 0x000fc60000000000 */
[----:B------:R-:W1:Y:S01]  /*0690*/  MUFU.EX2 R14, R21 ;  /* 0x00000015000e7308 */ /* 0x000e620000000800 */
[----:B--2---:R-:W-:Y:S01]  /*06a0*/  FMUL R3, R2, R15 ;  /* 0x0000000f02037220 */ /* 0x004fe20000400000 */
[----:B---3--:R-:W-:-:S03]  /*06b0*/  FMUL R2, R11, R12 ;  /* 0x0000000c0b027220 */ /* 0x008fc60000400000 */
[----:B------:R-:W-:-:S04]  /*06c0*/  FADD R11, R0, R3 ;  /* 0x00000003000b7221 */ /* 0x000fc80000000000 */
        /* <DEDUP_REMOVED lines=12> */
.L_x_4260:
        /* <DEDUP_REMOVED lines=11> */
[----:B01----:R-:W-:Y:S05]  /*0840*/  CALL.REL.NOINC `($__internal_67_$__cuda_sm3x_div_rn_noftz_f32_slowpath) ;  /* 0x0000000800bc7944 */ /* 0x003fea0003c00000 */
[----:B------:R-:W-:-:S07]  /*0850*/  IMAD.MOV.U32 R12, RZ, RZ, R4 ;  /* 0x000000ffff0c7224 */ /* 0x000fce00078e0004 */
.L_x_4241:
[----:B------:R-:W-:Y:S05]  /*0860*/  BSYNC.RECONVERGENT B0 ;  /* 0x0000000000007941 */ /* 0x000fea0003800200 */
.L_x_4240:
        /* <DEDUP_REMOVED lines=11> */
[----:B01----:R-:W-:Y:S05]  /*0920*/  CALL.REL.NOINC `($__internal_67_$__cuda_sm3x_div_rn_noftz_f32_slowpath) ;  /* 0x0000000800847944 */ /* 0x003fea0003c00000 */
[----:B------:R-:W-:-:S07]  /*0930*/  MOV R13, R4 ;  /* 0x00000004000d7202 */ /* 0x000fce0000000f00 */
.L_x_4243:
[----:B------:R-:W-:Y:S05]  /*0940*/  BSYNC.RECONVERGENT B0 ;  /* 0x0000000000007941 */ /* 0x000fea0003800200 */
.L_x_4242:
        /* <DEDUP_REMOVED lines=10> */
[----:B------:R-:W-:-:S07]  /*09f0*/  MOV R14, 0xa10 ;  /* 0x00000a10000e7802 */ /* 0x000fce0000000f00 */
[----:B01----:R-:W-:Y:S05]  /*0a00*/  CALL.REL.NOINC `($__internal_67_$__cuda_sm3x_div_rn_noftz_f32_slowpath) ;  /* 0x00000008004c7944 */ /* 0x003fea0003c00000 */
[----:B------:R-:W-:-:S07]  /*0a10*/  MOV R3, R4 ;  /* 0x0000000400037202 */ /* 0x000fce0000000f00 */
.L_x_4245:
[----:B------:R-:W-:Y:S05]  /*0a20*/  BSYNC.RECONVERGENT B0 ;  /* 0x0000000000007941 */ /* 0x000fea0003800200 */
.L_x_4244:
        /* <DEDUP_REMOVED lines=11> */
[----:B0-----:R-:W-:Y:S05]  /*0ae0*/  CALL.REL.NOINC `($__internal_67_$__cuda_sm3x_div_rn_noftz_f32_slowpath) ;  /* 0x0000000800147944 */ /* 0x001fea0003c00000 */
[----:B------:R-:W-:-:S07]  /*0af0*/  IMAD.MOV.U32 R19, RZ, RZ, R4 ;  /* 0x000000ffff137224 */ /* 0x000fce00078e0004 */
.L_x_4247:
[----:B------:R-:W-:Y:S05]  /*0b00*/  BSYNC.RECONVERGENT B0 ;  /* 0x0000000000007941 */ /* 0x000fea0003800200 */
.L_x_4246:
[----:B------:R-:W-:Y:S02]  /*0b10*/  HFMA2 R11, -RZ, RZ, 0, 0 ;  /* 0x00000000ff0b7431 */ /* 0x000fe400000001ff */
[----:B------:R-:W-:Y:S01]  /*0b20*/  IMAD R15, R5, UR42, RZ ;  /* 0x0000002a050f7c24 */ /* 0x000fe2000f8e02ff */
[C---:B------:R-:W-:Y:S02]  /*0b30*/  R2UR UR4, R6.reuse ;  /* 0x00000000060472ca */ /* 0x040fe400000e0000 */
        /* <DEDUP_REMOVED lines=12> */
[----:B------:R-:W-:-:S03]  /*0c00*/  IADD3 R8, P0, PT, R9, R8, RZ ;  /* 0x0000000809087210 */ /* 0x000fc60007f1e0ff */
[----:B------:R3:W-:Y:S01]  /*0c10*/  STG.E desc[UR4][R14.64], R12 ;  /* 0x0000000c0e007986 */ /* 0x0007e2000c101904 */
[----:B------:R-:W-:Y:S02]  /*0c20*/  LEA.HI.X.SX32 R5, R9, R5, 0x1, P0 ;  /* 0x0000000509057211 */ /* 0x000fe400000f0eff */
[----:B------:R-:W-:Y:S01]  /*0c30*/  ISETP.GE.U32.AND P0, PT, R8, UR44, PT ;  /* 0x0000002c08007c0c */ /* 0x000fe2000bf06070 */
[----:B------:R3:W-:Y:S03]  /*0c40*/  STG.E desc[UR6][R14.64+0x80], R13 ;  /* 0x0000800d0e007986 */ /* 0x0007e6000c101906 */
[----:B------:R-:W-:Y:S01]  /*0c50*/  ISETP.GE.AND.EX P0, PT, R5, UR45, PT, P0 ;  /* 0x0000002d05007c0c */ /* 0x000fe2000bf06300 */
[----:B------:R3:W-:Y:S04]  /*0c60*/  STG.E desc[UR8][R14.64+0x100], R3 ;  /* 0x000100030e007986 */ /* 0x0007e8000c101908 */
[----:B------:R3:W-:Y:S08]  /*0c70*/  STG.E desc[UR10][R14.64+0x180], R19 ;  /* 0x000180130e007986 */ /* 0x0007f0000c10190a */
[----:B------:R-:W-:Y:S05]  /*0c80*/  @!P0 BRA `(.L_x_4248) ;  /* 0xfffffff400708947 */ /* 0x000fea000383ffff */
[----:B------:R-:W-:Y:S05]  /*0c90*/  EXIT ;  /* 0x000000000000794d */ /* 0x000fea0003800000 */
.L_x_4239:
[----:B------:R-:W-:Y:S01]  /*0ca0*/  BSSY B0, `(.L_x_4249) ;  /* 0x0000007000007945 */ /* 0x000fe20003800000 */
[----:B------:R-:W-:Y:S01]  /*0cb0*/  IMAD.MOV.U32 R12, RZ, RZ, 0x10 ;  /* 0x00000010ff0c7424 */ /* 0x000fe200078e00ff */
[----:B------:R-:W-:Y:S02]  /*0cc0*/  MOV R11, 0x1f ;  /* 0x0000001f000b7802 */ /* 0x000fe40000000f00 */
[----:B------:R-:W-:-:S07]  /*0cd0*/  MOV R15, 0xffffffff ;  /* 0xffffffff000f7802 */ /* 0x000fce0000000f00 */
[----:B0-----:R-:W-:Y:S05]  /*0ce0*/  WARPSYNC.COLLECTIVE R15, `(.L_x_4250) ;  /* 0x000000000f087348 */ /* 0x001fea0003c00000 */
[----:B------:R1:W2:Y:S02]  /*0cf0*/  SHFL.BFLY P6, R14, R13, R12, R11 ;  /* 0x0c00000c0d0e7389 */ /* 0x0002a400000c000b */
[----:B012---:R-:W-:Y:S05]  /*0d00*/  ENDCOLLECTIVE ;  /* 0x000000000000791b */ /* 0x007fea0003800000 */
.L_x_4250:
[----:B------:R-:W-:Y:S05]  /*0d10*/  BSYNC B0 ;  /* 0x0000000000007941 */ /* 0x000fea0003800000 */
.L_x_4249:
[----:B------:R-:W-:Y:S01]  /*0d20*/  FMNMX R13, R13, R14, !PT ;  /* 0x0000000e0d0d7209 */ /* 0x000fe20007800000 */
[----:B------:R-:W-:Y:S01]  /*0d30*/  IMAD.MOV.U32 R12, RZ, RZ, 0x8 ;  /* 0x00000008ff0c7424 */ /* 0x000fe200078e00ff */
[----:B------:R-:W-:Y:S01]  /*0d40*/  MOV R11, 0x1f ;  /* 0x0000001f000b7802 */ /* 0x000fe20000000f00 */
[----:B------:R-:W-:Y:S01]  /*0d50*/  IMAD.MOV.U32 R17, RZ, RZ, 0x3bbb989d ;  /* 0x3bbb989dff117424 */ /* 0x000fe200078e00ff */
[----:B------:R-:W-:-:S07]  /*0d60*/  MOV R15, 0xffffffff ;  /* 0xffffffff000f7802 */ /* 0x000fce0000000f00 */
[----:B------:R-:W-:Y:S05]  /*0d70*/  WARPSYNC.COLLECTIVE R15, `(.L_x_4251) ;  /* 0x000000000f087348 */ /* 0x000fea0003c00000 */
[----:B------:R0:W1:Y:S02]  /*0d80*/  SHFL.BFLY P6, R14, R13, R12, R11 ;  /* 0x0c00000c0d0e7389 */ /* 0x00006400000c000b */
[----:B01----:R-:W-:Y:S05]  /*0d90*/  ENDCOLLECTIVE ;  /* 0x000000000000791b */ /* 0x003fea0003800000 */
.L_x_4251:
[----:B------:R-:W-:Y:S01]  /*0da0*/  HFMA2 R12, -RZ, RZ, 0, 2.384185791015625e-07 ;  /* 0x00000004ff0c7431 */ /* 0x000fe200000001ff */
[----:B------:R-:W-:-:S05]  /*0db0*/  FMNMX R0, R13, R14, !PT ;  /* 0x0000000e0d007209 */ /* 0x000fca0007800000 */
[----:B------:R-:W-:-:S07]  /*0dc0*/  IMAD.MOV.U32 R13, RZ, RZ, R0 ;  /* 0x000000ffff0d7224 */ /* 0x000fce00078e0000 */
[----:B------:R-:W-:Y:S05]  /*0dd0*/  WARPSYNC.COLLECTIVE R15, `(.L_x_4252) ;  /* 0x000000000f087348 */ /* 0x000fea0003c00000 */
[----:B------:R0:W1:Y:S02]  /*0de0*/  SHFL.BFLY P6, R14, R13, R12, R11 ;  /* 0x0c00000c0d0e7389 */ /* 0x00006400000c000b */
[----:B01----:R-:W-:Y:S05]  /*0df0*/  ENDCOLLECTIVE ;  /* 0x000000000000791b */ /* 0x003fea0003800000 */
.L_x_4252:
[----:B------:R-:W-:Y:S01]  /*0e00*/  IMAD.MOV.U32 R12, RZ, RZ, 0x2 ;  /* 0x00000002ff0c7424 */ /* 0x000fe200078e00ff */
[----:B------:R-:W-:-:S04]  /*0e10*/  FMNMX R2, R0, R14, !PT ;  /* 0x0000000e00027209 */ /* 0x000fc80007800000 */
[----:B------:R-:W-:-:S07]  /*0e20*/  MOV R13, R2 ;  /* 0x00000002000d7202 */ /* 0x000fce0000000f00 */
[----:B------:R-:W-:Y:S05]  /*0e30*/  WARPSYNC.COLLECTIVE R15, `(.L_x_4253) ;  /* 0x000000000f087348 */ /* 0x000fea0003c00000 */
[----:B------:R0:W1:Y:S02]  /*0e40*/  SHFL.BFLY P6, R14, R13, R12, R11 ;  /* 0x0c00000c0d0e7389 */ /* 0x00006400000c000b */
[----:B01----:R-:W-:Y:S05]  /*0e50*/  ENDCOLLECTIVE ;  /* 0x000000000000791b */ /* 0x003fea0003800000 */
.L_x_4253:
[----:B------:R-:W-:Y:S01]  /*0e60*/  HFMA2 R12, -RZ, RZ, 0, 5.9604644775390625e-08 ;  /* 0x00000001ff0c7431 */ /* 0x000fe200000001ff */
[----:B------:R-:W-:Y:S02]  /*0e70*/  FMNMX R3, R2, R14, !PT ;  /* 0x0000000e02037209 */ /* 0x000fe40007800000 */
[----:B------:R-:W-:Y:S02]  /*0e80*/  MOV R2, 0x437c0000 ;  /* 0x437c000000027802 */ /* 0x000fe40000000f00 */
[----:B------:R-:W-:-:S07]  /*0e90*/  MOV R13, R3 ;  /* 0x00000003000d7202 */ /* 0x000fce0000000f00 */
[----:B------:R-:W-:Y:S05]  /*0ea0*/  WARPSYNC.COLLECTIVE R15, `(.L_x_4254) ;  /* 0x000000000f087348 */ /* 0x000fea0003c00000 */
[----:B------:R0:W1:Y:S02]  /*0eb0*/  SHFL.BFLY P6, R14, R13, R12, R11 ;  /* 0x0c00000c0d0e7389 */ /* 0x00006400000c000b */
[----:B01----:R-:W-:Y:S05]  /*0ec0*/  ENDCOLLECTIVE ;  /* 0x000000000000791b */ /* 0x003fea0003800000 */
.L_x_4254:
[----:B------:R-:W-:Y:S01]  /*0ed0*/  IMAD.MOV.U32 R12, RZ, RZ, 0x10 ;  /* 0x00000010ff0c7424 */ /* 0x000fe200078e00ff */
[----:B------:R-:W-:-:S05]  /*0ee0*/  FMNMX R3, R3, R14, !PT ;  /* 0x0000000e03037209 */ /* 0x000fca0007800000 */
[--C-:B------:R-:W-:Y:S01]  /*0ef0*/  FADD R4, R4, -R3.reuse ;  /* 0x8000000304047221 */ /* 0x100fe20000000000 */
[--C-:B------:R-:W-:Y:S01]  /*0f00*/  FADD R20, R20, -R3.reuse ;  /* 0x8000000314147221 */ /* 0x100fe20000000000 */
[--C-:B------:R-:W-:Y:S01]  /*0f10*/  FADD R16, R16, -R3.reuse ;  /* 0x8000000310107221 */ /* 0x100fe20000000000 */
[----:B------:R-:W-:Y:S01]  /*0f20*/  FADD R18, R18, -R3 ;  /* 0x8000000312127221 */ /* 0x000fe20000000000 */
[-C--:B------:R-:W-:Y:S01]  /*0f30*/  FFMA.SAT R19, R4, R17.reuse, 0.5 ;  /* 0x3f00000004137423 */ /* 0x080fe20000002011 */
[-C--:B------:R-:W-:Y:S01]  /*0f40*/  FFMA.SAT R21, R20, R17.reuse, 0.5 ;  /* 0x3f00000014157423 */ /* 0x080fe20000002011 */
[-C--:B------:R-:W-:Y:S01]  /*0f50*/  FFMA.SAT R13, R16, R17.reuse, 0.5 ;  /* 0x3f000000100d7423 */ /* 0x080fe20000002011 */
[----:B------:R-:W-:Y:S01]  /*0f60*/  FFMA.SAT R17, R18, R17, 0.5 ;  /* 0x3f00000012117423 */ /* 0x000fe20000002011 */
[-C--:B------:R-:W-:Y:S01]  /*0f70*/  FFMA.RM R0, R19, R2.reuse, 12582913 ;  /* 0x4b40000113007423 */ /* 0x080fe20000004002 */
[-C--:B------:R-:W-:Y:S01]  /*0f80*/  FFMA.RM R21, R21, R2.reuse, 12582913 ;  /* 0x4b40000115157423 */ /* 0x080fe20000004002 */
[-C--:B------:R-:W-:Y:S01]  /*0f90*/  FFMA.RM R3, R13, R2.reuse, 12582913 ;  /* 0x4b4000010d037423 */ /* 0x080fe20000004002 */
[----:B------:R-:W-:Y:S01]  /*0fa0*/  FFMA.RM R17, R17, R2, 12582913 ;  /* 0x4b40000111117423 */ /* 0x000fe20000004002 */
[----:B------:R-:W-:Y:S01]  /*0fb0*/  FADD R19, R0, -12583039 ;  /* 0xcb40007f00137421 */ /* 0x000fe20000000000 */
[----:B------:R-:W-:Y:S01]  /*0fc0*/  FADD R11, R21, -12583039 ;  /* 0xcb40007f150b7421 */ /* 0x000fe20000000000 */
[----:B------:R-:W-:Y:S01]  /*0fd0*/  FADD R13, R3, -12583039 ;  /* 0xcb40007f030d7421 */ /* 0x000fe20000000000 */
[----:B------:R-:W-:-:S02]  /*0fe0*/  IMAD.SHL.U32 R21, R21, 0x800000, RZ ;  /* 0x0080000015157824 */ /* 0x000fc400078e00ff */
[----:B------:R-:W-:Y:S01]  /*0ff0*/  FFMA R19, R4, 1.4426950216293334961, -R19 ;  /* 0x3fb8aa3b04137823 */ /* 0x000fe20000000813 */
[----:B------:R-:W-:Y:S01]  /*1000*/  FFMA R11, R20, 1.4426950216293334961, -R11 ;  /* 0x3fb8aa3b140b7823 */ /* 0x000fe2000000080b */
[----:B------:R-:W-:Y:S01]  /*1010*/  FFMA R13, R16, 1.4426950216293334961, -R13 ;  /* 0x3fb8aa3b100d7823 */ /* 0x000fe2000000080d */
[----:B------:R-:W-:Y:S01]  /*1020*/  SHF.L.U32 R2, R3, 0x17, RZ ;  /* 0x0000001703027819 */ /* 0x000fe200000006ff */
[----:B------:R-:W-:Y:S01]  /*1030*/  FFMA R4, R4, 1.925963033500011079e-08, R19 ;  /* 0x32a5706004047823 */ /* 0x000fe20000000013 */
[----:B------:R-:W-:Y:S01]  /*1040*/  FFMA R20, R20, 1.925963033500011079e-08, R11 ;  /* 0x32a5706014147823 */ /* 0x000fe2000000000b */
[C---:B------:R-:W-:Y:S01]  /*1050*/  FADD R11, R17.reuse, -12583039 ;  /* 0xcb40007f110b7421 */ /* 0x040fe20000000000 */
[----:B------:R-:W-:Y:S01]  /*1060*/  FFMA R13, R16, 1.925963033500011079e-08, R13 ;  /* 0x32a57060100d7823 */ /* 0x000fe2000000000d */
[----:B------:R-:W-:Y:S02]  /*1070*/  SHF.L.U32 R17, R17, 0x17, RZ ;  /* 0x0000001711117819 */ /* 0x000fe400000006ff */
[----:B------:R-:W0:Y:S01]  /*1080*/  MUFU.EX2 R4, R4 ;  /* 0x0000000400047308 */ /* 0x000e220000000800 */
[----:B------:R-:W-:-:S04]  /*1090*/  FFMA R11, R18, 1.4426950216293334961, -R11 ;  /* 0x3fb8aa3b120b7823 */ /* 0x000fc8000000080b */
[----:B------:R-:W-:Y:S01]  /*10a0*/  FFMA R18, R18, 1.925963033500011079e-08, R11 ;  /* 0x32a5706012127823 */ /* 0x000fe2000000000b */
[----:B------:R-:W-:Y:S02]  /*10b0*/  SHF.L.U32 R11, R0, 0x17, RZ ;  /* 0x00000017000b7819 */ /* 0x000fe400000006ff */
[----:B------:R-:W1:Y:S08]  /*10c0*/  MUFU.EX2 R20, R20 ;  /* 0x0000001400147308 */ /* 0x000e700000000800 */
[----:B------:R-:W2:Y:S01]  /*10d0*/  MUFU.EX2 R13, R13 ;  /* 0x0000000d000d7308 */ /* 0x000ea20000000800 */
[----:B0-----:R-:W-:-:S04]  /*10e0*/  FMUL R4, R11, R4 ;  /* 0x000000040b047220 */ /* 0x001fc80000400000 */
[----:B------:R-:W-:-:S03]  /*10f0*/  FADD R0, RZ, R4 ;  /* 0x00000004ff007221 */ /* 0x000fc60000000000 */
[----:B------:R-:W0:Y:S01]  /*1100*/  MUFU.EX2 R18, R18 ;  /* 0x0000001200127308 */ /* 0x000e220000000800 */
[----:B-1----:R-:W-:-:S04]  /*1110*/  FMUL R3, R21, R20 ;  /* 0x0000001415037220 */ /* 0x002fc80000400000 */
[----:B------:R-:W-:Y:S01]  /*1120*/  FADD R11, R0, R3 ;  /* 0x00000003000b7221 */ /* 0x000fe20000000000 */
[----:B--2---:R-:W-:-:S04]  /*1130*/  FMUL R2, R2, R13 ;  /* 0x0000000d02027220 */ /* 0x004fc80000400000 */
[----:B------:R-:W-:Y:S01]  /*1140*/  FADD R11, R11, R2 ;  /* 0x000000020b0b7221 */ /* 0x000fe20000000000 */
[----:B0-----:R-:W-:-:S04]  /*1150*/  FMUL R0, R17, R18 ;  /* 0x0000001211007220 */ /* 0x001fc80000400000 */
[----:B------:R-:W-:Y:S01]  /*1160*/  FADD R13, R11, R0 ;  /* 0x000000000b0d7221 */ /* 0x000fe20000000000 */
[----:B------:R-:W-:-:S07]  /*1170*/  HFMA2 R11, -RZ, RZ, 0, 1.847743988037109375e-06 ;  /* 0x0000001fff0b7431 */ /* 0x000fce00000001ff */
[----:B------:R-:W-:Y:S05]  /*1180*/  WARPSYNC.COLLECTIVE R15, `(.L_x_4255) ;  /* 0x000000000f087348 */ /* 0x000fea0003c00000 */
[----:B------:R0:W1:Y:S02]  /*1190*/  SHFL.BFLY P6, R14, R13, R12, R11 ;  /* 0x0c00000c0d0e7389 */ /* 0x00006400000c000b */
[----:B01----:R-:W-:Y:S05]  /*11a0*/  ENDCOLLECTIVE ;  /* 0x000000000000791b */ /* 0x003fea0003800000 */
.L_x_4255:
[----:B------:R-:W-:Y:S02]  /*11b0*/  IMAD.MOV.U32 R12, RZ, RZ, 0x8 ;  /* 0x00000008ff0c7424 */ /* 0x000fe400078e00ff */
[----:B------:R-:W-:-:S05]  /*11c0*/  FADD R16, R13, R14 ;  /* 0x0000000e0d107221 */ /* 0x000fca0000000000 */
[----:B------:R-:W-:-:S07]  /*11d0*/  MOV R13, R16 ;  /* 0x00000010000d7202 */ /* 0x000fce0000000f00 */
[----:B------:R-:W-:Y:S05]  /*11e0*/  WARPSYNC.COLLECTIVE R15, `(.L_x_4256) ;  /* 0x000000000f087348 */ /* 0x000fea0003c00000 */
[----:B------:R0:W1:Y:S02]  /*11f0*/  SHFL.BFLY P6, R14, R13, R12, R11 ;  /* 0x0c00000c0d0e7389 */ /* 0x00006400000c000b */
[----:B01----:R-:W-:Y:S05]  /*1200*/  ENDCOLLECTIVE ;  /* 0x000000000000791b */ /* 0x003fea0003800000 */
.L_x_4256:
[----:B------:R-:W-:Y:S02]  /*1210*/  HFMA2 R12, -RZ, RZ, 0, 2.384185791015625e-07 ;  /* 0x00000004ff0c7431 */ /* 0x000fe400000001ff */
[----:B------:R-:W-:-:S05]  /*1220*/  FADD R17, R16, R14 ;  /* 0x0000000e10117221 */ /* 0x000fca0000000000 */
[----:B------:R-:W-:-:S07]  /*1230*/  MOV R13, R17 ;  /* 0x00000011000d7202 */ /* 0x000fce0000000f00 */
[----:B------:R-:W-:Y:S05]  /*1240*/  WARPSYNC.COLLECTIVE R15, `(.L_x_4257) ;  /* 0x000000000f087348 */ /* 0x000fea0003c00000 */
[----:B------:R0:W1:Y:S02]  /*1250*/  SHFL.BFLY P6, R14, R13, R12, R11 ;  /* 0x0c00000c0d0e7389 */ /* 0x00006400000c000b */
[----:B01----:R-:W-:Y:S05]  /*1260*/  ENDCOLLECTIVE ;  /* 0x000000000000791b */ /* 0x003fea0003800000 */
.L_x_4257:
[----:B------:R-:W-:Y:S01]  /*1270*/  MOV R12, 0x2 ;  /* 0x00000002000c7802 */ /* 0x000fe20000000f00 */
[----:B------:R-:W-:-:S04]  /*1280*/  FADD R18, R17, R14 ;  /* 0x0000000e11127221 */ /* 0x000fc80000000000 */
[----:B------:R-:W-:-:S07]  /*1290*/  IMAD.MOV.U32 R13, RZ, RZ, R18 ;  /* 0x000000ffff0d7224 */ /* 0x000fce00078e0012 */
[----:B------:R-:W-:Y:S05]  /*12a0*/  WARPSYNC.COLLECTIVE R15, `(.L_x_4258) ;  /* 0x000000000f087348 */ /* 0x000fea0003c00000 */
[----:B------:R0:W1:Y:S02]  /*12b0*/  SHFL.BFLY P6, R14, R13, R12, R11 ;  /* 0x0c00000c0d0e7389 */ /* 0x00006400000c000b */
[----:B01----:R-:W-:Y:S05]  /*12c0*/  ENDCOLLECTIVE ;  /* 0x000000000000791b */ /* 0x003fea0003800000 */
.L_x_4258:
[----:B------:R-:W-:Y:S02]  /*12d0*/  IMAD.MOV.U32 R12, RZ, RZ, 0x1 ;  /* 0x00000001ff0c7424 */ /* 0x000fe400078e00ff */
[----:B------:R-:W-:-:S05]  /*12e0*/  FADD R19, R18, R14 ;  /* 0x0000000e12137221 */ /* 0x000fca0000000000 */
[----:B------:R-:W-:-:S07]  /*12f0*/  MOV R13, R19 ;  /* 0x00000013000d7202 */ /* 0x000fce0000000f00 */
[----:B------:R-:W-:Y:S05]  /*1300*/  WARPSYNC.COLLECTIVE R15, `(.L_x_4259) ;  /* 0x000000000f087348 */ /* 0x000fea0003c00000 */
[----:B------:R0:W1:Y:S02]  /*1310*/  SHFL.BFLY P6, R14, R13, R12, R11 ;  /* 0x0c00000c0d0e7389 */ /* 0x00006400000c000b */
[----:B01----:R-:W-:Y:S05]  /*1320*/  ENDCOLLECTIVE ;  /* 0x000000000000791b */ /* 0x003fea0003800000 */
.L_x_4259:
[----:B------:R-:W-:Y:S05]  /*1330*/  BRA `(.L_x_4260) ;  /* 0xfffffff400147947 */ /* 0x000fea000383ffff */
        .weak           $__internal_67_$__cuda_sm3x_div_rn_noftz_f32_slowpath
        .type           $__internal_67_$__cuda_sm3x_div_rn_noftz_f32_slowpath,@function
        .size           $__internal_67_$__cuda_sm3x_div_rn_noftz_f32_slowpath,(.L_x_8553 - $__internal_67_$__cuda_sm3x_div_rn_noftz_f32_slowpath)
$__internal_67_$__cuda_sm3x_div_rn_noftz_f32_slowpath:
        /* <DEDUP_REMOVED lines=35> */
.L_x_4262:
[----:B------:R-:W-:Y:S01]  /*1570*/  LEA R18, R15, 0xc0800000, 0x17 ;  /* 0xc08000000f127811 */ /* 0x000fe200078eb8ff */
[----:B------:R-:W-:Y:S01]  /*1580*/  VIADD R20, R20, 0xffffff81 ;  /* 0xffffff8114147836 */ /* 0x000fe20000000000 */
[----:B------:R-:W-:Y:S02]  /*1590*/  BSSY.RECONVERGENT B2, `(.L_x_4267) ;  /* 0x0000035000027945 */ /* 0x000fe40003800200 */
[----:B------:R-:W-:Y:S01]  /*15a0*/  IADD3 R21, PT, PT, -R18, R17, RZ ;  /* 0x0000001112157210 */ /* 0x000fe20007ffe1ff */
[----:B------:R-:W-:-:S03]  /*15b0*/  IMAD R4, R20, -0x800000, R4 ;  /* 0xff80000014047824 */ /* 0x000fc600078e0204 */
        /* <DEDUP_REMOVED lines=46> */
.L_x_4269:
[----:B------:R-:W-:-:S04]  /*18a0*/  LOP3.LUT R4, R4, 0x80000000, RZ, 0xc0, !PT ;  /* 0x8000000004047812 */ /* 0x000fc800078ec0ff */
[----:B------:R-:W-:Y:S01]  /*18b0*/  LOP3.LUT R4, R4, 0x7f800000, RZ, 0xfc, !PT ;  /* 0x7f80000004047812 */ /* 0x000fe200078efcff */
[----:B------:R-:W-:Y:S06]  /*18c0*/  BRA `(.L_x_4270) ;  /* 0x0000000000047947 */ /* 0x000fec0003800000 */
.L_x_4268:
[----:B------:R-:W-:-:S07]  /*18d0*/  LEA R4, R21, R4, 0x17 ;  /* 0x0000000415047211 */ /* 0x000fce00078eb8ff */
.L_x_4270:
[----:B------:R-:W-:Y:S05]  /*18e0*/  BSYNC.RECONVERGENT B2 ;  /* 0x0000000000027941 */ /* 0x000fea0003800200 */
.L_x_4267:
[----:B------:R-:W-:Y:S05]  /*18f0*/  BRA `(.L_x_4271) ;  /* 0x0000000000207947 */ /* 0x000fea0003800000 */
.L_x_4266:
[----:B------:R-:W-:-:S04]  /*1900*/  LOP3.LUT R4, R17, 0x80000000, R4, 0x48, !PT ;  /* 0x8000000011047812 */ /* 0x000fc800078e4804 */
[----:B------:R-:W-:Y:S01]  /*1910*/  LOP3.LUT R4, R4, 0x7f800000, RZ, 0xfc, !PT ;  /* 0x7f80000004047812 */ /* 0x000fe200078efcff */
[----:B------:R-:W-:Y:S06]  /*1920*/  BRA `(.L_x_4271) ;  /* 0x0000000000147947 */ /* 0x000fec0003800000 */
.L_x_4265:
[----:B------:R-:W-:Y:S01]  /*1930*/  LOP3.LUT R4, R17, 0x80000000, R4, 0x48, !PT ;  /* 0x8000000011047812 */ /* 0x000fe200078e4804 */
[----:B------:R-:W-:Y:S06]  /*1940*/  BRA `(.L_x_4271) ;  /* 0x00000000000c7947 */ /* 0x000fec0003800000 */
.L_x_4264:
[----:B------:R-:W0:Y:S01]  /*1950*/  MUFU.RSQ R4, -QNAN ;  /* 0xffc0000000047908 */ /* 0x000e220000001400 */
[----:B------:R-:W-:Y:S05]  /*1960*/  BRA `(.L_x_4271) ;  /* 0x0000000000047947 */ /* 0x000fea0003800000 */
.L_x_4263:
[----:B------:R-:W-:-:S07]  /*1970*/  FADD.FTZ R4, R4, R11 ;  /* 0x0000000b04047221 */ /* 0x000fce0000010000 */
.L_x_4271:
[----:B------:R-:W-:Y:S05]  /*1980*/  BSYNC.RECONVERGENT B1 ;  /* 0x0000000000017941 */ /* 0x000fea0003800200 */
.L_x_4261:
[----:B------:R-:W-:-:S04]  /*1990*/  HFMA2 R15, -RZ, RZ, 0, 0 ;  /* 0x00000000ff0f7431 */ /* 0x000fc800000001ff */
[----:B0-----:R-:W-:Y:S05]  /*19a0*/  RET.REL.NODEC R14 `(_Z15SoftmaxWarpImplI10DirectLoadIffE11DirectStoreIffEfLi1ELi4ELi32ELi1ELb0EL9Algorithm0EEvT_T0_ll) ;  /* 0xffffffe40e947950 */ /* 0x001fea0003c3ffff */
.L_x_4272:
        /* <DEDUP_REMOVED lines=13> */
.L_x_8553:


//--------------------- .text._Z15SoftmaxWarpImplI10DirectLoadIffE11DirectStoreIffEfLi1ELi3ELi32ELi1ELb1EL9Algorithm0EEvT_T0_ll --------------------------
	.section	.text._Z15SoftmaxWarpImplI10DirectLoadIffE11DirectStoreIffEfLi1ELi3ELi32ELi1ELb1EL9Algorithm0EEvT_T0_ll,"ax",@progbits
	.align	128
        .global         _Z15SoftmaxWarpImplI10DirectLoadIffE11DirectStoreIffEfLi1ELi3ELi32ELi1ELb1EL9Algorithm0EEvT_T0_ll
        .type           _Z15SoftmaxWarpImplI10DirectLoadIffE11DirectStoreIffEfLi1ELi3ELi32ELi1ELb1EL9Algorithm0EEvT_T0_ll,@function
        .size           _Z15SoftmaxWarpImplI10DirectLoadIffE11DirectStoreIffEfLi1ELi3ELi32ELi1ELb1EL9Algorithm0EEvT_T0_ll,(.L_x_8554 - _Z15SoftmaxWarpImplI10DirectLoadIffE11DirectStoreIffEfLi1ELi3ELi32ELi1ELb1EL9Algorithm0EEvT_T0_ll)
        .other          _Z15SoftmaxWarpImplI10DirectLoadIffE11DirectStoreIffEfLi1ELi3ELi32ELi1ELb1EL9Algorithm0EEvT_T0_ll,@"STO_CUDA_ENTRY STV_DEFAULT"
_Z15SoftmaxWarpImplI10DirectLoadIffE11DirectStoreIffEfLi1ELi3ELi32ELi1ELb1EL9Algorithm0EEvT_T0_ll:
.text._Z15SoftmaxWarpImplI10DirectLoadIffE11DirectStoreIffEfLi1ELi3ELi32ELi1ELb1EL9Algorithm0EEvT_T0_ll:
        /* <DEDUP_REMOVED lines=17> */
[----:B-1----:R-:W-:Y:S02]  /*0110*/  IMAD.U32 R4, RZ, RZ, UR4 ;  /* 0x00000004ff047e24 */ /* 0x002fe4000f8e00ff */
[----:B------:R-:W-:Y:S01]  /*0120*/  IMAD.U32 R5, RZ, RZ, UR5 ;  /* 0x00000005ff057e24 */ /* 0x000fe2000f8e00ff */
[----:B----4-:R-:W-:Y:S01]  /*0130*/  MOV R6, UR6 ;  /* 0x0000000600067c02 */ /* 0x010fe20008000f00 */
[----:B------:R-:W-:Y:S01]  /*0140*/  IMAD.U32 R7, RZ, RZ, UR7 ;  /* 0x00000007ff077e24 */ /* 0x000fe2000f8e00ff */
[----:B-----5:R-:W-:Y:S01]  /*0150*/  MOV R10, UR8 ;  /* 0x00000008000a7c02 */ /* 0x020fe20008000f00 */
[----:B--2---:R-:W-:-:S07]  /*0160*/  IMAD.U32 R11, RZ, RZ, UR9 ;  /* 0x00000009ff0b7e24 */ /* 0x004fce000f8e00ff */
[----:B------:R-:W-:-:S07]  /*0170*/  LEPC R20, `(.L_x_4273) ;  /* 0x000000001014794e */ /* 0x000fce0000000000 */
[----:B0--3--:R-:W-:Y:S05]  /*0180*/  CALL.ABS.NOINC R2 ;  /* 0x0000000002007343 */ /* 0x009fea0003c00000 */
.L_x_4273:
        /* <DEDUP_REMOVED lines=15> */
[----:B------:R-:W-:-:S07]  /*0280*/  IADD3 R10, PT, PT, R8, 0x40, RZ ;  /* 0x00000040080a7810 */ /* 0x000fce0007ffe0ff */
.L_x_4282:
[----:B------:R-:W-:Y:S01]  /*0290*/  ISETP.GE.U32.AND P0, PT, R8, UR44, PT ;  /* 0x0000002c08007c0c */ /* 0x000fe2000bf06070 */
[----:B------:R-:W-:Y:S01]  /*02a0*/  HFMA2 R3, -RZ, RZ, 0, 0 ;  /* 0x00000000ff037431 */ /* 0x000fe200000001ff */
[----:B------:R-:W-:Y:S01]  /*02b0*/  ISETP.GE.U32.AND P1, PT, R16, UR44, PT ;  /* 0x0000002c10007c0c */ /* 0x000fe2000bf26070 */
[----:B------:R-:W-:Y:S01]  /*02c0*/  IMAD R0, R6, UR42, RZ ;  /* 0x0000002a06007c24 */ /* 0x000fe2000f8e02ff */
[----:B------:R-:W-:Y:S01]  /*02d0*/  ISETP.GE.AND.EX P0, PT, RZ, UR45, PT, P0 ;  /* 0x0000002dff007c0c */ /* 0x000fe2000bf06300 */
[----:B------:R-:W-:Y:S01]  /*02e0*/  IMAD.MOV.U32 R2, RZ, RZ, R8 ;  /* 0x000000ffff027224 */ /* 0x000fe200078e0008 */
[----:B------:R-:W-:Y:S01]  /*02f0*/  ISETP.GE.U32.AND P2, PT, R10, UR44, PT ;  /* 0x0000002c0a007c0c */ /* 0x000fe2000bf46070 */
[C---:B--2---:R-:W-:Y:S01]  /*0300*/  IMAD R11, R7.reuse, UR43, R0 ;  /* 0x0000002b070b7c24 */ /* 0x044fe2000f8e0200 */
[----:B------:R-:W-:Y:S01]  /*0310*/  ISETP.GE.AND.EX P1, PT, RZ, UR45, PT, P1 ;  /* 0x0000002dff007c0c */ /* 0x000fe2000bf26310 */
[----:B0-----:R-:W-:Y:S01]  /*0320*/  IMAD.MOV.U32 R20, RZ, RZ, -0x800000 ;  /* 0xff800000ff147424 */ /* 0x001fe200078e00ff */
[----:B------:R-:W-:Y:S01]  /*0330*/  ISETP.GE.AND.EX P2, PT, RZ, UR45, PT, P2 ;  /* 0x0000002dff007c0c */ /* 0x000fe2000bf46320 */
[----:B------:R-:W-:Y:S01]  /*0340*/  IMAD.WIDE.U32 R2, R7, UR42, R2 ;  /* 0x0000002a07027c25 */ /* 0x000fe2000f8e0002 */
[----:B------:R-:W-:-:S03]  /*0350*/  MOV R22, 0xff800000 ;  /* 0xff80000000167802 */ /* 0x000fc60000000f00 */
[----:B------:R-:W-:Y:S01]  /*0360*/  IMAD.IADD R3, R3, 0x1, R11 ;  /* 0x0000000103037824 */ /* 0x000fe200078e020b */
[----:B------:R-:W-:Y:S02]  /*0370*/  LEA R14, P3, R2, UR40, 0x2 ;  /* 0x00000028020e7c11 */ /* 0x000fe4000f8610ff */
[C---:B-1----:R-:W-:Y:S02]  /*0380*/  @!P0 R2UR UR4, R4.reuse ;  /* 0x00000000040482ca */ /* 0x042fe400000e0000 */
[C---:B------:R-:W-:Y:S02]  /*0390*/  @!P0 R2UR UR5, R5.reuse ;  /* 0x00000000050582ca */ /* 0x040fe400000e0000 */
[----:B------:R-:W-:Y:S02]  /*03a0*/  @!P1 R2UR UR6, R4 ;  /* 0x00000000040692ca */ /* 0x000fe400000e0000 */
[----:B------:R-:W-:Y:S02]  /*03b0*/  @!P1 R2UR UR7, R5 ;  /* 0x00000000050792ca */ /* 0x000fe400000e0000 */
[----:B------:R-:W-:-:S02]  /*03c0*/  LEA.HI.X R15, R2, UR41, R3, 0x2, P3 ;  /* 0x00000029020f7c11 */ /* 0x000fc400098f1403 */
[----:B------:R-:W-:Y:S02]  /*03d0*/  @!P2 R2UR UR8, R4 ;  /* 0x000000000408a2ca */ /* 0x000fe400000e0000 */
[----:B------:R-:W-:-:S03]  /*03e0*/  @!P2 R2UR UR9, R5 ;  /* 0x000000000509a2ca */ /* 0x000fc600000e0000 */
[----:B------:R-:W2:Y:S01]  /*03f0*/  @!P0 LDG.E R22, desc[UR4][R14.64] ;  /* 0x000000040e168981 */ /* 0x000ea2000c1e1900 */
[----:B------:R-:W-:-:S03]  /*0400*/  MOV R18, 0xff800000 ;  /* 0xff80000000127802 */ /* 0x000fc60000000f00 */
[----:B------:R-:W3:Y:S06]  /*0410*/  @!P1 LDG.E R20, desc[UR6][R14.64+0x80] ;  /* 0x000080060e149981 */ /* 0x000eec000c1e1900 */
[----:B------:R-:W4:Y:S01]  /*0420*/  @!P2 LDG.E R18, desc[UR8][R14.64+0x100] ;  /* 0x000100080e12a981 */ /* 0x000f22000c1e1900 */
[----:B------:R-:W-:Y:S01]  /*0430*/  IMAD.MOV.U32 R13, RZ, RZ, -0x800000 ;  /* 0xff800000ff0d7424 */ /* 0x000fe200078e00ff */
[----:B------:R-:W-:Y:S01]  /*0440*/  UMOV UR4, 0xffffffff ;  /* 0xffffffff00047882 */ /* 0x000fe20000000000 */
[----:B--2---:R-:W-:-:S04]  /*0450*/  @!P0 FMNMX R13, R22, -INF , !PT ;  /* 0xff800000160d8809 */ /* 0x004fc80007800000 */
[----:B---3--:R-:W-:-:S04]  /*0460*/  @!P1 FMNMX R13, R13, R20, !PT ;  /* 0x000000140d0d9209 */ /* 0x008fc80007800000 */
[----:B----4-:R-:W-:Y:S01]  /*0470*/  @!P2 FMNMX R13, R13, R18, !PT ;  /* 0x000000120d0da209 */ /* 0x010fe20007800000 */
        /* <DEDUP_REMOVED lines=15> */
[----:B------:R-:W-:Y:S02]  /*0570*/  FADD R18, -R11, R18 ;  /* 0x000000120b127221 */ /* 0x000fe40000000100 */
[-C--:B------:R-:W-:Y:S02]  /*0580*/  FFMA.SAT R12, R22, R15.reuse, 0.5 ;  /* 0x3f000000160c7423 */ /* 0x080fe4000000200f */
[----:B------:R-:W-:Y:S02]  /*0590*/  FFMA.SAT R11, R18, R15, 0.5 ;  /* 0x3f000000120b7423 */ /* 0x000fe4000000200f */
[----:B------:R-:W-:Y:S01]  /*05a0*/  FFMA.RM R0, R12, R17, 12582913 ;  /* 0x4b4000010c007423 */ /* 0x000fe20000004011 */
[----:B------:R-:W-:-:S03]  /*05b0*/  FFMA.SAT R12, R20, R15, 0.5 ;  /* 0x3f000000140c7423 */ /* 0x000fc6000000200f */
[----:B------:R-:W-:Y:S01]  /*05c0*/  FADD R13, R0, -12583039 ;  /* 0xcb40007f000d7421 */ /* 0x000fe20000000000 */
[-C--:B------:R-:W-:Y:S01]  /*05d0*/  FFMA.RM R2, R12, R17.reuse, 12582913 ;  /* 0x4b4000010c027423 */ /* 0x080fe20000004011 */
[----:B------:R-:W-:Y:S01]  /*05e0*/  FFMA.RM R12, R11, R17, 12582913 ;  /* 0x4b4000010b0c7423 */ /* 0x000fe20000004011 */
[----:B------:R-:W-:Y:S01]  /*05f0*/  SHF.L.U32 R0, R0, 0x17, RZ ;  /* 0x0000001700007819 */ /* 0x000fe200000006ff */
[----:B------:R-:W-:Y:S01]  /*0600*/  FFMA R13, R22, 1.4426950216293334961, -R13 ;  /* 0x3fb8aa3b160d7823 */ /* 0x000fe2000000080d */
[----:B------:R-:W-:Y:S01]  /*0610*/  FADD R3, R2, -12583039 ;  /* 0xcb40007f02037421 */ /* 0x000fe20000000000 */
[----:B------:R-:W-:Y:S01]  /*0620*/  FADD R11, R12, -12583039 ;  /* 0xcb40007f0c0b7421 */ /* 0x000fe20000000000 */
[----:B------:R-:W-:Y:S02]  /*0630*/  IMAD.SHL.U32 R2, R2, 0x800000, RZ ;  /* 0x0080000002027824 */ /* 0x000fe400078e00ff */
[----:B------:R-:W-:Y:S01]  /*0640*/  FFMA R13, R22, 1.925963033500011079e-08, R13 ;  /* 0x32a57060160d7823 */ /* 0x000fe2000000000d */
[----:B------:R-:W-:-:S04]  /*0650*/  FFMA R3, R20, 1.4426950216293334961, -R3 ;  /* 0x3fb8aa3b14037823 */ /* 0x000fc80000000803 */
[----:B------:R-:W-:Y:S01]  /*0660*/  FFMA R20, R20, 1.925963033500011079e-08, R3 ;  /* 0x32a5706014147823 */ /* 0x000fe20000000003 */
[----:B------:R-:W0:Y:S01]  /*0670*/  MUFU.EX2 R13, R13 ;  /* 0x0000000d000d7308 */ /* 0x000e220000000800 */
[----:B------:R-:W-:-:S04]  /*0680*/  FFMA R3, R18, 1.4426950216293334961, -R11 ;  /* 0x3fb8aa3b12037823 */ /* 0x000fc8000000080b */
[----:B------:R-:W-:-:S03]  /*0690*/  FFMA R18, R18, 1.925963033500011079e-08, R3 ;  /* 0x32a5706012127823 */ /* 0x000fc60000000003 */
[----:B------:R-:W1:Y:S08]  /*06a0*/  MUFU.EX2 R11, R20 ;  /* 0x00000014000b7308 */ /* 0x000e700000000800 */
[----:B------:R-:W2:Y:S01]  /*06b0*/  MUFU.EX2 R15, R18 ;  /* 0x00000012000f7308 */ /* 0x000ea20000000800 */
[----:B0-----:R-:W-:Y:S01]  /*06c0*/  FMUL R3, R0, R13 ;  /* 0x0000000d00037220 */ /* 0x001fe20000400000 */
[----:B------:R-:W-:Y:S01]  /*06d0*/  SHF.L.U32 R0, R12, 0x17, RZ ;  /* 0x000000170c007819 */ /* 0x000fe200000006ff */
[----:B-1----:R-:W-:-:S02]  /*06e0*/  FMUL R2, R2, R11 ;  /* 0x0000000b02027220 */ /* 0x002fc40000400000 */
[----:B------:R-:W-:-:S04]  /*06f0*/  FADD R11, RZ, R3 ;  /* 0x00000003ff0b7221 */ /* 0x000fc80000000000 */
        /* <DEDUP_REMOVED lines=12> */
.L_x_4294:
        /* <DEDUP_REMOVED lines=11> */
[----:B0-----:R-:W-:Y:S05]  /*0870*/  CALL.REL.NOINC `($__internal_68_$__cuda_sm3x_div_rn_noftz_f32_slowpath) ;  /* 0x0000000800687944 */ /* 0x001fea0003c00000 */
[----:B------:R-:W-:-:S07]  /*0880*/  IMAD.MOV.U32 R11, RZ, RZ, R3 ;  /* 0x000000ffff0b7224 */ /* 0x000fce00078e0003 */
.L_x_4277:
[----:B------:R-:W-:Y:S05]  /*0890*/  BSYNC.RECONVERGENT B1 ;  /* 0x0000000000017941 */ /* 0x000fea0003800200 */
.L_x_4276:
        /* <DEDUP_REMOVED lines=11> */
[----:B0-----:R-:W-:Y:S05]  /*0950*/  CALL.REL.NOINC `($__internal_68_$__cuda_sm3x_div_rn_noftz_f32_slowpath) ;  /* 0x0000000800307944 */ /* 0x001fea0003c00000 */
[----:B------:R-:W-:-:S07]  /*0960*/  IMAD.MOV.U32 R13, RZ, RZ, R3 ;  /* 0x000000ffff0d7224 */ /* 0x000fce00078e0003 */
.L_x_4279:
[----:B------:R-:W-:Y:S05]  /*0970*/  BSYNC.RECONVERGENT B1 ;  /* 0x0000000000017941 */ /* 0x000fea0003800200 */
.L_x_4278:
        /* <DEDUP_REMOVED lines=13> */
.L_x_4281:
[----:B------:R-:W-:Y:S05]  /*0a50*/  BSYNC.RECONVERGENT B1 ;  /* 0x0000000000017941 */ /* 0x000fea0003800200 */
.L_x_4280:
        /* <DEDUP_REMOVED lines=13> */
[----:B------:R-:W-:-:S05]  /*0b30*/  LEA.HI.X R15, R2, UR37, R3, 0x2, P3 ;  /* 0x00000025020f7c11 */ /* 0x000fca00098f1403 */
[----:B------:R2:W-:Y:S01]  /*0b40*/  @!P0 STG.E desc[UR4][R14.64], R11 ;  /* 0x0000000b0e008986 */ /* 0x0005e2000c101904 */
[C---:B------:R-:W-:Y:S02]  /*0b50*/  IADD3 R7, P0, PT, R9.reuse, R7, RZ ;  /* 0x0000000709077210 */ /* 0x040fe40007f1e0ff */
[C---:B------:R-:W-:Y:S02]  /*0b60*/  @!P1 R2UR UR6, R4.reuse ;  /* 0x00000000040692ca */ /* 0x040fe400000e0000 */
[----:B------:R-:W-:Y:S02]  /*0b70*/  LEA.HI.X.SX32 R6, R9, R6, 0x1, P0 ;  /* 0x0000000609067211 */ /* 0x000fe400000f0eff */
[----:B------:R-:W-:Y:S02]  /*0b80*/  ISETP.GE.U32.AND P0, PT, R7, UR46, PT ;  /* 0x0000002e07007c0c */ /* 0x000fe4000bf06070 */
[----:B------:R-:W-:Y:S02]  /*0b90*/  @!P1 R2UR UR7, R5 ;  /* 0x00000000050792ca */ /* 0x000fe400000e0000 */
[----:B------:R-:W-:-:S02]  /*0ba0*/  @!P2 R2UR UR8, R4 ;  /* 0x000000000408a2ca */ /* 0x000fc400000e0000 */
[----:B------:R-:W-:Y:S02]  /*0bb0*/  @!P2 R2UR UR9, R5 ;  /* 0x000000000509a2ca */ /* 0x000fe400000e0000 */
[----:B------:R-:W-:-:S07]  /*0bc0*/  ISETP.GE.AND.EX P0, PT, R6, UR47, PT, P0 ;  /* 0x0000002f06007c0c */ /* 0x000fce000bf06300 */
[----:B------:R2:W-:Y:S04]  /*0bd0*/  @!P1 STG.E desc[UR6][R14.64+0x80], R13 ;  /* 0x0000800d0e009986 */ /* 0x0005e8000c101906 */
[----:B------:R2:W-:Y:S02]  /*0be0*/  @!P2 STG.E desc[UR8][R14.64+0x100], R17 ;  /* 0x000100110e00a986 */ /* 0x0005e4000c101908 */
[----:B------:R-:W-:Y:S05]  /*0bf0*/  @!P0 BRA `(.L_x_4282) ;  /* 0xfffffff400a48947 */ /* 0x000fea000383ffff */
[----:B------:R-:W-:Y:S05]  /*0c00*/  BSYNC B0 ;  /* 0x0000000000007941 */ /* 0x000fea0003800000 */
.L_x_4274:
[----:B------:R-:W-:Y:S05]  /*0c10*/  EXIT ;  /* 0x000000000000794d */ /* 0x000fea0003800000 */
.L_x_4275:
[----:B------:R-:W-:Y:S01]  /*0c20*/  BSSY B1, `(.L_x_4283) ;  /* 0x0000007000017945 */ /* 0x000fe20003800000 */
[----:B------:R-:W-:Y:S01]  /*0c30*/  IMAD.MOV.U32 R12, RZ, RZ, 0x10 ;  /* 0x00000010ff0c7424 */ /* 0x000fe200078e00ff */
[----:B------:R-:W-:Y:S01]  /*0c40*/  MOV R11, 0x1f ;  /* 0x0000001f000b7802 */ /* 0x000fe20000000f00 */
[----:B------:R-:W-:-:S07]  /*0c50*/  IMAD.MOV.U32 R15, RZ, RZ, -0x1 ;  /* 0xffffffffff0f7424 */ /* 0x000fce00078e00ff */
[----:B------:R-:W-:Y:S05]  /*0c60*/  WARPSYNC.COLLECTIVE R15, `(.L_x_4284) ;  /* 0x000000000f087348 */ /* 0x000fea0003c00000 */
[----:B------:R0:W1:Y:S02]  /*0c70*/  SHFL.BFLY P6, R14, R13, R12, R11 ;  /* 0x0c00000c0d0e7389 */ /* 0x00006400000c000b */
[----:B01----:R-:W-:Y:S05]  /*0c80*/  ENDCOLLECTIVE ;  /* 0x000000000000791b */ /* 0x003fea0003800000 */
.L_x_4284:
[----:B------:R-:W-:Y:S05]  /*0c90*/  BSYNC B1 ;  /* 0x0000000000017941 */ /* 0x000fea0003800000 */
.L_x_4283:
[----:B------:R-:W-:Y:S01]  /*0ca0*/  HFMA2 R12, -RZ, RZ, 0, 4.76837158203125e-07 ;  /* 0x00000008ff0c7431 */ /* 0x000fe200000001ff */
        /* <DEDUP_REMOVED lines=8> */
.L_x_4285:
[----:B------:R-:W-:Y:S01]  /*0d30*/  HFMA2 R12, -RZ, RZ, 0, 2.384185791015625e-07 ;  /* 0x00000004ff0c7431 */ /* 0x000fe200000001ff */
[----:B------:R-:W-:-:S05]  /*0d40*/  FMNMX R0, R13, R14, !PT ;  /* 0x0000000e0d007209 */ /* 0x000fca0007800000 */
[----:B------:R-:W-:-:S07]  /*0d50*/  IMAD.MOV.U32 R13, RZ, RZ, R0 ;  /* 0x000000ffff0d7224 */ /* 0x000fce00078e0000 */
[----:B------:R-:W-:Y:S05]  /*0d60*/  WARPSYNC.COLLECTIVE R15, `(.L_x_4286) ;  /* 0x000000000f087348 */ /* 0x000fea0003c00000 */
[----:B------:R0:W1:Y:S02]  /*0d70*/  SHFL.BFLY P6, R14, R13, R12, R11 ;  /* 0x0c00000c0d0e7389 */ /* 0x00006400000c000b */
[----:B01----:R-:W-:Y:S05]  /*0d80*/  ENDCOLLECTIVE ;  /* 0x000000000000791b */ /* 0x003fea0003800000 */
.L_x_4286:
[----:B------:R-:W-:Y:S02]  /*0d90*/  MOV R12, 0x2 ;  /* 0x00000002000c7802 */ /* 0x000fe40000000f00 */
[----:B------:R-:W-:-:S05]  /*0da0*/  FMNMX R2, R0, R14, !PT ;  /* 0x0000000e00027209 */ /* 0x000fca0007800000 */
[----:B------:R-:W-:-:S07]  /*0db0*/  IMAD.MOV.U32 R13, RZ, RZ, R2 ;  /* 0x000000ffff0d7224 */ /* 0x000fce00078e0002 */
[----:B------:R-:W-:Y:S05]  /*0dc0*/  WARPSYNC.COLLECTIVE R15, `(.L_x_4287) ;  /* 0x000000000f087348 */ /* 0x000fea0003c00000 */
[----:B------:R0:W1:Y:S02]  /*0dd0*/  SHFL.BFLY P6, R14, R13, R12, R11 ;  /* 0x0c00000c0d0e7389 */ /* 0x00006400000c000b */
[----:B01----:R-:W-:Y:S05]  /*0de0*/  ENDCOLLECTIVE ;  /* 0x000000000000791b */ /* 0x003fea0003800000 */
.L_x_4287:
[----:B------:R-:W-:Y:S01]  /*0df0*/  HFMA2 R12, -RZ, RZ, 0, 5.9604644775390625e-08 ;  /* 0x00000001ff0c7431 */ /* 0x000fe200000001ff */
[----:B------:R-:W-:-:S05]  /*0e00*/  FMNMX R3, R2, R14, !PT ;  /* 0x0000000e02037209 */ /* 0x000fca0007800000 */
[----:B------:R-:W-:-:S07]  /*0e10*/  IMAD.MOV.U32 R13, RZ, RZ, R3 ;  /* 0x000000ffff0d7224 */ /* 0x000fce00078e0003 */
[----:B------:R-:W-:Y:S05]  /*0e20*/  WARPSYNC.COLLECTIVE R15, `(.L_x_4288) ;  /* 0x000000000f087348 */ /* 0x000fea0003c00000 */
[----:B------:R0:W1:Y:S02]  /*0e30*/  SHFL.BFLY P6, R14, R13, R12, R11 ;  /* 0x0c00000c0d0e7389 */ /* 0x00006400000c000b */
[----:B01----:R-:W-:Y:S05]  /*0e40*/  ENDCOLLECTIVE ;  /* 0x000000000000791b */ /* 0x003fea0003800000 */
.L_x_4288:
[----:B------:R-:W-:-:S05]  /*0e50*/  FMNMX R3, R3, R14, !PT ;  /* 0x0000000e03037209 */ /* 0x000fca0007800000 */
[C---:B------:R-:W-:Y:S01]  /*0e60*/  FADD R2, -R3.reuse, R22 ;  /* 0x0000001603027221 */ /* 0x040fe20000000100 */
[C---:B------:R-:W-:Y:S01]  /*0e70*/  FADD R20, -R3.reuse, R20 ;  /* 0x0000001403147221 */ /* 0x040fe20000000100 */
[----:B------:R-:W-:Y:S02]  /*0e80*/  FADD R18, -R3, R18 ;  /* 0x0000001203127221 */ /* 0x000fe40000000100 */
[-C--:B------:R-:W-:Y:S01]  /*0e90*/  FFMA.SAT R0, R2, R17.reuse, 0.5 ;  /* 0x3f00000002007423 */ /* 0x080fe20000002011 */
[-C--:B------:R-:W-:Y:S01]  /*0ea0*/  FFMA.SAT R14, R20, R17.reuse, 0.5 ;  /* 0x3f000000140e7423 */ /* 0x080fe20000002011 */
[----:B------:R-:W-:Y:S02]  /*0eb0*/  FFMA.SAT R12, R18, R17, 0.5 ;  /* 0x3f000000120c7423 */ /* 0x000fe40000002011 */
[-C--:B------:R-:W-:Y:S01]  /*0ec0*/  FFMA.RM R0, R0, R19.reuse, 12582913 ;  /* 0x4b40000100007423 */ /* 0x080fe20000004013 */
[-C--:B------:R-:W-:Y:S01]  /*0ed0*/  FFMA.RM R14, R14, R19.reuse, 12582913 ;  /* 0x4b4000010e0e7423 */ /* 0x080fe20000004013 */
[----:B------:R-:W-:-:S02]  /*0ee0*/  FFMA.RM R12, R12, R19, 12582913 ;  /* 0x4b4000010c0c7423 */ /* 0x000fc40000004013 */
[----:B------:R-:W-:Y:S01]  /*0ef0*/  FADD R21, R0, -12583039 ;  /* 0xcb40007f00157421 */ /* 0x000fe20000000000 */
[----:B------:R-:W-:Y:S01]  /*0f00*/  FADD R3, R14, -12583039 ;  /* 0xcb40007f0e037421 */ /* 0x000fe20000000000 */
[----:B------:R-:W-:Y:S01]  /*0f10*/  FADD R11, R12, -12583039 ;  /* 0xcb40007f0c0b7421 */ /* 0x000fe20000000000 */
[----:B------:R-:W-:Y:S02]  /*0f20*/  IMAD.SHL.U32 R0, R0, 0x800000, RZ ;  /* 0x0080000000007824 */ /* 0x000fe400078e00ff */
[----:B------:R-:W-:Y:S01]  /*0f30*/  FFMA R21, R2, 1.4426950216293334961, -R21 ;  /* 0x3fb8aa3b02157823 */ /* 0x000fe20000000815 */
[----:B------:R-:W-:Y:S01]  /*0f40*/  FFMA R3, R20, 1.4426950216293334961, -R3 ;  /* 0x3fb8aa3b14037823 */ /* 0x000fe20000000803 */
[----:B------:R-:W-:Y:S02]  /*0f50*/  FFMA R11, R18, 1.4426950216293334961, -R11 ;  /* 0x3fb8aa3b120b7823 */ /* 0x000fe4000000080b */
[----:B------:R-:W-:Y:S01]  /*0f60*/  FFMA R21, R2, 1.925963033500011079e-08, R21 ;  /* 0x32a5706002157823 */ /* 0x000fe20000000015 */
[----:B------:R-:W-:Y:S01]  /*0f70*/  FFMA R20, R20, 1.925963033500011079e-08, R3 ;  /* 0x32a5706014147823 */ /* 0x000fe20000000003 */
[----:B------:R-:W-:Y:S01]  /*0f80*/  FFMA R11, R18, 1.925963033500011079e-08, R11 ;  /* 0x32a57060120b7823 */ /* 0x000fe2000000000b */
[----:B------:R-:W-:-:S02]  /*0f90*/  SHF.L.U32 R2, R14, 0x17, RZ ;  /* 0x000000170e027819 */ /* 0x000fc400000006ff */
[----:B------:R-:W0:Y:S08]  /*0fa0*/  MUFU.EX2 R13, R20 ;  /* 0x00000014000d7308 */ /* 0x000e300000000800 */
[----:B------:R-:W1:Y:S08]  /*0fb0*/  MUFU.EX2 R21, R21 ;  /* 0x0000001500157308 */ /* 0x000e700000000800 */
[----:B------:R-:W2:Y:S01]  /*0fc0*/  MUFU.EX2 R11, R11 ;  /* 0x0000000b000b7308 */ /* 0x000ea20000000800 */
[----:B0-----:R-:W-:Y:S01]  /*0fd0*/  FMUL R2, R2, R13 ;  /* 0x0000000d02027220 */ /* 0x001fe20000400000 */
[----:B-1----:R-:W-:Y:S01]  /*0fe0*/  FMUL R3, R0, R21 ;  /* 0x0000001500037220 */ /* 0x002fe20000400000 */
[----:B------:R-:W-:-:S02]  /*0ff0*/  IMAD.SHL.U32 R0, R12, 0x800000, RZ ;  /* 0x008000000c007824 */ /* 0x000fc400078e00ff */
[----:B------:R-:W-:Y:S02]  /*1000*/  HFMA2 R12, -RZ, RZ, 0, 9.5367431640625e-07 ;  /* 0x00000010ff0c7431 */ /* 0x000fe400000001ff */
[----:B------:R-:W-:Y:S01]  /*1010*/  FADD R13, RZ, R3 ;  /* 0x00000003ff0d7221 */ /* 0x000fe20000000000 */
[----:B--2---:R-:W-:-:S03]  /*1020*/  FMUL R0, R0, R11 ;  /* 0x0000000b00007220 */ /* 0x004fc60000400000 */
[----:B------:R-:W-:Y:S01]  /*1030*/  FADD R13, R13, R2 ;  /* 0x000000020d0d7221 */ /* 0x000fe20000000000 */
[----:B------:R-:W-:-:S03]  /*1040*/  IMAD.MOV.U32 R11, RZ, RZ, 0x1f ;  /* 0x0000001fff0b7424 */ /* 0x000fc600078e00ff */
[----:B------:R-:W-:-:S07]  /*1050*/  FADD R13, R13, R0 ;  /* 0x000000000d0d7221 */ /* 0x000fce0000000000 */
[----:B------:R-:W-:Y:S05]  /*1060*/  WARPSYNC.COLLECTIVE R15, `(.L_x_4289) ;  /* 0x000000000f087348 */ /* 0x000fea0003c00000 */
[----:B------:R0:W1:Y:S02]  /*1070*/  SHFL.BFLY P6, R14, R13, R12, R11 ;  /* 0x0c00000c0d0e7389 */ /* 0x00006400000c000b */
[----:B01----:R-:W-:Y:S05]  /*1080*/  ENDCOLLECTIVE ;  /* 0x000000000000791b */ /* 0x003fea0003800000 */
.L_x_4289:
[----:B------:R-:W-:Y:S02]  /*1090*/  IMAD.MOV.U32 R12, RZ, RZ, 0x8 ;  /* 0x00000008ff0c7424 */ /* 0x000fe400078e00ff */
[----:B------:R-:W-:-:S05]  /*10a0*/  FADD R17, R13, R14 ;  /* 0x0000000e0d117221 */ /* 0x000fca0000000000 */
[----:B------:R-:W-:-:S07]  /*10b0*/  MOV R13, R17 ;  /* 0x00000011000d7202 */ /* 0x000fce0000000f00 */
[----:B------:R-:W-:Y:S05]  /*10c0*/  WARPSYNC.COLLECTIVE R15, `(.L_x_4290) ;  /* 0x000000000f087348 */ /* 0x000fea0003c00000 */
[----:B------:R0:W1:Y:S02]  /*10d0*/  SHFL.BFLY P6, R14, R13, R12, R11 ;  /* 0x0c00000c0d0e7389 */ /* 0x00006400000c000b */
[----:B01----:R-:W-:Y:S05]  /*10e0*/  ENDCOLLECTIVE ;  /* 0x000000000000791b */ /* 0x003fea0003800000 */
.L_x_4290:
[----:B------:R-:W-:Y:S02]  /*10f0*/  IMAD.MOV.U32 R12, RZ, RZ, 0x4 ;  /* 0x00000004ff0c7424 */ /* 0x000fe400078e00ff */
[----:B------:R-:W-:-:S05]  /*1100*/  FADD R18, R17, R14 ;  /* 0x0000000e11127221 */ /* 0x000fca0000000000 */
[----:B------:R-:W-:-:S07]  /*1110*/  MOV R13, R18 ;  /* 0x00000012000d7202 */ /* 0x000fce0000000f00 */
[----:B------:R-:W-:Y:S05]  /*1120*/  WARPSYNC.COLLECTIVE R15, `(.L_x_4291) ;  /* 0x000000000f087348 */ /* 0x000fea0003c00000 */
[----:B------:R0:W1:Y:S02]  /*1130*/  SHFL.BFLY P6, R14, R13, R12, R11 ;  /* 0x0c00000c0d0e7389 */ /* 0x00006400000c000b */
[----:B01----:R-:W-:Y:S05]  /*1140*/  ENDCOLLECTIVE ;  /* 0x000000000000791b */ /* 0x003fea0003800000 */
.L_x_4291:
[----:B------:R-:W-:Y:S02]  /*1150*/  IMAD.MOV.U32 R12, RZ, RZ, 0x2 ;  /* 0x00000002ff0c7424 */ /* 0x000fe400078e00ff */
[----:B------:R-:W-:-:S05]  /*1160*/  FADD R19, R18, R14 ;  /* 0x0000000e12137221 */ /* 0x000fca0000000000 */
[----:B------:R-:W-:-:S07]  /*1170*/  MOV R13, R19 ;  /* 0x00000013000d7202 */ /* 0x000fce0000000f00 */
[----:B------:R-:W-:Y:S05]  /*1180*/  WARPSYNC.COLLECTIVE R15, `(.L_x_4292) ;  /* 0x000000000f087348 */ /* 0x000fea0003c00000 */
[----:B------:R0:W1:Y:S02]  /*1190*/  SHFL.BFLY P6, R14, R13, R12, R11 ;  /* 0x0c00000c0d0e7389 */ /* 0x00006400000c000b */
[----:B01----:R-:W-:Y:S05]  /*11a0*/  ENDCOLLECTIVE ;  /* 0x000000000000791b */ /* 0x003fea0003800000 */
.L_x_4292:
[----:B------:R-:W-:Y:S02]  /*11b0*/  IMAD.MOV.U32 R12, RZ, RZ, 0x1 ;  /* 0x00000001ff0c7424 */ /* 0x000fe400078e00ff */
[----:B------:R-:W-:-:S05]  /*11c0*/  FADD R20, R19, R14 ;  /* 0x0000000e13147221 */ /* 0x000fca0000000000 */
[----:B------:R-:W-:-:S07]  /*11d0*/  MOV R13, R20 ;  /* 0x00000014000d7202 */ /* 0x000fce0000000f00 */
[----:B------:R-:W-:Y:S05]  /*11e0*/  WARPSYNC.COLLECTIVE R15, `(.L_x_4293) ;  /* 0x000000000f087348 */ /* 0x000fea0003c00000 */
[----:B------:R0:W1:Y:S02]  /*11f0*/  SHFL.BFLY P6, R14, R13, R12, R11 ;  /* 0x0c00000c0d0e7389 */ /* 0x00006400000c000b */
[----:B01----:R-:W-:Y:S05]  /*1200*/  ENDCOLLECTIVE ;  /* 0x000000000000791b */ /* 0x003fea0003800000 */
.L_x_4293:
[----:B------:R-:W-:Y:S05]  /*1210*/  BRA `(.L_x_4294) ;  /* 0xfffffff400687947 */ /* 0x000fea000383ffff */
        .weak           $__internal_68_$__cuda_sm3x_div_rn_noftz_f32_slowpath
        .type           $__internal_68_$__cuda_sm3x_div_rn_noftz_f32_slowpath,@function
        .size           $__internal_68_$__cuda_sm3x_div_rn_noftz_f32_slowpath,(.L_x_8554 - $__internal_68_$__cuda_sm3x_div_rn_noftz_f32_slowpath)
$__internal_68_$__cuda_sm3x_div_rn_noftz_f32_slowpath:
        /* <DEDUP_REMOVED lines=35> */
.L_x_4296:
        /* <DEDUP_REMOVED lines=51> */
.L_x_4303:
[----:B------:R-:W-:-:S04]  /*1780*/  LOP3.LUT R3, R3, 0x80000000, RZ, 0xc0, !PT ;  /* 0x8000000003037812 */ /* 0x000fc800078ec0ff */
[----:B------:R-:W-:Y:S01]  /*1790*/  LOP3.LUT R3, R3, 0x7f800000, RZ, 0xfc, !PT ;  /* 0x7f80000003037812 */ /* 0x000fe200078efcff */
[----:B------:R-:W-:Y:S06]  /*17a0*/  BRA `(.L_x_4304) ;  /* 0x0000000000047947 */ /* 0x000fec0003800000 */
.L_x_4302:
[----:B------:R-:W-:-:S07]  /*17b0*/  IMAD R3, R22, 0x800000, R3 ;  /* 0x0080000016037824 */ /* 0x000fce00078e0203 */
.L_x_4304:
[----:B------:R-:W-:Y:S05]  /*17c0*/  BSYNC.RECONVERGENT B3 ;  /* 0x0000000000037941 */ /* 0x000fea0003800200 */
.L_x_4301:
[----:B------:R-:W-:Y:S05]  /*17d0*/  BRA `(.L_x_4305) ;  /* 0x0000000000207947 */ /* 0x000fea0003800000 */
.L_x_4300:
[----:B------:R-:W-:-:S04]  /*17e0*/  LOP3.LUT R3, R18, 0x80000000, R3, 0x48, !PT ;  /* 0x8000000012037812 */ /* 0x000fc800078e4803 */
[----:B------:R-:W-:Y:S01]  /*17f0*/  LOP3.LUT R3, R3, 0x7f800000, RZ, 0xfc, !PT ;  /* 0x7f80000003037812 */ /* 0x000fe200078efcff */
[----:B------:R-:W-:Y:S06]  /*1800*/  BRA `(.L_x_4305) ;  /* 0x0000000000147947 */ /* 0x000fec0003800000 */
.L_x_4299:
[----:B------:R-:W-:Y:S01]  /*1810*/  LOP3.LUT R3, R18, 0x80000000, R3, 0x48, !PT ;  /* 0x8000000012037812 */ /* 0x000fe200078e4803 */
[----:B------:R-:W-:Y:S06]  /*1820*/  BRA `(.L_x_4305) ;  /* 0x00000000000c7947 */ /* 0x000fec0003800000 */
.L_x_4298:
[----:B------:R-:W0:Y:S01]  /*1830*/  MUFU.RSQ R3, -QNAN ;  /* 0xffc0000000037908 */ /* 0x000e220000001400 */
[----:B------:R-:W-:Y:S05]  /*1840*/  BRA `(.L_x_4305) ;  /* 0x0000000000047947 */ /* 0x000fea0003800000 */
.L_x_4297:
[----:B------:R-:W-:-:S07]  /*1850*/  FADD.FTZ R3, R3, R12 ;  /* 0x0000000c03037221 */ /* 0x000fce0000010000 */
.L_x_4305:
[----:B------:R-:W-:Y:S05]  /*1860*/  BSYNC.RECONVERGENT B2 ;  /* 0x0000000000027941 */ /* 0x000fea0003800200 */
.L_x_4295:
[----:B------:R-:W-:-:S04]  /*1870*/  HFMA2 R15, -RZ, RZ, 0, 0 ;  /* 0x00000000ff0f7431 */ /* 0x000fc800000001ff */
[----:B0-----:R-:W-:Y:S05]  /*1880*/  RET.REL.NODEC R14 `(_Z15SoftmaxWarpImplI10DirectLoadIffE11DirectStoreIffEfLi1ELi3ELi32ELi1ELb1EL9Algorithm0EEvT_T0_ll) ;  /* 0xffffffe40edc7950 */ /* 0x001fea0003c3ffff */
.L_x_4306:
        /* <DEDUP_REMOVED lines=15> */
.L_x_8554:


//--------------------- .text._Z15SoftmaxWarpImplI10DirectLoadIffE11DirectStoreIffEfLi1ELi3ELi32ELi1ELb0EL9Algorithm0EEvT_T0_ll --------------------------
	.section	.text._Z15SoftmaxWarpImplI10DirectLoadIffE11DirectStoreIffEfLi1ELi3ELi32ELi1ELb0EL9Algorithm0EEvT_T0_ll,"ax",@progbits
	.align	128
        .global         _Z15SoftmaxWarpImplI10DirectLoadIffE11DirectStoreIffEfLi1ELi3ELi32ELi1ELb0EL9Algorithm0EEvT_T0_ll
        .type           _Z15SoftmaxWarpImplI10DirectLoadIffE11DirectStoreIffEfLi1ELi3ELi32ELi1ELb0EL9Algorithm0EEvT_T0_ll,@function
        .size           _Z15SoftmaxWarpImplI10DirectLoadIffE11DirectStoreIffEfLi1ELi3ELi32ELi1ELb0EL9Algorithm0EEvT_T0_ll,(.L_x_8555 - _Z15SoftmaxWarpImplI10DirectLoadIffE11DirectStoreIffEfLi1ELi3ELi32ELi1ELb0EL9Algorithm0EEvT_T0_ll)
        .other          _Z15SoftmaxWarpImplI10DirectLoadIffE11DirectStoreIffEfLi1ELi3ELi32ELi1ELb0EL9Algorithm0EEvT_T0_ll,@"STO_CUDA_ENTRY STV_DEFAULT"
_Z15SoftmaxWarpImplI10DirectLoadIffE11DirectStoreIffEfLi1ELi3ELi32ELi1ELb0EL9Algorithm0EEvT_T0_ll:
.text._Z15SoftmaxWarpImplI10DirectLoadIffE11DirectStoreIffEfLi1ELi3ELi32ELi1ELb0EL9Algorithm0EEvT_T0_ll:
        /* <DEDUP_REMOVED lines=24> */
.L_x_4307:
        /* <DEDUP_REMOVED lines=13> */
.L_x_4315:
[----:B------:R-:W-:Y:S01]  /*0250*/  IMAD R3, R7, UR38, RZ ;  /* 0x0000002607037c24 */ /* 0x000fe2000f8e02ff */
        /* <DEDUP_REMOVED lines=9> */
[C---:B------:R-:W-:Y:S02]  /*02f0*/  LEA R2, P0, R12.reuse, UR36, 0x2 ;  /* 0x000000240c027c11 */ /* 0x040fe4000f8010ff */
[----:B------:R-:W-:Y:S02]  /*0300*/  R2UR UR9, R5 ;  /* 0x00000000050972ca */ /* 0x000fe400000e0000 */
[----:B------:R-:W-:-:S05]  /*0310*/  LEA.HI.X R3, R12, UR37, R3, 0x2, P0 ;  /* 0x000000250c037c11 */ /* 0x000fca00080f1403 */
[----:B------:R-:W2:Y:S04]  /*0320*/  LDG.E R18, desc[UR4][R2.64] ;  /* 0x0000000402127981 */ /* 0x000ea8000c1e1900 */
[----:B------:R-:W2:Y:S04]  /*0330*/  LDG.E R16, desc[UR6][R2.64+0x80] ;  /* 0x0000800602107981 */ /* 0x000ea8000c1e1900 */
[----:B------:R-:W3:Y:S01]  /*0340*/  LDG.E R6, desc[UR8][R2.64+0x100] ;  /* 0x0001000802067981 */ /* 0x000ee2000c1e1900 */
[----:B------:R-:W-:Y:S01]  /*0350*/  UMOV UR4, 0xffffffff ;  /* 0xffffffff00047882 */ /* 0x000fe20000000000 */
[----:B--2---:R-:W-:-:S04]  /*0360*/  FMNMX3 R13, R18, -INF , R16, !PT ;  /* 0xff800000120d7876 */ /* 0x004fc80007800010 */
[----:B---3--:R-:W-:Y:S01]  /*0370*/  FMNMX R13, R13, R6, !PT ;  /* 0x000000060d0d7209 */ /* 0x008fe20007800000 */
[----:B------:R-:W-:Y:S06]  /*0380*/  BRA.DIV UR4, `(.L_x_4308) ;  /* 0x0000000604d07947 */ /* 0x000fec000b800000 */
[----:B------:R-:W1:Y:S01]  /*0390*/  SHFL.BFLY PT, R14, R13, 0x10, 0x1f ;  /* 0x0e001f000d0e7f89 */ /* 0x000e6200000e0000 */
[----:B------:R-:W-:Y:S02]  /*03a0*/  HFMA2 R17, -RZ, RZ, 3.7421875, 0 ;  /* 0x437c0000ff117431 */ /* 0x000fe400000001ff */
        /* <DEDUP_REMOVED lines=12> */
[----:B------:R-:W-:Y:S02]  /*0470*/  FADD R6, R6, -R11 ;  /* 0x8000000b06067221 */ /* 0x000fe40000000000 */
[-C--:B------:R-:W-:Y:S02]  /*0480*/  FFMA.SAT R12, R18, R15.reuse, 0.5 ;  /* 0x3f000000120c7423 */ /* 0x080fe4000000200f */
[----:B------:R-:W-:Y:S02]  /*0490*/  FFMA.SAT R2, R6, R15, 0.5 ;  /* 0x3f00000006027423 */ /* 0x000fe4000000200f */
[----:B------:R-:W-:Y:S01]  /*04a0*/  FFMA.RM R0, R12, R17, 12582913 ;  /* 0x4b4000010c007423 */ /* 0x000fe20000004011 */
[----:B------:R-:W-:Y:S01]  /*04b0*/  FFMA.SAT R12, R16, R15, 0.5 ;  /* 0x3f000000100c7423 */ /* 0x000fe2000000200f */
[----:B------:R-:W-:-:S02]  /*04c0*/  FFMA.RM R14, R2, R17, 12582913 ;  /* 0x4b400001020e7423 */ /* 0x000fc40000004011 */
[----:B------:R-:W-:Y:S01]  /*04d0*/  FADD R13, R0, -12583039 ;  /* 0xcb40007f000d7421 */ /* 0x000fe20000000000 */
[----:B------:R-:W-:Y:S01]  /*04e0*/  FFMA.RM R12, R12, R17, 12582913 ;  /* 0x4b4000010c0c7423 */ /* 0x000fe20000004011 */
[----:B------:R-:W-:Y:S01]  /*04f0*/  FADD R11, R14, -12583039 ;  /* 0xcb40007f0e0b7421 */ /* 0x000fe20000000000 */
[----:B------:R-:W-:Y:S02]  /*0500*/  IMAD.SHL.U32 R0, R0, 0x800000, RZ ;  /* 0x0080000000007824 */ /* 0x000fe400078e00ff */
[----:B------:R-:W-:Y:S01]  /*0510*/  FFMA R13, R18, 1.4426950216293334961, -R13 ;  /* 0x3fb8aa3b120d7823 */ /* 0x000fe2000000080d */
[C---:B------:R-:W-:Y:S01]  /*0520*/  FADD R3, R12.reuse, -12583039 ;  /* 0xcb40007f0c037421 */ /* 0x040fe20000000000 */
[----:B------:R-:W-:Y:S02]  /*0530*/  SHF.L.U32 R2, R12, 0x17, RZ ;  /* 0x000000170c027819 */ /* 0x000fe400000006ff */
[----:B------:R-:W-:Y:S01]  /*0540*/  FFMA R13, R18, 1.925963033500011079e-08, R13 ;  /* 0x32a57060120d7823 */ /* 0x000fe2000000000d */
[----:B------:R-:W-:-:S04]  /*0550*/  FFMA R3, R16, 1.4426950216293334961, -R3 ;  /* 0x3fb8aa3b10037823 */ /* 0x000fc80000000803 */
[----:B------:R-:W-:Y:S01]  /*0560*/  FFMA R16, R16, 1.925963033500011079e-08, R3 ;  /* 0x32a5706010107823 */ /* 0x000fe20000000003 */
[----:B------:R-:W1:Y:S01]  /*0570*/  MUFU.EX2 R13, R13 ;  /* 0x0000000d000d7308 */ /* 0x000e620000000800 */
[----:B------:R-:W-:-:S04]  /*0580*/  FFMA R3, R6, 1.4426950216293334961, -R11 ;  /* 0x3fb8aa3b06037823 */ /* 0x000fc8000000080b */
[----:B------:R-:W-:-:S03]  /*0590*/  FFMA R6, R6, 1.925963033500011079e-08, R3 ;  /* 0x32a5706006067823 */ /* 0x000fc60000000003 */
[----:B------:R-:W2:Y:S08]  /*05a0*/  MUFU.EX2 R11, R16 ;  /* 0x00000010000b7308 */ /* 0x000eb00000000800 */
[----:B------:R-:W3:Y:S01]  /*05b0*/  MUFU.EX2 R15, R6 ;  /* 0x00000006000f7308 */ /* 0x000ee20000000800 */
[----:B-1----:R-:W-:Y:S01]  /*05c0*/  FMUL R3, R0, R13 ;  /* 0x0000000d00037220 */ /* 0x002fe20000400000 */
[----:B------:R-:W-:-:S02]  /*05d0*/  IMAD.SHL.U32 R0, R14, 0x800000, RZ ;  /* 0x008000000e007824 */ /* 0x000fc400078e00ff */
[----:B--2---:R-:W-:Y:S01]  /*05e0*/  FMUL R2, R2, R11 ;  /* 0x0000000b02027220 */ /* 0x004fe20000400000 */
[----:B------:R-:W-:-:S04]  /*05f0*/  FADD R11, RZ, R3 ;  /* 0x00000003ff0b7221 */ /* 0x000fc80000000000 */
        /* <DEDUP_REMOVED lines=12> */
.L_x_4327:
        /* <DEDUP_REMOVED lines=11> */
[----:B01----:R-:W-:Y:S05]  /*0770*/  CALL.REL.NOINC `($__internal_69_$__cuda_sm3x_div_rn_noftz_f32_slowpath) ;  /* 0x0000000800547944 */ /* 0x003fea0003c00000 */
[----:B------:R-:W-:-:S07]  /*0780*/  MOV R11, R3 ;  /* 0x00000003000b7202 */ /* 0x000fce0000000f00 */
.L_x_4310:
[----:B------:R-:W-:Y:S05]  /*0790*/  BSYNC.RECONVERGENT B0 ;  /* 0x0000000000007941 */ /* 0x000fea0003800200 */
.L_x_4309:
        /* <DEDUP_REMOVED lines=11> */
[----:B01----:R-:W-:Y:S05]  /*0850*/  CALL.REL.NOINC `($__internal_69_$__cuda_sm3x_div_rn_noftz_f32_slowpath) ;  /* 0x00000008001c7944 */ /* 0x003fea0003c00000 */
[----:B------:R-:W-:-:S07]  /*0860*/  MOV R12, R3 ;  /* 0x00000003000c7202 */ /* 0x000fce0000000f00 */
.L_x_4312:
[----:B------:R-:W-:Y:S05]  /*0870*/  BSYNC.RECONVERGENT B0 ;  /* 0x0000000000007941 */ /* 0x000fea0003800200 */
.L_x_4311:
        /* <DEDUP_REMOVED lines=13> */
.L_x_4314:
[----:B------:R-:W-:Y:S05]  /*0950*/  BSYNC.RECONVERGENT B0 ;  /* 0x0000000000007941 */ /* 0x000fea0003800200 */
.L_x_4313:
[----:B------:R-:W-:Y:S02]  /*0960*/  HFMA2 R3, -RZ, RZ, 0, 0 ;  /* 0x00000000ff037431 */ /* 0x000fe400000001ff */
[----:B------:R-:W-:Y:S01]  /*0970*/  IMAD.MOV.U32 R2, RZ, RZ, R10 ;  /* 0x000000ffff027224 */ /* 0x000fe200078e000a */
[C---:B------:R-:W-:Y:S01]  /*0980*/  R2UR UR4, R4.reuse ;  /* 0x00000000040472ca */ /* 0x040fe200000e0000 */
[----:B------:R-:W-:Y:S01]  /*0990*/  IMAD R17, R7, UR42, RZ ;  /* 0x0000002a07117c24 */ /* 0x000fe2000f8e02ff */
[C---:B------:R-:W-:Y:S02]  /*09a0*/  R2UR UR5, R5.reuse ;  /* 0x00000000050572ca */ /* 0x040fe400000e0000 */
[----:B------:R-:W-:Y:S02]  /*09b0*/  R2UR UR6, R4 ;  /* 0x00000000040672ca */ /* 0x000fe400000e0000 */
[----:B------:R-:W-:Y:S01]  /*09c0*/  R2UR UR7, R5 ;  /* 0x00000000050772ca */ /* 0x000fe200000e0000 */
[----:B------:R-:W-:Y:S01]  /*09d0*/  IMAD.WIDE.U32 R14, R8, UR42, R2 ;  /* 0x0000002a080e7c25 */ /* 0x000fe2000f8e0002 */
[----:B------:R-:W-:-:S02]  /*09e0*/  R2UR UR8, R4 ;  /* 0x00000000040872ca */ /* 0x000fc400000e0000 */
[----:B------:R-:W-:Y:S01]  /*09f0*/  R2UR UR9, R5 ;  /* 0x00000000050972ca */ /* 0x000fe200000e0000 */
[----:B------:R-:W-:Y:S01]  /*0a00*/  IMAD R3, R8, UR43, R17 ;  /* 0x0000002b08037c24 */ /* 0x000fe2000f8e0211 */
[----:B------:R-:W-:-:S03]  /*0a10*/  LEA R2, P0, R14, UR40, 0x2 ;  /* 0x000000280e027c11 */ /* 0x000fc6000f8010ff */
[----:B------:R-:W-:-:S05]  /*0a20*/  IMAD.IADD R3, R15, 0x1, R3 ;  /* 0x000000010f037824 */ /* 0x000fca00078e0203 */
[----:B------:R-:W-:Y:S02]  /*0a30*/  LEA.HI.X R3, R14, UR41, R3, 0x2, P0 ;  /* 0x000000290e037c11 */ /* 0x000fe400080f1403 */
[----:B------:R-:W-:-:S03]  /*0a40*/  IADD3 R8, P0, PT, R9, R8, RZ ;  /* 0x0000000809087210 */ /* 0x000fc60007f1e0ff */
[----:B------:R3:W-:Y:S01]  /*0a50*/  STG.E desc[UR4][R2.64], R11 ;  /* 0x0000000b02007986 */ /* 0x0007e2000c101904 */
[----:B------:R-:W-:Y:S02]  /*0a60*/  LEA.HI.X.SX32 R7, R9, R7, 0x1, P0 ;  /* 0x0000000709077211 */ /* 0x000fe400000f0eff */
[----:B------:R-:W-:Y:S01]  /*0a70*/  ISETP.GE.U32.AND P0, PT, R8, UR44, PT ;  /* 0x0000002c08007c0c */ /* 0x000fe2000bf06070 */
[----:B------:R3:W-:Y:S03]  /*0a80*/  STG.E desc[UR6][R2.64+0x80], R12 ;  /* 0x0000800c02007986 */ /* 0x0007e6000c101906 */
[----:B------:R-:W-:Y:S01]  /*0a90*/  ISETP.GE.AND.EX P0, PT, R7, UR45, PT, P0 ;  /* 0x0000002d07007c0c */ /* 0x000fe2000bf06300 */
[----:B------:R3:W-:-:S12]  /*0aa0*/  STG.E desc[UR8][R2.64+0x100], R13 ;  /* 0x0001000d02007986 */ /* 0x0007d8000c101908 */
[----:B---3--:R-:W-:Y:S05]  /*0ab0*/  @!P0 BRA `(.L_x_4315) ;  /* 0xfffffff400e48947 */ /* 0x008fea000383ffff */
[----:B------:R-:W-:Y:S05]  /*0ac0*/  EXIT ;  /* 0x000000000000794d */ /* 0x000fea0003800000 */
.L_x_4308:
[----:B------:R-:W-:Y:S01]  /*0ad0*/  BSSY B0, `(.L_x_4316) ;  /* 0x0000007000007945 */ /* 0x000fe20003800000 */
[----:B------:R-:W-:Y:S01]  /*0ae0*/  MOV R12, 0x10 ;  /* 0x00000010000c7802 */ /* 0x000fe20000000f00 */
[----:B------:R-:W-:Y:S01]  /*0af0*/  IMAD.MOV.U32 R11, RZ, RZ, 0x1f ;  /* 0x0000001fff0b7424 */ /* 0x000fe200078e00ff */
[----:B------:R-:W-:-:S07]  /*0b00*/  MOV R15, 0xffffffff ;  /* 0xffffffff000f7802 */ /* 0x000fce0000000f00 */
[----:B0-----:R-:W-:Y:S05]  /*0b10*/  WARPSYNC.COLLECTIVE R15, `(.L_x_4317) ;  /* 0x000000000f087348 */ /* 0x001fea0003c00000 */
[----:B------:R1:W2:Y:S02]  /*0b20*/  SHFL.BFLY P6, R14, R13, R12, R11 ;  /* 0x0c00000c0d0e7389 */ /* 0x0002a400000c000b */
[----:B012---:R-:W-:Y:S05]  /*0b30*/  ENDCOLLECTIVE ;  /* 0x000000000000791b */ /* 0x007fea0003800000 */
.L_x_4317:
[----:B------:R-:W-:Y:S05]  /*0b40*/  BSYNC B0 ;  /* 0x0000000000007941 */ /* 0x000fea0003800000 */
.L_x_4316:
[----:B------:R-:W-:Y:S01]  /*0b50*/  HFMA2 R11, -RZ, RZ, 0, 1.847743988037109375e-06 ;  /* 0x0000001fff0b7431 */ /* 0x000fe200000001ff */
[----:B------:R-:W-:Y:S01]  /*0b60*/  FMNMX R13, R13, R14, !PT ;  /* 0x0000000e0d0d7209 */ /* 0x000fe20007800000 */
[----:B------:R-:W-:Y:S02]  /*0b70*/  IMAD.MOV.U32 R12, RZ, RZ, 0x8 ;  /* 0x00000008ff0c7424 */ /* 0x000fe400078e00ff */
[----:B------:R-:W-:Y:S02]  /*0b80*/  HFMA2 R17, -RZ, RZ, 0.96630859375, -0.0022525787353515625 ;  /* 0x3bbb989dff117431 */ /* 0x000fe400000001ff */
[----:B------:R-:W-:Y:S02]  /*0b90*/  IMAD.MOV.U32 R15, RZ, RZ, -0x1 ;  /* 0xffffffffff0f7424 */ /* 0x000fe400078e00ff */
[----:B------:R-:W-:-:S07]  /*0ba0*/  IMAD.MOV.U32 R19, RZ, RZ, 0x437c0000 ;  /* 0x437c0000ff137424 */ /* 0x000fce00078e00ff */
[----:B------:R-:W-:Y:S05]  /*0bb0*/  WARPSYNC.COLLECTIVE R15, `(.L_x_4318) ;  /* 0x000000000f087348 */ /* 0x000fea0003c00000 */
[----:B------:R0:W1:Y:S02]  /*0bc0*/  SHFL.BFLY P6, R14, R13, R12, R11 ;  /* 0x0c00000c0d0e7389 */ /* 0x00006400000c000b */
[----:B01----:R-:W-:Y:S05]  /*0bd0*/  ENDCOLLECTIVE ;  /* 0x000000000000791b */ /* 0x003fea0003800000 */
.L_x_4318:
[----:B------:R-:W-:Y:S01]  /*0be0*/  IMAD.MOV.U32 R12, RZ, RZ, 0x4 ;  /* 0x00000004ff0c7424 */ /* 0x000fe200078e00ff */
[----:B------:R-:W-:-:S04]  /*0bf0*/  FMNMX R0, R13, R14, !PT ;  /* 0x0000000e0d007209 */ /* 0x000fc80007800000 */
[----:B------:R-:W-:-:S07]  /*0c00*/  MOV R13, R0 ;  /* 0x00000000000d7202 */ /* 0x000fce0000000f00 */
[----:B------:R-:W-:Y:S05]  /*0c10*/  WARPSYNC.COLLECTIVE R15, `(.L_x_4319) ;  /* 0x000000000f087348 */ /* 0x000fea0003c00000 */
[----:B------:R0:W1:Y:S02]  /*0c20*/  SHFL.BFLY P6, R14, R13, R12, R11 ;  /* 0x0c00000c0d0e7389 */ /* 0x00006400000c000b */
[----:B01----:R-:W-:Y:S05]  /*0c30*/  ENDCOLLECTIVE ;  /* 0x000000000000791b */ /* 0x003fea0003800000 */
.L_x_4319:
[----:B------:R-:W-:Y:S01]  /*0c40*/  IMAD.MOV.U32 R12, RZ, RZ, 0x2 ;  /* 0x00000002ff0c7424 */ /* 0x000fe200078e00ff */
[----:B------:R-:W-:-:S04]  /*0c50*/  FMNMX R2, R0, R14, !PT ;  /* 0x0000000e00027209 */ /* 0x000fc80007800000 */
[----:B------:R-:W-:-:S07]  /*0c60*/  MOV R13, R2 ;  /* 0x00000002000d7202 */ /* 0x000fce0000000f00 */
[----:B------:R-:W-:Y:S05]  /*0c70*/  WARPSYNC.COLLECTIVE R15, `(.L_x_4320) ;  /* 0x000000000f087348 */ /* 0x000fea0003c00000 */
[----:B------:R0:W1:Y:S02]  /*0c80*/  SHFL.BFLY P6, R14, R13, R12, R11 ;  /* 0x0c00000c0d0e7389 */ /* 0x00006400000c000b */
[----:B01----:R-:W-:Y:S05]  /*0c90*/  ENDCOLLECTIVE ;  /* 0x000000000000791b */ /* 0x003fea0003800000 */
.L_x_4320:
[----:B------:R-:W-:Y:S01]  /*0ca0*/  IMAD.MOV.U32 R12, RZ, RZ, 0x1 ;  /* 0x00000001ff0c7424 */ /* 0x000fe200078e00ff */
[----:B------:R-:W-:-:S04]  /*0cb0*/  FMNMX R3, R2, R14, !PT ;  /* 0x0000000e02037209 */ /* 0x000fc80007800000 */
[----:B------:R-:W-:-:S07]  /*0cc0*/  MOV R13, R3 ;  /* 0x00000003000d7202 */ /* 0x000fce0000000f00 */
[----:B------:R-:W-:Y:S05]  /*0cd0*/  WARPSYNC.COLLECTIVE R15, `(.L_x_4321) ;  /* 0x000000000f087348 */ /* 0x000fea0003c00000 */
[----:B------:R0:W1:Y:S02]  /*0ce0*/  SHFL.BFLY P6, R14, R13, R12, R11 ;  /* 0x0c00000c0d0e7389 */ /* 0x00006400000c000b */
[----:B01----:R-:W-:Y:S05]  /*0cf0*/  ENDCOLLECTIVE ;  /* 0x000000000000791b */ /* 0x003fea0003800000 */
.L_x_4321:
[----:B------:R-:W-:-:S05]  /*0d00*/  FMNMX R3, R3, R14, !PT ;  /* 0x0000000e03037209 */ /* 0x000fca0007800000 */
[--C-:B------:R-:W-:Y:S01]  /*0d10*/  FADD R2, R18, -R3.reuse ;  /* 0x8000000312027221 */ /* 0x100fe20000000000 */
[--C-:B------:R-:W-:Y:S01]  /*0d20*/  FADD R14, R16, -R3.reuse ;  /* 0x80000003100e7221 */ /* 0x100fe20000000000 */
[----:B------:R-:W-:Y:S02]  /*0d30*/  FADD R6, R6, -R3 ;  /* 0x8000000306067221 */ /* 0x000fe40000000000 */
        /* <DEDUP_REMOVED lines=9> */
[----:B------:R-:W-:Y:S01]  /*0dd0*/  SHF.L.U32 R0, R0, 0x17, RZ ;  /* 0x0000001700007819 */ /* 0x000fe200000006ff */
[----:B------:R-:W-:Y:S01]  /*0de0*/  FFMA R21, R2, 1.4426950216293334961, -R21 ;  /* 0x3fb8aa3b02157823 */ /* 0x000fe20000000815 */
[----:B------:R-:W-:-:S03]  /*0df0*/  FFMA R3, R14, 1.4426950216293334961, -R3 ;  /* 0x3fb8aa3b0e037823 */ /* 0x000fc60000000803 */
[----:B------:R-:W-:Y:S01]  /*0e00*/  FFMA R21, R2, 1.925963033500011079e-08, R21 ;  /* 0x32a5706002157823 */ /* 0x000fe20000000015 */
[----:B------:R-:W-:Y:S01]  /*0e10*/  FFMA R14, R14, 1.925963033500011079e-08, R3 ;  /* 0x32a570600e0e7823 */ /* 0x000fe20000000003 */
[----:B------:R-:W-:Y:S01]  /*0e20*/  FFMA R3, R6, 1.4426950216293334961, -R11 ;  /* 0x3fb8aa3b06037823 */ /* 0x000fe2000000080b */
[----:B------:R-:W-:Y:S02]  /*0e30*/  IMAD.SHL.U32 R2, R16, 0x800000, RZ ;  /* 0x0080000010027824 */ /* 0x000fe400078e00ff */
[----:B------:R-:W0:Y:S01]  /*0e40*/  MUFU.EX2 R11, R14 ;  /* 0x0000000e000b7308 */ /* 0x000e220000000800 */
[----:B------:R-:W-:-:S07]  /*0e50*/  FFMA R6, R6, 1.925963033500011079e-08, R3 ;  /* 0x32a5706006067823 */ /* 0x000fce0000000003 */
[----:B------:R-:W1:Y:S08]  /*0e60*/  MUFU.EX2 R21, R21 ;  /* 0x0000001500157308 */ /* 0x000e700000000800 */
[----:B------:R-:W2:Y:S01]  /*0e70*/  MUFU.EX2 R13, R6 ;  /* 0x00000006000d7308 */ /* 0x000ea20000000800 */
[----:B0-----:R-:W-:Y:S01]  /*0e80*/  FMUL R2, R2, R11 ;  /* 0x0000000b02027220 */ /* 0x001fe20000400000 */
[----:B-1----:R-:W-:Y:S01]  /*0e90*/  FMUL R3, R0, R21 ;  /* 0x0000001500037220 */ /* 0x002fe20000400000 */
[----:B------:R-:W-:Y:S01]  /*0ea0*/  SHF.L.U32 R0, R12, 0x17, RZ ;  /* 0x000000170c007819 */ /* 0x000fe200000006ff */
[----:B------:R-:W-:-:S02]  /*0eb0*/  IMAD.MOV.U32 R12, RZ, RZ, 0x10 ;  /* 0x00000010ff0c7424 */ /* 0x000fc400078e00ff */
[----:B------:R-:W-:Y:S02]  /*0ec0*/  FADD R11, RZ, R3 ;  /* 0x00000003ff0b7221 */ /* 0x000fe40000000000 */
[----:B--2---:R-:W-:Y:S02]  /*0ed0*/  FMUL R0, R0, R13 ;  /* 0x0000000d00007220 */ /* 0x004fe40000400000 */
[----:B------:R-:W-:-:S04]  /*0ee0*/  FADD R11, R11, R2 ;  /* 0x000000020b0b7221 */ /* 0x000fc80000000000 */
[----:B------:R-:W-:Y:S01]  /*0ef0*/  FADD R13, R11, R0 ;  /* 0x000000000b0d7221 */ /* 0x000fe20000000000 */
[----:B------:R-:W-:-:S07]  /*0f00*/  MOV R11, 0x1f ;  /* 0x0000001f000b7802 */ /* 0x000fce0000000f00 */
[----:B------:R-:W-:Y:S05]  /*0f10*/  WARPSYNC.COLLECTIVE R15, `(.L_x_4322) ;  /* 0x000000000f087348 */ /* 0x000fea0003c00000 */
[----:B------:R0:W1:Y:S02]  /*0f20*/  SHFL.BFLY P6, R14, R13, R12, R11 ;  /* 0x0c00000c0d0e7389 */ /* 0x00006400000c000b */
[----:B01----:R-:W-:Y:S05]  /*0f30*/  ENDCOLLECTIVE ;  /* 0x000000000000791b */ /* 0x003fea0003800000 */
.L_x_4322:
[----:B------:R-:W-:Y:S02]  /*0f40*/  HFMA2 R12, -RZ, RZ, 0, 4.76837158203125e-07 ;  /* 0x00000008ff0c7431 */ /* 0x000fe400000001ff */
[----:B------:R-:W-:-:S04]  /*0f50*/  FADD R6, R13, R14 ;  /* 0x0000000e0d067221 */ /* 0x000fc80000000000 */
[----:B------:R-:W-:-:S07]  /*0f60*/  IMAD.MOV.U32 R13, RZ, RZ, R6 ;  /* 0x000000ffff0d7224 */ /* 0x000fce00078e0006 */
[----:B------:R-:W-:Y:S05]  /*0f70*/  WARPSYNC.COLLECTIVE R15, `(.L_x_4323) ;  /* 0x000000000f087348 */ /* 0x000fea0003c00000 */
[----:B------:R0:W1:Y:S02]  /*0f80*/  SHFL.BFLY P6, R14, R13, R12, R11 ;  /* 0x0c00000c0d0e7389 */ /* 0x00006400000c000b */
[----:B01----:R-:W-:Y:S05]  /*0f90*/  ENDCOLLECTIVE ;  /* 0x000000000000791b */ /* 0x003fea0003800000 */
.L_x_4323:
[----:B------:R-:W-:Y:S01]  /*0fa0*/  MOV R12, 0x4 ;  /* 0x00000004000c7802 */ /* 0x000fe20000000f00 */
[----:B------:R-:W-:-:S04]  /*0fb0*/  FADD R16, R6, R14 ;  /* 0x0000000e06107221 */ /* 0x000fc80000000000 */
[----:B------:R-:W-:-:S07]  /*0fc0*/  IMAD.MOV.U32 R13, RZ, RZ, R16 ;  /* 0x000000ffff0d7224 */ /* 0x000fce00078e0010 */
[----:B------:R-:W-:Y:S05]  /*0fd0*/  WARPSYNC.COLLECTIVE R15, `(.L_x_4324) ;  /* 0x000000000f087348 */ /* 0x000fea0003c00000 */
[----:B------:R0:W1:Y:S02]  /*0fe0*/  SHFL.BFLY P6, R14, R13, R12, R11 ;  /* 0x0c00000c0d0e7389 */ /* 0x00006400000c000b */
[----:B01----:R-:W-:Y:S05]  /*0ff0*/  ENDCOLLECTIVE ;  /* 0x000000000000791b */ /* 0x003fea0003800000 */
.L_x_4324:
[----:B------:R-:W-:Y:S02]  /*1000*/  HFMA2 R12, -RZ, RZ, 0, 1.1920928955078125e-07 ;  /* 0x00000002ff0c7431 */ /* 0x000fe400000001ff */
[----:B------:R-:W-:-:S04]  /*1010*/  FADD R17, R16, R14 ;  /* 0x0000000e10117221 */ /* 0x000fc80000000000 */
[----:B------:R-:W-:-:S07]  /*1020*/  IMAD.MOV.U32 R13, RZ, RZ, R17 ;  /* 0x000000ffff0d7224 */ /* 0x000fce00078e0011 */
[----:B------:R-:W-:Y:S05]  /*1030*/  WARPSYNC.COLLECTIVE R15, `(.L_x_4325) ;  /* 0x000000000f087348 */ /* 0x000fea0003c00000 */
[----:B------:R0:W1:Y:S02]  /*1040*/  SHFL.BFLY P6, R14, R13, R12, R11 ;  /* 0x0c00000c0d0e7389 */ /* 0x00006400000c000b */
[----:B01----:R-:W-:Y:S05]  /*1050*/  ENDCOLLECTIVE ;  /* 0x000000000000791b */ /* 0x003fea0003800000 */
.L_x_4325:
[----:B------:R-:W-:Y:S02]  /*1060*/  IMAD.MOV.U32 R12, RZ, RZ, 0x1 ;  /* 0x00000001ff0c7424 */ /* 0x000fe400078e00ff */
[----:B------:R-:W-:-:S05]  /*1070*/  FADD R18, R17, R14 ;  /* 0x0000000e11127221 */ /* 0x000fca0000000000 */
[----:B------:R-:W-:-:S07]  /*1080*/  MOV R13, R18 ;  /* 0x00000012000d7202 */ /* 0x000fce0000000f00 */
[----:B------:R-:W-:Y:S05]  /*1090*/  WARPSYNC.COLLECTIVE R15, `(.L_x_4326) ;  /* 0x000000000f087348 */ /* 0x000fea0003c00000 */
[----:B------:R0:W1:Y:S02]  /*10a0*/  SHFL.BFLY P6, R14, R13, R12, R11 ;  /* 0x0c00000c0d0e7389 */ /* 0x00006400000c000b */
[----:B01----:R-:W-:Y:S05]  /*10b0*/  ENDCOLLECTIVE ;  /* 0x000000000000791b */ /* 0x003fea0003800000 */
.L_x_4326:
[----:B------:R-:W-:Y:S05]  /*10c0*/  BRA `(.L_x_4327) ;  /* 0xfffffff4007c7947 */ /* 0x000fea000383ffff */
        .weak           $__internal_69_$__cuda_sm3x_div_rn_noftz_f32_slowpath
        .type           $__internal_69_$__cuda_sm3x_div_rn_noftz_f32_slowpath,@function
        .size           $__internal_69_$__cuda_sm3x_div_rn_noftz_f32_slowpath,(.L_x_8555 - $__internal_69_$__cuda_sm3x_div_rn_noftz_f32_slowpath)
$__internal_69_$__cuda_sm3x_div_rn_noftz_f32_slowpath:
        /* <DEDUP_REMOVED lines=35> */
.L_x_4329:
        /* <DEDUP_REMOVED lines=51> */
.L_x_4336:
[----:B------:R-:W-:-:S04]  /*1630*/  LOP3.LUT R3, R3, 0x80000000, RZ, 0xc0, !PT ;  /* 0x8000000003037812 */ /* 0x000fc800078ec0ff */
[----:B------:R-:W-:Y:S01]  /*1640*/  LOP3.LUT R3, R3, 0x7f800000, RZ, 0xfc, !PT ;  /* 0x7f80000003037812 */ /* 0x000fe200078efcff */
[----:B------:R-:W-:Y:S06]  /*1650*/  BRA `(.L_x_4337) ;  /* 0x0000000000047947 */ /* 0x000fec0003800000 */
.L_x_4335:
[----:B------:R-:W-:-:S07]  /*1660*/  LEA R3, R18, R3, 0x17 ;  /* 0x0000000312037211 */ /* 0x000fce00078eb8ff */
.L_x_4337:
[----:B------:R-:W-:Y:S05]  /*1670*/  BSYNC.RECONVERGENT B2 ;  /* 0x0000000000027941 */ /* 0x000fea0003800200 */
.L_x_4334:
[----:B------:R-:W-:Y:S05]  /*1680*/  BRA `(.L_x_4338) ;  /* 0x0000000000207947 */ /* 0x000fea0003800000 */
.L_x_4333:
[----:B------:R-:W-:-:S04]  /*1690*/  LOP3.LUT R3, R16, 0x80000000, R3, 0x48, !PT ;  /* 0x8000000010037812 */ /* 0x000fc800078e4803 */
[----:B------:R-:W-:Y:S01]  /*16a0*/  LOP3.LUT R3, R3, 0x7f800000, RZ, 0xfc, !PT ;  /* 0x7f80000003037812 */ /* 0x000fe200078efcff */
[----:B------:R-:W-:Y:S06]  /*16b0*/  BRA `(.L_x_4338) ;  /* 0x0000000000147947 */ /* 0x000fec0003800000 */
.L_x_4332:
[----:B------:R-:W-:Y:S01]  /*16c0*/  LOP3.LUT R3, R16, 0x80000000, R3, 0x48, !PT ;  /* 0x8000000010037812 */ /* 0x000fe200078e4803 */
[----:B------:R-:W-:Y:S06]  /*16d0*/  BRA `(.L_x_4338) ;  /* 0x00000000000c7947 */ /* 0x000fec0003800000 */
.L_x_4331:
[----:B------:R-:W0:Y:S01]  /*16e0*/  MUFU.RSQ R3, -QNAN ;  /* 0xffc0000000037908 */ /* 0x000e220000001400 */
[----:B------:R-:W-:Y:S05]  /*16f0*/  BRA `(.L_x_4338) ;  /* 0x0000000000047947 */ /* 0x000fea0003800000 */
.L_x_4330:
[----:B------:R-:W-:-:S07]  /*1700*/  FADD.FTZ R3, R3, R6 ;  /* 0x0000000603037221 */ /* 0x000fce0000010000 */
.L_x_4338:
[----:B------:R-:W-:Y:S05]  /*1710*/  BSYNC.RECONVERGENT B1 ;  /* 0x0000000000017941 */ /* 0x000fea0003800200 */
.L_x_4328:
[----:B------:R-:W-:-:S04]  /*1720*/  HFMA2 R15, -RZ, RZ, 0, 0 ;  /* 0x00000000ff0f7431 */ /* 0x000fc800000001ff */
[----:B0-----:R-:W-:Y:S05]  /*1730*/  RET.REL.NODEC R14 `(_Z15SoftmaxWarpImplI10DirectLoadIffE11DirectStoreIffEfLi1ELi3ELi32ELi1ELb0EL9Algorithm0EEvT_T0_ll) ;  /* 0xffffffe80e307950 */ /* 0x001fea0003c3ffff */
.L_x_4339:
        /* <DEDUP_REMOVED lines=12> */
.L_x_8555:


//--------------------- .text._Z15SoftmaxWarpImplI10DirectLoadIffE11DirectStoreIffEfLi1ELi2ELi32ELi1ELb1EL9Algorithm0EEvT_T0_ll --------------------------
	.section	.text._Z15SoftmaxWarpImplI10DirectLoadIffE11DirectStoreIffEfLi1ELi2ELi32ELi1ELb1EL9Algorithm0EEvT_T0_ll,"ax",@progbits
	.align	128
        .global         _Z15SoftmaxWarpImplI10DirectLoadIffE11DirectStoreIffEfLi1ELi2ELi32ELi1ELb1EL9Algorithm0EEvT_T0_ll
        .type           _Z15SoftmaxWarpImplI10DirectLoadIffE11DirectStoreIffEfLi1ELi2ELi32ELi1ELb1EL9Algorithm0EEvT_T0_ll,@function
        .size           _Z15SoftmaxWarpImplI10DirectLoadIffE11DirectStoreIffEfLi1ELi2ELi32ELi1ELb1EL9Algorithm0EEvT_T0_ll,(.L_x_8556 - _Z15SoftmaxWarpImplI10DirectLoadIffE11DirectStoreIffEfLi1ELi2ELi32ELi1ELb1EL9Algorithm0EEvT_T0_ll)
        .other          _Z15SoftmaxWarpImplI10DirectLoadIffE11DirectStoreIffEfLi1ELi2ELi32ELi1ELb1EL9Algorithm0EEvT_T0_ll,@"STO_CUDA_ENTRY STV_DEFAULT"
_Z15SoftmaxWarpImplI10DirectLoadIffE11DirectStoreIffEfLi1ELi2ELi32ELi1ELb1EL9Algorithm0EEvT_T0_ll:
.text._Z15SoftmaxWarpImplI10DirectLoadIffE11DirectStoreIffEfLi1ELi2ELi32ELi1ELb1EL9Algorithm0EEvT_T0_ll:
        /* <DEDUP_REMOVED lines=11> */
[----:B------:R-:W-:Y:S02]  /*00b0*/  HFMA2 R13, -RZ, RZ, 0, 0 ;  /* 0x00000000ff0d7431 */ /* 0x000fe400000001ff */
[----:B------:R-:W-:Y:S01]  /*00c0*/  IMAD.MOV.U32 R8, RZ, RZ, 0xfd ;  /* 0x000000fdff087424 */ /* 0x000fe200078e00ff */
[----:B------:R2:W3:Y:S01]  /*00d0*/  LDC.64 R2, c[0x4][R0] ;  /* 0x0100000000027b82 */ /* 0x0004e20000000a00 */
[----:B------:R-:W4:Y:S01]  /*00e0*/  LDCU.64 UR6, c[0x4][0x5d0] ;  /* 0x0100ba00ff0677ac */ /* 0x000f220008000a00 */
[----:B------:R-:W-:Y:S01]  /*00f0*/  IMAD.MOV.U32 R12, RZ, RZ, 0x1 ;  /* 0x00000001ff0c7424 */ /* 0x000fe200078e00ff */
[----:B------:R-:W5:Y:S01]  /*0100*/  LDCU.64 UR8, c[0x4][0x278] ;  /* 0x01004f00ff0877ac */ /* 0x000f620008000a00 */
[----:B-1----:R-:W-:Y:S02]  /*0110*/  IMAD.U32 R4, RZ, RZ, UR4 ;  /* 0x00000004ff047e24 */ /* 0x002fe4000f8e00ff */
[----:B------:R-:W-:Y:S01]  /*0120*/  IMAD.U32 R5, RZ, RZ, UR5 ;  /* 0x00000005ff057e24 */ /* 0x000fe2000f8e00ff */
[----:B----4-:R-:W-:Y:S01]  /*0130*/  MOV R6, UR6 ;  /* 0x0000000600067c02 */ /* 0x010fe20008000f00 */
[----:B------:R-:W-:-:S02]  /*0140*/  IMAD.U32 R7, RZ, RZ, UR7 ;  /* 0x00000007ff077e24 */ /* 0x000fc4000f8e00ff */
[----:B-----5:R-:W-:Y:S01]  /*0150*/  IMAD.U32 R10, RZ, RZ, UR8 ;  /* 0x00000008ff0a7e24 */ /* 0x020fe2000f8e00ff */
[----:B--2---:R-:W-:-:S07]  /*0160*/  MOV R11, UR9 ;  /* 0x00000009000b7c02 */ /* 0x004fce0008000f00 */
[----:B------:R-:W-:-:S07]  /*0170*/  LEPC R20, `(.L_x_4340) ;  /* 0x000000001014794e */ /* 0x000fce0000000000 */
[----:B0--3--:R-:W-:Y:S05]  /*0180*/  CALL.ABS.NOINC R2 ;  /* 0x0000000002007343 */ /* 0x009fea0003c00000 */
.L_x_4340:
        /* <DEDUP_REMOVED lines=14> */
[----:B0-----:R-:W-:-:S07]  /*0270*/  VIADD R16, R10, 0x20 ;  /* 0x000000200a107836 */ /* 0x001fce0000000000 */
.L_x_4347:
[----:B------:R-:W-:Y:S01]  /*0280*/  ISETP.GE.U32.AND P0, PT, R10, UR44, PT ;  /* 0x0000002c0a007c0c */ /* 0x000fe2000bf06070 */
[----:B--2---:R-:W-:Y:S01]  /*0290*/  IMAD R13, R7, UR42, RZ ;  /* 0x0000002a070d7c24 */ /* 0x004fe2000f8e02ff */
[----:B------:R-:W-:Y:S01]  /*02a0*/  ISETP.GE.U32.AND P1, PT, R16, UR44, PT ;  /* 0x0000002c10007c0c */ /* 0x000fe2000bf26070 */
[----:B------:R-:W-:Y:S01]  /*02b0*/  IMAD.MOV.U32 R11, RZ, RZ, RZ ;  /* 0x000000ffff0b7224 */ /* 0x000fe200078e00ff */
[----:B------:R-:W-:Y:S01]  /*02c0*/  ISETP.GE.AND.EX P0, PT, RZ, UR45, PT, P0 ;  /* 0x0000002dff007c0c */ /* 0x000fe2000bf06300 */
[C---:B------:R-:W-:Y:S01]  /*02d0*/  IMAD R13, R8.reuse, UR43, R13 ;  /* 0x0000002b080d7c24 */ /* 0x040fe2000f8e020d */
[----:B------:R-:W-:Y:S01]  /*02e0*/  ISETP.GE.AND.EX P1, PT, RZ, UR45, PT, P1 ;  /* 0x0000002dff007c0c */ /* 0x000fe2000bf26310 */
[----:B------:R-:W-:-:S04]  /*02f0*/  IMAD.WIDE.U32 R2, R8, UR42, R10 ;  /* 0x0000002a08027c25 */ /* 0x000fc8000f8e000a */
[----:B0-----:R-:W-:Y:S01]  /*0300*/  IMAD.MOV.U32 R18, RZ, RZ, -0x800000 ;  /* 0xff800000ff127424 */ /* 0x001fe200078e00ff */
[----:B------:R-:W-:Y:S01]  /*0310*/  IADD3 R3, PT, PT, R3, R13, RZ ;  /* 0x0000000d03037210 */ /* 0x000fe20007ffe0ff */
[----:B------:R-:W-:Y:S01]  /*0320*/  IMAD.MOV.U32 R6, RZ, RZ, -0x800000 ;  /* 0xff800000ff067424 */ /* 0x000fe200078e00ff */
[----:B------:R-:W-:-:S03]  /*0330*/  LEA R14, P2, R2, UR40, 0x2 ;  /* 0x00000028020e7c11 */ /* 0x000fc6000f8410ff */
[C---:B-1----:R-:W-:Y:S02]  /*0340*/  @!P0 R2UR UR4, R4.reuse ;  /* 0x00000000040482ca */ /* 0x042fe400000e0000 */
[C---:B------:R-:W-:Y:S02]  /*0350*/  @!P0 R2UR UR5, R5.reuse ;  /* 0x00000000050582ca */ /* 0x040fe400000e0000 */
[----:B------:R-:W-:Y:S02]  /*0360*/  @!P1 R2UR UR6, R4 ;  /* 0x00000000040692ca */ /* 0x000fe400000e0000 */
[----:B------:R-:W-:Y:S02]  /*0370*/  @!P1 R2UR UR7, R5 ;  /* 0x00000000050792ca */ /* 0x000fe400000e0000 */
[----:B------:R-:W-:-:S07]  /*0380*/  LEA.HI.X R15, R2, UR41, R3, 0x2, P2 ;  /* 0x00000029020f7c11 */ /* 0x000fce00090f1403 */
[----:B------:R-:W2:Y:S04]  /*0390*/  @!P0 LDG.E R18, desc[UR4][R14.64] ;  /* 0x000000040e128981 */ /* 0x000ea8000c1e1900 */
[----:B------:R-:W3:Y:S01]  /*03a0*/  @!P1 LDG.E R6, desc[UR6][R14.64+0x80] ;  /* 0x000080060e069981 */ /* 0x000ee2000c1e1900 */
[----:B------:R-:W-:Y:S01]  /*03b0*/  MOV R13, 0xff800000 ;  /* 0xff800000000d7802 */ /* 0x000fe20000000f00 */
[----:B------:R-:W-:Y:S01]  /*03c0*/  UMOV UR4, 0xffffffff ;  /* 0xffffffff00047882 */ /* 0x000fe20000000000 */
[----:B--2---:R-:W-:-:S04]  /*03d0*/  @!P0 FMNMX R13, R18, -INF , !PT ;  /* 0xff800000120d8809 */ /* 0x004fc80007800000 */
[----:B---3--:R-:W-:Y:S01]  /*03e0*/  @!P1 FMNMX R13, R13, R6, !PT ;  /* 0x000000060d0d9209 */ /* 0x008fe20007800000 */
[----:B------:R-:W-:Y:S06]  /*03f0*/  BRA.DIV UR4, `(.L_x_4342) ;  /* 0x00000006046c7947 */ /* 0x000fec000b800000 */
[----:B------:R-:W0:Y:S01]  /*0400*/  SHFL.BFLY PT, R14, R13, 0x10, 0x1f ;  /* 0x0e001f000d0e7f89 */ /* 0x000e2200000e0000 */
[----:B------:R-:W-:Y:S02]  /*0410*/  IMAD.MOV.U32 R15, RZ, RZ, 0x3bbb989d ;  /* 0x3bbb989dff0f7424 */ /* 0x000fe400078e00ff */
        /* <DEDUP_REMOVED lines=11> */
[----:B------:R-:W-:-:S03]  /*04d0*/  FADD R6, -R11, R6 ;  /* 0x000000060b067221 */ /* 0x000fc60000000100 */
[-C--:B------:R-:W-:Y:S01]  /*04e0*/  FFMA.SAT R12, R18, R15.reuse, 0.5 ;  /* 0x3f000000120c7423 */ /* 0x080fe2000000200f */
[----:B------:R-:W-:-:S03]  /*04f0*/  FFMA.SAT R0, R6, R15, 0.5 ;  /* 0x3f00000006007423 */ /* 0x000fc6000000200f */
[-C--:B------:R-:W-:Y:S01]  /*0500*/  FFMA.RM R12, R12, R17.reuse, 12582913 ;  /* 0x4b4000010c0c7423 */ /* 0x080fe20000004011 */
[----:B------:R-:W-:-:S03]  /*0510*/  FFMA.RM R0, R0, R17, 12582913 ;  /* 0x4b40000100007423 */ /* 0x000fc60000004011 */
[----:B------:R-:W-:Y:S01]  /*0520*/  FADD R11, R12, -12583039 ;  /* 0xcb40007f0c0b7421 */ /* 0x000fe20000000000 */
[----:B------:R-:W-:Y:S01]  /*0530*/  FADD R3, R0, -12583039 ;  /* 0xcb40007f00037421 */ /* 0x000fe20000000000 */
[----:B------:R-:W-:Y:S01]  /*0540*/  SHF.L.U32 R2, R12, 0x17, RZ ;  /* 0x000000170c027819 */ /* 0x000fe200000006ff */
[----:B------:R-:W-:Y:S02]  /*0550*/  IMAD.SHL.U32 R0, R0, 0x800000, RZ ;  /* 0x0080000000007824 */ /* 0x000fe400078e00ff */
[----:B------:R-:W-:Y:S01]  /*0560*/  FFMA R11, R18, 1.4426950216293334961, -R11 ;  /* 0x3fb8aa3b120b7823 */ /* 0x000fe2000000080b */
[----:B------:R-:W-:-:S03]  /*0570*/  FFMA R3, R6, 1.4426950216293334961, -R3 ;  /* 0x3fb8aa3b06037823 */ /* 0x000fc60000000803 */
[----:B------:R-:W-:Y:S01]  /*0580*/  FFMA R11, R18, 1.925963033500011079e-08, R11 ;  /* 0x32a57060120b7823 */ /* 0x000fe2000000000b */
[----:B------:R-:W-:-:S05]  /*0590*/  FFMA R15, R6, 1.925963033500011079e-08, R3 ;  /* 0x32a57060060f7823 */ /* 0x000fca0000000003 */
[----:B------:R-:W0:Y:S08]  /*05a0*/  MUFU.EX2 R11, R11 ;  /* 0x0000000b000b7308 */ /* 0x000e300000000800 */
[----:B------:R-:W1:Y:S01]  /*05b0*/  MUFU.EX2 R15, R15 ;  /* 0x0000000f000f7308 */ /* 0x000e620000000800 */
[----:B0-----:R-:W-:-:S04]  /*05c0*/  FMUL R2, R2, R11 ;  /* 0x0000000b02027220 */ /* 0x001fc80000400000 */
[----:B------:R-:W-:Y:S01]  /*05d0*/  FADD R13, RZ, R2 ;  /* 0x00000002ff0d7221 */ /* 0x000fe20000000000 */
        /* <DEDUP_REMOVED lines=11> */
.L_x_4359:
        /* <DEDUP_REMOVED lines=11> */
[----:B0-----:R-:W-:Y:S05]  /*0740*/  CALL.REL.NOINC `($__internal_70_$__cuda_sm3x_div_rn_noftz_f32_slowpath) ;  /* 0x0000000400f07944 */ /* 0x001fea0003c00000 */
[----:B------:R-:W-:-:S07]  /*0750*/  IMAD.MOV.U32 R6, RZ, RZ, R2 ;  /* 0x000000ffff067224 */ /* 0x000fce00078e0002 */
.L_x_4344:
[----:B------:R-:W-:Y:S05]  /*0760*/  BSYNC.RECONVERGENT B1 ;  /* 0x0000000000017941 */ /* 0x000fea0003800200 */
.L_x_4343:
        /* <DEDUP_REMOVED lines=11> */
[----:B0-----:R-:W-:Y:S05]  /*0820*/  CALL.REL.NOINC `($__internal_70_$__cuda_sm3x_div_rn_noftz_f32_slowpath) ;  /* 0x0000000400b87944 */ /* 0x001fea0003c00000 */
[----:B------:R-:W-:-:S07]  /*0830*/  IMAD.MOV.U32 R15, RZ, RZ, R2 ;  /* 0x000000ffff0f7224 */ /* 0x000fce00078e0002 */
.L_x_4346:
[----:B------:R-:W-:Y:S05]  /*0840*/  BSYNC.RECONVERGENT B1 ;  /* 0x0000000000017941 */ /* 0x000fea0003800200 */
.L_x_4345:
[----:B------:R-:W-:Y:S01]  /*0850*/  IMAD R13, R7, UR38, RZ ;  /* 0x00000026070d7c24 */ /* 0x000fe2000f8e02ff */
[----:B------:R-:W-:Y:S01]  /*0860*/  @!P0 R2UR UR4, R4 ;  /* 0x00000000040482ca */ /* 0x000fe200000e0000 */
[----:B------:R-:W-:Y:S01]  /*0870*/  IMAD.MOV.U32 R11, RZ, RZ, RZ ;  /* 0x000000ffff0b7224 */ /* 0x000fe200078e00ff */
[----:B------:R-:W-:Y:S01]  /*0880*/  @!P0 R2UR UR5, R5 ;  /* 0x00000000050582ca */ /* 0x000fe200000e0000 */
[----:B------:R-:W-:Y:S01]  /*0890*/  IMAD R13, R8, UR39, R13 ;  /* 0x00000027080d7c24 */ /* 0x000fe2000f8e020d */
[----:B------:R-:W-:Y:S01]  /*08a0*/  ISETP.GE.U32.AND P1, PT, R16, UR44, PT ;  /* 0x0000002c10007c0c */ /* 0x000fe2000bf26070 */
[----:B------:R-:W-:-:S03]  /*08b0*/  IMAD.WIDE.U32 R2, R8, UR38, R10 ;  /* 0x0000002608027c25 */ /* 0x000fc6000f8e000a */
[----:B------:R-:W-:Y:S02]  /*08c0*/  ISETP.GE.AND.EX P1, PT, RZ, UR45, PT, P1 ;  /* 0x0000002dff007c0c */ /* 0x000fe4000bf26310 */
[----:B------:R-:W-:Y:S02]  /*08d0*/  IADD3 R3, PT, PT, R3, R13, RZ ;  /* 0x0000000d03037210 */ /* 0x000fe40007ffe0ff */
[----:B------:R-:W-:-:S04]  /*08e0*/  LEA R12, P2, R2, UR36, 0x2 ;  /* 0x00000024020c7c11 */ /* 0x000fc8000f8410ff */
[----:B------:R-:W-:-:S05]  /*08f0*/  LEA.HI.X R13, R2, UR37, R3, 0x2, P2 ;  /* 0x00000025020d7c11 */ /* 0x000fca00090f1403 */
[----:B------:R2:W-:Y:S01]  /*0900*/  @!P0 STG.E desc[UR4][R12.64], R6 ;  /* 0x000000060c008986 */ /* 0x0005e2000c101904 */
[C---:B------:R-:W-:Y:S02]  /*0910*/  IADD3 R8, P0, PT, R9.reuse, R8, RZ ;  /* 0x0000000809087210 */ /* 0x040fe40007f1e0ff */
[----:B------:R-:W-:Y:S02]  /*0920*/  @!P1 R2UR UR6, R4 ;  /* 0x00000000040692ca */ /* 0x000fe400000e0000 */
[----:B------:R-:W-:Y:S02]  /*0930*/  LEA.HI.X.SX32 R7, R9, R7, 0x1, P0 ;  /* 0x0000000709077211 */ /* 0x000fe400000f0eff */
[----:B------:R-:W-:Y:S02]  /*0940*/  ISETP.GE.U32.AND P0, PT, R8, UR46, PT ;  /* 0x0000002e08007c0c */ /* 0x000fe4000bf06070 */
[----:B------:R-:W-:Y:S02]  /*0950*/  @!P1 R2UR UR7, R5 ;  /* 0x00000000050792ca */ /* 0x000fe400000e0000 */
[----:B------:R-:W-:-:S11]  /*0960*/  ISETP.GE.AND.EX P0, PT, R7, UR47, PT, P0 ;  /* 0x0000002f07007c0c */ /* 0x000fd6000bf06300 */
[----:B------:R2:W-:Y:S02]  /*0970*/  @!P1 STG.E desc[UR6][R12.64+0x80], R15 ;  /* 0x0000800f0c009986 */ /* 0x0005e4000c101906 */
[----:B------:R-:W-:Y:S05]  /*0980*/  @!P0 BRA `(.L_x_4347) ;  /* 0xfffffff8003c8947 */ /* 0x000fea000383ffff */
[----:B------:R-:W-:Y:S05]  /*0990*/  BSYNC B0 ;  /* 0x0000000000007941 */ /* 0x000fea0003800000 */
.L_x_4341:
[----:B------:R-:W-:Y:S05]  /*09a0*/  EXIT ;  /* 0x000000000000794d */ /* 0x000fea0003800000 */
.L_x_4342:
[----:B------:R-:W-:Y:S01]  /*09b0*/  BSSY B1, `(.L_x_4348) ;  /* 0x0000007000017945 */ /* 0x000fe20003800000 */
[----:B------:R-:W-:Y:S01]  /*09c0*/  IMAD.MOV.U32 R12, RZ, RZ, 0x10 ;  /* 0x00000010ff0c7424 */ /* 0x000fe200078e00ff */
[----:B------:R-:W-:Y:S01]  /*09d0*/  MOV R15, 0xffffffff ;  /* 0xffffffff000f7802 */ /* 0x000fe20000000f00 */
[----:B------:R-:W-:-:S07]  /*09e0*/  IMAD.MOV.U32 R11, RZ, RZ, 0x1f ;  /* 0x0000001fff0b7424 */ /* 0x000fce00078e00ff */
[----:B------:R-:W-:Y:S05]  /*09f0*/  WARPSYNC.COLLECTIVE R15, `(.L_x_4349) ;  /* 0x000000000f087348 */ /* 0x000fea0003c00000 */
[----:B------:R0:W1:Y:S02]  /*0a00*/  SHFL.BFLY P6, R14, R13, R12, R11 ;  /* 0x0c00000c0d0e7389 */ /* 0x00006400000c000b */
[----:B01----:R-:W-:Y:S05]  /*0a10*/  ENDCOLLECTIVE ;  /* 0x000000000000791b */ /* 0x003fea0003800000 */
.L_x_4349:
[----:B------:R-:W-:Y:S05]  /*0a20*/  BSYNC B1 ;  /* 0x0000000000017941 */ /* 0x000fea0003800000 */
.L_x_4348:
[----:B------:R-:W-:Y:S01]  /*0a30*/  FMNMX R13, R14, R13, !PT ;  /* 0x0000000d0e0d7209 */ /* 0x000fe20007800000 */
[----:B------:R-:W-:Y:S01]  /*0a40*/  IMAD.MOV.U32 R12, RZ, RZ, 0x8 ;  /* 0x00000008ff0c7424 */ /* 0x000fe200078e00ff */
[----:B------:R-:W-:Y:S01]  /*0a50*/  MOV R15, 0xffffffff ;  /* 0xffffffff000f7802 */ /* 0x000fe20000000f00 */
[----:B------:R-:W-:Y:S02]  /*0a60*/  IMAD.MOV.U32 R11, RZ, RZ, 0x1f ;  /* 0x0000001fff0b7424 */ /* 0x000fe400078e00ff */
[----:B------:R-:W-:Y:S02]  /*0a70*/  IMAD.MOV.U32 R17, RZ, RZ, 0x3bbb989d ;  /* 0x3bbb989dff117424 */ /* 0x000fe400078e00ff */
[----:B------:R-:W-:-:S07]  /*0a80*/  IMAD.MOV.U32 R19, RZ, RZ, 0x437c0000 ;  /* 0x437c0000ff137424 */ /* 0x000fce00078e00ff */
[----:B------:R-:W-:Y:S05]  /*0a90*/  WARPSYNC.COLLECTIVE R15, `(.L_x_4350) ;  /* 0x000000000f087348 */ /* 0x000fea0003c00000 */
[----:B------:R0:W1:Y:S02]  /*0aa0*/  SHFL.BFLY P6, R14, R13, R12, R11 ;  /* 0x0c00000c0d0e7389 */ /* 0x00006400000c000b */
[----:B01----:R-:W-:Y:S05]  /*0ab0*/  ENDCOLLECTIVE ;  /* 0x000000000000791b */ /* 0x003fea0003800000 */
.L_x_4350:
[----:B------:R-:W-:Y:S01]  /*0ac0*/  IMAD.MOV.U32 R12, RZ, RZ, 0x4 ;  /* 0x00000004ff0c7424 */ /* 0x000fe200078e00ff */
[----:B------:R-:W-:-:S05]  /*0ad0*/  FMNMX R0, R13, R14, !PT ;  /* 0x0000000e0d007209 */ /* 0x000fca0007800000 */
[----:B------:R-:W-:-:S07]  /*0ae0*/  IMAD.MOV.U32 R13, RZ, RZ, R0 ;  /* 0x000000ffff0d7224 */ /* 0x000fce00078e0000 */
[----:B------:R-:W-:Y:S05]  /*0af0*/  WARPSYNC.COLLECTIVE R15, `(.L_x_4351) ;  /* 0x000000000f087348 */ /* 0x000fea0003c00000 */
[----:B------:R0:W1:Y:S02]  /*0b00*/  SHFL.BFLY P6, R14, R13, R12, R11 ;  /* 0x0c00000c0d0e7389 */ /* 0x00006400000c000b */
[----:B01----:R-:W-:Y:S05]  /*0b10*/  ENDCOLLECTIVE ;  /* 0x000000000000791b */ /* 0x003fea0003800000 */
.L_x_4351:
[----:B------:R-:W-:Y:S01]  /*0b20*/  IMAD.MOV.U32 R12, RZ, RZ, 0x2 ;  /* 0x00000002ff0c7424 */ /* 0x000fe200078e00ff */
[----:B------:R-:W-:-:S04]  /*0b30*/  FMNMX R2, R0, R14, !PT ;  /* 0x0000000e00027209 */ /* 0x000fc80007800000 */
[----:B------:R-:W-:-:S07]  /*0b40*/  MOV R13, R2 ;  /* 0x00000002000d7202 */ /* 0x000fce0000000f00 */
[----:B------:R-:W-:Y:S05]  /*0b50*/  WARPSYNC.COLLECTIVE R15, `(.L_x_4352) ;  /* 0x000000000f087348 */ /* 0x000fea0003c00000 */
[----:B------:R0:W1:Y:S02]  /*0b60*/  SHFL.BFLY P6, R14, R13, R12, R11 ;  /* 0x0c00000c0d0e7389 */ /* 0x00006400000c000b */
[----:B01----:R-:W-:Y:S05]  /*0b70*/  ENDCOLLECTIVE ;  /* 0x000000000000791b */ /* 0x003fea0003800000 */
.L_x_4352:
[----:B------:R-:W-:Y:S01]  /*0b80*/  HFMA2 R12, -RZ, RZ, 0, 5.9604644775390625e-08 ;  /* 0x00000001ff0c7431 */ /* 0x000fe200000001ff */
[----:B------:R-:W-:-:S05]  /*0b90*/  FMNMX R3, R2, R14, !PT ;  /* 0x0000000e02037209 */ /* 0x000fca0007800000 */
[----:B------:R-:W-:-:S07]  /*0ba0*/  IMAD.MOV.U32 R13, RZ, RZ, R3 ;  /* 0x000000ffff0d7224 */ /* 0x000fce00078e0003 */
[----:B------:R-:W-:Y:S05]  /*0bb0*/  WARPSYNC.COLLECTIVE R15, `(.L_x_4353) ;  /* 0x000000000f087348 */ /* 0x000fea0003c00000 */
[----:B------:R0:W1:Y:S02]  /*0bc0*/  SHFL.BFLY P6, R14, R13, R12, R11 ;  /* 0x0c00000c0d0e7389 */ /* 0x00006400000c000b */
[----:B01----:R-:W-:Y:S05]  /*0bd0*/  ENDCOLLECTIVE ;  /* 0x000000000000791b */ /* 0x003fea0003800000 */
.L_x_4353:
[----:B------:R-:W-:Y:S02]  /*0be0*/  MOV R12, 0x10 ;  /* 0x00000010000c7802 */ /* 0x000fe40000000f00 */
[----:B------:R-:W-:-:S05]  /*0bf0*/  FMNMX R3, R3, R14, !PT ;  /* 0x0000000e03037209 */ /* 0x000fca0007800000 */
        /* <DEDUP_REMOVED lines=13> */
[----:B------:R-:W-:-:S03]  /*0cd0*/  IMAD.SHL.U32 R0, R14, 0x800000, RZ ;  /* 0x008000000e007824 */ /* 0x000fc600078e00ff */
[----:B------:R-:W0:Y:S08]  /*0ce0*/  MUFU.EX2 R11, R6 ;  /* 0x00000006000b7308 */ /* 0x000e300000000800 */
[----:B------:R-:W1:Y:S01]  /*0cf0*/  MUFU.EX2 R3, R3 ;  /* 0x0000000300037308 */ /* 0x000e620000000800 */
[----:B0-----:R-:W-:Y:S01]  /*0d00*/  FMUL R0, R0, R11 ;  /* 0x0000000b00007220 */ /* 0x001fe20000400000 */
[----:B------:R-:W-:-:S02]  /*0d10*/  IMAD.MOV.U32 R11, RZ, RZ, 0x1f ;  /* 0x0000001fff0b7424 */ /* 0x000fc400078e00ff */
[----:B-1----:R-:W-:-:S04]  /*0d20*/  FMUL R2, R2, R3 ;  /* 0x0000000302027220 */ /* 0x002fc80000400000 */
[----:B------:R-:W-:-:S04]  /*0d30*/  FADD R13, RZ, R2 ;  /* 0x00000002ff0d7221 */ /* 0x000fc80000000000 */
[----:B------:R-:W-:-:S07]  /*0d40*/  FADD R13, R13, R0 ;  /* 0x000000000d0d7221 */ /* 0x000fce0000000000 */
[----:B------:R-:W-:Y:S05]  /*0d50*/  WARPSYNC.COLLECTIVE R15, `(.L_x_4354) ;  /* 0x000000000f087348 */ /* 0x000fea0003c00000 */
[----:B------:R0:W1:Y:S02]  /*0d60*/  SHFL.BFLY P6, R14, R13, R12, R11 ;  /* 0x0c00000c0d0e7389 */ /* 0x00006400000c000b */
[----:B01----:R-:W-:Y:S05]  /*0d70*/  ENDCOLLECTIVE ;  /* 0x000000000000791b */ /* 0x003fea0003800000 */
.L_x_4354:
[----:B------:R-:W-:Y:S02]  /*0d80*/  IMAD.MOV.U32 R12, RZ, RZ, 0x8 ;  /* 0x00000008ff0c7424 */ /* 0x000fe400078e00ff */
[----:B------:R-:W-:-:S05]  /*0d90*/  FADD R3, R13, R14 ;  /* 0x0000000e0d037221 */ /* 0x000fca0000000000 */
[----:B------:R-:W-:-:S07]  /*0da0*/  MOV R13, R3 ;  /* 0x00000003000d7202 */ /* 0x000fce0000000f00 */
[----:B------:R-:W-:Y:S05]  /*0db0*/  WARPSYNC.COLLECTIVE R15, `(.L_x_4355) ;  /* 0x000000000f087348 */ /* 0x000fea0003c00000 */
[----:B------:R0:W1:Y:S02]  /*0dc0*/  SHFL.BFLY P6, R14, R13, R12, R11 ;  /* 0x0c00000c0d0e7389 */ /* 0x00006400000c000b */
[----:B01----:R-:W-:Y:S05]  /*0dd0*/  ENDCOLLECTIVE ;  /* 0x000000000000791b */ /* 0x003fea0003800000 */
.L_x_4355:
[----:B------:R-:W-:Y:S02]  /*0de0*/  IMAD.MOV.U32 R12, RZ, RZ, 0x4 ;  /* 0x00000004ff0c7424 */ /* 0x000fe400078e00ff */
[----:B------:R-:W-:-:S05]  /*0df0*/  FADD R6, R3, R14 ;  /* 0x0000000e03067221 */ /* 0x000fca0000000000 */
[----:B------:R-:W-:-:S07]  /*0e00*/  MOV R13, R6 ;  /* 0x00000006000d7202 */ /* 0x000fce0000000f00 */
[----:B------:R-:W-:Y:S05]  /*0e10*/  WARPSYNC.COLLECTIVE R15, `(.L_x_4356) ;  /* 0x000000000f087348 */ /* 0x000fea0003c00000 */
[----:B------:R0:W1:Y:S02]  /*0e20*/  SHFL.BFLY P6, R14, R13, R12, R11 ;  /* 0x0c00000c0d0e7389 */ /* 0x00006400000c000b */
[----:B01----:R-:W-:Y:S05]  /*0e30*/  ENDCOLLECTIVE ;  /* 0x000000000000791b */ /* 0x003fea0003800000 */
.L_x_4356:
[----:B------:R-:W-:Y:S02]  /*0e40*/  IMAD.MOV.U32 R12, RZ, RZ, 0x2 ;  /* 0x00000002ff0c7424 */ /* 0x000fe400078e00ff */
[----:B------:R-:W-:-:S05]  /*0e50*/  FADD R17, R6, R14 ;  /* 0x0000000e06117221 */ /* 0x000fca0000000000 */
[----:B------:R-:W-:-:S07]  /*0e60*/  MOV R13, R17 ;  /* 0x00000011000d7202 */ /* 0x000fce0000000f00 */
[----:B------:R-:W-:Y:S05]  /*0e70*/  WARPSYNC.COLLECTIVE R15, `(.L_x_4357) ;  /* 0x000000000f087348 */ /* 0x000fea0003c00000 */
[----:B------:R0:W1:Y:S02]  /*0e80*/  SHFL.BFLY P6, R14, R13, R12, R11 ;  /* 0x0c00000c0d0e7389 */ /* 0x00006400000c000b */
[----:B01----:R-:W-:Y:S05]  /*0e90*/  ENDCOLLECTIVE ;  /* 0x000000000000791b */ /* 0x003fea0003800000 */
.L_x_4357:
[----:B------:R-:W-:Y:S02]  /*0ea0*/  IMAD.MOV.U32 R12, RZ, RZ, 0x1 ;  /* 0x00000001ff0c7424 */ /* 0x000fe400078e00ff */
[----:B------:R-:W-:-:S05]  /*0eb0*/  FADD R18, R17, R14 ;  /* 0x0000000e11127221 */ /* 0x000fca0000000000 */
[----:B------:R-:W-:-:S07]  /*0ec0*/  MOV R13, R18 ;  /* 0x00000012000d7202 */ /* 0x000fce0000000f00 */
[----:B------:R-:W-:Y:S05]  /*0ed0*/  WARPSYNC.COLLECTIVE R15, `(.L_x_4358) ;  /* 0x000000000f087348 */ /* 0x000fea0003c00000 */
[----:B------:R0:W1:Y:S02]  /*0ee0*/  SHFL.BFLY P6, R14, R13, R12, R11 ;  /* 0x0c00000c0d0e7389 */ /* 0x00006400000c000b */
[----:B01----:R-:W-:Y:S05]  /*0ef0*/  ENDCOLLECTIVE ;  /* 0x000000000000791b */ /* 0x003fea0003800000 */
.L_x_4358:
[----:B------:R-:W-:Y:S05]  /*0f00*/  BRA `(.L_x_4359) ;  /* 0xfffffff400e07947 */ /* 0x000fea000383ffff */
        .weak           $__internal_70_$__cuda_sm3x_div_rn_noftz_f32_slowpath
        .type           $__internal_70_$__cuda_sm3x_div_rn_noftz_f32_slowpath,@function
        .size           $__internal_70_$__cuda_sm3x_div_rn_noftz_f32_slowpath,(.L_x_8556 - $__internal_70_$__cuda_sm3x_div_rn_noftz_f32_slowpath)
$__internal_70_$__cuda_sm3x_div_rn_noftz_f32_slowpath:
        /* <DEDUP_REMOVED lines=35> */
.L_x_4361:
[----:B------:R-:W-:Y:S01]  /*1140*/  LEA R14, R13, 0xc0800000, 0x17 ;  /* 0xc08000000d0e7811 */ /* 0x000fe200078eb8ff */
[----:B------:R-:W-:Y:S04]  /*1150*/  BSSY.RECONVERGENT B3, `(.L_x_4366) ;  /* 0x0000036000037945 */ /* 0x000fe80003800200 */
[----:B------:R-:W-:Y:S01]  /*1160*/  IMAD.IADD R17, R15, 0x1, -R14 ;  /* 0x000000010f117824 */ /* 0x000fe200078e0a0e */
[----:B------:R-:W-:-:S03]  /*1170*/  IADD3 R14, PT, PT, R18, -0x7f, RZ ;  /* 0xffffff81120e7810 */ /* 0x000fc60007ffe0ff */
[----:B------:R-:W0:Y:S01]  /*1180*/  MUFU.RCP R15, R17 ;  /* 0x00000011000f7308 */ /* 0x000e220000001000 */
[----:B------:R-:W-:Y:S01]  /*1190*/  FADD.FTZ R19, -R17, -RZ ;  /* 0x800000ff11137221 */ /* 0x000fe20000010100 */
[C---:B------:R-:W-:Y:S01]  /*11a0*/  IMAD R2, R14.reuse, -0x800000, R2 ;  /* 0xff8000000e027824 */ /* 0x040fe200078e0202 */
        /* <DEDUP_REMOVED lines=23> */
[----:B------:R-:W-:Y:S01]  /*1320*/  IADD3 R18, PT, PT, R17, 0x20, RZ ;  /* 0x0000002011127810 */ /* 0x000fe20007ffe0ff */
[-CC-:B------:R-:W-:Y:S01]  /*1330*/  FFMA.RM R14, R15, R19.reuse, R20.reuse ;  /* 0x000000130f0e7223 */ /* 0x180fe20000004014 */
[----:B------:R-:W-:Y:S02]  /*1340*/  ISETP.NE.AND P3, PT, R17, RZ, PT ;  /* 0x000000ff1100720c */ /* 0x000fe40003f65270 */
[----:B------:R-:W-:Y:S01]  /*1350*/  LOP3.LUT R13, R11, 0x7fffff, RZ, 0xc0, !PT ;  /* 0x007fffff0b0d7812 */ /* 0x000fe200078ec0ff */
[----:B------:R-:W-:Y:S01]  /*1360*/  FFMA.RP R11, R15, R19, R20 ;  /* 0x000000130f0b7223 */ /* 0x000fe20000008014 */
[----:B------:R-:W-:Y:S01]  /*1370*/  IMAD.MOV R15, RZ, RZ, -R17 ;  /* 0x000000ffff0f7224 */ /* 0x000fe200078e0a11 */
[----:B------:R-:W-:Y:S02]  /*1380*/  ISETP.NE.AND P2, PT, R17, RZ, PT ;  /* 0x000000ff1100720c */ /* 0x000fe40003f45270 */
        /* <DEDUP_REMOVED lines=14> */
.L_x_4368:
[----:B------:R-:W-:-:S04]  /*1470*/  LOP3.LUT R2, R2, 0x80000000, RZ, 0xc0, !PT ;  /* 0x8000000002027812 */ /* 0x000fc800078ec0ff */
[----:B------:R-:W-:Y:S01]  /*1480*/  LOP3.LUT R2, R2, 0x7f800000, RZ, 0xfc, !PT ;  /* 0x7f80000002027812 */ /* 0x000fe200078efcff */
[----:B------:R-:W-:Y:S06]  /*1490*/  BRA `(.L_x_4369) ;  /* 0x0000000000047947 */ /* 0x000fec0003800000 */
.L_x_4367:
[----:B------:R-:W-:-:S07]  /*14a0*/  IMAD R2, R14, 0x800000, R2 ;  /* 0x008000000e027824 */ /* 0x000fce00078e0202 */
.L_x_4369:
[----:B------:R-:W-:Y:S05]  /*14b0*/  BSYNC.RECONVERGENT B3 ;  /* 0x0000000000037941 */ /* 0x000fea0003800200 */
.L_x_4366:
[----:B------:R-:W-:Y:S05]  /*14c0*/  BRA `(.L_x_4370) ;  /* 0x0000000000207947 */ /* 0x000fea0003800000 */
.L_x_4365:
[----:B------:R-:W-:-:S04]  /*14d0*/  LOP3.LUT R2, R15, 0x80000000, R2, 0x48, !PT ;  /* 0x800000000f027812 */ /* 0x000fc800078e4802 */
[----:B------:R-:W-:Y:S01]  /*14e0*/  LOP3.LUT R2, R2, 0x7f800000, RZ, 0xfc, !PT ;  /* 0x7f80000002027812 */ /* 0x000fe200078efcff */
[----:B------:R-:W-:Y:S06]  /*14f0*/  BRA `(.L_x_4370) ;  /* 0x0000000000147947 */ /* 0x000fec0003800000 */
.L_x_4364:
[----:B------:R-:W-:Y:S01]  /*1500*/  LOP3.LUT R2, R15, 0x80000000, R2, 0x48, !PT ;  /* 0x800000000f027812 */ /* 0x000fe200078e4802 */
[----:B------:R-:W-:Y:S06]  /*1510*/  BRA `(.L_x_4370) ;  /* 0x00000000000c7947 */ /* 0x000fec0003800000 */
.L_x_4363:
[----:B------:R-:W0:Y:S01]  /*1520*/  MUFU.RSQ R2, -QNAN ;  /* 0xffc0000000027908 */ /* 0x000e220000001400 */
[----:B------:R-:W-:Y:S05]  /*1530*/  BRA `(.L_x_4370) ;  /* 0x0000000000047947 */ /* 0x000fea0003800000 */
.L_x_4362:
[----:B------:R-:W-:-:S07]  /*1540*/  FADD.FTZ R2, R2, R3 ;  /* 0x0000000302027221 */ /* 0x000fce0000010000 */
.L_x_4370:
[----:B------:R-:W-:Y:S05]  /*1550*/  BSYNC.RECONVERGENT B2 ;  /* 0x0000000000027941 */ /* 0x000fea0003800200 */
.L_x_4360:
[----:B------:R-:W-:-:S04]  /*1560*/  HFMA2 R13, -RZ, RZ, 0, 0 ;  /* 0x00000000ff0d7431 */ /* 0x000fc800000001ff */
[----:B0-----:R-:W-:Y:S05]  /*1570*/  RET.REL.NODEC R12 `(_Z15SoftmaxWarpImplI10DirectLoadIffE11DirectStoreIffEfLi1ELi2ELi32ELi1ELb1EL9Algorithm0EEvT_T0_ll) ;  /* 0xffffffe80ca07950 */ /* 0x001fea0003c3ffff */
.L_x_4371:
        /* <DEDUP_REMOVED lines=16> */
.L_x_8556:


//--------------------- .text._Z15SoftmaxWarpImplI10DirectLoadIffE11DirectStoreIffEfLi1ELi2ELi32ELi1ELb0EL9Algorithm0EEvT_T0_ll --------------------------
	.section	.text._Z15SoftmaxWarpImplI10DirectLoadIffE11DirectStoreIffEfLi1ELi2ELi32ELi1ELb0EL9Algorithm0EEvT_T0_ll,"ax",@progbits
	.align	128
        .global         _Z15SoftmaxWarpImplI10DirectLoadIffE11DirectStoreIffEfLi1ELi2ELi32ELi1ELb0EL9Algorithm0EEvT_T0_ll
        .type           _Z15SoftmaxWarpImplI10DirectLoadIffE11DirectStoreIffEfLi1ELi2ELi32ELi1ELb0EL9Algorithm0EEvT_T0_ll,@function
        .size           _Z15SoftmaxWarpImplI10DirectLoadIffE11DirectStoreIffEfLi1ELi2ELi32ELi1ELb0EL9Algorithm0EEvT_T0_ll,(.L_x_8557 - _Z15SoftmaxWarpImplI10DirectLoadIffE11DirectStoreIffEfLi1ELi2ELi32ELi1ELb0EL9Algorithm0EEvT_T0_ll)
        .other          _Z15SoftmaxWarpImplI10DirectLoadIffE11DirectStoreIffEfLi1ELi2ELi32ELi1ELb0EL9Algorithm0EEvT_T0_ll,@"STO_CUDA_ENTRY STV_DEFAULT"
_Z15SoftmaxWarpImplI10DirectLoadIffE11DirectStoreIffEfLi1ELi2ELi32ELi1ELb0EL9Algorithm0EEvT_T0_ll:
.text._Z15SoftmaxWarpImplI10DirectLoadIffE11DirectStoreIffEfLi1ELi2ELi32ELi1ELb0EL9Algorithm0EEvT_T0_ll:
        /* <DEDUP_REMOVED lines=24> */
.L_x_4372:
        /* <DEDUP_REMOVED lines=13> */
.L_x_4378:
[----:B------:R-:W-:Y:S01]  /*0250*/  IMAD R3, R7, UR38, RZ ;  /* 0x0000002607037c24 */ /* 0x000fe2000f8e02ff */
[----:B--2---:R-:W-:Y:S01]  /*0260*/  R2UR UR4, R4 ;  /* 0x00000000040472ca */ /* 0x004fe200000e0000 */
[----:B------:R-:W-:Y:S01]  /*0270*/  IMAD.MOV.U32 R11, RZ, RZ, RZ ;  /* 0x000000ffff0b7224 */ /* 0x000fe200078e00ff */
[C---:B------:R-:W-:Y:S01]  /*0280*/  R2UR UR5, R5.reuse ;  /* 0x00000000050572ca */ /* 0x040fe200000e0000 */
[----:B------:R-:W-:Y:S01]  /*0290*/  IMAD R3, R8, UR39, R3 ;  /* 0x0000002708037c24 */ /* 0x000fe2000f8e0203 */
[----:B------:R-:W-:Y:S01]  /*02a0*/  R2UR UR6, R4 ;  /* 0x00000000040672ca */ /* 0x000fe200000e0000 */
[----:B-1----:R-:W-:Y:S01]  /*02b0*/  IMAD.WIDE.U32 R12, R8, UR38, R10 ;  /* 0x00000026080c7c25 */ /* 0x002fe2000f8e000a */
[----:B------:R-:W-:-:S03]  /*02c0*/  R2UR UR7, R5 ;  /* 0x00000000050772ca */ /* 0x000fc600000e0000 */
[----:B------:R-:W-:Y:S01]  /*02d0*/  IMAD.IADD R3, R13, 0x1, R3 ;  /* 0x000000010d037824 */ /* 0x000fe200078e0203 */
[----:B------:R-:W-:-:S04]  /*02e0*/  LEA R2, P0, R12, UR36, 0x2 ;  /* 0x000000240c027c11 */ /* 0x000fc8000f8010ff */
[----:B------:R-:W-:-:S05]  /*02f0*/  LEA.HI.X R3, R12, UR37, R3, 0x2, P0 ;  /* 0x000000250c037c11 */ /* 0x000fca00080f1403 */
[----:B------:R-:W2:Y:S04]  /*0300*/  LDG.E R16, desc[UR4][R2.64] ;  /* 0x0000000402107981 */ /* 0x000ea8000c1e1900 */
[----:B------:R-:W2:Y:S01]  /*0310*/  LDG.E R6, desc[UR6][R2.64+0x80] ;  /* 0x0000800602067981 */ /* 0x000ea2000c1e1900 */
[----:B------:R-:W-:Y:S01]  /*0320*/  UMOV UR4, 0xffffffff ;  /* 0xffffffff00047882 */ /* 0x000fe20000000000 */
[----:B--2---:R-:W-:Y:S02]  /*0330*/  FMNMX3 R13, R16, -INF , R6, !PT ;  /* 0xff800000100d7876 */ /* 0x004fe40007800006 */
[----:B------:R-:W-:Y:S05]  /*0340*/  BRA.DIV UR4, `(.L_x_4373) ;  /* 0x0000000604607947 */ /* 0x000fea000b800000 */
[----:B------:R-:W1:Y:S01]  /*0350*/  SHFL.BFLY PT, R14, R13, 0x10, 0x1f ;  /* 0x0e001f000d0e7f89 */ /* 0x000e6200000e0000 */
[----:B------:R-:W-:Y:S02]  /*0360*/  HFMA2 R15, -RZ, RZ, 0.96630859375, -0.0022525787353515625 ;  /* 0x3bbb989dff0f7431 */ /* 0x000fe400000001ff */
        /* <DEDUP_REMOVED lines=11> */
[----:B------:R-:W-:-:S03]  /*0420*/  FADD R6, R6, -R11 ;  /* 0x8000000b06067221 */ /* 0x000fc60000000000 */
[-C--:B------:R-:W-:Y:S01]  /*0430*/  FFMA.SAT R12, R16, R15.reuse, 0.5 ;  /* 0x3f000000100c7423 */ /* 0x080fe2000000200f */
[----:B------:R-:W-:-:S03]  /*0440*/  FFMA.SAT R0, R6, R15, 0.5 ;  /* 0x3f00000006007423 */ /* 0x000fc6000000200f */
[-C--:B------:R-:W-:Y:S01]  /*0450*/  FFMA.RM R12, R12, R17.reuse, 12582913 ;  /* 0x4b4000010c0c7423 */ /* 0x080fe20000004011 */
[----:B------:R-:W-:-:S03]  /*0460*/  FFMA.RM R0, R0, R17, 12582913 ;  /* 0x4b40000100007423 */ /* 0x000fc60000004011 */
[----:B------:R-:W-:Y:S01]  /*0470*/  FADD R11, R12, -12583039 ;  /* 0xcb40007f0c0b7421 */ /* 0x000fe20000000000 */
[----:B------:R-:W-:Y:S01]  /*0480*/  FADD R3, R0, -12583039 ;  /* 0xcb40007f00037421 */ /* 0x000fe20000000000 */
[----:B------:R-:W-:Y:S01]  /*0490*/  IMAD.SHL.U32 R2, R12, 0x800000, RZ ;  /* 0x008000000c027824 */ /* 0x000fe200078e00ff */
[----:B------:R-:W-:Y:S01]  /*04a0*/  SHF.L.U32 R0, R0, 0x17, RZ ;  /* 0x0000001700007819 */ /* 0x000fe200000006ff */
[----:B------:R-:W-:Y:S01]  /*04b0*/  FFMA R11, R16, 1.4426950216293334961, -R11 ;  /* 0x3fb8aa3b100b7823 */ /* 0x000fe2000000080b */
[----:B------:R-:W-:-:S03]  /*04c0*/  FFMA R3, R6, 1.4426950216293334961, -R3 ;  /* 0x3fb8aa3b06037823 */ /* 0x000fc60000000803 */
[----:B------:R-:W-:Y:S01]  /*04d0*/  FFMA R11, R16, 1.925963033500011079e-08, R11 ;  /* 0x32a57060100b7823 */ /* 0x000fe2000000000b */
[----:B------:R-:W-:-:S05]  /*04e0*/  FFMA R15, R6, 1.925963033500011079e-08, R3 ;  /* 0x32a57060060f7823 */ /* 0x000fca0000000003 */
[----:B------:R-:W1:Y:S08]  /*04f0*/  MUFU.EX2 R11, R11 ;  /* 0x0000000b000b7308 */ /* 0x000e700000000800 */
[----:B------:R-:W2:Y:S01]  /*0500*/  MUFU.EX2 R15, R15 ;  /* 0x0000000f000f7308 */ /* 0x000ea20000000800 */
[----:B-1----:R-:W-:-:S04]  /*0510*/  FMUL R2, R2, R11 ;  /* 0x0000000b02027220 */ /* 0x002fc80000400000 */
[----:B------:R-:W-:Y:S01]  /*0520*/  FADD R13, RZ, R2 ;  /* 0x00000002ff0d7221 */ /* 0x000fe20000000000 */
        /* <DEDUP_REMOVED lines=11> */
.L_x_4390:
        /* <DEDUP_REMOVED lines=11> */
[----:B01----:R-:W-:Y:S05]  /*0690*/  CALL.REL.NOINC `($__internal_71_$__cuda_sm3x_div_rn_noftz_f32_slowpath) ;  /* 0x0000000400e47944 */ /* 0x003fea0003c00000 */
[----:B------:R-:W-:-:S07]  /*06a0*/  IMAD.MOV.U32 R6, RZ, RZ, R2 ;  /* 0x000000ffff067224 */ /* 0x000fce00078e0002 */
.L_x_4375:
[----:B------:R-:W-:Y:S05]  /*06b0*/  BSYNC.RECONVERGENT B0 ;  /* 0x0000000000007941 */ /* 0x000fea0003800200 */
.L_x_4374:
        /* <DEDUP_REMOVED lines=11> */
[----:B01----:R-:W-:Y:S05]  /*0770*/  CALL.REL.NOINC `($__internal_71_$__cuda_sm3x_div_rn_noftz_f32_slowpath) ;  /* 0x0000000400ac7944 */ /* 0x003fea0003c00000 */
[----:B------:R-:W-:-:S07]  /*0780*/  IMAD.MOV.U32 R15, RZ, RZ, R2 ;  /* 0x000000ffff0f7224 */ /* 0x000fce00078e0002 */
.L_x_4377:
[----:B------:R-:W-:Y:S05]  /*0790*/  BSYNC.RECONVERGENT B0 ;  /* 0x0000000000007941 */ /* 0x000fea0003800200 */
.L_x_4376:
[----:B------:R-:W-:Y:S02]  /*07a0*/  HFMA2 R11, -RZ, RZ, 0, 0 ;  /* 0x00000000ff0b7431 */ /* 0x000fe400000001ff */
[----:B------:R-:W-:Y:S01]  /*07b0*/  IMAD R3, R7, UR42, RZ ;  /* 0x0000002a07037c24 */ /* 0x000fe2000f8e02ff */
[----:B------:R-:W-:Y:S02]  /*07c0*/  R2UR UR4, R4 ;  /* 0x00000000040472ca */ /* 0x000fe400000e0000 */
[C---:B------:R-:W-:Y:S01]  /*07d0*/  R2UR UR5, R5.reuse ;  /* 0x00000000050572ca */ /* 0x040fe200000e0000 */
[----:B------:R-:W-:Y:S01]  /*07e0*/  IMAD R3, R8, UR43, R3 ;  /* 0x0000002b08037c24 */ /* 0x000fe2000f8e0203 */
[----:B------:R-:W-:Y:S02]  /*07f0*/  R2UR UR6, R4 ;  /* 0x00000000040672ca */ /* 0x000fe400000e0000 */
[----:B------:R-:W-:Y:S01]  /*0800*/  R2UR UR7, R5 ;  /* 0x00000000050772ca */ /* 0x000fe200000e0000 */
[----:B------:R-:W-:-:S04]  /*0810*/  IMAD.WIDE.U32 R12, R8, UR42, R10 ;  /* 0x0000002a080c7c25 */ /* 0x000fc8000f8e000a */
[----:B------:R-:W-:Y:S01]  /*0820*/  IMAD.IADD R3, R13, 0x1, R3 ;  /* 0x000000010d037824 */ /* 0x000fe200078e0203 */
[----:B------:R-:W-:-:S04]  /*0830*/  LEA R2, P0, R12, UR40, 0x2 ;  /* 0x000000280c027c11 */ /* 0x000fc8000f8010ff */
[----:B------:R-:W-:Y:S02]  /*0840*/  LEA.HI.X R3, R12, UR41, R3, 0x2, P0 ;  /* 0x000000290c037c11 */ /* 0x000fe400080f1403 */
[----:B------:R-:W-:-:S03]  /*0850*/  IADD3 R8, P0, PT, R9, R8, RZ ;  /* 0x0000000809087210 */ /* 0x000fc60007f1e0ff */
[----:B------:R3:W-:Y:S01]  /*0860*/  STG.E desc[UR4][R2.64], R6 ;  /* 0x0000000602007986 */ /* 0x0007e2000c101904 */
[----:B------:R-:W-:Y:S02]  /*0870*/  LEA.HI.X.SX32 R7, R9, R7, 0x1, P0 ;  /* 0x0000000709077211 */ /* 0x000fe400000f0eff */
[----:B------:R-:W-:Y:S01]  /*0880*/  ISETP.GE.U32.AND P0, PT, R8, UR44, PT ;  /* 0x0000002c08007c0c */ /* 0x000fe2000bf06070 */
[----:B------:R3:W-:Y:S03]  /*0890*/  STG.E desc[UR6][R2.64+0x80], R15 ;  /* 0x0000800f02007986 */ /* 0x0007e6000c101906 */
[----:B------:R-:W-:-:S13]  /*08a0*/  ISETP.GE.AND.EX P0, PT, R7, UR45, PT, P0 ;  /* 0x0000002d07007c0c */ /* 0x000fda000bf06300 */
[----:B---3--:R-:W-:Y:S05]  /*08b0*/  @!P0 BRA `(.L_x_4378) ;  /* 0xfffffff800648947 */ /* 0x008fea000383ffff */
[----:B------:R-:W-:Y:S05]  /*08c0*/  EXIT ;  /* 0x000000000000794d */ /* 0x000fea0003800000 */
.L_x_4373:
[----:B------:R-:W-:Y:S01]  /*08d0*/  BSSY B0, `(.L_x_4379) ;  /* 0x0000007000007945 */ /* 0x000fe20003800000 */
[----:B------:R-:W-:Y:S01]  /*08e0*/  MOV R12, 0x10 ;  /* 0x00000010000c7802 */ /* 0x000fe20000000f00 */
[----:B------:R-:W-:Y:S01]  /*08f0*/  IMAD.MOV.U32 R11, RZ, RZ, 0x1f ;  /* 0x0000001fff0b7424 */ /* 0x000fe200078e00ff */
[----:B------:R-:W-:-:S07]  /*0900*/  MOV R15, 0xffffffff ;  /* 0xffffffff000f7802 */ /* 0x000fce0000000f00 */
[----:B0-----:R-:W-:Y:S05]  /*0910*/  WARPSYNC.COLLECTIVE R15, `(.L_x_4380) ;  /* 0x000000000f087348 */ /* 0x001fea0003c00000 */
[----:B------:R1:W2:Y:S02]  /*0920*/  SHFL.BFLY P6, R14, R13, R12, R11 ;  /* 0x0c00000c0d0e7389 */ /* 0x0002a400000c000b */
[----:B012---:R-:W-:Y:S05]  /*0930*/  ENDCOLLECTIVE ;  /* 0x000000000000791b */ /* 0x007fea0003800000 */
.L_x_4380:
[----:B------:R-:W-:Y:S05]  /*0940*/  BSYNC B0 ;  /* 0x0000000000007941 */ /* 0x000fea0003800000 */
.L_x_4379:
        /* <DEDUP_REMOVED lines=9> */
.L_x_4381:
[----:B------:R-:W-:Y:S01]  /*09e0*/  IMAD.MOV.U32 R12, RZ, RZ, 0x4 ;  /* 0x00000004ff0c7424 */ /* 0x000fe200078e00ff */
[----:B------:R-:W-:-:S04]  /*09f0*/  FMNMX R0, R13, R14, !PT ;  /* 0x0000000e0d007209 */ /* 0x000fc80007800000 */
[----:B------:R-:W-:-:S07]  /*0a00*/  MOV R13, R0 ;  /* 0x00000000000d7202 */ /* 0x000fce0000000f00 */
[----:B------:R-:W-:Y:S05]  /*0a10*/  WARPSYNC.COLLECTIVE R15, `(.L_x_4382) ;  /* 0x000000000f087348 */ /* 0x000fea0003c00000 */
[----:B------:R0:W1:Y:S02]  /*0a20*/  SHFL.BFLY P6, R14, R13, R12, R11 ;  /* 0x0c00000c0d0e7389 */ /* 0x00006400000c000b */
[----:B01----:R-:W-:Y:S05]  /*0a30*/  ENDCOLLECTIVE ;  /* 0x000000000000791b */ /* 0x003fea0003800000 */
.L_x_4382:
[----:B------:R-:W-:Y:S01]  /*0a40*/  IMAD.MOV.U32 R12, RZ, RZ, 0x2 ;  /* 0x00000002ff0c7424 */ /* 0x000fe200078e00ff */
[----:B------:R-:W-:-:S04]  /*0a50*/  FMNMX R2, R0, R14, !PT ;  /* 0x0000000e00027209 */ /* 0x000fc80007800000 */
[----:B------:R-:W-:-:S07]  /*0a60*/  MOV R13, R2 ;  /* 0x00000002000d7202 */ /* 0x000fce0000000f00 */
[----:B------:R-:W-:Y:S05]  /*0a70*/  WARPSYNC.COLLECTIVE R15, `(.L_x_4383) ;  /* 0x000000000f087348 */ /* 0x000fea0003c00000 */
[----:B------:R0:W1:Y:S02]  /*0a80*/  SHFL.BFLY P6, R14, R13, R12, R11 ;  /* 0x0c00000c0d0e7389 */ /* 0x00006400000c000b */
[----:B01----:R-:W-:Y:S05]  /*0a90*/  ENDCOLLECTIVE ;  /* 0x000000000000791b */ /* 0x003fea0003800000 */
.L_x_4383:
[----:B------:R-:W-:Y:S01]  /*0aa0*/  IMAD.MOV.U32 R12, RZ, RZ, 0x1 ;  /* 0x00000001ff0c7424 */ /* 0x000fe200078e00ff */
[----:B------:R-:W-:-:S04]  /*0ab0*/  FMNMX R3, R2, R14, !PT ;  /* 0x0000000e02037209 */ /* 0x000fc80007800000 */
[----:B------:R-:W-:-:S07]  /*0ac0*/  MOV R13, R3 ;  /* 0x00000003000d7202 */ /* 0x000fce0000000f00 */
[----:B------:R-:W-:Y:S05]  /*0ad0*/  WARPSYNC.COLLECTIVE R15, `(.L_x_4384) ;  /* 0x000000000f087348 */ /* 0x000fea0003c00000 */
[----:B------:R0:W1:Y:S02]  /*0ae0*/  SHFL.BFLY P6, R14, R13, R12, R11 ;  /* 0x0c00000c0d0e7389 */ /* 0x00006400000c000b */
[----:B01----:R-:W-:Y:S05]  /*0af0*/  ENDCOLLECTIVE ;  /* 0x000000000000791b */ /* 0x003fea0003800000 */
.L_x_4384:
[----:B------:R-:W-:Y:S02]  /*0b00*/  MOV R12, 0x10 ;  /* 0x00000010000c7802 */ /* 0x000fe40000000f00 */
[----:B------:R-:W-:-:S05]  /*0b10*/  FMNMX R3, R3, R14, !PT ;  /* 0x0000000e03037209 */ /* 0x000fca0007800000 */
        /* <DEDUP_REMOVED lines=24> */
.L_x_4385:
[----:B------:R-:W-:Y:S02]  /*0ca0*/  IMAD.MOV.U32 R12, RZ, RZ, 0x8 ;  /* 0x00000008ff0c7424 */ /* 0x000fe400078e00ff */
[----:B------:R-:W-:-:S05]  /*0cb0*/  FADD R3, R13, R14 ;  /* 0x0000000e0d037221 */ /* 0x000fca0000000000 */
[----:B------:R-:W-:-:S07]  /*0cc0*/  MOV R13, R3 ;  /* 0x00000003000d7202 */ /* 0x000fce0000000f00 */
[----:B------:R-:W-:Y:S05]  /*0cd0*/  WARPSYNC.COLLECTIVE R15, `(.L_x_4386) ;  /* 0x000000000f087348 */ /* 0x000fea0003c00000 */
[----:B------:R0:W1:Y:S02]  /*0ce0*/  SHFL.BFLY P6, R14, R13, R12, R11 ;  /* 0x0c00000c0d0e7389 */ /* 0x00006400000c000b */
[----:B01----:R-:W-:Y:S05]  /*0cf0*/  ENDCOLLECTIVE ;  /* 0x000000000000791b */ /* 0x003fea0003800000 */
.L_x_4386:
[----:B------:R-:W-:Y:S02]  /*0d00*/  IMAD.MOV.U32 R12, RZ, RZ, 0x4 ;  /* 0x00000004ff0c7424 */ /* 0x000fe400078e00ff */
[----:B------:R-:W-:-:S05]  /*0d10*/  FADD R6, R3, R14 ;  /* 0x0000000e03067221 */ /* 0x000fca0000000000 */
[----:B------:R-:W-:-:S07]  /*0d20*/  MOV R13, R6 ;  /* 0x00000006000d7202 */ /* 0x000fce0000000f00 */
[----:B------:R-:W-:Y:S05]  /*0d30*/  WARPSYNC.COLLECTIVE R15, `(.L_x_4387) ;  /* 0x000000000f087348 */ /* 0x000fea0003c00000 */
[----:B------:R0:W1:Y:S02]  /*0d40*/  SHFL.BFLY P6, R14, R13, R12, R11 ;  /* 0x0c00000c0d0e7389 */ /* 0x00006400000c000b */
[----:B01----:R-:W-:Y:S05]  /*0d50*/  ENDCOLLECTIVE ;  /* 0x000000000000791b */ /* 0x003fea0003800000 */
.L_x_4387:
[----:B------:R-:W-:Y:S02]  /*0d60*/  IMAD.MOV.U32 R12, RZ, RZ, 0x2 ;  /* 0x00000002ff0c7424 */ /* 0x000fe400078e00ff */
[----:B------:R-:W-:-:S05]  /*0d70*/  FADD R16, R6, R14 ;  /* 0x0000000e06107221 */ /* 0x000fca0000000000 */
[----:B------:R-:W-:-:S07]  /*0d80*/  MOV R13, R16 ;  /* 0x00000010000d7202 */ /* 0x000fce0000000f00 */
[----:B------:R-:W-:Y:S05]  /*0d90*/  WARPSYNC.COLLECTIVE R15, `(.L_x_4388) ;  /* 0x000000000f087348 */ /* 0x000fea0003c00000 */
[----:B------:R0:W1:Y:S02]  /*0da0*/  SHFL.BFLY P6, R14, R13, R12, R11 ;  /* 0x0c00000c0d0e7389 */ /* 0x00006400000c000b */
[----:B01----:R-:W-:Y:S05]  /*0db0*/  ENDCOLLECTIVE ;  /* 0x000000000000791b */ /* 0x003fea0003800000 */
.L_x_4388:
[----:B------:R-:W-:Y:S02]  /*0dc0*/  IMAD.MOV.U32 R12, RZ, RZ, 0x1 ;  /* 0x00000001ff0c7424 */ /* 0x000fe400078e00ff */
[----:B------:R-:W-:-:S05]  /*0dd0*/  FADD R17, R16, R14 ;  /* 0x0000000e10117221 */ /* 0x000fca0000000000 */
[----:B------:R-:W-:-:S07]  /*0de0*/  MOV R13, R17 ;  /* 0x00000011000d7202 */ /* 0x000fce0000000f00 */
[----:B------:R-:W-:Y:S05]  /*0df0*/  WARPSYNC.COLLECTIVE R15, `(.L_x_4389) ;  /* 0x000000000f087348 */ /* 0x000fea0003c00000 */
[----:B------:R0:W1:Y:S02]  /*0e00*/  SHFL.BFLY P6, R14, R13, R12, R11 ;  /* 0x0c00000c0d0e7389 */ /* 0x00006400000c000b */
[----:B01----:R-:W-:Y:S05]  /*0e10*/  ENDCOLLECTIVE ;  /* 0x000000000000791b */ /* 0x003fea0003800000 */
.L_x_4389:
[----:B------:R-:W-:Y:S05]  /*0e20*/  BRA `(.L_x_4390) ;  /* 0xfffffff400ec7947 */ /* 0x000fea000383ffff */
        .weak           $__internal_71_$__cuda_sm3x_div_rn_noftz_f32_slowpath
        .type           $__internal_71_$__cuda_sm3x_div_rn_noftz_f32_slowpath,@function
        .size           $__internal_71_$__cuda_sm3x_div_rn_noftz_f32_slowpath,(.L_x_8557 - $__internal_71_$__cuda_sm3x_div_rn_noftz_f32_slowpath)
$__internal_71_$__cuda_sm3x_div_rn_noftz_f32_slowpath:
        /* <DEDUP_REMOVED lines=35> */
.L_x_4392:
        /* <DEDUP_REMOVED lines=51> */
.L_x_4399:
[----:B------:R-:W-:-:S04]  /*1390*/  LOP3.LUT R2, R2, 0x80000000, RZ, 0xc0, !PT ;  /* 0x8000000002027812 */ /* 0x000fc800078ec0ff */
[----:B------:R-:W-:Y:S01]  /*13a0*/  LOP3.LUT R2, R2, 0x7f800000, RZ, 0xfc, !PT ;  /* 0x7f80000002027812 */ /* 0x000fe200078efcff */
[----:B------:R-:W-:Y:S06]  /*13b0*/  BRA `(.L_x_4400) ;  /* 0x0000000000047947 */ /* 0x000fec0003800000 */
.L_x_4398:
[----:B------:R-:W-:-:S07]  /*13c0*/  IMAD R2, R14, 0x800000, R2 ;  /* 0x008000000e027824 */ /* 0x000fce00078e0202 */
.L_x_4400:
[----:B------:R-:W-:Y:S05]  /*13d0*/  BSYNC.RECONVERGENT B2 ;  /* 0x0000000000027941 */ /* 0x000fea0003800200 */
.L_x_4397:
[----:B------:R-:W-:Y:S05]  /*13e0*/  BRA `(.L_x_4401) ;  /* 0x0000000000207947 */ /* 0x000fea0003800000 */
.L_x_4396:
[----:B------:R-:W-:-:S04]  /*13f0*/  LOP3.LUT R2, R15, 0x80000000, R2, 0x48, !PT ;  /* 0x800000000f027812 */ /* 0x000fc800078e4802 */
[----:B------:R-:W-:Y:S01]  /*1400*/  LOP3.LUT R2, R2, 0x7f800000, RZ, 0xfc, !PT ;  /* 0x7f80000002027812 */ /* 0x000fe200078efcff */
[----:B------:R-:W-:Y:S06]  /*1410*/  BRA `(.L_x_4401) ;  /* 0x0000000000147947 */ /* 0x000fec0003800000 */
.L_x_4395:
[----:B------:R-:W-:Y:S01]  /*1420*/  LOP3.LUT R2, R15, 0x80000000, R2, 0x48, !PT ;  /* 0x800000000f027812 */ /* 0x000fe200078e4802 */
[----:B------:R-:W-:Y:S06]  /*1430*/  BRA `(.L_x_4401) ;  /* 0x00000000000c7947 */ /* 0x000fec0003800000 */
.L_x_4394:
[----:B------:R-:W0:Y:S01]  /*1440*/  MUFU.RSQ R2, -QNAN ;  /* 0xffc0000000027908 */ /* 0x000e220000001400 */
[----:B------:R-:W-:Y:S05]  /*1450*/  BRA `(.L_x_4401) ;  /* 0x0000000000047947 */ /* 0x000fea0003800000 */
.L_x_4393:
[----:B------:R-:W-:-:S07]  /*1460*/  FADD.FTZ R2, R2, R3 ;  /* 0x0000000302027221 */ /* 0x000fce0000010000 */
.L_x_4401:
[----:B------:R-:W-:Y:S05]  /*1470*/  BSYNC.RECONVERGENT B1 ;  /* 0x0000000000017941 */ /* 0x000fea0003800200 */
.L_x_4391:
[----:B------:R-:W-:-:S04]  /*1480*/  HFMA2 R13, -RZ, RZ, 0, 0 ;  /* 0x00000000ff0d7431 */ /* 0x000fc800000001ff */
[----:B0-----:R-:W-:Y:S05]  /*1490*/  RET.REL.NODEC R12 `(_Z15SoftmaxWarpImplI10DirectLoadIffE11DirectStoreIffEfLi1ELi2ELi32ELi1ELb0EL9Algorithm0EEvT_T0_ll) ;  /* 0xffffffe80cd87950 */ /* 0x001fea0003c3ffff */
.L_x_4402:
        /* <DEDUP_REMOVED lines=14> */
.L_x_8557:


//--------------------- .text._Z15SoftmaxWarpImplI10DirectLoadIffE11DirectStoreIffEfLi1ELi1ELi32ELi1ELb1EL9Algorithm0EEvT_T0_ll --------------------------
	.section	.text._Z15SoftmaxWarpImplI10DirectLoadIffE11DirectStoreIffEfLi1ELi1ELi32ELi1ELb1EL9Algorithm0EEvT_T0_ll,"ax",@progbits
	.align	128
        .global         _Z15SoftmaxWarpImplI10DirectLoadIffE11DirectStoreIffEfLi1ELi1ELi32ELi1ELb1EL9Algorithm0EEvT_T0_ll
        .type           _Z15SoftmaxWarpImplI10DirectLoadIffE11DirectStoreIffEfLi1ELi1ELi32ELi1ELb1EL9Algorithm0EEvT_T0_ll,@function
        .size           _Z15SoftmaxWarpImplI10DirectLoadIffE11DirectStoreIffEfLi1ELi1ELi32ELi1ELb1EL9Algorithm0EEvT_T0_ll,(.L_x_8559 - _Z15SoftmaxWarpImplI10DirectLoadIffE11DirectStoreIffEfLi1ELi1ELi32ELi1ELb1EL9Algorithm0EEvT_T0_ll)
        .other          _Z15SoftmaxWarpImplI10DirectLoadIffE11DirectStoreIffEfLi1ELi1ELi32ELi1ELb1EL9Algorithm0EEvT_T0_ll,@"STO_CUDA_ENTRY STV_DEFAULT"
_Z15SoftmaxWarpImplI10DirectLoadIffE11DirectStoreIffEfLi1ELi1ELi32ELi1ELb1EL9Algorithm0EEvT_T0_ll:
.text._Z15SoftmaxWarpImplI10DirectLoadIffE11DirectStoreIffEfLi1ELi1ELi32ELi1ELb1EL9Algorithm0EEvT_T0_ll:
[----:B------:R-:W0:Y:S01]  /*0000*/  LDC R1, c[0x0][0x37c] ;  /* 0x0000df00ff017b82 */ /* 0x000e220000000800 */
[----:B------:R-:W1:Y:S01]  /*0010*/  LDCU.64 UR4, c[0x0][0x3a8] ;  /* 0x00007500ff0477ac */ /* 0x000e620008000a00 */
[----:B------:R-:W2:Y:S01]  /*0020*/  LDCU.64 UR40, c[0x0][0x3a8] ;  /* 0x00007500ff2877ac */ /* 0x000ea20008000a00 */
[----:B------:R-:W3:Y:S01]  /*0030*/  LDCU.64 UR42, c[0x0][0x3a0] ;  /* 0x00007400ff2a77ac */ /* 0x000ee20008000a00 */
        /* <DEDUP_REMOVED lines=20> */
.L_x_4403:
[----:B------:R-:W1:Y:S01]  /*0180*/  S2R R21, SR_TID.Y ;  /* 0x0000000000157919 */ /* 0x000e620000002200 */
[----:B------:R-:W1:Y:S08]  /*0190*/  S2UR UR4, SR_CTAID.X ;  /* 0x00000000000479c3 */ /* 0x000e700000002500 */
[----:B------:R-:W1:Y:S01]  /*01a0*/  LDC R10, c[0x0][0x364] ;  /* 0x0000d900ff0a7b82 */ /* 0x000e620000000800 */
[----:B------:R-:W2:Y:S07]  /*01b0*/  LDCU UR5, c[0x0][0x370] ;  /* 0x00006e00ff0577ac */ /* 0x000eae0008000800 */
[----:B------:R-:W3:Y:S01]  /*01c0*/  LDC.64 R2, c[0x0][0x3a0] ;  /* 0x0000e800ff027b82 */ /* 0x000ee20000000a00 */
[----:B-1----:R-:W-:-:S02]  /*01d0*/  IMAD R21, R10, UR4, R21 ;  /* 0x000000040a157c24 */ /* 0x002fc4000f8e0215 */
[----:B--2---:R-:W-:-:S03]  /*01e0*/  IMAD R10, R10, UR5, RZ ;  /* 0x000000050a0a7c24 */ /* 0x004fc6000f8e02ff */
[----:B------:R-:W-:Y:S02]  /*01f0*/  SHF.R.S32.HI R20, RZ, 0x1f, R21 ;  /* 0x0000001fff147819 */ /* 0x000fe40000011415 */
[----:B---3--:R-:W-:-:S04]  /*0200*/  ISETP.GE.U32.AND P0, PT, R21, R2, PT ;  /* 0x000000021500720c */ /* 0x008fc80003f06070 */
[----:B------:R-:W-:-:S13]  /*0210*/  ISETP.GE.AND.EX P0, PT, R20, R3, PT, P0 ;  /* 0x000000031400720c */ /* 0x000fda0003f06300 */
[----:B------:R-:W-:Y:S05]  /*0220*/  @P0 EXIT ;  /* 0x000000000000094d */ /* 0x000fea0003800000 */
[----:B------:R-:W-:Y:S01]  /*0230*/  IADD3 R19, P0, PT, R21, R10, RZ ;  /* 0x0000000a15137210 */ /* 0x000fe20007f1e0ff */
[----:B------:R-:W-:Y:S01]  /*0240*/  BSSY.RECONVERGENT B0, `(.L_x_4404) ;  /* 0x0000025000007945 */ /* 0x000fe20003800200 */
[----:B------:R-:W-:Y:S02]  /*0250*/  SHF.R.S32.HI R9, RZ, 0x1f, R10 ;  /* 0x0000001fff097819 */ /* 0x000fe4000001140a */
[----:B------:R-:W-:-:S03]  /*0260*/  ISETP.GT.U32.AND P1, PT, R19, R2, PT ;  /* 0x000000021300720c */ /* 0x000fc60003f24070 */
[----:B------:R-:W-:Y:S01]  /*0270*/  IMAD.X R18, R9, 0x1, R20, P0 ;  /* 0x0000000109127824 */ /* 0x000fe200000e0614 */
[----:B------:R-:W-:-:S04]  /*0280*/  ISETP.GE.U32.AND P0, PT, R19, R2, PT ;  /* 0x000000021300720c */ /* 0x000fc80003f06070 */
[CC--:B------:R-:W-:Y:S02]  /*0290*/  ISETP.GT.AND.EX P1, PT, R18.reuse, R3.reuse, PT, P1 ;  /* 0x000000031200720c */ /* 0x0c0fe40003f24310 */
[CC--:B------:R-:W-:Y:S02]  /*02a0*/  ISETP.GE.AND.EX P0, PT, R18.reuse, R3.reuse, PT, P0 ;  /* 0x000000031200720c */ /* 0x0c0fe40003f06300 */
[----:B------:R-:W-:Y:S02]  /*02b0*/  SEL R5, R19, R2, P1 ;  /* 0x0000000213057207 */ /* 0x000fe40000800000 */
[----:B------:R-:W-:Y:S02]  /*02c0*/  SEL R0, RZ, 0x1, P0 ;  /* 0x00000001ff007807 */ /* 0x000fe40000000000 */
[----:B------:R-:W-:Y:S02]  /*02d0*/  SEL R3, R18, R3, P1 ;  /* 0x0000000312037207 */ /* 0x000fe40000800000 */
[----:B------:R-:W-:-:S04]  /*02e0*/  IADD3 R5, P0, P1, R5, -R19, -R0 ;  /* 0x8000001305057210 */ /* 0x000fc8000791e800 */
[----:B------:R-:W-:-:S04]  /*02f0*/  IADD3.X R6, PT, PT, R3, -0x1, ~R18, P0, P1 ;  /* 0xffffffff03067810 */ /* 0x000fc800007e2c12 */
[----:B------:R-:W-:-:S04]  /*0300*/  LOP3.LUT R2, R6, R9, RZ, 0xfc, !PT ;  /* 0x0000000906027212 */ /* 0x000fc800078efcff */
[----:B------:R-:W-:-:S13]  /*0310*/  ISETP.NE.U32.AND P0, PT, R2, RZ, PT ;  /* 0x000000ff0200720c */ /* 0x000fda0003f05070 */
[----:B------:R-:W-:Y:S05]  /*0320*/  @P0 BRA `(.L_x_4405) ;  /* 0x0000000000500947 */ /* 0x000fea0003800000 */
[----:B------:R-:W1:Y:S01]  /*0330*/  I2F.U32.RP R4, R10 ;  /* 0x0000000a00047306 */ /* 0x000e620000209000 */
[----:B------:R-:W-:Y:S02]  /*0340*/  IADD3 R7, PT, PT, RZ, -R10, RZ ;  /* 0x8000000aff077210 */ /* 0x000fe40007ffe0ff */
[----:B------:R-:W-:-:S05]  /*0350*/  ISETP.NE.U32.AND P2, PT, R10, RZ, PT ;  /* 0x000000ff0a00720c */ /* 0x000fca0003f45070 */
[----:B-1----:R-:W1:Y:S02]  /*0360*/  MUFU.RCP R4, R4 ;  /* 0x0000000400047308 */ /* 0x002e640000001000 */
[----:B-1----:R-:W-:-:S06]  /*0370*/  VIADD R2, R4, 0xffffffe ;  /* 0x0ffffffe04027836 */ /* 0x002fcc0000000000 */
[----:B------:R1:W2:Y:S02]  /*0380*/  F2I.FTZ.U32.TRUNC.NTZ R3, R2 ;  /* 0x0000000200037305 */ /* 0x0002a4000021f000 */
[----:B-1----:R-:W-:Y:S02]  /*0390*/  IMAD.MOV.U32 R2, RZ, RZ, RZ ;  /* 0x000000ffff027224 */ /* 0x002fe400078e00ff */
[----:B--2---:R-:W-:-:S04]  /*03a0*/  IMAD R7, R7, R3, RZ ;  /* 0x0000000307077224 */ /* 0x004fc800078e02ff */
[----:B------:R-:W-:Y:S01]  /*03b0*/  IMAD.HI.U32 R6, R3, R7, R2 ;  /* 0x0000000703067227 */ /* 0x000fe200078e0002 */
[----:B------:R-:W-:-:S05]  /*03c0*/  MOV R7, RZ ;  /* 0x000000ff00077202 */ /* 0x000fca0000000f00 */
[----:B------:R-:W-:-:S04]  /*03d0*/  IMAD.HI.U32 R6, R6, R5, RZ ;  /* 0x0000000506067227 */ /* 0x000fc800078e00ff */
[----:B------:R-:W-:-:S04]  /*03e0*/  IMAD.MOV R3, RZ, RZ, -R6 ;  /* 0x000000ffff037224 */ /* 0x000fc800078e0a06 */
[----:B------:R-:W-:-:S05]  /*03f0*/  IMAD R5, R10, R3, R5 ;  /* 0x000000030a057224 */ /* 0x000fca00078e0205 */
[----:B------:R-:W-:-:S13]  /*0400*/  ISETP.GE.U32.AND P0, PT, R5, R10, PT ;  /* 0x0000000a0500720c */ /* 0x000fda0003f06070 */
[----:B------:R-:W-:Y:S01]  /*0410*/  @P0 IADD3 R5, PT, PT, -R10, R5, RZ ;  /* 0x000000050a050210 */ /* 0x000fe20007ffe1ff */
[----:B------:R-:W-:-:S03]  /*0420*/  @P0 VIADD R6, R6, 0x1 ;  /* 0x0000000106060836 */ /* 0x000fc60000000000 */
[----:B------:R-:W-:-:S13]  /*0430*/  ISETP.GE.U32.AND P1, PT, R5, R10, PT ;  /* 0x0000000a0500720c */ /* 0x000fda0003f26070 */
[----:B------:R-:W-:Y:S01]  /*0440*/  @P1 VIADD R6, R6, 0x1 ;  /* 0x0000000106061836 */ /* 0x000fe20000000000 */
[----:B------:R-:W-:Y:S01]  /*0450*/  @!P2 LOP3.LUT R6, RZ, R10, RZ, 0x33, !PT ;  /* 0x0000000aff06a212 */ /* 0x000fe200078e33ff */
[----:B------:R-:W-:Y:S06]  /*0460*/  BRA `(.L_x_4406) ;  /* 0x0000000000087947 */ /* 0x000fec0003800000 */
.L_x_4405:
[----:B------:R-:W-:-:S07]  /*0470*/  MOV R4, 0x490 ;  /* 0x0000049000047802 */ /* 0x000fce0000000f00 */
[----:B0-----:R-:W-:Y:S05]  /*0480*/  CALL.REL.NOINC `($__internal_72_$__cuda_sm20_div_u64) ;  /* 0x0000001c00907944 */ /* 0x001fea0003c00000 */
.L_x_4406:
[----:B------:R-:W-:Y:S05]  /*0490*/  BSYNC.RECONVERGENT B0 ;  /* 0x0000000000007941 */ /* 0x000fea0003800200 */
.L_x_4404:
[----:B------:R-:W-:Y:S01]  /*04a0*/  IADD3 R17, P1, PT, R6, R0, RZ ;  /* 0x0000000006117210 */ /* 0x000fe20007f3e0ff */
[----:B------:R-:W1:Y:S01]  /*04b0*/  S2R R2, SR_TID.X ;  /* 0x0000000000027919 */ /* 0x000e620000002100 */
[----:B------:R-:W2:Y:S01]  /*04c0*/  LDC.64 R4, c[0x0][0x358] ;  /* 0x0000d600ff047b82 */ /* 0x000ea20000000a00 */
[----:B------:R-:W-:Y:S01]  /*04d0*/  BSSY B0, `(.L_x_4407) ;  /* 0x0000058000007945 */ /* 0x000fe20003800000 */
[----:B------:R-:W-:Y:S01]  /*04e0*/  LOP3.LUT R0, R17, 0x1, RZ, 0xc0, !PT ;  /* 0x0000000111007812 */ /* 0x000fe200078ec0ff */
[----:B------:R-:W-:Y:S01]  /*04f0*/  IMAD.X R16, RZ, RZ, R7, P1 ;  /* 0x000000ffff107224 */ /* 0x000fe200008e0607 */
[----:B------:R-:W-:Y:S01]  /*0500*/  MOV R7, R20 ;  /* 0x0000001400077202 */ /* 0x000fe20000000f00 */
[----:B------:R-:W-:Y:S01]  /*0510*/  IMAD.MOV.U32 R23, RZ, RZ, R21 ;  /* 0x000000ffff177224 */ /* 0x000fe200078e0015 */
[----:B------:R-:W-:-:S04]  /*0520*/  ISETP.NE.U32.AND P0, PT, R0, 0x1, PT ;  /* 0x000000010000780c */ /* 0x000fc80003f05070 */
[----:B------:R-:W-:-:S13]  /*0530*/  ISETP.NE.U32.AND.EX P0, PT, RZ, RZ, PT, P0 ;  /* 0x000000ffff00720c */ /* 0x000fda0003f05100 */
[----:B------:R-:W-:Y:S05]  /*0540*/  @!P0 BRA `(.L_x_4408) ;  /* 0x0000000400408947 */ /* 0x000fea0003800000 */
[----:B------:R-:W1:Y:S01]  /*0550*/  LDCU.64 UR4, c[0x0][0x3a8] ;  /* 0x00007500ff0477ac */ /* 0x000e620008000a00 */
[----:B------:R-:W3:Y:S01]  /*0560*/  LDC.64 R12, c[0x0][0x388] ;  /* 0x0000e200ff0c7b82 */ /* 0x000ee20000000a00 */
[----:B------:R-:W-:-:S07]  /*0570*/  MOV R23, 0xff800000 ;  /* 0xff80000000177802 */ /* 0x000fce0000000f00 */
[----:B------:R-:W4:Y:S01]  /*0580*/  LDC.64 R6, c[0x0][0x380] ;  /* 0x0000e000ff067b82 */ /* 0x000f220000000a00 */
[----:B-1----:R-:W-:-:S04]  /*0590*/  ISETP.GE.U32.AND P0, PT, R2, UR4, PT ;  /* 0x0000000402007c0c */ /* 0x002fc8000bf06070 */
[----:B------:R-:W-:-:S13]  /*05a0*/  ISETP.GE.AND.EX P0, PT, RZ, UR5, PT, P0 ;  /* 0x00000005ff007c0c */ /* 0x000fda000bf06300 */
[-C--:B---3--:R-:W-:Y:S01]  /*05b0*/  @!P0 IMAD R0, R20, R12.reuse, RZ ;  /* 0x0000000c14008224 */ /* 0x088fe200078e02ff */
[----:B--2---:R-:W-:Y:S01]  /*05c0*/  @!P0 R2UR UR4, R4 ;  /* 0x00000000040482ca */ /* 0x004fe200000e0000 */
[----:B------:R-:W-:Y:S01]  /*05d0*/  @!P0 IMAD.MOV.U32 R3, RZ, RZ, RZ ;  /* 0x000000ffff038224 */ /* 0x000fe200078e00ff */
[----:B------:R-:W-:Y:S01]  /*05e0*/  @!P0 R2UR UR5, R5 ;  /* 0x00000000050582ca */ /* 0x000fe200000e0000 */
[C---:B------:R-:W-:Y:S02]  /*05f0*/  @!P0 IMAD R11, R21.reuse, R13, R0 ;  /* 0x0000000d150b8224 */ /* 0x040fe400078e0200 */
[----:B------:R-:W-:-:S04]  /*0600*/  @!P0 IMAD.WIDE.U32 R12, R21, R12, R2 ;  /* 0x0000000c150c8225 */ /* 0x000fc800078e0002 */
[----:B------:R-:W-:Y:S01]  /*0610*/  @!P0 IMAD.IADD R0, R13, 0x1, R11 ;  /* 0x000000010d008824 */ /* 0x000fe200078e020b */
[----:B----4-:R-:W-:-:S04]  /*0620*/  @!P0 LEA R6, P1, R12, R6, 0x2 ;  /* 0x000000060c068211 */ /* 0x010fc800078210ff */
[----:B------:R-:W-:-:S05]  /*0630*/  @!P0 LEA.HI.X R7, R12, R7, R0, 0x2, P1 ;  /* 0x000000070c078211 */ /* 0x000fca00008f1400 */
[----:B------:R-:W2:Y:S01]  /*0640*/  @!P0 LDG.E R23, desc[UR4][R6.64] ;  /* 0x0000000406178981 */ /* 0x000ea2000c1e1900 */
[----:B------:R-:W-:Y:S01]  /*0650*/  UMOV UR4, 0xffffffff ;  /* 0xffffffff00047882 */ /* 0x000fe20000000000 */
[----:B------:R-:W-:Y:S01]  /*0660*/  IMAD.MOV.U32 R13, RZ, RZ, -0x800000 ;  /* 0xff800000ff0d7424 */ /* 0x000fe200078e00ff */
[----:B--2---:R-:W-:Y:S01]  /*0670*/  @!P0 FMNMX R13, R23, -INF , !PT ;  /* 0xff800000170d8809 */ /* 0x004fe20007800000 */
[----:B------:R-:W-:Y:S06]  /*0680*/  BRA.DIV UR4, `(.L_x_4409) ;  /* 0x0000000e04987947 */ /* 0x000fec000b800000 */
[----:B------:R-:W1:Y:S01]  /*0690*/  SHFL.BFLY PT, R14, R13, 0x10, 0x1f ;  /* 0x0e001f000d0e7f89 */ /* 0x000e6200000e0000 */
[----:B------:R-:W-:Y:S01]  /*06a0*/  IMAD.MOV.U32 R11, RZ, RZ, 0x3bbb989d ;  /* 0x3bbb989dff0b7424 */ /* 0x000fe200078e00ff */
[----:B-1----:R-:W-:Y:S01]  /*06b0*/  FMNMX R0, R14, R13, !PT ;  /* 0x0000000d0e007209 */ /* 0x002fe20007800000 */
[----:B------:R-:W-:-:S04]  /*06c0*/  HFMA2 R13, -RZ, RZ, 3.7421875, 0 ;  /* 0x437c0000ff0d7431 */ /* 0x000fc800000001ff */
        /* <DEDUP_REMOVED lines=8> */
[----:B------:R-:W-:-:S04]  /*0750*/  FADD R14, -R14, R23 ;  /* 0x000000170e0e7221 */ /* 0x000fc80000000100 */
[----:B------:R-:W-:-:S04]  /*0760*/  FFMA.SAT R0, R14, R11, 0.5 ;  /* 0x3f0000000e007423 */ /* 0x000fc8000000200b */
[----:B------:R-:W-:-:S04]  /*0770*/  FFMA.RM R0, R0, R13, 12582913 ;  /* 0x4b40000100007423 */ /* 0x000fc8000000400d */
[C---:B------:R-:W-:Y:S01]  /*0780*/  FADD R11, R0.reuse, -12583039 ;  /* 0xcb40007f000b7421 */ /* 0x040fe20000000000 */
[----:B------:R-:W-:-:S03]  /*0790*/  IMAD.SHL.U32 R0, R0, 0x800000, RZ ;  /* 0x0080000000007824 */ /* 0x000fc600078e00ff */
[----:B------:R-:W-:-:S04]  /*07a0*/  FFMA R11, R14, 1.4426950216293334961, -R11 ;  /* 0x3fb8aa3b0e0b7823 */ /* 0x000fc8000000080b */
[----:B------:R-:W-:-:S06]  /*07b0*/  FFMA R11, R14, 1.925963033500011079e-08, R11 ;  /* 0x32a570600e0b7823 */ /* 0x000fcc000000000b */
[----:B------:R-:W1:Y:S02]  /*07c0*/  MUFU.EX2 R11, R11 ;  /* 0x0000000b000b7308 */ /* 0x000e640000000800 */
[----:B-1----:R-:W-:-:S04]  /*07d0*/  FMUL R0, R0, R11 ;  /* 0x0000000b00007220 */ /* 0x002fc80000400000 */
[----:B------:R-:W-:-:S05]  /*07e0*/  FADD R13, RZ, R0 ;  /* 0x00000000ff0d7221 */ /* 0x000fca0000000000 */
        /* <DEDUP_REMOVED lines=9> */
.L_x_4433:
        /* <DEDUP_REMOVED lines=12> */
[----:B01----:R-:W-:Y:S05]  /*0940*/  CALL.REL.NOINC `($__internal_73_$__cuda_sm3x_div_rn_noftz_f32_slowpath) ;  /* 0x0000001c00707944 */ /* 0x003fea0003c00000 */
.L_x_4411:
[----:B------:R-:W-:Y:S05]  /*0950*/  BSYNC.RECONVERGENT B1 ;  /* 0x0000000000017941 */ /* 0x000fea0003800200 */
.L_x_4410:
[----:B------:R-:W-:Y:S01]  /*0960*/  MOV R23, R19 ;  /* 0x0000001300177202 */ /* 0x000fe20000000f00 */
[----:B------:R-:W-:Y:S01]  /*0970*/  IMAD.MOV.U32 R7, RZ, RZ, R18 ;  /* 0x000000ffff077224 */ /* 0x000fe200078e0012 */
[----:B------:R-:W-:Y:S06]  /*0980*/  @P0 BRA `(.L_x_4408) ;  /* 0x0000000000300947 */ /* 0x000fec0003800000 */
[----:B------:R-:W2:Y:S01]  /*0990*/  LDCU.128 UR4, c[0x0][0x390] ;  /* 0x00007200ff0477ac */ /* 0x000ea20008000c00 */
[----:B------:R-:W-:Y:S02]  /*09a0*/  HFMA2 R13, -RZ, RZ, 0, 0 ;  /* 0x00000000ff0d7431 */ /* 0x000fe400000001ff */
[----:B------:R-:W-:Y:S02]  /*09b0*/  IMAD.MOV.U32 R12, RZ, RZ, R2 ;  /* 0x000000ffff0c7224 */ /* 0x000fe400078e0002 */
[----:B--2---:R-:W-:Y:S02]  /*09c0*/  IMAD R0, R20, UR6, RZ ;  /* 0x0000000614007c24 */ /* 0x004fe4000f8e02ff */
[----:B------:R-:W-:Y:S01]  /*09d0*/  IMAD.WIDE.U32 R12, R21, UR6, R12 ;  /* 0x00000006150c7c25 */ /* 0x000fe2000f8e000c */
[----:B------:R-:W-:-:S03]  /*09e0*/  R2UR UR6, R4 ;  /* 0x00000000040672ca */ /* 0x000fc600000e0000 */
[----:B------:R-:W-:Y:S01]  /*09f0*/  IMAD R15, R21, UR7, R0 ;  /* 0x00000007150f7c24 */ /* 0x000fe2000f8e0200 */
[----:B------:R-:W-:Y:S02]  /*0a00*/  R2UR UR7, R5 ;  /* 0x00000000050772ca */ /* 0x000fe400000e0000 */
[----:B------:R-:W-:Y:S01]  /*0a10*/  LEA R14, P0, R12, UR4, 0x2 ;  /* 0x000000040c0e7c11 */ /* 0x000fe2000f8010ff */
[----:B------:R-:W-:-:S05]  /*0a20*/  IMAD.IADD R13, R13, 0x1, R15 ;  /* 0x000000010d0d7824 */ /* 0x000fca00078e020f */
[----:B------:R-:W-:-:S05]  /*0a30*/  LEA.HI.X R15, R12, UR5, R13, 0x2, P0 ;  /* 0x000000050c0f7c11 */ /* 0x000fca00080f140d */
[----:B------:R3:W-:Y:S02]  /*0a40*/  STG.E desc[UR6][R14.64], R11 ;  /* 0x0000000b0e007986 */ /* 0x0007e4000c101906 */
.L_x_4408:
[----:B------:R-:W-:Y:S05]  /*0a50*/  BSYNC B0 ;  /* 0x0000000000007941 */ /* 0x000fea0003800000 */
.L_x_4407:
[----:B------:R-:W-:-:S04]  /*0a60*/  ISETP.NE.U32.AND P0, PT, R17, RZ, PT ;  /* 0x000000ff1100720c */ /* 0x000fc80003f05070 */
[----:B------:R-:W-:-:S13]  /*0a70*/  ISETP.NE.AND.EX P0, PT, R16, RZ, PT, P0 ;  /* 0x000000ff1000720c */ /* 0x000fda0003f05300 */
[----:B------:R-:W-:Y:S05]  /*0a80*/  @!P0 EXIT ;  /* 0x000000000000894d */ /* 0x000fea0003800000 */
.L_x_4422:
[----:B---3--:R-:W3:Y:S01]  /*0a90*/  LDC.64 R14, c[0x0][0x388] ;  /* 0x0000e200ff0e7b82 */ /* 0x008ee20000000a00 */
[----:B-1----:R-:W-:Y:S01]  /*0aa0*/  ISETP.GE.U32.AND P0, PT, R2, UR40, PT ;  /* 0x0000002802007c0c */ /* 0x002fe2000bf06070 */
[----:B------:R-:W-:-:S03]  /*0ab0*/  IMAD.MOV.U32 R19, RZ, RZ, -0x800000 ;  /* 0xff800000ff137424 */ /* 0x000fc600078e00ff */
[----:B------:R-:W-:-:S03]  /*0ac0*/  ISETP.GE.AND.EX P0, PT, RZ, UR41, PT, P0 ;  /* 0x00000029ff007c0c */ /* 0x000fc6000bf06300 */
[----:B------:R-:W1:Y:S10]  /*0ad0*/  LDC.64 R16, c[0x0][0x380] ;  /* 0x0000e000ff107b82 */ /* 0x000e740000000a00 */
[----:B--2---:R-:W-:Y:S01]  /*0ae0*/  @!P0 MOV R13, RZ ;  /* 0x000000ff000d8202 */ /* 0x004fe20000000f00 */
[----:B------:R-:W-:Y:S01]  /*0af0*/  @!P0 IMAD.MOV.U32 R12, RZ, RZ, R2 ;  /* 0x000000ffff0c8224 */ /* 0x000fe200078e0002 */
[----:B--2---:R-:W-:-:S02]  /*0b00*/  @!P0 R2UR UR4, R4 ;  /* 0x00000000040482ca */ /* 0x004fc400000e0000 */
[----:B------:R-:W-:Y:S01]  /*0b10*/  @!P0 R2UR UR5, R5 ;  /* 0x00000000050582ca */ /* 0x000fe200000e0000 */
[-C--:B---3--:R-:W-:Y:S02]  /*0b20*/  @!P0 IMAD R0, R7, R14.reuse, RZ ;  /* 0x0000000e07008224 */ /* 0x088fe400078e02ff */
[----:B------:R-:W-:-:S04]  /*0b30*/  @!P0 IMAD.WIDE.U32 R12, R23, R14, R12 ;  /* 0x0000000e170c8225 */ /* 0x000fc800078e000c */
[----:B------:R-:W-:Y:S01]  /*0b40*/  @!P0 IMAD R11, R23, R15, R0 ;  /* 0x0000000f170b8224 */ /* 0x000fe200078e0200 */
[----:B-1----:R-:W-:-:S03]  /*0b50*/  @!P0 LEA R14, P1, R12, R16, 0x2 ;  /* 0x000000100c0e8211 */ /* 0x002fc600078210ff */
[----:B------:R-:W-:-:S05]  /*0b60*/  @!P0 IMAD.IADD R0, R13, 0x1, R11 ;  /* 0x000000010d008824 */ /* 0x000fca00078e020b */
[----:B------:R-:W-:-:S05]  /*0b70*/  @!P0 LEA.HI.X R15, R12, R17, R0, 0x2, P1 ;  /* 0x000000110c0f8211 */ /* 0x000fca00008f1400 */
[----:B------:R-:W2:Y:S01]  /*0b80*/  @!P0 LDG.E R19, desc[UR4][R14.64] ;  /* 0x000000040e138981 */ /* 0x000ea2000c1e1900 */
[----:B------:R-:W-:Y:S01]  /*0b90*/  UMOV UR4, 0xffffffff ;  /* 0xffffffff00047882 */ /* 0x000fe20000000000 */
[----:B------:R-:W-:Y:S02]  /*0ba0*/  MOV R13, 0xff800000 ;  /* 0xff800000000d7802 */ /* 0x000fe40000000f00 */
[----:B--2---:R-:W-:Y:S01]  /*0bb0*/  @!P0 FMNMX R13, R19, -INF , !PT ;  /* 0xff800000130d8809 */ /* 0x004fe20007800000 */
[----:B------:R-:W-:Y:S06]  /*0bc0*/  BRA.DIV UR4, `(.L_x_4412) ;  /* 0x0000000e04687947 */ /* 0x000fec000b800000 */
[----:B------:R-:W1:Y:S01]  /*0bd0*/  SHFL.BFLY PT, R14, R13, 0x10, 0x1f ;  /* 0x0e001f000d0e7f89 */ /* 0x000e6200000e0000 */
[----:B------:R-:W-:Y:S02]  /*0be0*/  IMAD.MOV.U32 R11, RZ, RZ, 0x3bbb989d ;  /* 0x3bbb989dff0b7424 */ /* 0x000fe400078e00ff */
        /* <DEDUP_REMOVED lines=14> */
[----:B------:R-:W-:-:S03]  /*0cd0*/  SHF.L.U32 R0, R11, 0x17, RZ ;  /* 0x000000170b007819 */ /* 0x000fc600000006ff */
[----:B------:R-:W-:-:S04]  /*0ce0*/  FFMA R13, R14, 1.4426950216293334961, -R13 ;  /* 0x3fb8aa3b0e0d7823 */ /* 0x000fc8000000080d */
[----:B------:R-:W-:-:S04]  /*0cf0*/  FFMA R12, R14, 1.925963033500011079e-08, R13 ;  /* 0x32a570600e0c7823 */ /* 0x000fc8000000000d */
        /* <DEDUP_REMOVED lines=12> */
.L_x_4445:
        /* <DEDUP_REMOVED lines=12> */
[----:B0-----:R-:W-:Y:S05]  /*0e80*/  CALL.REL.NOINC `($__internal_73_$__cuda_sm3x_div_rn_noftz_f32_slowpath) ;  /* 0x0000001800207944 */ /* 0x001fea0003c00000 */
.L_x_4414:
[----:B------:R-:W-:Y:S05]  /*0e90*/  BSYNC.RECONVERGENT B0 ;  /* 0x0000000000007941 */ /* 0x000fea0003800200 */
.L_x_4413:
[----:B------:R-:W1:Y:S01]  /*0ea0*/  LDC.64 R20, c[0x0][0x388] ;  /* 0x0000e200ff147b82 */ /* 0x000e620000000a00 */
[----:B------:R-:W-:Y:S01]  /*0eb0*/  ISETP.GE.U32.AND P1, PT, R2, UR40, PT ;  /* 0x0000002802007c0c */ /* 0x000fe2000bf26070 */
[----:B------:R-:W-:Y:S01]  /*0ec0*/  BSSY.RECONVERGENT B0, `(.L_x_4415) ;  /* 0x0000016000007945 */ /* 0x000fe20003800200 */
[----:B------:R-:W-:Y:S02]  /*0ed0*/  IADD3 R17, P2, PT, R10, R23, RZ ;  /* 0x000000170a117210 */ /* 0x000fe40007f5e0ff */
[----:B------:R-:W-:-:S03]  /*0ee0*/  ISETP.GE.AND.EX P1, PT, RZ, UR41, PT, P1 ;  /* 0x00000029ff007c0c */ /* 0x000fc6000bf26310 */
[----:B------:R-:W2:Y:S01]  /*0ef0*/  LDC.64 R12, c[0x0][0x380] ;  /* 0x0000e000ff0c7b82 */ /* 0x000ea20000000a00 */
[----:B------:R-:W-:-:S09]  /*0f00*/  IMAD.X R8, R9, 0x1, R7, P2 ;  /* 0x0000000109087824 */ /* 0x000fd200010e0607 */
[----:B------:R-:W-:Y:S01]  /*0f10*/  @!P1 MOV R14, R2 ;  /* 0x00000002000e9202 */ /* 0x000fe20000000f00 */
[----:B------:R-:W-:Y:S02]  /*0f20*/  @!P1 IMAD.MOV.U32 R15, RZ, RZ, RZ ;  /* 0x000000ffff0f9224 */ /* 0x000fe400078e00ff */
[-C--:B-1----:R-:W-:Y:S02]  /*0f30*/  @!P1 IMAD R0, R8, R20.reuse, RZ ;  /* 0x0000001408009224 */ /* 0x082fe400078e02ff */
[----:B------:R-:W-:-:S04]  /*0f40*/  @!P1 IMAD.WIDE.U32 R14, R17, R20, R14 ;  /* 0x00000014110e9225 */ /* 0x000fc800078e000e */
[----:B------:R-:W-:Y:S01]  /*0f50*/  @!P1 IMAD R21, R17, R21, R0 ;  /* 0x0000001511159224 */ /* 0x000fe200078e0200 */
[----:B------:R-:W-:Y:S06]  /*0f60*/  @P0 BRA `(.L_x_4416) ;  /* 0x00000000002c0947 */ /* 0x000fec0003800000 */
[----:B------:R-:W-:Y:S02]  /*0f70*/  IMAD R0, R7, UR38, RZ ;  /* 0x0000002607007c24 */ /* 0x000fe4000f8e02ff */
[----:B------:R-:W-:Y:S02]  /*0f80*/  HFMA2 R7, -RZ, RZ, 0, 0 ;  /* 0x00000000ff077431 */ /* 0x000fe400000001ff */
[----:B------:R-:W-:Y:S01]  /*0f90*/  IMAD.MOV.U32 R6, RZ, RZ, R2 ;  /* 0x000000ffff067224 */ /* 0x000fe200078e0002 */
[----:B------:R-:W-:Y:S02]  /*0fa0*/  R2UR UR4, R4 ;  /* 0x00000000040472ca */ /* 0x000fe400000e0000 */
[----:B------:R-:W-:Y:S01]  /*0fb0*/  R2UR UR5, R5 ;  /* 0x00000000050572ca */ /* 0x000fe200000e0000 */
[----:B------:R-:W-:-:S04]  /*0fc0*/  IMAD.WIDE.U32 R6, R23, UR38, R6 ;  /* 0x0000002617067c25 */ /* 0x000fc8000f8e0006 */
[----:B------:R-:W-:Y:S01]  /*0fd0*/  IMAD R23, R23, UR39, R0 ;  /* 0x0000002717177c24 */ /* 0x000fe2000f8e0200 */
[----:B------:R-:W-:-:S03]  /*0fe0*/  LEA R18, P0, R6, UR36, 0x2 ;  /* 0x0000002406127c11 */ /* 0x000fc6000f8010ff */
[----:B------:R-:W-:-:S05]  /*0ff0*/  IMAD.IADD R7, R7, 0x1, R23 ;  /* 0x0000000107077824 */ /* 0x000fca00078e0217 */
[----:B------:R-:W-:-:S05]  /*1000*/  LEA.HI.X R19, R6, UR37, R7, 0x2, P0 ;  /* 0x0000002506137c11 */ /* 0x000fca00080f1407 */
[----:B------:R1:W-:Y:S02]  /*1010*/  STG.E desc[UR4][R18.64], R11 ;  /* 0x0000000b12007986 */ /* 0x0003e4000c101904 */
.L_x_4416:
[----:B------:R-:W-:Y:S05]  /*1020*/  BSYNC.RECONVERGENT B0 ;  /* 0x0000000000007941 */ /* 0x000fea0003800200 */
.L_x_4415:
[----:B------:R-:W-:Y:S01]  /*1030*/  @!P1 R2UR UR4, R4 ;  /* 0x00000000040492ca */ /* 0x000fe200000e0000 */
[----:B------:R-:W-:Y:S01]  /*1040*/  @!P1 IMAD.IADD R0, R15, 0x1, R21 ;  /* 0x000000010f009824 */ /* 0x000fe200078e0215 */
[----:B------:R-:W-:Y:S02]  /*1050*/  @!P1 R2UR UR5, R5 ;  /* 0x00000000050592ca */ /* 0x000fe400000e0000 */
[C---:B--2---:R-:W-:Y:S02]  /*1060*/  @!P1 LEA R6, P0, R14.reuse, R12, 0x2 ;  /* 0x0000000c0e069211 */ /* 0x044fe400078010ff */
[----:B------:R-:W-:Y:S02]  /*1070*/  MOV R16, 0xff800000 ;  /* 0xff80000000107802 */ /* 0x000fe40000000f00 */
[----:B------:R-:W-:-:S07]  /*1080*/  @!P1 LEA.HI.X R7, R14, R13, R0, 0x2, P0 ;  /* 0x0000000d0e079211 */ /* 0x000fce00000f1400 */
[----:B------:R-:W2:Y:S01]  /*1090*/  @!P1 LDG.E R16, desc[UR4][R6.64] ;  /* 0x0000000406109981 */ /* 0x000ea2000c1e1900 */
[----:B------:R-:W-:Y:S01]  /*10a0*/  UMOV UR4, 0xffffffff ;  /* 0xffffffff00047882 */ /* 0x000fe20000000000 */
[----:B------:R-:W-:Y:S01]  /*10b0*/  IMAD.MOV.U32 R13, RZ, RZ, -0x800000 ;  /* 0xff800000ff0d7424 */ /* 0x000fe200078e00ff */
[----:B--2---:R-:W-:Y:S01]  /*10c0*/  @!P1 FMNMX R13, R16, -INF , !PT ;  /* 0xff800000100d9809 */ /* 0x004fe20007800000 */
[----:B------:R-:W-:Y:S06]  /*10d0*/  BRA.DIV UR4, `(.L_x_4417) ;  /* 0x0000000e04507947 */ /* 0x000fec000b800000 */
[----:B------:R-:W2:Y:S01]  /*10e0*/  SHFL.BFLY PT, R14, R13, 0x10, 0x1f ;  /* 0x0e001f000d0e7f89 */ /* 0x000ea200000e0000 */
[----:B------:R-:W-:Y:S02]  /*10f0*/  HFMA2 R12, -RZ, RZ, 0.96630859375, -0.0022525787353515625 ;  /* 0x3bbb989dff0c7431 */ /* 0x000fe400000001ff */
[----:B------:R-:W-:Y:S01]  /*1100*/  IMAD.MOV.U32 R15, RZ, RZ, 0x437c0000 ;  /* 0x437c0000ff0f7424 */ /* 0x000fe200078e00ff */
[----:B--2---:R-:W-:-:S05]  /*1110*/  FMNMX R13, R14, R13, !PT ;  /* 0x0000000d0e0d7209 */ /* 0x004fca0007800000 */
[----:B------:R-:W2:Y:S02]  /*1120*/  SHFL.BFLY PT, R14, R13, 0x8, 0x1f ;  /* 0x0d001f000d0e7f89 */ /* 0x000ea400000e0000 */
[----:B--2---:R-:W-:-:S05]  /*1130*/  FMNMX R0, R13, R14, !PT ;  /* 0x0000000e0d007209 */ /* 0x004fca0007800000 */
[----:B------:R-:W2:Y:S02]  /*1140*/  SHFL.BFLY PT, R14, R0, 0x4, 0x1f ;  /* 0x0c801f00000e7f89 */ /* 0x000ea400000e0000 */
[----:B--2---:R-:W-:-:S05]  /*1150*/  FMNMX R6, R0, R14, !PT ;  /* 0x0000000e00067209 */ /* 0x004fca0007800000 */
[----:B------:R-:W2:Y:S02]  /*1160*/  SHFL.BFLY PT, R14, R6, 0x2, 0x1f ;  /* 0x0c401f00060e7f89 */ /* 0x000ea400000e0000 */
[----:B--2---:R-:W-:-:S05]  /*1170*/  FMNMX R7, R6, R14, !PT ;  /* 0x0000000e06077209 */ /* 0x004fca0007800000 */
[----:B------:R-:W1:Y:S02]  /*1180*/  SHFL.BFLY PT, R14, R7, 0x1, 0x1f ;  /* 0x0c201f00070e7f89 */ /* 0x000e6400000e0000 */
[----:B-1----:R-:W-:-:S05]  /*1190*/  FMNMX R11, R7, R14, !PT ;  /* 0x0000000e070b7209 */ /* 0x002fca0007800000 */
[----:B------:R-:W-:-:S04]  /*11a0*/  FADD R11, -R11, R16 ;  /* 0x000000100b0b7221 */ /* 0x000fc80000000100 */
[----:B------:R-:W-:-:S04]  /*11b0*/  FFMA.SAT R12, R11, R12, 0.5 ;  /* 0x3f0000000b0c7423 */ /* 0x000fc8000000200c */
[----:B------:R-:W-:-:S04]  /*11c0*/  FFMA.RM R12, R12, R15, 12582913 ;  /* 0x4b4000010c0c7423 */ /* 0x000fc8000000400f */
[----:B------:R-:W-:-:S04]  /*11d0*/  FADD R0, R12, -12583039 ;  /* 0xcb40007f0c007421 */ /* 0x000fc80000000000 */
[----:B------:R-:W-:-:S04]  /*11e0*/  FFMA R0, R11, 1.4426950216293334961, -R0 ;  /* 0x3fb8aa3b0b007823 */ /* 0x000fc80000000800 */
[----:B------:R-:W-:Y:S01]  /*11f0*/  FFMA R11, R11, 1.925963033500011079e-08, R0 ;  /* 0x32a570600b0b7823 */ /* 0x000fe20000000000 */
[----:B------:R-:W-:-:S05]  /*1200*/  SHF.L.U32 R0, R12, 0x17, RZ ;  /* 0x000000170c007819 */ /* 0x000fca00000006ff */
        /* <DEDUP_REMOVED lines=12> */
.L_x_4457:
        /* <DEDUP_REMOVED lines=13> */
.L_x_4419:
[----:B------:R-:W-:Y:S05]  /*13a0*/  BSYNC.RECONVERGENT B0 ;  /* 0x0000000000007941 */ /* 0x000fea0003800200 */
.L_x_4418:
[----:B------:R-:W-:Y:S04]  /*13b0*/  BSSY.RECONVERGENT B0, `(.L_x_4420) ;  /* 0x000000d000007945 */ /* 0x000fe80003800200 */
[----:B------:R-:W-:Y:S05]  /*13c0*/  @P1 BRA `(.L_x_4421) ;  /* 0x00000000002c1947 */ /* 0x000fea0003800000 */
[----:B------:R-:W-:Y:S01]  /*13d0*/  MOV R6, R2 ;  /* 0x0000000200067202 */ /* 0x000fe20000000f00 */
[----:B------:R-:W-:Y:S01]  /*13e0*/  IMAD R0, R8, UR38, RZ ;  /* 0x0000002608007c24 */ /* 0x000fe2000f8e02ff */
[----:B------:R-:W-:Y:S01]  /*13f0*/  R2UR UR4, R4 ;  /* 0x00000000040472ca */ /* 0x000fe200000e0000 */
[----:B------:R-:W-:Y:S01]  /*1400*/  IMAD.MOV.U32 R7, RZ, RZ, RZ ;  /* 0x000000ffff077224 */ /* 0x000fe200078e00ff */
[----:B------:R-:W-:Y:S01]  /*1410*/  R2UR UR5, R5 ;  /* 0x00000000050572ca */ /* 0x000fe200000e0000 */
[C---:B------:R-:W-:Y:S02]  /*1420*/  IMAD R13, R17.reuse, UR39, R0 ;  /* 0x00000027110d7c24 */ /* 0x040fe4000f8e0200 */
[----:B------:R-:W-:-:S05]  /*1430*/  IMAD.WIDE.U32 R6, R17, UR38, R6 ;  /* 0x0000002611067c25 */ /* 0x000fca000f8e0006 */
[----:B------:R-:W-:Y:S02]  /*1440*/  IADD3 R7, PT, PT, R7, R13, RZ ;  /* 0x0000000d07077210 */ /* 0x000fe40007ffe0ff */
[----:B------:R-:W-:-:S04]  /*1450*/  LEA R12, P0, R6, UR36, 0x2 ;  /* 0x00000024060c7c11 */ /* 0x000fc8000f8010ff */
[----:B------:R-:W-:-:S05]  /*1460*/  LEA.HI.X R13, R6, UR37, R7, 0x2, P0 ;  /* 0x00000025060d7c11 */ /* 0x000fca00080f1407 */
[----:B------:R2:W-:Y:S04]  /*1470*/  STG.E desc[UR4][R12.64], R11 ;  /* 0x0000000b0c007986 */ /* 0x0005e8000c101904 */
.L_x_4421:
[----:B------:R-:W-:Y:S05]  /*1480*/  BSYNC.RECONVERGENT B0 ;  /* 0x0000000000007941 */ /* 0x000fea0003800200 */
.L_x_4420:
[----:B------:R-:W-:-:S05]  /*1490*/  IADD3 R23, P0, PT, R10, R17, RZ ;  /* 0x000000110a177210 */ /* 0x000fca0007f1e0ff */
[----:B------:R-:W-:Y:S01]  /*14a0*/  IMAD.X R7, R9, 0x1, R8, P0 ;  /* 0x0000000109077824 */ /* 0x000fe200000e0608 */
[----:B------:R-:W-:-:S04]  /*14b0*/  ISETP.GE.U32.AND P0, PT, R23, UR42, PT ;  /* 0x0000002a17007c0c */ /* 0x000fc8000bf06070 */
[----:B------:R-:W-:-:S13]  /*14c0*/  ISETP.GE.AND.EX P0, PT, R7, UR43, PT, P0 ;  /* 0x0000002b07007c0c */ /* 0x000fda000bf06300 */
[----:B------:R-:W-:Y:S05]  /*14d0*/  @!P0 BRA `(.L_x_4422) ;  /* 0xfffffff4006c8947 */ /* 0x000fea000383ffff */
[----:B------:R-:W-:Y:S05]  /*14e0*/  EXIT ;  /* 0x000000000000794d */ /* 0x000fea0003800000 */
.L_x_4409:
[----:B------:R-:W-:Y:S02]  /*14f0*/  HFMA2 R12, -RZ, RZ, 0, 9.5367431640625e-07 ;  /* 0x00000010ff0c7431 */ /* 0x000fe400000001ff */
[----:B------:R-:W-:Y:S01]  /*1500*/  IMAD.MOV.U32 R11, RZ, RZ, 0x1f ;  /* 0x0000001fff0b7424 */ /* 0x000fe200078e00ff */
[----:B------:R-:W-:-:S07]  /*1510*/  MOV R15, 0xffffffff ;  /* 0xffffffff000f7802 */ /* 0x000fce0000000f00 */
[----:B0-----:R-:W-:Y:S05]  /*1520*/  WARPSYNC.COLLECTIVE R15, `(.L_x_4423) ;  /* 0x000000000f087348 */ /* 0x001fea0003c00000 */
[----:B------:R1:W2:Y:S02]  /*1530*/  SHFL.BFLY P6, R14, R13, R12, R11 ;  /* 0x0c00000c0d0e7389 */ /* 0x0002a400000c000b */
[----:B012---:R-:W-:Y:S05]  /*1540*/  ENDCOLLECTIVE ;  /* 0x000000000000791b */ /* 0x007fea0003800000 */
.L_x_4423:
[----:B------:R-:W-:Y:S01]  /*1550*/  HFMA2 R12, -RZ, RZ, 0, 4.76837158203125e-07 ;  /* 0x00000008ff0c7431 */ /* 0x000fe200000001ff */
[----:B------:R-:W-:-:S05]  /*1560*/  FMNMX R0, R14, R13, !PT ;  /* 0x0000000d0e007209 */ /* 0x000fca0007800000 */
[----:B------:R-:W-:-:S07]  /*1570*/  IMAD.MOV.U32 R13, RZ, RZ, R0 ;  /* 0x000000ffff0d7224 */ /* 0x000fce00078e0000 */
[----:B------:R-:W-:Y:S05]  /*1580*/  WARPSYNC.COLLECTIVE R15, `(.L_x_4424) ;  /* 0x000000000f087348 */ /* 0x000fea0003c00000 */
[----:B------:R0:W1:Y:S02]  /*1590*/  SHFL.BFLY P6, R14, R13, R12, R11 ;  /* 0x0c00000c0d0e7389 */ /* 0x00006400000c000b */
[----:B01----:R-:W-:Y:S05]  /*15a0*/  ENDCOLLECTIVE ;  /* 0x000000000000791b */ /* 0x003fea0003800000 */
.L_x_4424:
[----:B------:R-:W-:Y:S02]  /*15b0*/  MOV R12, 0x4 ;  /* 0x00000004000c7802 */ /* 0x000fe40000000f00 */
[----:B------:R-:W-:Y:S01]  /*15c0*/  FMNMX R6, R0, R14, !PT ;  /* 0x0000000e00067209 */ /* 0x000fe20007800000 */
[----:B------:R-:W-:-:S04]  /*15d0*/  HFMA2 R0, -RZ, RZ, 3.7421875, 0 ;  /* 0x437c0000ff007431 */ /* 0x000fc800000001ff */
[----:B------:R-:W-:-:S07]  /*15e0*/  IMAD.MOV.U32 R13, RZ, RZ, R6 ;  /* 0x000000ffff0d7224 */ /* 0x000fce00078e0006 */
[----:B------:R-:W-:Y:S05]  /*15f0*/  WARPSYNC.COLLECTIVE R15, `(.L_x_4425) ;  /* 0x000000000f087348 */ /* 0x000fea0003c00000 */
[----:B------:R0:W1:Y:S02]  /*1600*/  SHFL.BFLY P6, R14, R13, R12, R11 ;  /* 0x0c00000c0d0e7389 */ /* 0x00006400000c000b */
[----:B01----:R-:W-:Y:S05]  /*1610*/  ENDCOLLECTIVE ;  /* 0x000000000000791b */ /* 0x003fea0003800000 */
.L_x_4425:
[----:B------:R-:W-:Y:S01]  /*1620*/  HFMA2 R12, -RZ, RZ, 0, 1.1920928955078125e-07 ;  /* 0x00000002ff0c7431 */ /* 0x000fe200000001ff */
[----:B------:R-:W-:-:S05]  /*1630*/  FMNMX R7, R6, R14, !PT ;  /* 0x0000000e06077209 */ /* 0x000fca0007800000 */
[----:B------:R-:W-:-:S07]  /*1640*/  IMAD.MOV.U32 R13, RZ, RZ, R7 ;  /* 0x000000ffff0d7224 */ /* 0x000fce00078e0007 */
[----:B------:R-:W-:Y:S05]  /*1650*/  WARPSYNC.COLLECTIVE R15, `(.L_x_4426) ;  /* 0x000000000f087348 */ /* 0x000fea0003c00000 */
[----:B------:R0:W1:Y:S02]  /*1660*/  SHFL.BFLY P6, R14, R13, R12, R11 ;  /* 0x0c00000c0d0e7389 */ /* 0x00006400000c000b */
[----:B01----:R-:W-:Y:S05]  /*1670*/  ENDCOLLECTIVE ;  /* 0x000000000000791b */ /* 0x003fea0003800000 */
.L_x_4426:
[----:B------:R-:W-:Y:S02]  /*1680*/  MOV R12, 0x1 ;  /* 0x00000001000c7802 */ /* 0x000fe40000000f00 */
[----:B------:R-:W-:Y:S01]  /*1690*/  FMNMX R8, R7, R14, !PT ;  /* 0x0000000e07087209 */ /* 0x000fe20007800000 */
[----:B------:R-:W-:-:S04]  /*16a0*/  IMAD.MOV.U32 R7, RZ, RZ, 0x3bbb989d ;  /* 0x3bbb989dff077424 */ /* 0x000fc800078e00ff */
[----:B------:R-:W-:-:S07]  /*16b0*/  IMAD.MOV.U32 R13, RZ, RZ, R8 ;  /* 0x000000ffff0d7224 */ /* 0x000fce00078e0008 */
[----:B------:R-:W-:Y:S05]  /*16c0*/  WARPSYNC.COLLECTIVE R15, `(.L_x_4427) ;  /* 0x000000000f087348 */ /* 0x000fea0003c00000 */
[----:B------:R0:W1:Y:S02]  /*16d0*/  SHFL.BFLY P6, R14, R13, R12, R11 ;  /* 0x0c00000c0d0e7389 */ /* 0x00006400000c000b */
[----:B01----:R-:W-:Y:S05]  /*16e0*/  ENDCOLLECTIVE ;  /* 0x000000000000791b */ /* 0x003fea0003800000 */
.L_x_4427:
[----:B------:R-:W-:Y:S02]  /*16f0*/  MOV R12, 0x10 ;  /* 0x00000010000c7802 */ /* 0x000fe40000000f00 */
[----:B------:R-:W-:-:S05]  /*1700*/  FMNMX R8, R8, R14, !PT ;  /* 0x0000000e08087209 */ /* 0x000fca0007800000 */
[----:B------:R-:W-:-:S04]  /*1710*/  FADD R8, -R8, R23 ;  /* 0x0000001708087221 */ /* 0x000fc80000000100 */
[----:B------:R-:W-:-:S04]  /*1720*/  FFMA.SAT R7, R8, R7, 0.5 ;  /* 0x3f00000008077423 */ /* 0x000fc80000002007 */
[----:B------:R-:W-:-:S04]  /*1730*/  FFMA.RM R0, R7, R0, 12582913 ;  /* 0x4b40000107007423 */ /* 0x000fc80000004000 */
[C---:B------:R-:W-:Y:S01]  /*1740*/  FADD R7, R0.reuse, -12583039 ;  /* 0xcb40007f00077421 */ /* 0x040fe20000000000 */
[----:B------:R-:W-:-:S03]  /*1750*/  IMAD.SHL.U32 R0, R0, 0x800000, RZ ;  /* 0x0080000000007824 */ /* 0x000fc600078e00ff */
[----:B------:R-:W-:-:S04]  /*1760*/  FFMA R7, R8, 1.4426950216293334961, -R7 ;  /* 0x3fb8aa3b08077823 */ /* 0x000fc80000000807 */
[----:B------:R-:W-:-:S06]  /*1770*/  FFMA R7, R8, 1.925963033500011079e-08, R7 ;  /* 0x32a5706008077823 */ /* 0x000fcc0000000007 */
[----:B------:R-:W0:Y:S02]  /*1780*/  MUFU.EX2 R7, R7 ;  /* 0x0000000700077308 */ /* 0x000e240000000800 */
[----:B0-----:R-:W-:-:S04]  /*1790*/  FMUL R0, R0, R7 ;  /* 0x0000000700007220 */ /* 0x001fc80000400000 */
[----:B------:R-:W-:-:S07]  /*17a0*/  FADD R13, RZ, R0 ;  /* 0x00000000ff0d7221 */ /* 0x000fce0000000000 */
[----:B------:R-:W-:Y:S05]  /*17b0*/  WARPSYNC.COLLECTIVE R15, `(.L_x_4428) ;  /* 0x000000000f087348 */ /* 0x000fea0003c00000 */
[----:B------:R0:W1:Y:S02]  /*17c0*/  SHFL.BFLY P6, R14, R13, R12, R11 ;  /* 0x0c00000c0d0e7389 */ /* 0x00006400000c000b */
[----:B01----:R-:W-:Y:S05]  /*17d0*/  ENDCOLLECTIVE ;  /* 0x000000000000791b */ /* 0x003fea0003800000 */
.L_x_4428:
[----:B------:R-:W-:Y:S02]  /*17e0*/  HFMA2 R12, -RZ, RZ, 0, 4.76837158203125e-07 ;  /* 0x00000008ff0c7431 */ /* 0x000fe400000001ff */
[----:B------:R-:W-:-:S04]  /*17f0*/  FADD R6, R13, R14 ;  /* 0x0000000e0d067221 */ /* 0x000fc80000000000 */
[----:B------:R-:W-:-:S07]  /*1800*/  IMAD.MOV.U32 R13, RZ, RZ, R6 ;  /* 0x000000ffff0d7224 */ /* 0x000fce00078e0006 */
[----:B------:R-:W-:Y:S05]  /*1810*/  WARPSYNC.COLLECTIVE R15, `(.L_x_4429) ;  /* 0x000000000f087348 */ /* 0x000fea0003c00000 */
[----:B------:R0:W1:Y:S02]  /*1820*/  SHFL.BFLY P6, R14, R13, R12, R11 ;  /* 0x0c00000c0d0e7389 */ /* 0x00006400000c000b */
[----:B01----:R-:W-:Y:S05]  /*1830*/  ENDCOLLECTIVE ;  /* 0x000000000000791b */ /* 0x003fea0003800000 */
.L_x_4429:
[----:B------:R-:W-:Y:S01]  /*1840*/  MOV R12, 0x4 ;  /* 0x00000004000c7802 */ /* 0x000fe20000000f00 */
[----:B------:R-:W-:-:S04]  /*1850*/  FADD R7, R6, R14 ;  /* 0x0000000e06077221 */ /* 0x000fc80000000000 */
[----:B------:R-:W-:-:S07]  /*1860*/  IMAD.MOV.U32 R13, RZ, RZ, R7 ;  /* 0x000000ffff0d7224 */ /* 0x000fce00078e0007 */
[----:B------:R-:W-:Y:S05]  /*1870*/  WARPSYNC.COLLECTIVE R15, `(.L_x_4430) ;  /* 0x000000000f087348 */ /* 0x000fea0003c00000 */
[----:B------:R0:W1:Y:S02]  /*1880*/  SHFL.BFLY P6, R14, R13, R12, R11 ;  /* 0x0c00000c0d0e7389 */ /* 0x00006400000c000b */
[----:B01----:R-:W-:Y:S05]  /*1890*/  ENDCOLLECTIVE ;  /* 0x000000000000791b */ /* 0x003fea0003800000 */
.L_x_4430:
[----:B------:R-:W-:Y:S02]  /*18a0*/  HFMA2 R12, -RZ, RZ, 0, 1.1920928955078125e-07 ;  /* 0x00000002ff0c7431 */ /* 0x000fe400000001ff */
[----:B------:R-:W-:-:S04]  /*18b0*/  FADD R8, R7, R14 ;  /* 0x0000000e07087221 */ /* 0x000fc80000000000 */
[----:B------:R-:W-:-:S07]  /*18c0*/  IMAD.MOV.U32 R13, RZ, RZ, R8 ;  /* 0x000000ffff0d7224 */ /* 0x000fce00078e0008 */
[----:B------:R-:W-:Y:S05]  /*18d0*/  WARPSYNC.COLLECTIVE R15, `(.L_x_4431) ;  /* 0x000000000f087348 */ /* 0x000fea0003c00000 */
[----:B------:R0:W1:Y:S02]  /*18e0*/  SHFL.BFLY P6, R14, R13, R12, R11 ;  /* 0x0c00000c0d0e7389 */ /* 0x00006400000c000b */
[----:B01----:R-:W-:Y:S05]  /*18f0*/  ENDCOLLECTIVE ;  /* 0x000000000000791b */ /* 0x003fea0003800000 */
.L_x_4431:
[----:B------:R-:W-:Y:S01]  /*1900*/  MOV R12, 0x1 ;  /* 0x00000001000c7802 */ /* 0x000fe20000000f00 */
[----:B------:R-:W-:-:S04]  /*1910*/  FADD R22, R8, R14 ;  /* 0x0000000e08167221 */ /* 0x000fc80000000000 */
[----:B------:R-:W-:-:S07]  /*1920*/  IMAD.MOV.U32 R13, RZ, RZ, R22 ;  /* 0x000000ffff0d7224 */ /* 0x000fce00078e0016 */
[----:B------:R-:W-:Y:S05]  /*1930*/  WARPSYNC.COLLECTIVE R15, `(.L_x_4432) ;  /* 0x000000000f087348 */ /* 0x000fea0003c00000 */
[----:B------:R0:W1:Y:S02]  /*1940*/  SHFL.BFLY P6, R14, R13, R12, R11 ;  /* 0x0c00000c0d0e7389 */ /* 0x00006400000c000b */
[----:B01----:R-:W-:Y:S05]  /*1950*/  ENDCOLLECTIVE ;  /* 0x000000000000791b */ /* 0x003fea0003800000 */
.L_x_4432:
[----:B------:R-:W-:Y:S05]  /*1960*/  BRA `(.L_x_4433) ;  /* 0xffffffec00c47947 */ /* 0x000fea000383ffff */
.L_x_4412:
[----:B------:R-:W-:Y:S01]  /*1970*/  HFMA2 R11, -RZ, RZ, 0, 1.847743988037109375e-06 ;  /* 0x0000001fff0b7431 */ /* 0x000fe200000001ff */
[----:B------:R-:W-:Y:S01]  /*1980*/  BSSY B0, `(.L_x_4434) ;  /* 0x0000006000007945 */ /* 0x000fe20003800000 */
[----:B------:R-:W-:Y:S02]  /*1990*/  IMAD.MOV.U32 R12, RZ, RZ, 0x10 ;  /* 0x00000010ff0c7424 */ /* 0x000fe400078e00ff */
[----:B------:R-:W-:-:S07]  /*19a0*/  IMAD.MOV.U32 R15, RZ, RZ, -0x1 ;  /* 0xffffffffff0f7424 */ /* 0x000fce00078e00ff */
[----:B0-----:R-:W-:Y:S05]  /*19b0*/  WARPSYNC.COLLECTIVE R15, `(.L_x_4435) ;  /* 0x000000000f087348 */ /* 0x001fea0003c00000 */
[----:B------:R1:W2:Y:S02]  /*19c0*/  SHFL.BFLY P6, R14, R13, R12, R11 ;  /* 0x0c00000c0d0e7389 */ /* 0x0002a400000c000b */
[----:B012---:R-:W-:Y:S05]  /*19d0*/  ENDCOLLECTIVE ;  /* 0x000000000000791b */ /* 0x007fea0003800000 */
.L_x_4435:
[----:B------:R-:W-:Y:S05]  /*19e0*/  BSYNC B0 ;  /* 0x0000000000007941 */ /* 0x000fea0003800000 */
.L_x_4434:
        /* <DEDUP_REMOVED lines=8> */
.L_x_4436:
[----:B------:R-:W-:Y:S01]  /*1a70*/  HFMA2 R12, -RZ, RZ, 0, 2.384185791015625e-07 ;  /* 0x00000004ff0c7431 */ /* 0x000fe200000001ff */
[----:B------:R-:W-:-:S05]  /*1a80*/  FMNMX R0, R13, R14, !PT ;  /* 0x0000000e0d007209 */ /* 0x000fca0007800000 */
[----:B------:R-:W-:-:S07]  /*1a90*/  IMAD.MOV.U32 R13, RZ, RZ, R0 ;  /* 0x000000ffff0d7224 */ /* 0x000fce00078e0000 */
[----:B------:R-:W-:Y:S05]  /*1aa0*/  WARPSYNC.COLLECTIVE R15, `(.L_x_4437) ;  /* 0x000000000f087348 */ /* 0x000fea0003c00000 */
[----:B------:R0:W1:Y:S02]  /*1ab0*/  SHFL.BFLY P6, R14, R13, R12, R11 ;  /* 0x0c00000c0d0e7389 */ /* 0x00006400000c000b */
[----:B01----:R-:W-:Y:S05]  /*1ac0*/  ENDCOLLECTIVE ;  /* 0x000000000000791b */ /* 0x003fea0003800000 */
.L_x_4437:
[----:B------:R-:W-:Y:S02]  /*1ad0*/  MOV R12, 0x2 ;  /* 0x00000002000c7802 */ /* 0x000fe40000000f00 */
[----:B------:R-:W-:Y:S02]  /*1ae0*/  FMNMX R6, R0, R14, !PT ;  /* 0x0000000e00067209 */ /* 0x000fe40007800000 */
[----:B------:R-:W-:-:S03]  /*1af0*/  MOV R0, 0x437c0000 ;  /* 0x437c000000007802 */ /* 0x000fc60000000f00 */
[----:B------:R-:W-:-:S07]  /*1b00*/  IMAD.MOV.U32 R13, RZ, RZ, R6 ;  /* 0x000000ffff0d7224 */ /* 0x000fce00078e0006 */
[----:B------:R-:W-:Y:S05]  /*1b10*/  WARPSYNC.COLLECTIVE R15, `(.L_x_4438) ;  /* 0x000000000f087348 */ /* 0x000fea0003c00000 */
[----:B------:R0:W1:Y:S02]  /*1b20*/  SHFL.BFLY P6, R14, R13, R12, R11 ;  /* 0x0c00000c0d0e7389 */ /* 0x00006400000c000b */
[----:B01----:R-:W-:Y:S05]  /*1b30*/  ENDCOLLECTIVE ;  /* 0x000000000000791b */ /* 0x003fea0003800000 */
.L_x_4438:
[----:B------:R-:W-:Y:S01]  /*1b40*/  HFMA2 R12, -RZ, RZ, 0, 5.9604644775390625e-08 ;  /* 0x00000001ff0c7431 */ /* 0x000fe200000001ff */
[----:B------:R-:W-:-:S05]  /*1b50*/  FMNMX R8, R6, R14, !PT ;  /* 0x0000000e06087209 */ /* 0x000fca0007800000 */
[----:B------:R-:W-:-:S07]  /*1b60*/  IMAD.MOV.U32 R13, RZ, RZ, R8 ;  /* 0x000000ffff0d7224 */ /* 0x000fce00078e0008 */
[----:B------:R-:W-:Y:S05]  /*1b70*/  WARPSYNC.COLLECTIVE R15, `(.L_x_4439) ;  /* 0x000000000f087348 */ /* 0x000fea0003c00000 */
[----:B------:R0:W1:Y:S02]  /*1b80*/  SHFL.BFLY P6, R14, R13, R12, R11 ;  /* 0x0c00000c0d0e7389 */ /* 0x00006400000c000b */
[----:B01----:R-:W-:Y:S05]  /*1b90*/  ENDCOLLECTIVE ;  /* 0x000000000000791b */ /* 0x003fea0003800000 */
.L_x_4439:
[----:B------:R-:W-:Y:S01]  /*1ba0*/  HFMA2 R12, -RZ, RZ, 0, 9.5367431640625e-07 ;  /* 0x00000010ff0c7431 */ /* 0x000fe200000001ff */
        /* <DEDUP_REMOVED lines=14> */
.L_x_4440:
[----:B------:R-:W-:Y:S01]  /*1c90*/  MOV R12, 0x8 ;  /* 0x00000008000c7802 */ /* 0x000fe20000000f00 */
[----:B------:R-:W-:-:S04]  /*1ca0*/  FADD R6, R13, R14 ;  /* 0x0000000e0d067221 */ /* 0x000fc80000000000 */
[----:B------:R-:W-:-:S07]  /*1cb0*/  IMAD.MOV.U32 R13, RZ, RZ, R6 ;  /* 0x000000ffff0d7224 */ /* 0x000fce00078e0006 */
[----:B------:R-:W-:Y:S05]  /*1cc0*/  WARPSYNC.COLLECTIVE R15, `(.L_x_4441) ;  /* 0x000000000f087348 */ /* 0x000fea0003c00000 */
[----:B------:R0:W1:Y:S02]  /*1cd0*/  SHFL.BFLY P6, R14, R13, R12, R11 ;  /* 0x0c00000c0d0e7389 */ /* 0x00006400000c000b */
[----:B01----:R-:W-:Y:S05]  /*1ce0*/  ENDCOLLECTIVE ;  /* 0x000000000000791b */ /* 0x003fea0003800000 */
.L_x_4441:
[----:B------:R-:W-:Y:S02]  /*1cf0*/  HFMA2 R12, -RZ, RZ, 0, 2.384185791015625e-07 ;  /* 0x00000004ff0c7431 */ /* 0x000fe400000001ff */
[----:B------:R-:W-:-:S04]  /*1d00*/  FADD R8, R6, R14 ;  /* 0x0000000e06087221 */ /* 0x000fc80000000000 */
[----:B------:R-:W-:-:S07]  /*1d10*/  IMAD.MOV.U32 R13, RZ, RZ, R8 ;  /* 0x000000ffff0d7224 */ /* 0x000fce00078e0008 */
[----:B------:R-:W-:Y:S05]  /*1d20*/  WARPSYNC.COLLECTIVE R15, `(.L_x_4442) ;  /* 0x000000000f087348 */ /* 0x000fea0003c00000 */
[----:B------:R0:W1:Y:S02]  /*1d30*/  SHFL.BFLY P6, R14, R13, R12, R11 ;  /* 0x0c00000c0d0e7389 */ /* 0x00006400000c000b */
[----:B01----:R-:W-:Y:S05]  /*1d40*/  ENDCOLLECTIVE ;  /* 0x000000000000791b */ /* 0x003fea0003800000 */
.L_x_4442:
[----:B------:R-:W-:Y:S01]  /*1d50*/  MOV R12, 0x2 ;  /* 0x00000002000c7802 */ /* 0x000fe20000000f00 */
[----:B------:R-:W-:-:S04]  /*1d60*/  FADD R16, R8, R14 ;  /* 0x0000000e08107221 */ /* 0x000fc80000000000 */
[----:B------:R-:W-:-:S07]  /*1d70*/  IMAD.MOV.U32 R13, RZ, RZ, R16 ;  /* 0x000000ffff0d7224 */ /* 0x000fce00078e0010 */
[----:B------:R-:W-:Y:S05]  /*1d80*/  WARPSYNC.COLLECTIVE R15, `(.L_x_4443) ;  /* 0x000000000f087348 */ /* 0x000fea0003c00000 */
[----:B------:R0:W1:Y:S02]  /*1d90*/  SHFL.BFLY P6, R14, R13, R12, R11 ;  /* 0x0c00000c0d0e7389 */ /* 0x00006400000c000b */
[----:B01----:R-:W-:Y:S05]  /*1da0*/  ENDCOLLECTIVE ;  /* 0x000000000000791b */ /* 0x003fea0003800000 */
.L_x_4443:
[----:B------:R-:W-:Y:S02]  /*1db0*/  HFMA2 R12, -RZ, RZ, 0, 5.9604644775390625e-08 ;  /* 0x00000001ff0c7431 */ /* 0x000fe400000001ff */
[----:B------:R-:W-:-:S04]  /*1dc0*/  FADD R17, R16, R14 ;  /* 0x0000000e10117221 */ /* 0x000fc80000000000 */
[----:B------:R-:W-:-:S07]  /*1dd0*/  IMAD.MOV.U32 R13, RZ, RZ, R17 ;  /* 0x000000ffff0d7224 */ /* 0x000fce00078e0011 */
[----:B------:R-:W-:Y:S05]  /*1de0*/  WARPSYNC.COLLECTIVE R15, `(.L_x_4444) ;  /* 0x000000000f087348 */ /* 0x000fea0003c00000 */
[----:B------:R0:W1:Y:S02]  /*1df0*/  SHFL.BFLY P6, R14, R13, R12, R11 ;  /* 0x0c00000c0d0e7389 */ /* 0x00006400000c000b */
[----:B01----:R-:W-:Y:S05]  /*1e00*/  ENDCOLLECTIVE ;  /* 0x000000000000791b */ /* 0x003fea0003800000 */
.L_x_4444:
[----:B------:R-:W-:Y:S05]  /*1e10*/  BRA `(.L_x_4445) ;  /* 0xffffffec00e87947 */ /* 0x000fea000383ffff */
.L_x_4417:
[----:B------:R-:W-:Y:S01]  /*1e20*/  BSSY B0, `(.L_x_4446) ;  /* 0x0000007000007945 */ /* 0x000fe20003800000 */
[----:B------:R-:W-:Y:S01]  /*1e30*/  IMAD.MOV.U32 R12, RZ, RZ, 0x10 ;  /* 0x00000010ff0c7424 */ /* 0x000fe200078e00ff */
[----:B-1----:R-:W-:Y:S01]  /*1e40*/  MOV R11, 0x1f ;  /* 0x0000001f000b7802 */ /* 0x002fe20000000f00 */
[----:B------:R-:W-:-:S07]  /*1e50*/  IMAD.MOV.U32 R15, RZ, RZ, -0x1 ;  /* 0xffffffffff0f7424 */ /* 0x000fce00078e00ff */
[----:B0-----:R-:W-:Y:S05]  /*1e60*/  WARPSYNC.COLLECTIVE R15, `(.L_x_4447) ;  /* 0x000000000f087348 */ /* 0x001fea0003c00000 */
[----:B------:R1:W2:Y:S02]  /*1e70*/  SHFL.BFLY P6, R14, R13, R12, R11 ;  /* 0x0c00000c0d0e7389 */ /* 0x0002a400000c000b */
[----:B012---:R-:W-:Y:S05]  /*1e80*/  ENDCOLLECTIVE ;  /* 0x000000000000791b */ /* 0x007fea0003800000 */
.L_x_4447:
[----:B------:R-:W-:Y:S05]  /*1e90*/  BSYNC B0 ;  /* 0x0000000000007941 */ /* 0x000fea0003800000 */
.L_x_4446:
[----:B------:R-:W-:Y:S01]  /*1ea0*/  HFMA2 R12, -RZ, RZ, 0, 4.76837158203125e-07 ;  /* 0x00000008ff0c7431 */ /* 0x000fe200000001ff */
[----:B------:R-:W-:Y:S01]  /*1eb0*/  FMNMX R13, R14, R13, !PT ;  /* 0x0000000d0e0d7209 */ /* 0x000fe20007800000 */
[----:B------:R-:W-:Y:S01]  /*1ec0*/  IMAD.MOV.U32 R11, RZ, RZ, 0x1f ;  /* 0x0000001fff0b7424 */ /* 0x000fe200078e00ff */
[----:B------:R-:W-:Y:S02]  /*1ed0*/  MOV R15, 0xffffffff ;  /* 0xffffffff000f7802 */ /* 0x000fe40000000f00 */
[----:B------:R-:W-:-:S07]  /*1ee0*/  MOV R19, 0x437c0000 ;  /* 0x437c000000137802 */ /* 0x000fce0000000f00 */
[----:B------:R-:W-:Y:S05]  /*1ef0*/  WARPSYNC.COLLECTIVE R15, `(.L_x_4448) ;  /* 0x000000000f087348 */ /* 0x000fea0003c00000 */
[----:B------:R0:W1:Y:S02]  /*1f00*/  SHFL.BFLY P6, R14, R13, R12, R11 ;  /* 0x0c00000c0d0e7389 */ /* 0x00006400000c000b */
[----:B01----:R-:W-:Y:S05]  /*1f10*/  ENDCOLLECTIVE ;  /* 0x000000000000791b */ /* 0x003fea0003800000 */
.L_x_4448:
[----:B------:R-:W-:Y:S01]  /*1f20*/  HFMA2 R12, -RZ, RZ, 0, 2.384185791015625e-07 ;  /* 0x00000004ff0c7431 */ /* 0x000fe200000001ff */
[----:B------:R-:W-:-:S05]  /*1f30*/  FMNMX R0, R13, R14, !PT ;  /* 0x0000000e0d007209 */ /* 0x000fca0007800000 */
[----:B------:R-:W-:-:S07]  /*1f40*/  IMAD.MOV.U32 R13, RZ, RZ, R0 ;  /* 0x000000ffff0d7224 */ /* 0x000fce00078e0000 */
[----:B------:R-:W-:Y:S05]  /*1f50*/  WARPSYNC.COLLECTIVE R15, `(.L_x_4449) ;  /* 0x000000000f087348 */ /* 0x000fea0003c00000 */
[----:B------:R0:W1:Y:S02]  /*1f60*/  SHFL.BFLY P6, R14, R13, R12, R11 ;  /* 0x0c00000c0d0e7389 */ /* 0x00006400000c000b */
[----:B01----:R-:W-:Y:S05]  /*1f70*/  ENDCOLLECTIVE ;  /* 0x000000000000791b */ /* 0x003fea0003800000 */
.L_x_4449:
[----:B------:R-:W-:Y:S02]  /*1f80*/  MOV R12, 0x2 ;  /* 0x00000002000c7802 */ /* 0x000fe40000000f00 */
[----:B------:R-:W-:Y:S01]  /*1f90*/  FMNMX R6, R0, R14, !PT ;  /* 0x0000000e00067209 */ /* 0x000fe20007800000 */
[----:B------:R-:W-:-:S04]  /*1fa0*/  IMAD.MOV.U32 R0, RZ, RZ, 0x3bbb989d ;  /* 0x3bbb989dff007424 */ /* 0x000fc800078e00ff */
[----:B------:R-:W-:-:S07]  /*1fb0*/  IMAD.MOV.U32 R13, RZ, RZ, R6 ;  /* 0x000000ffff0d7224 */ /* 0x000fce00078e0006 */
[----:B------:R-:W-:Y:S05]  /*1fc0*/  WARPSYNC.COLLECTIVE R15, `(.L_x_4450) ;  /* 0x000000000f087348 */ /* 0x000fea0003c00000 */
[----:B------:R0:W1:Y:S02]  /*1fd0*/  SHFL.BFLY P6, R14, R13, R12, R11 ;  /* 0x0c00000c0d0e7389 */ /* 0x00006400000c000b */
[----:B01----:R-:W-:Y:S05]  /*1fe0*/  ENDCOLLECTIVE ;  /* 0x000000000000791b */ /* 0x003fea0003800000 */
.L_x_4450:
[----:B------:R-:W-:Y:S01]  /*1ff0*/  HFMA2 R12, -RZ, RZ, 0, 5.9604644775390625e-08 ;  /* 0x00000001ff0c7431 */ /* 0x000fe200000001ff */
[----:B------:R-:W-:-:S05]  /*2000*/  FMNMX R7, R6, R14, !PT ;  /* 0x0000000e06077209 */ /* 0x000fca0007800000 */
[----:B------:R-:W-:-:S07]  /*2010*/  IMAD.MOV.U32 R13, RZ, RZ, R7 ;  /* 0x000000ffff0d7224 */ /* 0x000fce00078e0007 */
[----:B------:R-:W-:Y:S05]  /*2020*/  WARPSYNC.COLLECTIVE R15, `(.L_x_4451) ;  /* 0x000000000f087348 */ /* 0x000fea0003c00000 */
[----:B------:R0:W1:Y:S02]  /*2030*/  SHFL.BFLY P6, R14, R13, R12, R11 ;  /* 0x0c00000c0d0e7389 */ /* 0x00006400000c000b */
[----:B01----:R-:W-:Y:S05]  /*2040*/  ENDCOLLECTIVE ;  /* 0x000000000000791b */ /* 0x003fea0003800000 */
.L_x_4451:
        /* <DEDUP_REMOVED lines=15> */
.L_x_4452:
[----:B------:R-:W-:Y:S01]  /*2140*/  MOV R12, 0x8 ;  /* 0x00000008000c7802 */ /* 0x000fe20000000f00 */
[----:B------:R-:W-:-:S04]  /*2150*/  FADD R6, R13, R14 ;  /* 0x0000000e0d067221 */ /* 0x000fc80000000000 */
[----:B------:R-:W-:-:S07]  /*2160*/  IMAD.MOV.U32 R13, RZ, RZ, R6 ;  /* 0x000000ffff0d7224 */ /* 0x000fce00078e0006 */
[----:B------:R-:W-:Y:S05]  /*2170*/  WARPSYNC.COLLECTIVE R15, `(.L_x_4453) ;  /* 0x000000000f087348 */ /* 0x000fea0003c00000 */
[----:B------:R0:W1:Y:S02]  /*2180*/  SHFL.BFLY P6, R14, R13, R12, R11 ;  /* 0x0c00000c0d0e7389 */ /* 0x00006400000c000b */
[----:B01----:R-:W-:Y:S05]  /*2190*/  ENDCOLLECTIVE ;  /* 0x000000000000791b */ /* 0x003fea0003800000 */
.L_x_4453:
[----:B------:R-:W-:Y:S02]  /*21a0*/  HFMA2 R12, -RZ, RZ, 0, 2.384185791015625e-07 ;  /* 0x00000004ff0c7431 */ /* 0x000fe400000001ff */
[----:B------:R-:W-:-:S04]  /*21b0*/  FADD R7, R6, R14 ;  /* 0x0000000e06077221 */ /* 0x000fc80000000000 */
[----:B------:R-:W-:-:S07]  /*21c0*/  IMAD.MOV.U32 R13, RZ, RZ, R7 ;  /* 0x000000ffff0d7224 */ /* 0x000fce00078e0007 */
[----:B------:R-:W-:Y:S05]  /*21d0*/  WARPSYNC.COLLECTIVE R15, `(.L_x_4454) ;  /* 0x000000000f087348 */ /* 0x000fea0003c00000 */
[----:B------:R0:W1:Y:S02]  /*21e0*/  SHFL.BFLY P6, R14, R13, R12, R11 ;  /* 0x0c00000c0d0e7389 */ /* 0x00006400000c000b */
[----:B01----:R-:W-:Y:S05]  /*21f0*/  ENDCOLLECTIVE ;  /* 0x000000000000791b */ /* 0x003fea0003800000 */
.L_x_4454:
[----:B------:R-:W-:Y:S01]  /*2200*/  MOV R12, 0x2 ;  /* 0x00000002000c7802 */ /* 0x000fe20000000f00 */
[----:B------:R-:W-:-:S04]  /*2210*/  FADD R16, R7, R14 ;  /* 0x0000000e07107221 */ /* 0x000fc80000000000 */
[----:B------:R-:W-:-:S07]  /*2220*/  IMAD.MOV.U32 R13, RZ, RZ, R16 ;  /* 0x000000ffff0d7224 */ /* 0x000fce00078e0010 */
[----:B------:R-:W-:Y:S05]  /*2230*/  WARPSYNC.COLLECTIVE R15, `(.L_x_4455) ;  /* 0x000000000f087348 */ /* 0x000fea0003c00000 */
[----:B------:R0:W1:Y:S02]  /*2240*/  SHFL.BFLY P6, R14, R13, R12, R11 ;  /* 0x0c00000c0d0e7389 */ /* 0x00006400000c000b */
[----:B01----:R-:W-:Y:S05]  /*2250*/  ENDCOLLECTIVE ;  /* 0x000000000000791b */ /* 0x003fea0003800000 */
.L_x_4455:
[----:B------:R-:W-:Y:S02]  /*2260*/  HFMA2 R12, -RZ, RZ, 0, 5.9604644775390625e-08 ;  /* 0x00000001ff0c7431 */ /* 0x000fe400000001ff */
[----:B------:R-:W-:-:S04]  /*2270*/  FADD R18, R16, R14 ;  /* 0x0000000e10127221 */ /* 0x000fc80000000000 */
[----:B------:R-:W-:-:S07]  /*2280*/  IMAD.MOV.U32 R13, RZ, RZ, R18 ;  /* 0x000000ffff0d7224 */ /* 0x000fce00078e0012 */
[----:B------:R-:W-:Y:S05]  /*2290*/  WARPSYNC.COLLECTIVE R15, `(.L_x_4456) ;  /* 0x000000000f087348 */ /* 0x000fea0003c00000 */
[----:B------:R0:W1:Y:S02]  /*22a0*/  SHFL.BFLY P6, R14, R13, R12, R11 ;  /* 0x0c00000c0d0e7389 */ /* 0x00006400000c000b */
[----:B01----:R-:W-:Y:S05]  /*22b0*/  ENDCOLLECTIVE ;  /* 0x000000000000791b */ /* 0x003fea0003800000 */
.L_x_4456:
[----:B------:R-:W-:Y:S05]  /*22c0*/  BRA `(.L_x_4457) ;  /* 0xfffffff000007947 */ /* 0x000fea000383ffff */
        .weak           $__internal_72_$__cuda_sm20_div_u64
        .type           $__internal_72_$__cuda_sm20_div_u64,@function
        .size           $__internal_72_$__cuda_sm20_div_u64,($__internal_73_$__cuda_sm3x_div_rn_noftz_f32_slowpath - $__internal_72_$__cuda_sm20_div_u64)
$__internal_72_$__cuda_sm20_div_u64:
[----:B------:R-:W-:-:S04]  /*22d0*/  IMAD.MOV.U32 R8, RZ, RZ, R10 ;  /* 0x000000ffff087224 */ /* 0x000fc800078e000a */
[----:B------:R-:W0:Y:S08]  /*22e0*/  I2F.U64.RP R7, R8 ;  /* 0x0000000800077312 */ /* 0x000e300000309000 */
[----:B0-----:R-:W0:Y:S02]  /*22f0*/  MUFU.RCP R7, R7 ;  /* 0x0000000700077308 */ /* 0x001e240000001000 */
[----:B0-----:R-:W-:-:S06]  /*2300*/  IADD3 R2, PT, PT, R7, 0x1ffffffe, RZ ;  /* 0x1ffffffe07027810 */ /* 0x001fcc0007ffe0ff */
[----:B------:R-:W0:Y:S02]  /*2310*/  F2I.U64.TRUNC R2, R2 ;  /* 0x0000000200027311 */ /* 0x000e24000020d800 */
[----:B0-----:R-:W-:-:S04]  /*2320*/  IMAD.WIDE.U32 R12, R2, R10, RZ ;  /* 0x0000000a020c7225 */ /* 0x001fc800078e00ff */
[C---:B------:R-:W-:Y:S01]  /*2330*/  IMAD R11, R2.reuse, R9, R13 ;  /* 0x00000009020b7224 */ /* 0x040fe200078e020d */
[----:B------:R-:W-:Y:S02]  /*2340*/  IADD3 R15, P0, PT, RZ, -R12, RZ ;  /* 0x8000000cff0f7210 */ /* 0x000fe40007f1e0ff */
[----:B------:R-:W-:Y:S01]  /*2350*/  MOV R13, R2 ;  /* 0x00000002000d7202 */ /* 0x000fe20000000f00 */
[----:B------:R-:W-:Y:S02]  /*2360*/  IMAD R11, R3, R10, R11 ;  /* 0x0000000a030b7224 */ /* 0x000fe400078e020b */
[----:B------:R-:W-:-:S04]  /*2370*/  IMAD.HI.U32 R12, R2, R15, RZ ;  /* 0x0000000f020c7227 */ /* 0x000fc800078e00ff */
[----:B------:R-:W-:-:S04]  /*2380*/  IMAD.X R11, RZ, RZ, ~R11, P0 ;  /* 0x000000ffff0b7224 */ /* 0x000fc800000e0e0b */
[----:B------:R-:W-:-:S04]  /*2390*/  IMAD.WIDE.U32 R12, P0, R2, R11, R12 ;  /* 0x0000000b020c7225 */ /* 0x000fc8000780000c */
[C---:B------:R-:W-:Y:S02]  /*23a0*/  IMAD R17, R3.reuse, R11, RZ ;  /* 0x0000000b03117224 */ /* 0x040fe400078e02ff */
[----:B------:R-:W-:-:S04]  /*23b0*/  IMAD.HI.U32 R12, P1, R3, R15, R12 ;  /* 0x0000000f030c7227 */ /* 0x000fc8000782000c */
[----:B------:R-:W-:Y:S01]  /*23c0*/  IMAD.HI.U32 R7, R3, R11, RZ ;  /* 0x0000000b03077227 */ /* 0x000fe200078e00ff */
[----:B------:R-:W-:-:S03]  /*23d0*/  IADD3 R13, P2, PT, R17, R12, RZ ;  /* 0x0000000c110d7210 */ /* 0x000fc60007f5e0ff */
[----:B------:R-:W-:Y:S02]  /*23e0*/  IMAD.X R7, R7, 0x1, R3, P0 ;  /* 0x0000000107077824 */ /* 0x000fe400000e0603 */
[----:B------:R-:W-:-:S03]  /*23f0*/  IMAD.WIDE.U32 R2, R13, R10, RZ ;  /* 0x0000000a0d027225 */ /* 0x000fc600078e00ff */
[----:B------:R-:W-:Y:S01]  /*2400*/  IADD3.X R7, PT, PT, RZ, RZ, R7, P2, P1 ;  /* 0x000000ffff077210 */ /* 0x000fe200017e2407 */
[----:B------:R-:W-:Y:S01]  /*2410*/  IMAD R3, R13, R9, R3 ;  /* 0x000000090d037224 */ /* 0x000fe200078e0203 */
[----:B------:R-:W-:-:S03]  /*2420*/  IADD3 R11, P0, PT, RZ, -R2, RZ ;  /* 0x80000002ff0b7210 */ /* 0x000fc60007f1e0ff */
[----:B------:R-:W-:Y:S02]  /*2430*/  IMAD R3, R7, R10, R3 ;  /* 0x0000000a07037224 */ /* 0x000fe400078e0203 */
[----:B------:R-:W-:-:S03]  /*2440*/  IMAD.HI.U32 R12, R13, R11, RZ ;  /* 0x0000000b0d0c7227 */ /* 0x000fc600078e00ff */
[----:B------:R-:W-:Y:S01]  /*2450*/  IADD3.X R2, PT, PT, RZ, ~R3, RZ, P0, !PT ;  /* 0x80000003ff027210 */ /* 0x000fe200007fe4ff */
[----:B------:R-:W-:-:S04]  /*2460*/  HFMA2 R3, -RZ, RZ, 0, 0 ;  /* 0x00000000ff037431 */ /* 0x000fc800000001ff */
[----:B------:R-:W-:-:S04]  /*2470*/  IMAD.WIDE.U32 R12, P0, R13, R2, R12 ;  /* 0x000000020d0c7225 */ /* 0x000fc8000780000c */
[C---:B------:R-:W-:Y:S02]  /*2480*/  IMAD R8, R7.reuse, R2, RZ ;  /* 0x0000000207087224 */ /* 0x040fe400078e02ff */
[----:B------:R-:W-:-:S04]  /*2490*/  IMAD.HI.U32 R11, P1, R7, R11, R12 ;  /* 0x0000000b070b7227 */ /* 0x000fc8000782000c */
[----:B------:R-:W-:Y:S01]  /*24a0*/  IMAD.HI.U32 R2, R7, R2, RZ ;  /* 0x0000000207027227 */ /* 0x000fe200078e00ff */
[----:B------:R-:W-:-:S03]  /*24b0*/  IADD3 R11, P2, PT, R8, R11, RZ ;  /* 0x0000000b080b7210 */ /* 0x000fc60007f5e0ff */
[----:B------:R-:W-:Y:S02]  /*24c0*/  IMAD.X R7, R2, 0x1, R7, P0 ;  /* 0x0000000102077824 */ /* 0x000fe400000e0607 */
[----:B------:R-:W-:-:S03]  /*24d0*/  IMAD.HI.U32 R2, R11, R5, RZ ;  /* 0x000000050b027227 */ /* 0x000fc600078e00ff */
[----:B------:R-:W-:Y:S01]  /*24e0*/  IADD3.X R7, PT, PT, RZ, RZ, R7, P2, P1 ;  /* 0x000000ffff077210 */ /* 0x000fe200017e2407 */
[----:B------:R-:W-:-:S04]  /*24f0*/  IMAD.WIDE.U32 R2, R11, R6, R2 ;  /* 0x000000060b027225 */ /* 0x000fc800078e0002 */
[C---:B------:R-:W-:Y:S02]  /*2500*/  IMAD R11, R7.reuse, R6, RZ ;  /* 0x00000006070b7224 */ /* 0x040fe400078e02ff */
[----:B------:R-:W-:-:S04]  /*2510*/  IMAD.HI.U32 R2, P0, R7, R5, R2 ;  /* 0x0000000507027227 */ /* 0x000fc80007800002 */
[----:B------:R-:W-:Y:S01]  /*2520*/  IMAD.HI.U32 R7, R7, R6, RZ ;  /* 0x0000000607077227 */ /* 0x000fe200078e00ff */
[----:B------:R-:W-:-:S03]  /*2530*/  IADD3 R11, P1, PT, R11, R2, RZ ;  /* 0x000000020b0b7210 */ /* 0x000fc60007f3e0ff */
[----:B------:R-:W-:Y:S02]  /*2540*/  IMAD.X R7, RZ, RZ, R7, P0 ;  /* 0x000000ffff077224 */ /* 0x000fe400000e0607 */
[----:B------:R-:W-:-:S03]  /*2550*/  IMAD.WIDE.U32 R2, R11, R10, RZ ;  /* 0x0000000a0b027225 */ /* 0x000fc600078e00ff */
[----:B------:R-:W-:Y:S01]  /*2560*/  IADD3.X R7, PT, PT, RZ, R7, RZ, P1, !PT ;  /* 0x00000007ff077210 */ /* 0x000fe20000ffe4ff */
[C---:B------:R-:W-:Y:S01]  /*2570*/  IMAD R3, R11.reuse, R9, R3 ;  /* 0x000000090b037224 */ /* 0x040fe200078e0203 */
[----:B------:R-:W-:Y:S02]  /*2580*/  IADD3 R5, P1, PT, -R2, R5, RZ ;  /* 0x0000000502057210 */ /* 0x000fe40007f3e1ff */
[----:B------:R-:W-:Y:S01]  /*2590*/  IADD3 R2, P2, PT, R11, 0x1, RZ ;  /* 0x000000010b027810 */ /* 0x000fe20007f5e0ff */
[-C--:B------:R-:W-:Y:S01]  /*25a0*/  IMAD R3, R7, R10.reuse, R3 ;  /* 0x0000000a07037224 */ /* 0x080fe200078e0203 */
[----:B------:R-:W-:-:S03]  /*25b0*/  ISETP.GE.U32.AND P0, PT, R5, R10, PT ;  /* 0x0000000a0500720c */ /* 0x000fc60003f06070 */
[----:B------:R-:W-:Y:S01]  /*25c0*/  IMAD.X R12, R6, 0x1, ~R3, P1 ;  /* 0x00000001060c7824 */ /* 0x000fe200008e0e03 */
[----:B------:R-:W-:Y:S01]  /*25d0*/  IADD3 R3, P1, PT, -R10, R5, RZ ;  /* 0x000000050a037210 */ /* 0x000fe20007f3e1ff */
[----:B------:R-:W-:-:S03]  /*25e0*/  IMAD.X R6, RZ, RZ, R7, P2 ;  /* 0x000000ffff067224 */ /* 0x000fc600010e0607 */
[----:B------:R-:W-:Y:S02]  /*25f0*/  ISETP.GE.U32.AND.EX P0, PT, R12, R9, PT, P0 ;  /* 0x000000090c00720c */ /* 0x000fe40003f06100 */
[-C--:B------:R-:W-:Y:S02]  /*2600*/  IADD3.X R8, PT, PT, ~R9, R12.reuse, RZ, P1, !PT ;  /* 0x0000000c09087210 */ /* 0x080fe40000ffe5ff */
[----:B------:R-:W-:Y:S01]  /*2610*/  SEL R3, R3, R5, P0 ;  /* 0x0000000503037207 */ /* 0x000fe20000000000 */
[----:B------:R-:W-:Y:S01]  /*2620*/  IMAD.MOV.U32 R5, RZ, RZ, 0x0 ;  /* 0x00000000ff057424 */ /* 0x000fe200078e00ff */
[----:B------:R-:W-:Y:S02]  /*2630*/  SEL R11, R2, R11, P0 ;  /* 0x0000000b020b7207 */ /* 0x000fe40000000000 */
[----:B------:R-:W-:Y:S02]  /*2640*/  SEL R8, R8, R12, P0 ;  /* 0x0000000c08087207 */ /* 0x000fe40000000000 */
[----:B------:R-:W-:-:S02]  /*2650*/  SEL R2, R6, R7, P0 ;  /* 0x0000000706027207 */ /* 0x000fc40000000000 */
[----:B------:R-:W-:Y:S02]  /*2660*/  ISETP.GE.U32.AND P0, PT, R3, R10, PT ;  /* 0x0000000a0300720c */ /* 0x000fe40003f06070 */
[----:B------:R-:W-:Y:S02]  /*2670*/  IADD3 R6, P2, PT, R11, 0x1, RZ ;  /* 0x000000010b067810 */ /* 0x000fe40007f5e0ff */
[----:B------:R-:W-:Y:S02]  /*2680*/  ISETP.NE.U32.AND P1, PT, R10, RZ, PT ;  /* 0x000000ff0a00720c */ /* 0x000fe40003f25070 */
[----:B------:R-:W-:Y:S02]  /*2690*/  ISETP.GE.U32.AND.EX P0, PT, R8, R9, PT, P0 ;  /* 0x000000090800720c */ /* 0x000fe40003f06100 */
[----:B------:R-:W-:Y:S02]  /*26a0*/  IADD3.X R7, PT, PT, RZ, R2, RZ, P2, !PT ;  /* 0x00000002ff077210 */ /* 0x000fe400017fe4ff */
[----:B------:R-:W-:-:S02]  /*26b0*/  ISETP.NE.AND.EX P1, PT, R9, RZ, PT, P1 ;  /* 0x000000ff0900720c */ /* 0x000fc40003f25310 */
[----:B------:R-:W-:Y:S02]  /*26c0*/  SEL R6, R6, R11, P0 ;  /* 0x0000000b06067207 */ /* 0x000fe40000000000 */
[----:B------:R-:W-:Y:S02]  /*26d0*/  SEL R7, R7, R2, P0 ;  /* 0x0000000207077207 */ /* 0x000fe40000000000 */
[----:B------:R-:W-:Y:S02]  /*26e0*/  SEL R6, R6, 0xffffffff, P1 ;  /* 0xffffffff06067807 */ /* 0x000fe40000800000 */
[----:B------:R-:W-:Y:S01]  /*26f0*/  SEL R7, R7, 0xffffffff, P1 ;  /* 0xffffffff07077807 */ /* 0x000fe20000800000 */
[----:B------:R-:W-:Y:S06]  /*2700*/  RET.REL.NODEC R4 `(_Z15SoftmaxWarpImplI10DirectLoadIffE11DirectStoreIffEfLi1ELi1ELi32ELi1ELb1EL9Algorithm0EEvT_T0_ll) ;  /* 0xffffffd8043c7950 */ /* 0x000fec0003c3ffff */
        .weak           $__internal_73_$__cuda_sm3x_div_rn_noftz_f32_slowpath
        .type           $__internal_73_$__cuda_sm3x_div_rn_noftz_f32_slowpath,@function
        .size           $__internal_73_$__cuda_sm3x_div_rn_noftz_f32_slowpath,(.L_x_8559 - $__internal_73_$__cuda_sm3x_div_rn_noftz_f32_slowpath)
$__internal_73_$__cuda_sm3x_div_rn_noftz_f32_slowpath:
        /* <DEDUP_REMOVED lines=34> */
.L_x_4459:
[----:B------:R-:W-:Y:S01]  /*2930*/  LEA R22, R6, 0xc0800000, 0x17 ;  /* 0xc080000006167811 */ /* 0x000fe200078eb8ff */
[----:B------:R-:W-:Y:S03]  /*2940*/  BSSY.RECONVERGENT B3, `(.L_x_4464) ;  /* 0x0000036000037945 */ /* 0x000fe60003800200 */
[----:B------:R-:W-:Y:S01]  /*2950*/  IADD3 R22, PT, PT, -R22, R11, RZ ;  /* 0x0000000b16167210 */ /* 0x000fe20007ffe1ff */
[----:B------:R-:W-:-:S03]  /*2960*/  VIADD R11, R14, 0xffffff81 ;  /* 0xffffff810e0b7836 */ /* 0x000fc60000000000 */
[----:B------:R0:W1:Y:S01]  /*2970*/  MUFU.RCP R24, R22 ;  /* 0x0000001600187308 */ /* 0x0000620000001000 */
[----:B------:R-:W-:Y:S01]  /*2980*/  FADD.FTZ R15, -R22, -RZ ;  /* 0x800000ff160f7221 */ /* 0x000fe20000010100 */
        /* <DEDUP_REMOVED lines=26> */
[C---:B------:R-:W-:Y:S02]  /*2b30*/  ISETP.NE.AND P3, PT, R6.reuse, RZ, PT ;  /* 0x000000ff0600720c */ /* 0x040fe40003f65270 */
        /* <DEDUP_REMOVED lines=18> */
.L_x_4466:
[----:B------:R-:W-:-:S04]  /*2c60*/  LOP3.LUT R0, R0, 0x80000000, RZ, 0xc0, !PT ;  /* 0x8000000000007812 */ /* 0x000fc800078ec0ff */
[----:B------:R-:W-:Y:S01]  /*2c70*/  LOP3.LUT R0, R0, 0x7f800000, RZ, 0xfc, !PT ;  /* 0x7f80000000007812 */ /* 0x000fe200078efcff */
[----:B------:R-:W-:Y:S06]  /*2c80*/  BRA `(.L_x_4467) ;  /* 0x0000000000047947 */ /* 0x000fec0003800000 */
.L_x_4465:
[----:B------:R-:W-:-:S07]  /*2c90*/  LEA R0, R13, R0, 0x17 ;  /* 0x000000000d007211 */ /* 0x000fce00078eb8ff */
.L_x_4467:
[----:B------:R-:W-:Y:S05]  /*2ca0*/  BSYNC.RECONVERGENT B3 ;  /* 0x0000000000037941 */ /* 0x000fea0003800200 */
.L_x_4464:
[----:B------:R-:W-:Y:S05]  /*2cb0*/  BRA `(.L_x_4468) ;  /* 0x0000000000207947 */ /* 0x000fea0003800000 */
.L_x_4463:
[----:B------:R-:W-:-:S04]  /*2cc0*/  LOP3.LUT R0, R11, 0x80000000, R0, 0x48, !PT ;  /* 0x800000000b007812 */ /* 0x000fc800078e4800 */
[----:B------:R-:W-:Y:S01]  /*2cd0*/  LOP3.LUT R0, R0, 0x7f800000, RZ, 0xfc, !PT ;  /* 0x7f80000000007812 */ /* 0x000fe200078efcff */
[----:B------:R-:W-:Y:S06]  /*2ce0*/  BRA `(.L_x_4468) ;  /* 0x0000000000147947 */ /* 0x000fec0003800000 */
.L_x_4462:
[----:B------:R-:W-:Y:S01]  /*2cf0*/  LOP3.LUT R0, R11, 0x80000000, R0, 0x48, !PT ;  /* 0x800000000b007812 */ /* 0x000fe200078e4800 */
[----:B------:R-:W-:Y:S06]  /*2d00*/  BRA `(.L_x_4468) ;  /* 0x00000000000c7947 */ /* 0x000fec0003800000 */
.L_x_4461:
[----:B------:R-:W0:Y:S01]  /*2d10*/  MUFU.RSQ R0, -QNAN ;  /* 0xffc0000000007908 */ /* 0x000e220000001400 */
[----:B------:R-:W-:Y:S05]  /*2d20*/  BRA `(.L_x_4468) ;  /* 0x0000000000047947 */ /* 0x000fea0003800000 */
.L_x_4460:
[----:B------:R-:W-:-:S07]  /*2d30*/  FADD.FTZ R0, R0, R11 ;  /* 0x0000000b00007221 */ /* 0x000fce0000010000 */
.L_x_4468:
[----:B------:R-:W-:Y:S05]  /*2d40*/  BSYNC.RECONVERGENT B2 ;  /* 0x0000000000027941 */ /* 0x000fea0003800200 */
.L_x_4458:
[----:B------:R-:W-:Y:S02]  /*2d50*/  HFMA2 R13, -RZ, RZ, 0, 0 ;  /* 0x00000000ff0d7431 */ /* 0x000fe400000001ff */
[----:B0-----:R-:W-:Y:S02]  /*2d60*/  IMAD.MOV.U32 R11, RZ, RZ, R0 ;  /* 0x000000ffff0b7224 */ /* 0x001fe400078e0000 */
[----:B------:R-:W-:Y:S05]  /*2d70*/  RET.REL.NODEC R12 `(_Z15SoftmaxWarpImplI10DirectLoadIffE11DirectStoreIffEfLi1ELi1ELi32ELi1ELb1EL9Algorithm0EEvT_T0_ll) ;  /* 0xffffffd00ca07950 */ /* 0x000fea0003c3ffff */
.L_x_4469:
        /* <DEDUP_REMOVED lines=16> */
.L_x_8559:


//--------------------- .text._Z15SoftmaxWarpImplI10DirectLoadIffE11DirectStoreIffEfLi1ELi1ELi32ELi1ELb0EL9Algorithm0EEvT_T0_ll --------------------------
	.section	.text._Z15SoftmaxWarpImplI10DirectLoadIffE11DirectStoreIffEfLi1ELi1ELi32ELi1ELb0EL9Algorithm0EEvT_T0_ll,"ax",@progbits
	.align	128
        .global         _Z15SoftmaxWarpImplI10DirectLoadIffE11DirectStoreIffEfLi1ELi1ELi32ELi1ELb0EL9Algorithm0EEvT_T0_ll
        .type           _Z15SoftmaxWarpImplI10DirectLoadIffE11DirectStoreIffEfLi1ELi1ELi32ELi1ELb0EL9Algorithm0EEvT_T0_ll,@function
        .size           _Z15SoftmaxWarpImplI10DirectLoadIffE11DirectStoreIffEfLi1ELi1ELi32ELi1ELb0EL9Algorithm0EEvT_T0_ll,(.L_x_8561 - _Z15SoftmaxWarpImplI10DirectLoadIffE11DirectStoreIffEfLi1ELi1ELi32ELi1ELb0EL9Algorithm0EEvT_T0_ll)
        .other          _Z15SoftmaxWarpImplI10DirectLoadIffE11DirectStoreIffEfLi1ELi1ELi32ELi1ELb0EL9Algorithm0EEvT_T0_ll,@"STO_CUDA_ENTRY STV_DEFAULT"
_Z15SoftmaxWarpImplI10DirectLoadIffE11DirectStoreIffEfLi1ELi1ELi32ELi1ELb0EL9Algorithm0EEvT_T0_ll:
.text._Z15SoftmaxWarpImplI10DirectLoadIffE11DirectStoreIffEfLi1ELi1ELi32ELi1ELb0EL9Algorithm0EEvT_T0_ll:
        /* <DEDUP_REMOVED lines=24> */
.L_x_4470:
        /* <DEDUP_REMOVED lines=47> */
.L_x_4472:
[----:B------:R-:W-:-:S07]  /*0470*/  MOV R4, 0x490 ;  /* 0x0000049000047802 */ /* 0x000fce0000000f00 */
[----:B0-----:R-:W-:Y:S05]  /*0480*/  CALL.REL.NOINC `($__internal_74_$__cuda_sm20_div_u64) ;  /* 0x0000001c001c7944 */ /* 0x001fea0003c00000 */
.L_x_4473:
[----:B------:R-:W-:Y:S05]  /*0490*/  BSYNC.RECONVERGENT B0 ;  /* 0x0000000000007941 */ /* 0x000fea0003800200 */
.L_x_4471:
[----:B------:R-:W-:Y:S01]  /*04a0*/  IADD3 R19, P1, PT, R6, R0, RZ ;  /* 0x0000000006137210 */ /* 0x000fe20007f3e0ff */
[----:B------:R-:W1:Y:S01]  /*04b0*/  S2R R2, SR_TID.X ;  /* 0x0000000000027919 */ /* 0x000e620000002100 */
[----:B------:R-:W2:Y:S01]  /*04c0*/  LDC.64 R4, c[0x0][0x358] ;  /* 0x0000d600ff047b82 */ /* 0x000ea20000000a00 */
[----:B------:R-:W-:Y:S01]  /*04d0*/  BSSY B0, `(.L_x_4474) ;  /* 0x000004f000007945 */ /* 0x000fe20003800000 */
[----:B------:R-:W-:Y:S01]  /*04e0*/  LOP3.LUT R0, R19, 0x1, RZ, 0xc0, !PT ;  /* 0x0000000113007812 */ /* 0x000fe200078ec0ff */
[----:B------:R-:W-:-:S03]  /*04f0*/  IMAD.X R18, RZ, RZ, R7, P1 ;  /* 0x000000ffff127224 */ /* 0x000fc600008e0607 */
[----:B------:R-:W-:-:S04]  /*0500*/  ISETP.NE.U32.AND P0, PT, R0, 0x1, PT ;  /* 0x000000010000780c */ /* 0x000fc80003f05070 */
[----:B------:R-:W-:-:S13]  /*0510*/  ISETP.NE.U32.AND.EX P0, PT, RZ, RZ, PT, P0 ;  /* 0x000000ffff00720c */ /* 0x000fda0003f05100 */
[----:B------:R-:W-:Y:S05]  /*0520*/  @!P0 BRA `(.L_x_4475) ;  /* 0x0000000400248947 */ /* 0x000fea0003800000 */
[----:B------:R-:W3:Y:S01]  /*0530*/  LDCU.128 UR4, c[0x0][0x380] ;  /* 0x00007000ff0477ac */ /* 0x000ee20008000c00 */
[----:B------:R-:W-:Y:S02]  /*0540*/  IMAD.MOV.U32 R3, RZ, RZ, RZ ;  /* 0x000000ffff037224 */ /* 0x000fe400078e00ff */
[----:B---3--:R-:W-:Y:S02]  /*0550*/  IMAD R0, R16, UR6, RZ ;  /* 0x0000000610007c24 */ /* 0x008fe4000f8e02ff */
[----:B-1----:R-:W-:Y:S01]  /*0560*/  IMAD.WIDE.U32 R6, R17, UR6, R2 ;  /* 0x0000000611067c25 */ /* 0x002fe2000f8e0002 */
[----:B--2---:R-:W-:-:S03]  /*0570*/  R2UR UR6, R4 ;  /* 0x00000000040672ca */ /* 0x004fc600000e0000 */
[----:B------:R-:W-:Y:S01]  /*0580*/  IMAD R11, R17, UR7, R0 ;  /* 0x00000007110b7c24 */ /* 0x000fe2000f8e0200 */
[----:B------:R-:W-:Y:S02]  /*0590*/  R2UR UR7, R5 ;  /* 0x00000000050772ca */ /* 0x000fe400000e0000 */
[----:B------:R-:W-:Y:S02]  /*05a0*/  LEA R14, P0, R6, UR4, 0x2 ;  /* 0x00000004060e7c11 */ /* 0x000fe4000f8010ff */
[----:B------:R-:W-:-:S04]  /*05b0*/  IADD3 R7, PT, PT, R7, R11, RZ ;  /* 0x0000000b07077210 */ /* 0x000fc80007ffe0ff */
[----:B------:R-:W-:-:S05]  /*05c0*/  LEA.HI.X R15, R6, UR5, R7, 0x2, P0 ;  /* 0x00000005060f7c11 */ /* 0x000fca00080f1407 */
[----:B------:R-:W2:Y:S01]  /*05d0*/  LDG.E R23, desc[UR6][R14.64] ;  /* 0x000000060e177981 */ /* 0x000ea2000c1e1900 */
[----:B------:R-:W-:Y:S01]  /*05e0*/  UMOV UR4, 0xffffffff ;  /* 0xffffffff00047882 */ /* 0x000fe20000000000 */
[----:B--2---:R-:W-:Y:S02]  /*05f0*/  FMNMX R13, R23, -INF , !PT ;  /* 0xff800000170d7809 */ /* 0x004fe40007800000 */
[----:B------:R-:W-:Y:S05]  /*0600*/  BRA.DIV UR4, `(.L_x_4476) ;  /* 0x0000000e04447947 */ /* 0x000fea000b800000 */
[----:B------:R-:W1:Y:S01]  /*0610*/  SHFL.BFLY PT, R14, R13, 0x10, 0x1f ;  /* 0x0e001f000d0e7f89 */ /* 0x000e6200000e0000 */
[----:B------:R-:W-:Y:S01]  /*0620*/  IMAD.MOV.U32 R11, RZ, RZ, 0x3bbb989d ;  /* 0x3bbb989dff0b7424 */ /* 0x000fe200078e00ff */
[----:B-1----:R-:W-:Y:S01]  /*0630*/  FMNMX R0, R13, R14, !PT ;  /* 0x0000000e0d007209 */ /* 0x002fe20007800000 */
[----:B------:R-:W-:-:S04]  /*0640*/  IMAD.MOV.U32 R13, RZ, RZ, 0x437c0000 ;  /* 0x437c0000ff0d7424 */ /* 0x000fc800078e00ff */
        /* <DEDUP_REMOVED lines=8> */
[----:B------:R-:W-:-:S04]  /*06d0*/  FADD R14, R23, -R14 ;  /* 0x8000000e170e7221 */ /* 0x000fc80000000000 */
[----:B------:R-:W-:-:S04]  /*06e0*/  FFMA.SAT R0, R14, R11, 0.5 ;  /* 0x3f0000000e007423 */ /* 0x000fc8000000200b */
[----:B------:R-:W-:-:S04]  /*06f0*/  FFMA.RM R0, R0, R13, 12582913 ;  /* 0x4b40000100007423 */ /* 0x000fc8000000400d */
[C---:B------:R-:W-:Y:S01]  /*0700*/  FADD R11, R0.reuse, -12583039 ;  /* 0xcb40007f000b7421 */ /* 0x040fe20000000000 */
[----:B------:R-:W-:-:S03]  /*0710*/  SHF.L.U32 R0, R0, 0x17, RZ ;  /* 0x0000001700007819 */ /* 0x000fc600000006ff */
        /* <DEDUP_REMOVED lines=14> */
.L_x_4496:
        /* <DEDUP_REMOVED lines=12> */
[----:B01----:R-:W-:Y:S05]  /*08c0*/  CALL.REL.NOINC `($__internal_75_$__cuda_sm3x_div_rn_noftz_f32_slowpath) ;  /* 0x0000001c001c7944 */ /* 0x003fea0003c00000 */
.L_x_4478:
[----:B------:R-:W-:Y:S05]  /*08d0*/  BSYNC.RECONVERGENT B1 ;  /* 0x0000000000017941 */ /* 0x000fea0003800200 */
.L_x_4477:
[----:B------:R-:W2:Y:S01]  /*08e0*/  LDCU.128 UR4, c[0x0][0x390] ;  /* 0x00007200ff0477ac */ /* 0x000ea20008000c00 */
[----:B------:R-:W-:Y:S02]  /*08f0*/  HFMA2 R7, -RZ, RZ, 0, 0 ;  /* 0x00000000ff077431 */ /* 0x000fe400000001ff */
[----:B------:R-:W-:Y:S02]  /*0900*/  IMAD.MOV.U32 R6, RZ, RZ, R2 ;  /* 0x000000ffff067224 */ /* 0x000fe400078e0002 */
[----:B--2---:R-:W-:Y:S02]  /*0910*/  IMAD R0, R16, UR6, RZ ;  /* 0x0000000610007c24 */ /* 0x004fe4000f8e02ff */
[----:B------:R-:W-:Y:S01]  /*0920*/  IMAD.WIDE.U32 R6, R17, UR6, R6 ;  /* 0x0000000611067c25 */ /* 0x000fe2000f8e0006 */
[----:B------:R-:W-:-:S03]  /*0930*/  R2UR UR6, R4 ;  /* 0x00000000040672ca */ /* 0x000fc600000e0000 */
[----:B------:R-:W-:Y:S01]  /*0940*/  IMAD R13, R17, UR7, R0 ;  /* 0x00000007110d7c24 */ /* 0x000fe2000f8e0200 */
[----:B------:R-:W-:Y:S01]  /*0950*/  R2UR UR7, R5 ;  /* 0x00000000050772ca */ /* 0x000fe200000e0000 */
[----:B------:R-:W-:Y:S01]  /*0960*/  IMAD.MOV.U32 R16, RZ, RZ, R20 ;  /* 0x000000ffff107224 */ /* 0x000fe200078e0014 */
[----:B------:R-:W-:Y:S01]  /*0970*/  LEA R12, P0, R6, UR4, 0x2 ;  /* 0x00000004060c7c11 */ /* 0x000fe2000f8010ff */
[----:B------:R-:W-:Y:S01]  /*0980*/  IMAD.IADD R7, R7, 0x1, R13 ;  /* 0x0000000107077824 */ /* 0x000fe200078e020d */
[----:B------:R-:W-:-:S04]  /*0990*/  MOV R17, R21 ;  /* 0x0000001500117202 */ /* 0x000fc80000000f00 */
[----:B------:R-:W-:-:S05]  /*09a0*/  LEA.HI.X R13, R6, UR5, R7, 0x2, P0 ;  /* 0x00000005060d7c11 */ /* 0x000fca00080f1407 */
[----:B------:R3:W-:Y:S02]  /*09b0*/  STG.E desc[UR6][R12.64], R11 ;  /* 0x0000000b0c007986 */ /* 0x0007e4000c101906 */
.L_x_4475:
[----:B------:R-:W-:Y:S05]  /*09c0*/  BSYNC B0 ;  /* 0x0000000000007941 */ /* 0x000fea0003800000 */
.L_x_4474:
[----:B------:R-:W-:-:S04]  /*09d0*/  ISETP.NE.U32.AND P0, PT, R19, RZ, PT ;  /* 0x000000ff1300720c */ /* 0x000fc80003f05070 */
[----:B------:R-:W-:-:S13]  /*09e0*/  ISETP.NE.AND.EX P0, PT, R18, RZ, PT, P0 ;  /* 0x000000ff1200720c */ /* 0x000fda0003f05300 */
[----:B------:R-:W-:Y:S05]  /*09f0*/  @!P0 EXIT ;  /* 0x000000000000894d */ /* 0x000fea0003800000 */
.L_x_4485:
[----:B------:R-:W-:Y:S01]  /*0a00*/  IMAD R0, R16, UR38, RZ ;  /* 0x0000002610007c24 */ /* 0x000fe2000f8e02ff */
[----:B--2---:R-:W-:Y:S01]  /*0a10*/  R2UR UR4, R4 ;  /* 0x00000000040472ca */ /* 0x004fe200000e0000 */
[----:B-1----:R-:W-:Y:S01]  /*0a20*/  IMAD.MOV.U32 R6, RZ, RZ, R2 ;  /* 0x000000ffff067224 */ /* 0x002fe200078e0002 */
[----:B------:R-:W-:Y:S01]  /*0a30*/  R2UR UR5, R5 ;  /* 0x00000000050572ca */ /* 0x000fe200000e0000 */
[----:B------:R-:W-:Y:S02]  /*0a40*/  IMAD.MOV.U32 R7, RZ, RZ, RZ ;  /* 0x000000ffff077224 */ /* 0x000fe400078e00ff */
[C---:B---3--:R-:W-:Y:S02]  /*0a50*/  IMAD R11, R17.reuse, UR39, R0 ;  /* 0x00000027110b7c24 */ /* 0x048fe4000f8e0200 */
[----:B------:R-:W-:-:S05]  /*0a60*/  IMAD.WIDE.U32 R6, R17, UR38, R6 ;  /* 0x0000002611067c25 */ /* 0x000fca000f8e0006 */
[----:B------:R-:W-:Y:S02]  /*0a70*/  IADD3 R7, PT, PT, R7, R11, RZ ;  /* 0x0000000b07077210 */ /* 0x000fe40007ffe0ff */
[----:B------:R-:W-:-:S04]  /*0a80*/  LEA R14, P0, R6, UR36, 0x2 ;  /* 0x00000024060e7c11 */ /* 0x000fc8000f8010ff */
[----:B------:R-:W-:-:S05]  /*0a90*/  LEA.HI.X R15, R6, UR37, R7, 0x2, P0 ;  /* 0x00000025060f7c11 */ /* 0x000fca00080f1407 */
[----:B------:R-:W2:Y:S01]  /*0aa0*/  LDG.E R8, desc[UR4][R14.64] ;  /* 0x000000040e087981 */ /* 0x000ea2000c1e1900 */
[----:B------:R-:W-:Y:S01]  /*0ab0*/  UMOV UR4, 0xffffffff ;  /* 0xffffffff00047882 */ /* 0x000fe20000000000 */
[----:B--2---:R-:W-:Y:S02]  /*0ac0*/  FMNMX R13, R8, -INF , !PT ;  /* 0xff800000080d7809 */ /* 0x004fe40007800000 */
[----:B------:R-:W-:Y:S05]  /*0ad0*/  BRA.DIV UR4, `(.L_x_4479) ;  /* 0x0000000e04307947 */ /* 0x000fea000b800000 */
        /* <DEDUP_REMOVED lines=15> */
[----:B------:R-:W-:-:S04]  /*0bd0*/  FADD R0, R8, -12583039 ;  /* 0xcb40007f08007421 */ /* 0x000fc80000000000 */
[----:B------:R-:W-:-:S04]  /*0be0*/  FFMA R0, R11, 1.4426950216293334961, -R0 ;  /* 0x3fb8aa3b0b007823 */ /* 0x000fc80000000800 */
[----:B------:R-:W-:Y:S01]  /*0bf0*/  FFMA R11, R11, 1.925963033500011079e-08, R0 ;  /* 0x32a570600b0b7823 */ /* 0x000fe20000000000 */
[----:B------:R-:W-:-:S05]  /*0c00*/  IMAD.SHL.U32 R0, R8, 0x800000, RZ ;  /* 0x0080000008007824 */ /* 0x000fca00078e00ff */
        /* <DEDUP_REMOVED lines=12> */
.L_x_4508:
        /* <DEDUP_REMOVED lines=12> */
[----:B01----:R-:W-:Y:S05]  /*0d90*/  CALL.REL.NOINC `($__internal_75_$__cuda_sm3x_div_rn_noftz_f32_slowpath) ;  /* 0x0000001400e87944 */ /* 0x003fea0003c00000 */
.L_x_4481:
[----:B------:R-:W-:Y:S05]  /*0da0*/  BSYNC.RECONVERGENT B0 ;  /* 0x0000000000007941 */ /* 0x000fea0003800200 */
.L_x_4480:
[----:B------:R-:W-:Y:S01]  /*0db0*/  IADD3 R19, P0, PT, R10, R17, RZ ;  /* 0x000000110a137210 */ /* 0x000fe20007f1e0ff */
[----:B------:R-:W-:Y:S01]  /*0dc0*/  IMAD R0, R16, UR42, RZ ;  /* 0x0000002a10007c24 */ /* 0x000fe2000f8e02ff */
[----:B------:R-:W-:Y:S01]  /*0dd0*/  MOV R12, R2 ;  /* 0x00000002000c7202 */ /* 0x000fe20000000f00 */
[----:B------:R-:W-:Y:S01]  /*0de0*/  IMAD.MOV.U32 R13, RZ, RZ, RZ ;  /* 0x000000ffff0d7224 */ /* 0x000fe200078e00ff */
[C---:B------:R-:W-:Y:S01]  /*0df0*/  R2UR UR4, R4.reuse ;  /* 0x00000000040472ca */ /* 0x040fe200000e0000 */
[----:B------:R-:W-:Y:S01]  /*0e00*/  IMAD.X R16, R9, 0x1, R16, P0 ;  /* 0x0000000109107824 */ /* 0x000fe200000e0610 */
[----:B------:R-:W-:Y:S01]  /*0e10*/  R2UR UR5, R5 ;  /* 0x00000000050572ca */ /* 0x000fe200000e0000 */
[----:B------:R-:W-:Y:S01]  /*0e20*/  IMAD R15, R17, UR43, R0 ;  /* 0x0000002b110f7c24 */ /* 0x000fe2000f8e0200 */
[----:B------:R-:W-:Y:S01]  /*0e30*/  R2UR UR6, R4 ;  /* 0x00000000040672ca */ /* 0x000fe200000e0000 */
[----:B------:R-:W-:Y:S01]  /*0e40*/  IMAD R0, R16, UR38, RZ ;  /* 0x0000002610007c24 */ /* 0x000fe2000f8e02ff */
[----:B------:R-:W-:Y:S01]  /*0e50*/  R2UR UR7, R5 ;  /* 0x00000000050772ca */ /* 0x000fe200000e0000 */
[----:B------:R-:W-:-:S04]  /*0e60*/  IMAD.WIDE.U32 R6, R17, UR42, R12 ;  /* 0x0000002a11067c25 */ /* 0x000fc8000f8e000c */
[----:B------:R-:W-:Y:S01]  /*0e70*/  IMAD.WIDE.U32 R12, R19, UR38, R12 ;  /* 0x00000026130c7c25 */ /* 0x000fe2000f8e000c */
[----:B------:R-:W-:Y:S02]  /*0e80*/  IADD3 R15, PT, PT, R7, R15, RZ ;  /* 0x0000000f070f7210 */ /* 0x000fe40007ffe0ff */
[----:B------:R-:W-:Y:S01]  /*0e90*/  LEA R14, P0, R6, UR40, 0x2 ;  /* 0x00000028060e7c11 */ /* 0x000fe2000f8010ff */
[----:B------:R-:W-:Y:S01]  /*0ea0*/  IMAD R17, R19, UR39, R0 ;  /* 0x0000002713117c24 */ /* 0x000fe2000f8e0200 */
[----:B------:R-:W-:Y:S02]  /*0eb0*/  LEA R20, P1, R12, UR36, 0x2 ;  /* 0x000000240c147c11 */ /* 0x000fe4000f8210ff */
[----:B------:R-:W-:Y:S01]  /*0ec0*/  LEA.HI.X R15, R6, UR41, R15, 0x2, P0 ;  /* 0x00000029060f7c11 */ /* 0x000fe200080f140f */
[----:B------:R-:W-:-:S04]  /*0ed0*/  IMAD.IADD R7, R13, 0x1, R17 ;  /* 0x000000010d077824 */ /* 0x000fc800078e0211 */
[----:B------:R2:W-:Y:S01]  /*0ee0*/  STG.E desc[UR4][R14.64], R11 ;  /* 0x0000000b0e007986 */ /* 0x0005e2000c101904 */
[----:B------:R-:W-:-:S05]  /*0ef0*/  LEA.HI.X R21, R12, UR37, R7, 0x2, P1 ;  /* 0x000000250c157c11 */ /* 0x000fca00088f1407 */
[----:B------:R-:W3:Y:S01]  /*0f00*/  LDG.E R20, desc[UR6][R20.64] ;  /* 0x0000000614147981 */ /* 0x000ee2000c1e1900 */
[----:B------:R-:W-:Y:S01]  /*0f10*/  UMOV UR4, 0xffffffff ;  /* 0xffffffff00047882 */ /* 0x000fe20000000000 */
[----:B---3--:R-:W-:Y:S02]  /*0f20*/  FMNMX R13, R20, -INF , !PT ;  /* 0xff800000140d7809 */ /* 0x008fe40007800000 */
[----:B--2---:R-:W-:Y:S05]  /*0f30*/  BRA.DIV UR4, `(.L_x_4482) ;  /* 0x0000000e04447947 */ /* 0x004fea000b800000 */
        /* <DEDUP_REMOVED lines=10> */
[----:B------:R-:W2:Y:S02]  /*0fe0*/  SHFL.BFLY PT, R14, R7, 0x1, 0x1f ;  /* 0x0c201f00070e7f89 */ /* 0x000ea400000e0000 */
[----:B--2---:R-:W-:-:S05]  /*0ff0*/  FMNMX R11, R7, R14, !PT ;  /* 0x0000000e070b7209 */ /* 0x004fca0007800000 */
[----:B------:R-:W-:-:S04]  /*1000*/  FADD R11, R20, -R11 ;  /* 0x8000000b140b7221 */ /* 0x000fc80000000000 */
[----:B------:R-:W-:-:S04]  /*1010*/  FFMA.SAT R8, R11, R8, 0.5 ;  /* 0x3f0000000b087423 */ /* 0x000fc80000002008 */
[----:B------:R-:W-:-:S04]  /*1020*/  FFMA.RM R8, R8, R15, 12582913 ;  /* 0x4b40000108087423 */ /* 0x000fc8000000400f */
[----:B------:R-:W-:-:S04]  /*1030*/  FADD R0, R8, -12583039 ;  /* 0xcb40007f08007421 */ /* 0x000fc80000000000 */
[----:B------:R-:W-:-:S04]  /*1040*/  FFMA R0, R11, 1.4426950216293334961, -R0 ;  /* 0x3fb8aa3b0b007823 */ /* 0x000fc80000000800 */
[----:B------:R-:W-:Y:S01]  /*1050*/  FFMA R11, R11, 1.925963033500011079e-08, R0 ;  /* 0x32a570600b0b7823 */ /* 0x000fe20000000000 */
[----:B------:R-:W-:-:S05]  /*1060*/  SHF.L.U32 R0, R8, 0x17, RZ ;  /* 0x0000001708007819 */ /* 0x000fca00000006ff */
[----:B------:R-:W2:Y:S02]  /*1070*/  MUFU.EX2 R11, R11 ;  /* 0x0000000b000b7308 */ /* 0x000ea40000000800 */
[----:B--2---:R-:W-:-:S04]  /*1080*/  FMUL R0, R0, R11 ;  /* 0x0000000b00007220 */ /* 0x004fc80000400000 */
[----:B------:R-:W-:-:S05]  /*1090*/  FADD R13, RZ, R0 ;  /* 0x00000000ff0d7221 */ /* 0x000fca0000000000 */
[----:B------:R-:W2:Y:S02]  /*10a0*/  SHFL.BFLY PT, R14, R13, 0x10, 0x1f ;  /* 0x0e001f000d0e7f89 */ /* 0x000ea400000e0000 */
[----:B--2---:R-:W-:-:S05]  /*10b0*/  FADD R6, R13, R14 ;  /* 0x0000000e0d067221 */ /* 0x004fca0000000000 */
[----:B------:R-:W2:Y:S02]  /*10c0*/  SHFL.BFLY PT, R14, R6, 0x8, 0x1f ;  /* 0x0d001f00060e7f89 */ /* 0x000ea400000e0000 */
[----:B--2---:R-:W-:-:S05]  /*10d0*/  FADD R7, R6, R14 ;  /* 0x0000000e06077221 */ /* 0x004fca0000000000 */
[----:B------:R-:W2:Y:S02]  /*10e0*/  SHFL.BFLY PT, R14, R7, 0x4, 0x1f ;  /* 0x0c801f00070e7f89 */ /* 0x000ea400000e0000 */
[----:B--2---:R-:W-:-:S05]  /*10f0*/  FADD R8, R7, R14 ;  /* 0x0000000e07087221 */ /* 0x004fca0000000000 */
[----:B------:R-:W2:Y:S02]  /*1100*/  SHFL.BFLY PT, R14, R8, 0x2, 0x1f ;  /* 0x0c401f00080e7f89 */ /* 0x000ea400000e0000 */
[----:B--2---:R-:W-:-:S05]  /*1110*/  FADD R17, R8, R14 ;  /* 0x0000000e08117221 */ /* 0x004fca0000000000 */
[----:B------:R2:W3:Y:S02]  /*1120*/  SHFL.BFLY PT, R14, R17, 0x1, 0x1f ;  /* 0x0c201f00110e7f89 */ /* 0x0004e400000e0000 */
.L_x_4520:
[----:B--23--:R-:W-:Y:S01]  /*1130*/  FADD R17, R17, R14 ;  /* 0x0000000e11117221 */ /* 0x00cfe20000000000 */
        /* <DEDUP_REMOVED lines=12> */
.L_x_4484:
[----:B------:R-:W-:Y:S05]  /*1200*/  BSYNC.RECONVERGENT B0 ;  /* 0x0000000000007941 */ /* 0x000fea0003800200 */
.L_x_4483:
        /* <DEDUP_REMOVED lines=9> */
[----:B------:R-:W-:Y:S02]  /*12a0*/  LEA.HI.X R13, R6, UR41, R7, 0x2, P0 ;  /* 0x00000029060d7c11 */ /* 0x000fe400080f1407 */
[----:B------:R-:W-:-:S03]  /*12b0*/  IADD3 R17, P0, PT, R10, R19, RZ ;  /* 0x000000130a117210 */ /* 0x000fc60007f1e0ff */
[----:B------:R4:W-:Y:S02]  /*12c0*/  STG.E desc[UR4][R12.64], R11 ;  /* 0x0000000b0c007986 */ /* 0x0009e4000c101904 */
[----:B------:R-:W-:Y:S01]  /*12d0*/  IMAD.X R16, R9, 0x1, R16, P0 ;  /* 0x0000000109107824 */ /* 0x000fe200000e0610 */
[----:B------:R-:W-:-:S04]  /*12e0*/  ISETP.GE.U32.AND P0, PT, R17, UR44, PT ;  /* 0x0000002c11007c0c */ /* 0x000fc8000bf06070 */
[----:B------:R-:W-:-:S13]  /*12f0*/  ISETP.GE.AND.EX P0, PT, R16, UR45, PT, P0 ;  /* 0x0000002d10007c0c */ /* 0x000fda000bf06300 */
[----:B----4-:R-:W-:Y:S05]  /*1300*/  @!P0 BRA `(.L_x_4485) ;  /* 0xfffffff400bc8947 */ /* 0x010fea000383ffff */
[----:B------:R-:W-:Y:S05]  /*1310*/  EXIT ;  /* 0x000000000000794d */ /* 0x000fea0003800000 */
.L_x_4476:
[----:B------:R-:W-:Y:S02]  /*1320*/  HFMA2 R12, -RZ, RZ, 0, 9.5367431640625e-07 ;  /* 0x00000010ff0c7431 */ /* 0x000fe400000001ff */
[----:B------:R-:W-:Y:S01]  /*1330*/  IMAD.MOV.U32 R11, RZ, RZ, 0x1f ;  /* 0x0000001fff0b7424 */ /* 0x000fe200078e00ff */
[----:B------:R-:W-:-:S07]  /*1340*/  MOV R15, 0xffffffff ;  /* 0xffffffff000f7802 */ /* 0x000fce0000000f00 */
[----:B0-----:R-:W-:Y:S05]  /*1350*/  WARPSYNC.COLLECTIVE R15, `(.L_x_4486) ;  /* 0x000000000f087348 */ /* 0x001fea0003c00000 */
[----:B------:R1:W2:Y:S02]  /*1360*/  SHFL.BFLY P6, R14, R13, R12, R11 ;  /* 0x0c00000c0d0e7389 */ /* 0x0002a400000c000b */
[----:B012---:R-:W-:Y:S05]  /*1370*/  ENDCOLLECTIVE ;  /* 0x000000000000791b */ /* 0x007fea0003800000 */
.L_x_4486:
[----:B------:R-:W-:Y:S01]  /*1380*/  HFMA2 R12, -RZ, RZ, 0, 4.76837158203125e-07 ;  /* 0x00000008ff0c7431 */ /* 0x000fe200000001ff */
[----:B------:R-:W-:-:S05]  /*1390*/  FMNMX R0, R13, R14, !PT ;  /* 0x0000000e0d007209 */ /* 0x000fca0007800000 */
[----:B------:R-:W-:-:S07]  /*13a0*/  IMAD.MOV.U32 R13, RZ, RZ, R0 ;  /* 0x000000ffff0d7224 */ /* 0x000fce00078e0000 */
[----:B------:R-:W-:Y:S05]  /*13b0*/  WARPSYNC.COLLECTIVE R15, `(.L_x_4487) ;  /* 0x000000000f087348 */ /* 0x000fea0003c00000 */
[----:B------:R0:W1:Y:S02]  /*13c0*/  SHFL.BFLY P6, R14, R13, R12, R11 ;  /* 0x0c00000c0d0e7389 */ /* 0x00006400000c000b */
[----:B01----:R-:W-:Y:S05]  /*13d0*/  ENDCOLLECTIVE ;  /* 0x000000000000791b */ /* 0x003fea0003800000 */
.L_x_4487:
[----:B------:R-:W-:Y:S02]  /*13e0*/  MOV R12, 0x4 ;  /* 0x00000004000c7802 */ /* 0x000fe40000000f00 */
[----:B------:R-:W-:Y:S01]  /*13f0*/  FMNMX R6, R0, R14, !PT ;  /* 0x0000000e00067209 */ /* 0x000fe20007800000 */
[----:B------:R-:W-:-:S04]  /*1400*/  HFMA2 R0, -RZ, RZ, 3.7421875, 0 ;  /* 0x437c0000ff007431 */ /* 0x000fc800000001ff */
[----:B------:R-:W-:-:S07]  /*1410*/  IMAD.MOV.U32 R13, RZ, RZ, R6 ;  /* 0x000000ffff0d7224 */ /* 0x000fce00078e0006 */
[----:B------:R-:W-:Y:S05]  /*1420*/  WARPSYNC.COLLECTIVE R15, `(.L_x_4488) ;  /* 0x000000000f087348 */ /* 0x000fea0003c00000 */
[----:B------:R0:W1:Y:S02]  /*1430*/  SHFL.BFLY P6, R14, R13, R12, R11 ;  /* 0x0c00000c0d0e7389 */ /* 0x00006400000c000b */
[----:B01----:R-:W-:Y:S05]  /*1440*/  ENDCOLLECTIVE ;  /* 0x000000000000791b */ /* 0x003fea0003800000 */
.L_x_4488:
[----:B------:R-:W-:Y:S01]  /*1450*/  HFMA2 R12, -RZ, RZ, 0, 1.1920928955078125e-07 ;  /* 0x00000002ff0c7431 */ /* 0x000fe200000001ff */
[----:B------:R-:W-:-:S05]  /*1460*/  FMNMX R7, R6, R14, !PT ;  /* 0x0000000e06077209 */ /* 0x000fca0007800000 */
[----:B------:R-:W-:-:S07]  /*1470*/  IMAD.MOV.U32 R13, RZ, RZ, R7 ;  /* 0x000000ffff0d7224 */ /* 0x000fce00078e0007 */
[----:B------:R-:W-:Y:S05]  /*1480*/  WARPSYNC.COLLECTIVE R15, `(.L_x_4489) ;  /* 0x000000000f087348 */ /* 0x000fea0003c00000 */
[----:B------:R0:W1:Y:S02]  /*1490*/  SHFL.BFLY P6, R14, R13, R12, R11 ;  /* 0x0c00000c0d0e7389 */ /* 0x00006400000c000b */
[----:B01----:R-:W-:Y:S05]  /*14a0*/  ENDCOLLECTIVE ;  /* 0x000000000000791b */ /* 0x003fea0003800000 */
.L_x_4489:
[----:B------:R-:W-:Y:S02]  /*14b0*/  MOV R12, 0x1 ;  /* 0x00000001000c7802 */ /* 0x000fe40000000f00 */
[----:B------:R-:W-:Y:S01]  /*14c0*/  FMNMX R8, R7, R14, !PT ;  /* 0x0000000e07087209 */ /* 0x000fe20007800000 */
[----:B------:R-:W-:-:S04]  /*14d0*/  IMAD.MOV.U32 R7, RZ, RZ, 0x3bbb989d ;  /* 0x3bbb989dff077424 */ /* 0x000fc800078e00ff */
[----:B------:R-:W-:-:S07]  /*14e0*/  IMAD.MOV.U32 R13, RZ, RZ, R8 ;  /* 0x000000ffff0d7224 */ /* 0x000fce00078e0008 */
[----:B------:R-:W-:Y:S05]  /*14f0*/  WARPSYNC.COLLECTIVE R15, `(.L_x_4490) ;  /* 0x000000000f087348 */ /* 0x000fea0003c00000 */
[----:B------:R0:W1:Y:S02]  /*1500*/  SHFL.BFLY P6, R14, R13, R12, R11 ;  /* 0x0c00000c0d0e7389 */ /* 0x00006400000c000b */
[----:B01----:R-:W-:Y:S05]  /*1510*/  ENDCOLLECTIVE ;  /* 0x000000000000791b */ /* 0x003fea0003800000 */
.L_x_4490:
[----:B------:R-:W-:Y:S02]  /*1520*/  MOV R12, 0x10 ;  /* 0x00000010000c7802 */ /* 0x000fe40000000f00 */
[----:B------:R-:W-:-:S05]  /*1530*/  FMNMX R8, R8, R14, !PT ;  /* 0x0000000e08087209 */ /* 0x000fca0007800000 */
[----:B------:R-:W-:-:S04]  /*1540*/  FADD R8, R23, -R8 ;  /* 0x8000000817087221 */ /* 0x000fc80000000000 */
        /* <DEDUP_REMOVED lines=12> */
.L_x_4491:
[----:B------:R-:W-:Y:S02]  /*1610*/  HFMA2 R12, -RZ, RZ, 0, 4.76837158203125e-07 ;  /* 0x00000008ff0c7431 */ /* 0x000fe400000001ff */
[----:B------:R-:W-:-:S04]  /*1620*/  FADD R6, R13, R14 ;  /* 0x0000000e0d067221 */ /* 0x000fc80000000000 */
[----:B------:R-:W-:-:S07]  /*1630*/  IMAD.MOV.U32 R13, RZ, RZ, R6 ;  /* 0x000000ffff0d7224 */ /* 0x000fce00078e0006 */
[----:B------:R-:W-:Y:S05]  /*1640*/  WARPSYNC.COLLECTIVE R15, `(.L_x_4492) ;  /* 0x000000000f087348 */ /* 0x000fea0003c00000 */
[----:B------:R0:W1:Y:S02]  /*1650*/  SHFL.BFLY P6, R14, R13, R12, R11 ;  /* 0x0c00000c0d0e7389 */ /* 0x00006400000c000b */
[----:B01----:R-:W-:Y:S05]  /*1660*/  ENDCOLLECTIVE ;  /* 0x000000000000791b */ /* 0x003fea0003800000 */
.L_x_4492:
[----:B------:R-:W-:Y:S01]  /*1670*/  MOV R12, 0x4 ;  /* 0x00000004000c7802 */ /* 0x000fe20000000f00 */
[----:B------:R-:W-:-:S04]  /*1680*/  FADD R7, R6, R14 ;  /* 0x0000000e06077221 */ /* 0x000fc80000000000 */
[----:B------:R-:W-:-:S07]  /*1690*/  IMAD.MOV.U32 R13, RZ, RZ, R7 ;  /* 0x000000ffff0d7224 */ /* 0x000fce00078e0007 */
[----:B------:R-:W-:Y:S05]  /*16a0*/  WARPSYNC.COLLECTIVE R15, `(.L_x_4493) ;  /* 0x000000000f087348 */ /* 0x000fea0003c00000 */
[----:B------:R0:W1:Y:S02]  /*16b0*/  SHFL.BFLY P6, R14, R13, R12, R11 ;  /* 0x0c00000c0d0e7389 */ /* 0x00006400000c000b */
[----:B01----:R-:W-:Y:S05]  /*16c0*/  ENDCOLLECTIVE ;  /* 0x000000000000791b */ /* 0x003fea0003800000 */
.L_x_4493:
[----:B------:R-:W-:Y:S02]  /*16d0*/  HFMA2 R12, -RZ, RZ, 0, 1.1920928955078125e-07 ;  /* 0x00000002ff0c7431 */ /* 0x000fe400000001ff */
[----:B------:R-:W-:-:S04]  /*16e0*/  FADD R8, R7, R14 ;  /* 0x0000000e07087221 */ /* 0x000fc80000000000 */
[----:B------:R-:W-:-:S07]  /*16f0*/  IMAD.MOV.U32 R13, RZ, RZ, R8 ;  /* 0x000000ffff0d7224 */ /* 0x000fce00078e0008 */
[----:B------:R-:W-:Y:S05]  /*1700*/  WARPSYNC.COLLECTIVE R15, `(.L_x_4494) ;  /* 0x000000000f087348 */ /* 0x000fea0003c00000 */
[----:B------:R0:W1:Y:S02]  /*1710*/  SHFL.BFLY P6, R14, R13, R12, R11 ;  /* 0x0c00000c0d0e7389 */ /* 0x00006400000c000b */
[----:B01----:R-:W-:Y:S05]  /*1720*/  ENDCOLLECTIVE ;  /* 0x000000000000791b */ /* 0x003fea0003800000 */
.L_x_4494:
[----:B------:R-:W-:Y:S01]  /*1730*/  MOV R12, 0x1 ;  /* 0x00000001000c7802 */ /* 0x000fe20000000f00 */
[----:B------:R-:W-:-:S04]  /*1740*/  FADD R22, R8, R14 ;  /* 0x0000000e08167221 */ /* 0x000fc80000000000 */
[----:B------:R-:W-:-:S07]  /*1750*/  IMAD.MOV.U32 R13, RZ, RZ, R22 ;  /* 0x000000ffff0d7224 */ /* 0x000fce00078e0016 */
[----:B------:R-:W-:Y:S05]  /*1760*/  WARPSYNC.COLLECTIVE R15, `(.L_x_4495) ;  /* 0x000000000f087348 */ /* 0x000fea0003c00000 */
[----:B------:R0:W1:Y:S02]  /*1770*/  SHFL.BFLY P6, R14, R13, R12, R11 ;  /* 0x0c00000c0d0e7389 */ /* 0x00006400000c000b */
[----:B01----:R-:W-:Y:S05]  /*1780*/  ENDCOLLECTIVE ;  /* 0x000000000000791b */ /* 0x003fea0003800000 */
.L_x_4495:
[----:B------:R-:W-:Y:S05]  /*1790*/  BRA `(.L_x_4496) ;  /* 0xfffffff000187947 */ /* 0x000fea000383ffff */
.L_x_4479:
[----:B------:R-:W-:Y:S01]  /*17a0*/  HFMA2 R11, -RZ, RZ, 0, 1.847743988037109375e-06 ;  /* 0x0000001fff0b7431 */ /* 0x000fe200000001ff */
[----:B------:R-:W-:Y:S01]  /*17b0*/  BSSY B0, `(.L_x_4497) ;  /* 0x0000006000007945 */ /* 0x000fe20003800000 */
[----:B------:R-:W-:Y:S02]  /*17c0*/  IMAD.MOV.U32 R12, RZ, RZ, 0x10 ;  /* 0x00000010ff0c7424 */ /* 0x000fe400078e00ff */
[----:B------:R-:W-:-:S07]  /*17d0*/  IMAD.MOV.U32 R15, RZ, RZ, -0x1 ;  /* 0xffffffffff0f7424 */ /* 0x000fce00078e00ff */
[----:B0-----:R-:W-:Y:S05]  /*17e0*/  WARPSYNC.COLLECTIVE R15, `(.L_x_4498) ;  /* 0x000000000f087348 */ /* 0x001fea0003c00000 */
[----:B------:R1:W2:Y:S02]  /*17f0*/  SHFL.BFLY P6, R14, R13, R12, R11 ;  /* 0x0c00000c0d0e7389 */ /* 0x0002a400000c000b */
[----:B012---:R-:W-:Y:S05]  /*1800*/  ENDCOLLECTIVE ;  /* 0x000000000000791b */ /* 0x007fea0003800000 */
.L_x_4498:
[----:B------:R-:W-:Y:S05]  /*1810*/  BSYNC B0 ;  /* 0x0000000000007941 */ /* 0x000fea0003800000 */
.L_x_4497:
        /* <DEDUP_REMOVED lines=8> */
.L_x_4499:
[----:B------:R-:W-:Y:S01]  /*18a0*/  HFMA2 R12, -RZ, RZ, 0, 2.384185791015625e-07 ;  /* 0x00000004ff0c7431 */ /* 0x000fe200000001ff */
[----:B------:R-:W-:-:S05]  /*18b0*/  FMNMX R0, R13, R14, !PT ;  /* 0x0000000e0d007209 */ /* 0x000fca0007800000 */
[----:B------:R-:W-:-:S07]  /*18c0*/  IMAD.MOV.U32 R13, RZ, RZ, R0 ;  /* 0x000000ffff0d7224 */ /* 0x000fce00078e0000 */
[----:B------:R-:W-:Y:S05]  /*18d0*/  WARPSYNC.COLLECTIVE R15, `(.L_x_4500) ;  /* 0x000000000f087348 */ /* 0x000fea0003c00000 */
[----:B------:R0:W1:Y:S02]  /*18e0*/  SHFL.BFLY P6, R14, R13, R12, R11 ;  /* 0x0c00000c0d0e7389 */ /* 0x00006400000c000b */
[----:B01----:R-:W-:Y:S05]  /*18f0*/  ENDCOLLECTIVE ;  /* 0x000000000000791b */ /* 0x003fea0003800000 */
.L_x_4500:
[----:B------:R-:W-:Y:S02]  /*1900*/  MOV R12, 0x2 ;  /* 0x00000002000c7802 */ /* 0x000fe40000000f00 */
[----:B------:R-:W-:Y:S01]  /*1910*/  FMNMX R6, R0, R14, !PT ;  /* 0x0000000e00067209 */ /* 0x000fe20007800000 */
[----:B------:R-:W-:-:S04]  /*1920*/  IMAD.MOV.U32 R0, RZ, RZ, 0x3bbb989d ;  /* 0x3bbb989dff007424 */ /* 0x000fc800078e00ff */
[----:B------:R-:W-:-:S07]  /*1930*/  IMAD.MOV.U32 R13, RZ, RZ, R6 ;  /* 0x000000ffff0d7224 */ /* 0x000fce00078e0006 */
[----:B------:R-:W-:Y:S05]  /*1940*/  WARPSYNC.COLLECTIVE R15, `(.L_x_4501) ;  /* 0x000000000f087348 */ /* 0x000fea0003c00000 */
[----:B------:R0:W1:Y:S02]  /*1950*/  SHFL.BFLY P6, R14, R13, R12, R11 ;  /* 0x0c00000c0d0e7389 */ /* 0x00006400000c000b */
[----:B01----:R-:W-:Y:S05]  /*1960*/  ENDCOLLECTIVE ;  /* 0x000000000000791b */ /* 0x003fea0003800000 */
.L_x_4501:
[----:B------:R-:W-:Y:S01]  /*1970*/  HFMA2 R12, -RZ, RZ, 0, 5.9604644775390625e-08 ;  /* 0x00000001ff0c7431 */ /* 0x000fe200000001ff */
[----:B------:R-:W-:-:S05]  /*1980*/  FMNMX R7, R6, R14, !PT ;  /* 0x0000000e06077209 */ /* 0x000fca0007800000 */
[----:B------:R-:W-:-:S07]  /*1990*/  IMAD.MOV.U32 R13, RZ, RZ, R7 ;  /* 0x000000ffff0d7224 */ /* 0x000fce00078e0007 */
[----:B------:R-:W-:Y:S05]  /*19a0*/  WARPSYNC.COLLECTIVE R15, `(.L_x_4502) ;  /* 0x000000000f087348 */ /* 0x000fea0003c00000 */
[----:B------:R0:W1:Y:S02]  /*19b0*/  SHFL.BFLY P6, R14, R13, R12, R11 ;  /* 0x0c00000c0d0e7389 */ /* 0x00006400000c000b */
[----:B01----:R-:W-:Y:S05]  /*19c0*/  ENDCOLLECTIVE ;  /* 0x000000000000791b */ /* 0x003fea0003800000 */
.L_x_4502:
[----:B------:R-:W-:Y:S01]  /*19d0*/  HFMA2 R12, -RZ, RZ, 0, 9.5367431640625e-07 ;  /* 0x00000010ff0c7431 */ /* 0x000fe200000001ff */
        /* <DEDUP_REMOVED lines=14> */
.L_x_4503:
[----:B------:R-:W-:Y:S01]  /*1ac0*/  MOV R12, 0x8 ;  /* 0x00000008000c7802 */ /* 0x000fe20000000f00 */
[----:B------:R-:W-:-:S04]  /*1ad0*/  FADD R6, R13, R14 ;  /* 0x0000000e0d067221 */ /* 0x000fc80000000000 */
[----:B------:R-:W-:-:S07]  /*1ae0*/  IMAD.MOV.U32 R13, RZ, RZ, R6 ;  /* 0x000000ffff0d7224 */ /* 0x000fce00078e0006 */
[----:B------:R-:W-:Y:S05]  /*1af0*/  WARPSYNC.COLLECTIVE R15, `(.L_x_4504) ;  /* 0x000000000f087348 */ /* 0x000fea0003c00000 */
[----:B------:R0:W1:Y:S02]  /*1b00*/  SHFL.BFLY P6, R14, R13, R12, R11 ;  /* 0x0c00000c0d0e7389 */ /* 0x00006400000c000b */
[----:B01----:R-:W-:Y:S05]  /*1b10*/  ENDCOLLECTIVE ;  /* 0x000000000000791b */ /* 0x003fea0003800000 */
.L_x_4504:
[----:B------:R-:W-:Y:S02]  /*1b20*/  HFMA2 R12, -RZ, RZ, 0, 2.384185791015625e-07 ;  /* 0x00000004ff0c7431 */ /* 0x000fe400000001ff */
[----:B------:R-:W-:-:S04]  /*1b30*/  FADD R7, R6, R14 ;  /* 0x0000000e06077221 */ /* 0x000fc80000000000 */
[----:B------:R-:W-:-:S07]  /*1b40*/  IMAD.MOV.U32 R13, RZ, RZ, R7 ;  /* 0x000000ffff0d7224 */ /* 0x000fce00078e0007 */
[----:B------:R-:W-:Y:S05]  /*1b50*/  WARPSYNC.COLLECTIVE R15, `(.L_x_4505) ;  /* 0x000000000f087348 */ /* 0x000fea0003c00000 */
[----:B------:R0:W1:Y:S02]  /*1b60*/  SHFL.BFLY P6, R14, R13, R12, R11 ;  /* 0x0c00000c0d0e7389 */ /* 0x00006400000c000b */
[----:B01----:R-:W-:Y:S05]  /*1b70*/  ENDCOLLECTIVE ;  /* 0x000000000000791b */ /* 0x003fea0003800000 */
.L_x_4505:
[----:B------:R-:W-:Y:S01]  /*1b80*/  MOV R12, 0x2 ;  /* 0x00000002000c7802 */ /* 0x000fe20000000f00 */
[----:B------:R-:W-:-:S04]  /*1b90*/  FADD R8, R7, R14 ;  /* 0x0000000e07087221 */ /* 0x000fc80000000000 */
[----:B------:R-:W-:-:S07]  /*1ba0*/  IMAD.MOV.U32 R13, RZ, RZ, R8 ;  /* 0x000000ffff0d7224 */ /* 0x000fce00078e0008 */
[----:B------:R-:W-:Y:S05]  /*1bb0*/  WARPSYNC.COLLECTIVE R15, `(.L_x_4506) ;  /* 0x000000000f087348 */ /* 0x000fea0003c00000 */
[----:B------:R0:W1:Y:S02]  /*1bc0*/  SHFL.BFLY P6, R14, R13, R12, R11 ;  /* 0x0c00000c0d0e7389 */ /* 0x00006400000c000b */
[----:B01----:R-:W-:Y:S05]  /*1bd0*/  ENDCOLLECTIVE ;  /* 0x000000000000791b */ /* 0x003fea0003800000 */
.L_x_4506:
[----:B------:R-:W-:Y:S02]  /*1be0*/  HFMA2 R12, -RZ, RZ, 0, 5.9604644775390625e-08 ;  /* 0x00000001ff0c7431 */ /* 0x000fe400000001ff */
[----:B------:R-:W-:-:S04]  /*1bf0*/  FADD R18, R8, R14 ;  /* 0x0000000e08127221 */ /* 0x000fc80000000000 */
[----:B------:R-:W-:-:S07]  /*1c00*/  IMAD.MOV.U32 R13, RZ, RZ, R18 ;  /* 0x000000ffff0d7224 */ /* 0x000fce00078e0012 */
[----:B------:R-:W-:Y:S05]  /*1c10*/  WARPSYNC.COLLECTIVE R15, `(.L_x_4507) ;  /* 0x000000000f087348 */ /* 0x000fea0003c00000 */
[----:B------:R0:W1:Y:S02]  /*1c20*/  SHFL.BFLY P6, R14, R13, R12, R11 ;  /* 0x0c00000c0d0e7389 */ /* 0x00006400000c000b */
[----:B01----:R-:W-:Y:S05]  /*1c30*/  ENDCOLLECTIVE ;  /* 0x000000000000791b */ /* 0x003fea0003800000 */
.L_x_4507:
[----:B------:R-:W-:Y:S05]  /*1c40*/  BRA `(.L_x_4508) ;  /* 0xfffffff000207947 */ /* 0x000fea000383ffff */
.L_x_4482:
[----:B------:R-:W-:Y:S01]  /*1c50*/  BSSY B0, `(.L_x_4509) ;  /* 0x0000007000007945 */ /* 0x000fe20003800000 */
[----:B------:R-:W-:Y:S01]  /*1c60*/  IMAD.MOV.U32 R12, RZ, RZ, 0x10 ;  /* 0x00000010ff0c7424 */ /* 0x000fe200078e00ff */
[----:B------:R-:W-:Y:S01]  /*1c70*/  MOV R11, 0x1f ;  /* 0x0000001f000b7802 */ /* 0x000fe20000000f00 */
[----:B------:R-:W-:-:S07]  /*1c80*/  IMAD.MOV.U32 R15, RZ, RZ, -0x1 ;  /* 0xffffffffff0f7424 */ /* 0x000fce00078e00ff */
[----:B01----:R-:W-:Y:S05]  /*1c90*/  WARPSYNC.COLLECTIVE R15, `(.L_x_4510) ;  /* 0x000000000f087348 */ /* 0x003fea0003c00000 */
[----:B------:R2:W3:Y:S02]  /*1ca0*/  SHFL.BFLY P6, R14, R13, R12, R11 ;  /* 0x0c00000c0d0e7389 */ /* 0x0004e400000c000b */
[----:B0123--:R-:W-:Y:S05]  /*1cb0*/  ENDCOLLECTIVE ;  /* 0x000000000000791b */ /* 0x00ffea0003800000 */
.L_x_4510:
[----:B------:R-:W-:Y:S05]  /*1cc0*/  BSYNC B0 ;  /* 0x0000000000007941 */ /* 0x000fea0003800000 */
.L_x_4509:
        /* <DEDUP_REMOVED lines=8> */
.L_x_4511:
[----:B------:R-:W-:Y:S01]  /*1d50*/  HFMA2 R12, -RZ, RZ, 0, 2.384185791015625e-07 ;  /* 0x00000004ff0c7431 */ /* 0x000fe200000001ff */
[----:B------:R-:W-:-:S05]  /*1d60*/  FMNMX R0, R13, R14, !PT ;  /* 0x0000000e0d007209 */ /* 0x000fca0007800000 */
[----:B------:R-:W-:-:S07]  /*1d70*/  IMAD.MOV.U32 R13, RZ, RZ, R0 ;  /* 0x000000ffff0d7224 */ /* 0x000fce00078e0000 */
[----:B------:R-:W-:Y:S05]  /*1d80*/  WARPSYNC.COLLECTIVE R15, `(.L_x_4512) ;  /* 0x000000000f087348 */ /* 0x000fea0003c00000 */
[----:B------:R0:W1:Y:S02]  /*1d90*/  SHFL.BFLY P6, R14, R13, R12, R11 ;  /* 0x0c00000c0d0e7389 */ /* 0x00006400000c000b */
[----:B01----:R-:W-:Y:S05]  /*1da0*/  ENDCOLLECTIVE ;  /* 0x000000000000791b */ /* 0x003fea0003800000 */
.L_x_4512:
[----:B------:R-:W-:Y:S02]  /*1db0*/  MOV R12, 0x2 ;  /* 0x00000002000c7802 */ /* 0x000fe40000000f00 */
[----:B------:R-:W-:Y:S01]  /*1dc0*/  FMNMX R6, R0, R14, !PT ;  /* 0x0000000e00067209 */ /* 0x000fe20007800000 */
[----:B------:R-:W-:-:S04]  /*1dd0*/  IMAD.MOV.U32 R0, RZ, RZ, 0x3bbb989d ;  /* 0x3bbb989dff007424 */ /* 0x000fc800078e00ff */
[----:B------:R-:W-:-:S07]  /*1de0*/  IMAD.MOV.U32 R13, RZ, RZ, R6 ;  /* 0x000000ffff0d7224 */ /* 0x000fce00078e0006 */
[----:B------:R-:W-:Y:S05]  /*1df0*/  WARPSYNC.COLLECTIVE R15, `(.L_x_4513) ;  /* 0x000000000f087348 */ /* 0x000fea0003c00000 */
[----:B------:R0:W1:Y:S02]  /*1e00*/  SHFL.BFLY P6, R14, R13, R12, R11 ;  /* 0x0c00000c0d0e7389 */ /* 0x00006400000c000b */
[----:B01----:R-:W-:Y:S05]  /*1e10*/  ENDCOLLECTIVE ;  /* 0x000000000000791b */ /* 0x003fea0003800000 */
.L_x_4513:
[----:B------:R-:W-:Y:S01]  /*1e20*/  HFMA2 R12, -RZ, RZ, 0, 5.9604644775390625e-08 ;  /* 0x00000001ff0c7431 */ /* 0x000fe200000001ff */
[----:B------:R-:W-:-:S05]  /*1e30*/  FMNMX R7, R6, R14, !PT ;  /* 0x0000000e06077209 */ /* 0x000fca0007800000 */
[----:B------:R-:W-:-:S07]  /*1e40*/  IMAD.MOV.U32 R13, RZ, RZ, R7 ;  /* 0x000000ffff0d7224 */ /* 0x000fce00078e0007 */
[----:B------:R-:W-:Y:S05]  /*1e50*/  WARPSYNC.COLLECTIVE R15, `(.L_x_4514) ;  /* 0x000000000f087348 */ /* 0x000fea0003c00000 */
[----:B------:R0:W1:Y:S02]  /*1e60*/  SHFL.BFLY P6, R14, R13, R12, R11 ;  /* 0x0c00000c0d0e7389 */ /* 0x00006400000c000b */
[----:B01----:R-:W-:Y:S05]  /*1e70*/  ENDCOLLECTIVE ;  /* 0x000000000000791b */ /* 0x003fea0003800000 */
.L_x_4514:
        /* <DEDUP_REMOVED lines=15> */
.L_x_4515:
[----:B------:R-:W-:Y:S01]  /*1f70*/  MOV R12, 0x8 ;  /* 0x00000008000c7802 */ /* 0x000fe20000000f00 */
[----:B------:R-:W-:-:S04]  /*1f80*/  FADD R6, R13, R14 ;  /* 0x0000000e0d067221 */ /* 0x000fc80000000000 */
[----:B------:R-:W-:-:S07]  /*1f90*/  IMAD.MOV.U32 R13, RZ, RZ, R6 ;  /* 0x000000ffff0d7224 */ /* 0x000fce00078e0006 */
[----:B------:R-:W-:Y:S05]  /*1fa0*/  WARPSYNC.COLLECTIVE R15, `(.L_x_4516) ;  /* 0x000000000f087348 */ /* 0x000fea0003c00000 */
[----:B------:R0:W1:Y:S02]  /*1fb0*/  SHFL.BFLY P6, R14, R13, R12, R11 ;  /* 0x0c00000c0d0e7389 */ /* 0x00006400000c000b */
[----:B01----:R-:W-:Y:S05]  /*1fc0*/  ENDCOLLECTIVE ;  /* 0x000000000000791b */ /* 0x003fea0003800000 */
.L_x_4516:
[----:B------:R-:W-:Y:S02]  /*1fd0*/  HFMA2 R12, -RZ, RZ, 0, 2.384185791015625e-07 ;  /* 0x00000004ff0c7431 */ /* 0x000fe400000001ff */
[----:B------:R-:W-:-:S04]  /*1fe0*/  FADD R7, R6, R14 ;  /* 0x0000000e06077221 */ /* 0x000fc80000000000 */
[----:B------:R-:W-:-:S07]  /*1ff0*/  IMAD.MOV.U32 R13, RZ, RZ, R7 ;  /* 0x000000ffff0d7224 */ /* 0x000fce00078e0007 */
[----:B------:R-:W-:Y:S05]  /*2000*/  WARPSYNC.COLLECTIVE R15, `(.L_x_4517) ;  /* 0x000000000f087348 */ /* 0x000fea0003c00000 */
[----:B------:R0:W1:Y:S02]  /*2010*/  SHFL.BFLY P6, R14, R13, R12, R11 ;  /* 0x0c00000c0d0e7389 */ /* 0x00006400000c000b */
[----:B01----:R-:W-:Y:S05]  /*2020*/  ENDCOLLECTIVE ;  /* 0x000000000000791b */ /* 0x003fea0003800000 */
.L_x_4517:
[----:B------:R-:W-:Y:S01]  /*2030*/  MOV R12, 0x2 ;  /* 0x00000002000c7802 */ /* 0x000fe20000000f00 */
[----:B------:R-:W-:-:S04]  /*2040*/  FADD R8, R7, R14 ;  /* 0x0000000e07087221 */ /* 0x000fc80000000000 */
[----:B------:R-:W-:-:S07]  /*2050*/  IMAD.MOV.U32 R13, RZ, RZ, R8 ;  /* 0x000000ffff0d7224 */ /* 0x000fce00078e0008 */
[----:B------:R-:W-:Y:S05]  /*2060*/  WARPSYNC.COLLECTIVE R15, `(.L_x_4518) ;  /* 0x000000000f087348 */ /* 0x000fea0003c00000 */
[----:B------:R0:W1:Y:S02]  /*2070*/  SHFL.BFLY P6, R14, R13, R12, R11 ;  /* 0x0c00000c0d0e7389 */ /* 0x00006400000c000b */
[----:B01----:R-:W-:Y:S05]  /*2080*/  ENDCOLLECTIVE ;  /* 0x000000000000791b */ /* 0x003fea0003800000 */
.L_x_4518:
[----:B------:R-:W-:Y:S02]  /*2090*/  HFMA2 R12, -RZ, RZ, 0, 5.9604644775390625e-08 ;  /* 0x00000001ff0c7431 */ /* 0x000fe400000001ff */
[----:B------:R-:W-:-:S04]  /*20a0*/  FADD R17, R8, R14 ;  /* 0x0000000e08117221 */ /* 0x000fc80000000000 */
[----:B------:R-:W-:-:S07]  /*20b0*/  IMAD.MOV.U32 R13, RZ, RZ, R17 ;  /* 0x000000ffff0d7224 */ /* 0x000fce00078e0011 */
[----:B------:R-:W-:Y:S05]  /*20c0*/  WARPSYNC.COLLECTIVE R15, `(.L_x_4519) ;  /* 0x000000000f087348 */ /* 0x000fea0003c00000 */
[----:B------:R0:W1:Y:S02]  /*20d0*/  SHFL.BFLY P6, R14, R13, R12, R11 ;  /* 0x0c00000c0d0e7389 */ /* 0x00006400000c000b */
[----:B01----:R-:W-:Y:S05]  /*20e0*/  ENDCOLLECTIVE ;  /* 0x000000000000791b */ /* 0x003fea0003800000 */
.L_x_4519:
[----:B------:R-:W-:Y:S05]  /*20f0*/  BRA `(.L_x_4520) ;  /* 0xfffffff0000c7947 */ /* 0x000fea000383ffff */
        .weak           $__internal_74_$__cuda_sm20_div_u64
        .type           $__internal_74_$__cuda_sm20_div_u64,@function
        .size           $__internal_74_$__cuda_sm20_div_u64,($__internal_75_$__cuda_sm3x_div_rn_noftz_f32_slowpath - $__internal_74_$__cuda_sm20_div_u64)
$__internal_74_$__cuda_sm20_div_u64:
        /* <DEDUP_REMOVED lines=42> */
[----:B------:R-:W-:Y:S01]  /*23a0*/  IMAD R3, R11, R9, R3 ;  /* 0x000000090b037224 */ /* 0x000fe200078e0203 */
[----:B------:R-:W-:-:S03]  /*23b0*/  IADD3 R5, P1, PT, -R2, R5, RZ ;  /* 0x0000000502057210 */ /* 0x000fc60007f3e1ff */
[-C--:B------:R-:W-:Y:S01]  /*23c0*/  IMAD R3, R7, R10.reuse, R3 ;  /* 0x0000000a07037224 */ /* 0x080fe200078e0203 */
[----:B------:R-:W-:-:S03]  /*23d0*/  ISETP.GE.U32.AND P0, PT, R5, R10, PT ;  /* 0x0000000a0500720c */ /* 0x000fc60003f06070 */
[----:B------:R-:W-:Y:S01]  /*23e0*/  IMAD.X R12, R6, 0x1, ~R3, P1 ;  /* 0x00000001060c7824 */ /* 0x000fe200008e0e03 */
[----:B------:R-:W-:Y:S02]  /*23f0*/  IADD3 R2, P1, PT, R11, 0x1, RZ ;  /* 0x000000010b027810 */ /* 0x000fe40007f3e0ff */
[----:B------:R-:W-:Y:S02]  /*2400*/  IADD3 R3, P2, PT, -R10, R5, RZ ;  /* 0x000000050a037210 */ /* 0x000fe40007f5e1ff */
[----:B------:R-:W-:Y:S01]  /*2410*/  ISETP.GE.U32.AND.EX P0, PT, R12, R9, PT, P0 ;  /* 0x000000090c00720c */ /* 0x000fe20003f06100 */
[----:B------:R-:W-:Y:S01]  /*2420*/  IMAD.X R6, RZ, RZ, R7, P1 ;  /* 0x000000ffff067224 */ /* 0x000fe200008e0607 */
[----:B------:R-:W-:Y:S02]  /*2430*/  IADD3.X R8, PT, PT, ~R9, R12, RZ, P2, !PT ;  /* 0x0000000c09087210 */ /* 0x000fe400017fe5ff */
[----:B------:R-:W-:Y:S01]  /*2440*/  SEL R3, R3, R5, P0 ;  /* 0x0000000503037207 */ /* 0x000fe20000000000 */
[----:B------:R-:W-:Y:S01]  /*2450*/  IMAD.MOV.U32 R5, RZ, RZ, 0x0 ;  /* 0x00000000ff057424 */ /* 0x000fe200078e00ff */
[----:B------:R-:W-:-:S02]  /*2460*/  SEL R11, R2, R11, P0 ;  /* 0x0000000b020b7207 */ /* 0x000fc40000000000 */
[----:B------:R-:W-:Y:S02]  /*2470*/  SEL R8, R8, R12, P0 ;  /* 0x0000000c08087207 */ /* 0x000fe40000000000 */
[----:B------:R-:W-:Y:S02]  /*2480*/  SEL R2, R6, R7, P0 ;  /* 0x0000000706027207 */ /* 0x000fe40000000000 */
[----:B------:R-:W-:Y:S02]  /*2490*/  ISETP.GE.U32.AND P0, PT, R3, R10, PT ;  /* 0x0000000a0300720c */ /* 0x000fe40003f06070 */
[----:B------:R-:W-:Y:S02]  /*24a0*/  IADD3 R6, P2, PT, R11, 0x1, RZ ;  /* 0x000000010b067810 */ /* 0x000fe40007f5e0ff */
[----:B------:R-:W-:Y:S02]  /*24b0*/  ISETP.NE.U32.AND P1, PT, R10, RZ, PT ;  /* 0x000000ff0a00720c */ /* 0x000fe40003f25070 */
[----:B------:R-:W-:-:S02]  /*24c0*/  ISETP.GE.U32.AND.EX P0, PT, R8, R9, PT, P0 ;  /* 0x000000090800720c */ /* 0x000fc40003f06100 */
[-C--:B------:R-:W-:Y:S02]  /*24d0*/  IADD3.X R7, PT, PT, RZ, R2.reuse, RZ, P2, !PT ;  /* 0x00000002ff077210 */ /* 0x080fe400017fe4ff */
[----:B------:R-:W-:Y:S02]  /*24e0*/  ISETP.NE.AND.EX P1, PT, R9, RZ, PT, P1 ;  /* 0x000000ff0900720c */ /* 0x000fe40003f25310 */
[----:B------:R-:W-:Y:S02]  /*24f0*/  SEL R6, R6, R11, P0 ;  /* 0x0000000b06067207 */ /* 0x000fe40000000000 */
[----:B------:R-:W-:Y:S02]  /*2500*/  SEL R7, R7, R2, P0 ;  /* 0x0000000207077207 */ /* 0x000fe40000000000 */
[----:B------:R-:W-:Y:S02]  /*2510*/  SEL R6, R6, 0xffffffff, P1 ;  /* 0xffffffff06067807 */ /* 0x000fe40000800000 */
[----:B------:R-:W-:Y:S01]  /*2520*/  SEL R7, R7, 0xffffffff, P1 ;  /* 0xffffffff07077807 */ /* 0x000fe20000800000 */
[----:B------:R-:W-:Y:S06]  /*2530*/  RET.REL.NODEC R4 `(_Z15SoftmaxWarpImplI10DirectLoadIffE11DirectStoreIffEfLi1ELi1ELi32ELi1ELb0EL9Algorithm0EEvT_T0_ll) ;  /* 0xffffffd804b07950 */ /* 0x000fec0003c3ffff */
        .weak           $__internal_75_$__cuda_sm3x_div_rn_noftz_f32_slowpath
        .type           $__internal_75_$__cuda_sm3x_div_rn_noftz_f32_slowpath,@function
        .size           $__internal_75_$__cuda_sm3x_div_rn_noftz_f32_slowpath,(.L_x_8561 - $__internal_75_$__cuda_sm3x_div_rn_noftz_f32_slowpath)
$__internal_75_$__cuda_sm3x_div_rn_noftz_f32_slowpath:
        /* <DEDUP_REMOVED lines=34> */
.L_x_4522:
        /* <DEDUP_REMOVED lines=51> */
.L_x_4529:
[----:B------:R-:W-:-:S04]  /*2a90*/  LOP3.LUT R0, R0, 0x80000000, RZ, 0xc0, !PT ;  /* 0x8000000000007812 */ /* 0x000fc800078ec0ff */
[----:B------:R-:W-:Y:S01]  /*2aa0*/  LOP3.LUT R0, R0, 0x7f800000, RZ, 0xfc, !PT ;  /* 0x7f80000000007812 */ /* 0x000fe200078efcff */
[----:B------:R-:W-:Y:S06]  /*2ab0*/  BRA `(.L_x_4530) ;  /* 0x0000000000047947 */ /* 0x000fec0003800000 */
.L_x_4528:
[----:B------:R-:W-:-:S07]  /*2ac0*/  LEA R0, R11, R0, 0x17 ;  /* 0x000000000b007211 */ /* 0x000fce00078eb8ff */
.L_x_4530:
[----:B------:R-:W-:Y:S05]  /*2ad0*/  BSYNC.RECONVERGENT B3 ;  /* 0x0000000000037941 */ /* 0x000fea0003800200 */
.L_x_4527:
[----:B------:R-:W-:Y:S05]  /*2ae0*/  BRA `(.L_x_4531) ;  /* 0x0000000000207947 */ /* 0x000fea0003800000 */
.L_x_4526:
[----:B------:R-:W-:-:S04]  /*2af0*/  LOP3.LUT R0, R7, 0x80000000, R0, 0x48, !PT ;  /* 0x8000000007007812 */ /* 0x000fc800078e4800 */
[----:B------:R-:W-:Y:S01]  /*2b00*/  LOP3.LUT R0, R0, 0x7f800000, RZ, 0xfc, !PT ;  /* 0x7f80000000007812 */ /* 0x000fe200078efcff */
[----:B------:R-:W-:Y:S06]  /*2b10*/  BRA `(.L_x_4531) ;  /* 0x0000000000147947 */ /* 0x000fec0003800000 */
.L_x_4525:
[----:B------:R-:W-:Y:S01]  /*2b20*/  LOP3.LUT R0, R7, 0x80000000, R0, 0x48, !PT ;  /* 0x8000000007007812 */ /* 0x000fe200078e4800 */
[----:B------:R-:W-:Y:S06]  /*2b30*/  BRA `(.L_x_4531) ;  /* 0x00000000000c7947 */ /* 0x000fec0003800000 */
.L_x_4524:
[----:B------:R-:W0:Y:S01]  /*2b40*/  MUFU.RSQ R0, -QNAN ;  /* 0xffc0000000007908 */ /* 0x000e220000001400 */
[----:B------:R-:W-:Y:S05]  /*2b50*/  BRA `(.L_x_4531) ;  /* 0x0000000000047947 */ /* 0x000fea0003800000 */
.L_x_4523:
[----:B------:R-:W-:-:S07]  /*2b60*/  FADD.FTZ R0, R0, R7 ;  /* 0x0000000700007221 */ /* 0x000fce0000010000 */
.L_x_4531:
[----:B------:R-:W-:Y:S05]  /*2b70*/  BSYNC.RECONVERGENT B2 ;  /* 0x0000000000027941 */ /* 0x000fea0003800200 */
.L_x_4521:
[----:B------:R-:W-:Y:S02]  /*2b80*/  HFMA2 R7, -RZ, RZ, 0, 0 ;  /* 0x00000000ff077431 */ /* 0x000fe400000001ff */
[----:B0-----:R-:W-:Y:S02]  /*2b90*/  IMAD.MOV.U32 R11, RZ, RZ, R0 ;  /* 0x000000ffff0b7224 */ /* 0x001fe400078e0000 */
[----:B------:R-:W-:Y:S05]  /*2ba0*/  RET.REL.NODEC R6 `(_Z15SoftmaxWarpImplI10DirectLoadIffE11DirectStoreIffEfLi1ELi1ELi32ELi1ELb0EL9Algorithm0EEvT_T0_ll) ;  /* 0xffffffd406147950 */ /* 0x000fea0003c3ffff */
.L_x_4532:
        /* <DEDUP_REMOVED lines=13> */
.L_x_8561:


//--------------------- .text._Z15SoftmaxWarpImplI10DirectLoadIffE11DirectStoreIffEfLi1ELi1ELi32ELi2ELb1EL9Algorithm0EEvT_T0_ll --------------------------
	.section	.text._Z15SoftmaxWarpImplI10DirectLoadIffE11DirectStoreIffEfLi1ELi1ELi32ELi2ELb1EL9Algorithm0EEvT_T0_ll,"ax",@progbits
	.align	128
        .global         _Z15SoftmaxWarpImplI10DirectLoadIffE11DirectStoreIffEfLi1ELi1ELi32ELi2ELb1EL9Algorithm0EEvT_T0_ll
        .type           _Z15SoftmaxWarpImplI10DirectLoadIffE11DirectStoreIffEfLi1ELi1ELi32ELi2ELb1EL9Algorithm0EEvT_T0_ll,@function
        .size           _Z15SoftmaxWarpImplI10DirectLoadIffE11DirectStoreIffEfLi1ELi1ELi32ELi2ELb1EL9Algorithm0EEvT_T0_ll,(.L_x_8562 - _Z15SoftmaxWarpImplI10DirectLoadIffE11DirectStoreIffEfLi1ELi1ELi32ELi2ELb1EL9Algorithm0EEvT_T0_ll)
        .other          _Z15SoftmaxWarpImplI10DirectLoadIffE11DirectStoreIffEfLi1ELi1ELi32ELi2ELb1EL9Algorithm0EEvT_T0_ll,@"STO_CUDA_ENTRY STV_DEFAULT"
_Z15SoftmaxWarpImplI10DirectLoadIffE11DirectStoreIffEfLi1ELi1ELi32ELi2ELb1EL9Algorithm0EEvT_T0_ll:
.text._Z15SoftmaxWarpImplI10DirectLoadIffE11DirectStoreIffEfLi1ELi1ELi32ELi2ELb1EL9Algorithm0EEvT_T0_ll:
        /* <DEDUP_REMOVED lines=24> */
.L_x_4533:
[----:B------:R-:W1:Y:S01]  /*0180*/  S2R R3, SR_TID.Y ;  /* 0x0000000000037919 */ /* 0x000e620000002200 */
[----:B------:R-:W1:Y:S01]  /*0190*/  S2UR UR4, SR_CTAID.X ;  /* 0x00000000000479c3 */ /* 0x000e620000002500 */
[----:B------:R-:W2:Y:S07]  /*01a0*/  LDCU.64 UR6, c[0x0][0x3a0] ;  /* 0x00007400ff0677ac */ /* 0x000eae0008000a00 */
[----:B------:R-:W1:Y:S01]  /*01b0*/  LDC R16, c[0x0][0x364] ;  /* 0x0000d900ff107b82 */ /* 0x000e620000000800 */
[----:B------:R-:W3:Y:S01]  /*01c0*/  LDCU UR5, c[0x0][0x370] ;  /* 0x00006e00ff0577ac */ /* 0x000ee20008000800 */
[----:B-1----:R-:W-:-:S02]  /*01d0*/  IMAD R0, R16, UR4, R3 ;  /* 0x0000000410007c24 */ /* 0x002fc4000f8e0203 */
[----:B---3--:R-:W-:Y:S02]  /*01e0*/  IMAD R16, R16, UR5, RZ ;  /* 0x0000000510107c24 */ /* 0x008fe4000f8e02ff */
[----:B------:R-:W-:-:S05]  /*01f0*/  IMAD.SHL.U32 R19, R0, 0x2, RZ ;  /* 0x0000000200137824 */ /* 0x000fca00078e00ff */
[----:B--2---:R-:W-:Y:S02]  /*0200*/  ISETP.GE.U32.AND P0, PT, R19, UR6, PT ;  /* 0x0000000613007c0c */ /* 0x004fe4000bf06070 */
[----:B------:R-:W-:-:S04]  /*0210*/  SHF.R.S32.HI R17, RZ, 0x1f, R19 ;  /* 0x0000001fff117819 */ /* 0x000fc80000011413 */
[----:B------:R-:W-:-:S13]  /*0220*/  ISETP.GE.AND.EX P0, PT, R17, UR7, PT, P0 ;  /* 0x0000000711007c0c */ /* 0x000fda000bf06300 */
[----:B------:R-:W-:Y:S05]  /*0230*/  @P0 EXIT ;  /* 0x000000000000094d */ /* 0x000fea0003800000 */
[----:B------:R-:W1:Y:S01]  /*0240*/  S2R R18, SR_TID.X ;  /* 0x0000000000127919 */ /* 0x000e620000002100 */
[----:B------:R-:W2:Y:S01]  /*0250*/  LDC.64 R8, c[0x0][0x358] ;  /* 0x0000d600ff087b82 */ /* 0x000ea20000000a00 */
[----:B------:R-:W-:-:S07]  /*0260*/  IMAD.SHL.U32 R16, R16, 0x2, RZ ;  /* 0x0000000210107824 */ /* 0x000fce00078e00ff */
[----:B------:R-:W3:Y:S02]  /*0270*/  LDC.64 R6, c[0x0][0x398] ;  /* 0x0000e600ff067b82 */ /* 0x000ee40000000a00 */
.L_x_4543:
[----:B-1----:R-:W-:Y:S01]  /*0280*/  ISETP.GE.U32.AND P0, PT, R18, UR40, PT ;  /* 0x0000002812007c0c */ /* 0x002fe2000bf06070 */
[----:B------:R-:W1:Y:S01]  /*0290*/  LDC.64 R10, c[0x0][0x388] ;  /* 0x0000e200ff0a7b82 */ /* 0x000e620000000a00 */
[----:B------:R-:W-:Y:S02]  /*02a0*/  IMAD.MOV.U32 R22, RZ, RZ, -0x800000 ;  /* 0xff800000ff167424 */ /* 0x000fe400078e00ff */
[----:B------:R-:W-:-:S05]  /*02b0*/  ISETP.GE.AND.EX P0, PT, RZ, UR41, PT, P0 ;  /* 0x00000029ff007c0c */ /* 0x000fca000bf06300 */
[----:B--2---:R-:W4:Y:S08]  /*02c0*/  LDC.64 R14, c[0x0][0x388] ;  /* 0x0000e200ff0e7b82 */ /* 0x004f300000000a00 */
[----:B------:R-:W5:Y:S01]  /*02d0*/  @!P0 LDC.64 R12, c[0x0][0x388] ;  /* 0x0000e200ff0c8b82 */ /* 0x000f620000000a00 */
[----:B------:R-:W-:Y:S01]  /*02e0*/  @!P0 MOV R20, R18 ;  /* 0x0000001200148202 */ /* 0x000fe20000000f00 */
[----:B------:R-:W-:Y:S01]  /*02f0*/  @!P0 IMAD.MOV.U32 R21, RZ, RZ, RZ ;  /* 0x000000ffff158224 */ /* 0x000fe200078e00ff */
[----:B--2---:R-:W-:-:S02]  /*0300*/  @!P0 R2UR UR4, R8 ;  /* 0x00000000080482ca */ /* 0x004fc400000e0000 */
[----:B------:R-:W-:Y:S02]  /*0310*/  @!P0 R2UR UR5, R9 ;  /* 0x00000000090582ca */ /* 0x000fe400000e0000 */
[----:B------:R-:W-:Y:S01]  /*0320*/  @!P0 R2UR UR6, R8 ;  /* 0x00000000080682ca */ /* 0x000fe200000e0000 */
[----:B------:R-:W2:Y:S01]  /*0330*/  LDC.64 R4, c[0x0][0x380] ;  /* 0x0000e000ff047b82 */ /* 0x000ea20000000a00 */
[----:B-1----:R-:W-:Y:S01]  /*0340*/  @!P0 IMAD R0, R17, R10, RZ ;  /* 0x0000000a11008224 */ /* 0x002fe200078e02ff */
[----:B------:R-:W-:-:S03]  /*0350*/  @!P0 R2UR UR7, R9 ;  /* 0x00000000090782ca */ /* 0x000fc600000e0000 */
[C---:B------:R-:W-:Y:S02]  /*0360*/  @!P0 IMAD R23, R19.reuse, R11, R0 ;  /* 0x0000000b13178224 */ /* 0x040fe400078e0200 */
[----:B------:R-:W-:Y:S01]  /*0370*/  @!P0 IMAD.WIDE.U32 R10, R19, R10, R20 ;  /* 0x0000000a130a8225 */ /* 0x000fe200078e0014 */
[----:B------:R-:W1:Y:S03]  /*0380*/  LDC.64 R2, c[0x0][0x380] ;  /* 0x0000e000ff027b82 */ /* 0x000e660000000a00 */
[----:B----4-:R-:W-:Y:S02]  /*0390*/  @!P0 IMAD R0, R17, R14, RZ ;  /* 0x0000000e11008224 */ /* 0x010fe400078e02ff */
[----:B------:R-:W-:Y:S02]  /*03a0*/  @!P0 IMAD.IADD R11, R11, 0x1, R23 ;  /* 0x000000010b0b8824 */ /* 0x000fe400078e0217 */
[----:B------:R-:W-:-:S02]  /*03b0*/  @!P0 IMAD R15, R19, R15, R0 ;  /* 0x0000000f130f8224 */ /* 0x000fc400078e0200 */
[----:B-----5:R-:W-:-:S04]  /*03c0*/  @!P0 IMAD.WIDE.U32 R12, R19, R14, R12 ;  /* 0x0000000e130c8225 */ /* 0x020fc800078e000c */
[----:B------:R-:W-:Y:S01]  /*03d0*/  IMAD.MOV.U32 R20, RZ, RZ, -0x800000 ;  /* 0xff800000ff147424 */ /* 0x000fe200078e00ff */
[----:B------:R-:W-:Y:S02]  /*03e0*/  @!P0 IADD3 R0, P2, PT, R18, R12, RZ ;  /* 0x0000000c12008210 */ /* 0x000fe40007f5e0ff */
[C---:B--2---:R-:W-:Y:S02]  /*03f0*/  @!P0 LEA R4, P1, R10.reuse, R4, 0x2 ;  /* 0x000000040a048211 */ /* 0x044fe400078210ff */
[----:B------:R-:W-:Y:S02]  /*0400*/  @!P0 IADD3.X R12, PT, PT, R15, R13, RZ, P2, !PT ;  /* 0x0000000d0f0c8210 */ /* 0x000fe400017fe4ff */
[----:B------:R-:W-:Y:S02]  /*0410*/  @!P0 LEA.HI.X R5, R10, R5, R11, 0x2, P1 ;  /* 0x000000050a058211 */ /* 0x000fe400008f140b */
[----:B-1----:R-:W-:-:S03]  /*0420*/  @!P0 LEA R2, P2, R0, R2, 0x2 ;  /* 0x0000000200028211 */ /* 0x002fc600078410ff */
[----:B------:R-:W2:Y:S01]  /*0430*/  @!P0 LDG.E R22, desc[UR4][R4.64] ;  /* 0x0000000404168981 */ /* 0x000ea2000c1e1900 */
[----:B------:R-:W-:-:S05]  /*0440*/  @!P0 LEA.HI.X R3, R0, R3, R12, 0x2, P2 ;  /* 0x0000000300038211 */ /* 0x000fca00010f140c */
[----:B------:R-:W4:Y:S01]  /*0450*/  @!P0 LDG.E R20, desc[UR6][R2.64] ;  /* 0x0000000602148981 */ /* 0x000f22000c1e1900 */
[----:B------:R-:W-:Y:S01]  /*0460*/  UMOV UR4, 0xffffffff ;  /* 0xffffffff00047882 */ /* 0x000fe20000000000 */
[----:B------:R-:W-:Y:S01]  /*0470*/  MOV R13, 0xff800000 ;  /* 0xff800000000d7802 */ /* 0x000fe20000000f00 */
[----:B------:R-:W-:Y:S01]  /*0480*/  IMAD.MOV.U32 R0, RZ, RZ, -0x800000 ;  /* 0xff800000ff007424 */ /* 0x000fe200078e00ff */
[----:B--2---:R-:W-:Y:S02]  /*0490*/  @!P0 FMNMX R13, R22, -INF , !PT ;  /* 0xff800000160d8809 */ /* 0x004fe40007800000 */
[----:B----4-:R-:W-:Y:S01]  /*04a0*/  @!P0 FMNMX R0, R20, -INF , !PT ;  /* 0xff80000014008809 */ /* 0x010fe20007800000 */
[----:B------:R-:W-:Y:S06]  /*04b0*/  BRA.DIV UR4, `(.L_x_4534) ;  /* 0x0000000604f47947 */ /* 0x000fec000b800000 */
[----:B------:R-:W1:Y:S04]  /*04c0*/  SHFL.BFLY PT, R14, R13, 0x10, 0x1f ;  /* 0x0e001f000d0e7f89 */ /* 0x000e6800000e0000 */
[----:B------:R-:W2:Y:S01]  /*04d0*/  SHFL.BFLY PT, R3, R0, 0x10, 0x1f ;  /* 0x0e001f0000037f89 */ /* 0x000ea200000e0000 */
[----:B-1----:R-:W-:Y:S02]  /*04e0*/  FMNMX R13, R14, R13, !PT ;  /* 0x0000000d0e0d7209 */ /* 0x002fe40007800000 */
[----:B--2---:R-:W-:-:S03]  /*04f0*/  FMNMX R5, R3, R0, !PT ;  /* 0x0000000003057209 */ /* 0x004fc60007800000 */
[----:B------:R-:W1:Y:S04]  /*0500*/  SHFL.BFLY PT, R14, R13, 0x8, 0x1f ;  /* 0x0d001f000d0e7f89 */ /* 0x000e6800000e0000 */
[----:B------:R-:W2:Y:S01]  /*0510*/  SHFL.BFLY PT, R4, R5, 0x8, 0x1f ;  /* 0x0d001f0005047f89 */ /* 0x000ea200000e0000 */
[----:B-1----:R-:W-:Y:S01]  /*0520*/  FMNMX R2, R13, R14, !PT ;  /* 0x0000000e0d027209 */ /* 0x002fe20007800000 */
[----:B------:R-:W-:Y:S01]  /*0530*/  HFMA2 R13, -RZ, RZ, 3.7421875, 0 ;  /* 0x437c0000ff0d7431 */ /* 0x000fe200000001ff */
[----:B--2---:R-:W-:-:S03]  /*0540*/  FMNMX R25, R5, R4, !PT ;  /* 0x0000000405197209 */ /* 0x004fc60007800000 */
[----:B------:R-:W1:Y:S04]  /*0550*/  SHFL.BFLY PT, R14, R2, 0x4, 0x1f ;  /* 0x0c801f00020e7f89 */ /* 0x000e6800000e0000 */
[----:B------:R-:W2:Y:S01]  /*0560*/  SHFL.BFLY PT, R4, R25, 0x4, 0x1f ;  /* 0x0c801f0019047f89 */ /* 0x000ea200000e0000 */
[----:B-1----:R-:W-:Y:S01]  /*0570*/  FMNMX R3, R2, R14, !PT ;  /* 0x0000000e02037209 */ /* 0x002fe20007800000 */
[----:B------:R-:W-:Y:S01]  /*0580*/  IMAD.MOV.U32 R2, RZ, RZ, 0x3bbb989d ;  /* 0x3bbb989dff027424 */ /* 0x000fe200078e00ff */
[----:B--2---:R-:W-:-:S03]  /*0590*/  FMNMX R4, R25, R4, !PT ;  /* 0x0000000419047209 */ /* 0x004fc60007800000 */
[----:B------:R-:W1:Y:S04]  /*05a0*/  SHFL.BFLY PT, R14, R3, 0x2, 0x1f ;  /* 0x0c401f00030e7f89 */ /* 0x000e6800000e0000 */
[----:B------:R-:W2:Y:S01]  /*05b0*/  SHFL.BFLY PT, R23, R4, 0x2, 0x1f ;  /* 0x0c401f0004177f89 */ /* 0x000ea200000e0000 */
[----:B-1----:R-:W-:Y:S02]  /*05c0*/  FMNMX R21, R3, R14, !PT ;  /* 0x0000000e03157209 */ /* 0x002fe40007800000 */
[----:B--2---:R-:W-:-:S03]  /*05d0*/  FMNMX R5, R4, R23, !PT ;  /* 0x0000001704057209 */ /* 0x004fc60007800000 */
[----:B------:R-:W1:Y:S04]  /*05e0*/  SHFL.BFLY PT, R24, R21, 0x1, 0x1f ;  /* 0x0c201f0015187f89 */ /* 0x000e6800000e0000 */
[----:B------:R-:W2:Y:S01]  /*05f0*/  SHFL.BFLY PT, R10, R5, 0x1, 0x1f ;  /* 0x0c201f00050a7f89 */ /* 0x000ea200000e0000 */
[----:B-1----:R-:W-:Y:S02]  /*0600*/  FMNMX R23, R21, R24, !PT ;  /* 0x0000001815177209 */ /* 0x002fe40007800000 */
[----:B--2---:R-:W-:-:S03]  /*0610*/  FMNMX R11, R5, R10, !PT ;  /* 0x0000000a050b7209 */ /* 0x004fc60007800000 */
[----:B------:R-:W-:Y:S02]  /*0620*/  FADD R22, -R23, R22 ;  /* 0x0000001617167221 */ /* 0x000fe40000000100 */
[----:B------:R-:W-:Y:S02]  /*0630*/  FADD R11, -R11, R20 ;  /* 0x000000140b0b7221 */ /* 0x000fe40000000100 */
[-C--:B------:R-:W-:Y:S02]  /*0640*/  FFMA.SAT R0, R22, R2.reuse, 0.5 ;  /* 0x3f00000016007423 */ /* 0x080fe40000002002 */
[----:B------:R-:W-:Y:S02]  /*0650*/  FFMA.SAT R2, R11, R2, 0.5 ;  /* 0x3f0000000b027423 */ /* 0x000fe40000002002 */
[-C--:B------:R-:W-:Y:S02]  /*0660*/  FFMA.RM R0, R0, R13.reuse, 12582913 ;  /* 0x4b40000100007423 */ /* 0x080fe4000000400d */
[----:B------:R-:W-:-:S02]  /*0670*/  FFMA.RM R4, R2, R13, 12582913 ;  /* 0x4b40000102047423 */ /* 0x000fc4000000400d */
[C---:B------:R-:W-:Y:S01]  /*0680*/  FADD R3, R0.reuse, -12583039 ;  /* 0xcb40007f00037421 */ /* 0x040fe20000000000 */
[----:B------:R-:W-:Y:S02]  /*0690*/  IMAD.SHL.U32 R0, R0, 0x800000, RZ ;  /* 0x0080000000007824 */ /* 0x000fe400078e00ff */
[----:B------:R-:W-:Y:S01]  /*06a0*/  FADD R2, R4, -12583039 ;  /* 0xcb40007f04027421 */ /* 0x000fe20000000000 */
[----:B------:R-:W-:-:S03]  /*06b0*/  FFMA R3, R22, 1.4426950216293334961, -R3 ;  /* 0x3fb8aa3b16037823 */ /* 0x000fc60000000803 */
[----:B------:R-:W-:Y:S01]  /*06c0*/  FFMA R2, R11, 1.4426950216293334961, -R2 ;  /* 0x3fb8aa3b0b027823 */ /* 0x000fe20000000802 */
[----:B------:R-:W-:-:S03]  /*06d0*/  FFMA R22, R22, 1.925963033500011079e-08, R3 ;  /* 0x32a5706016167823 */ /* 0x000fc60000000003 */
[----:B------:R-:W-:Y:S01]  /*06e0*/  FFMA R11, R11, 1.925963033500011079e-08, R2 ;  /* 0x32a570600b0b7823 */ /* 0x000fe20000000002 */
[----:B------:R-:W1:Y:S08]  /*06f0*/  MUFU.EX2 R3, R22 ;  /* 0x0000001600037308 */ /* 0x000e700000000800 */
[----:B------:R-:W2:Y:S01]  /*0700*/  MUFU.EX2 R11, R11 ;  /* 0x0000000b000b7308 */ /* 0x000ea20000000800 */
[----:B-1----:R-:W-:Y:S01]  /*0710*/  FMUL R2, R0, R3 ;  /* 0x0000000300027220 */ /* 0x002fe20000400000 */
[----:B------:R-:W-:-:S03]  /*0720*/  IMAD.SHL.U32 R0, R4, 0x800000, RZ ;  /* 0x0080000004007824 */ /* 0x000fc600078e00ff */
[----:B------:R-:W-:Y:S01]  /*0730*/  FADD R21, RZ, R2 ;  /* 0x00000002ff157221 */ /* 0x000fe20000000000 */
[----:B--2---:R-:W-:-:S04]  /*0740*/  FMUL R0, R0, R11 ;  /* 0x0000000b00007220 */ /* 0x004fc80000400000 */
[----:B------:R-:W1:Y:S01]  /*0750*/  SHFL.BFLY PT, R14, R21, 0x10, 0x1f ;  /* 0x0e001f00150e7f89 */ /* 0x000e6200000e0000 */
[----:B------:R-:W-:-:S05]  /*0760*/  FADD R3, RZ, R0 ;  /* 0x00000000ff037221 */ /* 0x000fca0000000000 */
[----:B------:R-:W2:Y:S01]  /*0770*/  SHFL.BFLY PT, R4, R3, 0x10, 0x1f ;  /* 0x0e001f0003047f89 */ /* 0x000ea200000e0000 */
[----:B-1----:R-:W-:-:S05]  /*0780*/  FADD R22, R21, R14 ;  /* 0x0000000e15167221 */ /* 0x002fca0000000000 */
[----:B------:R-:W1:Y:S01]  /*0790*/  SHFL.BFLY PT, R14, R22, 0x8, 0x1f ;  /* 0x0d001f00160e7f89 */ /* 0x000e6200000e0000 */
[----:B--2---:R-:W-:-:S05]  /*07a0*/  FADD R20, R3, R4 ;  /* 0x0000000403147221 */ /* 0x004fca0000000000 */
        /* <DEDUP_REMOVED lines=12> */
[----:B------:R2:W4:Y:S02]  /*0870*/  SHFL.BFLY PT, R14, R3, 0x1, 0x1f ;  /* 0x0c201f00030e7f89 */ /* 0x00052400000e0000 */
[----:B-12---:R-:W-:-:S07]  /*0880*/  FADD R21, R10, R21 ;  /* 0x000000150a157221 */ /* 0x006fce0000000000 */
.L_x_4565:
[----:B------:R-:W1:Y:S01]  /*0890*/  MUFU.RCP R4, R21 ;  /* 0x0000001500047308 */ /* 0x000e620000001000 */
[----:B------:R-:W-:Y:S07]  /*08a0*/  BSSY.RECONVERGENT B0, `(.L_x_4535) ;  /* 0x000000c000007945 */ /* 0x000fee0003800200 */
[----:B------:R-:W2:Y:S01]  /*08b0*/  FCHK P1, R2, R21 ;  /* 0x0000001502007302 */ /* 0x000ea20000020000 */
[----:B-1----:R-:W-:-:S04]  /*08c0*/  FFMA R5, -R21, R4, 1 ;  /* 0x3f80000015057423 */ /* 0x002fc80000000104 */
[----:B------:R-:W-:Y:S01]  /*08d0*/  FFMA R11, R4, R5, R4 ;  /* 0x00000005040b7223 */ /* 0x000fe20000000004 */
[----:B----4-:R-:W-:-:S03]  /*08e0*/  FADD R5, R3, R14 ;  /* 0x0000000e03057221 */ /* 0x010fc60000000000 */
[----:B------:R-:W-:-:S04]  /*08f0*/  FFMA R4, R2, R11, RZ ;  /* 0x0000000b02047223 */ /* 0x000fc800000000ff */
[----:B------:R-:W-:-:S04]  /*0900*/  FFMA R10, -R21, R4, R2 ;  /* 0x00000004150a7223 */ /* 0x000fc80000000102 */
[----:B------:R-:W-:Y:S01]  /*0910*/  FFMA R13, R11, R10, R4 ;  /* 0x0000000a0b0d7223 */ /* 0x000fe20000000004 */
[----:B--2---:R-:W-:Y:S06]  /*0920*/  @!P1 BRA `(.L_x_4536) ;  /* 0x00000000000c9947 */ /* 0x004fec0003800000 */
[----:B------:R-:W-:Y:S02]  /*0930*/  MOV R3, R21 ;  /* 0x0000001500037202 */ /* 0x000fe40000000f00 */
[----:B------:R-:W-:-:S07]  /*0940*/  MOV R4, 0x960 ;  /* 0x0000096000047802 */ /* 0x000fce0000000f00 */
[----:B0--3--:R-:W-:Y:S05]  /*0950*/  CALL.REL.NOINC `($__internal_76_$__cuda_sm3x_div_rn_noftz_f32_slowpath) ;  /* 0x0000000c00407944 */ /* 0x009fea0003c00000 */
.L_x_4536:
[----:B------:R-:W-:Y:S05]  /*0960*/  BSYNC.RECONVERGENT B0 ;  /* 0x0000000000007941 */ /* 0x000fea0003800200 */
.L_x_4535:
[----:B------:R-:W1:Y:S01]  /*0970*/  MUFU.RCP R2, R5 ;  /* 0x0000000500027308 */ /* 0x000e620000001000 */
[----:B------:R-:W-:Y:S01]  /*0980*/  ISETP.GE.U32.AND P1, PT, R18, UR40, PT ;  /* 0x0000002812007c0c */ /* 0x000fe2000bf26070 */
[----:B------:R-:W-:Y:S03]  /*0990*/  BSSY.RECONVERGENT B0, `(.L_x_4537) ;  /* 0x0000013000007945 */ /* 0x000fe60003800200 */
[----:B------:R-:W-:-:S03]  /*09a0*/  ISETP.GE.AND.EX P1, PT, RZ, UR41, PT, P1 ;  /* 0x00000029ff007c0c */ /* 0x000fc6000bf26310 */
[----:B------:R2:W4:Y:S01]  /*09b0*/  FCHK P2, R0, R5 ;  /* 0x0000000500007302 */ /* 0x0005220000040000 */
[----:B-1----:R-:W-:-:S04]  /*09c0*/  FFMA R3, -R5, R2, 1 ;  /* 0x3f80000005037423 */ /* 0x002fc80000000102 */
[----:B------:R-:W-:-:S04]  /*09d0*/  FFMA R15, R2, R3, R2 ;  /* 0x00000003020f7223 */ /* 0x000fc80000000002 */
[----:B------:R-:W-:-:S04]  /*09e0*/  FFMA R4, R0, R15, RZ ;  /* 0x0000000f00047223 */ /* 0x000fc800000000ff */
[----:B------:R-:W-:Y:S01]  /*09f0*/  FFMA R12, -R5, R4, R0 ;  /* 0x00000004050c7223 */ /* 0x000fe20000000100 */
[----:B--2-4-:R-:W-:Y:S06]  /*0a00*/  @P0 BRA `(.L_x_4538) ;  /* 0x00000000002c0947 */ /* 0x014fec0003800000 */
[----:B------:R-:W-:Y:S01]  /*0a10*/  IMAD R10, R17, UR38, RZ ;  /* 0x00000026110a7c24 */ /* 0x000fe2000f8e02ff */
[----:B------:R-:W-:Y:S01]  /*0a20*/  R2UR UR4, R8 ;  /* 0x00000000080472ca */ /* 0x000fe200000e0000 */
[----:B------:R-:W-:Y:S01]  /*0a30*/  IMAD.MOV.U32 R2, RZ, RZ, R18 ;  /* 0x000000ffff027224 */ /* 0x000fe200078e0012 */
[----:B------:R-:W-:Y:S01]  /*0a40*/  R2UR UR5, R9 ;  /* 0x00000000090572ca */ /* 0x000fe200000e0000 */
[----:B------:R-:W-:Y:S02]  /*0a50*/  IMAD.MOV.U32 R3, RZ, RZ, RZ ;  /* 0x000000ffff037224 */ /* 0x000fe400078e00ff */
[C---:B------:R-:W-:Y:S02]  /*0a60*/  IMAD R11, R19.reuse, UR39, R10 ;  /* 0x00000027130b7c24 */ /* 0x040fe4000f8e020a */
[----:B------:R-:W-:-:S05]  /*0a70*/  IMAD.WIDE.U32 R2, R19, UR38, R2 ;  /* 0x0000002613027c25 */ /* 0x000fca000f8e0002 */
[----:B------:R-:W-:Y:S02]  /*0a80*/  IADD3 R3, PT, PT, R3, R11, RZ ;  /* 0x0000000b03037210 */ /* 0x000fe40007ffe0ff */
[----:B------:R-:W-:-:S04]  /*0a90*/  LEA R10, P0, R2, UR36, 0x2 ;  /* 0x00000024020a7c11 */ /* 0x000fc8000f8010ff */
[----:B------:R-:W-:-:S05]  /*0aa0*/  LEA.HI.X R11, R2, UR37, R3, 0x2, P0 ;  /* 0x00000025020b7c11 */ /* 0x000fca00080f1403 */
[----:B------:R1:W-:Y:S04]  /*0ab0*/  STG.E desc[UR4][R10.64], R13 ;  /* 0x0000000d0a007986 */ /* 0x0003e8000c101904 */
.L_x_4538:
[----:B------:R-:W-:Y:S05]  /*0ac0*/  BSYNC.RECONVERGENT B0 ;  /* 0x0000000000007941 */ /* 0x000fea0003800200 */
.L_x_4537:
[----:B------:R-:W-:Y:S01]  /*0ad0*/  BSSY.RECONVERGENT B0, `(.L_x_4539) ;  /* 0x0000008000007945 */ /* 0x000fe20003800200 */
[----:B------:R-:W-:-:S03]  /*0ae0*/  FFMA R15, R15, R12, R4 ;  /* 0x0000000c0f0f7223 */ /* 0x000fc60000000004 */
[----:B------:R-:W-:Y:S05]  /*0af0*/  @!P2 BRA `(.L_x_4540) ;  /* 0x000000000014a947 */ /* 0x000fea0003800000 */
[----:B------:R-:W-:Y:S01]  /*0b00*/  IMAD.MOV.U32 R2, RZ, RZ, R0 ;  /* 0x000000ffff027224 */ /* 0x000fe200078e0000 */
[----:B------:R-:W-:Y:S01]  /*0b10*/  MOV R4, 0xb40 ;  /* 0x00000b4000047802 */ /* 0x000fe20000000f00 */
[----:B------:R-:W-:-:S07]  /*0b20*/  IMAD.MOV.U32 R3, RZ, RZ, R5 ;  /* 0x000000ffff037224 */ /* 0x000fce00078e0005 */
[----:B01-3--:R-:W-:Y:S05]  /*0b30*/  CALL.REL.NOINC `($__internal_76_$__cuda_sm3x_div_rn_noftz_f32_slowpath) ;  /* 0x0000000800c87944 */ /* 0x00bfea0003c00000 */
[----:B------:R-:W-:-:S07]  /*0b40*/  MOV R15, R13 ;  /* 0x0000000d000f7202 */ /* 0x000fce0000000f00 */
.L_x_4540:
[----:B------:R-:W-:Y:S05]  /*0b50*/  BSYNC.RECONVERGENT B0 ;  /* 0x0000000000007941 */ /* 0x000fea0003800200 */
.L_x_4539:
[----:B------:R-:W-:Y:S04]  /*0b60*/  BSSY.RECONVERGENT B0, `(.L_x_4541) ;  /* 0x000000c000007945 */ /* 0x000fe80003800200 */
[----:B------:R-:W-:Y:S05]  /*0b70*/  @P1 BRA `(.L_x_4542) ;  /* 0x0000000000281947 */ /* 0x000fea0003800000 */
[----:B------:R-:W-:Y:S01]  /*0b80*/  IMAD R0, R17, UR38, RZ ;  /* 0x0000002611007c24 */ /* 0x000fe2000f8e02ff */
[----:B------:R-:W-:Y:S01]  /*0b90*/  R2UR UR4, R8 ;  /* 0x00000000080472ca */ /* 0x000fe200000e0000 */
[----:B---3--:R-:W-:Y:S01]  /*0ba0*/  IMAD.WIDE.U32 R2, R19, UR38, R6 ;  /* 0x0000002613027c25 */ /* 0x008fe2000f8e0006 */
[----:B------:R-:W-:-:S03]  /*0bb0*/  R2UR UR5, R9 ;  /* 0x00000000090572ca */ /* 0x000fc600000e0000 */
[----:B------:R-:W-:Y:S01]  /*0bc0*/  IMAD R5, R19, UR39, R0 ;  /* 0x0000002713057c24 */ /* 0x000fe2000f8e0200 */
[----:B------:R-:W-:-:S05]  /*0bd0*/  IADD3 R0, P0, PT, R18, R2, RZ ;  /* 0x0000000212007210 */ /* 0x000fca0007f1e0ff */
[----:B------:R-:W-:Y:S01]  /*0be0*/  IMAD.X R3, R5, 0x1, R3, P0 ;  /* 0x0000000105037824 */ /* 0x000fe200000e0603 */
[----:B------:R-:W-:-:S04]  /*0bf0*/  LEA R2, P0, R0, UR36, 0x2 ;  /* 0x0000002400027c11 */ /* 0x000fc8000f8010ff */
[----:B------:R-:W-:-:S05]  /*0c00*/  LEA.HI.X R3, R0, UR37, R3, 0x2, P0 ;  /* 0x0000002500037c11 */ /* 0x000fca00080f1403 */
[----:B------:R2:W-:Y:S04]  /*0c10*/  STG.E desc[UR4][R2.64], R15 ;  /* 0x0000000f02007986 */ /* 0x0005e8000c101904 */
.L_x_4542:
[----:B------:R-:W-:Y:S05]  /*0c20*/  BSYNC.RECONVERGENT B0 ;  /* 0x0000000000007941 */ /* 0x000fea0003800200 */
.L_x_4541:
[----:B------:R-:W-:-:S04]  /*0c30*/  IADD3 R19, P0, PT, R16, R19, RZ ;  /* 0x0000001310137210 */ /* 0x000fc80007f1e0ff */
[----:B------:R-:W-:Y:S02]  /*0c40*/  LEA.HI.X.SX32 R17, R16, R17, 0x1, P0 ;  /* 0x0000001110117211 */ /* 0x000fe400000f0eff */
[----:B------:R-:W-:-:S04]  /*0c50*/  ISETP.GE.U32.AND P0, PT, R19, UR42, PT ;  /* 0x0000002a13007c0c */ /* 0x000fc8000bf06070 */
[----:B------:R-:W-:-:S13]  /*0c60*/  ISETP.GE.AND.EX P0, PT, R17, UR43, PT, P0 ;  /* 0x0000002b11007c0c */ /* 0x000fda000bf06300 */
[----:B------:R-:W-:Y:S05]  /*0c70*/  @!P0 BRA `(.L_x_4543) ;  /* 0xfffffff400808947 */ /* 0x000fea000383ffff */
[----:B------:R-:W-:Y:S05]  /*0c80*/  EXIT ;  /* 0x000000000000794d */ /* 0x000fea0003800000 */
.L_x_4534:
[----:B------:R-:W-:Y:S01]  /*0c90*/  HFMA2 R12, -RZ, RZ, 0, 9.5367431640625e-07 ;  /* 0x00000010ff0c7431 */ /* 0x000fe200000001ff */
[----:B------:R-:W-:Y:S01]  /*0ca0*/  BSSY B0, `(.L_x_4544) ;  /* 0x0000006000007945 */ /* 0x000fe20003800000 */
[----:B------:R-:W-:Y:S01]  /*0cb0*/  IMAD.MOV.U32 R11, RZ, RZ, 0x1f ;  /* 0x0000001fff0b7424 */ /* 0x000fe200078e00ff */
[----:B------:R-:W-:-:S07]  /*0cc0*/  MOV R15, 0xffffffff ;  /* 0xffffffff000f7802 */ /* 0x000fce0000000f00 */
[----:B0--3--:R-:W-:Y:S05]  /*0cd0*/  WARPSYNC.COLLECTIVE R15, `(.L_x_4545) ;  /* 0x000000000f087348 */ /* 0x009fea0003c00000 */
[----:B------:R1:W2:Y:S02]  /*0ce0*/  SHFL.BFLY P6, R14, R13, R12, R11 ;  /* 0x0c00000c0d0e7389 */ /* 0x0002a400000c000b */
[----:B0123--:R-:W-:Y:S05]  /*0cf0*/  ENDCOLLECTIVE ;  /* 0x000000000000791b */ /* 0x00ffea0003800000 */
.L_x_4545:
[----:B------:R-:W-:Y:S05]  /*0d00*/  BSYNC B0 ;  /* 0x0000000000007941 */ /* 0x000fea0003800000 */
.L_x_4544:
[----:B------:R-:W-:Y:S01]  /*0d10*/  HFMA2 R11, -RZ, RZ, 0, 1.847743988037109375e-06 ;  /* 0x0000001fff0b7431 */ /* 0x000fe200000001ff */
[----:B------:R-:W-:Y:S01]  /*0d20*/  FMNMX R13, R14, R13, !PT ;  /* 0x0000000d0e0d7209 */ /* 0x000fe20007800000 */
[----:B------:R-:W-:Y:S02]  /*0d30*/  IMAD.MOV.U32 R12, RZ, RZ, 0x8 ;  /* 0x00000008ff0c7424 */ /* 0x000fe400078e00ff */
[----:B------:R-:W-:-:S07]  /*0d40*/  IMAD.MOV.U32 R15, RZ, RZ, -0x1 ;  /* 0xffffffffff0f7424 */ /* 0x000fce00078e00ff */
[----:B------:R-:W-:Y:S05]  /*0d50*/  WARPSYNC.COLLECTIVE R15, `(.L_x_4546) ;  /* 0x000000000f087348 */ /* 0x000fea0003c00000 */
[----:B------:R0:W1:Y:S02]  /*0d60*/  SHFL.BFLY P6, R14, R13, R12, R11 ;  /* 0x0c00000c0d0e7389 */ /* 0x00006400000c000b */
[----:B01----:R-:W-:Y:S05]  /*0d70*/  ENDCOLLECTIVE ;  /* 0x000000000000791b */ /* 0x003fea0003800000 */
.L_x_4546:
[----:B------:R-:W-:Y:S01]  /*0d80*/  IMAD.MOV.U32 R12, RZ, RZ, 0x4 ;  /* 0x00000004ff0c7424 */ /* 0x000fe200078e00ff */
[----:B------:R-:W-:-:S04]  /*0d90*/  FMNMX R2, R13, R14, !PT ;  /* 0x0000000e0d027209 */ /* 0x000fc80007800000 */
[----:B------:R-:W-:-:S07]  /*0da0*/  MOV R13, R2 ;  /* 0x00000002000d7202 */ /* 0x000fce0000000f00 */
[----:B------:R-:W-:Y:S05]  /*0db0*/  WARPSYNC.COLLECTIVE R15, `(.L_x_4547) ;  /* 0x000000000f087348 */ /* 0x000fea0003c00000 */
[----:B------:R0:W1:Y:S02]  /*0dc0*/  SHFL.BFLY P6, R14, R13, R12, R11 ;  /* 0x0c00000c0d0e7389 */ /* 0x00006400000c000b */
[----:B01----:R-:W-:Y:S05]  /*0dd0*/  ENDCOLLECTIVE ;  /* 0x000000000000791b */ /* 0x003fea0003800000 */
.L_x_4547:
[----:B------:R-:W-:Y:S01]  /*0de0*/  IMAD.MOV.U32 R12, RZ, RZ, 0x2 ;  /* 0x00000002ff0c7424 */ /* 0x000fe200078e00ff */
[----:B------:R-:W-:-:S04]  /*0df0*/  FMNMX R3, R2, R14, !PT ;  /* 0x0000000e02037209 */ /* 0x000fc80007800000 */
[----:B------:R-:W-:-:S07]  /*0e00*/  MOV R13, R3 ;  /* 0x00000003000d7202 */ /* 0x000fce0000000f00 */
[----:B------:R-:W-:Y:S05]  /*0e10*/  WARPSYNC.COLLECTIVE R15, `(.L_x_4548) ;  /* 0x000000000f087348 */ /* 0x000fea0003c00000 */
[----:B------:R0:W1:Y:S02]  /*0e20*/  SHFL.BFLY P6, R14, R13, R12, R11 ;  /* 0x0c00000c0d0e7389 */ /* 0x00006400000c000b */
[----:B01----:R-:W-:Y:S05]  /*0e30*/  ENDCOLLECTIVE ;  /* 0x000000000000791b */ /* 0x003fea0003800000 */
.L_x_4548:
[----:B------:R-:W-:Y:S01]  /*0e40*/  IMAD.MOV.U32 R12, RZ, RZ, 0x1 ;  /* 0x00000001ff0c7424 */ /* 0x000fe200078e00ff */
[----:B------:R-:W-:-:S04]  /*0e50*/  FMNMX R21, R3, R14, !PT ;  /* 0x0000000e03157209 */ /* 0x000fc80007800000 */
[----:B------:R-:W-:-:S07]  /*0e60*/  MOV R13, R21 ;  /* 0x00000015000d7202 */ /* 0x000fce0000000f00 */
[----:B------:R-:W-:Y:S05]  /*0e70*/  WARPSYNC.COLLECTIVE R15, `(.L_x_4549) ;  /* 0x000000000f087348 */ /* 0x000fea0003c00000 */
[----:B------:R0:W1:Y:S02]  /*0e80*/  SHFL.BFLY P6, R14, R13, R12, R11 ;  /* 0x0c00000c0d0e7389 */ /* 0x00006400000c000b */
[----:B01----:R-:W-:Y:S05]  /*0e90*/  ENDCOLLECTIVE ;  /* 0x000000000000791b */ /* 0x003fea0003800000 */
.L_x_4549:
[----:B------:R-:W-:Y:S02]  /*0ea0*/  HFMA2 R12, -RZ, RZ, 0, 9.5367431640625e-07 ;  /* 0x00000010ff0c7431 */ /* 0x000fe400000001ff */
[----:B------:R-:W-:Y:S01]  /*0eb0*/  IMAD.MOV.U32 R13, RZ, RZ, R0 ;  /* 0x000000ffff0d7224 */ /* 0x000fe200078e0000 */
[----:B------:R-:W-:-:S07]  /*0ec0*/  MOV R24, R14 ;  /* 0x0000000e00187202 */ /* 0x000fce0000000f00 */
[----:B------:R-:W-:Y:S05]  /*0ed0*/  WARPSYNC.COLLECTIVE R15, `(.L_x_4550) ;  /* 0x000000000f087348 */ /* 0x000fea0003c00000 */
[----:B------:R0:W1:Y:S02]  /*0ee0*/  SHFL.BFLY P6, R14, R13, R12, R11 ;  /* 0x0c00000c0d0e7389 */ /* 0x00006400000c000b */
[----:B01----:R-:W-:Y:S05]  /*0ef0*/  ENDCOLLECTIVE ;  /* 0x000000000000791b */ /* 0x003fea0003800000 */
.L_x_4550:
[----:B------:R-:W-:-:S05]  /*0f00*/  FMNMX R23, R21, R24, !PT ;  /* 0x0000001815177209 */ /* 0x000fca0007800000 */
[----:B------:R-:W-:Y:S01]  /*0f10*/  FADD R23, -R23, R22 ;  /* 0x0000001617177221 */ /* 0x000fe20000000100 */
[----:B------:R-:W-:Y:S02]  /*0f20*/  IMAD.MOV.U32 R12, RZ, RZ, 0x8 ;  /* 0x00000008ff0c7424 */ /* 0x000fe400078e00ff */
[----:B------:R-:W-:-:S05]  /*0f30*/  IMAD.MOV.U32 R3, RZ, RZ, R14 ;  /* 0x000000ffff037224 */ /* 0x000fca00078e000e */
[----:B------:R-:W-:Y:S01]  /*0f40*/  FMNMX R5, R3, R0, !PT ;  /* 0x0000000003057209 */ /* 0x000fe20007800000 */
[----:B------:R-:W-:Y:S01]  /*0f50*/  IMAD.MOV.U32 R3, RZ, RZ, 0x437c0000 ;  /* 0x437c0000ff037424 */ /* 0x000fe200078e00ff */
[----:B------:R-:W-:Y:S02]  /*0f60*/  MOV R0, 0x3bbb989d ;  /* 0x3bbb989d00007802 */ /* 0x000fe40000000f00 */
[----:B------:R-:W-:-:S03]  /*0f70*/  MOV R13, R5 ;  /* 0x00000005000d7202 */ /* 0x000fc60000000f00 */
[----:B------:R-:W-:-:S07]  /*0f80*/  FFMA.SAT R2, R23, R0, 0.5 ;  /* 0x3f00000017027423 */ /* 0x000fce0000002000 */
[----:B------:R-:W-:Y:S05]  /*0f90*/  WARPSYNC.COLLECTIVE R15, `(.L_x_4551) ;  /* 0x000000000f087348 */ /* 0x000fea0003c00000 */
[----:B------:R0:W1:Y:S02]  /*0fa0*/  SHFL.BFLY P6, R14, R13, R12, R11 ;  /* 0x0c00000c0d0e7389 */ /* 0x00006400000c000b */
[----:B01----:R-:W-:Y:S05]  /*0fb0*/  ENDCOLLECTIVE ;  /* 0x000000000000791b */ /* 0x003fea0003800000 */
.L_x_4551:
[----:B------:R-:W-:-:S04]  /*0fc0*/  FFMA.RM R2, R2, R3, 12582913 ;  /* 0x4b40000102027423 */ /* 0x000fc80000004003 */
[C---:B------:R-:W-:Y:S01]  /*0fd0*/  FADD R10, R2.reuse, -12583039 ;  /* 0xcb40007f020a7421 */ /* 0x040fe20000000000 */
[----:B------:R-:W-:-:S03]  /*0fe0*/  IMAD.SHL.U32 R2, R2, 0x800000, RZ ;  /* 0x0080000002027824 */ /* 0x000fc600078e00ff */
[----:B------:R-:W-:Y:S01]  /*0ff0*/  FFMA R10, R23, 1.4426950216293334961, -R10 ;  /* 0x3fb8aa3b170a7823 */ /* 0x000fe2000000080a */
[----:B------:R-:W-:-:S03]  /*1000*/  HFMA2 R12, -RZ, RZ, 0, 2.384185791015625e-07 ;  /* 0x00000004ff0c7431 */ /* 0x000fc600000001ff */
[----:B------:R-:W-:Y:S01]  /*1010*/  FFMA R22, R23, 1.925963033500011079e-08, R10 ;  /* 0x32a5706017167823 */ /* 0x000fe2000000000a */
[----:B------:R-:W-:-:S04]  /*1020*/  MOV R4, R14 ;  /* 0x0000000e00047202 */ /* 0x000fc80000000f00 */
[----:B------:R-:W-:Y:S02]  /*1030*/  FMNMX R25, R5, R4, !PT ;  /* 0x0000000405197209 */ /* 0x000fe40007800000 */
[----:B------:R0:W1:Y:S03]  /*1040*/  MUFU.EX2 R5, R22 ;  /* 0x0000001600057308 */ /* 0x0000660000000800 */
[----:B------:R-:W-:-:S07]  /*1050*/  IMAD.MOV.U32 R13, RZ, RZ, R25 ;  /* 0x000000ffff0d7224 */ /* 0x000fce00078e0019 */
[----:B01----:R-:W-:Y:S05]  /*1060*/  WARPSYNC.COLLECTIVE R15, `(.L_x_4552) ;  /* 0x000000000f087348 */ /* 0x003fea0003c00000 */
[----:B------:R2:W3:Y:S02]  /*1070*/  SHFL.BFLY P6, R14, R13, R12, R11 ;  /* 0x0c00000c0d0e7389 */ /* 0x0004e400000c000b */
[----:B0123--:R-:W-:Y:S05]  /*1080*/  ENDCOLLECTIVE ;  /* 0x000000000000791b */ /* 0x00ffea0003800000 */
.L_x_4552:
[----:B------:R-:W-:-:S04]  /*1090*/  FMUL R2, R2, R5 ;  /* 0x0000000502027220 */ /* 0x000fc80000400000 */
[----:B------:R-:W-:Y:S01]  /*10a0*/  FADD R21, RZ, R2 ;  /* 0x00000002ff157221 */ /* 0x000fe20000000000 */
[----:B------:R-:W-:Y:S02]  /*10b0*/  IMAD.MOV.U32 R12, RZ, RZ, 0x2 ;  /* 0x00000002ff0c7424 */ /* 0x000fe400078e00ff */
[----:B------:R-:W-:-:S05]  /*10c0*/  IMAD.MOV.U32 R4, RZ, RZ, R14 ;  /* 0x000000ffff047224 */ /* 0x000fca00078e000e */
[----:B------:R-:W-:-:S04]  /*10d0*/  FMNMX R4, R25, R4, !PT ;  /* 0x0000000419047209 */ /* 0x000fc80007800000 */
[----:B------:R-:W-:-:S07]  /*10e0*/  MOV R13, R4 ;  /* 0x00000004000d7202 */ /* 0x000fce0000000f00 */
[----:B------:R-:W-:Y:S05]  /*10f0*/  WARPSYNC.COLLECTIVE R15, `(.L_x_4553) ;  /* 0x000000000f087348 */ /* 0x000fea0003c00000 */
[----:B------:R0:W1:Y:S02]  /*1100*/  SHFL.BFLY P6, R14, R13, R12, R11 ;  /* 0x0c00000c0d0e7389 */ /* 0x00006400000c000b */
[----:B01----:R-:W-:Y:S05]  /*1110*/  ENDCOLLECTIVE ;  /* 0x000000000000791b */ /* 0x003fea0003800000 */
.L_x_4553:
[----:B------:R-:W-:Y:S01]  /*1120*/  IMAD.MOV.U32 R12, RZ, RZ, 0x1 ;  /* 0x00000001ff0c7424 */ /* 0x000fe200078e00ff */
[----:B------:R-:W-:-:S04]  /*1130*/  MOV R23, R14 ;  /* 0x0000000e00177202 */ /* 0x000fc80000000f00 */
[----:B------:R-:W-:-:S04]  /*1140*/  FMNMX R5, R4, R23, !PT ;  /* 0x0000001704057209 */ /* 0x000fc80007800000 */
[----:B------:R-:W-:-:S07]  /*1150*/  MOV R13, R5 ;  /* 0x00000005000d7202 */ /* 0x000fce0000000f00 */
[----:B------:R-:W-:Y:S05]  /*1160*/  WARPSYNC.COLLECTIVE R15, `(.L_x_4554) ;  /* 0x000000000f087348 */ /* 0x000fea0003c00000 */
[----:B------:R0:W1:Y:S02]  /*1170*/  SHFL.BFLY P6, R14, R13, R12, R11 ;  /* 0x0c00000c0d0e7389 */ /* 0x00006400000c000b */
[----:B01----:R-:W-:Y:S05]  /*1180*/  ENDCOLLECTIVE ;  /* 0x000000000000791b */ /* 0x003fea0003800000 */
.L_x_4554:
[----:B------:R-:W-:Y:S02]  /*1190*/  HFMA2 R12, -RZ, RZ, 0, 9.5367431640625e-07 ;  /* 0x00000010ff0c7431 */ /* 0x000fe400000001ff */
[----:B------:R-:W-:Y:S01]  /*11a0*/  IMAD.MOV.U32 R13, RZ, RZ, R21 ;  /* 0x000000ffff0d7224 */ /* 0x000fe200078e0015 */
[----:B------:R-:W-:-:S07]  /*11b0*/  MOV R10, R14 ;  /* 0x0000000e000a7202 */ /* 0x000fce0000000f00 */
[----:B------:R-:W-:Y:S05]  /*11c0*/  WARPSYNC.COLLECTIVE R15, `(.L_x_4555) ;  /* 0x000000000f087348 */ /* 0x000fea0003c00000 */
[----:B------:R0:W1:Y:S02]  /*11d0*/  SHFL.BFLY P6, R14, R13, R12, R11 ;  /* 0x0c00000c0d0e7389 */ /* 0x00006400000c000b */
[----:B01----:R-:W-:Y:S05]  /*11e0*/  ENDCOLLECTIVE ;  /* 0x000000000000791b */ /* 0x003fea0003800000 */
.L_x_4555:
[----:B------:R-:W-:Y:S02]  /*11f0*/  FMNMX R5, R5, R10, !PT ;  /* 0x0000000a05057209 */ /* 0x000fe40007800000 */
[----:B------:R-:W-:Y:S01]  /*1200*/  MOV R12, 0x8 ;  /* 0x00000008000c7802 */ /* 0x000fe20000000f00 */
[----:B------:R-:W-:Y:S02]  /*1210*/  FADD R22, R21, R14 ;  /* 0x0000000e15167221 */ /* 0x000fe40000000000 */
[----:B------:R-:W-:Y:S02]  /*1220*/  FADD R21, -R5, R20 ;  /* 0x0000001405157221 */ /* 0x000fe40000000100 */
[----:B------:R-:W-:Y:S02]  /*1230*/  IMAD.MOV.U32 R13, RZ, RZ, R22 ;  /* 0x000000ffff0d7224 */ /* 0x000fe400078e0016 */
[----:B------:R-:W-:-:S07]  /*1240*/  FFMA.SAT R0, R21, R0, 0.5 ;  /* 0x3f00000015007423 */ /* 0x000fce0000002000 */
[----:B------:R-:W-:Y:S05]  /*1250*/  WARPSYNC.COLLECTIVE R15, `(.L_x_4556) ;  /* 0x000000000f087348 */ /* 0x000fea0003c00000 */
[----:B------:R0:W1:Y:S02]  /*1260*/  SHFL.BFLY P6, R14, R13, R12, R11 ;  /* 0x0c00000c0d0e7389 */ /* 0x00006400000c000b */
[----:B01----:R-:W-:Y:S05]  /*1270*/  ENDCOLLECTIVE ;  /* 0x000000000000791b */ /* 0x003fea0003800000 */
.L_x_4556:
[----:B------:R-:W-:-:S04]  /*1280*/  FFMA.RM R0, R0, R3, 12582913 ;  /* 0x4b40000100007423 */ /* 0x000fc80000004003 */
[C---:B------:R-:W-:Y:S01]  /*1290*/  FADD R10, R0.reuse, -12583039 ;  /* 0xcb40007f000a7421 */ /* 0x040fe20000000000 */
[----:B------:R-:W-:-:S03]  /*12a0*/  IMAD.SHL.U32 R0, R0, 0x800000, RZ ;  /* 0x0080000000007824 */ /* 0x000fc600078e00ff */
[----:B------:R-:W-:Y:S01]  /*12b0*/  FFMA R10, R21, 1.4426950216293334961, -R10 ;  /* 0x3fb8aa3b150a7823 */ /* 0x000fe2000000080a */
[----:B------:R-:W-:Y:S02]  /*12c0*/  HFMA2 R12, -RZ, RZ, 0, 2.384185791015625e-07 ;  /* 0x00000004ff0c7431 */ /* 0x000fe400000001ff */
[----:B------:R-:W-:-:S04]  /*12d0*/  FADD R4, R22, R14 ;  /* 0x0000000e16047221 */ /* 0x000fc80000000000 */
[----:B------:R-:W-:-:S07]  /*12e0*/  IMAD.MOV.U32 R13, RZ, RZ, R4 ;  /* 0x000000ffff0d7224 */ /* 0x000fce00078e0004 */
[----:B------:R-:W-:Y:S05]  /*12f0*/  WARPSYNC.COLLECTIVE R15, `(.L_x_4557) ;  /* 0x000000000f087348 */ /* 0x000fea0003c00000 */
[----:B------:R0:W1:Y:S02]  /*1300*/  SHFL.BFLY P6, R14, R13, R12, R11 ;  /* 0x0c00000c0d0e7389 */ /* 0x00006400000c000b */
[----:B01----:R-:W-:Y:S05]  /*1310*/  ENDCOLLECTIVE ;  /* 0x000000000000791b */ /* 0x003fea0003800000 */
.L_x_4557:
[----:B------:R-:W-:Y:S01]  /*1320*/  MOV R12, 0x2 ;  /* 0x00000002000c7802 */ /* 0x000fe20000000f00 */
[----:B------:R-:W-:Y:S01]  /*1330*/  FADD R5, R4, R14 ;  /* 0x0000000e04057221 */ /* 0x000fe20000000000 */
[----:B------:R-:W-:-:S03]  /*1340*/  FFMA R4, R21, 1.925963033500011079e-08, R10 ;  /* 0x32a5706015047823 */ /* 0x000fc6000000000a */
[----:B------:R-:W-:Y:S01]  /*1350*/  IMAD.MOV.U32 R13, RZ, RZ, R5 ;  /* 0x000000ffff0d7224 */ /* 0x000fe200078e0005 */
[----:B------:R0:W1:Y:S06]  /*1360*/  MUFU.EX2 R3, R4 ;  /* 0x0000000400037308 */ /* 0x00006c0000000800 */
[----:B01----:R-:W-:Y:S05]  /*1370*/  WARPSYNC.COLLECTIVE R15, `(.L_x_4558) ;  /* 0x000000000f087348 */ /* 0x003fea0003c00000 */
[----:B------:R2:W3:Y:S02]  /*1380*/  SHFL.BFLY P6, R14, R13, R12, R11 ;  /* 0x0c00000c0d0e7389 */ /* 0x0004e400000c000b */
[----:B0123--:R-:W-:Y:S05]  /*1390*/  ENDCOLLECTIVE ;  /* 0x000000000000791b */ /* 0x00ffea0003800000 */
.L_x_4558:
[----:B------:R-:W-:Y:S01]  /*13a0*/  FMUL R0, R0, R3 ;  /* 0x0000000300007220 */ /* 0x000fe20000400000 */
[----:B------:R-:W-:-:S03]  /*13b0*/  IMAD.MOV.U32 R12, RZ, RZ, 0x1 ;  /* 0x00000001ff0c7424 */ /* 0x000fc600078e00ff */
[----:B------:R-:W-:Y:S01]  /*13c0*/  FADD R3, RZ, R0 ;  /* 0x00000000ff037221 */ /* 0x000fe20000000000 */
[----:B------:R-:W-:-:S05]  /*13d0*/  FADD R10, R5, R14 ;  /* 0x0000000e050a7221 */ /* 0x000fca0000000000 */
[----:B------:R-:W-:-:S07]  /*13e0*/  MOV R13, R10 ;  /* 0x0000000a000d7202 */ /* 0x000fce0000000f00 */
[----:B------:R-:W-:Y:S05]  /*13f0*/  WARPSYNC.COLLECTIVE R15, `(.L_x_4559) ;  /* 0x000000000f087348 */ /* 0x000fea0003c00000 */
[----:B------:R0:W1:Y:S02]  /*1400*/  SHFL.BFLY P6, R14, R13, R12, R11 ;  /* 0x0c00000c0d0e7389 */ /* 0x00006400000c000b */
[----:B01----:R-:W-:Y:S05]  /*1410*/  ENDCOLLECTIVE ;  /* 0x000000000000791b */ /* 0x003fea0003800000 */
.L_x_4559:
[----:B------:R-:W-:Y:S02]  /*1420*/  HFMA2 R12, -RZ, RZ, 0, 9.5367431640625e-07 ;  /* 0x00000010ff0c7431 */ /* 0x000fe400000001ff */
[----:B------:R-:W-:Y:S01]  /*1430*/  IMAD.MOV.U32 R13, RZ, RZ, R3 ;  /* 0x000000ffff0d7224 */ /* 0x000fe200078e0003 */
[----:B------:R-:W-:-:S07]  /*1440*/  MOV R21, R14 ;  /* 0x0000000e00157202 */ /* 0x000fce0000000f00 */
[----:B------:R-:W-:Y:S05]  /*1450*/  WARPSYNC.COLLECTIVE R15, `(.L_x_4560) ;  /* 0x000000000f087348 */ /* 0x000fea0003c00000 */
[----:B------:R0:W1:Y:S02]  /*1460*/  SHFL.BFLY P6, R14, R13, R12, R11 ;  /* 0x0c00000c0d0e7389 */ /* 0x00006400000c000b */
[----:B01----:R-:W-:Y:S05]  /*1470*/  ENDCOLLECTIVE ;  /* 0x000000000000791b */ /* 0x003fea0003800000 */
.L_x_4560:
[----:B------:R-:W-:Y:S01]  /*1480*/  FADD R21, R10, R21 ;  /* 0x000000150a157221 */ /* 0x000fe20000000000 */
[----:B------:R-:W-:Y:S02]  /*1490*/  IMAD.MOV.U32 R12, RZ, RZ, 0x8 ;  /* 0x00000008ff0c7424 */ /* 0x000fe400078e00ff */
[----:B------:R-:W-:-:S04]  /*14a0*/  IMAD.MOV.U32 R4, RZ, RZ, R14 ;  /* 0x000000ffff047224 */ /* 0x000fc800078e000e */
[----:B------:R-:W-:-:S05]  /*14b0*/  FADD R20, R3, R4 ;  /* 0x0000000403147221 */ /* 0x000fca0000000000 */
[----:B------:R-:W-:-:S07]  /*14c0*/  MOV R13, R20 ;  /* 0x00000014000d7202 */ /* 0x000fce0000000f00 */
[----:B------:R-:W-:Y:S05]  /*14d0*/  WARPSYNC.COLLECTIVE R15, `(.L_x_4561) ;  /* 0x000000000f087348 */ /* 0x000fea0003c00000 */
[----:B------:R0:W1:Y:S02]  /*14e0*/  SHFL.BFLY P6, R14, R13, R12, R11 ;  /* 0x0c00000c0d0e7389 */ /* 0x00006400000c000b */
[----:B01----:R-:W-:Y:S05]  /*14f0*/  ENDCOLLECTIVE ;  /* 0x000000000000791b */ /* 0x003fea0003800000 */
.L_x_4561:
[----:B------:R-:W-:Y:S01]  /*1500*/  HFMA2 R12, -RZ, RZ, 0, 2.384185791015625e-07 ;  /* 0x00000004ff0c7431 */ /* 0x000fe200000001ff */
[----:B------:R-:W-:-:S05]  /*1510*/  MOV R5, R14 ;  /* 0x0000000e00057202 */ /* 0x000fca0000000f00 */
[----:B------:R-:W-:-:S04]  /*1520*/  FADD R23, R20, R5 ;  /* 0x0000000514177221 */ /* 0x000fc80000000000 */
[----:B------:R-:W-:-:S07]  /*1530*/  IMAD.MOV.U32 R13, RZ, RZ, R23 ;  /* 0x000000ffff0d7224 */ /* 0x000fce00078e0017 */
[----:B------:R-:W-:Y:S05]  /*1540*/  WARPSYNC.COLLECTIVE R15, `(.L_x_4562) ;  /* 0x000000000f087348 */ /* 0x000fea0003c00000 */
[----:B------:R0:W1:Y:S02]  /*1550*/  SHFL.BFLY P6, R14, R13, R12, R11 ;  /* 0x0c00000c0d0e7389 */ /* 0x00006400000c000b */
[----:B01----:R-:W-:Y:S05]  /*1560*/  ENDCOLLECTIVE ;  /* 0x000000000000791b */ /* 0x003fea0003800000 */
.L_x_4562:
[----:B------:R-:W-:Y:S02]  /*1570*/  IMAD.MOV.U32 R12, RZ, RZ, 0x2 ;  /* 0x00000002ff0c7424 */ /* 0x000fe400078e00ff */
[----:B------:R-:W-:-:S04]  /*1580*/  IMAD.MOV.U32 R24, RZ, RZ, R14 ;  /* 0x000000ffff187224 */ /* 0x000fc800078e000e */
[----:B------:R-:W-:-:S05]  /*1590*/  FADD R24, R23, R24 ;  /* 0x0000001817187221 */ /* 0x000fca0000000000 */
[----:B------:R-:W-:-:S07]  /*15a0*/  MOV R13, R24 ;  /* 0x00000018000d7202 */ /* 0x000fce0000000f00 */
[----:B------:R-:W-:Y:S05]  /*15b0*/  WARPSYNC.COLLECTIVE R15, `(.L_x_4563) ;  /* 0x000000000f087348 */ /* 0x000fea0003c00000 */
[----:B------:R0:W1:Y:S02]  /*15c0*/  SHFL.BFLY P6, R14, R13, R12, R11 ;  /* 0x0c00000c0d0e7389 */ /* 0x00006400000c000b */
[----:B01----:R-:W-:Y:S05]  /*15d0*/  ENDCOLLECTIVE ;  /* 0x000000000000791b */ /* 0x003fea0003800000 */
.L_x_4563:
[----:B------:R-:W-:Y:S01]  /*15e0*/  HFMA2 R12, -RZ, RZ, 0, 5.9604644775390625e-08 ;  /* 0x00000001ff0c7431 */ /* 0x000fe200000001ff */
[----:B------:R-:W-:-:S05]  /*15f0*/  MOV R3, R14 ;  /* 0x0000000e00037202 */ /* 0x000fca0000000f00 */
[----:B------:R-:W-:-:S04]  /*1600*/  FADD R3, R24, R3 ;  /* 0x0000000318037221 */ /* 0x000fc80000000000 */
[----:B------:R-:W-:-:S07]  /*1610*/  IMAD.MOV.U32 R13, RZ, RZ, R3 ;  /* 0x000000ffff0d7224 */ /* 0x000fce00078e0003 */
[----:B------:R-:W-:Y:S05]  /*1620*/  WARPSYNC.COLLECTIVE R15, `(.L_x_4564) ;  /* 0x000000000f087348 */ /* 0x000fea0003c00000 */
[----:B------:R0:W1:Y:S02]  /*1630*/  SHFL.BFLY P6, R14, R13, R12, R11 ;  /* 0x0c00000c0d0e7389 */ /* 0x00006400000c000b */
[----:B01----:R-:W-:Y:S05]  /*1640*/  ENDCOLLECTIVE ;  /* 0x000000000000791b */ /* 0x003fea0003800000 */
.L_x_4564:
[----:B------:R-:W-:Y:S05]  /*1650*/  BRA `(.L_x_4565) ;  /* 0xfffffff0008c7947 */ /* 0x000fea000383ffff */
        .weak           $__internal_76_$__cuda_sm3x_div_rn_noftz_f32_slowpath
        .type           $__internal_76_$__cuda_sm3x_div_rn_noftz_f32_slowpath,@function
        .size           $__internal_76_$__cuda_sm3x_div_rn_noftz_f32_slowpath,(.L_x_8562 - $__internal_76_$__cuda_sm3x_div_rn_noftz_f32_slowpath)
$__internal_76_$__cuda_sm3x_div_rn_noftz_f32_slowpath:
        /* <DEDUP_REMOVED lines=34> */
.L_x_4567:
[----:B------:R-:W-:Y:S01]  /*1880*/  LEA R12, R11, 0xc0800000, 0x17 ;  /* 0xc08000000b0c7811 */ /* 0x000fe200078eb8ff */
[----:B------:R-:W-:Y:S04]  /*1890*/  BSSY.RECONVERGENT B2, `(.L_x_4572) ;  /* 0x0000036000027945 */ /* 0x000fe80003800200 */
[----:B------:R-:W-:Y:S01]  /*18a0*/  IMAD.IADD R13, R3, 0x1, -R12 ;  /* 0x00000001030d7824 */ /* 0x000fe200078e0a0c */
[----:B------:R-:W-:-:S03]  /*18b0*/  IADD3 R12, PT, PT, R14, -0x7f, RZ ;  /* 0xffffff810e0c7810 */ /* 0x000fc60007ffe0ff */
[----:B------:R0:W1:Y:S01]  /*18c0*/  MUFU.RCP R3, R13 ;  /* 0x0000000d00037308 */ /* 0x0000620000001000 */
[----:B------:R-:W-:Y:S01]  /*18d0*/  FADD.FTZ R15, -R13, -RZ ;  /* 0x800000ff0d0f7221 */ /* 0x000fe20000010100 */
[C---:B------:R-:W-:Y:S01]  /*18e0*/  IMAD R2, R12.reuse, -0x800000, R2 ;  /* 0xff8000000c027824 */ /* 0x040fe200078e0202 */
        /* <DEDUP_REMOVED lines=22> */
[CC--:B------:R-:W-:Y:S01]  /*1a50*/  FFMA.RZ R10, R3.reuse, R15.reuse, R20 ;  /* 0x0000000f030a7223 */ /* 0x0c0fe2000000c014 */
[C---:B------:R-:W-:Y:S01]  /*1a60*/  IADD3 R12, PT, PT, R14.reuse, 0x20, RZ ;  /* 0x000000200e0c7810 */ /* 0x040fe20007ffe0ff */
[----:B------:R-:W-:Y:S01]  /*1a70*/  IMAD.MOV R13, RZ, RZ, -R14 ;  /* 0x000000ffff0d7224 */ /* 0x000fe200078e0a0e */
[----:B------:R-:W-:Y:S02]  /*1a80*/  ISETP.NE.AND P4, PT, R14, RZ, PT ;  /* 0x000000ff0e00720c */ /* 0x000fe40003f85270 */
[----:B------:R-:W-:Y:S01]  /*1a90*/  LOP3.LUT R11, R10, 0x7fffff, RZ, 0xc0, !PT ;  /* 0x007fffff0a0b7812 */ /* 0x000fe200078ec0ff */
[CCC-:B------:R-:W-:Y:S01]  /*1aa0*/  FFMA.RP R10, R3.reuse, R15.reuse, R20.reuse ;  /* 0x0000000f030a7223 */ /* 0x1c0fe20000008014 */
[----:B------:R-:W-:Y:S01]  /*1ab0*/  FFMA.RM R3, R3, R15, R20 ;  /* 0x0000000f03037223 */ /* 0x000fe20000004014 */
        /* <DEDUP_REMOVED lines=15> */
.L_x_4574:
[----:B------:R-:W-:-:S04]  /*1bb0*/  LOP3.LUT R2, R2, 0x80000000, RZ, 0xc0, !PT ;  /* 0x8000000002027812 */ /* 0x000fc800078ec0ff */
[----:B------:R-:W-:Y:S01]  /*1bc0*/  LOP3.LUT R2, R2, 0x7f800000, RZ, 0xfc, !PT ;  /* 0x7f80000002027812 */ /* 0x000fe200078efcff */
[----:B------:R-:W-:Y:S06]  /*1bd0*/  BRA `(.L_x_4575) ;  /* 0x0000000000047947 */ /* 0x000fec0003800000 */
.L_x_4573:
[----:B------:R-:W-:-:S07]  /*1be0*/  IMAD R2, R13, 0x800000, R2 ;  /* 0x008000000d027824 */ /* 0x000fce00078e0202 */
.L_x_4575:
[----:B------:R-:W-:Y:S05]  /*1bf0*/  BSYNC.RECONVERGENT B2 ;  /* 0x0000000000027941 */ /* 0x000fea0003800200 */
.L_x_4572:
[----:B------:R-:W-:Y:S05]  /*1c00*/  BRA `(.L_x_4576) ;  /* 0x0000000000207947 */ /* 0x000fea0003800000 */
.L_x_4571:
[----:B------:R-:W-:-:S04]  /*1c10*/  LOP3.LUT R2, R3, 0x80000000, R2, 0x48, !PT ;  /* 0x8000000003027812 */ /* 0x000fc800078e4802 */
[----:B------:R-:W-:Y:S01]  /*1c20*/  LOP3.LUT R2, R2, 0x7f800000, RZ, 0xfc, !PT ;  /* 0x7f80000002027812 */ /* 0x000fe200078efcff */
[----:B------:R-:W-:Y:S06]  /*1c30*/  BRA `(.L_x_4576) ;  /* 0x0000000000147947 */ /* 0x000fec0003800000 */
.L_x_4570:
[----:B------:R-:W-:Y:S01]  /*1c40*/  LOP3.LUT R2, R3, 0x80000000, R2, 0x48, !PT ;  /* 0x8000000003027812 */ /* 0x000fe200078e4802 */
[----:B------:R-:W-:Y:S06]  /*1c50*/  BRA `(.L_x_4576) ;  /* 0x00000000000c7947 */ /* 0x000fec0003800000 */
.L_x_4569:
[----:B------:R-:W0:Y:S01]  /*1c60*/  MUFU.RSQ R2, -QNAN ;  /* 0xffc0000000027908 */ /* 0x000e220000001400 */
[----:B------:R-:W-:Y:S05]  /*1c70*/  BRA `(.L_x_4576) ;  /* 0x0000000000047947 */ /* 0x000fea0003800000 */
.L_x_4568:
[----:B------:R-:W-:-:S07]  /*1c80*/  FADD.FTZ R2, R2, R3 ;  /* 0x0000000302027221 */ /* 0x000fce0000010000 */
.L_x_4576:
[----:B------:R-:W-:Y:S05]  /*1c90*/  BSYNC.RECONVERGENT B1 ;  /* 0x0000000000017941 */ /* 0x000fea0003800200 */
.L_x_4566:
[----:B------:R-:W-:Y:S01]  /*1ca0*/  HFMA2 R3, -RZ, RZ, 0, 0 ;  /* 0x00000000ff037431 */ /* 0x000fe200000001ff */
[----:B0-----:R-:W-:Y:S01]  /*1cb0*/  MOV R13, R2 ;  /* 0x00000002000d7202 */ /* 0x001fe20000000f00 */
[----:B------:R-:W-:-:S04]  /*1cc0*/  IMAD.MOV.U32 R2, RZ, RZ, R4 ;  /* 0x000000ffff027224 */ /* 0x000fc800078e0004 */
[----:B------:R-:W-:Y:S05]  /*1cd0*/  RET.REL.NODEC R2 `(_Z15SoftmaxWarpImplI10DirectLoadIffE11DirectStoreIffEfLi1ELi1ELi32ELi2ELb1EL9Algorithm0EEvT_T0_ll) ;  /* 0xffffffe002c87950 */ /* 0x000fea0003c3ffff */
.L_x_4577:
        /* <DEDUP_REMOVED lines=10> */
.L_x_8562:


//--------------------- .text._Z15SoftmaxWarpImplI10DirectLoadIffE11DirectStoreIffEfLi1ELi1ELi32ELi2ELb0EL9Algorithm0EEvT_T0_ll --------------------------
	.section	.text._Z15SoftmaxWarpImplI10DirectLoadIffE11DirectStoreIffEfLi1ELi1ELi32ELi2ELb0EL9Algorithm0EEvT_T0_ll,"ax",@progbits
	.align	128
        .global         _Z15SoftmaxWarpImplI10DirectLoadIffE11DirectStoreIffEfLi1ELi1ELi32ELi2ELb0EL9Algorithm0EEvT_T0_ll
        .type           _Z15SoftmaxWarpImplI10DirectLoadIffE11DirectStoreIffEfLi1ELi1ELi32ELi2ELb0EL9Algorithm0EEvT_T0_ll,@function
        .size           _Z15SoftmaxWarpImplI10DirectLoadIffE11DirectStoreIffEfLi1ELi1ELi32ELi2ELb0EL9Algorithm0EEvT_T0_ll,(.L_x_8563 - _Z15SoftmaxWarpImplI10DirectLoadIffE11DirectStoreIffEfLi1ELi1ELi32ELi2ELb0EL9Algorithm0EEvT_T0_ll)
        .other          _Z15SoftmaxWarpImplI10DirectLoadIffE11DirectStoreIffEfLi1ELi1ELi32ELi2ELb0EL9Algorithm0EEvT_T0_ll,@"STO_CUDA_ENTRY STV_DEFAULT"
_Z15SoftmaxWarpImplI10DirectLoadIffE11DirectStoreIffEfLi1ELi1ELi32ELi2ELb0EL9Algorithm0EEvT_T0_ll:
.text._Z15SoftmaxWarpImplI10DirectLoadIffE11DirectStoreIffEfLi1ELi1ELi32ELi2ELb0EL9Algorithm0EEvT_T0_ll:
[----:B------:R-:W0:Y:S01]  /*0000*/  LDC R1, c[0x0][0x37c] ;  /* 0x0000df00ff017b82 */ /* 0x000e220000000800 */
[----:B------:R-:W1:Y:S01]  /*0010*/  LDCU.64 UR4, c[0x0][0x3a8] ;  /* 0x00007500ff0477ac */ /* 0x000e620008000a00 */
[----:B------:R-:W2:Y:S01]  /*0020*/  LDCU.64 UR40, c[0x0][0x3a0] ;  /* 0x00007400ff2877ac */ /* 0x000ea20008000a00 */
[----:B------:R-:W3:Y:S01]  /*0030*/  LDCU.128 UR36, c[0x0][0x390] ;  /* 0x00007200ff2477ac */ /* 0x000ee20008000c00 */
[----:B-1----:R-:W-:-:S04]  /*0040*/  UISETP.GE.U32.AND UP0, UPT, UR4, 0x21, UPT ;  /* 0x000000210400788c */ /* 0x002fc8000bf06070 */
[----:B------:R-:W-:-:S09]  /*0050*/  UISETP.GE.AND.EX UP0, UPT, UR5, URZ, UPT, UP0 ;  /* 0x000000ff0500728c */ /* 0x000fd2000bf06300 */
[----:B--23--:R-:W-:Y:S05]  /*0060*/  BRA.U !UP0, `(.L_x_4578) ;  /* 0x0000000108407547 */ /* 0x00cfea000b800000 */
        /* <DEDUP_REMOVED lines=16> */
.L_x_4578:
        /* <DEDUP_REMOVED lines=15> */
[----:B------:R-:W3:Y:S08]  /*0260*/  LDC.64 R16, c[0x0][0x380] ;  /* 0x0000e000ff107b82 */ /* 0x000ef00000000a00 */
[----:B------:R-:W4:Y:S08]  /*0270*/  LDC.64 R8, c[0x0][0x388] ;  /* 0x0000e200ff087b82 */ /* 0x000f300000000a00 */
[----:B------:R-:W0:Y:S02]  /*0280*/  LDC.64 R4, c[0x0][0x398] ;  /* 0x0000e600ff047b82 */ /* 0x000e240000000a00 */
.L_x_4584:
[----:B------:R-:W-:Y:S01]  /*0290*/  MOV R25, RZ ;  /* 0x000000ff00197202 */ /* 0x000fe20000000f00 */
[-C--:B----4-:R-:W-:Y:S01]  /*02a0*/  IMAD R0, R21, R8.reuse, RZ ;  /* 0x0000000815007224 */ /* 0x090fe200078e02ff */
[----:B--2---:R-:W-:Y:S02]  /*02b0*/  R2UR UR4, R6 ;  /* 0x00000000060472ca */ /* 0x004fe400000e0000 */
[C---:B------:R-:W-:Y:S01]  /*02c0*/  R2UR UR5, R7.reuse ;  /* 0x00000000070572ca */ /* 0x040fe200000e0000 */
[----:B01----:R-:W-:Y:S01]  /*02d0*/  IMAD.WIDE.U32 R2, R20, R8, R24 ;  /* 0x0000000814027225 */ /* 0x003fe200078e0018 */
[----:B------:R-:W-:Y:S02]  /*02e0*/  R2UR UR6, R6 ;  /* 0x00000000060672ca */ /* 0x000fe400000e0000 */
[----:B------:R-:W-:Y:S01]  /*02f0*/  R2UR UR7, R7 ;  /* 0x00000000070772ca */ /* 0x000fe200000e0000 */
[----:B------:R-:W-:Y:S01]  /*0300*/  IMAD R11, R20, R9, R0 ;  /* 0x00000009140b7224 */ /* 0x000fe200078e0200 */
[----:B---3--:R-:W-:-:S03]  /*0310*/  LEA R10, P0, R2, R16, 0x2 ;  /* 0x00000010020a7211 */ /* 0x008fc600078010ff */
[----:B------:R-:W-:-:S05]  /*0320*/  IMAD.IADD R0, R3, 0x1, R11 ;  /* 0x0000000103007824 */ /* 0x000fca00078e020b */
[----:B------:R-:W-:Y:S02]  /*0330*/  LEA.HI.X R11, R2, R17, R0, 0x2, P0 ;  /* 0x00000011020b7211 */ /* 0x000fe400000f1400 */
[----:B------:R-:W-:-:S03]  /*0340*/  LEA R2, P0, R8, R10, 0x2 ;  /* 0x0000000a08027211 */ /* 0x000fc600078010ff */
[----:B------:R-:W2:Y:S01]  /*0350*/  LDG.E R23, desc[UR4][R10.64] ;  /* 0x000000040a177981 */ /* 0x000ea2000c1e1900 */
[----:B------:R-:W-:-:S05]  /*0360*/  LEA.HI.X R3, R8, R11, R9, 0x2, P0 ;  /* 0x0000000b08037211 */ /* 0x000fca00000f1409 */
[----:B------:R-:W3:Y:S01]  /*0370*/  LDG.E R19, desc[UR6][R2.64] ;  /* 0x0000000602137981 */ /* 0x000ee2000c1e1900 */
[----:B------:R-:W-:Y:S01]  /*0380*/  UMOV UR4, 0xffffffff ;  /* 0xffffffff00047882 */ /* 0x000fe20000000000 */
[----:B--2---:R-:W-:Y:S02]  /*0390*/  FMNMX R13, R23, -INF , !PT ;  /* 0xff800000170d7809 */ /* 0x004fe40007800000 */
[----:B---3--:R-:W-:Y:S01]  /*03a0*/  FMNMX R0, R19, -INF , !PT ;  /* 0xff80000013007809 */ /* 0x008fe20007800000 */
[----:B------:R-:W-:Y:S06]  /*03b0*/  BRA.DIV UR4, `(.L_x_4579) ;  /* 0x0000000604bc7947 */ /* 0x000fec000b800000 */
[----:B------:R-:W1:Y:S01]  /*03c0*/  SHFL.BFLY PT, R14, R13, 0x10, 0x1f ;  /* 0x0e001f000d0e7f89 */ /* 0x000e6200000e0000 */
[----:B------:R-:W-:Y:S02]  /*03d0*/  HFMA2 R12, -RZ, RZ, 3.7421875, 0 ;  /* 0x437c0000ff0c7431 */ /* 0x000fe400000001ff */
[----:B------:R-:W-:Y:S01]  /*03e0*/  IMAD.MOV.U32 R11, RZ, RZ, 0x3bbb989d ;  /* 0x3bbb989dff0b7424 */ /* 0x000fe200078e00ff */
[----:B------:R-:W2:Y:S01]  /*03f0*/  SHFL.BFLY PT, R25, R0, 0x10, 0x1f ;  /* 0x0e001f0000197f89 */ /* 0x000ea200000e0000 */
[----:B-1----:R-:W-:Y:S02]  /*0400*/  FMNMX R13, R13, R14, !PT ;  /* 0x0000000e0d0d7209 */ /* 0x002fe40007800000 */
        /* <DEDUP_REMOVED lines=17> */
[----:B------:R-:W-:-:S04]  /*0520*/  FADD R2, R23, -R2 ;  /* 0x8000000217027221 */ /* 0x000fc80000000000 */
[----:B------:R-:W-:Y:S01]  /*0530*/  FFMA.SAT R0, R2, R11, 0.5 ;  /* 0x3f00000002007423 */ /* 0x000fe2000000200b */
[----:B------:R-:W-:-:S03]  /*0540*/  FADD R14, R19, -R14 ;  /* 0x8000000e130e7221 */ /* 0x000fc60000000000 */
[----:B------:R-:W-:Y:S01]  /*0550*/  FFMA.RM R0, R0, R12, 12582913 ;  /* 0x4b40000100007423 */ /* 0x000fe2000000400c */
[----:B------:R-:W-:-:S03]  /*0560*/  FFMA.SAT R11, R14, R11, 0.5 ;  /* 0x3f0000000e0b7423 */ /* 0x000fc6000000200b */
[C---:B------:R-:W-:Y:S01]  /*0570*/  FADD R3, R0.reuse, -12583039 ;  /* 0xcb40007f00037421 */ /* 0x040fe20000000000 */
[----:B------:R-:W-:Y:S01]  /*0580*/  FFMA.RM R11, R11, R12, 12582913 ;  /* 0x4b4000010b0b7423 */ /* 0x000fe2000000400c */
[----:B------:R-:W-:Y:S02]  /*0590*/  IMAD.SHL.U32 R0, R0, 0x800000, RZ ;  /* 0x0080000000007824 */ /* 0x000fe400078e00ff */
[----:B------:R-:W-:Y:S01]  /*05a0*/  FFMA R3, R2, 1.4426950216293334961, -R3 ;  /* 0x3fb8aa3b02037823 */ /* 0x000fe20000000803 */
[----:B------:R-:W-:-:S03]  /*05b0*/  FADD R13, R11, -12583039 ;  /* 0xcb40007f0b0d7421 */ /* 0x000fc60000000000 */
[----:B------:R-:W-:Y:S01]  /*05c0*/  FFMA R3, R2, 1.925963033500011079e-08, R3 ;  /* 0x32a5706002037823 */ /* 0x000fe20000000003 */
[----:B------:R-:W-:Y:S01]  /*05d0*/  FFMA R13, R14, 1.4426950216293334961, -R13 ;  /* 0x3fb8aa3b0e0d7823 */ /* 0x000fe2000000080d */
[----:B------:R-:W-:-:S03]  /*05e0*/  IMAD.SHL.U32 R2, R11, 0x800000, RZ ;  /* 0x008000000b027824 */ /* 0x000fc600078e00ff */
[----:B------:R-:W-:Y:S01]  /*05f0*/  FFMA R10, R14, 1.925963033500011079e-08, R13 ;  /* 0x32a570600e0a7823 */ /* 0x000fe2000000000d */
[----:B------:R-:W1:Y:S08]  /*0600*/  MUFU.EX2 R3, R3 ;  /* 0x0000000300037308 */ /* 0x000e700000000800 */
[----:B------:R-:W2:Y:S01]  /*0610*/  MUFU.EX2 R15, R10 ;  /* 0x0000000a000f7308 */ /* 0x000ea20000000800 */
[----:B-1----:R-:W-:-:S04]  /*0620*/  FMUL R0, R0, R3 ;  /* 0x0000000300007220 */ /* 0x002fc80000400000 */
        /* <DEDUP_REMOVED lines=20> */
[----:B------:R2:W3:Y:S02]  /*0770*/  SHFL.BFLY PT, R14, R23, 0x1, 0x1f ;  /* 0x0c201f00170e7f89 */ /* 0x0004e400000e0000 */
[----:B-12---:R-:W-:-:S07]  /*0780*/  FADD R3, R10, R3 ;  /* 0x000000030a037221 */ /* 0x006fce0000000000 */
.L_x_4606:
[----:B------:R-:W1:Y:S01]  /*0790*/  MUFU.RCP R10, R3 ;  /* 0x00000003000a7308 */ /* 0x000e620000001000 */
[----:B------:R-:W-:Y:S01]  /*07a0*/  BSSY.RECONVERGENT B0, `(.L_x_4580) ;  /* 0x000000c000007945 */ /* 0x000fe20003800200 */
[----:B---3--:R-:W-:-:S06]  /*07b0*/  FADD R23, R23, R14 ;  /* 0x0000000e17177221 */ /* 0x008fcc0000000000 */
        /* <DEDUP_REMOVED lines=8> */
[----:B0-----:R-:W-:Y:S05]  /*0840*/  CALL.REL.NOINC `($__internal_77_$__cuda_sm3x_div_rn_noftz_f32_slowpath) ;  /* 0x0000000c00047944 */ /* 0x001fea0003c00000 */
[----:B------:R-:W-:-:S07]  /*0850*/  MOV R15, R0 ;  /* 0x00000000000f7202 */ /* 0x000fce0000000f00 */
.L_x_4581:
[----:B------:R-:W-:Y:S05]  /*0860*/  BSYNC.RECONVERGENT B0 ;  /* 0x0000000000007941 */ /* 0x000fea0003800200 */
.L_x_4580:
[----:B------:R-:W-:Y:S01]  /*0870*/  IMAD.MOV.U32 R25, RZ, RZ, RZ ;  /* 0x000000ffff197224 */ /* 0x000fe200078e00ff */
[----:B------:R-:W1:Y:S01]  /*0880*/  MUFU.RCP R0, R23 ;  /* 0x0000001700007308 */ /* 0x000e620000001000 */
[----:B------:R-:W-:Y:S01]  /*0890*/  IMAD R3, R21, UR38, RZ ;  /* 0x0000002615037c24 */ /* 0x000fe2000f8e02ff */
[----:B------:R-:W-:Y:S01]  /*08a0*/  R2UR UR4, R6 ;  /* 0x00000000060472ca */ /* 0x000fe200000e0000 */
[C---:B------:R-:W-:Y:S01]  /*08b0*/  IMAD.WIDE.U32 R12, R20.reuse, UR38, R24 ;  /* 0x00000026140c7c25 */ /* 0x040fe2000f8e0018 */
[----:B------:R-:W-:Y:S01]  /*08c0*/  R2UR UR5, R7 ;  /* 0x00000000070572ca */ /* 0x000fe200000e0000 */
[----:B------:R-:W-:Y:S02]  /*08d0*/  BSSY.RECONVERGENT B0, `(.L_x_4582) ;  /* 0x0000012000007945 */ /* 0x000fe40003800200 */
[----:B------:R-:W-:Y:S01]  /*08e0*/  IMAD R3, R20, UR39, R3 ;  /* 0x0000002714037c24 */ /* 0x000fe2000f8e0203 */
[----:B------:R-:W-:-:S03]  /*08f0*/  LEA R10, P0, R12, UR36, 0x2 ;  /* 0x000000240c0a7c11 */ /* 0x000fc6000f8010ff */
[----:B------:R-:W-:-:S05]  /*0900*/  IMAD.IADD R3, R13, 0x1, R3 ;  /* 0x000000010d037824 */ /* 0x000fca00078e0203 */
[----:B------:R-:W-:Y:S01]  /*0910*/  LEA.HI.X R11, R12, UR37, R3, 0x2, P0 ;  /* 0x000000250c0b7c11 */ /* 0x000fe200080f1403 */
[----:B-1----:R-:W-:-:S03]  /*0920*/  FFMA R3, -R23, R0, 1 ;  /* 0x3f80000017037423 */ /* 0x002fc60000000100 */
[----:B------:R-:W1:Y:S01]  /*0930*/  FCHK P0, R2, R23 ;  /* 0x0000001702007302 */ /* 0x000e620000000000 */
[----:B------:R-:W-:Y:S01]  /*0940*/  FFMA R3, R0, R3, R0 ;  /* 0x0000000300037223 */ /* 0x000fe20000000000 */
[----:B------:R2:W-:Y:S03]  /*0950*/  STG.E desc[UR4][R10.64], R15 ;  /* 0x0000000f0a007986 */ /* 0x0005e6000c101904 */
[----:B------:R-:W-:-:S04]  /*0960*/  FFMA R0, R2, R3, RZ ;  /* 0x0000000302007223 */ /* 0x000fc800000000ff */
[----:B------:R-:W-:-:S04]  /*0970*/  FFMA R12, -R23, R0, R2 ;  /* 0x00000000170c7223 */ /* 0x000fc80000000102 */
[----:B------:R-:W-:Y:S01]  /*0980*/  FFMA R13, R3, R12, R0 ;  /* 0x0000000c030d7223 */ /* 0x000fe20000000000 */
[----:B-12---:R-:W-:Y:S06]  /*0990*/  @!P0 BRA `(.L_x_4583) ;  /* 0x0000000000148947 */ /* 0x006fec0003800000 */
[----:B------:R-:W-:Y:S01]  /*09a0*/  MOV R0, R2 ;  /* 0x0000000200007202 */ /* 0x000fe20000000f00 */
[----:B------:R-:W-:Y:S01]  /*09b0*/  IMAD.MOV.U32 R3, RZ, RZ, R23 ;  /* 0x000000ffff037224 */ /* 0x000fe200078e0017 */
[----:B------:R-:W-:-:S07]  /*09c0*/  MOV R12, 0x9e0 ;  /* 0x000009e0000c7802 */ /* 0x000fce0000000f00 */
[----:B0-----:R-:W-:Y:S05]  /*09d0*/  CALL.REL.NOINC `($__internal_77_$__cuda_sm3x_div_rn_noftz_f32_slowpath) ;  /* 0x0000000800a07944 */ /* 0x001fea0003c00000 */
[----:B------:R-:W-:-:S07]  /*09e0*/  IMAD.MOV.U32 R13, RZ, RZ, R0 ;  /* 0x000000ffff0d7224 */ /* 0x000fce00078e0000 */
.L_x_4583:
[----:B------:R-:W-:Y:S05]  /*09f0*/  BSYNC.RECONVERGENT B0 ;  /* 0x0000000000007941 */ /* 0x000fea0003800200 */
.L_x_4582:
[----:B0-----:R-:W-:Y:S02]  /*0a00*/  LEA R2, P0, R4, R10, 0x2 ;  /* 0x0000000a04027211 */ /* 0x001fe400078010ff */
[----:B------:R-:W-:Y:S02]  /*0a10*/  R2UR UR4, R6 ;  /* 0x00000000060472ca */ /* 0x000fe400000e0000 */
[----:B------:R-:W-:Y:S02]  /*0a20*/  LEA.HI.X R3, R4, R11, R5, 0x2, P0 ;  /* 0x0000000b04037211 */ /* 0x000fe400000f1405 */
[C---:B------:R-:W-:Y:S02]  /*0a30*/  IADD3 R20, P0, PT, R22.reuse, R20, RZ ;  /* 0x0000001416147210 */ /* 0x040fe40007f1e0ff */
[----:B------:R-:W-:Y:S02]  /*0a40*/  R2UR UR5, R7 ;  /* 0x00000000070572ca */ /* 0x000fe400000e0000 */
[----:B------:R-:W-:-:S02]  /*0a50*/  LEA.HI.X.SX32 R21, R22, R21, 0x1, P0 ;  /* 0x0000001516157211 */ /* 0x000fc400000f0eff */
[----:B------:R-:W-:-:S04]  /*0a60*/  ISETP.GE.U32.AND P0, PT, R20, UR40, PT ;  /* 0x0000002814007c0c */ /* 0x000fc8000bf06070 */
[----:B------:R-:W-:-:S05]  /*0a70*/  ISETP.GE.AND.EX P0, PT, R21, UR41, PT, P0 ;  /* 0x0000002915007c0c */ /* 0x000fca000bf06300 */
[----:B------:R0:W-:Y:S08]  /*0a80*/  STG.E desc[UR4][R2.64], R13 ;  /* 0x0000000d02007986 */ /* 0x0001f0000c101904 */
[----:B------:R-:W-:Y:S05]  /*0a90*/  @!P0 BRA `(.L_x_4584) ;  /* 0xfffffff400fc8947 */ /* 0x000fea000383ffff */
[----:B------:R-:W-:Y:S05]  /*0aa0*/  EXIT ;  /* 0x000000000000794d */ /* 0x000fea0003800000 */
.L_x_4579:
[----:B------:R-:W-:Y:S01]  /*0ab0*/  HFMA2 R12, -RZ, RZ, 0, 9.5367431640625e-07 ;  /* 0x00000010ff0c7431 */ /* 0x000fe200000001ff */
[----:B------:R-:W-:Y:S01]  /*0ac0*/  BSSY B0, `(.L_x_4585) ;  /* 0x0000006000007945 */ /* 0x000fe20003800000 */
[----:B------:R-:W-:Y:S02]  /*0ad0*/  IMAD.MOV.U32 R11, RZ, RZ, 0x1f ;  /* 0x0000001fff0b7424 */ /* 0x000fe400078e00ff */
[----:B------:R-:W-:-:S07]  /*0ae0*/  IMAD.MOV.U32 R15, RZ, RZ, -0x1 ;  /* 0xffffffffff0f7424 */ /* 0x000fce00078e00ff */
[----:B0-----:R-:W-:Y:S05]  /*0af0*/  WARPSYNC.COLLECTIVE R15, `(.L_x_4586) ;  /* 0x000000000f087348 */ /* 0x001fea0003c00000 */
[----:B------:R1:W2:Y:S02]  /*0b00*/  SHFL.BFLY P6, R14, R13, R12, R11 ;  /* 0x0c00000c0d0e7389 */ /* 0x0002a400000c000b */
[----:B012---:R-:W-:Y:S05]  /*0b10*/  ENDCOLLECTIVE ;  /* 0x000000000000791b */ /* 0x007fea0003800000 */
.L_x_4586:
[----:B------:R-:W-:Y:S05]  /*0b20*/  BSYNC B0 ;  /* 0x0000000000007941 */ /* 0x000fea0003800000 */
.L_x_4585:
[----:B------:R-:W-:Y:S01]  /*0b30*/  FMNMX R13, R13, R14, !PT ;  /* 0x0000000e0d0d7209 */ /* 0x000fe20007800000 */
[----:B------:R-:W-:Y:S01]  /*0b40*/  IMAD.MOV.U32 R11, RZ, RZ, 0x1f ;  /* 0x0000001fff0b7424 */ /* 0x000fe200078e00ff */
[----:B------:R-:W-:Y:S01]  /*0b50*/  MOV R12, 0x8 ;  /* 0x00000008000c7802 */ /* 0x000fe20000000f00 */
[----:B------:R-:W-:-:S07]  /*0b60*/  IMAD.MOV.U32 R15, RZ, RZ, -0x1 ;  /* 0xffffffffff0f7424 */ /* 0x000fce00078e00ff */
[----:B------:R-:W-:Y:S05]  /*0b70*/  WARPSYNC.COLLECTIVE R15, `(.L_x_4587) ;  /* 0x000000000f087348 */ /* 0x000fea0003c00000 */
[----:B------:R0:W1:Y:S02]  /*0b80*/  SHFL.BFLY P6, R14, R13, R12, R11 ;  /* 0x0c00000c0d0e7389 */ /* 0x00006400000c000b */
[----:B01----:R-:W-:Y:S05]  /*0b90*/  ENDCOLLECTIVE ;  /* 0x000000000000791b */ /* 0x003fea0003800000 */
.L_x_4587:
[----:B------:R-:W-:Y:S01]  /*0ba0*/  IMAD.MOV.U32 R12, RZ, RZ, 0x4 ;  /* 0x00000004ff0c7424 */ /* 0x000fe200078e00ff */
[----:B------:R-:W-:-:S04]  /*0bb0*/  FMNMX R18, R13, R14, !PT ;  /* 0x0000000e0d127209 */ /* 0x000fc80007800000 */
[----:B------:R-:W-:-:S07]  /*0bc0*/  MOV R13, R18 ;  /* 0x00000012000d7202 */ /* 0x000fce0000000f00 */
[----:B------:R-:W-:Y:S05]  /*0bd0*/  WARPSYNC.COLLECTIVE R15, `(.L_x_4588) ;  /* 0x000000000f087348 */ /* 0x000fea0003c00000 */
[----:B------:R0:W1:Y:S02]  /*0be0*/  SHFL.BFLY P6, R14, R13, R12, R11 ;  /* 0x0c00000c0d0e7389 */ /* 0x00006400000c000b */
[----:B01----:R-:W-:Y:S05]  /*0bf0*/  ENDCOLLECTIVE ;  /* 0x000000000000791b */ /* 0x003fea0003800000 */
.L_x_4588:
[----:B------:R-:W-:Y:S01]  /*0c00*/  IMAD.MOV.U32 R12, RZ, RZ, 0x2 ;  /* 0x00000002ff0c7424 */ /* 0x000fe200078e00ff */
[----:B------:R-:W-:-:S04]  /*0c10*/  FMNMX R25, R18, R14, !PT ;  /* 0x0000000e12197209 */ /* 0x000fc80007800000 */
[----:B------:R-:W-:-:S07]  /*0c20*/  MOV R13, R25 ;  /* 0x00000019000d7202 */ /* 0x000fce0000000f00 */
[----:B------:R-:W-:Y:S05]  /*0c30*/  WARPSYNC.COLLECTIVE R15, `(.L_x_4589) ;  /* 0x000000000f087348 */ /* 0x000fea0003c00000 */
[----:B------:R0:W1:Y:S02]  /*0c40*/  SHFL.BFLY P6, R14, R13, R12, R11 ;  /* 0x0c00000c0d0e7389 */ /* 0x00006400000c000b */
[----:B01----:R-:W-:Y:S05]  /*0c50*/  ENDCOLLECTIVE ;  /* 0x000000000000791b */ /* 0x003fea0003800000 */
.L_x_4589:
[----:B------:R-:W-:Y:S01]  /*0c60*/  IMAD.MOV.U32 R12, RZ, RZ, 0x1 ;  /* 0x00000001ff0c7424 */ /* 0x000fe200078e00ff */
[----:B------:R-:W-:-:S04]  /*0c70*/  FMNMX R3, R25, R14, !PT ;  /* 0x0000000e19037209 */ /* 0x000fc80007800000 */
[----:B------:R-:W-:-:S07]  /*0c80*/  MOV R13, R3 ;  /* 0x00000003000d7202 */ /* 0x000fce0000000f00 */
[----:B------:R-:W-:Y:S05]  /*0c90*/  WARPSYNC.COLLECTIVE R15, `(.L_x_4590) ;  /* 0x000000000f087348 */ /* 0x000fea0003c00000 */
[----:B------:R0:W1:Y:S02]  /*0ca0*/  SHFL.BFLY P6, R14, R13, R12, R11 ;  /* 0x0c00000c0d0e7389 */ /* 0x00006400000c000b */
[----:B01----:R-:W-:Y:S05]  /*0cb0*/  ENDCOLLECTIVE ;  /* 0x000000000000791b */ /* 0x003fea0003800000 */
.L_x_4590:
[----:B------:R-:W-:Y:S02]  /*0cc0*/  HFMA2 R12, -RZ, RZ, 0, 9.5367431640625e-07 ;  /* 0x00000010ff0c7431 */ /* 0x000fe400000001ff */
[----:B------:R-:W-:Y:S01]  /*0cd0*/  IMAD.MOV.U32 R13, RZ, RZ, R0 ;  /* 0x000000ffff0d7224 */ /* 0x000fe200078e0000 */
[----:B------:R-:W-:-:S07]  /*0ce0*/  MOV R2, R14 ;  /* 0x0000000e00027202 */ /* 0x000fce0000000f00 */
[----:B------:R-:W-:Y:S05]  /*0cf0*/  WARPSYNC.COLLECTIVE R15, `(.L_x_4591) ;  /* 0x000000000f087348 */ /* 0x000fea0003c00000 */
[----:B------:R0:W1:Y:S02]  /*0d00*/  SHFL.BFLY P6, R14, R13, R12, R11 ;  /* 0x0c00000c0d0e7389 */ /* 0x00006400000c000b */
[----:B01----:R-:W-:Y:S05]  /*0d10*/  ENDCOLLECTIVE ;  /* 0x000000000000791b */ /* 0x003fea0003800000 */
.L_x_4591:
[----:B------:R-:W-:Y:S02]  /*0d20*/  FMNMX R2, R3, R2, !PT ;  /* 0x0000000203027209 */ /* 0x000fe40007800000 */
[----:B------:R-:W-:-:S03]  /*0d30*/  MOV R3, 0x437c0000 ;  /* 0x437c000000037802 */ /* 0x000fc60000000f00 */
[----:B------:R-:W-:Y:S01]  /*0d40*/  FADD R23, R23, -R2 ;  /* 0x8000000217177221 */ /* 0x000fe20000000000 */
[----:B------:R-:W-:Y:S02]  /*0d50*/  IMAD.MOV.U32 R2, RZ, RZ, 0x3bbb989d ;  /* 0x3bbb989dff027424 */ /* 0x000fe400078e00ff */
[----:B------:R-:W-:Y:S02]  /*0d60*/  IMAD.MOV.U32 R12, RZ, RZ, 0x8 ;  /* 0x00000008ff0c7424 */ /* 0x000fe400078e00ff */
[----:B------:R-:W-:-:S05]  /*0d70*/  IMAD.MOV.U32 R25, RZ, RZ, R14 ;  /* 0x000000ffff197224 */ /* 0x000fca00078e000e */
[----:B------:R-:W-:-:S04]  /*0d80*/  FMNMX R10, R0, R25, !PT ;  /* 0x00000019000a7209 */ /* 0x000fc80007800000 */
[----:B------:R-:W-:-:S07]  /*0d90*/  MOV R13, R10 ;  /* 0x0000000a000d7202 */ /* 0x000fce0000000f00 */
[----:B------:R-:W-:Y:S05]  /*0da0*/  WARPSYNC.COLLECTIVE R15, `(.L_x_4592) ;  /* 0x000000000f087348 */ /* 0x000fea0003c00000 */
[----:B------:R0:W1:Y:S02]  /*0db0*/  SHFL.BFLY P6, R14, R13, R12, R11 ;  /* 0x0c00000c0d0e7389 */ /* 0x00006400000c000b */
[----:B01----:R-:W-:Y:S05]  /*0dc0*/  ENDCOLLECTIVE ;  /* 0x000000000000791b */ /* 0x003fea0003800000 */
.L_x_4592:
[----:B------:R-:W-:Y:S01]  /*0dd0*/  HFMA2 R12, -RZ, RZ, 0, 2.384185791015625e-07 ;  /* 0x00000004ff0c7431 */ /* 0x000fe200000001ff */
[----:B------:R-:W-:-:S04]  /*0de0*/  MOV R25, R14 ;  /* 0x0000000e00197202 */ /* 0x000fc80000000f00 */
[----:B------:R-:W-:-:S05]  /*0df0*/  FMNMX R26, R10, R25, !PT ;  /* 0x000000190a1a7209 */ /* 0x000fca0007800000 */
[----:B------:R-:W-:-:S07]  /*0e00*/  IMAD.MOV.U32 R13, RZ, RZ, R26 ;  /* 0x000000ffff0d7224 */ /* 0x000fce00078e001a */
[----:B------:R-:W-:Y:S05]  /*0e10*/  WARPSYNC.COLLECTIVE R15, `(.L_x_4593) ;  /* 0x000000000f087348 */ /* 0x000fea0003c00000 */
[----:B------:R0:W1:Y:S02]  /*0e20*/  SHFL.BFLY P6, R14, R13, R12, R11 ;  /* 0x0c00000c0d0e7389 */ /* 0x00006400000c000b */
[----:B01----:R-:W-:Y:S05]  /*0e30*/  ENDCOLLECTIVE ;  /* 0x000000000000791b */ /* 0x003fea0003800000 */
.L_x_4593:
[----:B------:R-:W-:Y:S02]  /*0e40*/  IMAD.MOV.U32 R12, RZ, RZ, 0x2 ;  /* 0x00000002ff0c7424 */ /* 0x000fe400078e00ff */
[----:B------:R-:W-:-:S05]  /*0e50*/  IMAD.MOV.U32 R27, RZ, RZ, R14 ;  /* 0x000000ffff1b7224 */ /* 0x000fca00078e000e */
[----:B------:R-:W-:-:S04]  /*0e60*/  FMNMX R27, R26, R27, !PT ;  /* 0x0000001b1a1b7209 */ /* 0x000fc80007800000 */
[----:B------:R-:W-:-:S07]  /*0e70*/  MOV R13, R27 ;  /* 0x0000001b000d7202 */ /* 0x000fce0000000f00 */
[----:B------:R-:W-:Y:S05]  /*0e80*/  WARPSYNC.COLLECTIVE R15, `(.L_x_4594) ;  /* 0x000000000f087348 */ /* 0x000fea0003c00000 */
[----:B------:R0:W1:Y:S02]  /*0e90*/  SHFL.BFLY P6, R14, R13, R12, R11 ;  /* 0x0c00000c0d0e7389 */ /* 0x00006400000c000b */
[----:B01----:R-:W-:Y:S05]  /*0ea0*/  ENDCOLLECTIVE ;  /* 0x000000000000791b */ /* 0x003fea0003800000 */
.L_x_4594:
[----:B------:R-:W-:Y:S01]  /*0eb0*/  HFMA2 R12, -RZ, RZ, 0, 5.9604644775390625e-08 ;  /* 0x00000001ff0c7431 */ /* 0x000fe200000001ff */
[----:B------:R-:W-:-:S04]  /*0ec0*/  MOV R0, R14 ;  /* 0x0000000e00007202 */ /* 0x000fc80000000f00 */
[----:B------:R-:W-:Y:S01]  /*0ed0*/  FMNMX R10, R27, R0, !PT ;  /* 0x000000001b0a7209 */ /* 0x000fe20007800000 */
[----:B------:R-:W-:-:S04]  /*0ee0*/  FFMA.SAT R0, R23, R2, 0.5 ;  /* 0x3f00000017007423 */ /* 0x000fc80000002002 */
[----:B------:R-:W-:Y:S02]  /*0ef0*/  IMAD.MOV.U32 R13, RZ, RZ, R10 ;  /* 0x000000ffff0d7224 */ /* 0x000fe400078e000a */
[----:B------:R-:W-:-:S07]  /*0f00*/  FFMA.RM R0, R0, R3, 12582913 ;  /* 0x4b40000100007423 */ /* 0x000fce0000004003 */
[----:B------:R-:W-:Y:S05]  /*0f10*/  WARPSYNC.COLLECTIVE R15, `(.L_x_4595) ;  /* 0x000000000f087348 */ /* 0x000fea0003c00000 */
[----:B------:R0:W1:Y:S02]  /*0f20*/  SHFL.BFLY P6, R14, R13, R12, R11 ;  /* 0x0c00000c0d0e7389 */ /* 0x00006400000c000b */
[----:B01----:R-:W-:Y:S05]  /*0f30*/  ENDCOLLECTIVE ;  /* 0x000000000000791b */ /* 0x003fea0003800000 */
.L_x_4595:
[----:B------:R-:W-:Y:S01]  /*0f40*/  HFMA2 R12, -RZ, RZ, 0, 9.5367431640625e-07 ;  /* 0x00000010ff0c7431 */ /* 0x000fe200000001ff */
[----:B------:R-:W-:Y:S01]  /*0f50*/  FMNMX R10, R10, R14, !PT ;  /* 0x0000000e0a0a7209 */ /* 0x000fe20007800000 */
[C---:B------:R-:W-:Y:S01]  /*0f60*/  FADD R14, R0.reuse, -12583039 ;  /* 0xcb40007f000e7421 */ /* 0x040fe20000000000 */
[----:B------:R-:W-:-:S03]  /*0f70*/  IMAD.SHL.U32 R0, R0, 0x800000, RZ ;  /* 0x0080000000007824 */ /* 0x000fc600078e00ff */
[----:B------:R-:W-:-:S04]  /*0f80*/  FFMA R14, R23, 1.4426950216293334961, -R14 ;  /* 0x3fb8aa3b170e7823 */ /* 0x000fc8000000080e */
[----:B------:R-:W-:-:S06]  /*0f90*/  FFMA R23, R23, 1.925963033500011079e-08, R14 ;  /* 0x32a5706017177823 */ /* 0x000fcc000000000e */
[----:B------:R-:W0:Y:S02]  /*0fa0*/  MUFU.EX2 R23, R23 ;  /* 0x0000001700177308 */ /* 0x000e240000000800 */
[----:B0-----:R-:W-:Y:S01]  /*0fb0*/  FMUL R0, R0, R23 ;  /* 0x0000001700007220 */ /* 0x001fe20000400000 */
[----:B------:R-:W-:-:S03]  /*0fc0*/  FADD R23, R19, -R10 ;  /* 0x8000000a13177221 */ /* 0x000fc60000000000 */
[----:B------:R-:W-:Y:S01]  /*0fd0*/  FADD R13, RZ, R0 ;  /* 0x00000000ff0d7221 */ /* 0x000fe20000000000 */
[----:B------:R-:W-:-:S07]  /*0fe0*/  FFMA.SAT R2, R23, R2, 0.5 ;  /* 0x3f00000017027423 */ /* 0x000fce0000002002 */
[----:B------:R-:W-:Y:S05]  /*0ff0*/  WARPSYNC.COLLECTIVE R15, `(.L_x_4596) ;  /* 0x000000000f087348 */ /* 0x000fea0003c00000 */
[----:B------:R0:W1:Y:S02]  /*1000*/  SHFL.BFLY P6, R14, R13, R12, R11 ;  /* 0x0c00000c0d0e7389 */ /* 0x00006400000c000b */
[----:B01----:R-:W-:Y:S05]  /*1010*/  ENDCOLLECTIVE ;  /* 0x000000000000791b */ /* 0x003fea0003800000 */
.L_x_4596:
[----:B------:R-:W-:-:S04]  /*1020*/  FFMA.RM R2, R2, R3, 12582913 ;  /* 0x4b40000102027423 */ /* 0x000fc80000004003 */
[C---:B------:R-:W-:Y:S01]  /*1030*/  FADD R10, R2.reuse, -12583039 ;  /* 0xcb40007f020a7421 */ /* 0x040fe20000000000 */
[----:B------:R-:W-:-:S03]  /*1040*/  IMAD.SHL.U32 R2, R2, 0x800000, RZ ;  /* 0x0080000002027824 */ /* 0x000fc600078e00ff */
[----:B------:R-:W-:Y:S01]  /*1050*/  FFMA R10, R23, 1.4426950216293334961, -R10 ;  /* 0x3fb8aa3b170a7823 */ /* 0x000fe2000000080a */
[----:B------:R-:W-:Y:S01]  /*1060*/  MOV R12, 0x8 ;  /* 0x00000008000c7802 */ /* 0x000fe20000000f00 */
[----:B------:R-:W-:-:S04]  /*1070*/  FADD R25, R13, R14 ;  /* 0x0000000e0d197221 */ /* 0x000fc80000000000 */
[----:B------:R-:W-:-:S07]  /*1080*/  IMAD.MOV.U32 R13, RZ, RZ, R25 ;  /* 0x000000ffff0d7224 */ /* 0x000fce00078e0019 */
[----:B------:R-:W-:Y:S05]  /*1090*/  WARPSYNC.COLLECTIVE R15, `(.L_x_4597) ;  /* 0x000000000f087348 */ /* 0x000fea0003c00000 */
[----:B------:R0:W1:Y:S02]  /*10a0*/  SHFL.BFLY P6, R14, R13, R12, R11 ;  /* 0x0c00000c0d0e7389 */ /* 0x00006400000c000b */
[----:B01----:R-:W-:Y:S05]  /*10b0*/  ENDCOLLECTIVE ;  /* 0x000000000000791b */ /* 0x003fea0003800000 */
.L_x_4597:
[----:B------:R-:W-:Y:S02]  /*10c0*/  HFMA2 R12, -RZ, RZ, 0, 2.384185791015625e-07 ;  /* 0x00000004ff0c7431 */ /* 0x000fe400000001ff */
[----:B------:R-:W-:-:S04]  /*10d0*/  FADD R18, R25, R14 ;  /* 0x0000000e19127221 */ /* 0x000fc80000000000 */
[----:B------:R-:W-:-:S07]  /*10e0*/  IMAD.MOV.U32 R13, RZ, RZ, R18 ;  /* 0x000000ffff0d7224 */ /* 0x000fce00078e0012 */
[----:B------:R-:W-:Y:S05]  /*10f0*/  WARPSYNC.COLLECTIVE R15, `(.L_x_4598) ;  /* 0x000000000f087348 */ /* 0x000fea0003c00000 */
[----:B------:R0:W1:Y:S02]  /*1100*/  SHFL.BFLY P6, R14, R13, R12, R11 ;  /* 0x0c00000c0d0e7389 */ /* 0x00006400000c000b */
[----:B01----:R-:W-:Y:S05]  /*1110*/  ENDCOLLECTIVE ;  /* 0x000000000000791b */ /* 0x003fea0003800000 */
.L_x_4598:
        /* <DEDUP_REMOVED lines=8> */
.L_x_4599:
        /* <DEDUP_REMOVED lines=8> */
.L_x_4600:
[----:B------:R-:W-:Y:S02]  /*1220*/  HFMA2 R12, -RZ, RZ, 0, 9.5367431640625e-07 ;  /* 0x00000010ff0c7431 */ /* 0x000fe400000001ff */
[----:B------:R-:W-:Y:S01]  /*1230*/  IMAD.MOV.U32 R13, RZ, RZ, R23 ;  /* 0x000000ffff0d7224 */ /* 0x000fe200078e0017 */
[----:B------:R-:W-:-:S07]  /*1240*/  MOV R3, R14 ;  /* 0x0000000e00037202 */ /* 0x000fce0000000f00 */
[----:B------:R-:W-:Y:S05]  /*1250*/  WARPSYNC.COLLECTIVE R15, `(.L_x_4601) ;  /* 0x000000000f087348 */ /* 0x000fea0003c00000 */
[----:B------:R0:W1:Y:S02]  /*1260*/  SHFL.BFLY P6, R14, R13, R12, R11 ;  /* 0x0c00000c0d0e7389 */ /* 0x00006400000c000b */
[----:B01----:R-:W-:Y:S05]  /*1270*/  ENDCOLLECTIVE ;  /* 0x000000000000791b */ /* 0x003fea0003800000 */
.L_x_4601:
        /* <DEDUP_REMOVED lines=8> */
.L_x_4602:
[----:B------:R-:W-:Y:S01]  /*1300*/  HFMA2 R12, -RZ, RZ, 0, 2.384185791015625e-07 ;  /* 0x00000004ff0c7431 */ /* 0x000fe200000001ff */
[----:B------:R-:W-:-:S05]  /*1310*/  MOV R19, R14 ;  /* 0x0000000e00137202 */ /* 0x000fca0000000f00 */
[----:B------:R-:W-:-:S04]  /*1320*/  FADD R27, R26, R19 ;  /* 0x000000131a1b7221 */ /* 0x000fc80000000000 */
[----:B------:R-:W-:-:S07]  /*1330*/  IMAD.MOV.U32 R13, RZ, RZ, R27 ;  /* 0x000000ffff0d7224 */ /* 0x000fce00078e001b */
[----:B------:R-:W-:Y:S05]  /*1340*/  WARPSYNC.COLLECTIVE R15, `(.L_x_4603) ;  /* 0x000000000f087348 */ /* 0x000fea0003c00000 */
[----:B------:R0:W1:Y:S02]  /*1350*/  SHFL.BFLY P6, R14, R13, R12, R11 ;  /* 0x0c00000c0d0e7389 */ /* 0x00006400000c000b */
[----:B01----:R-:W-:Y:S05]  /*1360*/  ENDCOLLECTIVE ;  /* 0x000000000000791b */ /* 0x003fea0003800000 */
.L_x_4603:
[----:B------:R-:W-:Y:S02]  /*1370*/  IMAD.MOV.U32 R12, RZ, RZ, 0x2 ;  /* 0x00000002ff0c7424 */ /* 0x000fe400078e00ff */
[----:B------:R-:W-:-:S04]  /*1380*/  IMAD.MOV.U32 R28, RZ, RZ, R14 ;  /* 0x000000ffff1c7224 */ /* 0x000fc800078e000e */
[----:B------:R-:W-:-:S05]  /*1390*/  FADD R28, R27, R28 ;  /* 0x0000001c1b1c7221 */ /* 0x000fca0000000000 */
[----:B------:R-:W-:-:S07]  /*13a0*/  MOV R13, R28 ;  /* 0x0000001c000d7202 */ /* 0x000fce0000000f00 */
[----:B------:R-:W-:Y:S05]  /*13b0*/  WARPSYNC.COLLECTIVE R15, `(.L_x_4604) ;  /* 0x000000000f087348 */ /* 0x000fea0003c00000 */
[----:B------:R0:W1:Y:S02]  /*13c0*/  SHFL.BFLY P6, R14, R13, R12, R11 ;  /* 0x0c00000c0d0e7389 */ /* 0x00006400000c000b */
[----:B01----:R-:W-:Y:S05]  /*13d0*/  ENDCOLLECTIVE ;  /* 0x000000000000791b */ /* 0x003fea0003800000 */
.L_x_4604:
[----:B------:R-:W-:Y:S01]  /*13e0*/  HFMA2 R12, -RZ, RZ, 0, 5.9604644775390625e-08 ;  /* 0x00000001ff0c7431 */ /* 0x000fe200000001ff */
[----:B------:R-:W-:-:S05]  /*13f0*/  MOV R23, R14 ;  /* 0x0000000e00177202 */ /* 0x000fca0000000f00 */
[----:B------:R-:W-:-:S04]  /*1400*/  FADD R23, R28, R23 ;  /* 0x000000171c177221 */ /* 0x000fc80000000000 */
[----:B------:R-:W-:-:S07]  /*1410*/  IMAD.MOV.U32 R13, RZ, RZ, R23 ;  /* 0x000000ffff0d7224 */ /* 0x000fce00078e0017 */
[----:B------:R-:W-:Y:S05]  /*1420*/  WARPSYNC.COLLECTIVE R15, `(.L_x_4605) ;  /* 0x000000000f087348 */ /* 0x000fea0003c00000 */
[----:B------:R0:W1:Y:S02]  /*1430*/  SHFL.BFLY P6, R14, R13, R12, R11 ;  /* 0x0c00000c0d0e7389 */ /* 0x00006400000c000b */
[----:B01----:R-:W-:Y:S05]  /*1440*/  ENDCOLLECTIVE ;  /* 0x000000000000791b */ /* 0x003fea0003800000 */
.L_x_4605:
[----:B------:R-:W-:Y:S05]  /*1450*/  BRA `(.L_x_4606) ;  /* 0xfffffff000cc7947 */ /* 0x000fea000383ffff */
        .weak           $__internal_77_$__cuda_sm3x_div_rn_noftz_f32_slowpath
        .type           $__internal_77_$__cuda_sm3x_div_rn_noftz_f32_slowpath,@function
        .size           $__internal_77_$__cuda_sm3x_div_rn_noftz_f32_slowpath,(.L_x_8563 - $__internal_77_$__cuda_sm3x_div_rn_noftz_f32_slowpath)
$__internal_77_$__cuda_sm3x_div_rn_noftz_f32_slowpath:
        /* <DEDUP_REMOVED lines=34> */
.L_x_4608:
[----:B------:R-:W-:Y:S01]  /*1680*/  LEA R26, R13, 0xc0800000, 0x17 ;  /* 0xc08000000d1a7811 */ /* 0x000fe200078eb8ff */
[----:B------:R-:W-:Y:S01]  /*1690*/  BSSY.RECONVERGENT B2, `(.L_x_4613) ;  /* 0x0000036000027945 */ /* 0x000fe20003800200 */
[----:B------:R-:W-:-:S03]  /*16a0*/  IADD3 R18, PT, PT, R18, -0x7f, RZ ;  /* 0xffffff8112127810 */ /* 0x000fc60007ffe0ff */
[----:B------:R-:W-:Y:S02]  /*16b0*/  IMAD.IADD R19, R3, 0x1, -R26 ;  /* 0x0000000103137824 */ /* 0x000fe400078e0a1a */
[C---:B------:R-:W-:Y:S02]  /*16c0*/  IMAD R0, R18.reuse, -0x800000, R0 ;  /* 0xff80000012007824 */ /* 0x040fe400078e0200 */
        /* <DEDUP_REMOVED lines=46> */
.L_x_4615:
[----:B------:R-:W-:-:S04]  /*19b0*/  LOP3.LUT R0, R0, 0x80000000, RZ, 0xc0, !PT ;  /* 0x8000000000007812 */ /* 0x000fc800078ec0ff */
[----:B------:R-:W-:Y:S01]  /*19c0*/  LOP3.LUT R0, R0, 0x7f800000, RZ, 0xfc, !PT ;  /* 0x7f80000000007812 */ /* 0x000fe200078efcff */
[----:B------:R-:W-:Y:S06]  /*19d0*/  BRA `(.L_x_4616) ;  /* 0x0000000000047947 */ /* 0x000fec0003800000 */
.L_x_4614:
[----:B------:R-:W-:-:S07]  /*19e0*/  IMAD R0, R19, 0x800000, R0 ;  /* 0x0080000013007824 */ /* 0x000fce00078e0200 */
.L_x_4616:
[----:B------:R-:W-:Y:S05]  /*19f0*/  BSYNC.RECONVERGENT B2 ;  /* 0x0000000000027941 */ /* 0x000fea0003800200 */
.L_x_4613:
[----:B------:R-:W-:Y:S05]  /*1a00*/  BRA `(.L_x_4617) ;  /* 0x0000000000207947 */ /* 0x000fea0003800000 */
.L_x_4612:
[----:B------:R-:W-:-:S04]  /*1a10*/  LOP3.LUT R0, R3, 0x80000000, R0, 0x48, !PT ;  /* 0x8000000003007812 */ /* 0x000fc800078e4800 */
[----:B------:R-:W-:Y:S01]  /*1a20*/  LOP3.LUT R0, R0, 0x7f800000, RZ, 0xfc, !PT ;  /* 0x7f80000000007812 */ /* 0x000fe200078efcff */
[----:B------:R-:W-:Y:S06]  /*1a30*/  BRA `(.L_x_4617) ;  /* 0x0000000000147947 */ /* 0x000fec0003800000 */
.L_x_4611:
[----:B------:R-:W-:Y:S01]  /*1a40*/  LOP3.LUT R0, R3, 0x80000000, R0, 0x48, !PT ;  /* 0x8000000003007812 */ /* 0x000fe200078e4800 */
[----:B------:R-:W-:Y:S06]  /*1a50*/  BRA `(.L_x_4617) ;  /* 0x00000000000c7947 */ /* 0x000fec0003800000 */
.L_x_4610:
[----:B------:R-:W0:Y:S01]  /*1a60*/  MUFU.RSQ R0, -QNAN ;  /* 0xffc0000000007908 */ /* 0x000e220000001400 */
[----:B------:R-:W-:Y:S05]  /*1a70*/  BRA `(.L_x_4617) ;  /* 0x0000000000047947 */ /* 0x000fea0003800000 */
.L_x_4609:
[----:B------:R-:W-:-:S07]  /*1a80*/  FADD.FTZ R0, R0, R3 ;  /* 0x0000000300007221 */ /* 0x000fce0000010000 */
.L_x_4617:
[----:B------:R-:W-:Y:S05]  /*1a90*/  BSYNC.RECONVERGENT B1 ;  /* 0x0000000000017941 */ /* 0x000fea0003800200 */
.L_x_4607:
[----:B------:R-:W-:-:S04]  /*1aa0*/  HFMA2 R13, -RZ, RZ, 0, 0 ;  /* 0x00000000ff0d7431 */ /* 0x000fc800000001ff */
[----:B0-----:R-:W-:Y:S05]  /*1ab0*/  RET.REL.NODEC R12 `(_Z15SoftmaxWarpImplI10DirectLoadIffE11DirectStoreIffEfLi1ELi1ELi32ELi2ELb0EL9Algorithm0EEvT_T0_ll) ;  /* 0xffffffe40c507950 */ /* 0x001fea0003c3ffff */
.L_x_4618:
        /* <DEDUP_REMOVED lines=12> */
.L_x_8563:


//--------------------- .text._Z15SoftmaxWarpImplI10DirectLoadIffE11DirectStoreIffEfLi1ELi1ELi16ELi1ELb1EL9Algorithm0EEvT_T0_ll --------------------------
	.section	.text._Z15SoftmaxWarpImplI10DirectLoadIffE11DirectStoreIffEfLi1ELi1ELi16ELi1ELb1EL9Algorithm0EEvT_T0_ll,"ax",@progbits
	.align	128
        .global         _Z15SoftmaxWarpImplI10DirectLoadIffE11DirectStoreIffEfLi1ELi1ELi16ELi1ELb1EL9Algorithm0EEvT_T0_ll
        .type           _Z15SoftmaxWarpImplI10DirectLoadIffE11DirectStoreIffEfLi1ELi1ELi16ELi1ELb1EL9Algorithm0EEvT_T0_ll,@function
        .size           _Z15SoftmaxWarpImplI10DirectLoadIffE11DirectStoreIffEfLi1ELi1ELi16ELi1ELb1EL9Algorithm0EEvT_T0_ll,(.L_x_8565 - _Z15SoftmaxWarpImplI10DirectLoadIffE11DirectStoreIffEfLi1ELi1ELi16ELi1ELb1EL9Algorithm0EEvT_T0_ll)
        .other          _Z15SoftmaxWarpImplI10DirectLoadIffE11DirectStoreIffEfLi1ELi1ELi16ELi1ELb1EL9Algorithm0EEvT_T0_ll,@"STO_CUDA_ENTRY STV_DEFAULT"
_Z15SoftmaxWarpImplI10DirectLoadIffE11DirectStoreIffEfLi1ELi1ELi16ELi1ELb1EL9Algorithm0EEvT_T0_ll:
.text._Z15SoftmaxWarpImplI10DirectLoadIffE11DirectStoreIffEfLi1ELi1ELi16ELi1ELb1EL9Algorithm0EEvT_T0_ll:
        /* <DEDUP_REMOVED lines=24> */
.L_x_4619:
        /* <DEDUP_REMOVED lines=35> */
[----:B------:R-:W-:-:S06]  /*03b0*/  IMAD.HI.U32 R6, R3, R7, R2 ;  /* 0x0000000703067227 */ /* 0x000fcc00078e0002 */
[----:B------:R-:W-:-:S04]  /*03c0*/  IMAD.HI.U32 R2, R6, R5, RZ ;  /* 0x0000000506027227 */ /* 0x000fc800078e00ff */
[----:B------:R-:W-:-:S04]  /*03d0*/  IMAD.MOV R3, RZ, RZ, -R2 ;  /* 0x000000ffff037224 */ /* 0x000fc800078e0a02 */
[----:B------:R-:W-:Y:S01]  /*03e0*/  IMAD R5, R16, R3, R5 ;  /* 0x0000000310057224 */ /* 0x000fe200078e0205 */
[----:B------:R-:W-:-:S04]  /*03f0*/  MOV R3, RZ ;  /* 0x000000ff00037202 */ /* 0x000fc80000000f00 */
[----:B------:R-:W-:-:S13]  /*0400*/  ISETP.GE.U32.AND P0, PT, R5, R16, PT ;  /* 0x000000100500720c */ /* 0x000fda0003f06070 */
[----:B------:R-:W-:Y:S01]  /*0410*/  @P0 IADD3 R5, PT, PT, -R16, R5, RZ ;  /* 0x0000000510050210 */ /* 0x000fe20007ffe1ff */
[----:B------:R-:W-:-:S03]  /*0420*/  @P0 VIADD R2, R2, 0x1 ;  /* 0x0000000102020836 */ /* 0x000fc60000000000 */
[----:B------:R-:W-:-:S13]  /*0430*/  ISETP.GE.U32.AND P1, PT, R5, R16, PT ;  /* 0x000000100500720c */ /* 0x000fda0003f26070 */
[----:B------:R-:W-:Y:S01]  /*0440*/  @P1 VIADD R2, R2, 0x1 ;  /* 0x0000000102021836 */ /* 0x000fe20000000000 */
[----:B------:R-:W-:Y:S01]  /*0450*/  @!P2 LOP3.LUT R2, RZ, R16, RZ, 0x33, !PT ;  /* 0x00000010ff02a212 */ /* 0x000fe200078e33ff */
[----:B------:R-:W-:Y:S06]  /*0460*/  BRA `(.L_x_4622) ;  /* 0x0000000000087947 */ /* 0x000fec0003800000 */
.L_x_4621:
[----:B------:R-:W-:-:S07]  /*0470*/  MOV R4, 0x490 ;  /* 0x0000049000047802 */ /* 0x000fce0000000f00 */
[----:B0-----:R-:W-:Y:S05]  /*0480*/  CALL.REL.NOINC `($__internal_78_$__cuda_sm20_div_u64) ;  /* 0x0000001800dc7944 */ /* 0x001fea0003c00000 */
.L_x_4622:
[----:B------:R-:W-:Y:S05]  /*0490*/  BSYNC.RECONVERGENT B0 ;  /* 0x0000000000007941 */ /* 0x000fea0003800200 */
.L_x_4620:
        /* <DEDUP_REMOVED lines=57> */
[----:B------:R1:W2:Y:S02]  /*0830*/  SHFL.BFLY PT, R14, R20, 0x1, 0x1f ;  /* 0x0c201f00140e7f89 */ /* 0x0002a400000e0000 */
.L_x_4647:
        /* <DEDUP_REMOVED lines=12> */
[----:B01----:R-:W-:Y:S05]  /*0900*/  CALL.REL.NOINC `($__internal_79_$__cuda_sm3x_div_rn_noftz_f32_slowpath) ;  /* 0x0000001800c87944 */ /* 0x003fea0003c00000 */
[----:B------:R-:W-:-:S07]  /*0910*/  MOV R15, R0 ;  /* 0x00000000000f7202 */ /* 0x000fce0000000f00 */
.L_x_4627:
[----:B------:R-:W-:Y:S05]  /*0920*/  BSYNC.RECONVERGENT B1 ;  /* 0x0000000000017941 */ /* 0x000fea0003800200 */
.L_x_4626:
[----:B------:R-:W-:Y:S02]  /*0930*/  IMAD.MOV.U32 R23, RZ, RZ, R19 ;  /* 0x000000ffff177224 */ /* 0x000fe400078e0013 */
[----:B------:R-:W-:Y:S01]  /*0940*/  IMAD.MOV.U32 R3, RZ, RZ, R10 ;  /* 0x000000ffff037224 */ /* 0x000fe200078e000a */
[----:B------:R-:W-:Y:S06]  /*0950*/  @P0 BRA `(.L_x_4624) ;  /* 0x0000000000300947 */ /* 0x000fec0003800000 */
[----:B------:R-:W2:Y:S01]  /*0960*/  LDCU.128 UR4, c[0x0][0x390] ;  /* 0x00007200ff0477ac */ /* 0x000ea20008000c00 */
[----:B------:R-:W-:Y:S01]  /*0970*/  MOV R10, R4 ;  /* 0x00000004000a7202 */ /* 0x000fe20000000f00 */
[----:B------:R-:W-:Y:S02]  /*0980*/  IMAD.MOV.U32 R11, RZ, RZ, RZ ;  /* 0x000000ffff0b7224 */ /* 0x000fe400078e00ff */
        /* <DEDUP_REMOVED lines=9> */
.L_x_4624:
[----:B------:R-:W-:Y:S05]  /*0a20*/  BSYNC B0 ;  /* 0x0000000000007941 */ /* 0x000fea0003800000 */
.L_x_4623:
[----:B------:R-:W-:-:S04]  /*0a30*/  ISETP.NE.U32.AND P0, PT, R9, RZ, PT ;  /* 0x000000ff0900720c */ /* 0x000fc80003f05070 */
[----:B------:R-:W-:-:S13]  /*0a40*/  ISETP.NE.AND.EX P0, PT, R8, RZ, PT, P0 ;  /* 0x000000ff0800720c */ /* 0x000fda0003f05300 */
[----:B------:R-:W-:Y:S05]  /*0a50*/  @!P0 EXIT ;  /* 0x000000000000894d */ /* 0x000fea0003800000 */
.L_x_4638:
[----:B-1----:R-:W4:Y:S01]  /*0a60*/  LDC.64 R10, c[0x0][0x388] ;  /* 0x0000e200ff0a7b82 */ /* 0x002f220000000a00 */
[----:B-1----:R-:W-:Y:S02]  /*0a70*/  ISETP.GE.U32.AND P0, PT, R4, UR40, PT ;  /* 0x0000002804007c0c */ /* 0x002fe4000bf06070 */
[----:B------:R-:W-:Y:S02]  /*0a80*/  MOV R19, 0xff800000 ;  /* 0xff80000000137802 */ /* 0x000fe40000000f00 */
[----:B------:R-:W-:-:S03]  /*0a90*/  ISETP.GE.AND.EX P0, PT, RZ, UR41, PT, P0 ;  /* 0x00000029ff007c0c */ /* 0x000fc6000bf06300 */
[----:B---3--:R-:W1:Y:S10]  /*0aa0*/  LDC.64 R12, c[0x0][0x380] ;  /* 0x0000e000ff0c7b82 */ /* 0x008e740000000a00 */
[----:B------:R-:W-:Y:S01]  /*0ab0*/  @!P0 MOV R8, R4 ;  /* 0x0000000400088202 */ /* 0x000fe20000000f00 */
[----:B------:R-:W-:Y:S01]  /*0ac0*/  @!P0 IMAD.MOV.U32 R9, RZ, RZ, RZ ;  /* 0x000000ffff098224 */ /* 0x000fe200078e00ff */
[----:B--2---:R-:W-:-:S02]  /*0ad0*/  @!P0 R2UR UR4, R6 ;  /* 0x00000000060482ca */ /* 0x004fc400000e0000 */
[----:B------:R-:W-:Y:S01]  /*0ae0*/  @!P0 R2UR UR5, R7 ;  /* 0x00000000070582ca */ /* 0x000fe200000e0000 */
[-C--:B----4-:R-:W-:Y:S02]  /*0af0*/  @!P0 IMAD R0, R3, R10.reuse, RZ ;  /* 0x0000000a03008224 */ /* 0x090fe400078e02ff */
[----:B------:R-:W-:-:S04]  /*0b00*/  @!P0 IMAD.WIDE.U32 R8, R23, R10, R8 ;  /* 0x0000000a17088225 */ /* 0x000fc800078e0008 */
[----:B------:R-:W-:Y:S01]  /*0b10*/  @!P0 IMAD R11, R23, R11, R0 ;  /* 0x0000000b170b8224 */ /* 0x000fe200078e0200 */
[----:B-1----:R-:W-:-:S03]  /*0b20*/  @!P0 LEA R10, P1, R8, R12, 0x2 ;  /* 0x0000000c080a8211 */ /* 0x002fc600078210ff */
[----:B------:R-:W-:-:S05]  /*0b30*/  @!P0 IMAD.IADD R0, R9, 0x1, R11 ;  /* 0x0000000109008824 */ /* 0x000fca00078e020b */
        /* <DEDUP_REMOVED lines=33> */
.L_x_4657:
        /* <DEDUP_REMOVED lines=13> */
[----:B01----:R-:W-:Y:S05]  /*0e20*/  CALL.REL.NOINC `($__internal_79_$__cuda_sm3x_div_rn_noftz_f32_slowpath) ;  /* 0x0000001400807944 */ /* 0x003fea0003c00000 */
.L_x_4630:
[----:B------:R-:W-:Y:S05]  /*0e30*/  BSYNC.RECONVERGENT B0 ;  /* 0x0000000000007941 */ /* 0x000fea0003800200 */
.L_x_4629:
[----:B------:R-:W2:Y:S01]  /*0e40*/  LDC.64 R18, c[0x0][0x388] ;  /* 0x0000e200ff127b82 */ /* 0x000ea20000000a00 */
[----:B------:R-:W-:Y:S01]  /*0e50*/  ISETP.GE.U32.AND P1, PT, R4, UR40, PT ;  /* 0x0000002804007c0c */ /* 0x000fe2000bf26070 */
[----:B------:R-:W-:Y:S01]  /*0e60*/  BSSY.RECONVERGENT B0, `(.L_x_4631) ;  /* 0x0000016000007945 */ /* 0x000fe20003800200 */
[----:B------:R-:W-:Y:S02]  /*0e70*/  IADD3 R9, P2, PT, R16, R23, RZ ;  /* 0x0000001710097210 */ /* 0x000fe40007f5e0ff */
[----:B------:R-:W-:-:S03]  /*0e80*/  ISETP.GE.AND.EX P1, PT, RZ, UR41, PT, P1 ;  /* 0x00000029ff007c0c */ /* 0x000fc6000bf26310 */
[----:B------:R-:W3:Y:S01]  /*0e90*/  LDC.64 R10, c[0x0][0x380] ;  /* 0x0000e000ff0a7b82 */ /* 0x000ee20000000a00 */
[----:B-1----:R-:W-:-:S09]  /*0ea0*/  IMAD.X R8, R17, 0x1, R3, P2 ;  /* 0x0000000111087824 */ /* 0x002fd200010e0603 */
[----:B------:R-:W-:Y:S01]  /*0eb0*/  @!P1 MOV R13, RZ ;  /* 0x000000ff000d9202 */ /* 0x000fe20000000f00 */
[----:B------:R-:W-:Y:S02]  /*0ec0*/  @!P1 IMAD.MOV.U32 R12, RZ, RZ, R4 ;  /* 0x000000ffff0c9224 */ /* 0x000fe400078e0004 */
[-C--:B--2---:R-:W-:Y:S02]  /*0ed0*/  @!P1 IMAD R2, R8, R18.reuse, RZ ;  /* 0x0000001208029224 */ /* 0x084fe400078e02ff */
        /* <DEDUP_REMOVED lines=14> */
.L_x_4632:
[----:B------:R-:W-:Y:S05]  /*0fc0*/  BSYNC.RECONVERGENT B0 ;  /* 0x0000000000007941 */ /* 0x000fea0003800200 */
.L_x_4631:
[----:B------:R-:W-:Y:S02]  /*0fd0*/  @!P1 R2UR UR4, R6 ;  /* 0x00000000060492ca */ /* 0x000fe400000e0000 */
[----:B------:R-:W-:Y:S02]  /*0fe0*/  @!P1 R2UR UR5, R7 ;  /* 0x00000000070592ca */ /* 0x000fe400000e0000 */
[----:B-1----:R-:W-:Y:S01]  /*0ff0*/  @!P1 IADD3 R0, PT, PT, R13, R19, RZ ;  /* 0x000000130d009210 */ /* 0x002fe20007ffe0ff */
[----:B------:R-:W-:Y:S01]  /*1000*/  IMAD.MOV.U32 R19, RZ, RZ, -0x800000 ;  /* 0xff800000ff137424 */ /* 0x000fe200078e00ff */
[----:B---3--:R-:W-:-:S04]  /*1010*/  @!P1 LEA R10, P0, R12, R10, 0x2 ;  /* 0x0000000a0c0a9211 */ /* 0x008fc800078010ff */
[----:B------:R-:W-:-:S05]  /*1020*/  @!P1 LEA.HI.X R11, R12, R11, R0, 0x2, P0 ;  /* 0x0000000b0c0b9211 */ /* 0x000fca00000f1400 */
[----:B------:R-:W2:Y:S01]  /*1030*/  @!P1 LDG.E R19, desc[UR4][R10.64] ;  /* 0x000000040a139981 */ /* 0x000ea2000c1e1900 */
[----:B------:R-:W-:Y:S01]  /*1040*/  UMOV UR4, 0xffffffff ;  /* 0xffffffff00047882 */ /* 0x000fe20000000000 */
[----:B------:R-:W-:Y:S02]  /*1050*/  MOV R13, 0xff800000 ;  /* 0xff800000000d7802 */ /* 0x000fe40000000f00 */
        /* <DEDUP_REMOVED lines=29> */
.L_x_4667:
[----:B--2---:R-:W-:Y:S01]  /*1230*/  FADD R11, R3, R14 ;  /* 0x0000000e030b7221 */ /* 0x004fe20000000000 */
        /* <DEDUP_REMOVED lines=11> */
[----:B0-----:R-:W-:Y:S05]  /*12f0*/  CALL.REL.NOINC `($__internal_79_$__cuda_sm3x_div_rn_noftz_f32_slowpath) ;  /* 0x00000010004c7944 */ /* 0x001fea0003c00000 */
[----:B------:R-:W-:-:S07]  /*1300*/  IMAD.MOV.U32 R13, RZ, RZ, R0 ;  /* 0x000000ffff0d7224 */ /* 0x000fce00078e0000 */
.L_x_4635:
[----:B------:R-:W-:Y:S05]  /*1310*/  BSYNC.RECONVERGENT B0 ;  /* 0x0000000000007941 */ /* 0x000fea0003800200 */
.L_x_4634:
        /* <DEDUP_REMOVED lines=13> */
.L_x_4637:
[----:B------:R-:W-:Y:S05]  /*13f0*/  BSYNC.RECONVERGENT B0 ;  /* 0x0000000000007941 */ /* 0x000fea0003800200 */
.L_x_4636:
[----:B------:R-:W-:-:S05]  /*1400*/  IADD3 R23, P0, PT, R16, R9, RZ ;  /* 0x0000000910177210 */ /* 0x000fca0007f1e0ff */
[----:B------:R-:W-:Y:S01]  /*1410*/  IMAD.X R3, R17, 0x1, R8, P0 ;  /* 0x0000000111037824 */ /* 0x000fe200000e0608 */
[----:B------:R-:W-:-:S04]  /*1420*/  ISETP.GE.U32.AND P0, PT, R23, UR42, PT ;  /* 0x0000002a17007c0c */ /* 0x000fc8000bf06070 */
[----:B------:R-:W-:-:S13]  /*1430*/  ISETP.GE.AND.EX P0, PT, R3, UR43, PT, P0 ;  /* 0x0000002b03007c0c */ /* 0x000fda000bf06300 */
[----:B------:R-:W-:Y:S05]  /*1440*/  @!P0 BRA `(.L_x_4638) ;  /* 0xfffffff400848947 */ /* 0x000fea000383ffff */
[----:B------:R-:W-:Y:S05]  /*1450*/  EXIT ;  /* 0x000000000000794d */ /* 0x000fea0003800000 */
.L_x_4625:
[----:B------:R-:W-:Y:S02]  /*1460*/  HFMA2 R12, -RZ, RZ, 0, 4.76837158203125e-07 ;  /* 0x00000008ff0c7431 */ /* 0x000fe400000001ff */
[----:B------:R-:W-:Y:S01]  /*1470*/  IMAD.MOV.U32 R11, RZ, RZ, 0x1f ;  /* 0x0000001fff0b7424 */ /* 0x000fe200078e00ff */
[----:B------:R-:W-:Y:S02]  /*1480*/  MOV R15, 0xffffffff ;  /* 0xffffffff000f7802 */ /* 0x000fe40000000f00 */
[----:B------:R-:W-:-:S07]  /*1490*/  MOV R23, 0x437c0000 ;  /* 0x437c000000177802 */ /* 0x000fce0000000f00 */
[----:B0-----:R-:W-:Y:S05]  /*14a0*/  WARPSYNC.COLLECTIVE R15, `(.L_x_4639) ;  /* 0x000000000f087348 */ /* 0x001fea0003c00000 */
[----:B------:R1:W2:Y:S02]  /*14b0*/  SHFL.BFLY P6, R14, R13, R12, R11 ;  /* 0x0c00000c0d0e7389 */ /* 0x0002a400000c000b */
[----:B012---:R-:W-:Y:S05]  /*14c0*/  ENDCOLLECTIVE ;  /* 0x000000000000791b */ /* 0x007fea0003800000 */
.L_x_4639:
[----:B------:R-:W-:Y:S01]  /*14d0*/  HFMA2 R12, -RZ, RZ, 0, 2.384185791015625e-07 ;  /* 0x00000004ff0c7431 */ /* 0x000fe200000001ff */
[----:B------:R-:W-:-:S05]  /*14e0*/  FMNMX R0, R14, R13, !PT ;  /* 0x0000000d0e007209 */ /* 0x000fca0007800000 */
[----:B------:R-:W-:-:S07]  /*14f0*/  IMAD.MOV.U32 R13, RZ, RZ, R0 ;  /* 0x000000ffff0d7224 */ /* 0x000fce00078e0000 */
[----:B------:R-:W-:Y:S05]  /*1500*/  WARPSYNC.COLLECTIVE R15, `(.L_x_4640) ;  /* 0x000000000f087348 */ /* 0x000fea0003c00000 */
[----:B------:R0:W1:Y:S02]  /*1510*/  SHFL.BFLY P6, R14, R13, R12, R11 ;  /* 0x0c00000c0d0e7389 */ /* 0x00006400000c000b */
[----:B01----:R-:W-:Y:S05]  /*1520*/  ENDCOLLECTIVE ;  /* 0x000000000000791b */ /* 0x003fea0003800000 */
.L_x_4640:
[----:B------:R-:W-:Y:S02]  /*1530*/  MOV R12, 0x2 ;  /* 0x00000002000c7802 */ /* 0x000fe40000000f00 */
[----:B------:R-:W-:Y:S01]  /*1540*/  FMNMX R2, R0, R14, !PT ;  /* 0x0000000e00027209 */ /* 0x000fe20007800000 */
[----:B------:R-:W-:-:S04]  /*1550*/  IMAD.MOV.U32 R0, RZ, RZ, 0x3bbb989d ;  /* 0x3bbb989dff007424 */ /* 0x000fc800078e00ff */
[----:B------:R-:W-:-:S07]  /*1560*/  IMAD.MOV.U32 R13, RZ, RZ, R2 ;  /* 0x000000ffff0d7224 */ /* 0x000fce00078e0002 */
[----:B------:R-:W-:Y:S05]  /*1570*/  WARPSYNC.COLLECTIVE R15, `(.L_x_4641) ;  /* 0x000000000f087348 */ /* 0x000fea0003c00000 */
[----:B------:R0:W1:Y:S02]  /*1580*/  SHFL.BFLY P6, R14, R13, R12, R11 ;  /* 0x0c00000c0d0e7389 */ /* 0x00006400000c000b */
[----:B01----:R-:W-:Y:S05]  /*1590*/  ENDCOLLECTIVE ;  /* 0x000000000000791b */ /* 0x003fea0003800000 */
.L_x_4641:
[----:B------:R-:W-:Y:S01]  /*15a0*/  HFMA2 R12, -RZ, RZ, 0, 5.9604644775390625e-08 ;  /* 0x00000001ff0c7431 */ /* 0x000fe200000001ff */
[----:B------:R-:W-:-:S05]  /*15b0*/  FMNMX R3, R2, R14, !PT ;  /* 0x0000000e02037209 */ /* 0x000fca0007800000 */
[----:B------:R-:W-:-:S07]  /*15c0*/  IMAD.MOV.U32 R13, RZ, RZ, R3 ;  /* 0x000000ffff0d7224 */ /* 0x000fce00078e0003 */
[----:B------:R-:W-:Y:S05]  /*15d0*/  WARPSYNC.COLLECTIVE R15, `(.L_x_4642) ;  /* 0x000000000f087348 */ /* 0x000fea0003c00000 */
[----:B------:R0:W1:Y:S02]  /*15e0*/  SHFL.BFLY P6, R14, R13, R12, R11 ;  /* 0x0c00000c0d0e7389 */ /* 0x00006400000c000b */
[----:B01----:R-:W-:Y:S05]  /*15f0*/  ENDCOLLECTIVE ;  /* 0x000000000000791b */ /* 0x003fea0003800000 */
.L_x_4642:
[----:B------:R-:W-:Y:S01]  /*1600*/  HFMA2 R12, -RZ, RZ, 0, 4.76837158203125e-07 ;  /* 0x00000008ff0c7431 */ /* 0x000fe200000001ff */
        /* <DEDUP_REMOVED lines=14> */
.L_x_4643:
[----:B------:R-:W-:Y:S01]  /*16f0*/  MOV R12, 0x4 ;  /* 0x00000004000c7802 */ /* 0x000fe20000000f00 */
[----:B------:R-:W-:-:S04]  /*1700*/  FADD R2, R13, R14 ;  /* 0x0000000e0d027221 */ /* 0x000fc80000000000 */
[----:B------:R-:W-:-:S07]  /*1710*/  IMAD.MOV.U32 R13, RZ, RZ, R2 ;  /* 0x000000ffff0d7224 */ /* 0x000fce00078e0002 */
[----:B------:R-:W-:Y:S05]  /*1720*/  WARPSYNC.COLLECTIVE R15, `(.L_x_4644) ;  /* 0x000000000f087348 */ /* 0x000fea0003c00000 */
[----:B------:R0:W1:Y:S02]  /*1730*/  SHFL.BFLY P6, R14, R13, R12, R11 ;  /* 0x0c00000c0d0e7389 */ /* 0x00006400000c000b */
[----:B01----:R-:W-:Y:S05]  /*1740*/  ENDCOLLECTIVE ;  /* 0x000000000000791b */ /* 0x003fea0003800000 */
.L_x_4644:
[----:B------:R-:W-:Y:S02]  /*1750*/  HFMA2 R12, -RZ, RZ, 0, 1.1920928955078125e-07 ;  /* 0x00000002ff0c7431 */ /* 0x000fe400000001ff */
[----:B------:R-:W-:-:S04]  /*1760*/  FADD R3, R2, R14 ;  /* 0x0000000e02037221 */ /* 0x000fc80000000000 */
[----:B------:R-:W-:-:S07]  /*1770*/  IMAD.MOV.U32 R13, RZ, RZ, R3 ;  /* 0x000000ffff0d7224 */ /* 0x000fce00078e0003 */
[----:B------:R-:W-:Y:S05]  /*1780*/  WARPSYNC.COLLECTIVE R15, `(.L_x_4645) ;  /* 0x000000000f087348 */ /* 0x000fea0003c00000 */
[----:B------:R0:W1:Y:S02]  /*1790*/  SHFL.BFLY P6, R14, R13, R12, R11 ;  /* 0x0c00000c0d0e7389 */ /* 0x00006400000c000b */
[----:B01----:R-:W-:Y:S05]  /*17a0*/  ENDCOLLECTIVE ;  /* 0x000000000000791b */ /* 0x003fea0003800000 */
.L_x_4645:
[----:B------:R-:W-:Y:S01]  /*17b0*/  MOV R12, 0x1 ;  /* 0x00000001000c7802 */ /* 0x000fe20000000f00 */
[----:B------:R-:W-:-:S04]  /*17c0*/  FADD R20, R3, R14 ;  /* 0x0000000e03147221 */ /* 0x000fc80000000000 */
[----:B------:R-:W-:-:S07]  /*17d0*/  IMAD.MOV.U32 R13, RZ, RZ, R20 ;  /* 0x000000ffff0d7224 */ /* 0x000fce00078e0014 */
[----:B------:R-:W-:Y:S05]  /*17e0*/  WARPSYNC.COLLECTIVE R15, `(.L_x_4646) ;  /* 0x000000000f087348 */ /* 0x000fea0003c00000 */
[----:B------:R0:W1:Y:S02]  /*17f0*/  SHFL.BFLY P6, R14, R13, R12, R11 ;  /* 0x0c00000c0d0e7389 */ /* 0x00006400000c000b */
[----:B01----:R-:W-:Y:S05]  /*1800*/  ENDCOLLECTIVE ;  /* 0x000000000000791b */ /* 0x003fea0003800000 */
.L_x_4646:
[----:B------:R-:W-:Y:S05]  /*1810*/  BRA `(.L_x_4647) ;  /* 0xfffffff000087947 */ /* 0x000fea000383ffff */
.L_x_4628:
[----:B------:R-:W-:Y:S01]  /*1820*/  HFMA2 R11, -RZ, RZ, 0, 1.847743988037109375e-06 ;  /* 0x0000001fff0b7431 */ /* 0x000fe200000001ff */
[----:B------:R-:W-:Y:S01]  /*1830*/  BSSY B0, `(.L_x_4648) ;  /* 0x0000006000007945 */ /* 0x000fe20003800000 */
[----:B------:R-:W-:Y:S02]  /*1840*/  IMAD.MOV.U32 R12, RZ, RZ, 0x8 ;  /* 0x00000008ff0c7424 */ /* 0x000fe400078e00ff */
[----:B------:R-:W-:-:S07]  /*1850*/  IMAD.MOV.U32 R15, RZ, RZ, -0x1 ;  /* 0xffffffffff0f7424 */ /* 0x000fce00078e00ff */
[----:B0-----:R-:W-:Y:S05]  /*1860*/  WARPSYNC.COLLECTIVE R15, `(.L_x_4649) ;  /* 0x000000000f087348 */ /* 0x001fea0003c00000 */
[----:B------:R1:W2:Y:S02]  /*1870*/  SHFL.BFLY P6, R14, R13, R12, R11 ;  /* 0x0c00000c0d0e7389 */ /* 0x0002a400000c000b */
[----:B012---:R-:W-:Y:S05]  /*1880*/  ENDCOLLECTIVE ;  /* 0x000000000000791b */ /* 0x007fea0003800000 */
.L_x_4649:
[----:B------:R-:W-:Y:S05]  /*1890*/  BSYNC B0 ;  /* 0x0000000000007941 */ /* 0x000fea0003800000 */
.L_x_4648:
        /* <DEDUP_REMOVED lines=8> */
.L_x_4650:
[----:B------:R-:W-:Y:S01]  /*1920*/  HFMA2 R12, -RZ, RZ, 0, 1.1920928955078125e-07 ;  /* 0x00000002ff0c7431 */ /* 0x000fe200000001ff */
[----:B------:R-:W-:-:S05]  /*1930*/  FMNMX R0, R13, R14, !PT ;  /* 0x0000000e0d007209 */ /* 0x000fca0007800000 */
[----:B------:R-:W-:-:S07]  /*1940*/  IMAD.MOV.U32 R13, RZ, RZ, R0 ;  /* 0x000000ffff0d7224 */ /* 0x000fce00078e0000 */
[----:B------:R-:W-:Y:S05]  /*1950*/  WARPSYNC.COLLECTIVE R15, `(.L_x_4651) ;  /* 0x000000000f087348 */ /* 0x000fea0003c00000 */
[----:B------:R0:W1:Y:S02]  /*1960*/  SHFL.BFLY P6, R14, R13, R12, R11 ;  /* 0x0c00000c0d0e7389 */ /* 0x00006400000c000b */
[----:B01----:R-:W-:Y:S05]  /*1970*/  ENDCOLLECTIVE ;  /* 0x000000000000791b */ /* 0x003fea0003800000 */
.L_x_4651:
[----:B------:R-:W-:Y:S02]  /*1980*/  MOV R12, 0x1 ;  /* 0x00000001000c7802 */ /* 0x000fe40000000f00 */
[----:B------:R-:W-:Y:S01]  /*1990*/  FMNMX R2, R0, R14, !PT ;  /* 0x0000000e00027209 */ /* 0x000fe20007800000 */
[----:B------:R-:W-:-:S04]  /*19a0*/  HFMA2 R0, -RZ, RZ, 3.7421875, 0 ;  /* 0x437c0000ff007431 */ /* 0x000fc800000001ff */
[----:B------:R-:W-:-:S07]  /*19b0*/  IMAD.MOV.U32 R13, RZ, RZ, R2 ;  /* 0x000000ffff0d7224 */ /* 0x000fce00078e0002 */
[----:B------:R-:W-:Y:S05]  /*19c0*/  WARPSYNC.COLLECTIVE R15, `(.L_x_4652) ;  /* 0x000000000f087348 */ /* 0x000fea0003c00000 */
[----:B------:R0:W1:Y:S02]  /*19d0*/  SHFL.BFLY P6, R14, R13, R12, R11 ;  /* 0x0c00000c0d0e7389 */ /* 0x00006400000c000b */
[----:B01----:R-:W-:Y:S05]  /*19e0*/  ENDCOLLECTIVE ;  /* 0x000000000000791b */ /* 0x003fea0003800000 */
.L_x_4652:
        /* <DEDUP_REMOVED lines=8> */
[----:B------:R-:W-:-:S04]  /*1a70*/  FFMA R2, R2, 1.925963033500011079e-08, R9 ;  /* 0x32a5706002027823 */ /* 0x000fc80000000009 */
[----:B------:R-:W0:Y:S02]  /*1a80*/  MUFU.EX2 R9, R2 ;  /* 0x0000000200097308 */ /* 0x000e240000000800 */
[----:B0-----:R-:W-:-:S04]  /*1a90*/  FMUL R9, R0, R9 ;  /* 0x0000000900097220 */ /* 0x001fc80000400000 */
[----:B------:R-:W-:-:S07]  /*1aa0*/  FADD R13, RZ, R9 ;  /* 0x00000009ff0d7221 */ /* 0x000fce0000000000 */
[----:B------:R-:W-:Y:S05]  /*1ab0*/  WARPSYNC.COLLECTIVE R15, `(.L_x_4653) ;  /* 0x000000000f087348 */ /* 0x000fea0003c00000 */
[----:B------:R0:W1:Y:S02]  /*1ac0*/  SHFL.BFLY P6, R14, R13, R12, R11 ;  /* 0x0c00000c0d0e7389 */ /* 0x00006400000c000b */
[----:B01----:R-:W-:Y:S05]  /*1ad0*/  ENDCOLLECTIVE ;  /* 0x000000000000791b */ /* 0x003fea0003800000 */
.L_x_4653:
[----:B------:R-:W-:Y:S02]  /*1ae0*/  HFMA2 R12, -RZ, RZ, 0, 2.384185791015625e-07 ;  /* 0x00000004ff0c7431 */ /* 0x000fe400000001ff */
[----:B------:R-:W-:-:S04]  /*1af0*/  FADD R0, R13, R14 ;  /* 0x0000000e0d007221 */ /* 0x000fc80000000000 */
[----:B------:R-:W-:-:S07]  /*1b00*/  IMAD.MOV.U32 R13, RZ, RZ, R0 ;  /* 0x000000ffff0d7224 */ /* 0x000fce00078e0000 */
[----:B------:R-:W-:Y:S05]  /*1b10*/  WARPSYNC.COLLECTIVE R15, `(.L_x_4654) ;  /* 0x000000000f087348 */ /* 0x000fea0003c00000 */
[----:B------:R0:W1:Y:S02]  /*1b20*/  SHFL.BFLY P6, R14, R13, R12, R11 ;  /* 0x0c00000c0d0e7389 */ /* 0x00006400000c000b */
[----:B01----:R-:W-:Y:S05]  /*1b30*/  ENDCOLLECTIVE ;  /* 0x000000000000791b */ /* 0x003fea0003800000 */
.L_x_4654:
[----:B------:R-:W-:Y:S01]  /*1b40*/  MOV R12, 0x2 ;  /* 0x00000002000c7802 */ /* 0x000fe20000000f00 */
[----:B------:R-:W-:-:S04]  /*1b50*/  FADD R2, R0, R14 ;  /* 0x0000000e00027221 */ /* 0x000fc80000000000 */
[----:B------:R-:W-:-:S07]  /*1b60*/  IMAD.MOV.U32 R13, RZ, RZ, R2 ;  /* 0x000000ffff0d7224 */ /* 0x000fce00078e0002 */
[----:B------:R-:W-:Y:S05]  /*1b70*/  WARPSYNC.COLLECTIVE R15, `(.L_x_4655) ;  /* 0x000000000f087348 */ /* 0x000fea0003c00000 */
[----:B------:R0:W1:Y:S02]  /*1b80*/  SHFL.BFLY P6, R14, R13, R12, R11 ;  /* 0x0c00000c0d0e7389 */ /* 0x00006400000c000b */
[----:B01----:R-:W-:Y:S05]  /*1b90*/  ENDCOLLECTIVE ;  /* 0x000000000000791b */ /* 0x003fea0003800000 */
.L_x_4655:
[----:B------:R-:W-:Y:S02]  /*1ba0*/  HFMA2 R12, -RZ, RZ, 0, 5.9604644775390625e-08 ;  /* 0x00000001ff0c7431 */ /* 0x000fe400000001ff */
[----:B------:R-:W-:-:S04]  /*1bb0*/  FADD R8, R2, R14 ;  /* 0x0000000e02087221 */ /* 0x000fc80000000000 */
[----:B------:R-:W-:-:S07]  /*1bc0*/  IMAD.MOV.U32 R13, RZ, RZ, R8 ;  /* 0x000000ffff0d7224 */ /* 0x000fce00078e0008 */
[----:B------:R-:W-:Y:S05]  /*1bd0*/  WARPSYNC.COLLECTIVE R15, `(.L_x_4656) ;  /* 0x000000000f087348 */ /* 0x000fea0003c00000 */
[----:B------:R0:W1:Y:S02]  /*1be0*/  SHFL.BFLY P6, R14, R13, R12, R11 ;  /* 0x0c00000c0d0e7389 */ /* 0x00006400000c000b */
[----:B01----:R-:W-:Y:S05]  /*1bf0*/  ENDCOLLECTIVE ;  /* 0x000000000000791b */ /* 0x003fea0003800000 */
.L_x_4656:
[----:B------:R-:W-:Y:S05]  /*1c00*/  BRA `(.L_x_4657) ;  /* 0xfffffff000507947 */ /* 0x000fea000383ffff */
.L_x_4633:
[----:B------:R-:W-:Y:S01]  /*1c10*/  BSSY B0, `(.L_x_4658) ;  /* 0x0000007000007945 */ /* 0x000fe20003800000 */
[----:B------:R-:W-:Y:S01]  /*1c20*/  IMAD.MOV.U32 R12, RZ, RZ, 0x8 ;  /* 0x00000008ff0c7424 */ /* 0x000fe200078e00ff */
[----:B------:R-:W-:Y:S01]  /*1c30*/  MOV R11, 0x1f ;  /* 0x0000001f000b7802 */ /* 0x000fe20000000f00 */
[----:B------:R-:W-:-:S07]  /*1c40*/  IMAD.MOV.U32 R15, RZ, RZ, -0x1 ;  /* 0xffffffffff0f7424 */ /* 0x000fce00078e00ff */
[----:B0-----:R-:W-:Y:S05]  /*1c50*/  WARPSYNC.COLLECTIVE R15, `(.L_x_4659) ;  /* 0x000000000f087348 */ /* 0x001fea0003c00000 */
[----:B------:R1:W2:Y:S02]  /*1c60*/  SHFL.BFLY P6, R14, R13, R12, R11 ;  /* 0x0c00000c0d0e7389 */ /* 0x0002a400000c000b */
[----:B012---:R-:W-:Y:S05]  /*1c70*/  ENDCOLLECTIVE ;  /* 0x000000000000791b */ /* 0x007fea0003800000 */
.L_x_4659:
[----:B------:R-:W-:Y:S05]  /*1c80*/  BSYNC B0 ;  /* 0x0000000000007941 */ /* 0x000fea0003800000 */
.L_x_4658:
[----:B------:R-:W-:Y:S01]  /*1c90*/  HFMA2 R12, -RZ, RZ, 0, 2.384185791015625e-07 ;  /* 0x00000004ff0c7431 */ /* 0x000fe200000001ff */
[----:B------:R-:W-:Y:S01]  /*1ca0*/  FMNMX R13, R14, R13, !PT ;  /* 0x0000000d0e0d7209 */ /* 0x000fe20007800000 */
[----:B------:R-:W-:Y:S01]  /*1cb0*/  IMAD.MOV.U32 R11, RZ, RZ, 0x1f ;  /* 0x0000001fff0b7424 */ /* 0x000fe200078e00ff */
[----:B------:R-:W-:Y:S01]  /*1cc0*/  MOV R15, 0xffffffff ;  /* 0xffffffff000f7802 */ /* 0x000fe20000000f00 */
[----:B------:R-:W-:-:S07]  /*1cd0*/  IMAD.MOV.U32 R3, RZ, RZ, 0x3bbb989d ;  /* 0x3bbb989dff037424 */ /* 0x000fce00078e00ff */
[----:B------:R-:W-:Y:S05]  /*1ce0*/  WARPSYNC.COLLECTIVE R15, `(.L_x_4660) ;  /* 0x000000000f087348 */ /* 0x000fea0003c00000 */
[----:B------:R0:W1:Y:S02]  /*1cf0*/  SHFL.BFLY P6, R14, R13, R12, R11 ;  /* 0x0c00000c0d0e7389 */ /* 0x00006400000c000b */
[----:B01----:R-:W-:Y:S05]  /*1d00*/  ENDCOLLECTIVE ;  /* 0x000000000000791b */ /* 0x003fea0003800000 */
.L_x_4660:
[----:B------:R-:W-:Y:S01]  /*1d10*/  HFMA2 R12, -RZ, RZ, 0, 1.1920928955078125e-07 ;  /* 0x00000002ff0c7431 */ /* 0x000fe200000001ff */
[----:B------:R-:W-:-:S05]  /*1d20*/  FMNMX R0, R13, R14, !PT ;  /* 0x0000000e0d007209 */ /* 0x000fca0007800000 */
[----:B------:R-:W-:-:S07]  /*1d30*/  IMAD.MOV.U32 R13, RZ, RZ, R0 ;  /* 0x000000ffff0d7224 */ /* 0x000fce00078e0000 */
[----:B------:R-:W-:Y:S05]  /*1d40*/  WARPSYNC.COLLECTIVE R15, `(.L_x_4661) ;  /* 0x000000000f087348 */ /* 0x000fea0003c00000 */
[----:B------:R0:W1:Y:S02]  /*1d50*/  SHFL.BFLY P6, R14, R13, R12, R11 ;  /* 0x0c00000c0d0e7389 */ /* 0x00006400000c000b */
[----:B01----:R-:W-:Y:S05]  /*1d60*/  ENDCOLLECTIVE ;  /* 0x000000000000791b */ /* 0x003fea0003800000 */
.L_x_4661:
[----:B------:R-:W-:Y:S02]  /*1d70*/  MOV R12, 0x1 ;  /* 0x00000001000c7802 */ /* 0x000fe40000000f00 */
[----:B------:R-:W-:Y:S01]  /*1d80*/  FMNMX R2, R0, R14, !PT ;  /* 0x0000000e00027209 */ /* 0x000fe20007800000 */
[----:B------:R-:W-:-:S04]  /*1d90*/  HFMA2 R0, -RZ, RZ, 3.7421875, 0 ;  /* 0x437c0000ff007431 */ /* 0x000fc800000001ff */
[----:B------:R-:W-:-:S07]  /*1da0*/  IMAD.MOV.U32 R13, RZ, RZ, R2 ;  /* 0x000000ffff0d7224 */ /* 0x000fce00078e0002 */
[----:B------:R-:W-:Y:S05]  /*1db0*/  WARPSYNC.COLLECTIVE R15, `(.L_x_4662) ;  /* 0x000000000f087348 */ /* 0x000fea0003c00000 */
[----:B------:R0:W1:Y:S02]  /*1dc0*/  SHFL.BFLY P6, R14, R13, R12, R11 ;  /* 0x0c00000c0d0e7389 */ /* 0x00006400000c000b */
[----:B01----:R-:W-:Y:S05]  /*1dd0*/  ENDCOLLECTIVE ;  /* 0x000000000000791b */ /* 0x003fea0003800000 */
.L_x_4662:
        /* <DEDUP_REMOVED lines=15> */
.L_x_4663:
[----:B------:R-:W-:Y:S02]  /*1ed0*/  HFMA2 R12, -RZ, RZ, 0, 2.384185791015625e-07 ;  /* 0x00000004ff0c7431 */ /* 0x000fe400000001ff */
[----:B------:R-:W-:-:S04]  /*1ee0*/  FADD R0, R13, R14 ;  /* 0x0000000e0d007221 */ /* 0x000fc80000000000 */
[----:B------:R-:W-:-:S07]  /*1ef0*/  IMAD.MOV.U32 R13, RZ, RZ, R0 ;  /* 0x000000ffff0d7224 */ /* 0x000fce00078e0000 */
[----:B------:R-:W-:Y:S05]  /*1f00*/  WARPSYNC.COLLECTIVE R15, `(.L_x_4664) ;  /* 0x000000000f087348 */ /* 0x000fea0003c00000 */
[----:B------:R0:W1:Y:S02]  /*1f10*/  SHFL.BFLY P6, R14, R13, R12, R11 ;  /* 0x0c00000c0d0e7389 */ /* 0x00006400000c000b */
[----:B01----:R-:W-:Y:S05]  /*1f20*/  ENDCOLLECTIVE ;  /* 0x000000000000791b */ /* 0x003fea0003800000 */
.L_x_4664:
[----:B------:R-:W-:Y:S01]  /*1f30*/  MOV R12, 0x2 ;  /* 0x00000002000c7802 */ /* 0x000fe20000000f00 */
[----:B------:R-:W-:-:S04]  /*1f40*/  FADD R2, R0, R14 ;  /* 0x0000000e00027221 */ /* 0x000fc80000000000 */
[----:B------:R-:W-:-:S07]  /*1f50*/  IMAD.MOV.U32 R13, RZ, RZ, R2 ;  /* 0x000000ffff0d7224 */ /* 0x000fce00078e0002 */
[----:B------:R-:W-:Y:S05]  /*1f60*/  WARPSYNC.COLLECTIVE R15, `(.L_x_4665) ;  /* 0x000000000f087348 */ /* 0x000fea0003c00000 */
[----:B------:R0:W1:Y:S02]  /*1f70*/  SHFL.BFLY P6, R14, R13, R12, R11 ;  /* 0x0c00000c0d0e7389 */ /* 0x00006400000c000b */
[----:B01----:R-:W-:Y:S05]  /*1f80*/  ENDCOLLECTIVE ;  /* 0x000000000000791b */ /* 0x003fea0003800000 */
.L_x_4665:
[----:B------:R-:W-:Y:S02]  /*1f90*/  HFMA2 R12, -RZ, RZ, 0, 5.9604644775390625e-08 ;  /* 0x00000001ff0c7431 */ /* 0x000fe400000001ff */
[----:B------:R-:W-:-:S04]  /*1fa0*/  FADD R3, R2, R14 ;  /* 0x0000000e02037221 */ /* 0x000fc80000000000 */
[----:B------:R-:W-:-:S07]  /*1fb0*/  IMAD.MOV.U32 R13, RZ, RZ, R3 ;  /* 0x000000ffff0d7224 */ /* 0x000fce00078e0003 */
[----:B------:R-:W-:Y:S05]  /*1fc0*/  WARPSYNC.COLLECTIVE R15, `(.L_x_4666) ;  /* 0x000000000f087348 */ /* 0x000fea0003c00000 */
[----:B------:R0:W1:Y:S02]  /*1fd0*/  SHFL.BFLY P6, R14, R13, R12, R11 ;  /* 0x0c00000c0d0e7389 */ /* 0x00006400000c000b */
[----:B01----:R-:W-:Y:S05]  /*1fe0*/  ENDCOLLECTIVE ;  /* 0x000000000000791b */ /* 0x003fea0003800000 */
.L_x_4666:
[----:B------:R-:W-:Y:S05]  /*1ff0*/  BRA `(.L_x_4667) ;  /* 0xfffffff0008c7947 */ /* 0x000fea000383ffff */
        .weak           $__internal_78_$__cuda_sm20_div_u64
        .type           $__internal_78_$__cuda_sm20_div_u64,@function
        .size           $__internal_78_$__cuda_sm20_div_u64,($__internal_79_$__cuda_sm3x_div_rn_noftz_f32_slowpath - $__internal_78_$__cuda_sm20_div_u64)
$__internal_78_$__cuda_sm20_div_u64:
[----:B------:R-:W0:Y:S08]  /*2000*/  I2F.U64.RP R7, R16 ;  /* 0x0000001000077312 */ /* 0x000e300000309000 */
[----:B0-----:R-:W0:Y:S02]  /*2010*/  MUFU.RCP R7, R7 ;  /* 0x0000000700077308 */ /* 0x001e240000001000 */
[----:B0-----:R-:W-:-:S06]  /*2020*/  VIADD R2, R7, 0x1ffffffe ;  /* 0x1ffffffe07027836 */ /* 0x001fcc0000000000 */
[----:B------:R-:W0:Y:S02]  /*2030*/  F2I.U64.TRUNC R2, R2 ;  /* 0x0000000200027311 */ /* 0x000e24000020d800 */
[----:B0-----:R-:W-:-:S04]  /*2040*/  IMAD.WIDE.U32 R8, R2, R16, RZ ;  /* 0x0000001002087225 */ /* 0x001fc800078e00ff */
[----:B------:R-:W-:Y:S01]  /*2050*/  IMAD R9, R2, R17, R9 ;  /* 0x0000001102097224 */ /* 0x000fe200078e0209 */
[----:B------:R-:W-:-:S03]  /*2060*/  IADD3 R11, P0, PT, RZ, -R8, RZ ;  /* 0x80000008ff0b7210 */ /* 0x000fc60007f1e0ff */
[----:B------:R-:W-:Y:S02]  /*2070*/  IMAD R9, R3, R16, R9 ;  /* 0x0000001003097224 */ /* 0x000fe400078e0209 */
[----:B------:R-:W-:-:S03]  /*2080*/  IMAD.HI.U32 R8, R2, R11, RZ ;  /* 0x0000000b02087227 */ /* 0x000fc600078e00ff */
[----:B------:R-:W-:Y:S01]  /*2090*/  IADD3.X R13, PT, PT, RZ, ~R9, RZ, P0, !PT ;  /* 0x80000009ff0d7210 */ /* 0x000fe200007fe4ff */
[----:B------:R-:W-:-:S04]  /*20a0*/  IMAD.MOV.U32 R9, RZ, RZ, R2 ;  /* 0x000000ffff097224 */ /* 0x000fc800078e0002 */
[----:B------:R-:W-:-:S04]  /*20b0*/  IMAD.WIDE.U32 R8, P0, R2, R13, R8 ;  /* 0x0000000d02087225 */ /* 0x000fc80007800008 */
[C---:B------:R-:W-:Y:S02]  /*20c0*/  IMAD R15, R3.reuse, R13, RZ ;  /* 0x0000000d030f7224 */ /* 0x040fe400078e02ff */
[----:B------:R-:W-:-:S04]  /*20d0*/  IMAD.HI.U32 R8, P1, R3, R11, R8 ;  /* 0x0000000b03087227 */ /* 0x000fc80007820008 */
[----:B------:R-:W-:Y:S01]  /*20e0*/  IMAD.HI.U32 R7, R3, R13, RZ ;  /* 0x0000000d03077227 */ /* 0x000fe200078e00ff */
[----:B------:R-:W-:-:S04]  /*20f0*/  IADD3 R9, P2, PT, R15, R8, RZ ;  /* 0x000000080f097210 */ /* 0x000fc80007f5e0ff */
[----:B------:R-:W-:Y:S01]  /*2100*/  IADD3.X R7, PT, PT, R7, R3, RZ, P0, !PT ;  /* 0x0000000307077210 */ /* 0x000fe200007fe4ff */
[----:B------:R-:W-:-:S03]  /*2110*/  IMAD.WIDE.U32 R2, R9, R16, RZ ;  /* 0x0000001009027225 */ /* 0x000fc600078e00ff */
[----:B------:R-:W-:Y:S01]  /*2120*/  IADD3.X R7, PT, PT, RZ, RZ, R7, P2, P1 ;  /* 0x000000ffff077210 */ /* 0x000fe200017e2407 */
[----:B------:R-:W-:Y:S01]  /*2130*/  IMAD R3, R9, R17, R3 ;  /* 0x0000001109037224 */ /* 0x000fe200078e0203 */
[----:B------:R-:W-:-:S03]  /*2140*/  IADD3 R11, P0, PT, RZ, -R2, RZ ;  /* 0x80000002ff0b7210 */ /* 0x000fc60007f1e0ff */
[----:B------:R-:W-:Y:S02]  /*2150*/  IMAD R3, R7, R16, R3 ;  /* 0x0000001007037224 */ /* 0x000fe400078e0203 */
[----:B------:R-:W-:-:S04]  /*2160*/  IMAD.HI.U32 R8, R9, R11, RZ ;  /* 0x0000000b09087227 */ /* 0x000fc800078e00ff */
[----:B------:R-:W-:Y:S02]  /*2170*/  IMAD.X R2, RZ, RZ, ~R3, P0 ;  /* 0x000000ffff027224 */ /* 0x000fe400000e0e03 */
[----:B------:R-:W-:Y:S02]  /*2180*/  IMAD.MOV.U32 R3, RZ, RZ, RZ ;  /* 0x000000ffff037224 */ /* 0x000fe400078e00ff */
[----:B------:R-:W-:-:S04]  /*2190*/  IMAD.WIDE.U32 R8, P0, R9, R2, R8 ;  /* 0x0000000209087225 */ /* 0x000fc80007800008 */
[C---:B------:R-:W-:Y:S02]  /*21a0*/  IMAD R12, R7.reuse, R2, RZ ;  /* 0x00000002070c7224 */ /* 0x040fe400078e02ff */
[----:B------:R-:W-:-:S04]  /*21b0*/  IMAD.HI.U32 R9, P1, R7, R11, R8 ;  /* 0x0000000b07097227 */ /* 0x000fc80007820008 */
[----:B------:R-:W-:Y:S01]  /*21c0*/  IMAD.HI.U32 R2, R7, R2, RZ ;  /* 0x0000000207027227 */ /* 0x000fe200078e00ff */
[----:B------:R-:W-:-:S04]  /*21d0*/  IADD3 R9, P2, PT, R12, R9, RZ ;  /* 0x000000090c097210 */ /* 0x000fc80007f5e0ff */
[----:B------:R-:W-:Y:S01]  /*21e0*/  IADD3.X R7, PT, PT, R2, R7, RZ, P0, !PT ;  /* 0x0000000702077210 */ /* 0x000fe200007fe4ff */
[----:B------:R-:W-:-:S03]  /*21f0*/  IMAD.HI.U32 R2, R9, R5, RZ ;  /* 0x0000000509027227 */ /* 0x000fc600078e00ff */
[----:B------:R-:W-:Y:S01]  /*2200*/  IADD3.X R7, PT, PT, RZ, RZ, R7, P2, P1 ;  /* 0x000000ffff077210 */ /* 0x000fe200017e2407 */
[----:B------:R-:W-:-:S04]  /*2210*/  IMAD.WIDE.U32 R2, R9, R6, R2 ;  /* 0x0000000609027225 */ /* 0x000fc800078e0002 */
[C---:B------:R-:W-:Y:S02]  /*2220*/  IMAD R9, R7.reuse, R6, RZ ;  /* 0x0000000607097224 */ /* 0x040fe400078e02ff */
[----:B------:R-:W-:-:S04]  /*2230*/  IMAD.HI.U32 R2, P0, R7, R5, R2 ;  /* 0x0000000507027227 */ /* 0x000fc80007800002 */
[----:B------:R-:W-:Y:S01]  /*2240*/  IMAD.HI.U32 R7, R7, R6, RZ ;  /* 0x0000000607077227 */ /* 0x000fe200078e00ff */
[----:B------:R-:W-:-:S04]  /*2250*/  IADD3 R9, P1, PT, R9, R2, RZ ;  /* 0x0000000209097210 */ /* 0x000fc80007f3e0ff */
[----:B------:R-:W-:Y:S01]  /*2260*/  IADD3.X R7, PT, PT, R7, RZ, RZ, P0, !PT ;  /* 0x000000ff07077210 */ /* 0x000fe200007fe4ff */
[----:B------:R-:W-:-:S04]  /*2270*/  IMAD.WIDE.U32 R2, R9, R16, RZ ;  /* 0x0000001009027225 */ /* 0x000fc800078e00ff */
[----:B------:R-:W-:Y:S01]  /*2280*/  IMAD.X R7, RZ, RZ, R7, P1 ;  /* 0x000000ffff077224 */ /* 0x000fe200008e0607 */
[----:B------:R-:W-:Y:S01]  /*2290*/  IADD3 R5, P1, PT, -R2, R5, RZ ;  /* 0x0000000502057210 */ /* 0x000fe20007f3e1ff */
[C---:B------:R-:W-:Y:S01]  /*22a0*/  IMAD R3, R9.reuse, R17, R3 ;  /* 0x0000001109037224 */ /* 0x040fe200078e0203 */
[----:B------:R-:W-:Y:S02]  /*22b0*/  IADD3 R2, P2, PT, R9, 0x1, RZ ;  /* 0x0000000109027810 */ /* 0x000fe40007f5e0ff */
[-C--:B------:R-:W-:Y:S01]  /*22c0*/  ISETP.GE.U32.AND P0, PT, R5, R16.reuse, PT ;  /* 0x000000100500720c */ /* 0x080fe20003f06070 */
[----:B------:R-:W-:-:S05]  /*22d0*/  IMAD R3, R7, R16, R3 ;  /* 0x0000001007037224 */ /* 0x000fca00078e0203 */
[----:B------:R-:W-:Y:S02]  /*22e0*/  IADD3.X R12, PT, PT, ~R3, R6, RZ, P1, !PT ;  /* 0x00000006030c7210 */ /* 0x000fe40000ffe5ff */
[----:B------:R-:W-:Y:S02]  /*22f0*/  IADD3 R3, P1, PT, -R16, R5, RZ ;  /* 0x0000000510037210 */ /* 0x000fe40007f3e1ff */
[C---:B------:R-:W-:Y:S02]  /*2300*/  ISETP.GE.U32.AND.EX P0, PT, R12.reuse, R17, PT, P0 ;  /* 0x000000110c00720c */ /* 0x040fe40003f06100 */
[----:B------:R-:W-:Y:S01]  /*2310*/  IADD3.X R6, PT, PT, RZ, R7, RZ, P2, !PT ;  /* 0x00000007ff067210 */ /* 0x000fe200017fe4ff */
[----:B------:R-:W-:Y:S01]  /*2320*/  IMAD.X R8, R12, 0x1, ~R17, P1 ;  /* 0x000000010c087824 */ /* 0x000fe200008e0e11 */
[----:B------:R-:W-:Y:S02]  /*2330*/  SEL R9, R2, R9, P0 ;  /* 0x0000000902097207 */ /* 0x000fe40000000000 */
[----:B------:R-:W-:-:S02]  /*2340*/  SEL R3, R3, R5, P0 ;  /* 0x0000000503037207 */ /* 0x000fc40000000000 */
[----:B------:R-:W-:Y:S02]  /*2350*/  SEL R6, R6, R7, P0 ;  /* 0x0000000706067207 */ /* 0x000fe40000000000 */
[----:B------:R-:W-:Y:S02]  /*2360*/  IADD3 R2, P2, PT, R9, 0x1, RZ ;  /* 0x0000000109027810 */ /* 0x000fe40007f5e0ff */
[----:B------:R-:W-:Y:S02]  /*2370*/  SEL R8, R8, R12, P0 ;  /* 0x0000000c08087207 */ /* 0x000fe40000000000 */
[----:B------:R-:W-:Y:S01]  /*2380*/  ISETP.GE.U32.AND P0, PT, R3, R16, PT ;  /* 0x000000100300720c */ /* 0x000fe20003f06070 */
[----:B------:R-:W-:Y:S01]  /*2390*/  IMAD.X R3, RZ, RZ, R6, P2 ;  /* 0x000000ffff037224 */ /* 0x000fe200010e0606 */
[----:B------:R-:W-:Y:S02]  /*23a0*/  ISETP.NE.U32.AND P1, PT, R16, RZ, PT ;  /* 0x000000ff1000720c */ /* 0x000fe40003f25070 */
[----:B------:R-:W-:-:S02]  /*23b0*/  ISETP.GE.U32.AND.EX P0, PT, R8, R17, PT, P0 ;  /* 0x000000110800720c */ /* 0x000fc40003f06100 */
[----:B------:R-:W-:Y:S02]  /*23c0*/  MOV R5, 0x0 ;  /* 0x0000000000057802 */ /* 0x000fe40000000f00 */
[----:B------:R-:W-:Y:S02]  /*23d0*/  ISETP.NE.AND.EX P1, PT, R17, RZ, PT, P1 ;  /* 0x000000ff1100720c */ /* 0x000fe40003f25310 */
[----:B------:R-:W-:Y:S02]  /*23e0*/  SEL R2, R2, R9, P0 ;  /* 0x0000000902027207 */ /* 0x000fe40000000000 */
[----:B------:R-:W-:Y:S02]  /*23f0*/  SEL R3, R3, R6, P0 ;  /* 0x0000000603037207 */ /* 0x000fe40000000000 */
[----:B------:R-:W-:Y:S02]  /*2400*/  SEL R2, R2, 0xffffffff, P1 ;  /* 0xffffffff02027807 */ /* 0x000fe40000800000 */
[----:B------:R-:W-:Y:S01]  /*2410*/  SEL R3, R3, 0xffffffff, P1 ;  /* 0xffffffff03037807 */ /* 0x000fe20000800000 */
[----:B------:R-:W-:Y:S06]  /*2420*/  RET.REL.NODEC R4 `(_Z15SoftmaxWarpImplI10DirectLoadIffE11DirectStoreIffEfLi1ELi1ELi16ELi1ELb1EL9Algorithm0EEvT_T0_ll) ;  /* 0xffffffd804f47950 */ /* 0x000fec0003c3ffff */
        .weak           $__internal_79_$__cuda_sm3x_div_rn_noftz_f32_slowpath
        .type           $__internal_79_$__cuda_sm3x_div_rn_noftz_f32_slowpath,@function
        .size           $__internal_79_$__cuda_sm3x_div_rn_noftz_f32_slowpath,(.L_x_8565 - $__internal_79_$__cuda_sm3x_div_rn_noftz_f32_slowpath)
$__internal_79_$__cuda_sm3x_div_rn_noftz_f32_slowpath:
        /* <DEDUP_REMOVED lines=34> */
.L_x_4669:
        /* <DEDUP_REMOVED lines=51> */
.L_x_4676:
[----:B------:R-:W-:-:S04]  /*2980*/  LOP3.LUT R0, R0, 0x80000000, RZ, 0xc0, !PT ;  /* 0x8000000000007812 */ /* 0x000fc800078ec0ff */
[----:B------:R-:W-:Y:S01]  /*2990*/  LOP3.LUT R0, R0, 0x7f800000, RZ, 0xfc, !PT ;  /* 0x7f80000000007812 */ /* 0x000fe200078efcff */
[----:B------:R-:W-:Y:S06]  /*29a0*/  BRA `(.L_x_4677) ;  /* 0x0000000000047947 */ /* 0x000fec0003800000 */
.L_x_4675:
[----:B------:R-:W-:-:S07]  /*29b0*/  IMAD R0, R13, 0x800000, R0 ;  /* 0x008000000d007824 */ /* 0x000fce00078e0200 */
.L_x_4677:
[----:B------:R-:W-:Y:S05]  /*29c0*/  BSYNC.RECONVERGENT B3 ;  /* 0x0000000000037941 */ /* 0x000fea0003800200 */
.L_x_4674:
[----:B------:R-:W-:Y:S05]  /*29d0*/  BRA `(.L_x_4678) ;  /* 0x0000000000207947 */ /* 0x000fea0003800000 */
.L_x_4673:
[----:B------:R-:W-:-:S04]  /*29e0*/  LOP3.LUT R0, R11, 0x80000000, R0, 0x48, !PT ;  /* 0x800000000b007812 */ /* 0x000fc800078e4800 */
[----:B------:R-:W-:Y:S01]  /*29f0*/  LOP3.LUT R0, R0, 0x7f800000, RZ, 0xfc, !PT ;  /* 0x7f80000000007812 */ /* 0x000fe200078efcff */
[----:B------:R-:W-:Y:S06]  /*2a00*/  BRA `(.L_x_4678) ;  /* 0x0000000000147947 */ /* 0x000fec0003800000 */
.L_x_4672:
[----:B------:R-:W-:Y:S01]  /*2a10*/  LOP3.LUT R0, R11, 0x80000000, R0, 0x48, !PT ;  /* 0x800000000b007812 */ /* 0x000fe200078e4800 */
[----:B------:R-:W-:Y:S06]  /*2a20*/  BRA `(.L_x_4678) ;  /* 0x00000000000c7947 */ /* 0x000fec0003800000 */
.L_x_4671:
[----:B------:R-:W0:Y:S01]  /*2a30*/  MUFU.RSQ R0, -QNAN ;  /* 0xffc0000000007908 */ /* 0x000e220000001400 */
[----:B------:R-:W-:Y:S05]  /*2a40*/  BRA `(.L_x_4678) ;  /* 0x0000000000047947 */ /* 0x000fea0003800000 */
.L_x_4670:
[----:B------:R-:W-:-:S07]  /*2a50*/  FADD.FTZ R0, R0, R11 ;  /* 0x0000000b00007221 */ /* 0x000fce0000010000 */
.L_x_4678:
[----:B------:R-:W-:Y:S05]  /*2a60*/  BSYNC.RECONVERGENT B2 ;  /* 0x0000000000027941 */ /* 0x000fea0003800200 */
.L_x_4668:
[----:B------:R-:W-:-:S04]  /*2a70*/  HFMA2 R13, -RZ, RZ, 0, 0 ;  /* 0x00000000ff0d7431 */ /* 0x000fc800000001ff */
[----:B0-----:R-:W-:Y:S05]  /*2a80*/  RET.REL.NODEC R12 `(_Z15SoftmaxWarpImplI10DirectLoadIffE11DirectStoreIffEfLi1ELi1ELi16ELi1ELb1EL9Algorithm0EEvT_T0_ll) ;  /* 0xffffffd40c5c7950 */ /* 0x001fea0003c3ffff */
.L_x_4679:
        /* <DEDUP_REMOVED lines=15> */
.L_x_8565:


//--------------------- .text._Z15SoftmaxWarpImplI10DirectLoadIffE11DirectStoreIffEfLi1ELi1ELi16ELi1ELb0EL9Algorithm0EEvT_T0_ll --------------------------
	.section	.text._Z15SoftmaxWarpImplI10DirectLoadIffE11DirectStoreIffEfLi1ELi1ELi16ELi1ELb0EL9Algorithm0EEvT_T0_ll,"ax",@progbits
	.align	128
        .global         _Z15SoftmaxWarpImplI10DirectLoadIffE11DirectStoreIffEfLi1ELi1ELi16ELi1ELb0EL9Algorithm0EEvT_T0_ll
        .type           _Z15SoftmaxWarpImplI10DirectLoadIffE11DirectStoreIffEfLi1ELi1ELi16ELi1ELb0EL9Algorithm0EEvT_T0_ll,@function
        .size           _Z15SoftmaxWarpImplI10DirectLoadIffE11DirectStoreIffEfLi1ELi1ELi16ELi1ELb0EL9Algorithm0EEvT_T0_ll,(.L_x_8567 - _Z15SoftmaxWarpImplI10DirectLoadIffE11DirectStoreIffEfLi1ELi1ELi16ELi1ELb0EL9Algorithm0EEvT_T0_ll)
        .other          _Z15SoftmaxWarpImplI10DirectLoadIffE11DirectStoreIffEfLi1ELi1ELi16ELi1ELb0EL9Algorithm0EEvT_T0_ll,@"STO_CUDA_ENTRY STV_DEFAULT"
_Z15SoftmaxWarpImplI10DirectLoadIffE11DirectStoreIffEfLi1ELi1ELi16ELi1ELb0EL9Algorithm0EEvT_T0_ll:
.text._Z15SoftmaxWarpImplI10DirectLoadIffE11DirectStoreIffEfLi1ELi1ELi16ELi1ELb0EL9Algorithm0EEvT_T0_ll:
        /* <DEDUP_REMOVED lines=24> */
.L_x_4680:
        /* <DEDUP_REMOVED lines=47> */
.L_x_4682:
[----:B------:R-:W-:-:S07]  /*0470*/  MOV R4, 0x490 ;  /* 0x0000049000047802 */ /* 0x000fce0000000f00 */
[----:B0-----:R-:W-:Y:S05]  /*0480*/  CALL.REL.NOINC `($__internal_80_$__cuda_sm20_div_u64) ;  /* 0x0000001800707944 */ /* 0x001fea0003c00000 */
.L_x_4683:
[----:B------:R-:W-:Y:S05]  /*0490*/  BSYNC.RECONVERGENT B0 ;  /* 0x0000000000007941 */ /* 0x000fea0003800200 */
.L_x_4681:
        /* <DEDUP_REMOVED lines=50> */
.L_x_4704:
        /* <DEDUP_REMOVED lines=12> */
[----:B01----:R-:W-:Y:S05]  /*0880*/  CALL.REL.NOINC `($__internal_81_$__cuda_sm3x_div_rn_noftz_f32_slowpath) ;  /* 0x0000001800847944 */ /* 0x003fea0003c00000 */
[----:B------:R-:W-:-:S07]  /*0890*/  IMAD.MOV.U32 R11, RZ, RZ, R0 ;  /* 0x000000ffff0b7224 */ /* 0x000fce00078e0000 */
.L_x_4688:
[----:B------:R-:W-:Y:S05]  /*08a0*/  BSYNC.RECONVERGENT B1 ;  /* 0x0000000000017941 */ /* 0x000fea0003800200 */
.L_x_4687:
[----:B------:R-:W2:Y:S01]  /*08b0*/  LDCU.128 UR4, c[0x0][0x390] ;  /* 0x00007200ff0477ac */ /* 0x000ea20008000c00 */
[----:B------:R-:W-:Y:S01]  /*08c0*/  MOV R2, R4 ;  /* 0x0000000400027202 */ /* 0x000fe20000000f00 */
[----:B------:R-:W-:Y:S02]  /*08d0*/  IMAD.MOV.U32 R3, RZ, RZ, RZ ;  /* 0x000000ffff037224 */ /* 0x000fe400078e00ff */
[----:B--2---:R-:W-:Y:S01]  /*08e0*/  IMAD R0, R16, UR6, RZ ;  /* 0x0000000610007c24 */ /* 0x004fe2000f8e02ff */
[----:B------:R-:W-:Y:S01]  /*08f0*/  MOV R16, R10 ;  /* 0x0000000a00107202 */ /* 0x000fe20000000f00 */
[----:B------:R-:W-:Y:S01]  /*0900*/  IMAD.WIDE.U32 R2, R21, UR6, R2 ;  /* 0x0000000615027c25 */ /* 0x000fe2000f8e0002 */
[----:B------:R-:W-:-:S03]  /*0910*/  R2UR UR6, R6 ;  /* 0x00000000060672ca */ /* 0x000fc600000e0000 */
[----:B------:R-:W-:Y:S01]  /*0920*/  IMAD R13, R21, UR7, R0 ;  /* 0x00000007150d7c24 */ /* 0x000fe2000f8e0200 */
[----:B------:R-:W-:Y:S01]  /*0930*/  R2UR UR7, R7 ;  /* 0x00000000070772ca */ /* 0x000fe200000e0000 */
[----:B------:R-:W-:Y:S01]  /*0940*/  IMAD.MOV.U32 R21, RZ, RZ, R19 ;  /* 0x000000ffff157224 */ /* 0x000fe200078e0013 */
[----:B------:R-:W-:Y:S01]  /*0950*/  LEA R12, P0, R2, UR4, 0x2 ;  /* 0x00000004020c7c11 */ /* 0x000fe2000f8010ff */
[----:B------:R-:W-:-:S05]  /*0960*/  IMAD.IADD R3, R3, 0x1, R13 ;  /* 0x0000000103037824 */ /* 0x000fca00078e020d */
[----:B------:R-:W-:-:S05]  /*0970*/  LEA.HI.X R13, R2, UR5, R3, 0x2, P0 ;  /* 0x00000005020d7c11 */ /* 0x000fca00080f1403 */
[----:B------:R3:W-:Y:S02]  /*0980*/  STG.E desc[UR6][R12.64], R11 ;  /* 0x0000000b0c007986 */ /* 0x0007e4000c101906 */
.L_x_4685:
[----:B------:R-:W-:Y:S05]  /*0990*/  BSYNC B0 ;  /* 0x0000000000007941 */ /* 0x000fea0003800000 */
.L_x_4684:
[----:B------:R-:W-:-:S04]  /*09a0*/  ISETP.NE.U32.AND P0, PT, R9, RZ, PT ;  /* 0x000000ff0900720c */ /* 0x000fc80003f05070 */
[----:B------:R-:W-:-:S13]  /*09b0*/  ISETP.NE.AND.EX P0, PT, R8, RZ, PT, P0 ;  /* 0x000000ff0800720c */ /* 0x000fda0003f05300 */
[----:B------:R-:W-:Y:S05]  /*09c0*/  @!P0 EXIT ;  /* 0x000000000000894d */ /* 0x000fea0003800000 */
.L_x_4695:
[----:B-1----:R-:W-:Y:S01]  /*09d0*/  MOV R2, R4 ;  /* 0x0000000400027202 */ /* 0x002fe20000000f00 */
[----:B------:R-:W-:Y:S01]  /*09e0*/  IMAD R0, R16, UR38, RZ ;  /* 0x0000002610007c24 */ /* 0x000fe2000f8e02ff */
[----:B--2---:R-:W-:Y:S01]  /*09f0*/  R2UR UR4, R6 ;  /* 0x00000000060472ca */ /* 0x004fe200000e0000 */
[----:B------:R-:W-:Y:S01]  /*0a00*/  IMAD.MOV.U32 R3, RZ, RZ, RZ ;  /* 0x000000ffff037224 */ /* 0x000fe200078e00ff */
[----:B------:R-:W-:Y:S01]  /*0a10*/  R2UR UR5, R7 ;  /* 0x00000000070572ca */ /* 0x000fe200000e0000 */
[C---:B------:R-:W-:Y:S02]  /*0a20*/  IMAD R9, R21.reuse, UR39, R0 ;  /* 0x0000002715097c24 */ /* 0x040fe4000f8e0200 */
[----:B------:R-:W-:-:S05]  /*0a30*/  IMAD.WIDE.U32 R2, R21, UR38, R2 ;  /* 0x0000002615027c25 */ /* 0x000fca000f8e0002 */
[----:B------:R-:W-:Y:S02]  /*0a40*/  IADD3 R3, PT, PT, R3, R9, RZ ;  /* 0x0000000903037210 */ /* 0x000fe40007ffe0ff */
[----:B------:R-:W-:-:S04]  /*0a50*/  LEA R8, P0, R2, UR36, 0x2 ;  /* 0x0000002402087c11 */ /* 0x000fc8000f8010ff */
[----:B------:R-:W-:-:S06]  /*0a60*/  LEA.HI.X R9, R2, UR37, R3, 0x2, P0 ;  /* 0x0000002502097c11 */ /* 0x000fcc00080f1403 */
[----:B------:R-:W3:Y:S01]  /*0a70*/  LDG.E R9, desc[UR4][R8.64] ;  /* 0x0000000408097981 */ /* 0x000ee2000c1e1900 */
[----:B------:R-:W-:Y:S01]  /*0a80*/  UMOV UR4, 0xffffffff ;  /* 0xffffffff00047882 */ /* 0x000fe20000000000 */
[----:B---3--:R-:W-:Y:S02]  /*0a90*/  FMNMX R13, R9, -INF , !PT ;  /* 0xff800000090d7809 */ /* 0x008fe40007800000 */
        /* <DEDUP_REMOVED lines=28> */
.L_x_4714:
        /* <DEDUP_REMOVED lines=13> */
[----:B0-----:R-:W-:Y:S05]  /*0d30*/  CALL.REL.NOINC `($__internal_81_$__cuda_sm3x_div_rn_noftz_f32_slowpath) ;  /* 0x0000001400587944 */ /* 0x001fea0003c00000 */
[----:B------:R-:W-:-:S07]  /*0d40*/  MOV R19, R0 ;  /* 0x0000000000137202 */ /* 0x000fce0000000f00 */
.L_x_4691:
[----:B------:R-:W-:Y:S05]  /*0d50*/  BSYNC.RECONVERGENT B0 ;  /* 0x0000000000007941 */ /* 0x000fea0003800200 */
.L_x_4690:
        /* <DEDUP_REMOVED lines=16> */
[----:B------:R-:W-:-:S03]  /*0e60*/  LEA R20, P1, R10, UR36, 0x2 ;  /* 0x000000240a147c11 */ /* 0x000fc6000f8210ff */
[----:B------:R-:W-:Y:S01]  /*0e70*/  IMAD.IADD R3, R11, 0x1, R15 ;  /* 0x000000010b037824 */ /* 0x000fe200078e020f */
[----:B------:R-:W-:-:S04]  /*0e80*/  LEA.HI.X R15, R2, UR41, R13, 0x2, P0 ;  /* 0x00000029020f7c11 */ /* 0x000fc800080f140d */
[----:B------:R-:W-:Y:S01]  /*0e90*/  LEA.HI.X R21, R10, UR37, R3, 0x2, P1 ;  /* 0x000000250a157c11 */ /* 0x000fe200088f1403 */
[----:B------:R1:W-:Y:S05]  /*0ea0*/  STG.E desc[UR4][R14.64], R19 ;  /* 0x000000130e007986 */ /* 0x0003ea000c101904 */
[----:B------:R-:W2:Y:S01]  /*0eb0*/  LDG.E R21, desc[UR6][R20.64] ;  /* 0x0000000614157981 */ /* 0x000ea2000c1e1900 */
[----:B------:R-:W-:Y:S01]  /*0ec0*/  UMOV UR4, 0xffffffff ;  /* 0xffffffff00047882 */ /* 0x000fe20000000000 */
[----:B--2---:R-:W-:Y:S02]  /*0ed0*/  FMNMX R13, R21, -INF , !PT ;  /* 0xff800000150d7809 */ /* 0x004fe40007800000 */
[----:B-1----:R-:W-:Y:S05]  /*0ee0*/  BRA.DIV UR4, `(.L_x_4692) ;  /* 0x0000000a04dc7947 */ /* 0x002fea000b800000 */
        /* <DEDUP_REMOVED lines=27> */
.L_x_4724:
        /* <DEDUP_REMOVED lines=13> */
[----:B0-----:R-:W-:Y:S05]  /*1170*/  CALL.REL.NOINC `($__internal_81_$__cuda_sm3x_div_rn_noftz_f32_slowpath) ;  /* 0x0000001000487944 */ /* 0x001fea0003c00000 */
[----:B------:R-:W-:-:S07]  /*1180*/  IMAD.MOV.U32 R13, RZ, RZ, R0 ;  /* 0x000000ffff0d7224 */ /* 0x000fce00078e0000 */
.L_x_4694:
[----:B------:R-:W-:Y:S05]  /*1190*/  BSYNC.RECONVERGENT B0 ;  /* 0x0000000000007941 */ /* 0x000fea0003800200 */
.L_x_4693:
        /* <DEDUP_REMOVED lines=17> */
.L_x_4686:
[----:B------:R-:W-:Y:S02]  /*12b0*/  HFMA2 R12, -RZ, RZ, 0, 4.76837158203125e-07 ;  /* 0x00000008ff0c7431 */ /* 0x000fe400000001ff */
[----:B------:R-:W-:Y:S01]  /*12c0*/  IMAD.MOV.U32 R11, RZ, RZ, 0x1f ;  /* 0x0000001fff0b7424 */ /* 0x000fe200078e00ff */
[----:B------:R-:W-:Y:S02]  /*12d0*/  MOV R15, 0xffffffff ;  /* 0xffffffff000f7802 */ /* 0x000fe40000000f00 */
[----:B------:R-:W-:-:S07]  /*12e0*/  MOV R23, 0x437c0000 ;  /* 0x437c000000177802 */ /* 0x000fce0000000f00 */
[----:B0-----:R-:W-:Y:S05]  /*12f0*/  WARPSYNC.COLLECTIVE R15, `(.L_x_4696) ;  /* 0x000000000f087348 */ /* 0x001fea0003c00000 */
[----:B------:R1:W2:Y:S02]  /*1300*/  SHFL.BFLY P6, R14, R13, R12, R11 ;  /* 0x0c00000c0d0e7389 */ /* 0x0002a400000c000b */
[----:B012---:R-:W-:Y:S05]  /*1310*/  ENDCOLLECTIVE ;  /* 0x000000000000791b */ /* 0x007fea0003800000 */
.L_x_4696:
[----:B------:R-:W-:Y:S01]  /*1320*/  HFMA2 R12, -RZ, RZ, 0, 2.384185791015625e-07 ;  /* 0x00000004ff0c7431 */ /* 0x000fe200000001ff */
[----:B------:R-:W-:-:S05]  /*1330*/  FMNMX R0, R13, R14, !PT ;  /* 0x0000000e0d007209 */ /* 0x000fca0007800000 */
[----:B------:R-:W-:-:S07]  /*1340*/  IMAD.MOV.U32 R13, RZ, RZ, R0 ;  /* 0x000000ffff0d7224 */ /* 0x000fce00078e0000 */
[----:B------:R-:W-:Y:S05]  /*1350*/  WARPSYNC.COLLECTIVE R15, `(.L_x_4697) ;  /* 0x000000000f087348 */ /* 0x000fea0003c00000 */
[----:B------:R0:W1:Y:S02]  /*1360*/  SHFL.BFLY P6, R14, R13, R12, R11 ;  /* 0x0c00000c0d0e7389 */ /* 0x00006400000c000b */
[----:B01----:R-:W-:Y:S05]  /*1370*/  ENDCOLLECTIVE ;  /* 0x000000000000791b */ /* 0x003fea0003800000 */
.L_x_4697:
[----:B------:R-:W-:Y:S02]  /*1380*/  MOV R12, 0x2 ;  /* 0x00000002000c7802 */ /* 0x000fe40000000f00 */
[----:B------:R-:W-:Y:S01]  /*1390*/  FMNMX R2, R0, R14, !PT ;  /* 0x0000000e00027209 */ /* 0x000fe20007800000 */
[----:B------:R-:W-:-:S04]  /*13a0*/  IMAD.MOV.U32 R0, RZ, RZ, 0x3bbb989d ;  /* 0x3bbb989dff007424 */ /* 0x000fc800078e00ff */
[----:B------:R-:W-:-:S07]  /*13b0*/  IMAD.MOV.U32 R13, RZ, RZ, R2 ;  /* 0x000000ffff0d7224 */ /* 0x000fce00078e0002 */
[----:B------:R-:W-:Y:S05]  /*13c0*/  WARPSYNC.COLLECTIVE R15, `(.L_x_4698) ;  /* 0x000000000f087348 */ /* 0x000fea0003c00000 */
[----:B------:R0:W1:Y:S02]  /*13d0*/  SHFL.BFLY P6, R14, R13, R12, R11 ;  /* 0x0c00000c0d0e7389 */ /* 0x00006400000c000b */
[----:B01----:R-:W-:Y:S05]  /*13e0*/  ENDCOLLECTIVE ;  /* 0x000000000000791b */ /* 0x003fea0003800000 */
.L_x_4698:
[----:B------:R-:W-:Y:S01]  /*13f0*/  HFMA2 R12, -RZ, RZ, 0, 5.9604644775390625e-08 ;  /* 0x00000001ff0c7431 */ /* 0x000fe200000001ff */
[----:B------:R-:W-:-:S05]  /*1400*/  FMNMX R3, R2, R14, !PT ;  /* 0x0000000e02037209 */ /* 0x000fca0007800000 */
[----:B------:R-:W-:-:S07]  /*1410*/  IMAD.MOV.U32 R13, RZ, RZ, R3 ;  /* 0x000000ffff0d7224 */ /* 0x000fce00078e0003 */
[----:B------:R-:W-:Y:S05]  /*1420*/  WARPSYNC.COLLECTIVE R15, `(.L_x_4699) ;  /* 0x000000000f087348 */ /* 0x000fea0003c00000 */
[----:B------:R0:W1:Y:S02]  /*1430*/  SHFL.BFLY P6, R14, R13, R12, R11 ;  /* 0x0c00000c0d0e7389 */ /* 0x00006400000c000b */
[----:B01----:R-:W-:Y:S05]  /*1440*/  ENDCOLLECTIVE ;  /* 0x000000000000791b */ /* 0x003fea0003800000 */
.L_x_4699:
[----:B------:R-:W-:Y:S01]  /*1450*/  HFMA2 R12, -RZ, RZ, 0, 4.76837158203125e-07 ;  /* 0x00000008ff0c7431 */ /* 0x000fe200000001ff */
        /* <DEDUP_REMOVED lines=14> */
.L_x_4700:
[----:B------:R-:W-:Y:S01]  /*1540*/  MOV R12, 0x4 ;  /* 0x00000004000c7802 */ /* 0x000fe20000000f00 */
[----:B------:R-:W-:-:S04]  /*1550*/  FADD R2, R13, R14 ;  /* 0x0000000e0d027221 */ /* 0x000fc80000000000 */
[----:B------:R-:W-:-:S07]  /*1560*/  IMAD.MOV.U32 R13, RZ, RZ, R2 ;  /* 0x000000ffff0d7224 */ /* 0x000fce00078e0002 */
[----:B------:R-:W-:Y:S05]  /*1570*/  WARPSYNC.COLLECTIVE R15, `(.L_x_4701) ;  /* 0x000000000f087348 */ /* 0x000fea0003c00000 */
[----:B------:R0:W1:Y:S02]  /*1580*/  SHFL.BFLY P6, R14, R13, R12, R11 ;  /* 0x0c00000c0d0e7389 */ /* 0x00006400000c000b */
[----:B01----:R-:W-:Y:S05]  /*1590*/  ENDCOLLECTIVE ;  /* 0x000000000000791b */ /* 0x003fea0003800000 */
.L_x_4701:
[----:B------:R-:W-:Y:S02]  /*15a0*/  HFMA2 R12, -RZ, RZ, 0, 1.1920928955078125e-07 ;  /* 0x00000002ff0c7431 */ /* 0x000fe400000001ff */
[----:B------:R-:W-:-:S04]  /*15b0*/  FADD R3, R2, R14 ;  /* 0x0000000e02037221 */ /* 0x000fc80000000000 */
[----:B------:R-:W-:-:S07]  /*15c0*/  IMAD.MOV.U32 R13, RZ, RZ, R3 ;  /* 0x000000ffff0d7224 */ /* 0x000fce00078e0003 */
[----:B------:R-:W-:Y:S05]  /*15d0*/  WARPSYNC.COLLECTIVE R15, `(.L_x_4702) ;  /* 0x000000000f087348 */ /* 0x000fea0003c00000 */
[----:B------:R0:W1:Y:S02]  /*15e0*/  SHFL.BFLY P6, R14, R13, R12, R11 ;  /* 0x0c00000c0d0e7389 */ /* 0x00006400000c000b */
[----:B01----:R-:W-:Y:S05]  /*15f0*/  ENDCOLLECTIVE ;  /* 0x000000000000791b */ /* 0x003fea0003800000 */
.L_x_4702:
[----:B------:R-:W-:Y:S01]  /*1600*/  MOV R12, 0x1 ;  /* 0x00000001000c7802 */ /* 0x000fe20000000f00 */
[----:B------:R-:W-:-:S04]  /*1610*/  FADD R20, R3, R14 ;  /* 0x0000000e03147221 */ /* 0x000fc80000000000 */
[----:B------:R-:W-:-:S07]  /*1620*/  IMAD.MOV.U32 R13, RZ, RZ, R20 ;  /* 0x000000ffff0d7224 */ /* 0x000fce00078e0014 */
[----:B------:R-:W-:Y:S05]  /*1630*/  WARPSYNC.COLLECTIVE R15, `(.L_x_4703) ;  /* 0x000000000f087348 */ /* 0x000fea0003c00000 */
[----:B------:R0:W1:Y:S02]  /*1640*/  SHFL.BFLY P6, R14, R13, R12, R11 ;  /* 0x0c00000c0d0e7389 */ /* 0x00006400000c000b */
[----:B01----:R-:W-:Y:S05]  /*1650*/  ENDCOLLECTIVE ;  /* 0x000000000000791b */ /* 0x003fea0003800000 */
.L_x_4703:
[----:B------:R-:W-:Y:S05]  /*1660*/  BRA `(.L_x_4704) ;  /* 0xfffffff000547947 */ /* 0x000fea000383ffff */
.L_x_4689:
[----:B------:R-:W-:Y:S01]  /*1670*/  HFMA2 R11, -RZ, RZ, 0, 1.847743988037109375e-06 ;  /* 0x0000001fff0b7431 */ /* 0x000fe200000001ff */
[----:B------:R-:W-:Y:S01]  /*1680*/  BSSY B0, `(.L_x_4705) ;  /* 0x0000006000007945 */ /* 0x000fe20003800000 */
[----:B------:R-:W-:Y:S02]  /*1690*/  IMAD.MOV.U32 R12, RZ, RZ, 0x8 ;  /* 0x00000008ff0c7424 */ /* 0x000fe400078e00ff */
[----:B------:R-:W-:-:S07]  /*16a0*/  IMAD.MOV.U32 R15, RZ, RZ, -0x1 ;  /* 0xffffffffff0f7424 */ /* 0x000fce00078e00ff */
[----:B0-----:R-:W-:Y:S05]  /*16b0*/  WARPSYNC.COLLECTIVE R15, `(.L_x_4706) ;  /* 0x000000000f087348 */ /* 0x001fea0003c00000 */
[----:B------:R1:W2:Y:S02]  /*16c0*/  SHFL.BFLY P6, R14, R13, R12, R11 ;  /* 0x0c00000c0d0e7389 */ /* 0x0002a400000c000b */
[----:B012---:R-:W-:Y:S05]  /*16d0*/  ENDCOLLECTIVE ;  /* 0x000000000000791b */ /* 0x007fea0003800000 */
.L_x_4706:
[----:B------:R-:W-:Y:S05]  /*16e0*/  BSYNC B0 ;  /* 0x0000000000007941 */ /* 0x000fea0003800000 */
.L_x_4705:
        /* <DEDUP_REMOVED lines=8> */
.L_x_4707:
[----:B------:R-:W-:Y:S01]  /*1770*/  HFMA2 R12, -RZ, RZ, 0, 1.1920928955078125e-07 ;  /* 0x00000002ff0c7431 */ /* 0x000fe200000001ff */
[----:B------:R-:W-:-:S05]  /*1780*/  FMNMX R0, R13, R14, !PT ;  /* 0x0000000e0d007209 */ /* 0x000fca0007800000 */
[----:B------:R-:W-:-:S07]  /*1790*/  IMAD.MOV.U32 R13, RZ, RZ, R0 ;  /* 0x000000ffff0d7224 */ /* 0x000fce00078e0000 */
[----:B------:R-:W-:Y:S05]  /*17a0*/  WARPSYNC.COLLECTIVE R15, `(.L_x_4708) ;  /* 0x000000000f087348 */ /* 0x000fea0003c00000 */
[----:B------:R0:W1:Y:S02]  /*17b0*/  SHFL.BFLY P6, R14, R13, R12, R11 ;  /* 0x0c00000c0d0e7389 */ /* 0x00006400000c000b */
[----:B01----:R-:W-:Y:S05]  /*17c0*/  ENDCOLLECTIVE ;  /* 0x000000000000791b */ /* 0x003fea0003800000 */
.L_x_4708:
[----:B------:R-:W-:Y:S02]  /*17d0*/  MOV R12, 0x1 ;  /* 0x00000001000c7802 */ /* 0x000fe40000000f00 */
[----:B------:R-:W-:Y:S01]  /*17e0*/  FMNMX R2, R0, R14, !PT ;  /* 0x0000000e00027209 */ /* 0x000fe20007800000 */
[----:B------:R-:W-:-:S04]  /*17f0*/  HFMA2 R0, -RZ, RZ, 3.7421875, 0 ;  /* 0x437c0000ff007431 */ /* 0x000fc800000001ff */
[----:B------:R-:W-:-:S07]  /*1800*/  IMAD.MOV.U32 R13, RZ, RZ, R2 ;  /* 0x000000ffff0d7224 */ /* 0x000fce00078e0002 */
[----:B------:R-:W-:Y:S05]  /*1810*/  WARPSYNC.COLLECTIVE R15, `(.L_x_4709) ;  /* 0x000000000f087348 */ /* 0x000fea0003c00000 */
[----:B------:R0:W1:Y:S02]  /*1820*/  SHFL.BFLY P6, R14, R13, R12, R11 ;  /* 0x0c00000c0d0e7389 */ /* 0x00006400000c000b */
[----:B01----:R-:W-:Y:S05]  /*1830*/  ENDCOLLECTIVE ;  /* 0x000000000000791b */ /* 0x003fea0003800000 */
.L_x_4709:
        /* <DEDUP_REMOVED lines=15> */
.L_x_4710:
[----:B------:R-:W-:Y:S02]  /*1930*/  HFMA2 R12, -RZ, RZ, 0, 2.384185791015625e-07 ;  /* 0x00000004ff0c7431 */ /* 0x000fe400000001ff */
[----:B------:R-:W-:-:S04]  /*1940*/  FADD R0, R13, R14 ;  /* 0x0000000e0d007221 */ /* 0x000fc80000000000 */
[----:B------:R-:W-:-:S07]  /*1950*/  IMAD.MOV.U32 R13, RZ, RZ, R0 ;  /* 0x000000ffff0d7224 */ /* 0x000fce00078e0000 */
[----:B------:R-:W-:Y:S05]  /*1960*/  WARPSYNC.COLLECTIVE R15, `(.L_x_4711) ;  /* 0x000000000f087348 */ /* 0x000fea0003c00000 */
[----:B------:R0:W1:Y:S02]  /*1970*/  SHFL.BFLY P6, R14, R13, R12, R11 ;  /* 0x0c00000c0d0e7389 */ /* 0x00006400000c000b */
[----:B01----:R-:W-:Y:S05]  /*1980*/  ENDCOLLECTIVE ;  /* 0x000000000000791b */ /* 0x003fea0003800000 */
.L_x_4711:
[----:B------:R-:W-:Y:S01]  /*1990*/  MOV R12, 0x2 ;  /* 0x00000002000c7802 */ /* 0x000fe20000000f00 */
[----:B------:R-:W-:-:S04]  /*19a0*/  FADD R2, R0, R14 ;  /* 0x0000000e00027221 */ /* 0x000fc80000000000 */
[----:B------:R-:W-:-:S07]  /*19b0*/  IMAD.MOV.U32 R13, RZ, RZ, R2 ;  /* 0x000000ffff0d7224 */ /* 0x000fce00078e0002 */
[----:B------:R-:W-:Y:S05]  /*19c0*/  WARPSYNC.COLLECTIVE R15, `(.L_x_4712) ;  /* 0x000000000f087348 */ /* 0x000fea0003c00000 */
[----:B------:R0:W1:Y:S02]  /*19d0*/  SHFL.BFLY P6, R14, R13, R12, R11 ;  /* 0x0c00000c0d0e7389 */ /* 0x00006400000c000b */
[----:B01----:R-:W-:Y:S05]  /*19e0*/  ENDCOLLECTIVE ;  /* 0x000000000000791b */ /* 0x003fea0003800000 */
.L_x_4712:
[----:B------:R-:W-:Y:S02]  /*19f0*/  HFMA2 R12, -RZ, RZ, 0, 5.9604644775390625e-08 ;  /* 0x00000001ff0c7431 */ /* 0x000fe400000001ff */
[----:B------:R-:W-:-:S04]  /*1a00*/  FADD R3, R2, R14 ;  /* 0x0000000e02037221 */ /* 0x000fc80000000000 */
[----:B------:R-:W-:-:S07]  /*1a10*/  IMAD.MOV.U32 R13, RZ, RZ, R3 ;  /* 0x000000ffff0d7224 */ /* 0x000fce00078e0003 */
[----:B------:R-:W-:Y:S05]  /*1a20*/  WARPSYNC.COLLECTIVE R15, `(.L_x_4713) ;  /* 0x000000000f087348 */ /* 0x000fea0003c00000 */
[----:B------:R0:W1:Y:S02]  /*1a30*/  SHFL.BFLY P6, R14, R13, R12, R11 ;  /* 0x0c00000c0d0e7389 */ /* 0x00006400000c000b */
[----:B01----:R-:W-:Y:S05]  /*1a40*/  ENDCOLLECTIVE ;  /* 0x000000000000791b */ /* 0x003fea0003800000 */
.L_x_4713:
[----:B------:R-:W-:Y:S05]  /*1a50*/  BRA `(.L_x_4714) ;  /* 0xfffffff000807947 */ /* 0x000fea000383ffff */
.L_x_4692:
[----:B------:R-:W-:Y:S01]  /*1a60*/  BSSY B0, `(.L_x_4715) ;  /* 0x0000007000007945 */ /* 0x000fe20003800000 */
[----:B------:R-:W-:Y:S01]  /*1a70*/  IMAD.MOV.U32 R12, RZ, RZ, 0x8 ;  /* 0x00000008ff0c7424 */ /* 0x000fe200078e00ff */
[----:B------:R-:W-:Y:S01]  /*1a80*/  MOV R11, 0x1f ;  /* 0x0000001f000b7802 */ /* 0x000fe20000000f00 */
[----:B------:R-:W-:-:S07]  /*1a90*/  IMAD.MOV.U32 R15, RZ, RZ, -0x1 ;  /* 0xffffffffff0f7424 */ /* 0x000fce00078e00ff */
[----:B0-----:R-:W-:Y:S05]  /*1aa0*/  WARPSYNC.COLLECTIVE R15, `(.L_x_4716) ;  /* 0x000000000f087348 */ /* 0x001fea0003c00000 */
[----:B------:R1:W2:Y:S02]  /*1ab0*/  SHFL.BFLY P6, R14, R13, R12, R11 ;  /* 0x0c00000c0d0e7389 */ /* 0x0002a400000c000b */
[----:B012---:R-:W-:Y:S05]  /*1ac0*/  ENDCOLLECTIVE ;  /* 0x000000000000791b */ /* 0x007fea0003800000 */
.L_x_4716:
[----:B------:R-:W-:Y:S05]  /*1ad0*/  BSYNC B0 ;  /* 0x0000000000007941 */ /* 0x000fea0003800000 */
.L_x_4715:
        /* <DEDUP_REMOVED lines=8> */
.L_x_4717:
[----:B------:R-:W-:Y:S01]  /*1b60*/  HFMA2 R12, -RZ, RZ, 0, 1.1920928955078125e-07 ;  /* 0x00000002ff0c7431 */ /* 0x000fe200000001ff */
[----:B------:R-:W-:-:S05]  /*1b70*/  FMNMX R0, R13, R14, !PT ;  /* 0x0000000e0d007209 */ /* 0x000fca0007800000 */
[----:B------:R-:W-:-:S07]  /*1b80*/  IMAD.MOV.U32 R13, RZ, RZ, R0 ;  /* 0x000000ffff0d7224 */ /* 0x000fce00078e0000 */
[----:B------:R-:W-:Y:S05]  /*1b90*/  WARPSYNC.COLLECTIVE R15, `(.L_x_4718) ;  /* 0x000000000f087348 */ /* 0x000fea0003c00000 */
[----:B------:R0:W1:Y:S02]  /*1ba0*/  SHFL.BFLY P6, R14, R13, R12, R11 ;  /* 0x0c00000c0d0e7389 */ /* 0x00006400000c000b */
[----:B01----:R-:W-:Y:S05]  /*1bb0*/  ENDCOLLECTIVE ;  /* 0x000000000000791b */ /* 0x003fea0003800000 */
.L_x_4718:
[----:B------:R-:W-:Y:S02]  /*1bc0*/  MOV R12, 0x1 ;  /* 0x00000001000c7802 */ /* 0x000fe40000000f00 */
[----:B------:R-:W-:Y:S01]  /*1bd0*/  FMNMX R2, R0, R14, !PT ;  /* 0x0000000e00027209 */ /* 0x000fe20007800000 */
[----:B------:R-:W-:-:S04]  /*1be0*/  HFMA2 R0, -RZ, RZ, 3.7421875, 0 ;  /* 0x437c0000ff007431 */ /* 0x000fc800000001ff */
[----:B------:R-:W-:-:S07]  /*1bf0*/  IMAD.MOV.U32 R13, RZ, RZ, R2 ;  /* 0x000000ffff0d7224 */ /* 0x000fce00078e0002 */
[----:B------:R-:W-:Y:S05]  /*1c00*/  WARPSYNC.COLLECTIVE R15, `(.L_x_4719) ;  /* 0x000000000f087348 */ /* 0x000fea0003c00000 */
[----:B------:R0:W1:Y:S02]  /*1c10*/  SHFL.BFLY P6, R14, R13, R12, R11 ;  /* 0x0c00000c0d0e7389 */ /* 0x00006400000c000b */
[----:B01----:R-:W-:Y:S05]  /*1c20*/  ENDCOLLECTIVE ;  /* 0x000000000000791b */ /* 0x003fea0003800000 */
.L_x_4719:
        /* <DEDUP_REMOVED lines=15> */
.L_x_4720:
[----:B------:R-:W-:Y:S02]  /*1d20*/  HFMA2 R12, -RZ, RZ, 0, 2.384185791015625e-07 ;  /* 0x00000004ff0c7431 */ /* 0x000fe400000001ff */
[----:B------:R-:W-:-:S04]  /*1d30*/  FADD R0, R13, R14 ;  /* 0x0000000e0d007221 */ /* 0x000fc80000000000 */
[----:B------:R-:W-:-:S07]  /*1d40*/  IMAD.MOV.U32 R13, RZ, RZ, R0 ;  /* 0x000000ffff0d7224 */ /* 0x000fce00078e0000 */
[----:B------:R-:W-:Y:S05]  /*1d50*/  WARPSYNC.COLLECTIVE R15, `(.L_x_4721) ;  /* 0x000000000f087348 */ /* 0x000fea0003c00000 */
[----:B------:R0:W1:Y:S02]  /*1d60*/  SHFL.BFLY P6, R14, R13, R12, R11 ;  /* 0x0c00000c0d0e7389 */ /* 0x00006400000c000b */
[----:B01----:R-:W-:Y:S05]  /*1d70*/  ENDCOLLECTIVE ;  /* 0x000000000000791b */ /* 0x003fea0003800000 */
.L_x_4721:
[----:B------:R-:W-:Y:S01]  /*1d80*/  MOV R12, 0x2 ;  /* 0x00000002000c7802 */ /* 0x000fe20000000f00 */
[----:B------:R-:W-:-:S04]  /*1d90*/  FADD R2, R0, R14 ;  /* 0x0000000e00027221 */ /* 0x000fc80000000000 */
[----:B------:R-:W-:-:S07]  /*1da0*/  IMAD.MOV.U32 R13, RZ, RZ, R2 ;  /* 0x000000ffff0d7224 */ /* 0x000fce00078e0002 */
[----:B------:R-:W-:Y:S05]  /*1db0*/  WARPSYNC.COLLECTIVE R15, `(.L_x_4722) ;  /* 0x000000000f087348 */ /* 0x000fea0003c00000 */
[----:B------:R0:W1:Y:S02]  /*1dc0*/  SHFL.BFLY P6, R14, R13, R12, R11 ;  /* 0x0c00000c0d0e7389 */ /* 0x00006400000c000b */
[----:B01----:R-:W-:Y:S05]  /*1dd0*/  ENDCOLLECTIVE ;  /* 0x000000000000791b */ /* 0x003fea0003800000 */
.L_x_4722:
[----:B------:R-:W-:Y:S02]  /*1de0*/  HFMA2 R12, -RZ, RZ, 0, 5.9604644775390625e-08 ;  /* 0x00000001ff0c7431 */ /* 0x000fe400000001ff */
[----:B------:R-:W-:-:S04]  /*1df0*/  FADD R3, R2, R14 ;  /* 0x0000000e02037221 */ /* 0x000fc80000000000 */
[----:B------:R-:W-:-:S07]  /*1e00*/  IMAD.MOV.U32 R13, RZ, RZ, R3 ;  /* 0x000000ffff0d7224 */ /* 0x000fce00078e0003 */
[----:B------:R-:W-:Y:S05]  /*1e10*/  WARPSYNC.COLLECTIVE R15, `(.L_x_4723) ;  /* 0x000000000f087348 */ /* 0x000fea0003c00000 */
[----:B------:R0:W1:Y:S02]  /*1e20*/  SHFL.BFLY P6, R14, R13, R12, R11 ;  /* 0x0c00000c0d0e7389 */ /* 0x00006400000c000b */
[----:B01----:R-:W-:Y:S05]  /*1e30*/  ENDCOLLECTIVE ;  /* 0x000000000000791b */ /* 0x003fea0003800000 */
.L_x_4723:
[----:B------:R-:W-:Y:S05]  /*1e40*/  BRA `(.L_x_4724) ;  /* 0xfffffff000947947 */ /* 0x000fea000383ffff */
        .weak           $__internal_80_$__cuda_sm20_div_u64
        .type           $__internal_80_$__cuda_sm20_div_u64,@function
        .size           $__internal_80_$__cuda_sm20_div_u64,($__internal_81_$__cuda_sm3x_div_rn_noftz_f32_slowpath - $__internal_80_$__cuda_sm20_div_u64)
$__internal_80_$__cuda_sm20_div_u64:
[----:B------:R-:W-:Y:S01]  /*1e50*/  IMAD.MOV.U32 R12, RZ, RZ, R18 ;  /* 0x000000ffff0c7224 */ /* 0x000fe200078e0012 */
[----:B------:R-:W-:-:S04]  /*1e60*/  MOV R13, R17 ;  /* 0x00000011000d7202 */ /* 0x000fc80000000f00 */
        /* <DEDUP_REMOVED lines=42> */
[----:B------:R-:W-:-:S03]  /*2110*/  IMAD R3, R9, R17, R3 ;  /* 0x0000001109037224 */ /* 0x000fc600078e0203 */
[-C--:B------:R-:W-:Y:S01]  /*2120*/  ISETP.GE.U32.AND P0, PT, R5, R18.reuse, PT ;  /* 0x000000120500720c */ /* 0x080fe20003f06070 */
[----:B------:R-:W-:-:S05]  /*2130*/  IMAD R3, R7, R18, R3 ;  /* 0x0000001207037224 */ /* 0x000fca00078e0203 */
[----:B------:R-:W-:Y:S02]  /*2140*/  IADD3.X R12, PT, PT, ~R3, R6, RZ, P1, !PT ;  /* 0x00000006030c7210 */ /* 0x000fe40000ffe5ff */
[----:B------:R-:W-:Y:S02]  /*2150*/  IADD3 R3, P2, PT, -R18, R5, RZ ;  /* 0x0000000512037210 */ /* 0x000fe40007f5e1ff */
[----:B------:R-:W-:Y:S02]  /*2160*/  IADD3 R2, P1, PT, R9, 0x1, RZ ;  /* 0x0000000109027810 */ /* 0x000fe40007f3e0ff */
[C---:B------:R-:W-:Y:S01]  /*2170*/  ISETP.GE.U32.AND.EX P0, PT, R12.reuse, R17, PT, P0 ;  /* 0x000000110c00720c */ /* 0x040fe20003f06100 */
[----:B------:R-:W-:Y:S01]  /*2180*/  IMAD.X R8, R12, 0x1, ~R17, P2 ;  /* 0x000000010c087824 */ /* 0x000fe200010e0e11 */
[----:B------:R-:W-:Y:S02]  /*2190*/  IADD3.X R6, PT, PT, RZ, R7, RZ, P1, !PT ;  /* 0x00000007ff067210 */ /* 0x000fe40000ffe4ff */
[----:B------:R-:W-:-:S02]  /*21a0*/  SEL R9, R2, R9, P0 ;  /* 0x0000000902097207 */ /* 0x000fc40000000000 */
[----:B------:R-:W-:Y:S01]  /*21b0*/  SEL R3, R3, R5, P0 ;  /* 0x0000000503037207 */ /* 0x000fe20000000000 */
[----:B------:R-:W-:Y:S01]  /*21c0*/  HFMA2 R5, -RZ, RZ, 0, 0 ;  /* 0x00000000ff057431 */ /* 0x000fe200000001ff */
[----:B------:R-:W-:Y:S02]  /*21d0*/  SEL R6, R6, R7, P0 ;  /* 0x0000000706067207 */ /* 0x000fe40000000000 */
[----:B------:R-:W-:Y:S02]  /*21e0*/  IADD3 R2, P2, PT, R9, 0x1, RZ ;  /* 0x0000000109027810 */ /* 0x000fe40007f5e0ff */
[----:B------:R-:W-:Y:S02]  /*21f0*/  SEL R8, R8, R12, P0 ;  /* 0x0000000c08087207 */ /* 0x000fe40000000000 */
[----:B------:R-:W-:Y:S01]  /*2200*/  ISETP.GE.U32.AND P0, PT, R3, R18, PT ;  /* 0x000000120300720c */ /* 0x000fe20003f06070 */
[----:B------:R-:W-:Y:S01]  /*2210*/  IMAD.X R3, RZ, RZ, R6, P2 ;  /* 0x000000ffff037224 */ /* 0x000fe200010e0606 */
[----:B------:R-:W-:-:S02]  /*2220*/  ISETP.NE.U32.AND P1, PT, R18, RZ, PT ;  /* 0x000000ff1200720c */ /* 0x000fc40003f25070 */
[----:B------:R-:W-:Y:S02]  /*2230*/  ISETP.GE.U32.AND.EX P0, PT, R8, R17, PT, P0 ;  /* 0x000000110800720c */ /* 0x000fe40003f06100 */
[----:B------:R-:W-:Y:S02]  /*2240*/  ISETP.NE.AND.EX P1, PT, R17, RZ, PT, P1 ;  /* 0x000000ff1100720c */ /* 0x000fe40003f25310 */
[----:B------:R-:W-:Y:S02]  /*2250*/  SEL R2, R2, R9, P0 ;  /* 0x0000000902027207 */ /* 0x000fe40000000000 */
[----:B------:R-:W-:Y:S02]  /*2260*/  SEL R3, R3, R6, P0 ;  /* 0x0000000603037207 */ /* 0x000fe40000000000 */
[----:B------:R-:W-:Y:S02]  /*2270*/  SEL R2, R2, 0xffffffff, P1 ;  /* 0xffffffff02027807 */ /* 0x000fe40000800000 */
[----:B------:R-:W-:Y:S01]  /*2280*/  SEL R3, R3, 0xffffffff, P1 ;  /* 0xffffffff03037807 */ /* 0x000fe20000800000 */
[----:B------:R-:W-:Y:S06]  /*2290*/  RET.REL.NODEC R4 `(_Z15SoftmaxWarpImplI10DirectLoadIffE11DirectStoreIffEfLi1ELi1ELi16ELi1ELb0EL9Algorithm0EEvT_T0_ll) ;  /* 0xffffffdc04587950 */ /* 0x000fec0003c3ffff */
        .weak           $__internal_81_$__cuda_sm3x_div_rn_noftz_f32_slowpath
        .type           $__internal_81_$__cuda_sm3x_div_rn_noftz_f32_slowpath,@function
        .size           $__internal_81_$__cuda_sm3x_div_rn_noftz_f32_slowpath,(.L_x_8567 - $__internal_81_$__cuda_sm3x_div_rn_noftz_f32_slowpath)
$__internal_81_$__cuda_sm3x_div_rn_noftz_f32_slowpath:
        /* <DEDUP_REMOVED lines=34> */
.L_x_4726:
        /* <DEDUP_REMOVED lines=51> */
.L_x_4733:
[----:B------:R-:W-:-:S04]  /*27f0*/  LOP3.LUT R0, R0, 0x80000000, RZ, 0xc0, !PT ;  /* 0x8000000000007812 */ /* 0x000fc800078ec0ff */
[----:B------:R-:W-:Y:S01]  /*2800*/  LOP3.LUT R0, R0, 0x7f800000, RZ, 0xfc, !PT ;  /* 0x7f80000000007812 */ /* 0x000fe200078efcff */
[----:B------:R-:W-:Y:S06]  /*2810*/  BRA `(.L_x_4734) ;  /* 0x0000000000047947 */ /* 0x000fec0003800000 */
.L_x_4732:
[----:B------:R-:W-:-:S07]  /*2820*/  IMAD R0, R15, 0x800000, R0 ;  /* 0x008000000f007824 */ /* 0x000fce00078e0200 */
.L_x_4734:
[----:B------:R-:W-:Y:S05]  /*2830*/  BSYNC.RECONVERGENT B3 ;  /* 0x0000000000037941 */ /* 0x000fea0003800200 */
.L_x_4731:
[----:B------:R-:W-:Y:S05]  /*2840*/  BRA `(.L_x_4735) ;  /* 0x0000000000207947 */ /* 0x000fea0003800000 */
.L_x_4730:
[----:B------:R-:W-:-:S04]  /*2850*/  LOP3.LUT R0, R3, 0x80000000, R0, 0x48, !PT ;  /* 0x8000000003007812 */ /* 0x000fc800078e4800 */
[----:B------:R-:W-:Y:S01]  /*2860*/  LOP3.LUT R0, R0, 0x7f800000, RZ, 0xfc, !PT ;  /* 0x7f80000000007812 */ /* 0x000fe200078efcff */
[----:B------:R-:W-:Y:S06]  /*2870*/  BRA `(.L_x_4735) ;  /* 0x0000000000147947 */ /* 0x000fec0003800000 */
.L_x_4729:
[----:B------:R-:W-:Y:S01]  /*2880*/  LOP3.LUT R0, R3, 0x80000000, R0, 0x48, !PT ;  /* 0x8000000003007812 */ /* 0x000fe200078e4800 */
[----:B------:R-:W-:Y:S06]  /*2890*/  BRA `(.L_x_4735) ;  /* 0x00000000000c7947 */ /* 0x000fec0003800000 */
.L_x_4728:
[----:B------:R-:W0:Y:S01]  /*28a0*/  MUFU.RSQ R0, -QNAN ;  /* 0xffc0000000007908 */ /* 0x000e220000001400 */
[----:B------:R-:W-:Y:S05]  /*28b0*/  BRA `(.L_x_4735) ;  /* 0x0000000000047947 */ /* 0x000fea0003800000 */
.L_x_4727:
[----:B------:R-:W-:-:S07]  /*28c0*/  FADD.FTZ R0, R0, R3 ;  /* 0x0000000300007221 */ /* 0x000fce0000010000 */
.L_x_4735:
[----:B------:R-:W-:Y:S05]  /*28d0*/  BSYNC.RECONVERGENT B2 ;  /* 0x0000000000027941 */ /* 0x000fea0003800200 */
.L_x_4725:
[----:B------:R-:W-:-:S04]  /*28e0*/  HFMA2 R3, -RZ, RZ, 0, 0 ;  /* 0x00000000ff037431 */ /* 0x000fc800000001ff */
[----:B0-----:R-:W-:Y:S05]  /*28f0*/  RET.REL.NODEC R2 `(_Z15SoftmaxWarpImplI10DirectLoadIffE11DirectStoreIffEfLi1ELi1ELi16ELi1ELb0EL9Algorithm0EEvT_T0_ll) ;  /* 0xffffffd402c07950 */ /* 0x001fea0003c3ffff */
.L_x_4736:
        /* <DEDUP_REMOVED lines=16> */
.L_x_8567:


//--------------------- .text._Z15SoftmaxWarpImplI10DirectLoadIffE11DirectStoreIffEfLi1ELi1ELi16ELi2ELb1EL9Algorithm0EEvT_T0_ll --------------------------
	.section	.text._Z15SoftmaxWarpImplI10DirectLoadIffE11DirectStoreIffEfLi1ELi1ELi16ELi2ELb1EL9Algorithm0EEvT_T0_ll,"ax",@progbits
	.align	128
        .global         _Z15SoftmaxWarpImplI10DirectLoadIffE11DirectStoreIffEfLi1ELi1ELi16ELi2ELb1EL9Algorithm0EEvT_T0_ll
        .type           _Z15SoftmaxWarpImplI10DirectLoadIffE11DirectStoreIffEfLi1ELi1ELi16ELi2ELb1EL9Algorithm0EEvT_T0_ll,@function
        .size           _Z15SoftmaxWarpImplI10DirectLoadIffE11DirectStoreIffEfLi1ELi1ELi16ELi2ELb1EL9Algorithm0EEvT_T0_ll,(.L_x_8568 - _Z15SoftmaxWarpImplI10DirectLoadIffE11DirectStoreIffEfLi1ELi1ELi16ELi2ELb1EL9Algorithm0EEvT_T0_ll)
        .other          _Z15SoftmaxWarpImplI10DirectLoadIffE11DirectStoreIffEfLi1ELi1ELi16ELi2ELb1EL9Algorithm0EEvT_T0_ll,@"STO_CUDA_ENTRY STV_DEFAULT"
_Z15SoftmaxWarpImplI10DirectLoadIffE11DirectStoreIffEfLi1ELi1ELi16ELi2ELb1EL9Algorithm0EEvT_T0_ll:
.text._Z15SoftmaxWarpImplI10DirectLoadIffE11DirectStoreIffEfLi1ELi1ELi16ELi2ELb1EL9Algorithm0EEvT_T0_ll:
        /* <DEDUP_REMOVED lines=24> */
.L_x_4737:
        /* <DEDUP_REMOVED lines=16> */
.L_x_4747:
[----:B-1----:R-:W-:Y:S01]  /*0280*/  ISETP.GE.U32.AND P0, PT, R18, UR40, PT ;  /* 0x0000002812007c0c */ /* 0x002fe2000bf06070 */
[----:B--2---:R-:W1:Y:S03]  /*0290*/  LDC.64 R12, c[0x0][0x388] ;  /* 0x0000e200ff0c7b82 */ /* 0x004e660000000a00 */
[----:B------:R-:W-:-:S05]  /*02a0*/  ISETP.GE.AND.EX P0, PT, RZ, UR41, PT, P0 ;  /* 0x00000029ff007c0c */ /* 0x000fca000bf06300 */
[----:B------:R-:W4:Y:S08]  /*02b0*/  LDC.64 R20, c[0x0][0x388] ;  /* 0x0000e200ff147b82 */ /* 0x000f300000000a00 */
[----:B------:R-:W5:Y:S01]  /*02c0*/  @!P0 LDC.64 R14, c[0x0][0x388] ;  /* 0x0000e200ff0e8b82 */ /* 0x000f620000000a00 */
[----:B------:R-:W-:Y:S02]  /*02d0*/  @!P0 MOV R19, RZ ;  /* 0x000000ff00138202 */ /* 0x000fe40000000f00 */
        /* <DEDUP_REMOVED lines=10> */
[----:B------:R-:W-:Y:S01]  /*0380*/  @!P0 IMAD.IADD R4, R13, 0x1, R23 ;  /* 0x000000010d048824 */ /* 0x000fe200078e0217 */
[----:B------:R-:W-:Y:S01]  /*0390*/  MOV R23, 0xff800000 ;  /* 0xff80000000177802 */ /* 0x000fe20000000f00 */
[----:B------:R-:W-:-:S02]  /*03a0*/  @!P0 IMAD R21, R17, R21, R0 ;  /* 0x0000001511158224 */ /* 0x000fc400078e0200 */
[----:B-----5:R-:W-:-:S04]  /*03b0*/  @!P0 IMAD.WIDE.U32 R14, R17, R20, R14 ;  /* 0x00000014110e8225 */ /* 0x020fc800078e000e */
[----:B------:R-:W-:Y:S01]  /*03c0*/  IMAD.MOV.U32 R19, RZ, RZ, -0x800000 ;  /* 0xff800000ff137424 */ /* 0x000fe200078e00ff */
[----:B------:R-:W-:Y:S02]  /*03d0*/  @!P0 IADD3 R0, P2, PT, R18, R14, RZ ;  /* 0x0000000e12008210 */ /* 0x000fe40007f5e0ff */
[----:B--2---:R-:W-:-:S03]  /*03e0*/  @!P0 LEA R10, P1, R12, R10, 0x2 ;  /* 0x0000000a0c0a8211 */ /* 0x004fc600078210ff */
[----:B------:R-:W-:Y:S01]  /*03f0*/  @!P0 IMAD.X R14, R21, 0x1, R15, P2 ;  /* 0x00000001150e8824 */ /* 0x000fe200010e060f */
[----:B------:R-:W-:Y:S02]  /*0400*/  @!P0 LEA.HI.X R11, R12, R11, R4, 0x2, P1 ;  /* 0x0000000b0c0b8211 */ /* 0x000fe400008f1404 */
[----:B-1----:R-:W-:-:S03]  /*0410*/  @!P0 LEA R2, P2, R0, R2, 0x2 ;  /* 0x0000000200028211 */ /* 0x002fc600078410ff */
[----:B------:R-:W2:Y:S01]  /*0420*/  @!P0 LDG.E R23, desc[UR4][R10.64] ;  /* 0x000000040a178981 */ /* 0x000ea2000c1e1900 */
[----:B------:R-:W-:-:S05]  /*0430*/  @!P0 LEA.HI.X R3, R0, R3, R14, 0x2, P2 ;  /* 0x0000000300038211 */ /* 0x000fca00010f140e */
[----:B------:R-:W4:Y:S01]  /*0440*/  @!P0 LDG.E R19, desc[UR6][R2.64] ;  /* 0x0000000602138981 */ /* 0x000f22000c1e1900 */
[----:B------:R-:W-:Y:S01]  /*0450*/  UMOV UR4, 0xffffffff ;  /* 0xffffffff00047882 */ /* 0x000fe20000000000 */
[----:B------:R-:W-:Y:S01]  /*0460*/  IMAD.MOV.U32 R13, RZ, RZ, -0x800000 ;  /* 0xff800000ff0d7424 */ /* 0x000fe200078e00ff */
[----:B------:R-:W-:Y:S02]  /*0470*/  MOV R0, 0xff800000 ;  /* 0xff80000000007802 */ /* 0x000fe40000000f00 */
[----:B--2---:R-:W-:Y:S02]  /*0480*/  @!P0 FMNMX R13, R23, -INF , !PT ;  /* 0xff800000170d8809 */ /* 0x004fe40007800000 */
[----:B----4-:R-:W-:Y:S01]  /*0490*/  @!P0 FMNMX R0, R19, -INF , !PT ;  /* 0xff80000013008809 */ /* 0x010fe20007800000 */
[----:B------:R-:W-:Y:S06]  /*04a0*/  BRA.DIV UR4, `(.L_x_4738) ;  /* 0x0000000604d07947 */ /* 0x000fec000b800000 */
[----:B------:R-:W1:Y:S01]  /*04b0*/  SHFL.BFLY PT, R14, R13, 0x8, 0x1f ;  /* 0x0d001f000d0e7f89 */ /* 0x000e6200000e0000 */
[----:B------:R-:W-:-:S03]  /*04c0*/  IMAD.MOV.U32 R11, RZ, RZ, 0x3bbb989d ;  /* 0x3bbb989dff0b7424 */ /* 0x000fc600078e00ff */
[----:B------:R-:W2:Y:S01]  /*04d0*/  SHFL.BFLY PT, R21, R0, 0x8, 0x1f ;  /* 0x0d001f0000157f89 */ /* 0x000ea200000e0000 */
[----:B-1----:R-:W-:Y:S02]  /*04e0*/  FMNMX R13, R14, R13, !PT ;  /* 0x0000000d0e0d7209 */ /* 0x002fe40007800000 */
        /* <DEDUP_REMOVED lines=21> */
[----:B------:R-:W-:Y:S01]  /*0640*/  SHF.L.U32 R0, R0, 0x17, RZ ;  /* 0x0000001700007819 */ /* 0x000fe200000006ff */
[----:B------:R-:W-:Y:S02]  /*0650*/  FADD R11, R2, -12583039 ;  /* 0xcb40007f020b7421 */ /* 0x000fe40000000000 */
[----:B------:R-:W-:Y:S01]  /*0660*/  FFMA R3, R10, 1.4426950216293334961, -R3 ;  /* 0x3fb8aa3b0a037823 */ /* 0x000fe20000000803 */
[----:B------:R-:W-:Y:S02]  /*0670*/  IMAD.SHL.U32 R2, R2, 0x800000, RZ ;  /* 0x0080000002027824 */ /* 0x000fe400078e00ff */
[----:B------:R-:W-:Y:S01]  /*0680*/  FFMA R11, R20, 1.4426950216293334961, -R11 ;  /* 0x3fb8aa3b140b7823 */ /* 0x000fe2000000080b */
[----:B------:R-:W-:-:S03]  /*0690*/  FFMA R4, R10, 1.925963033500011079e-08, R3 ;  /* 0x32a570600a047823 */ /* 0x000fc60000000003 */
        /* <DEDUP_REMOVED lines=22> */
.L_x_4765:
        /* <DEDUP_REMOVED lines=10> */
[----:B------:R-:W-:-:S07]  /*08a0*/  MOV R4, 0x8c0 ;  /* 0x000008c000047802 */ /* 0x000fce0000000f00 */
[----:B0--3--:R-:W-:Y:S05]  /*08b0*/  CALL.REL.NOINC `($__internal_82_$__cuda_sm3x_div_rn_noftz_f32_slowpath) ;  /* 0x0000000800d87944 */ /* 0x009fea0003c00000 */
[----:B------:R-:W-:-:S07]  /*08c0*/  IMAD.MOV.U32 R21, RZ, RZ, R0 ;  /* 0x000000ffff157224 */ /* 0x000fce00078e0000 */
.L_x_4740:
[----:B------:R-:W-:Y:S05]  /*08d0*/  BSYNC.RECONVERGENT B0 ;  /* 0x0000000000007941 */ /* 0x000fea0003800200 */
.L_x_4739:
        /* <DEDUP_REMOVED lines=10> */
[----:B------:R-:W-:Y:S02]  /*0980*/  HFMA2 R19, -RZ, RZ, 0, 0 ;  /* 0x00000000ff137431 */ /* 0x000fe400000001ff */
[----:B------:R-:W-:Y:S01]  /*0990*/  IMAD R10, R5, UR38, RZ ;  /* 0x00000026050a7c24 */ /* 0x000fe2000f8e02ff */
[----:B------:R-:W-:Y:S02]  /*09a0*/  R2UR UR4, R8 ;  /* 0x00000000080472ca */ /* 0x000fe400000e0000 */
[----:B------:R-:W-:Y:S01]  /*09b0*/  R2UR UR5, R9 ;  /* 0x00000000090572ca */ /* 0x000fe200000e0000 */
[C---:B------:R-:W-:Y:S02]  /*09c0*/  IMAD R15, R17.reuse, UR39, R10 ;  /* 0x00000027110f7c24 */ /* 0x040fe4000f8e020a */
[----:B------:R-:W-:-:S04]  /*09d0*/  IMAD.WIDE.U32 R12, R17, UR38, R18 ;  /* 0x00000026110c7c25 */ /* 0x000fc8000f8e0012 */
[----:B------:R-:W-:Y:S01]  /*09e0*/  IMAD.IADD R13, R13, 0x1, R15 ;  /* 0x000000010d0d7824 */ /* 0x000fe200078e020f */
[----:B------:R-:W-:-:S04]  /*09f0*/  LEA R14, P0, R12, UR36, 0x2 ;  /* 0x000000240c0e7c11 */ /* 0x000fc8000f8010ff */
[----:B------:R-:W-:-:S05]  /*0a00*/  LEA.HI.X R15, R12, UR37, R13, 0x2, P0 ;  /* 0x000000250c0f7c11 */ /* 0x000fca00080f140d */
[----:B------:R1:W-:Y:S04]  /*0a10*/  STG.E desc[UR4][R14.64], R21 ;  /* 0x000000150e007986 */ /* 0x0003e8000c101904 */
.L_x_4742:
[----:B------:R-:W-:Y:S05]  /*0a20*/  BSYNC.RECONVERGENT B0 ;  /* 0x0000000000007941 */ /* 0x000fea0003800200 */
.L_x_4741:
[----:B------:R-:W-:Y:S01]  /*0a30*/  BSSY.RECONVERGENT B0, `(.L_x_4743) ;  /* 0x0000008000007945 */ /* 0x000fe20003800200 */
[----:B------:R-:W-:-:S03]  /*0a40*/  FFMA R13, R3, R4, R0 ;  /* 0x00000004030d7223 */ /* 0x000fc60000000000 */
[----:B------:R-:W-:Y:S05]  /*0a50*/  @!P2 BRA `(.L_x_4744) ;  /* 0x000000000014a947 */ /* 0x000fea0003800000 */
[----:B------:R-:W-:Y:S01]  /*0a60*/  IMAD.MOV.U32 R0, RZ, RZ, R2 ;  /* 0x000000ffff007224 */ /* 0x000fe200078e0002 */
[----:B------:R-:W-:Y:S02]  /*0a70*/  MOV R3, R11 ;  /* 0x0000000b00037202 */ /* 0x000fe40000000f00 */
[----:B------:R-:W-:-:S07]  /*0a80*/  MOV R4, 0xaa0 ;  /* 0x00000aa000047802 */ /* 0x000fce0000000f00 */
[----:B01-3--:R-:W-:Y:S05]  /*0a90*/  CALL.REL.NOINC `($__internal_82_$__cuda_sm3x_div_rn_noftz_f32_slowpath) ;  /* 0x0000000800607944 */ /* 0x00bfea0003c00000 */
[----:B------:R-:W-:-:S07]  /*0aa0*/  IMAD.MOV.U32 R13, RZ, RZ, R0 ;  /* 0x000000ffff0d7224 */ /* 0x000fce00078e0000 */
.L_x_4744:
[----:B------:R-:W-:Y:S05]  /*0ab0*/  BSYNC.RECONVERGENT B0 ;  /* 0x0000000000007941 */ /* 0x000fea0003800200 */
.L_x_4743:
        /* <DEDUP_REMOVED lines=12> */
.L_x_4746:
[----:B------:R-:W-:Y:S05]  /*0b80*/  BSYNC.RECONVERGENT B0 ;  /* 0x0000000000007941 */ /* 0x000fea0003800200 */
.L_x_4745:
[----:B------:R-:W-:-:S04]  /*0b90*/  IADD3 R17, P0, PT, R16, R17, RZ ;  /* 0x0000001110117210 */ /* 0x000fc80007f1e0ff */
[----:B------:R-:W-:Y:S02]  /*0ba0*/  LEA.HI.X.SX32 R5, R16, R5, 0x1, P0 ;  /* 0x0000000510057211 */ /* 0x000fe400000f0eff */
[----:B------:R-:W-:-:S04]  /*0bb0*/  ISETP.GE.U32.AND P0, PT, R17, UR42, PT ;  /* 0x0000002a11007c0c */ /* 0x000fc8000bf06070 */
[----:B------:R-:W-:-:S13]  /*0bc0*/  ISETP.GE.AND.EX P0, PT, R5, UR43, PT, P0 ;  /* 0x0000002b05007c0c */ /* 0x000fda000bf06300 */
[----:B------:R-:W-:Y:S05]  /*0bd0*/  @!P0 BRA `(.L_x_4747) ;  /* 0xfffffff400a88947 */ /* 0x000fea000383ffff */
[----:B------:R-:W-:Y:S05]  /*0be0*/  EXIT ;  /* 0x000000000000794d */ /* 0x000fea0003800000 */
.L_x_4738:
[----:B------:R-:W-:Y:S01]  /*0bf0*/  HFMA2 R12, -RZ, RZ, 0, 4.76837158203125e-07 ;  /* 0x00000008ff0c7431 */ /* 0x000fe200000001ff */
[----:B------:R-:W-:Y:S01]  /*0c00*/  BSSY B0, `(.L_x_4748) ;  /* 0x0000006000007945 */ /* 0x000fe20003800000 */
[----:B------:R-:W-:Y:S02]  /*0c10*/  IMAD.MOV.U32 R11, RZ, RZ, 0x1f ;  /* 0x0000001fff0b7424 */ /* 0x000fe400078e00ff */
[----:B------:R-:W-:-:S07]  /*0c20*/  IMAD.MOV.U32 R15, RZ, RZ, -0x1 ;  /* 0xffffffffff0f7424 */ /* 0x000fce00078e00ff */
[----:B0--3--:R-:W-:Y:S05]  /*0c30*/  WARPSYNC.COLLECTIVE R15, `(.L_x_4749) ;  /* 0x000000000f087348 */ /* 0x009fea0003c00000 */
[----:B------:R1:W2:Y:S02]  /*0c40*/  SHFL.BFLY P6, R14, R13, R12, R11 ;  /* 0x0c00000c0d0e7389 */ /* 0x0002a400000c000b */
[----:B0123--:R-:W-:Y:S05]  /*0c50*/  ENDCOLLECTIVE ;  /* 0x000000000000791b */ /* 0x00ffea0003800000 */
.L_x_4749:
[----:B------:R-:W-:Y:S05]  /*0c60*/  BSYNC B0 ;  /* 0x0000000000007941 */ /* 0x000fea0003800000 */
.L_x_4748:
[----:B------:R-:W-:Y:S01]  /*0c70*/  FMNMX R13, R14, R13, !PT ;  /* 0x0000000d0e0d7209 */ /* 0x000fe20007800000 */
[----:B------:R-:W-:Y:S01]  /*0c80*/  IMAD.MOV.U32 R11, RZ, RZ, 0x1f ;  /* 0x0000001fff0b7424 */ /* 0x000fe200078e00ff */
[----:B------:R-:W-:Y:S02]  /*0c90*/  MOV R12, 0x4 ;  /* 0x00000004000c7802 */ /* 0x000fe40000000f00 */
[----:B------:R-:W-:-:S07]  /*0ca0*/  MOV R15, 0xffffffff ;  /* 0xffffffff000f7802 */ /* 0x000fce0000000f00 */
[----:B------:R-:W-:Y:S05]  /*0cb0*/  WARPSYNC.COLLECTIVE R15, `(.L_x_4750) ;  /* 0x000000000f087348 */ /* 0x000fea0003c00000 */
[----:B------:R0:W1:Y:S02]  /*0cc0*/  SHFL.BFLY P6, R14, R13, R12, R11 ;  /* 0x0c00000c0d0e7389 */ /* 0x00006400000c000b */
[----:B01----:R-:W-:Y:S05]  /*0cd0*/  ENDCOLLECTIVE ;  /* 0x000000000000791b */ /* 0x003fea0003800000 */
.L_x_4750:
[----:B------:R-:W-:Y:S01]  /*0ce0*/  HFMA2 R12, -RZ, RZ, 0, 1.1920928955078125e-07 ;  /* 0x00000002ff0c7431 */ /* 0x000fe200000001ff */
[----:B------:R-:W-:-:S05]  /*0cf0*/  FMNMX R2, R13, R14, !PT ;  /* 0x0000000e0d027209 */ /* 0x000fca0007800000 */
[----:B------:R-:W-:-:S07]  /*0d00*/  IMAD.MOV.U32 R13, RZ, RZ, R2 ;  /* 0x000000ffff0d7224 */ /* 0x000fce00078e0002 */
[----:B------:R-:W-:Y:S05]  /*0d10*/  WARPSYNC.COLLECTIVE R15, `(.L_x_4751) ;  /* 0x000000000f087348 */ /* 0x000fea0003c00000 */
[----:B------:R0:W1:Y:S02]  /*0d20*/  SHFL.BFLY P6, R14, R13, R12, R11 ;  /* 0x0c00000c0d0e7389 */ /* 0x00006400000c000b */
[----:B01----:R-:W-:Y:S05]  /*0d30*/  ENDCOLLECTIVE ;  /* 0x000000000000791b */ /* 0x003fea0003800000 */
.L_x_4751:
[----:B------:R-:W-:Y:S02]  /*0d40*/  MOV R12, 0x1 ;  /* 0x00000001000c7802 */ /* 0x000fe40000000f00 */
[----:B------:R-:W-:Y:S02]  /*0d50*/  FMNMX R3, R2, R14, !PT ;  /* 0x0000000e02037209 */ /* 0x000fe40007800000 */
[----:B------:R-:W-:-:S03]  /*0d60*/  MOV R2, 0x3bbb989d ;  /* 0x3bbb989d00027802 */ /* 0x000fc60000000f00 */
[----:B------:R-:W-:-:S07]  /*0d70*/  IMAD.MOV.U32 R13, RZ, RZ, R3 ;  /* 0x000000ffff0d7224 */ /* 0x000fce00078e0003 */
[----:B------:R-:W-:Y:S05]  /*0d80*/  WARPSYNC.COLLECTIVE R15, `(.L_x_4752) ;  /* 0x000000000f087348 */ /* 0x000fea0003c00000 */
[----:B------:R0:W1:Y:S02]  /*0d90*/  SHFL.BFLY P6, R14, R13, R12, R11 ;  /* 0x0c00000c0d0e7389 */ /* 0x00006400000c000b */
[----:B01----:R-:W-:Y:S05]  /*0da0*/  ENDCOLLECTIVE ;  /* 0x000000000000791b */ /* 0x003fea0003800000 */
.L_x_4752:
[----:B------:R-:W-:Y:S01]  /*0db0*/  MOV R13, R0 ;  /* 0x00000000000d7202 */ /* 0x000fe20000000f00 */
[----:B------:R-:W-:Y:S02]  /*0dc0*/  IMAD.MOV.U32 R12, RZ, RZ, 0x8 ;  /* 0x00000008ff0c7424 */ /* 0x000fe400078e00ff */
[----:B------:R-:W-:-:S07]  /*0dd0*/  IMAD.MOV.U32 R10, RZ, RZ, R14 ;  /* 0x000000ffff0a7224 */ /* 0x000fce00078e000e */
[----:B------:R-:W-:Y:S05]  /*0de0*/  WARPSYNC.COLLECTIVE R15, `(.L_x_4753) ;  /* 0x000000000f087348 */ /* 0x000fea0003c00000 */
[----:B------:R0:W1:Y:S02]  /*0df0*/  SHFL.BFLY P6, R14, R13, R12, R11 ;  /* 0x0c00000c0d0e7389 */ /* 0x00006400000c000b */
[----:B01----:R-:W-:Y:S05]  /*0e00*/  ENDCOLLECTIVE ;  /* 0x000000000000791b */ /* 0x003fea0003800000 */
.L_x_4753:
[----:B------:R-:W-:Y:S01]  /*0e10*/  FMNMX R10, R3, R10, !PT ;  /* 0x0000000a030a7209 */ /* 0x000fe20007800000 */
[----:B------:R-:W-:-:S04]  /*0e20*/  IMAD.MOV.U32 R3, RZ, RZ, 0x437c0000 ;  /* 0x437c0000ff037424 */ /* 0x000fc800078e00ff */
[----:B------:R-:W-:Y:S01]  /*0e30*/  FADD R23, -R10, R23 ;  /* 0x000000170a177221 */ /* 0x000fe20000000100 */
[----:B------:R-:W-:Y:S01]  /*0e40*/  HFMA2 R12, -RZ, RZ, 0, 2.384185791015625e-07 ;  /* 0x00000004ff0c7431 */ /* 0x000fe200000001ff */
        /* <DEDUP_REMOVED lines=8> */
.L_x_4754:
[C---:B------:R-:W-:Y:S01]  /*0ed0*/  FADD R10, R0.reuse, -12583039 ;  /* 0xcb40007f000a7421 */ /* 0x040fe20000000000 */
[----:B------:R-:W-:-:S03]  /*0ee0*/  IMAD.SHL.U32 R0, R0, 0x800000, RZ ;  /* 0x0080000000007824 */ /* 0x000fc600078e00ff */
[----:B------:R-:W-:-:S04]  /*0ef0*/  FFMA R10, R23, 1.4426950216293334961, -R10 ;  /* 0x3fb8aa3b170a7823 */ /* 0x000fc8000000080a */
[----:B------:R-:W-:Y:S01]  /*0f00*/  FFMA R23, R23, 1.925963033500011079e-08, R10 ;  /* 0x32a5706017177823 */ /* 0x000fe2000000000a */
[----:B------:R-:W-:-:S05]  /*0f10*/  IMAD.MOV.U32 R12, RZ, RZ, 0x2 ;  /* 0x00000002ff0c7424 */ /* 0x000fca00078e00ff */
[----:B------:R-:W0:Y:S01]  /*0f20*/  MUFU.EX2 R23, R23 ;  /* 0x0000001700177308 */ /* 0x000e220000000800 */
[----:B------:R-:W-:-:S05]  /*0f30*/  IMAD.MOV.U32 R4, RZ, RZ, R14 ;  /* 0x000000ffff047224 */ /* 0x000fca00078e000e */
[----:B------:R-:W-:Y:S01]  /*0f40*/  FMNMX R4, R21, R4, !PT ;  /* 0x0000000415047209 */ /* 0x000fe20007800000 */
[----:B0-----:R-:W-:-:S03]  /*0f50*/  FMUL R0, R0, R23 ;  /* 0x0000001700007220 */ /* 0x001fc60000400000 */
[----:B------:R-:W-:Y:S01]  /*0f60*/  MOV R13, R4 ;  /* 0x00000004000d7202 */ /* 0x000fe20000000f00 */
[----:B------:R-:W-:-:S07]  /*0f70*/  FADD R10, RZ, R0 ;  /* 0x00000000ff0a7221 */ /* 0x000fce0000000000 */
[----:B------:R-:W-:Y:S05]  /*0f80*/  WARPSYNC.COLLECTIVE R15, `(.L_x_4755) ;  /* 0x000000000f087348 */ /* 0x000fea0003c00000 */
[----:B------:R0:W1:Y:S02]  /*0f90*/  SHFL.BFLY P6, R14, R13, R12, R11 ;  /* 0x0c00000c0d0e7389 */ /* 0x00006400000c000b */
[----:B01----:R-:W-:Y:S05]  /*0fa0*/  ENDCOLLECTIVE ;  /* 0x000000000000791b */ /* 0x003fea0003800000 */
.L_x_4755:
[----:B------:R-:W-:Y:S01]  /*0fb0*/  IMAD.MOV.U32 R12, RZ, RZ, 0x1 ;  /* 0x00000001ff0c7424 */ /* 0x000fe200078e00ff */
[----:B------:R-:W-:-:S04]  /*0fc0*/  MOV R25, R14 ;  /* 0x0000000e00197202 */ /* 0x000fc80000000f00 */
[----:B------:R-:W-:-:S04]  /*0fd0*/  FMNMX R25, R4, R25, !PT ;  /* 0x0000001904197209 */ /* 0x000fc80007800000 */
[----:B------:R-:W-:-:S07]  /*0fe0*/  MOV R13, R25 ;  /* 0x00000019000d7202 */ /* 0x000fce0000000f00 */
[----:B------:R-:W-:Y:S05]  /*0ff0*/  WARPSYNC.COLLECTIVE R15, `(.L_x_4756) ;  /* 0x000000000f087348 */ /* 0x000fea0003c00000 */
[----:B------:R0:W1:Y:S02]  /*1000*/  SHFL.BFLY P6, R14, R13, R12, R11 ;  /* 0x0c00000c0d0e7389 */ /* 0x00006400000c000b */
[----:B01----:R-:W-:Y:S05]  /*1010*/  ENDCOLLECTIVE ;  /* 0x000000000000791b */ /* 0x003fea0003800000 */
.L_x_4756:
[----:B------:R-:W-:Y:S02]  /*1020*/  HFMA2 R12, -RZ, RZ, 0, 4.76837158203125e-07 ;  /* 0x00000008ff0c7431 */ /* 0x000fe400000001ff */
[----:B------:R-:W-:Y:S01]  /*1030*/  IMAD.MOV.U32 R13, RZ, RZ, R10 ;  /* 0x000000ffff0d7224 */ /* 0x000fe200078e000a */
[----:B------:R-:W-:-:S07]  /*1040*/  MOV R20, R14 ;  /* 0x0000000e00147202 */ /* 0x000fce0000000f00 */
[----:B------:R-:W-:Y:S05]  /*1050*/  WARPSYNC.COLLECTIVE R15, `(.L_x_4757) ;  /* 0x000000000f087348 */ /* 0x000fea0003c00000 */
[----:B------:R0:W1:Y:S02]  /*1060*/  SHFL.BFLY P6, R14, R13, R12, R11 ;  /* 0x0c00000c0d0e7389 */ /* 0x00006400000c000b */
[----:B01----:R-:W-:Y:S05]  /*1070*/  ENDCOLLECTIVE ;  /* 0x000000000000791b */ /* 0x003fea0003800000 */
.L_x_4757:
[----:B------:R-:W-:-:S05]  /*1080*/  FMNMX R20, R25, R20, !PT ;  /* 0x0000001419147209 */ /* 0x000fca0007800000 */
[----:B------:R-:W-:-:S04]  /*1090*/  FADD R21, -R20, R19 ;  /* 0x0000001314157221 */ /* 0x000fc80000000100 */
[----:B------:R-:W-:Y:S01]  /*10a0*/  FFMA.SAT R2, R21, R2, 0.5 ;  /* 0x3f00000015027423 */ /* 0x000fe20000002002 */
[----:B------:R-:W-:-:S03]  /*10b0*/  MOV R12, 0x4 ;  /* 0x00000004000c7802 */ /* 0x000fc60000000f00 */
[----:B------:R-:W-:Y:S01]  /*10c0*/  FFMA.RM R2, R2, R3, 12582913 ;  /* 0x4b40000102027423 */ /* 0x000fe20000004003 */
[----:B------:R-:W-:-:S03]  /*10d0*/  FADD R4, R10, R14 ;  /* 0x0000000e0a047221 */ /* 0x000fc60000000000 */
[C---:B------:R-:W-:Y:S01]  /*10e0*/  FADD R10, R2.reuse, -12583039 ;  /* 0xcb40007f020a7421 */ /* 0x040fe20000000000 */
[----:B------:R-:W-:Y:S02]  /*10f0*/  IMAD.SHL.U32 R2, R2, 0x800000, RZ ;  /* 0x0080000002027824 */ /* 0x000fe400078e00ff */
[----:B------:R-:W-:Y:S02]  /*1100*/  IMAD.MOV.U32 R13, RZ, RZ, R4 ;  /* 0x000000ffff0d7224 */ /* 0x000fe400078e0004 */
[----:B------:R-:W-:-:S07]  /*1110*/  FFMA R10, R21, 1.4426950216293334961, -R10 ;  /* 0x3fb8aa3b150a7823 */ /* 0x000fce000000080a */
[----:B------:R-:W-:Y:S05]  /*1120*/  WARPSYNC.COLLECTIVE R15, `(.L_x_4758) ;  /* 0x000000000f087348 */ /* 0x000fea0003c00000 */
[----:B------:R0:W1:Y:S02]  /*1130*/  SHFL.BFLY P6, R14, R13, R12, R11 ;  /* 0x0c00000c0d0e7389 */ /* 0x00006400000c000b */
[----:B01----:R-:W-:Y:S05]  /*1140*/  ENDCOLLECTIVE ;  /* 0x000000000000791b */ /* 0x003fea0003800000 */
.L_x_4758:
[----:B------:R-:W-:Y:S02]  /*1150*/  HFMA2 R12, -RZ, RZ, 0, 1.1920928955078125e-07 ;  /* 0x00000002ff0c7431 */ /* 0x000fe400000001ff */
[----:B------:R-:W-:Y:S01]  /*1160*/  FADD R19, R4, R14 ;  /* 0x0000000e04137221 */ /* 0x000fe20000000000 */
[----:B------:R-:W-:-:S03]  /*1170*/  FFMA R4, R21, 1.925963033500011079e-08, R10 ;  /* 0x32a5706015047823 */ /* 0x000fc6000000000a */
[----:B------:R-:W-:Y:S01]  /*1180*/  IMAD.MOV.U32 R13, RZ, RZ, R19 ;  /* 0x000000ffff0d7224 */ /* 0x000fe200078e0013 */
[----:B------:R0:W1:Y:S06]  /*1190*/  MUFU.EX2 R3, R4 ;  /* 0x0000000400037308 */ /* 0x00006c0000000800 */
[----:B01----:R-:W-:Y:S05]  /*11a0*/  WARPSYNC.COLLECTIVE R15, `(.L_x_4759) ;  /* 0x000000000f087348 */ /* 0x003fea0003c00000 */
[----:B------:R2:W3:Y:S02]  /*11b0*/  SHFL.BFLY P6, R14, R13, R12, R11 ;  /* 0x0c00000c0d0e7389 */ /* 0x0004e400000c000b */
[----:B0123--:R-:W-:Y:S05]  /*11c0*/  ENDCOLLECTIVE ;  /* 0x000000000000791b */ /* 0x00ffea0003800000 */
.L_x_4759:
        /* <DEDUP_REMOVED lines=8> */
.L_x_4760:
[----:B------:R-:W-:Y:S02]  /*1250*/  HFMA2 R12, -RZ, RZ, 0, 4.76837158203125e-07 ;  /* 0x00000008ff0c7431 */ /* 0x000fe400000001ff */
[----:B------:R-:W-:Y:S01]  /*1260*/  IMAD.MOV.U32 R13, RZ, RZ, R3 ;  /* 0x000000ffff0d7224 */ /* 0x000fe200078e0003 */
[----:B------:R-:W-:-:S07]  /*1270*/  MOV R21, R14 ;  /* 0x0000000e00157202 */ /* 0x000fce0000000f00 */
[----:B------:R-:W-:Y:S05]  /*1280*/  WARPSYNC.COLLECTIVE R15, `(.L_x_4761) ;  /* 0x000000000f087348 */ /* 0x000fea0003c00000 */
[----:B------:R0:W1:Y:S02]  /*1290*/  SHFL.BFLY P6, R14, R13, R12, R11 ;  /* 0x0c00000c0d0e7389 */ /* 0x00006400000c000b */
[----:B01----:R-:W-:Y:S05]  /*12a0*/  ENDCOLLECTIVE ;  /* 0x000000000000791b */ /* 0x003fea0003800000 */
.L_x_4761:
[----:B------:R-:W-:Y:S02]  /*12b0*/  IMAD.MOV.U32 R12, RZ, RZ, 0x4 ;  /* 0x00000004ff0c7424 */ /* 0x000fe400078e00ff */
[----:B------:R-:W-:-:S04]  /*12c0*/  IMAD.MOV.U32 R20, RZ, RZ, R14 ;  /* 0x000000ffff147224 */ /* 0x000fc800078e000e */
[----:B------:R-:W-:Y:S01]  /*12d0*/  FADD R20, R3, R20 ;  /* 0x0000001403147221 */ /* 0x000fe20000000000 */
[----:B------:R-:W-:-:S04]  /*12e0*/  FADD R3, R10, R21 ;  /* 0x000000150a037221 */ /* 0x000fc80000000000 */
[----:B------:R-:W-:-:S07]  /*12f0*/  MOV R13, R20 ;  /* 0x00000014000d7202 */ /* 0x000fce0000000f00 */
[----:B------:R-:W-:Y:S05]  /*1300*/  WARPSYNC.COLLECTIVE R15, `(.L_x_4762) ;  /* 0x000000000f087348 */ /* 0x000fea0003c00000 */
[----:B------:R0:W1:Y:S02]  /*1310*/  SHFL.BFLY P6, R14, R13, R12, R11 ;  /* 0x0c00000c0d0e7389 */ /* 0x00006400000c000b */
[----:B01----:R-:W-:Y:S05]  /*1320*/  ENDCOLLECTIVE ;  /* 0x000000000000791b */ /* 0x003fea0003800000 */
.L_x_4762:
[----:B------:R-:W-:Y:S01]  /*1330*/  HFMA2 R12, -RZ, RZ, 0, 1.1920928955078125e-07 ;  /* 0x00000002ff0c7431 */ /* 0x000fe200000001ff */
[----:B------:R-:W-:-:S05]  /*1340*/  MOV R23, R14 ;  /* 0x0000000e00177202 */ /* 0x000fca0000000f00 */
[----:B------:R-:W-:-:S04]  /*1350*/  FADD R23, R20, R23 ;  /* 0x0000001714177221 */ /* 0x000fc80000000000 */
[----:B------:R-:W-:-:S07]  /*1360*/  IMAD.MOV.U32 R13, RZ, RZ, R23 ;  /* 0x000000ffff0d7224 */ /* 0x000fce00078e0017 */
[----:B------:R-:W-:Y:S05]  /*1370*/  WARPSYNC.COLLECTIVE R15, `(.L_x_4763) ;  /* 0x000000000f087348 */ /* 0x000fea0003c00000 */
[----:B------:R0:W1:Y:S02]  /*1380*/  SHFL.BFLY P6, R14, R13, R12, R11 ;  /* 0x0c00000c0d0e7389 */ /* 0x00006400000c000b */
[----:B01----:R-:W-:Y:S05]  /*1390*/  ENDCOLLECTIVE ;  /* 0x000000000000791b */ /* 0x003fea0003800000 */
.L_x_4763:
[----:B------:R-:W-:Y:S02]  /*13a0*/  IMAD.MOV.U32 R12, RZ, RZ, 0x1 ;  /* 0x00000001ff0c7424 */ /* 0x000fe400078e00ff */
[----:B------:R-:W-:-:S04]  /*13b0*/  IMAD.MOV.U32 R22, RZ, RZ, R14 ;  /* 0x000000ffff167224 */ /* 0x000fc800078e000e */
[----:B------:R-:W-:-:S05]  /*13c0*/  FADD R22, R23, R22 ;  /* 0x0000001617167221 */ /* 0x000fca0000000000 */
[----:B------:R-:W-:-:S07]  /*13d0*/  MOV R13, R22 ;  /* 0x00000016000d7202 */ /* 0x000fce0000000f00 */
[----:B------:R-:W-:Y:S05]  /*13e0*/  WARPSYNC.COLLECTIVE R15, `(.L_x_4764) ;  /* 0x000000000f087348 */ /* 0x000fea0003c00000 */
[----:B------:R0:W1:Y:S02]  /*13f0*/  SHFL.BFLY P6, R14, R13, R12, R11 ;  /* 0x0c00000c0d0e7389 */ /* 0x00006400000c000b */
[----:B01----:R-:W-:Y:S05]  /*1400*/  ENDCOLLECTIVE ;  /* 0x000000000000791b */ /* 0x003fea0003800000 */
.L_x_4764:
[----:B------:R-:W-:Y:S05]  /*1410*/  BRA `(.L_x_4765) ;  /* 0xfffffff000f87947 */ /* 0x000fea000383ffff */
        .weak           $__internal_82_$__cuda_sm3x_div_rn_noftz_f32_slowpath
        .type           $__internal_82_$__cuda_sm3x_div_rn_noftz_f32_slowpath,@function
        .size           $__internal_82_$__cuda_sm3x_div_rn_noftz_f32_slowpath,(.L_x_8568 - $__internal_82_$__cuda_sm3x_div_rn_noftz_f32_slowpath)
$__internal_82_$__cuda_sm3x_div_rn_noftz_f32_slowpath:
        /* <DEDUP_REMOVED lines=34> */
.L_x_4767:
        /* <DEDUP_REMOVED lines=51> */
.L_x_4774:
[----:B------:R-:W-:-:S04]  /*1970*/  LOP3.LUT R0, R0, 0x80000000, RZ, 0xc0, !PT ;  /* 0x8000000000007812 */ /* 0x000fc800078ec0ff */
[----:B------:R-:W-:Y:S01]  /*1980*/  LOP3.LUT R0, R0, 0x7f800000, RZ, 0xfc, !PT ;  /* 0x7f80000000007812 */ /* 0x000fe200078efcff */
[----:B------:R-:W-:Y:S06]  /*1990*/  BRA `(.L_x_4775) ;  /* 0x0000000000047947 */ /* 0x000fec0003800000 */
.L_x_4773:
[----:B------:R-:W-:-:S07]  /*19a0*/  LEA R0, R13, R0, 0x17 ;  /* 0x000000000d007211 */ /* 0x000fce00078eb8ff */
.L_x_4775:
[----:B------:R-:W-:Y:S05]  /*19b0*/  BSYNC.RECONVERGENT B2 ;  /* 0x0000000000027941 */ /* 0x000fea0003800200 */
.L_x_4772:
[----:B------:R-:W-:Y:S05]  /*19c0*/  BRA `(.L_x_4776) ;  /* 0x0000000000207947 */ /* 0x000fea0003800000 */
.L_x_4771:
[----:B------:R-:W-:-:S04]  /*19d0*/  LOP3.LUT R0, R3, 0x80000000, R0, 0x48, !PT ;  /* 0x8000000003007812 */ /* 0x000fc800078e4800 */
[----:B------:R-:W-:Y:S01]  /*19e0*/  LOP3.LUT R0, R0, 0x7f800000, RZ, 0xfc, !PT ;  /* 0x7f80000000007812 */ /* 0x000fe200078efcff */
[----:B------:R-:W-:Y:S06]  /*19f0*/  BRA `(.L_x_4776) ;  /* 0x0000000000147947 */ /* 0x000fec0003800000 */
.L_x_4770:
[----:B------:R-:W-:Y:S01]  /*1a00*/  LOP3.LUT R0, R3, 0x80000000, R0, 0x48, !PT ;  /* 0x8000000003007812 */ /* 0x000fe200078e4800 */
[----:B------:R-:W-:Y:S06]  /*1a10*/  BRA `(.L_x_4776) ;  /* 0x00000000000c7947 */ /* 0x000fec0003800000 */
.L_x_4769:
[----:B------:R-:W0:Y:S01]  /*1a20*/  MUFU.RSQ R0, -QNAN ;  /* 0xffc0000000007908 */ /* 0x000e220000001400 */
[----:B------:R-:W-:Y:S05]  /*1a30*/  BRA `(.L_x_4776) ;  /* 0x0000000000047947 */ /* 0x000fea0003800000 */
.L_x_4768:
[----:B------:R-:W-:-:S07]  /*1a40*/  FADD.FTZ R0, R0, R3 ;  /* 0x0000000300007221 */ /* 0x000fce0000010000 */
.L_x_4776:
[----:B------:R-:W-:Y:S05]  /*1a50*/  BSYNC.RECONVERGENT B1 ;  /* 0x0000000000017941 */ /* 0x000fea0003800200 */
.L_x_4766:
[----:B------:R-:W-:Y:S02]  /*1a60*/  HFMA2 R13, -RZ, RZ, 0, 0 ;  /* 0x00000000ff0d7431 */ /* 0x000fe400000001ff */
[----:B------:R-:W-:-:S04]  /*1a70*/  IMAD.MOV.U32 R12, RZ, RZ, R4 ;  /* 0x000000ffff0c7224 */ /* 0x000fc800078e0004 */
[----:B0-----:R-:W-:Y:S05]  /*1a80*/  RET.REL.NODEC R12 `(_Z15SoftmaxWarpImplI10DirectLoadIffE11DirectStoreIffEfLi1ELi1ELi16ELi2ELb1EL9Algorithm0EEvT_T0_ll) ;  /* 0xffffffe40c5c7950 */ /* 0x001fea0003c3ffff */
.L_x_4777:
        /* <DEDUP_REMOVED lines=15> */
.L_x_8568:


//--------------------- .text._Z15SoftmaxWarpImplI10DirectLoadIffE11DirectStoreIffEfLi1ELi1ELi16ELi2ELb0EL9Algorithm0EEvT_T0_ll --------------------------
	.section	.text._Z15SoftmaxWarpImplI10DirectLoadIffE11DirectStoreIffEfLi1ELi1ELi16ELi2ELb0EL9Algorithm0EEvT_T0_ll,"ax",@progbits
	.align	128
        .global         _Z15SoftmaxWarpImplI10DirectLoadIffE11DirectStoreIffEfLi1ELi1ELi16ELi2ELb0EL9Algorithm0EEvT_T0_ll
        .type           _Z15SoftmaxWarpImplI10DirectLoadIffE11DirectStoreIffEfLi1ELi1ELi16ELi2ELb0EL9Algorithm0EEvT_T0_ll,@function
        .size           _Z15SoftmaxWarpImplI10DirectLoadIffE11DirectStoreIffEfLi1ELi1ELi16ELi2ELb0EL9Algorithm0EEvT_T0_ll,(.L_x_8569 - _Z15SoftmaxWarpImplI10DirectLoadIffE11DirectStoreIffEfLi1ELi1ELi16ELi2ELb0EL9Algorithm0EEvT_T0_ll)
        .other          _Z15SoftmaxWarpImplI10DirectLoadIffE11DirectStoreIffEfLi1ELi1ELi16ELi2ELb0EL9Algorithm0EEvT_T0_ll,@"STO_CUDA_ENTRY STV_DEFAULT"
_Z15SoftmaxWarpImplI10DirectLoadIffE11DirectStoreIffEfLi1ELi1ELi16ELi2ELb0EL9Algorithm0EEvT_T0_ll:
.text._Z15SoftmaxWarpImplI10DirectLoadIffE11DirectStoreIffEfLi1ELi1ELi16ELi2ELb0EL9Algorithm0EEvT_T0_ll:
        /* <DEDUP_REMOVED lines=23> */
.L_x_4778:
        /* <DEDUP_REMOVED lines=18> */
.L_x_4784:
        /* <DEDUP_REMOVED lines=11> */
[----:B------:R-:W-:-:S04]  /*0340*/  LEA R2, P0, R16, R4, 0x2 ;  /* 0x0000000410027211 */ /* 0x000fc800078010ff */
[----:B------:R-:W-:Y:S02]  /*0350*/  LEA.HI.X R3, R16, R5, R17, 0x2, P0 ;  /* 0x0000000510037211 */ /* 0x000fe400000f1411 */
[----:B------:R-:W2:Y:S04]  /*0360*/  LDG.E R5, desc[UR4][R4.64] ;  /* 0x0000000404057981 */ /* 0x000ea8000c1e1900 */
        /* <DEDUP_REMOVED lines=58> */
.L_x_4802:
        /* <DEDUP_REMOVED lines=11> */
[----:B0-----:R-:W-:Y:S05]  /*07c0*/  CALL.REL.NOINC `($__internal_83_$__cuda_sm3x_div_rn_noftz_f32_slowpath) ;  /* 0x00000008009c7944 */ /* 0x001fea0003c00000 */
[----:B------:R-:W-:-:S07]  /*07d0*/  MOV R11, R0 ;  /* 0x00000000000b7202 */ /* 0x000fce0000000f00 */
.L_x_4781:
[----:B------:R-:W-:Y:S05]  /*07e0*/  BSYNC.RECONVERGENT B0 ;  /* 0x0000000000007941 */ /* 0x000fea0003800200 */
.L_x_4780:
        /* <DEDUP_REMOVED lines=22> */
[----:B0-----:R-:W-:Y:S05]  /*0950*/  CALL.REL.NOINC `($__internal_83_$__cuda_sm3x_div_rn_noftz_f32_slowpath) ;  /* 0x0000000800387944 */ /* 0x001fea0003c00000 */
[----:B------:R-:W-:-:S07]  /*0960*/  IMAD.MOV.U32 R13, RZ, RZ, R0 ;  /* 0x000000ffff0d7224 */ /* 0x000fce00078e0000 */
.L_x_4783:
[----:B------:R-:W-:Y:S05]  /*0970*/  BSYNC.RECONVERGENT B0 ;  /* 0x0000000000007941 */ /* 0x000fea0003800200 */
.L_x_4782:
        /* <DEDUP_REMOVED lines=11> */
.L_x_4779:
[----:B------:R-:W-:Y:S01]  /*0a30*/  HFMA2 R12, -RZ, RZ, 0, 4.76837158203125e-07 ;  /* 0x00000008ff0c7431 */ /* 0x000fe200000001ff */
[----:B------:R-:W-:Y:S01]  /*0a40*/  BSSY B0, `(.L_x_4785) ;  /* 0x0000006000007945 */ /* 0x000fe20003800000 */
[----:B------:R-:W-:Y:S02]  /*0a50*/  IMAD.MOV.U32 R11, RZ, RZ, 0x1f ;  /* 0x0000001fff0b7424 */ /* 0x000fe400078e00ff */
[----:B------:R-:W-:-:S07]  /*0a60*/  IMAD.MOV.U32 R15, RZ, RZ, -0x1 ;  /* 0xffffffffff0f7424 */ /* 0x000fce00078e00ff */
[----:B0-----:R-:W-:Y:S05]  /*0a70*/  WARPSYNC.COLLECTIVE R15, `(.L_x_4786) ;  /* 0x000000000f087348 */ /* 0x001fea0003c00000 */
[----:B------:R1:W2:Y:S02]  /*0a80*/  SHFL.BFLY P6, R14, R13, R12, R11 ;  /* 0x0c00000c0d0e7389 */ /* 0x0002a400000c000b */
[----:B012---:R-:W-:Y:S05]  /*0a90*/  ENDCOLLECTIVE ;  /* 0x000000000000791b */ /* 0x007fea0003800000 */
.L_x_4786:
[----:B------:R-:W-:Y:S05]  /*0aa0*/  BSYNC B0 ;  /* 0x0000000000007941 */ /* 0x000fea0003800000 */
.L_x_4785:
[----:B------:R-:W-:Y:S01]  /*0ab0*/  FMNMX R13, R13, R14, !PT ;  /* 0x0000000e0d0d7209 */ /* 0x000fe20007800000 */
[----:B------:R-:W-:Y:S01]  /*0ac0*/  IMAD.MOV.U32 R11, RZ, RZ, 0x1f ;  /* 0x0000001fff0b7424 */ /* 0x000fe200078e00ff */
[----:B------:R-:W-:Y:S01]  /*0ad0*/  MOV R12, 0x4 ;  /* 0x00000004000c7802 */ /* 0x000fe20000000f00 */
[----:B------:R-:W-:-:S07]  /*0ae0*/  IMAD.MOV.U32 R15, RZ, RZ, -0x1 ;  /* 0xffffffffff0f7424 */ /* 0x000fce00078e00ff */
[----:B------:R-:W-:Y:S05]  /*0af0*/  WARPSYNC.COLLECTIVE R15, `(.L_x_4787) ;  /* 0x000000000f087348 */ /* 0x000fea0003c00000 */
[----:B------:R0:W1:Y:S02]  /*0b00*/  SHFL.BFLY P6, R14, R13, R12, R11 ;  /* 0x0c00000c0d0e7389 */ /* 0x00006400000c000b */
[----:B01----:R-:W-:Y:S05]  /*0b10*/  ENDCOLLECTIVE ;  /* 0x000000000000791b */ /* 0x003fea0003800000 */
.L_x_4787:
[----:B------:R-:W-:Y:S01]  /*0b20*/  IMAD.MOV.U32 R12, RZ, RZ, 0x2 ;  /* 0x00000002ff0c7424 */ /* 0x000fe200078e00ff */
[----:B------:R-:W-:-:S04]  /*0b30*/  FMNMX R2, R13, R14, !PT ;  /* 0x0000000e0d027209 */ /* 0x000fc80007800000 */
[----:B------:R-:W-:-:S07]  /*0b40*/  MOV R13, R2 ;  /* 0x00000002000d7202 */ /* 0x000fce0000000f00 */
[----:B------:R-:W-:Y:S05]  /*0b50*/  WARPSYNC.COLLECTIVE R15, `(.L_x_4788) ;  /* 0x000000000f087348 */ /* 0x000fea0003c00000 */
[----:B------:R0:W1:Y:S02]  /*0b60*/  SHFL.BFLY P6, R14, R13, R12, R11 ;  /* 0x0c00000c0d0e7389 */ /* 0x00006400000c000b */
[----:B01----:R-:W-:Y:S05]  /*0b70*/  ENDCOLLECTIVE ;  /* 0x000000000000791b */ /* 0x003fea0003800000 */
.L_x_4788:
[----:B------:R-:W-:Y:S01]  /*0b80*/  IMAD.MOV.U32 R12, RZ, RZ, 0x1 ;  /* 0x00000001ff0c7424 */ /* 0x000fe200078e00ff */
[----:B------:R-:W-:Y:S01]  /*0b90*/  FMNMX R3, R2, R14, !PT ;  /* 0x0000000e02037209 */ /* 0x000fe20007800000 */
[----:B------:R-:W-:-:S03]  /*0ba0*/  IMAD.MOV.U32 R2, RZ, RZ, 0x437c0000 ;  /* 0x437c0000ff027424 */ /* 0x000fc600078e00ff */
[----:B------:R-:W-:-:S07]  /*0bb0*/  MOV R13, R3 ;  /* 0x00000003000d7202 */ /* 0x000fce0000000f00 */
[----:B------:R-:W-:Y:S05]  /*0bc0*/  WARPSYNC.COLLECTIVE R15, `(.L_x_4789) ;  /* 0x000000000f087348 */ /* 0x000fea0003c00000 */
[----:B------:R0:W1:Y:S02]  /*0bd0*/  SHFL.BFLY P6, R14, R13, R12, R11 ;  /* 0x0c00000c0d0e7389 */ /* 0x00006400000c000b */
[----:B01----:R-:W-:Y:S05]  /*0be0*/  ENDCOLLECTIVE ;  /* 0x000000000000791b */ /* 0x003fea0003800000 */
.L_x_4789:
[----:B------:R-:W-:Y:S02]  /*0bf0*/  HFMA2 R12, -RZ, RZ, 0, 4.76837158203125e-07 ;  /* 0x00000008ff0c7431 */ /* 0x000fe400000001ff */
[----:B------:R-:W-:Y:S01]  /*0c00*/  IMAD.MOV.U32 R13, RZ, RZ, R0 ;  /* 0x000000ffff0d7224 */ /* 0x000fe200078e0000 */
[----:B------:R-:W-:-:S07]  /*0c10*/  MOV R24, R14 ;  /* 0x0000000e00187202 */ /* 0x000fce0000000f00 */
[----:B------:R-:W-:Y:S05]  /*0c20*/  WARPSYNC.COLLECTIVE R15, `(.L_x_4790) ;  /* 0x000000000f087348 */ /* 0x000fea0003c00000 */
[----:B------:R0:W1:Y:S02]  /*0c30*/  SHFL.BFLY P6, R14, R13, R12, R11 ;  /* 0x0c00000c0d0e7389 */ /* 0x00006400000c000b */
[----:B01----:R-:W-:Y:S05]  /*0c40*/  ENDCOLLECTIVE ;  /* 0x000000000000791b */ /* 0x003fea0003800000 */
.L_x_4790:
[----:B------:R-:W-:Y:S01]  /*0c50*/  FMNMX R24, R3, R24, !PT ;  /* 0x0000001803187209 */ /* 0x000fe20007800000 */
[----:B------:R-:W-:-:S04]  /*0c60*/  HFMA2 R3, -RZ, RZ, 0.96630859375, -0.0022525787353515625 ;  /* 0x3bbb989dff037431 */ /* 0x000fc800000001ff */
[----:B------:R-:W-:-:S04]  /*0c70*/  FADD R24, R5, -R24 ;  /* 0x8000001805187221 */ /* 0x000fc80000000000 */
[----:B------:R-:W-:Y:S01]  /*0c80*/  FFMA.SAT R5, R24, R3, 0.5 ;  /* 0x3f00000018057423 */ /* 0x000fe20000002003 */
[----:B------:R-:W-:-:S03]  /*0c90*/  IMAD.MOV.U32 R12, RZ, RZ, 0x4 ;  /* 0x00000004ff0c7424 */ /* 0x000fc600078e00ff */
[----:B------:R-:W-:Y:S01]  /*0ca0*/  FFMA.RM R5, R5, R2, 12582913 ;  /* 0x4b40000105057423 */ /* 0x000fe20000004002 */
[----:B------:R-:W-:-:S05]  /*0cb0*/  IMAD.MOV.U32 R25, RZ, RZ, R14 ;  /* 0x000000ffff197224 */ /* 0x000fca00078e000e */
[----:B------:R-:W-:Y:S02]  /*0cc0*/  FMNMX R25, R0, R25, !PT ;  /* 0x0000001900197209 */ /* 0x000fe40007800000 */
[----:B------:R-:W-:Y:S02]  /*0cd0*/  SHF.L.U32 R0, R5, 0x17, RZ ;  /* 0x0000001705007819 */ /* 0x000fe400000006ff */
[----:B------:R-:W-:-:S07]  /*0ce0*/  MOV R13, R25 ;  /* 0x00000019000d7202 */ /* 0x000fce0000000f00 */
[----:B------:R-:W-:Y:S05]  /*0cf0*/  WARPSYNC.COLLECTIVE R15, `(.L_x_4791) ;  /* 0x000000000f087348 */ /* 0x000fea0003c00000 */
[----:B------:R0:W1:Y:S02]  /*0d00*/  SHFL.BFLY P6, R14, R13, R12, R11 ;  /* 0x0c00000c0d0e7389 */ /* 0x00006400000c000b */
[----:B01----:R-:W-:Y:S05]  /*0d10*/  ENDCOLLECTIVE ;  /* 0x000000000000791b */ /* 0x003fea0003800000 */
.L_x_4791:
[----:B------:R-:W-:Y:S01]  /*0d20*/  HFMA2 R12, -RZ, RZ, 0, 1.1920928955078125e-07 ;  /* 0x00000002ff0c7431 */ /* 0x000fe200000001ff */
[----:B------:R-:W-:-:S04]  /*0d30*/  MOV R4, R14 ;  /* 0x0000000e00047202 */ /* 0x000fc80000000f00 */
[----:B------:R-:W-:Y:S01]  /*0d40*/  FMNMX R26, R25, R4, !PT ;  /* 0x00000004191a7209 */ /* 0x000fe20007800000 */
[----:B------:R-:W-:-:S04]  /*0d50*/  FADD R25, R5, -12583039 ;  /* 0xcb40007f05197421 */ /* 0x000fc80000000000 */
[----:B------:R-:W-:Y:S02]  /*0d60*/  IMAD.MOV.U32 R13, RZ, RZ, R26 ;  /* 0x000000ffff0d7224 */ /* 0x000fe400078e001a */
[----:B------:R-:W-:-:S07]  /*0d70*/  FFMA R25, R24, 1.4426950216293334961, -R25 ;  /* 0x3fb8aa3b18197823 */ /* 0x000fce0000000819 */
[----:B------:R-:W-:Y:S05]  /*0d80*/  WARPSYNC.COLLECTIVE R15, `(.L_x_4792) ;  /* 0x000000000f087348 */ /* 0x000fea0003c00000 */
[----:B------:R0:W1:Y:S02]  /*0d90*/  SHFL.BFLY P6, R14, R13, R12, R11 ;  /* 0x0c00000c0d0e7389 */ /* 0x00006400000c000b */
[----:B01----:R-:W-:Y:S05]  /*0da0*/  ENDCOLLECTIVE ;  /* 0x000000000000791b */ /* 0x003fea0003800000 */
.L_x_4792:
[----:B------:R-:W-:-:S06]  /*0db0*/  FFMA R25, R24, 1.925963033500011079e-08, R25 ;  /* 0x32a5706018197823 */ /* 0x000fcc0000000019 */
[----:B------:R-:W0:Y:S01]  /*0dc0*/  MUFU.EX2 R25, R25 ;  /* 0x0000001900197308 */ /* 0x000e220000000800 */
[----:B------:R-:W-:Y:S02]  /*0dd0*/  IMAD.MOV.U32 R12, RZ, RZ, 0x1 ;  /* 0x00000001ff0c7424 */ /* 0x000fe400078e00ff */
[----:B------:R-:W-:Y:S02]  /*0de0*/  IMAD.MOV.U32 R27, RZ, RZ, R14 ;  /* 0x000000ffff1b7224 */ /* 0x000fe400078e000e */
[----:B0-----:R-:W-:-:S03]  /*0df0*/  FMUL R0, R0, R25 ;  /* 0x0000001900007220 */ /* 0x001fc60000400000 */
[----:B------:R-:W-:-:S04]  /*0e00*/  FMNMX R4, R26, R27, !PT ;  /* 0x0000001b1a047209 */ /* 0x000fc80007800000 */
[----:B------:R-:W-:-:S07]  /*0e10*/  MOV R13, R4 ;  /* 0x00000004000d7202 */ /* 0x000fce0000000f00 */
[----:B------:R-:W-:Y:S05]  /*0e20*/  WARPSYNC.COLLECTIVE R15, `(.L_x_4793) ;  /* 0x000000000f087348 */ /* 0x000fea0003c00000 */
[----:B------:R0:W1:Y:S02]  /*0e30*/  SHFL.BFLY P6, R14, R13, R12, R11 ;  /* 0x0c00000c0d0e7389 */ /* 0x00006400000c000b */
[----:B01----:R-:W-:Y:S05]  /*0e40*/  ENDCOLLECTIVE ;  /* 0x000000000000791b */ /* 0x003fea0003800000 */
.L_x_4793:
[----:B------:R-:W-:Y:S01]  /*0e50*/  FADD R13, RZ, R0 ;  /* 0x00000000ff0d7221 */ /* 0x000fe20000000000 */
[----:B------:R-:W-:Y:S01]  /*0e60*/  IMAD.MOV.U32 R12, RZ, RZ, 0x8 ;  /* 0x00000008ff0c7424 */ /* 0x000fe200078e00ff */
[----:B------:R-:W-:-:S07]  /*0e70*/  FMNMX R4, R4, R14, !PT ;  /* 0x0000000e04047209 */ /* 0x000fce0007800000 */
[----:B------:R-:W-:Y:S05]  /*0e80*/  WARPSYNC.COLLECTIVE R15, `(.L_x_4794) ;  /* 0x000000000f087348 */ /* 0x000fea0003c00000 */
[----:B------:R0:W1:Y:S02]  /*0e90*/  SHFL.BFLY P6, R14, R13, R12, R11 ;  /* 0x0c00000c0d0e7389 */ /* 0x00006400000c000b */
[----:B01----:R-:W-:Y:S05]  /*0ea0*/  ENDCOLLECTIVE ;  /* 0x000000000000791b */ /* 0x003fea0003800000 */
.L_x_4794:
[----:B------:R-:W-:-:S04]  /*0eb0*/  FADD R4, R23, -R4 ;  /* 0x8000000417047221 */ /* 0x000fc80000000000 */
[----:B------:R-:W-:-:S04]  /*0ec0*/  FFMA.SAT R3, R4, R3, 0.5 ;  /* 0x3f00000004037423 */ /* 0x000fc80000002003 */
[----:B------:R-:W-:Y:S01]  /*0ed0*/  FFMA.RM R2, R3, R2, 12582913 ;  /* 0x4b40000103027423 */ /* 0x000fe20000004002 */
[----:B------:R-:W-:-:S03]  /*0ee0*/  IMAD.MOV.U32 R12, RZ, RZ, 0x4 ;  /* 0x00000004ff0c7424 */ /* 0x000fc600078e00ff */
[C---:B------:R-:W-:Y:S01]  /*0ef0*/  FADD R23, R2.reuse, -12583039 ;  /* 0xcb40007f02177421 */ /* 0x040fe20000000000 */
[----:B------:R-:W-:-:S03]  /*0f00*/  SHF.L.U32 R2, R2, 0x17, RZ ;  /* 0x0000001702027819 */ /* 0x000fc600000006ff */
[----:B------:R-:W-:Y:S01]  /*0f10*/  FFMA R23, R4, 1.4426950216293334961, -R23 ;  /* 0x3fb8aa3b04177823 */ /* 0x000fe20000000817 */
[----:B------:R-:W-:-:S05]  /*0f20*/  FADD R5, R13, R14 ;  /* 0x0000000e0d057221 */ /* 0x000fca0000000000 */
[----:B------:R-:W-:-:S07]  /*0f30*/  MOV R13, R5 ;  /* 0x00000005000d7202 */ /* 0x000fce0000000f00 */
[----:B------:R-:W-:Y:S05]  /*0f40*/  WARPSYNC.COLLECTIVE R15, `(.L_x_4795) ;  /* 0x000000000f087348 */ /* 0x000fea0003c00000 */
[----:B------:R0:W1:Y:S02]  /*0f50*/  SHFL.BFLY P6, R14, R13, R12, R11 ;  /* 0x0c00000c0d0e7389 */ /* 0x00006400000c000b */
[----:B01----:R-:W-:Y:S05]  /*0f60*/  ENDCOLLECTIVE ;  /* 0x000000000000791b */ /* 0x003fea0003800000 */
.L_x_4795:
[----:B------:R-:W-:Y:S02]  /*0f70*/  IMAD.MOV.U32 R12, RZ, RZ, 0x2 ;  /* 0x00000002ff0c7424 */ /* 0x000fe400078e00ff */
[----:B------:R-:W-:Y:S01]  /*0f80*/  FADD R3, R5, R14 ;  /* 0x0000000e05037221 */ /* 0x000fe20000000000 */
[----:B------:R-:W-:-:S04]  /*0f90*/  FFMA R5, R4, 1.925963033500011079e-08, R23 ;  /* 0x32a5706004057823 */ /* 0x000fc80000000017 */
[----:B------:R-:W-:Y:S02]  /*0fa0*/  MOV R13, R3 ;  /* 0x00000003000d7202 */ /* 0x000fe40000000f00 */
[----:B------:R-:W0:Y:S05]  /*0fb0*/  MUFU.EX2 R5, R5 ;  /* 0x0000000500057308 */ /* 0x000e2a0000000800 */
[----:B0-----:R-:W-:Y:S05]  /*0fc0*/  WARPSYNC.COLLECTIVE R15, `(.L_x_4796) ;  /* 0x000000000f087348 */ /* 0x001fea0003c00000 */
[----:B------:R1:W2:Y:S02]  /*0fd0*/  SHFL.BFLY P6, R14, R13, R12, R11 ;  /* 0x0c00000c0d0e7389 */ /* 0x0002a400000c000b */
[----:B012---:R-:W-:Y:S05]  /*0fe0*/  ENDCOLLECTIVE ;  /* 0x000000000000791b */ /* 0x007fea0003800000 */
.L_x_4796:
[----:B------:R-:W-:Y:S02]  /*0ff0*/  HFMA2 R12, -RZ, RZ, 0, 5.9604644775390625e-08 ;  /* 0x00000001ff0c7431 */ /* 0x000fe400000001ff */
[----:B------:R-:W-:-:S04]  /*1000*/  FMUL R2, R2, R5 ;  /* 0x0000000502027220 */ /* 0x000fc80000400000 */
[----:B------:R-:W-:Y:S01]  /*1010*/  FADD R4, RZ, R2 ;  /* 0x00000002ff047221 */ /* 0x000fe20000000000 */
[----:B------:R-:W-:-:S04]  /*1020*/  FADD R23, R3, R14 ;  /* 0x0000000e03177221 */ /* 0x000fc80000000000 */
[----:B------:R-:W-:-:S07]  /*1030*/  IMAD.MOV.U32 R13, RZ, RZ, R23 ;  /* 0x000000ffff0d7224 */ /* 0x000fce00078e0017 */
[----:B------:R-:W-:Y:S05]  /*1040*/  WARPSYNC.COLLECTIVE R15, `(.L_x_4797) ;  /* 0x000000000f087348 */ /* 0x000fea0003c00000 */
[----:B------:R0:W1:Y:S02]  /*1050*/  SHFL.BFLY P6, R14, R13, R12, R11 ;  /* 0x0c00000c0d0e7389 */ /* 0x00006400000c000b */
[----:B01----:R-:W-:Y:S05]  /*1060*/  ENDCOLLECTIVE ;  /* 0x000000000000791b */ /* 0x003fea0003800000 */
.L_x_4797:
[----:B------:R-:W-:Y:S01]  /*1070*/  MOV R13, R4 ;  /* 0x00000004000d7202 */ /* 0x000fe20000000f00 */
[----:B------:R-:W-:Y:S02]  /*1080*/  IMAD.MOV.U32 R12, RZ, RZ, 0x8 ;  /* 0x00000008ff0c7424 */ /* 0x000fe400078e00ff */
[----:B------:R-:W-:-:S07]  /*1090*/  IMAD.MOV.U32 R24, RZ, RZ, R14 ;  /* 0x000000ffff187224 */ /* 0x000fce00078e000e */
[----:B------:R-:W-:Y:S05]  /*10a0*/  WARPSYNC.COLLECTIVE R15, `(.L_x_4798) ;  /* 0x000000000f087348 */ /* 0x000fea0003c00000 */
[----:B------:R0:W1:Y:S02]  /*10b0*/  SHFL.BFLY P6, R14, R13, R12, R11 ;  /* 0x0c00000c0d0e7389 */ /* 0x00006400000c000b */
[----:B01----:R-:W-:Y:S05]  /*10c0*/  ENDCOLLECTIVE ;  /* 0x000000000000791b */ /* 0x003fea0003800000 */
.L_x_4798:
[----:B------:R-:W-:Y:S01]  /*10d0*/  HFMA2 R12, -RZ, RZ, 0, 2.384185791015625e-07 ;  /* 0x00000004ff0c7431 */ /* 0x000fe200000001ff */
[----:B------:R-:W-:-:S05]  /*10e0*/  MOV R3, R14 ;  /* 0x0000000e00037202 */ /* 0x000fca0000000f00 */
[----:B------:R-:W-:Y:S01]  /*10f0*/  FADD R25, R4, R3 ;  /* 0x0000000304197221 */ /* 0x000fe20000000000 */
[----:B------:R-:W-:-:S03]  /*1100*/  FADD R3, R23, R24 ;  /* 0x0000001817037221 */ /* 0x000fc60000000000 */
[----:B------:R-:W-:-:S07]  /*1110*/  IMAD.MOV.U32 R13, RZ, RZ, R25 ;  /* 0x000000ffff0d7224 */ /* 0x000fce00078e0019 */
[----:B------:R-:W-:Y:S05]  /*1120*/  WARPSYNC.COLLECTIVE R15, `(.L_x_4799) ;  /* 0x000000000f087348 */ /* 0x000fea0003c00000 */
[----:B------:R0:W1:Y:S02]  /*1130*/  SHFL.BFLY P6, R14, R13, R12, R11 ;  /* 0x0c00000c0d0e7389 */ /* 0x00006400000c000b */
[----:B01----:R-:W-:Y:S05]  /*1140*/  ENDCOLLECTIVE ;  /* 0x000000000000791b */ /* 0x003fea0003800000 */
.L_x_4799:
[----:B------:R-:W-:Y:S02]  /*1150*/  IMAD.MOV.U32 R12, RZ, RZ, 0x2 ;  /* 0x00000002ff0c7424 */ /* 0x000fe400078e00ff */
[----:B------:R-:W-:-:S04]  /*1160*/  IMAD.MOV.U32 R26, RZ, RZ, R14 ;  /* 0x000000ffff1a7224 */ /* 0x000fc800078e000e */
[----:B------:R-:W-:-:S05]  /*1170*/  FADD R26, R25, R26 ;  /* 0x0000001a191a7221 */ /* 0x000fca0000000000 */
[----:B------:R-:W-:-:S07]  /*1180*/  MOV R13, R26 ;  /* 0x0000001a000d7202 */ /* 0x000fce0000000f00 */
[----:B------:R-:W-:Y:S05]  /*1190*/  WARPSYNC.COLLECTIVE R15, `(.L_x_4800) ;  /* 0x000000000f087348 */ /* 0x000fea0003c00000 */
[----:B------:R0:W1:Y:S02]  /*11a0*/  SHFL.BFLY P6, R14, R13, R12, R11 ;  /* 0x0c00000c0d0e7389 */ /* 0x00006400000c000b */
[----:B01----:R-:W-:Y:S05]  /*11b0*/  ENDCOLLECTIVE ;  /* 0x000000000000791b */ /* 0x003fea0003800000 */
.L_x_4800:
[----:B------:R-:W-:Y:S01]  /*11c0*/  HFMA2 R12, -RZ, RZ, 0, 5.9604644775390625e-08 ;  /* 0x00000001ff0c7431 */ /* 0x000fe200000001ff */
[----:B------:R-:W-:-:S05]  /*11d0*/  MOV R27, R14 ;  /* 0x0000000e001b7202 */ /* 0x000fca0000000f00 */
[----:B------:R-:W-:-:S04]  /*11e0*/  FADD R27, R26, R27 ;  /* 0x0000001b1a1b7221 */ /* 0x000fc80000000000 */
[----:B------:R-:W-:-:S07]  /*11f0*/  IMAD.MOV.U32 R13, RZ, RZ, R27 ;  /* 0x000000ffff0d7224 */ /* 0x000fce00078e001b */
[----:B------:R-:W-:Y:S05]  /*1200*/  WARPSYNC.COLLECTIVE R15, `(.L_x_4801) ;  /* 0x000000000f087348 */ /* 0x000fea0003c00000 */
[----:B------:R0:W1:Y:S02]  /*1210*/  SHFL.BFLY P6, R14, R13, R12, R11 ;  /* 0x0c00000c0d0e7389 */ /* 0x00006400000c000b */
[----:B01----:R-:W-:Y:S05]  /*1220*/  ENDCOLLECTIVE ;  /* 0x000000000000791b */ /* 0x003fea0003800000 */
.L_x_4801:
[----:B------:R-:W-:Y:S05]  /*1230*/  BRA `(.L_x_4802) ;  /* 0xfffffff400347947 */ /* 0x000fea000383ffff */
        .weak           $__internal_83_$__cuda_sm3x_div_rn_noftz_f32_slowpath
        .type           $__internal_83_$__cuda_sm3x_div_rn_noftz_f32_slowpath,@function
        .size           $__internal_83_$__cuda_sm3x_div_rn_noftz_f32_slowpath,(.L_x_8569 - $__internal_83_$__cuda_sm3x_div_rn_noftz_f32_slowpath)
$__internal_83_$__cuda_sm3x_div_rn_noftz_f32_slowpath:
        /* <DEDUP_REMOVED lines=34> */
.L_x_4804:
        /* <DEDUP_REMOVED lines=51> */
.L_x_4811:
[----:B------:R-:W-:-:S04]  /*1790*/  LOP3.LUT R0, R0, 0x80000000, RZ, 0xc0, !PT ;  /* 0x8000000000007812 */ /* 0x000fc800078ec0ff */
[----:B------:R-:W-:Y:S01]  /*17a0*/  LOP3.LUT R0, R0, 0x7f800000, RZ, 0xfc, !PT ;  /* 0x7f80000000007812 */ /* 0x000fe200078efcff */
[----:B------:R-:W-:Y:S06]  /*17b0*/  BRA `(.L_x_4812) ;  /* 0x0000000000047947 */ /* 0x000fec0003800000 */
.L_x_4810:
[----:B------:R-:W-:-:S07]  /*17c0*/  IMAD R0, R14, 0x800000, R0 ;  /* 0x008000000e007824 */ /* 0x000fce00078e0200 */
.L_x_4812:
[----:B------:R-:W-:Y:S05]  /*17d0*/  BSYNC.RECONVERGENT B2 ;  /* 0x0000000000027941 */ /* 0x000fea0003800200 */
.L_x_4809:
[----:B------:R-:W-:Y:S05]  /*17e0*/  BRA `(.L_x_4813) ;  /* 0x0000000000207947 */ /* 0x000fea0003800000 */
.L_x_4808:
[----:B------:R-:W-:-:S04]  /*17f0*/  LOP3.LUT R0, R3, 0x80000000, R0, 0x48, !PT ;  /* 0x8000000003007812 */ /* 0x000fc800078e4800 */
[----:B------:R-:W-:Y:S01]  /*1800*/  LOP3.LUT R0, R0, 0x7f800000, RZ, 0xfc, !PT ;  /* 0x7f80000000007812 */ /* 0x000fe200078efcff */
[----:B------:R-:W-:Y:S06]  /*1810*/  BRA `(.L_x_4813) ;  /* 0x0000000000147947 */ /* 0x000fec0003800000 */
.L_x_4807:
[----:B------:R-:W-:Y:S01]  /*1820*/  LOP3.LUT R0, R3, 0x80000000, R0, 0x48, !PT ;  /* 0x8000000003007812 */ /* 0x000fe200078e4800 */
[----:B------:R-:W-:Y:S06]  /*1830*/  BRA `(.L_x_4813) ;  /* 0x00000000000c7947 */ /* 0x000fec0003800000 */
.L_x_4806:
[----:B------:R-:W0:Y:S01]  /*1840*/  MUFU.RSQ R0, -QNAN ;  /* 0xffc0000000007908 */ /* 0x000e220000001400 */
[----:B------:R-:W-:Y:S05]  /*1850*/  BRA `(.L_x_4813) ;  /* 0x0000000000047947 */ /* 0x000fea0003800000 */
.L_x_4805:
[----:B------:R-:W-:-:S07]  /*1860*/  FADD.FTZ R0, R0, R3 ;  /* 0x0000000300007221 */ /* 0x000fce0000010000 */
.L_x_4813:
[----:B------:R-:W-:Y:S05]  /*1870*/  BSYNC.RECONVERGENT B1 ;  /* 0x0000000000017941 */ /* 0x000fea0003800200 */
.L_x_4803:
[----:B------:R-:W-:-:S04]  /*1880*/  HFMA2 R13, -RZ, RZ, 0, 0 ;  /* 0x00000000ff0d7431 */ /* 0x000fc800000001ff */
[----:B0-----:R-:W-:Y:S05]  /*1890*/  RET.REL.NODEC R12 `(_Z15SoftmaxWarpImplI10DirectLoadIffE11DirectStoreIffEfLi1ELi1ELi16ELi2ELb0EL9Algorithm0EEvT_T0_ll) ;  /* 0xffffffe40cd87950 */ /* 0x001fea0003c3ffff */
.L_x_4814:
        /* <DEDUP_REMOVED lines=14> */
.L_x_8569:


//--------------------- .text._Z15SoftmaxWarpImplI10DirectLoadIffE11DirectStoreIffEfLi1ELi1ELi8ELi1ELb1EL9Algorithm0EEvT_T0_ll --------------------------
	.section	.text._Z15SoftmaxWarpImplI10DirectLoadIffE11DirectStoreIffEfLi1ELi1ELi8ELi1ELb1EL9Algorithm0EEvT_T0_ll,"ax",@progbits
	.align	128
        .global         _Z15SoftmaxWarpImplI10DirectLoadIffE11DirectStoreIffEfLi1ELi1ELi8ELi1ELb1EL9Algorithm0EEvT_T0_ll
        .type           _Z15SoftmaxWarpImplI10DirectLoadIffE11DirectStoreIffEfLi1ELi1ELi8ELi1ELb1EL9Algorithm0EEvT_T0_ll,@function
        .size           _Z15SoftmaxWarpImplI10DirectLoadIffE11DirectStoreIffEfLi1ELi1ELi8ELi1ELb1EL9Algorithm0EEvT_T0_ll,(.L_x_8571 - _Z15SoftmaxWarpImplI10DirectLoadIffE11DirectStoreIffEfLi1ELi1ELi8ELi1ELb1EL9Algorithm0EEvT_T0_ll)
        .other          _Z15SoftmaxWarpImplI10DirectLoadIffE11DirectStoreIffEfLi1ELi1ELi8ELi1ELb1EL9Algorithm0EEvT_T0_ll,@"STO_CUDA_ENTRY STV_DEFAULT"
_Z15SoftmaxWarpImplI10DirectLoadIffE11DirectStoreIffEfLi1ELi1ELi8ELi1ELb1EL9Algorithm0EEvT_T0_ll:
.text._Z15SoftmaxWarpImplI10DirectLoadIffE11DirectStoreIffEfLi1ELi1ELi8ELi1ELb1EL9Algorithm0EEvT_T0_ll:
        /* <DEDUP_REMOVED lines=24> */
.L_x_4815:
        /* <DEDUP_REMOVED lines=47> */
.L_x_4817:
[----:B------:R-:W-:-:S07]  /*0470*/  MOV R0, 0x490 ;  /* 0x0000049000007802 */ /* 0x000fce0000000f00 */
[----:B0-----:R-:W-:Y:S05]  /*0480*/  CALL.REL.NOINC `($__internal_84_$__cuda_sm20_div_u64) ;  /* 0x0000001800247944 */ /* 0x001fea0003c00000 */
[----:B------:R-:W-:Y:S02]  /*0490*/  IMAD.MOV.U32 R2, RZ, RZ, R4 ;  /* 0x000000ffff027224 */ /* 0x000fe400078e0004 */
[----:B------:R-:W-:-:S07]  /*04a0*/  IMAD.MOV.U32 R3, RZ, RZ, R5 ;  /* 0x000000ffff037224 */ /* 0x000fce00078e0005 */
.L_x_4818:
[----:B------:R-:W-:Y:S05]  /*04b0*/  BSYNC.RECONVERGENT B0 ;  /* 0x0000000000007941 */ /* 0x000fea0003800200 */
.L_x_4816:
[----:B------:R-:W-:Y:S01]  /*04c0*/  IADD3 R8, P1, PT, R2, R8, RZ ;  /* 0x0000000802087210 */ /* 0x000fe20007f3e0ff */
[----:B------:R-:W1:Y:S01]  /*04d0*/  S2R R4, SR_TID.X ;  /* 0x0000000000047919 */ /* 0x000e620000002100 */
[----:B------:R-:W2:Y:S01]  /*04e0*/  LDC.64 R6, c[0x0][0x358] ;  /* 0x0000d600ff067b82 */ /* 0x000ea20000000a00 */
[----:B------:R-:W-:Y:S01]  /*04f0*/  BSSY B0, `(.L_x_4819) ;  /* 0x0000051000007945 */ /* 0x000fe20003800000 */
[----:B------:R-:W-:Y:S01]  /*0500*/  LOP3.LUT R0, R8, 0x1, RZ, 0xc0, !PT ;  /* 0x0000000108007812 */ /* 0x000fe200078ec0ff */
[----:B------:R-:W-:Y:S01]  /*0510*/  IMAD.MOV.U32 R21, RZ, RZ, R19 ;  /* 0x000000ffff157224 */ /* 0x000fe200078e0013 */
[----:B------:R-:W-:Y:S01]  /*0520*/  IADD3.X R3, PT, PT, RZ, R3, RZ, P1, !PT ;  /* 0x00000003ff037210 */ /* 0x000fe20000ffe4ff */
[----:B------:R-:W-:Y:S01]  /*0530*/  IMAD.MOV.U32 R2, RZ, RZ, R18 ;  /* 0x000000ffff027224 */ /* 0x000fe200078e0012 */
[----:B------:R-:W-:-:S04]  /*0540*/  ISETP.NE.U32.AND P0, PT, R0, 0x1, PT ;  /* 0x000000010000780c */ /* 0x000fc80003f05070 */
[----:B------:R-:W-:-:S13]  /*0550*/  ISETP.NE.U32.AND.EX P0, PT, RZ, RZ, PT, P0 ;  /* 0x000000ffff00720c */ /* 0x000fda0003f05100 */
[----:B------:R-:W-:Y:S05]  /*0560*/  @!P0 BRA `(.L_x_4820) ;  /* 0x0000000400248947 */ /* 0x000fea0003800000 */
[----:B------:R-:W1:Y:S01]  /*0570*/  LDCU.64 UR4, c[0x0][0x3a8] ;  /* 0x00007500ff0477ac */ /* 0x000e620008000a00 */
[----:B------:R-:W3:Y:S01]  /*0580*/  LDC.64 R12, c[0x0][0x388] ;  /* 0x0000e200ff0c7b82 */ /* 0x000ee20000000a00 */
[----:B------:R-:W-:-:S07]  /*0590*/  IMAD.MOV.U32 R23, RZ, RZ, -0x800000 ;  /* 0xff800000ff177424 */ /* 0x000fce00078e00ff */
[----:B------:R-:W4:Y:S01]  /*05a0*/  LDC.64 R14, c[0x0][0x380] ;  /* 0x0000e000ff0e7b82 */ /* 0x000f220000000a00 */
[----:B-1----:R-:W-:-:S04]  /*05b0*/  ISETP.GE.U32.AND P0, PT, R4, UR4, PT ;  /* 0x0000000404007c0c */ /* 0x002fc8000bf06070 */
[----:B------:R-:W-:-:S13]  /*05c0*/  ISETP.GE.AND.EX P0, PT, RZ, UR5, PT, P0 ;  /* 0x00000005ff007c0c */ /* 0x000fda000bf06300 */
[-C--:B---3--:R-:W-:Y:S01]  /*05d0*/  @!P0 IMAD R0, R18, R12.reuse, RZ ;  /* 0x0000000c12008224 */ /* 0x088fe200078e02ff */
[----:B------:R-:W-:Y:S02]  /*05e0*/  @!P0 MOV R5, RZ ;  /* 0x000000ff00058202 */ /* 0x000fe40000000f00 */
[----:B--2---:R-:W-:Y:S01]  /*05f0*/  @!P0 R2UR UR4, R6 ;  /* 0x00000000060482ca */ /* 0x004fe200000e0000 */
[----:B------:R-:W-:Y:S01]  /*0600*/  @!P0 IMAD R11, R19, R13, R0 ;  /* 0x0000000d130b8224 */ /* 0x000fe200078e0200 */
[----:B------:R-:W-:Y:S01]  /*0610*/  @!P0 R2UR UR5, R7 ;  /* 0x00000000070582ca */ /* 0x000fe200000e0000 */
[----:B------:R-:W-:-:S04]  /*0620*/  @!P0 IMAD.WIDE.U32 R12, R19, R12, R4 ;  /* 0x0000000c130c8225 */ /* 0x000fc800078e0004 */
[----:B------:R-:W-:Y:S01]  /*0630*/  @!P0 IMAD.IADD R0, R13, 0x1, R11 ;  /* 0x000000010d008824 */ /* 0x000fe200078e020b */
[----:B----4-:R-:W-:-:S04]  /*0640*/  @!P0 LEA R14, P1, R12, R14, 0x2 ;  /* 0x0000000e0c0e8211 */ /* 0x010fc800078210ff */
        /* <DEDUP_REMOVED lines=28> */
[----:B------:R1:W2:Y:S02]  /*0810*/  SHFL.BFLY PT, R14, R20, 0x1, 0x1f ;  /* 0x0c201f00140e7f89 */ /* 0x0002a400000e0000 */
.L_x_4841:
        /* <DEDUP_REMOVED lines=12> */
[----:B01----:R-:W-:Y:S05]  /*08e0*/  CALL.REL.NOINC `($__internal_85_$__cuda_sm3x_div_rn_noftz_f32_slowpath) ;  /* 0x0000001800247944 */ /* 0x003fea0003c00000 */
[----:B------:R-:W-:-:S07]  /*08f0*/  IMAD.MOV.U32 R15, RZ, RZ, R0 ;  /* 0x000000ffff0f7224 */ /* 0x000fce00078e0000 */
.L_x_4823:
[----:B------:R-:W-:Y:S05]  /*0900*/  BSYNC.RECONVERGENT B1 ;  /* 0x0000000000017941 */ /* 0x000fea0003800200 */
.L_x_4822:
        /* <DEDUP_REMOVED lines=15> */
.L_x_4820:
[----:B------:R-:W-:Y:S05]  /*0a00*/  BSYNC B0 ;  /* 0x0000000000007941 */ /* 0x000fea0003800000 */
.L_x_4819:
[----:B------:R-:W-:-:S04]  /*0a10*/  ISETP.NE.U32.AND P0, PT, R8, RZ, PT ;  /* 0x000000ff0800720c */ /* 0x000fc80003f05070 */
[----:B------:R-:W-:-:S13]  /*0a20*/  ISETP.NE.AND.EX P0, PT, R3, RZ, PT, P0 ;  /* 0x000000ff0300720c */ /* 0x000fda0003f05300 */
[----:B------:R-:W-:Y:S05]  /*0a30*/  @!P0 EXIT ;  /* 0x000000000000894d */ /* 0x000fea0003800000 */
.L_x_4834:
[----:B-1-3--:R-:W3:Y:S01]  /*0a40*/  LDC.64 R12, c[0x0][0x388] ;  /* 0x0000e200ff0c7b82 */ /* 0x00aee20000000a00 */
[----:B-1----:R-:W-:Y:S01]  /*0a50*/  ISETP.GE.U32.AND P0, PT, R4, UR40, PT ;  /* 0x0000002804007c0c */ /* 0x002fe2000bf06070 */
[----:B------:R-:W-:-:S03]  /*0a60*/  IMAD.MOV.U32 R17, RZ, RZ, -0x800000 ;  /* 0xff800000ff117424 */ /* 0x000fc600078e00ff */
[----:B------:R-:W-:-:S03]  /*0a70*/  ISETP.GE.AND.EX P0, PT, RZ, UR41, PT, P0 ;  /* 0x00000029ff007c0c */ /* 0x000fc6000bf06300 */
[----:B------:R-:W1:Y:S10]  /*0a80*/  LDC.64 R14, c[0x0][0x380] ;  /* 0x0000e000ff0e7b82 */ /* 0x000e740000000a00 */
[----:B------:R-:W-:Y:S01]  /*0a90*/  @!P0 MOV R11, RZ ;  /* 0x000000ff000b8202 */ /* 0x000fe20000000f00 */
        /* <DEDUP_REMOVED lines=37> */
.L_x_4849:
        /* <DEDUP_REMOVED lines=12> */
[----:B0-----:R-:W-:Y:S05]  /*0db0*/  CALL.REL.NOINC `($__internal_85_$__cuda_sm3x_div_rn_noftz_f32_slowpath) ;  /* 0x0000001000f07944 */ /* 0x001fea0003c00000 */
.L_x_4826:
[----:B------:R-:W-:Y:S05]  /*0dc0*/  BSYNC.RECONVERGENT B0 ;  /* 0x0000000000007941 */ /* 0x000fea0003800200 */
.L_x_4825:
        /* <DEDUP_REMOVED lines=13> */
[----:B------:R-:W-:Y:S02]  /*0ea0*/  HFMA2 R15, -RZ, RZ, 0, 0 ;  /* 0x00000000ff0f7431 */ /* 0x000fe400000001ff */
[----:B------:R-:W-:Y:S01]  /*0eb0*/  IMAD.MOV.U32 R14, RZ, RZ, R4 ;  /* 0x000000ffff0e7224 */ /* 0x000fe200078e0004 */
[----:B------:R-:W-:Y:S01]  /*0ec0*/  R2UR UR4, R6 ;  /* 0x00000000060472ca */ /* 0x000fe200000e0000 */
[----:B------:R-:W-:Y:S01]  /*0ed0*/  IMAD R2, R2, UR38, RZ ;  /* 0x0000002602027c24 */ /* 0x000fe2000f8e02ff */
[----:B------:R-:W-:Y:S01]  /*0ee0*/  R2UR UR5, R7 ;  /* 0x00000000070572ca */ /* 0x000fe200000e0000 */
[----:B------:R-:W-:-:S04]  /*0ef0*/  IMAD.WIDE.U32 R14, R21, UR38, R14 ;  /* 0x00000026150e7c25 */ /* 0x000fc8000f8e000e */
[----:B------:R-:W-:Y:S01]  /*0f00*/  IMAD R21, R21, UR39, R2 ;  /* 0x0000002715157c24 */ /* 0x000fe2000f8e0202 */
[----:B------:R-:W-:-:S03]  /*0f10*/  LEA R18, P0, R14, UR36, 0x2 ;  /* 0x000000240e127c11 */ /* 0x000fc6000f8010ff */
[----:B------:R-:W-:-:S05]  /*0f20*/  IMAD.IADD R15, R15, 0x1, R21 ;  /* 0x000000010f0f7824 */ /* 0x000fca00078e0215 */
[----:B------:R-:W-:-:S05]  /*0f30*/  LEA.HI.X R19, R14, UR37, R15, 0x2, P0 ;  /* 0x000000250e137c11 */ /* 0x000fca00080f140f */
[----:B------:R1:W-:Y:S02]  /*0f40*/  STG.E desc[UR4][R18.64], R0 ;  /* 0x0000000012007986 */ /* 0x0003e4000c101904 */
.L_x_4828:
[----:B------:R-:W-:Y:S05]  /*0f50*/  BSYNC.RECONVERGENT B0 ;  /* 0x0000000000007941 */ /* 0x000fea0003800200 */
.L_x_4827:
[----:B------:R-:W-:Y:S01]  /*0f60*/  @!P1 R2UR UR4, R6 ;  /* 0x00000000060492ca */ /* 0x000fe200000e0000 */
[----:B------:R-:W-:Y:S01]  /*0f70*/  IMAD.MOV.U32 R21, RZ, RZ, -0x800000 ;  /* 0xff800000ff157424 */ /* 0x000fe200078e00ff */
[----:B------:R-:W-:Y:S02]  /*0f80*/  @!P1 R2UR UR5, R7 ;  /* 0x00000000070592ca */ /* 0x000fe400000e0000 */
[----:B-1----:R-:W-:Y:S02]  /*0f90*/  @!P1 IADD3 R0, PT, PT, R13, R23, RZ ;  /* 0x000000170d009210 */ /* 0x002fe40007ffe0ff */
[----:B--2---:R-:W-:-:S04]  /*0fa0*/  @!P1 LEA R10, P0, R12, R10, 0x2 ;  /* 0x0000000a0c0a9211 */ /* 0x004fc800078010ff */
        /* <DEDUP_REMOVED lines=29> */
.L_x_4857:
[----:B--2---:R-:W-:Y:S01]  /*1180*/  FADD R13, R2, R14 ;  /* 0x0000000e020d7221 */ /* 0x004fe20000000000 */
[----:B------:R-:W-:Y:S03]  /*1190*/  BSSY.RECONVERGENT B0, `(.L_x_4830) ;  /* 0x000000e000007945 */ /* 0x000fe60003800200 */
[----:B------:R-:W2:Y:S08]  /*11a0*/  MUFU.RCP R0, R13 ;  /* 0x0000000d00007308 */ /* 0x000eb00000001000 */
[----:B------:R-:W3:Y:S01]  /*11b0*/  FCHK P0, R8, R13 ;  /* 0x0000000d08007302 */ /* 0x000ee20000000000 */
[----:B--2---:R-:W-:-:S04]  /*11c0*/  FFMA R11, -R13, R0, 1 ;  /* 0x3f8000000d0b7423 */ /* 0x004fc80000000100 */
[----:B------:R-:W-:-:S04]  /*11d0*/  FFMA R11, R0, R11, R0 ;  /* 0x0000000b000b7223 */ /* 0x000fc80000000000 */
[----:B------:R-:W-:-:S04]  /*11e0*/  FFMA R0, R8, R11, RZ ;  /* 0x0000000b08007223 */ /* 0x000fc800000000ff */
[----:B-1----:R-:W-:-:S04]  /*11f0*/  FFMA R2, -R13, R0, R8 ;  /* 0x000000000d027223 */ /* 0x002fc80000000108 */
[----:B------:R-:W-:Y:S01]  /*1200*/  FFMA R15, R11, R2, R0 ;  /* 0x000000020b0f7223 */ /* 0x000fe20000000000 */
[----:B---3--:R-:W-:Y:S06]  /*1210*/  @!P0 BRA `(.L_x_4831) ;  /* 0x0000000000148947 */ /* 0x008fec0003800000 */
[----:B------:R-:W-:Y:S01]  /*1220*/  MOV R0, R8 ;  /* 0x0000000800007202 */ /* 0x000fe20000000f00 */
[----:B------:R-:W-:Y:S01]  /*1230*/  IMAD.MOV.U32 R11, RZ, RZ, R13 ;  /* 0x000000ffff0b7224 */ /* 0x000fe200078e000d */
[----:B------:R-:W-:-:S07]  /*1240*/  MOV R12, 0x1260 ;  /* 0x00001260000c7802 */ /* 0x000fce0000000f00 */
[----:B0-----:R-:W-:Y:S05]  /*1250*/  CALL.REL.NOINC `($__internal_85_$__cuda_sm3x_div_rn_noftz_f32_slowpath) ;  /* 0x0000000c00c87944 */ /* 0x001fea0003c00000 */
[----:B------:R-:W-:-:S07]  /*1260*/  MOV R15, R0 ;  /* 0x00000000000f7202 */ /* 0x000fce0000000f00 */
.L_x_4831:
[----:B------:R-:W-:Y:S05]  /*1270*/  BSYNC.RECONVERGENT B0 ;  /* 0x0000000000007941 */ /* 0x000fea0003800200 */
.L_x_4830:
[----:B------:R-:W-:Y:S04]  /*1280*/  BSSY.RECONVERGENT B0, `(.L_x_4832) ;  /* 0x000000d000007945 */ /* 0x000fe80003800200 */
[----:B------:R-:W-:Y:S05]  /*1290*/  @P1 BRA `(.L_x_4833) ;  /* 0x00000000002c1947 */ /* 0x000fea0003800000 */
[----:B------:R-:W-:Y:S02]  /*12a0*/  HFMA2 R11, -RZ, RZ, 0, 0 ;  /* 0x00000000ff0b7431 */ /* 0x000fe400000001ff */
[----:B------:R-:W-:Y:S01]  /*12b0*/  IMAD R0, R3, UR38, RZ ;  /* 0x0000002603007c24 */ /* 0x000fe2000f8e02ff */
[----:B------:R-:W-:Y:S01]  /*12c0*/  R2UR UR4, R6 ;  /* 0x00000000060472ca */ /* 0x000fe200000e0000 */
[----:B------:R-:W-:Y:S01]  /*12d0*/  IMAD.MOV.U32 R10, RZ, RZ, R4 ;  /* 0x000000ffff0a7224 */ /* 0x000fe200078e0004 */
[----:B------:R-:W-:Y:S01]  /*12e0*/  R2UR UR5, R7 ;  /* 0x00000000070572ca */ /* 0x000fe200000e0000 */
[C---:B------:R-:W-:Y:S02]  /*12f0*/  IMAD R13, R17.reuse, UR39, R0 ;  /* 0x00000027110d7c24 */ /* 0x040fe4000f8e0200 */
[----:B------:R-:W-:-:S04]  /*1300*/  IMAD.WIDE.U32 R10, R17, UR38, R10 ;  /* 0x00000026110a7c25 */ /* 0x000fc8000f8e000a */
[----:B------:R-:W-:Y:S01]  /*1310*/  IMAD.IADD R11, R11, 0x1, R13 ;  /* 0x000000010b0b7824 */ /* 0x000fe200078e020d */
[----:B------:R-:W-:-:S04]  /*1320*/  LEA R12, P0, R10, UR36, 0x2 ;  /* 0x000000240a0c7c11 */ /* 0x000fc8000f8010ff */
[----:B------:R-:W-:-:S05]  /*1330*/  LEA.HI.X R13, R10, UR37, R11, 0x2, P0 ;  /* 0x000000250a0d7c11 */ /* 0x000fca00080f140b */
[----:B------:R1:W-:Y:S04]  /*1340*/  STG.E desc[UR4][R12.64], R15 ;  /* 0x0000000f0c007986 */ /* 0x0003e8000c101904 */
.L_x_4833:
[----:B------:R-:W-:Y:S05]  /*1350*/  BSYNC.RECONVERGENT B0 ;  /* 0x0000000000007941 */ /* 0x000fea0003800200 */
.L_x_4832:
[----:B------:R-:W-:-:S04]  /*1360*/  IADD3 R21, P0, PT, R16, R17, RZ ;  /* 0x0000001110157210 */ /* 0x000fc80007f1e0ff */
[----:B------:R-:W-:Y:S02]  /*1370*/  IADD3.X R2, PT, PT, R9, R3, RZ, P0, !PT ;  /* 0x0000000309027210 */ /* 0x000fe400007fe4ff */
[----:B------:R-:W-:-:S04]  /*1380*/  ISETP.GE.U32.AND P0, PT, R21, UR42, PT ;  /* 0x0000002a15007c0c */ /* 0x000fc8000bf06070 */
[----:B------:R-:W-:-:S13]  /*1390*/  ISETP.GE.AND.EX P0, PT, R2, UR43, PT, P0 ;  /* 0x0000002b02007c0c */ /* 0x000fda000bf06300 */
[----:B------:R-:W-:Y:S05]  /*13a0*/  @!P0 BRA `(.L_x_4834) ;  /* 0xfffffff400a48947 */ /* 0x000fea000383ffff */
[----:B------:R-:W-:Y:S05]  /*13b0*/  EXIT ;  /* 0x000000000000794d */ /* 0x000fea0003800000 */
.L_x_4821:
[----:B------:R-:W-:Y:S01]  /*13c0*/  IMAD.MOV.U32 R12, RZ, RZ, 0x4 ;  /* 0x00000004ff0c7424 */ /* 0x000fe200078e00ff */
[----:B------:R-:W-:Y:S01]  /*13d0*/  MOV R11, 0x1f ;  /* 0x0000001f000b7802 */ /* 0x000fe20000000f00 */
[----:B------:R-:W-:Y:S02]  /*13e0*/  IMAD.MOV.U32 R15, RZ, RZ, -0x1 ;  /* 0xffffffffff0f7424 */ /* 0x000fe400078e00ff */
[----:B------:R-:W-:-:S07]  /*13f0*/  HFMA2 R21, -RZ, RZ, 0.96630859375, -0.0022525787353515625 ;  /* 0x3bbb989dff157431 */ /* 0x000fce00000001ff */
[----:B0-----:R-:W-:Y:S05]  /*1400*/  WARPSYNC.COLLECTIVE R15, `(.L_x_4835) ;  /* 0x000000000f087348 */ /* 0x001fea0003c00000 */
[----:B------:R1:W2:Y:S02]  /*1410*/  SHFL.BFLY P6, R14, R13, R12, R11 ;  /* 0x0c00000c0d0e7389 */ /* 0x0002a400000c000b */
[----:B012---:R-:W-:Y:S05]  /*1420*/  ENDCOLLECTIVE ;  /* 0x000000000000791b */ /* 0x007fea0003800000 */
.L_x_4835:
[----:B------:R-:W-:Y:S01]  /*1430*/  IMAD.MOV.U32 R12, RZ, RZ, 0x2 ;  /* 0x00000002ff0c7424 */ /* 0x000fe200078e00ff */
[----:B------:R-:W-:-:S04]  /*1440*/  FMNMX R0, R14, R13, !PT ;  /* 0x0000000d0e007209 */ /* 0x000fc80007800000 */
[----:B------:R-:W-:-:S07]  /*1450*/  MOV R13, R0 ;  /* 0x00000000000d7202 */ /* 0x000fce0000000f00 */
[----:B------:R-:W-:Y:S05]  /*1460*/  WARPSYNC.COLLECTIVE R15, `(.L_x_4836) ;  /* 0x000000000f087348 */ /* 0x000fea0003c00000 */
[----:B------:R0:W1:Y:S02]  /*1470*/  SHFL.BFLY P6, R14, R13, R12, R11 ;  /* 0x0c00000c0d0e7389 */ /* 0x00006400000c000b */
[----:B01----:R-:W-:Y:S05]  /*1480*/  ENDCOLLECTIVE ;  /* 0x000000000000791b */ /* 0x003fea0003800000 */
.L_x_4836:
[----:B------:R-:W-:Y:S01]  /*1490*/  IMAD.MOV.U32 R12, RZ, RZ, 0x1 ;  /* 0x00000001ff0c7424 */ /* 0x000fe200078e00ff */
[----:B------:R-:W-:Y:S01]  /*14a0*/  FMNMX R2, R0, R14, !PT ;  /* 0x0000000e00027209 */ /* 0x000fe20007800000 */
[----:B------:R-:W-:-:S03]  /*14b0*/  IMAD.MOV.U32 R0, RZ, RZ, 0x437c0000 ;  /* 0x437c0000ff007424 */ /* 0x000fc600078e00ff */
[----:B------:R-:W-:-:S07]  /*14c0*/  MOV R13, R2 ;  /* 0x00000002000d7202 */ /* 0x000fce0000000f00 */
[----:B------:R-:W-:Y:S05]  /*14d0*/  WARPSYNC.COLLECTIVE R15, `(.L_x_4837) ;  /* 0x000000000f087348 */ /* 0x000fea0003c00000 */
[----:B------:R0:W1:Y:S02]  /*14e0*/  SHFL.BFLY P6, R14, R13, R12, R11 ;  /* 0x0c00000c0d0e7389 */ /* 0x00006400000c000b */
[----:B01----:R-:W-:Y:S05]  /*14f0*/  ENDCOLLECTIVE ;  /* 0x000000000000791b */ /* 0x003fea0003800000 */
.L_x_4837:
[----:B------:R-:W-:Y:S01]  /*1500*/  IMAD.MOV.U32 R12, RZ, RZ, 0x4 ;  /* 0x00000004ff0c7424 */ /* 0x000fe200078e00ff */
[----:B------:R-:W-:-:S05]  /*1510*/  FMNMX R2, R2, R14, !PT ;  /* 0x0000000e02027209 */ /* 0x000fca0007800000 */
[----:B------:R-:W-:-:S04]  /*1520*/  FADD R2, -R2, R23 ;  /* 0x0000001702027221 */ /* 0x000fc80000000100 */
[----:B------:R-:W-:-:S04]  /*1530*/  FFMA.SAT R21, R2, R21, 0.5 ;  /* 0x3f00000002157423 */ /* 0x000fc80000002015 */
[----:B------:R-:W-:-:S04]  /*1540*/  FFMA.RM R0, R21, R0, 12582913 ;  /* 0x4b40000115007423 */ /* 0x000fc80000004000 */
[C---:B------:R-:W-:Y:S01]  /*1550*/  FADD R21, R0.reuse, -12583039 ;  /* 0xcb40007f00157421 */ /* 0x040fe20000000000 */
[----:B------:R-:W-:-:S03]  /*1560*/  SHF.L.U32 R0, R0, 0x17, RZ ;  /* 0x0000001700007819 */ /* 0x000fc600000006ff */
        /* <DEDUP_REMOVED lines=8> */
.L_x_4838:
[----:B------:R-:W-:Y:S02]  /*15f0*/  IMAD.MOV.U32 R12, RZ, RZ, 0x2 ;  /* 0x00000002ff0c7424 */ /* 0x000fe400078e00ff */
[----:B------:R-:W-:-:S05]  /*1600*/  FADD R2, R13, R14 ;  /* 0x0000000e0d027221 */ /* 0x000fca0000000000 */
[----:B------:R-:W-:-:S07]  /*1610*/  MOV R13, R2 ;  /* 0x00000002000d7202 */ /* 0x000fce0000000f00 */
[----:B------:R-:W-:Y:S05]  /*1620*/  WARPSYNC.COLLECTIVE R15, `(.L_x_4839) ;  /* 0x000000000f087348 */ /* 0x000fea0003c00000 */
[----:B------:R0:W1:Y:S02]  /*1630*/  SHFL.BFLY P6, R14, R13, R12, R11 ;  /* 0x0c00000c0d0e7389 */ /* 0x00006400000c000b */
[----:B01----:R-:W-:Y:S05]  /*1640*/  ENDCOLLECTIVE ;  /* 0x000000000000791b */ /* 0x003fea0003800000 */
.L_x_4839:
[----:B------:R-:W-:Y:S02]  /*1650*/  IMAD.MOV.U32 R12, RZ, RZ, 0x1 ;  /* 0x00000001ff0c7424 */ /* 0x000fe400078e00ff */
[----:B------:R-:W-:-:S05]  /*1660*/  FADD R20, R2, R14 ;  /* 0x0000000e02147221 */ /* 0x000fca0000000000 */
[----:B------:R-:W-:-:S07]  /*1670*/  MOV R13, R20 ;  /* 0x00000014000d7202 */ /* 0x000fce0000000f00 */
[----:B------:R-:W-:Y:S05]  /*1680*/  WARPSYNC.COLLECTIVE R15, `(.L_x_4840) ;  /* 0x000000000f087348 */ /* 0x000fea0003c00000 */
[----:B------:R0:W1:Y:S02]  /*1690*/  SHFL.BFLY P6, R14, R13, R12, R11 ;  /* 0x0c00000c0d0e7389 */ /* 0x00006400000c000b */
[----:B01----:R-:W-:Y:S05]  /*16a0*/  ENDCOLLECTIVE ;  /* 0x000000000000791b */ /* 0x003fea0003800000 */
.L_x_4840:
[----:B------:R-:W-:Y:S05]  /*16b0*/  BRA `(.L_x_4841) ;  /* 0xfffffff000587947 */ /* 0x000fea000383ffff */
.L_x_4824:
[----:B------:R-:W-:Y:S01]  /*16c0*/  HFMA2 R12, -RZ, RZ, 0, 2.384185791015625e-07 ;  /* 0x00000004ff0c7431 */ /* 0x000fe200000001ff */
[----:B------:R-:W-:Y:S01]  /*16d0*/  BSSY B0, `(.L_x_4842) ;  /* 0x0000006000007945 */ /* 0x000fe20003800000 */
[----:B------:R-:W-:Y:S01]  /*16e0*/  IMAD.MOV.U32 R11, RZ, RZ, 0x1f ;  /* 0x0000001fff0b7424 */ /* 0x000fe200078e00ff */
[----:B------:R-:W-:-:S07]  /*16f0*/  MOV R15, 0xffffffff ;  /* 0xffffffff000f7802 */ /* 0x000fce0000000f00 */
[----:B0-----:R-:W-:Y:S05]  /*1700*/  WARPSYNC.COLLECTIVE R15, `(.L_x_4843) ;  /* 0x000000000f087348 */ /* 0x001fea0003c00000 */
[----:B------:R1:W2:Y:S02]  /*1710*/  SHFL.BFLY P6, R14, R13, R12, R11 ;  /* 0x0c00000c0d0e7389 */ /* 0x0002a400000c000b */
[----:B012---:R-:W-:Y:S05]  /*1720*/  ENDCOLLECTIVE ;  /* 0x000000000000791b */ /* 0x007fea0003800000 */
.L_x_4843:
[----:B------:R-:W-:Y:S05]  /*1730*/  BSYNC B0 ;  /* 0x0000000000007941 */ /* 0x000fea0003800000 */
.L_x_4842:
        /* <DEDUP_REMOVED lines=9> */
.L_x_4844:
[----:B------:R-:W-:Y:S01]  /*17d0*/  IMAD.MOV.U32 R12, RZ, RZ, 0x1 ;  /* 0x00000001ff0c7424 */ /* 0x000fe200078e00ff */
[----:B------:R-:W-:-:S04]  /*17e0*/  FMNMX R0, R13, R14, !PT ;  /* 0x0000000e0d007209 */ /* 0x000fc80007800000 */
[----:B------:R-:W-:-:S07]  /*17f0*/  MOV R13, R0 ;  /* 0x00000000000d7202 */ /* 0x000fce0000000f00 */
[----:B------:R-:W-:Y:S05]  /*1800*/  WARPSYNC.COLLECTIVE R15, `(.L_x_4845) ;  /* 0x000000000f087348 */ /* 0x000fea0003c00000 */
[----:B------:R0:W1:Y:S02]  /*1810*/  SHFL.BFLY P6, R14, R13, R12, R11 ;  /* 0x0c00000c0d0e7389 */ /* 0x00006400000c000b */
[----:B01----:R-:W-:Y:S05]  /*1820*/  ENDCOLLECTIVE ;  /* 0x000000000000791b */ /* 0x003fea0003800000 */
.L_x_4845:
        /* <DEDUP_REMOVED lines=15> */
.L_x_4846:
[----:B------:R-:W-:Y:S02]  /*1920*/  IMAD.MOV.U32 R12, RZ, RZ, 0x2 ;  /* 0x00000002ff0c7424 */ /* 0x000fe400078e00ff */
[----:B------:R-:W-:-:S05]  /*1930*/  FADD R0, R13, R14 ;  /* 0x0000000e0d007221 */ /* 0x000fca0000000000 */
[----:B------:R-:W-:-:S07]  /*1940*/  MOV R13, R0 ;  /* 0x00000000000d7202 */ /* 0x000fce0000000f00 */
[----:B------:R-:W-:Y:S05]  /*1950*/  WARPSYNC.COLLECTIVE R15, `(.L_x_4847) ;  /* 0x000000000f087348 */ /* 0x000fea0003c00000 */
[----:B------:R0:W1:Y:S02]  /*1960*/  SHFL.BFLY P6, R14, R13, R12, R11 ;  /* 0x0c00000c0d0e7389 */ /* 0x00006400000c000b */
[----:B01----:R-:W-:Y:S05]  /*1970*/  ENDCOLLECTIVE ;  /* 0x000000000000791b */ /* 0x003fea0003800000 */
.L_x_4847:
[----:B------:R-:W-:Y:S02]  /*1980*/  IMAD.MOV.U32 R12, RZ, RZ, 0x1 ;  /* 0x00000001ff0c7424 */ /* 0x000fe400078e00ff */
[----:B------:R-:W-:-:S05]  /*1990*/  FADD R3, R0, R14 ;  /* 0x0000000e00037221 */ /* 0x000fca0000000000 */
[----:B------:R-:W-:-:S07]  /*19a0*/  MOV R13, R3 ;  /* 0x00000003000d7202 */ /* 0x000fce0000000f00 */
[----:B------:R-:W-:Y:S05]  /*19b0*/  WARPSYNC.COLLECTIVE R15, `(.L_x_4848) ;  /* 0x000000000f087348 */ /* 0x000fea0003c00000 */
[----:B------:R0:W1:Y:S02]  /*19c0*/  SHFL.BFLY P6, R14, R13, R12, R11 ;  /* 0x0c00000c0d0e7389 */ /* 0x00006400000c000b */
[----:B01----:R-:W-:Y:S05]  /*19d0*/  ENDCOLLECTIVE ;  /* 0x000000000000791b */ /* 0x003fea0003800000 */
.L_x_4848:
[----:B------:R-:W-:Y:S05]  /*19e0*/  BRA `(.L_x_4849) ;  /* 0xfffffff000c07947 */ /* 0x000fea000383ffff */
.L_x_4829:
[----:B------:R-:W-:Y:S01]  /*19f0*/  HFMA2 R12, -RZ, RZ, 0, 2.384185791015625e-07 ;  /* 0x00000004ff0c7431 */ /* 0x000fe200000001ff */
[----:B------:R-:W-:Y:S01]  /*1a00*/  BSSY B0, `(.L_x_4850) ;  /* 0x0000006000007945 */ /* 0x000fe20003800000 */
[----:B------:R-:W-:Y:S01]  /*1a10*/  IMAD.MOV.U32 R11, RZ, RZ, 0x1f ;  /* 0x0000001fff0b7424 */ /* 0x000fe200078e00ff */
[----:B------:R-:W-:-:S07]  /*1a20*/  MOV R15, 0xffffffff ;  /* 0xffffffff000f7802 */ /* 0x000fce0000000f00 */
[----:B0-----:R-:W-:Y:S05]  /*1a30*/  WARPSYNC.COLLECTIVE R15, `(.L_x_4851) ;  /* 0x000000000f087348 */ /* 0x001fea0003c00000 */
[----:B------:R1:W2:Y:S02]  /*1a40*/  SHFL.BFLY P6, R14, R13, R12, R11 ;  /* 0x0c00000c0d0e7389 */ /* 0x0002a400000c000b */
[----:B012---:R-:W-:Y:S05]  /*1a50*/  ENDCOLLECTIVE ;  /* 0x000000000000791b */ /* 0x007fea0003800000 */
.L_x_4851:
[----:B------:R-:W-:Y:S05]  /*1a60*/  BSYNC B0 ;  /* 0x0000000000007941 */ /* 0x000fea0003800000 */
.L_x_4850:
        /* <DEDUP_REMOVED lines=9> */
.L_x_4852:
[----:B------:R-:W-:Y:S01]  /*1b00*/  IMAD.MOV.U32 R12, RZ, RZ, 0x1 ;  /* 0x00000001ff0c7424 */ /* 0x000fe200078e00ff */
[----:B------:R-:W-:-:S04]  /*1b10*/  FMNMX R0, R13, R14, !PT ;  /* 0x0000000e0d007209 */ /* 0x000fc80007800000 */
[----:B------:R-:W-:-:S07]  /*1b20*/  MOV R13, R0 ;  /* 0x00000000000d7202 */ /* 0x000fce0000000f00 */
[----:B------:R-:W-:Y:S05]  /*1b30*/  WARPSYNC.COLLECTIVE R15, `(.L_x_4853) ;  /* 0x000000000f087348 */ /* 0x000fea0003c00000 */
[----:B------:R0:W1:Y:S02]  /*1b40*/  SHFL.BFLY P6, R14, R13, R12, R11 ;  /* 0x0c00000c0d0e7389 */ /* 0x00006400000c000b */
[----:B01----:R-:W-:Y:S05]  /*1b50*/  ENDCOLLECTIVE ;  /* 0x000000000000791b */ /* 0x003fea0003800000 */
.L_x_4853:
        /* <DEDUP_REMOVED lines=15> */
.L_x_4854:
[----:B------:R-:W-:Y:S02]  /*1c50*/  IMAD.MOV.U32 R12, RZ, RZ, 0x2 ;  /* 0x00000002ff0c7424 */ /* 0x000fe400078e00ff */
[----:B------:R-:W-:-:S05]  /*1c60*/  FADD R0, R13, R14 ;  /* 0x0000000e0d007221 */ /* 0x000fca0000000000 */
[----:B------:R-:W-:-:S07]  /*1c70*/  MOV R13, R0 ;  /* 0x00000000000d7202 */ /* 0x000fce0000000f00 */
[----:B------:R-:W-:Y:S05]  /*1c80*/  WARPSYNC.COLLECTIVE R15, `(.L_x_4855) ;  /* 0x000000000f087348 */ /* 0x000fea0003c00000 */
[----:B------:R0:W1:Y:S02]  /*1c90*/  SHFL.BFLY P6, R14, R13, R12, R11 ;  /* 0x0c00000c0d0e7389 */ /* 0x00006400000c000b */
[----:B01----:R-:W-:Y:S05]  /*1ca0*/  ENDCOLLECTIVE ;  /* 0x000000000000791b */ /* 0x003fea0003800000 */
.L_x_4855:
[----:B------:R-:W-:Y:S02]  /*1cb0*/  IMAD.MOV.U32 R12, RZ, RZ, 0x1 ;  /* 0x00000001ff0c7424 */ /* 0x000fe400078e00ff */
[----:B------:R-:W-:-:S05]  /*1cc0*/  FADD R2, R0, R14 ;  /* 0x0000000e00027221 */ /* 0x000fca0000000000 */
[----:B------:R-:W-:-:S07]  /*1cd0*/  MOV R13, R2 ;  /* 0x00000002000d7202 */ /* 0x000fce0000000f00 */
[----:B------:R-:W-:Y:S05]  /*1ce0*/  WARPSYNC.COLLECTIVE R15, `(.L_x_4856) ;  /* 0x000000000f087348 */ /* 0x000fea0003c00000 */
[----:B------:R0:W1:Y:S02]  /*1cf0*/  SHFL.BFLY P6, R14, R13, R12, R11 ;  /* 0x0c00000c0d0e7389 */ /* 0x00006400000c000b */
[----:B01----:R-:W-:Y:S05]  /*1d00*/  ENDCOLLECTIVE ;  /* 0x000000000000791b */ /* 0x003fea0003800000 */
.L_x_4856:
[----:B------:R-:W-:Y:S05]  /*1d10*/  BRA `(.L_x_4857) ;  /* 0xfffffff400187947 */ /* 0x000fea000383ffff */
        .weak           $__internal_84_$__cuda_sm20_div_u64
        .type           $__internal_84_$__cuda_sm20_div_u64,@function
        .size           $__internal_84_$__cuda_sm20_div_u64,($__internal_85_$__cuda_sm3x_div_rn_noftz_f32_slowpath - $__internal_84_$__cuda_sm20_div_u64)
$__internal_84_$__cuda_sm20_div_u64:
[----:B------:R-:W-:Y:S01]  /*1d20*/  MOV R12, R16 ;  /* 0x00000010000c7202 */ /* 0x000fe20000000f00 */
[----:B------:R-:W-:-:S04]  /*1d30*/  IMAD.MOV.U32 R13, RZ, RZ, R9 ;  /* 0x000000ffff0d7224 */ /* 0x000fc800078e0009 */
[----:B------:R-:W0:Y:S08]  /*1d40*/  I2F.U64.RP R11, R12 ;  /* 0x0000000c000b7312 */ /* 0x000e300000309000 */
[----:B0-----:R-:W0:Y:S02]  /*1d50*/  MUFU.RCP R11, R11 ;  /* 0x0000000b000b7308 */ /* 0x001e240000001000 */
[----:B0-----:R-:W-:-:S06]  /*1d60*/  IADD3 R2, PT, PT, R11, 0x1ffffffe, RZ ;  /* 0x1ffffffe0b027810 */ /* 0x001fcc0007ffe0ff */
[----:B------:R-:W0:Y:S02]  /*1d70*/  F2I.U64.TRUNC R2, R2 ;  /* 0x0000000200027311 */ /* 0x000e24000020d800 */
[----:B0-----:R-:W-:-:S04]  /*1d80*/  IMAD.WIDE.U32 R6, R2, R16, RZ ;  /* 0x0000001002067225 */ /* 0x001fc800078e00ff */
[----:B------:R-:W-:Y:S01]  /*1d90*/  IMAD R7, R2, R9, R7 ;  /* 0x0000000902077224 */ /* 0x000fe200078e0207 */
[----:B------:R-:W-:-:S03]  /*1da0*/  IADD3 R15, P0, PT, RZ, -R6, RZ ;  /* 0x80000006ff0f7210 */ /* 0x000fc60007f1e0ff */
[----:B------:R-:W-:Y:S02]  /*1db0*/  IMAD R7, R3, R16, R7 ;  /* 0x0000001003077224 */ /* 0x000fe400078e0207 */
[----:B------:R-:W-:-:S04]  /*1dc0*/  IMAD.HI.U32 R6, R2, R15, RZ ;  /* 0x0000000f02067227 */ /* 0x000fc800078e00ff */
[----:B------:R-:W-:Y:S01]  /*1dd0*/  IMAD.X R21, RZ, RZ, ~R7, P0 ;  /* 0x000000ffff157224 */ /* 0x000fe200000e0e07 */
[----:B------:R-:W-:-:S03]  /*1de0*/  MOV R7, R2 ;  /* 0x0000000200077202 */ /* 0x000fc60000000f00 */
[-C--:B------:R-:W-:Y:S02]  /*1df0*/  IMAD R11, R3, R21.reuse, RZ ;  /* 0x00000015030b7224 */ /* 0x080fe400078e02ff */
[----:B------:R-:W-:-:S04]  /*1e00*/  IMAD.WIDE.U32 R6, P0, R2, R21, R6 ;  /* 0x0000001502067225 */ /* 0x000fc80007800006 */
[----:B------:R-:W-:-:S04]  /*1e10*/  IMAD.HI.U32 R21, R3, R21, RZ ;  /* 0x0000001503157227 */ /* 0x000fc800078e00ff */
[----:B------:R-:W-:-:S05]  /*1e20*/  IMAD.HI.U32 R6, P1, R3, R15, R6 ;  /* 0x0000000f03067227 */ /* 0x000fca0007820006 */
[----:B------:R-:W-:Y:S01]  /*1e30*/  IADD3 R7, P2, PT, R11, R6, RZ ;  /* 0x000000060b077210 */ /* 0x000fe20007f5e0ff */
[----:B------:R-:W-:-:S04]  /*1e40*/  IMAD.X R6, R21, 0x1, R3, P0 ;  /* 0x0000000115067824 */ /* 0x000fc800000e0603 */
[----:B------:R-:W-:Y:S01]  /*1e50*/  IMAD.WIDE.U32 R2, R7, R16, RZ ;  /* 0x0000001007027225 */ /* 0x000fe200078e00ff */
[----:B------:R-:W-:-:S03]  /*1e60*/  IADD3.X R11, PT, PT, RZ, RZ, R6, P2, P1 ;  /* 0x000000ffff0b7210 */ /* 0x000fc600017e2406 */
        /* <DEDUP_REMOVED lines=32> */
[----:B------:R-:W-:Y:S02]  /*2070*/  SEL R3, R3, R5, P0 ;  /* 0x0000000503037207 */ /* 0x000fe40000000000 */
[----:B------:R-:W-:Y:S02]  /*2080*/  SEL R7, R2, R7, P0 ;  /* 0x0000000702077207 */ /* 0x000fe40000000000 */
[----:B------:R-:W-:Y:S02]  /*2090*/  SEL R6, R6, R12, P0 ;  /* 0x0000000c06067207 */ /* 0x000fe40000000000 */
[----:B------:R-:W-:-:S02]  /*20a0*/  SEL R2, R4, R11, P0 ;  /* 0x0000000b04027207 */ /* 0x000fc40000000000 */
[----:B------:R-:W-:Y:S02]  /*20b0*/  ISETP.GE.U32.AND P0, PT, R3, R16, PT ;  /* 0x000000100300720c */ /* 0x000fe40003f06070 */
[----:B------:R-:W-:Y:S02]  /*20c0*/  IADD3 R4, P2, PT, R7, 0x1, RZ ;  /* 0x0000000107047810 */ /* 0x000fe40007f5e0ff */
[----:B------:R-:W-:Y:S02]  /*20d0*/  ISETP.GE.U32.AND.EX P0, PT, R6, R9, PT, P0 ;  /* 0x000000090600720c */ /* 0x000fe40003f06100 */
[-C--:B------:R-:W-:Y:S02]  /*20e0*/  IADD3.X R5, PT, PT, RZ, R2.reuse, RZ, P2, !PT ;  /* 0x00000002ff057210 */ /* 0x080fe400017fe4ff */
[----:B------:R-:W-:Y:S02]  /*20f0*/  ISETP.NE.U32.AND P1, PT, R16, RZ, PT ;  /* 0x000000ff1000720c */ /* 0x000fe40003f25070 */
[----:B------:R-:W-:Y:S01]  /*2100*/  SEL R5, R5, R2, P0 ;  /* 0x0000000205057207 */ /* 0x000fe20000000000 */
[----:B------:R-:W-:Y:S01]  /*2110*/  IMAD.MOV.U32 R2, RZ, RZ, R0 ;  /* 0x000000ffff027224 */ /* 0x000fe200078e0000 */
[----:B------:R-:W-:-:S02]  /*2120*/  MOV R3, 0x0 ;  /* 0x0000000000037802 */ /* 0x000fc40000000f00 */
[----:B------:R-:W-:Y:S02]  /*2130*/  ISETP.NE.AND.EX P1, PT, R9, RZ, PT, P1 ;  /* 0x000000ff0900720c */ /* 0x000fe40003f25310 */
[----:B------:R-:W-:Y:S02]  /*2140*/  SEL R4, R4, R7, P0 ;  /* 0x0000000704047207 */ /* 0x000fe40000000000 */
[----:B------:R-:W-:Y:S02]  /*2150*/  SEL R5, R5, 0xffffffff, P1 ;  /* 0xffffffff05057807 */ /* 0x000fe40000800000 */
[----:B------:R-:W-:Y:S01]  /*2160*/  SEL R4, R4, 0xffffffff, P1 ;  /* 0xffffffff04047807 */ /* 0x000fe20000800000 */
[----:B------:R-:W-:Y:S06]  /*2170*/  RET.REL.NODEC R2 `(_Z15SoftmaxWarpImplI10DirectLoadIffE11DirectStoreIffEfLi1ELi1ELi8ELi1ELb1EL9Algorithm0EEvT_T0_ll) ;  /* 0xffffffdc02a07950 */ /* 0x000fec0003c3ffff */
        .weak           $__internal_85_$__cuda_sm3x_div_rn_noftz_f32_slowpath
        .type           $__internal_85_$__cuda_sm3x_div_rn_noftz_f32_slowpath,@function
        .size           $__internal_85_$__cuda_sm3x_div_rn_noftz_f32_slowpath,(.L_x_8571 - $__internal_85_$__cuda_sm3x_div_rn_noftz_f32_slowpath)
$__internal_85_$__cuda_sm3x_div_rn_noftz_f32_slowpath:
        /* <DEDUP_REMOVED lines=34> */
.L_x_4859:
        /* <DEDUP_REMOVED lines=51> */
.L_x_4866:
[----:B------:R-:W-:-:S04]  /*26d0*/  LOP3.LUT R0, R0, 0x80000000, RZ, 0xc0, !PT ;  /* 0x8000000000007812 */ /* 0x000fc800078ec0ff */
[----:B------:R-:W-:Y:S01]  /*26e0*/  LOP3.LUT R0, R0, 0x7f800000, RZ, 0xfc, !PT ;  /* 0x7f80000000007812 */ /* 0x000fe200078efcff */
[----:B------:R-:W-:Y:S06]  /*26f0*/  BRA `(.L_x_4867) ;  /* 0x0000000000047947 */ /* 0x000fec0003800000 */
.L_x_4865:
[----:B------:R-:W-:-:S07]  /*2700*/  IMAD R0, R23, 0x800000, R0 ;  /* 0x0080000017007824 */ /* 0x000fce00078e0200 */
.L_x_4867:
[----:B------:R-:W-:Y:S05]  /*2710*/  BSYNC.RECONVERGENT B3 ;  /* 0x0000000000037941 */ /* 0x000fea0003800200 */
.L_x_4864:
[----:B------:R-:W-:Y:S05]  /*2720*/  BRA `(.L_x_4868) ;  /* 0x0000000000207947 */ /* 0x000fea0003800000 */
.L_x_4863:
[----:B------:R-:W-:-:S04]  /*2730*/  LOP3.LUT R0, R11, 0x80000000, R0, 0x48, !PT ;  /* 0x800000000b007812 */ /* 0x000fc800078e4800 */
[----:B------:R-:W-:Y:S01]  /*2740*/  LOP3.LUT R0, R0, 0x7f800000, RZ, 0xfc, !PT ;  /* 0x7f80000000007812 */ /* 0x000fe200078efcff */
[----:B------:R-:W-:Y:S06]  /*2750*/  BRA `(.L_x_4868) ;  /* 0x0000000000147947 */ /* 0x000fec0003800000 */
.L_x_4862:
[----:B------:R-:W-:Y:S01]  /*2760*/  LOP3.LUT R0, R11, 0x80000000, R0, 0x48, !PT ;  /* 0x800000000b007812 */ /* 0x000fe200078e4800 */
[----:B------:R-:W-:Y:S06]  /*2770*/  BRA `(.L_x_4868) ;  /* 0x00000000000c7947 */ /* 0x000fec0003800000 */
.L_x_4861:
[----:B------:R-:W0:Y:S01]  /*2780*/  MUFU.RSQ R0, -QNAN ;  /* 0xffc0000000007908 */ /* 0x000e220000001400 */
[----:B------:R-:W-:Y:S05]  /*2790*/  BRA `(.L_x_4868) ;  /* 0x0000000000047947 */ /* 0x000fea0003800000 */
.L_x_4860:
[----:B------:R-:W-:-:S07]  /*27a0*/  FADD.FTZ R0, R0, R11 ;  /* 0x0000000b00007221 */ /* 0x000fce0000010000 */
.L_x_4868:
[----:B------:R-:W-:Y:S05]  /*27b0*/  BSYNC.RECONVERGENT B2 ;  /* 0x0000000000027941 */ /* 0x000fea0003800200 */
.L_x_4858:
[----:B------:R-:W-:-:S04]  /*27c0*/  HFMA2 R13, -RZ, RZ, 0, 0 ;  /* 0x00000000ff0d7431 */ /* 0x000fc800000001ff */
[----:B0-----:R-:W-:Y:S05]  /*27d0*/  RET.REL.NODEC R12 `(_Z15SoftmaxWarpImplI10DirectLoadIffE11DirectStoreIffEfLi1ELi1ELi8ELi1ELb1EL9Algorithm0EEvT_T0_ll) ;  /* 0xffffffd80c087950 */ /* 0x001fea0003c3ffff */
.L_x_4869:
        /* <DEDUP_REMOVED lines=10> */
.L_x_8571:


//--------------------- .text._Z15SoftmaxWarpImplI10DirectLoadIffE11DirectStoreIffEfLi1ELi1ELi8ELi1ELb0EL9Algorithm0EEvT_T0_ll --------------------------
	.section	.text._Z15SoftmaxWarpImplI10DirectLoadIffE11DirectStoreIffEfLi1ELi1ELi8ELi1ELb0EL9Algorithm0EEvT_T0_ll,"ax",@progbits
	.align	128
        .global         _Z15SoftmaxWarpImplI10DirectLoadIffE11DirectStoreIffEfLi1ELi1ELi8ELi1ELb0EL9Algorithm0EEvT_T0_ll
        .type           _Z15SoftmaxWarpImplI10DirectLoadIffE11DirectStoreIffEfLi1ELi1ELi8ELi1ELb0EL9Algorithm0EEvT_T0_ll,@function
        .size           _Z15SoftmaxWarpImplI10DirectLoadIffE11DirectStoreIffEfLi1ELi1ELi8ELi1ELb0EL9Algorithm0EEvT_T0_ll,(.L_x_8573 - _Z15SoftmaxWarpImplI10DirectLoadIffE11DirectStoreIffEfLi1ELi1ELi8ELi1ELb0EL9Algorithm0EEvT_T0_ll)
        .other          _Z15SoftmaxWarpImplI10DirectLoadIffE11DirectStoreIffEfLi1ELi1ELi8ELi1ELb0EL9Algorithm0EEvT_T0_ll,@"STO_CUDA_ENTRY STV_DEFAULT"
_Z15SoftmaxWarpImplI10DirectLoadIffE11DirectStoreIffEfLi1ELi1ELi8ELi1ELb0EL9Algorithm0EEvT_T0_ll:
.text._Z15SoftmaxWarpImplI10DirectLoadIffE11DirectStoreIffEfLi1ELi1ELi8ELi1ELb0EL9Algorithm0EEvT_T0_ll:
        /* <DEDUP_REMOVED lines=24> */
.L_x_4870:
        /* <DEDUP_REMOVED lines=47> */
.L_x_4872:
[----:B------:R-:W-:-:S07]  /*0470*/  MOV R4, 0x490 ;  /* 0x0000049000047802 */ /* 0x000fce0000000f00 */
[----:B0-----:R-:W-:Y:S05]  /*0480*/  CALL.REL.NOINC `($__internal_86_$__cuda_sm20_div_u64) ;  /* 0x0000001400b07944 */ /* 0x001fea0003c00000 */
.L_x_4873:
[----:B------:R-:W-:Y:S05]  /*0490*/  BSYNC.RECONVERGENT B0 ;  /* 0x0000000000007941 */ /* 0x000fea0003800200 */
.L_x_4871:
        /* <DEDUP_REMOVED lines=46> */
.L_x_4892:
        /* <DEDUP_REMOVED lines=12> */
[----:B0-----:R-:W-:Y:S05]  /*0840*/  CALL.REL.NOINC `($__internal_87_$__cuda_sm3x_div_rn_noftz_f32_slowpath) ;  /* 0x0000001400d47944 */ /* 0x001fea0003c00000 */
[----:B------:R-:W-:-:S07]  /*0850*/  IMAD.MOV.U32 R11, RZ, RZ, R0 ;  /* 0x000000ffff0b7224 */ /* 0x000fce00078e0000 */
.L_x_4878:
[----:B------:R-:W-:Y:S05]  /*0860*/  BSYNC.RECONVERGENT B1 ;  /* 0x0000000000017941 */ /* 0x000fea0003800200 */
.L_x_4877:
[----:B------:R-:W1:Y:S01]  /*0870*/  LDCU.128 UR4, c[0x0][0x390] ;  /* 0x00007200ff0477ac */ /* 0x000e620008000c00 */
[----:B------:R-:W-:Y:S01]  /*0880*/  MOV R2, R4 ;  /* 0x0000000400027202 */ /* 0x000fe20000000f00 */
[----:B------:R-:W-:Y:S02]  /*0890*/  IMAD.MOV.U32 R3, RZ, RZ, RZ ;  /* 0x000000ffff037224 */ /* 0x000fe400078e00ff */
[----:B-1----:R-:W-:Y:S01]  /*08a0*/  IMAD R0, R16, UR6, RZ ;  /* 0x0000000610007c24 */ /* 0x002fe2000f8e02ff */
        /* <DEDUP_REMOVED lines=10> */
.L_x_4875:
[----:B------:R-:W-:Y:S05]  /*0950*/  BSYNC B0 ;  /* 0x0000000000007941 */ /* 0x000fea0003800000 */
.L_x_4874:
[----:B------:R-:W-:-:S04]  /*0960*/  ISETP.NE.U32.AND P0, PT, R9, RZ, PT ;  /* 0x000000ff0900720c */ /* 0x000fc80003f05070 */
[----:B------:R-:W-:-:S13]  /*0970*/  ISETP.NE.AND.EX P0, PT, R8, RZ, PT, P0 ;  /* 0x000000ff0800720c */ /* 0x000fda0003f05300 */
[----:B------:R-:W-:Y:S05]  /*0980*/  @!P0 EXIT ;  /* 0x000000000000894d */ /* 0x000fea0003800000 */
.L_x_4885:
        /* <DEDUP_REMOVED lines=15> */
[----:B------:R-:W-:Y:S01]  /*0a80*/  IMAD.MOV.U32 R3, RZ, RZ, 0x3bbb989d ;  /* 0x3bbb989dff037424 */ /* 0x000fe200078e00ff */
[----:B-1----:R-:W-:-:S05]  /*0a90*/  FMNMX R13, R13, R14, !PT ;  /* 0x0000000e0d0d7209 */ /* 0x002fca0007800000 */
[----:B------:R-:W1:Y:S02]  /*0aa0*/  SHFL.BFLY PT, R14, R13, 0x2, 0x1f ;  /* 0x0c401f000d0e7f89 */ /* 0x000e6400000e0000 */
[----:B-1----:R-:W-:-:S05]  /*0ab0*/  FMNMX R0, R13, R14, !PT ;  /* 0x0000000e0d007209 */ /* 0x002fca0007800000 */
[----:B------:R-:W1:Y:S02]  /*0ac0*/  SHFL.BFLY PT, R14, R0, 0x1, 0x1f ;  /* 0x0c201f00000e7f89 */ /* 0x000e6400000e0000 */
[----:B-1----:R-:W-:-:S05]  /*0ad0*/  FMNMX R14, R0, R14, !PT ;  /* 0x0000000e000e7209 */ /* 0x002fca0007800000 */
[----:B------:R-:W-:Y:S01]  /*0ae0*/  FADD R14, R9, -R14 ;  /* 0x8000000e090e7221 */ /* 0x000fe20000000000 */
[----:B------:R-:W-:-:S03]  /*0af0*/  HFMA2 R9, -RZ, RZ, 3.7421875, 0 ;  /* 0x437c0000ff097431 */ /* 0x000fc600000001ff */
        /* <DEDUP_REMOVED lines=14> */
.L_x_4900:
        /* <DEDUP_REMOVED lines=13> */
[----:B0-----:R-:W-:Y:S05]  /*0cb0*/  CALL.REL.NOINC `($__internal_87_$__cuda_sm3x_div_rn_noftz_f32_slowpath) ;  /* 0x0000001000b87944 */ /* 0x001fea0003c00000 */
[----:B------:R-:W-:-:S07]  /*0cc0*/  MOV R19, R0 ;  /* 0x0000000000137202 */ /* 0x000fce0000000f00 */
.L_x_4881:
[----:B------:R-:W-:Y:S05]  /*0cd0*/  BSYNC.RECONVERGENT B0 ;  /* 0x0000000000007941 */ /* 0x000fea0003800200 */
.L_x_4880:
        /* <DEDUP_REMOVED lines=48> */
.L_x_4908:
        /* <DEDUP_REMOVED lines=10> */
[----:B------:R-:W-:Y:S01]  /*1080*/  IMAD.MOV.U32 R0, RZ, RZ, R3 ;  /* 0x000000ffff007224 */ /* 0x000fe200078e0003 */
[----:B------:R-:W-:Y:S02]  /*1090*/  MOV R3, R14 ;  /* 0x0000000e00037202 */ /* 0x000fe40000000f00 */
[----:B------:R-:W-:-:S07]  /*10a0*/  MOV R2, 0x10c0 ;  /* 0x000010c000027802 */ /* 0x000fce0000000f00 */
[----:B0-----:R-:W-:Y:S05]  /*10b0*/  CALL.REL.NOINC `($__internal_87_$__cuda_sm3x_div_rn_noftz_f32_slowpath) ;  /* 0x0000000c00b87944 */ /* 0x001fea0003c00000 */
[----:B------:R-:W-:-:S07]  /*10c0*/  IMAD.MOV.U32 R13, RZ, RZ, R0 ;  /* 0x000000ffff0d7224 */ /* 0x000fce00078e0000 */
.L_x_4884:
[----:B------:R-:W-:Y:S05]  /*10d0*/  BSYNC.RECONVERGENT B0 ;  /* 0x0000000000007941 */ /* 0x000fea0003800200 */
.L_x_4883:
        /* <DEDUP_REMOVED lines=17> */
.L_x_4876:
[----:B------:R-:W-:Y:S02]  /*11f0*/  HFMA2 R12, -RZ, RZ, 0, 2.384185791015625e-07 ;  /* 0x00000004ff0c7431 */ /* 0x000fe400000001ff */
[----:B------:R-:W-:Y:S01]  /*1200*/  IMAD.MOV.U32 R11, RZ, RZ, 0x1f ;  /* 0x0000001fff0b7424 */ /* 0x000fe200078e00ff */
[----:B------:R-:W-:Y:S01]  /*1210*/  MOV R15, 0xffffffff ;  /* 0xffffffff000f7802 */ /* 0x000fe20000000f00 */
[----:B------:R-:W-:-:S07]  /*1220*/  IMAD.MOV.U32 R3, RZ, RZ, 0x3bbb989d ;  /* 0x3bbb989dff037424 */ /* 0x000fce00078e00ff */
[----:B0-----:R-:W-:Y:S05]  /*1230*/  WARPSYNC.COLLECTIVE R15, `(.L_x_4886) ;  /* 0x000000000f087348 */ /* 0x001fea0003c00000 */
[----:B------:R1:W2:Y:S02]  /*1240*/  SHFL.BFLY P6, R14, R13, R12, R11 ;  /* 0x0c00000c0d0e7389 */ /* 0x0002a400000c000b */
[----:B012---:R-:W-:Y:S05]  /*1250*/  ENDCOLLECTIVE ;  /* 0x000000000000791b */ /* 0x007fea0003800000 */
.L_x_4886:
[----:B------:R-:W-:Y:S01]  /*1260*/  HFMA2 R12, -RZ, RZ, 0, 1.1920928955078125e-07 ;  /* 0x00000002ff0c7431 */ /* 0x000fe200000001ff */
[----:B------:R-:W-:-:S05]  /*1270*/  FMNMX R0, R13, R14, !PT ;  /* 0x0000000e0d007209 */ /* 0x000fca0007800000 */
[----:B------:R-:W-:-:S07]  /*1280*/  IMAD.MOV.U32 R13, RZ, RZ, R0 ;  /* 0x000000ffff0d7224 */ /* 0x000fce00078e0000 */
[----:B------:R-:W-:Y:S05]  /*1290*/  WARPSYNC.COLLECTIVE R15, `(.L_x_4887) ;  /* 0x000000000f087348 */ /* 0x000fea0003c00000 */
[----:B------:R0:W1:Y:S02]  /*12a0*/  SHFL.BFLY P6, R14, R13, R12, R11 ;  /* 0x0c00000c0d0e7389 */ /* 0x00006400000c000b */
[----:B01----:R-:W-:Y:S05]  /*12b0*/  ENDCOLLECTIVE ;  /* 0x000000000000791b */ /* 0x003fea0003800000 */
.L_x_4887:
[----:B------:R-:W-:Y:S02]  /*12c0*/  MOV R12, 0x1 ;  /* 0x00000001000c7802 */ /* 0x000fe40000000f00 */
[----:B------:R-:W-:Y:S01]  /*12d0*/  FMNMX R2, R0, R14, !PT ;  /* 0x0000000e00027209 */ /* 0x000fe20007800000 */
[----:B------:R-:W-:-:S04]  /*12e0*/  HFMA2 R0, -RZ, RZ, 3.7421875, 0 ;  /* 0x437c0000ff007431 */ /* 0x000fc800000001ff */
[----:B------:R-:W-:-:S07]  /*12f0*/  IMAD.MOV.U32 R13, RZ, RZ, R2 ;  /* 0x000000ffff0d7224 */ /* 0x000fce00078e0002 */
[----:B------:R-:W-:Y:S05]  /*1300*/  WARPSYNC.COLLECTIVE R15, `(.L_x_4888) ;  /* 0x000000000f087348 */ /* 0x000fea0003c00000 */
[----:B------:R0:W1:Y:S02]  /*1310*/  SHFL.BFLY P6, R14, R13, R12, R11 ;  /* 0x0c00000c0d0e7389 */ /* 0x00006400000c000b */
[----:B01----:R-:W-:Y:S05]  /*1320*/  ENDCOLLECTIVE ;  /* 0x000000000000791b */ /* 0x003fea0003800000 */
.L_x_4888:
        /* <DEDUP_REMOVED lines=15> */
.L_x_4889:
[----:B------:R-:W-:Y:S02]  /*1420*/  HFMA2 R12, -RZ, RZ, 0, 1.1920928955078125e-07 ;  /* 0x00000002ff0c7431 */ /* 0x000fe400000001ff */
[----:B------:R-:W-:-:S04]  /*1430*/  FADD R2, R13, R14 ;  /* 0x0000000e0d027221 */ /* 0x000fc80000000000 */
[----:B------:R-:W-:-:S07]  /*1440*/  IMAD.MOV.U32 R13, RZ, RZ, R2 ;  /* 0x000000ffff0d7224 */ /* 0x000fce00078e0002 */
[----:B------:R-:W-:Y:S05]  /*1450*/  WARPSYNC.COLLECTIVE R15, `(.L_x_4890) ;  /* 0x000000000f087348 */ /* 0x000fea0003c00000 */
[----:B------:R0:W1:Y:S02]  /*1460*/  SHFL.BFLY P6, R14, R13, R12, R11 ;  /* 0x0c00000c0d0e7389 */ /* 0x00006400000c000b */
[----:B01----:R-:W-:Y:S05]  /*1470*/  ENDCOLLECTIVE ;  /* 0x000000000000791b */ /* 0x003fea0003800000 */
.L_x_4890:
[----:B------:R-:W-:Y:S01]  /*1480*/  MOV R12, 0x1 ;  /* 0x00000001000c7802 */ /* 0x000fe20000000f00 */
[----:B------:R-:W-:-:S04]  /*1490*/  FADD R3, R2, R14 ;  /* 0x0000000e02037221 */ /* 0x000fc80000000000 */
[----:B------:R-:W-:-:S07]  /*14a0*/  IMAD.MOV.U32 R13, RZ, RZ, R3 ;  /* 0x000000ffff0d7224 */ /* 0x000fce00078e0003 */
[----:B------:R-:W-:Y:S05]  /*14b0*/  WARPSYNC.COLLECTIVE R15, `(.L_x_4891) ;  /* 0x000000000f087348 */ /* 0x000fea0003c00000 */
[----:B------:R0:W1:Y:S02]  /*14c0*/  SHFL.BFLY P6, R14, R13, R12, R11 ;  /* 0x0c00000c0d0e7389 */ /* 0x00006400000c000b */
[----:B01----:R-:W-:Y:S05]  /*14d0*/  ENDCOLLECTIVE ;  /* 0x000000000000791b */ /* 0x003fea0003800000 */
.L_x_4891:
[----:B------:R-:W-:Y:S05]  /*14e0*/  BRA `(.L_x_4892) ;  /* 0xfffffff000a47947 */ /* 0x000fea000383ffff */
.L_x_4879:
[----:B------:R-:W-:Y:S01]  /*14f0*/  HFMA2 R11, -RZ, RZ, 0, 1.847743988037109375e-06 ;  /* 0x0000001fff0b7431 */ /* 0x000fe200000001ff */
[----:B------:R-:W-:Y:S01]  /*1500*/  BSSY B0, `(.L_x_4893) ;  /* 0x0000006000007945 */ /* 0x000fe20003800000 */
[----:B------:R-:W-:Y:S02]  /*1510*/  IMAD.MOV.U32 R12, RZ, RZ, 0x4 ;  /* 0x00000004ff0c7424 */ /* 0x000fe400078e00ff */
[----:B------:R-:W-:-:S07]  /*1520*/  IMAD.MOV.U32 R15, RZ, RZ, -0x1 ;  /* 0xffffffffff0f7424 */ /* 0x000fce00078e00ff */
[----:B0-----:R-:W-:Y:S05]  /*1530*/  WARPSYNC.COLLECTIVE R15, `(.L_x_4894) ;  /* 0x000000000f087348 */ /* 0x001fea0003c00000 */
[----:B------:R1:W2:Y:S02]  /*1540*/  SHFL.BFLY P6, R14, R13, R12, R11 ;  /* 0x0c00000c0d0e7389 */ /* 0x0002a400000c000b */
[----:B012---:R-:W-:Y:S05]  /*1550*/  ENDCOLLECTIVE ;  /* 0x000000000000791b */ /* 0x007fea0003800000 */
.L_x_4894:
[----:B------:R-:W-:Y:S05]  /*1560*/  BSYNC B0 ;  /* 0x0000000000007941 */ /* 0x000fea0003800000 */
.L_x_4893:
[----:B------:R-:W-:Y:S01]  /*1570*/  FMNMX R13, R13, R14, !PT ;  /* 0x0000000e0d0d7209 */ /* 0x000fe20007800000 */
[----:B------:R-:W-:Y:S01]  /*1580*/  IMAD.MOV.U32 R11, RZ, RZ, 0x1f ;  /* 0x0000001fff0b7424 */ /* 0x000fe200078e00ff */
[----:B------:R-:W-:Y:S01]  /*1590*/  MOV R12, 0x2 ;  /* 0x00000002000c7802 */ /* 0x000fe20000000f00 */
[----:B------:R-:W-:Y:S01]  /*15a0*/  IMAD.MOV.U32 R3, RZ, RZ, 0x3bbb989d ;  /* 0x3bbb989dff037424 */ /* 0x000fe200078e00ff */
[----:B------:R-:W-:Y:S02]  /*15b0*/  MOV R15, 0xffffffff ;  /* 0xffffffff000f7802 */ /* 0x000fe40000000f00 */
[----:B------:R-:W-:-:S07]  /*15c0*/  MOV R2, 0x437c0000 ;  /* 0x437c000000027802 */ /* 0x000fce0000000f00 */
[----:B------:R-:W-:Y:S05]  /*15d0*/  WARPSYNC.COLLECTIVE R15, `(.L_x_4895) ;  /* 0x000000000f087348 */ /* 0x000fea0003c00000 */
[----:B------:R0:W1:Y:S02]  /*15e0*/  SHFL.BFLY P6, R14, R13, R12, R11 ;  /* 0x0c00000c0d0e7389 */ /* 0x00006400000c000b */
[----:B01----:R-:W-:Y:S05]  /*15f0*/  ENDCOLLECTIVE ;  /* 0x000000000000791b */ /* 0x003fea0003800000 */
.L_x_4895:
[----:B------:R-:W-:Y:S01]  /*1600*/  HFMA2 R12, -RZ, RZ, 0, 5.9604644775390625e-08 ;  /* 0x00000001ff0c7431 */ /* 0x000fe200000001ff */
[----:B------:R-:W-:-:S05]  /*1610*/  FMNMX R0, R13, R14, !PT ;  /* 0x0000000e0d007209 */ /* 0x000fca0007800000 */
[----:B------:R-:W-:-:S07]  /*1620*/  IMAD.MOV.U32 R13, RZ, RZ, R0 ;  /* 0x000000ffff0d7224 */ /* 0x000fce00078e0000 */
[----:B------:R-:W-:Y:S05]  /*1630*/  WARPSYNC.COLLECTIVE R15, `(.L_x_4896) ;  /* 0x000000000f087348 */ /* 0x000fea0003c00000 */
[----:B------:R0:W1:Y:S02]  /*1640*/  SHFL.BFLY P6, R14, R13, R12, R11 ;  /* 0x0c00000c0d0e7389 */ /* 0x00006400000c000b */
[----:B01----:R-:W-:Y:S05]  /*1650*/  ENDCOLLECTIVE ;  /* 0x000000000000791b */ /* 0x003fea0003800000 */
.L_x_4896:
[----:B------:R-:W-:Y:S01]  /*1660*/  HFMA2 R12, -RZ, RZ, 0, 2.384185791015625e-07 ;  /* 0x00000004ff0c7431 */ /* 0x000fe200000001ff */
[----:B------:R-:W-:-:S05]  /*1670*/  FMNMX R0, R0, R14, !PT ;  /* 0x0000000e00007209 */ /* 0x000fca0007800000 */
[----:B------:R-:W-:-:S04]  /*1680*/  FADD R0, R9, -R0 ;  /* 0x8000000009007221 */ /* 0x000fc80000000000 */
        /* <DEDUP_REMOVED lines=12> */
.L_x_4897:
[----:B------:R-:W-:Y:S01]  /*1750*/  MOV R12, 0x2 ;  /* 0x00000002000c7802 */ /* 0x000fe20000000f00 */
[----:B------:R-:W-:-:S04]  /*1760*/  FADD R0, R13, R14 ;  /* 0x0000000e0d007221 */ /* 0x000fc80000000000 */
[----:B------:R-:W-:-:S07]  /*1770*/  IMAD.MOV.U32 R13, RZ, RZ, R0 ;  /* 0x000000ffff0d7224 */ /* 0x000fce00078e0000 */
[----:B------:R-:W-:Y:S05]  /*1780*/  WARPSYNC.COLLECTIVE R15, `(.L_x_4898) ;  /* 0x000000000f087348 */ /* 0x000fea0003c00000 */
[----:B------:R0:W1:Y:S02]  /*1790*/  SHFL.BFLY P6, R14, R13, R12, R11 ;  /* 0x0c00000c0d0e7389 */ /* 0x00006400000c000b */
[----:B01----:R-:W-:Y:S05]  /*17a0*/  ENDCOLLECTIVE ;  /* 0x000000000000791b */ /* 0x003fea0003800000 */
.L_x_4898:
[----:B------:R-:W-:Y:S02]  /*17b0*/  HFMA2 R12, -RZ, RZ, 0, 5.9604644775390625e-08 ;  /* 0x00000001ff0c7431 */ /* 0x000fe400000001ff */
[----:B------:R-:W-:-:S04]  /*17c0*/  FADD R2, R0, R14 ;  /* 0x0000000e00027221 */ /* 0x000fc80000000000 */
[----:B------:R-:W-:-:S07]  /*17d0*/  IMAD.MOV.U32 R13, RZ, RZ, R2 ;  /* 0x000000ffff0d7224 */ /* 0x000fce00078e0002 */
[----:B------:R-:W-:Y:S05]  /*17e0*/  WARPSYNC.COLLECTIVE R15, `(.L_x_4899) ;  /* 0x000000000f087348 */ /* 0x000fea0003c00000 */
[----:B------:R0:W1:Y:S02]  /*17f0*/  SHFL.BFLY P6, R14, R13, R12, R11 ;  /* 0x0c00000c0d0e7389 */ /* 0x00006400000c000b */
[----:B01----:R-:W-:Y:S05]  /*1800*/  ENDCOLLECTIVE ;  /* 0x000000000000791b */ /* 0x003fea0003800000 */
.L_x_4899:
[----:B------:R-:W-:Y:S05]  /*1810*/  BRA `(.L_x_4900) ;  /* 0xfffffff000f07947 */ /* 0x000fea000383ffff */
.L_x_4882:
[----:B------:R-:W-:Y:S01]  /*1820*/  BSSY B0, `(.L_x_4901) ;  /* 0x0000007000007945 */ /* 0x000fe20003800000 */
[----:B------:R-:W-:Y:S01]  /*1830*/  IMAD.MOV.U32 R12, RZ, RZ, 0x4 ;  /* 0x00000004ff0c7424 */ /* 0x000fe200078e00ff */
[----:B------:R-:W-:Y:S01]  /*1840*/  MOV R11, 0x1f ;  /* 0x0000001f000b7802 */ /* 0x000fe20000000f00 */
[----:B------:R-:W-:-:S07]  /*1850*/  IMAD.MOV.U32 R15, RZ, RZ, -0x1 ;  /* 0xffffffffff0f7424 */ /* 0x000fce00078e00ff */
[----:B0-----:R-:W-:Y:S05]  /*1860*/  WARPSYNC.COLLECTIVE R15, `(.L_x_4902) ;  /* 0x000000000f087348 */ /* 0x001fea0003c00000 */
[----:B------:R1:W2:Y:S02]  /*1870*/  SHFL.BFLY P6, R14, R13, R12, R11 ;  /* 0x0c00000c0d0e7389 */ /* 0x0002a400000c000b */
[----:B012---:R-:W-:Y:S05]  /*1880*/  ENDCOLLECTIVE ;  /* 0x000000000000791b */ /* 0x007fea0003800000 */
.L_x_4902:
[----:B------:R-:W-:Y:S05]  /*1890*/  BSYNC B0 ;  /* 0x0000000000007941 */ /* 0x000fea0003800000 */
.L_x_4901:
[----:B------:R-:W-:Y:S01]  /*18a0*/  HFMA2 R12, -RZ, RZ, 0, 1.1920928955078125e-07 ;  /* 0x00000002ff0c7431 */ /* 0x000fe200000001ff */
        /* <DEDUP_REMOVED lines=8> */
.L_x_4903:
[----:B------:R-:W-:Y:S01]  /*1930*/  HFMA2 R12, -RZ, RZ, 0, 5.9604644775390625e-08 ;  /* 0x00000001ff0c7431 */ /* 0x000fe200000001ff */
[----:B------:R-:W-:-:S05]  /*1940*/  FMNMX R0, R13, R14, !PT ;  /* 0x0000000e0d007209 */ /* 0x000fca0007800000 */
[----:B------:R-:W-:-:S07]  /*1950*/  IMAD.MOV.U32 R13, RZ, RZ, R0 ;  /* 0x000000ffff0d7224 */ /* 0x000fce00078e0000 */
[----:B------:R-:W-:Y:S05]  /*1960*/  WARPSYNC.COLLECTIVE R15, `(.L_x_4904) ;  /* 0x000000000f087348 */ /* 0x000fea0003c00000 */
[----:B------:R0:W1:Y:S02]  /*1970*/  SHFL.BFLY P6, R14, R13, R12, R11 ;  /* 0x0c00000c0d0e7389 */ /* 0x00006400000c000b */
[----:B01----:R-:W-:Y:S05]  /*1980*/  ENDCOLLECTIVE ;  /* 0x000000000000791b */ /* 0x003fea0003800000 */
.L_x_4904:
        /* <DEDUP_REMOVED lines=15> */
.L_x_4905:
[----:B------:R-:W-:Y:S01]  /*1a80*/  MOV R12, 0x2 ;  /* 0x00000002000c7802 */ /* 0x000fe20000000f00 */
[----:B------:R-:W-:-:S04]  /*1a90*/  FADD R0, R13, R14 ;  /* 0x0000000e0d007221 */ /* 0x000fc80000000000 */
[----:B------:R-:W-:-:S07]  /*1aa0*/  IMAD.MOV.U32 R13, RZ, RZ, R0 ;  /* 0x000000ffff0d7224 */ /* 0x000fce00078e0000 */
[----:B------:R-:W-:Y:S05]  /*1ab0*/  WARPSYNC.COLLECTIVE R15, `(.L_x_4906) ;  /* 0x000000000f087348 */ /* 0x000fea0003c00000 */
[----:B------:R0:W1:Y:S02]  /*1ac0*/  SHFL.BFLY P6, R14, R13, R12, R11 ;  /* 0x0c00000c0d0e7389 */ /* 0x00006400000c000b */
[----:B01----:R-:W-:Y:S05]  /*1ad0*/  ENDCOLLECTIVE ;  /* 0x000000000000791b */ /* 0x003fea0003800000 */
.L_x_4906:
[----:B------:R-:W-:Y:S02]  /*1ae0*/  HFMA2 R12, -RZ, RZ, 0, 5.9604644775390625e-08 ;  /* 0x00000001ff0c7431 */ /* 0x000fe400000001ff */
[----:B------:R-:W-:-:S04]  /*1af0*/  FADD R2, R0, R14 ;  /* 0x0000000e00027221 */ /* 0x000fc80000000000 */
[----:B------:R-:W-:-:S07]  /*1b00*/  IMAD.MOV.U32 R13, RZ, RZ, R2 ;  /* 0x000000ffff0d7224 */ /* 0x000fce00078e0002 */
[----:B------:R-:W-:Y:S05]  /*1b10*/  WARPSYNC.COLLECTIVE R15, `(.L_x_4907) ;  /* 0x000000000f087348 */ /* 0x000fea0003c00000 */
[----:B------:R0:W1:Y:S02]  /*1b20*/  SHFL.BFLY P6, R14, R13, R12, R11 ;  /* 0x0c00000c0d0e7389 */ /* 0x00006400000c000b */
[----:B01----:R-:W-:Y:S05]  /*1b30*/  ENDCOLLECTIVE ;  /* 0x000000000000791b */ /* 0x003fea0003800000 */
.L_x_4907:
[----:B------:R-:W-:Y:S05]  /*1b40*/  BRA `(.L_x_4908) ;  /* 0xfffffff400247947 */ /* 0x000fea000383ffff */
        .weak           $__internal_86_$__cuda_sm20_div_u64
        .type           $__internal_86_$__cuda_sm20_div_u64,@function
        .size           $__internal_86_$__cuda_sm20_div_u64,($__internal_87_$__cuda_sm3x_div_rn_noftz_f32_slowpath - $__internal_86_$__cuda_sm20_div_u64)
$__internal_86_$__cuda_sm20_div_u64:
        /* <DEDUP_REMOVED lines=68> */
[----:B------:R-:W-:Y:S06]  /*1f90*/  RET.REL.NODEC R4 `(_Z15SoftmaxWarpImplI10DirectLoadIffE11DirectStoreIffEfLi1ELi1ELi8ELi1ELb0EL9Algorithm0EEvT_T0_ll) ;  /* 0xffffffe004187950 */ /* 0x000fec0003c3ffff */
        .weak           $__internal_87_$__cuda_sm3x_div_rn_noftz_f32_slowpath
        .type           $__internal_87_$__cuda_sm3x_div_rn_noftz_f32_slowpath,@function
        .size           $__internal_87_$__cuda_sm3x_div_rn_noftz_f32_slowpath,(.L_x_8573 - $__internal_87_$__cuda_sm3x_div_rn_noftz_f32_slowpath)
$__internal_87_$__cuda_sm3x_div_rn_noftz_f32_slowpath:
        /* <DEDUP_REMOVED lines=34> */
.L_x_4910:
        /* <DEDUP_REMOVED lines=51> */
.L_x_4917:
[----:B------:R-:W-:-:S04]  /*24f0*/  LOP3.LUT R0, R0, 0x80000000, RZ, 0xc0, !PT ;  /* 0x8000000000007812 */ /* 0x000fc800078ec0ff */
[----:B------:R-:W-:Y:S01]  /*2500*/  LOP3.LUT R0, R0, 0x7f800000, RZ, 0xfc, !PT ;  /* 0x7f80000000007812 */ /* 0x000fe200078efcff */
[----:B------:R-:W-:Y:S06]  /*2510*/  BRA `(.L_x_4918) ;  /* 0x0000000000047947 */ /* 0x000fec0003800000 */
.L_x_4916:
[----:B------:R-:W-:-:S07]  /*2520*/  IMAD R0, R15, 0x800000, R0 ;  /* 0x008000000f007824 */ /* 0x000fce00078e0200 */
.L_x_4918:
[----:B------:R-:W-:Y:S05]  /*2530*/  BSYNC.RECONVERGENT B3 ;  /* 0x0000000000037941 */ /* 0x000fea0003800200 */
.L_x_4915:
[----:B------:R-:W-:Y:S05]  /*2540*/  BRA `(.L_x_4919) ;  /* 0x0000000000207947 */ /* 0x000fea0003800000 */
.L_x_4914:
[----:B------:R-:W-:-:S04]  /*2550*/  LOP3.LUT R0, R3, 0x80000000, R0, 0x48, !PT ;  /* 0x8000000003007812 */ /* 0x000fc800078e4800 */
[----:B------:R-:W-:Y:S01]  /*2560*/  LOP3.LUT R0, R0, 0x7f800000, RZ, 0xfc, !PT ;  /* 0x7f80000000007812 */ /* 0x000fe200078efcff */
[----:B------:R-:W-:Y:S06]  /*2570*/  BRA `(.L_x_4919) ;  /* 0x0000000000147947 */ /* 0x000fec0003800000 */
.L_x_4913:
[----:B------:R-:W-:Y:S01]  /*2580*/  LOP3.LUT R0, R3, 0x80000000, R0, 0x48, !PT ;  /* 0x8000000003007812 */ /* 0x000fe200078e4800 */
[----:B------:R-:W-:Y:S06]  /*2590*/  BRA `(.L_x_4919) ;  /* 0x00000000000c7947 */ /* 0x000fec0003800000 */
.L_x_4912:
[----:B------:R-:W0:Y:S01]  /*25a0*/  MUFU.RSQ R0, -QNAN ;  /* 0xffc0000000007908 */ /* 0x000e220000001400 */
[----:B------:R-:W-:Y:S05]  /*25b0*/  BRA `(.L_x_4919) ;  /* 0x0000000000047947 */ /* 0x000fea0003800000 */
.L_x_4911:
[----:B------:R-:W-:-:S07]  /*25c0*/  FADD.FTZ R0, R0, R3 ;  /* 0x0000000300007221 */ /* 0x000fce0000010000 */
.L_x_4919:
[----:B------:R-:W-:Y:S05]  /*25d0*/  BSYNC.RECONVERGENT B2 ;  /* 0x0000000000027941 */ /* 0x000fea0003800200 */
.L_x_4909:
[----:B------:R-:W-:-:S04]  /*25e0*/  HFMA2 R3, -RZ, RZ, 0, 0 ;  /* 0x00000000ff037431 */ /* 0x000fc800000001ff */
[----:B0-----:R-:W-:Y:S05]  /*25f0*/  RET.REL.NODEC R2 `(_Z15SoftmaxWarpImplI10DirectLoadIffE11DirectStoreIffEfLi1ELi1ELi8ELi1ELb0EL9Algorithm0EEvT_T0_ll) ;  /* 0xffffffd802807950 */ /* 0x001fea0003c3ffff */
.L_x_4920:
        /* <DEDUP_REMOVED lines=16> */
.L_x_8573:


//--------------------- .text._Z15SoftmaxWarpImplI10DirectLoadIffE11DirectStoreIffEfLi1ELi1ELi8ELi2ELb1EL9Algorithm0EEvT_T0_ll --------------------------
	.section	.text._Z15SoftmaxWarpImplI10DirectLoadIffE11DirectStoreIffEfLi1ELi1ELi8ELi2ELb1EL9Algorithm0EEvT_T0_ll,"ax",@progbits
	.align	128
        .global         _Z15SoftmaxWarpImplI10DirectLoadIffE11DirectStoreIffEfLi1ELi1ELi8ELi2ELb1EL9Algorithm0EEvT_T0_ll
        .type           _Z15SoftmaxWarpImplI10DirectLoadIffE11DirectStoreIffEfLi1ELi1ELi8ELi2ELb1EL9Algorithm0EEvT_T0_ll,@function
        .size           _Z15SoftmaxWarpImplI10DirectLoadIffE11DirectStoreIffEfLi1ELi1ELi8ELi2ELb1EL9Algorithm0EEvT_T0_ll,(.L_x_8574 - _Z15SoftmaxWarpImplI10DirectLoadIffE11DirectStoreIffEfLi1ELi1ELi8ELi2ELb1EL9Algorithm0EEvT_T0_ll)
        .other          _Z15SoftmaxWarpImplI10DirectLoadIffE11DirectStoreIffEfLi1ELi1ELi8ELi2ELb1EL9Algorithm0EEvT_T0_ll,@"STO_CUDA_ENTRY STV_DEFAULT"
_Z15SoftmaxWarpImplI10DirectLoadIffE11DirectStoreIffEfLi1ELi1ELi8ELi2ELb1EL9Algorithm0EEvT_T0_ll:
.text._Z15SoftmaxWarpImplI10DirectLoadIffE11DirectStoreIffEfLi1ELi1ELi8ELi2ELb1EL9Algorithm0EEvT_T0_ll:
        /* <DEDUP_REMOVED lines=24> */
.L_x_4921:
        /* <DEDUP_REMOVED lines=16> */
.L_x_4931:
[----:B-1----:R-:W-:Y:S01]  /*0280*/  ISETP.GE.U32.AND P0, PT, R10, UR40, PT ;  /* 0x000000280a007c0c */ /* 0x002fe2000bf06070 */
[----:B------:R-:W1:Y:S01]  /*0290*/  LDC.64 R12, c[0x0][0x388] ;  /* 0x0000e200ff0c7b82 */ /* 0x000e620000000a00 */
[----:B------:R-:W-:Y:S01]  /*02a0*/  MOV R20, 0xff800000 ;  /* 0xff80000000147802 */ /* 0x000fe20000000f00 */
[----:B------:R-:W-:Y:S01]  /*02b0*/  IMAD.MOV.U32 R18, RZ, RZ, -0x800000 ;  /* 0xff800000ff127424 */ /* 0x000fe200078e00ff */
        /* <DEDUP_REMOVED lines=16> */
[----:B-----5:R-:W-:-:S03]  /*03c0*/  @!P0 IMAD.WIDE.U32 R14, R21, R22, R14 ;  /* 0x00000016150e8225 */ /* 0x020fc600078e000e */
        /* <DEDUP_REMOVED lines=15> */
[----:B------:R-:W-:Y:S02]  /*04c0*/  IMAD.MOV.U32 R12, RZ, RZ, 0x3bbb989d ;  /* 0x3bbb989dff0c7424 */ /* 0x000fe400078e00ff */
        /* <DEDUP_REMOVED lines=12> */
[----:B------:R-:W-:-:S04]  /*0590*/  FADD R3, -R3, R20 ;  /* 0x0000001403037221 */ /* 0x000fc80000000100 */
[----:B------:R-:W-:Y:S01]  /*05a0*/  FFMA.SAT R0, R3, R12, 0.5 ;  /* 0x3f00000003007423 */ /* 0x000fe2000000200c */
[----:B------:R-:W-:-:S03]  /*05b0*/  FADD R7, -R7, R18 ;  /* 0x0000001207077221 */ /* 0x000fc60000000100 */
[----:B------:R-:W-:Y:S01]  /*05c0*/  FFMA.RM R0, R0, R11, 12582913 ;  /* 0x4b40000100007423 */ /* 0x000fe2000000400b */
[----:B------:R-:W-:-:S03]  /*05d0*/  FFMA.SAT R5, R7, R12, 0.5 ;  /* 0x3f00000007057423 */ /* 0x000fc6000000200c */
[C---:B------:R-:W-:Y:S01]  /*05e0*/  FADD R2, R0.reuse, -12583039 ;  /* 0xcb40007f00027421 */ /* 0x040fe20000000000 */
[----:B------:R-:W-:Y:S01]  /*05f0*/  FFMA.RM R5, R5, R11, 12582913 ;  /* 0x4b40000105057423 */ /* 0x000fe2000000400b */
[----:B------:R-:W-:Y:S02]  /*0600*/  SHF.L.U32 R0, R0, 0x17, RZ ;  /* 0x0000001700007819 */ /* 0x000fe400000006ff */
[----:B------:R-:W-:Y:S01]  /*0610*/  FFMA R2, R3, 1.4426950216293334961, -R2 ;  /* 0x3fb8aa3b03027823 */ /* 0x000fe20000000802 */
[----:B------:R-:W-:-:S03]  /*0620*/  FADD R12, R5, -12583039 ;  /* 0xcb40007f050c7421 */ /* 0x000fc60000000000 */
[----:B------:R-:W-:Y:S01]  /*0630*/  FFMA R4, R3, 1.925963033500011079e-08, R2 ;  /* 0x32a5706003047823 */ /* 0x000fe20000000002 */
[----:B------:R-:W-:Y:S01]  /*0640*/  FFMA R12, R7, 1.4426950216293334961, -R12 ;  /* 0x3fb8aa3b070c7823 */ /* 0x000fe2000000080c */
[----:B------:R-:W-:Y:S02]  /*0650*/  IMAD.SHL.U32 R2, R5, 0x800000, RZ ;  /* 0x0080000005027824 */ /* 0x000fe400078e00ff */
[----:B------:R-:W1:Y:S01]  /*0660*/  MUFU.EX2 R3, R4 ;  /* 0x0000000400037308 */ /* 0x000e620000000800 */
[----:B------:R-:W-:-:S07]  /*0670*/  FFMA R12, R7, 1.925963033500011079e-08, R12 ;  /* 0x32a57060070c7823 */ /* 0x000fce000000000c */
        /* <DEDUP_REMOVED lines=16> */
.L_x_4945:
[----:B------:R-:W1:Y:S01]  /*0780*/  MUFU.RCP R4, R3 ;  /* 0x0000000300047308 */ /* 0x000e620000001000 */
[----:B------:R-:W-:Y:S01]  /*0790*/  BSSY.RECONVERGENT B0, `(.L_x_4923) ;  /* 0x000000c000007945 */ /* 0x000fe20003800200 */
[----:B----4-:R-:W-:-:S06]  /*07a0*/  FADD R23, R23, R14 ;  /* 0x0000000e17177221 */ /* 0x010fcc0000000000 */
        /* <DEDUP_REMOVED lines=8> */
[----:B0--3--:R-:W-:Y:S05]  /*0830*/  CALL.REL.NOINC `($__internal_88_$__cuda_sm3x_div_rn_noftz_f32_slowpath) ;  /* 0x0000000800707944 */ /* 0x009fea0003c00000 */
[----:B------:R-:W-:-:S07]  /*0840*/  IMAD.MOV.U32 R7, RZ, RZ, R0 ;  /* 0x000000ffff077224 */ /* 0x000fce00078e0000 */
.L_x_4924:
[----:B------:R-:W-:Y:S05]  /*0850*/  BSYNC.RECONVERGENT B0 ;  /* 0x0000000000007941 */ /* 0x000fea0003800200 */
.L_x_4923:
        /* <DEDUP_REMOVED lines=20> */
.L_x_4926:
[----:B------:R-:W-:Y:S05]  /*09a0*/  BSYNC.RECONVERGENT B0 ;  /* 0x0000000000007941 */ /* 0x000fea0003800200 */
.L_x_4925:
[----:B------:R-:W-:Y:S01]  /*09b0*/  BSSY.RECONVERGENT B0, `(.L_x_4927) ;  /* 0x0000008000007945 */ /* 0x000fe20003800200 */
[----:B------:R-:W-:-:S03]  /*09c0*/  FFMA R5, R3, R14, R0 ;  /* 0x0000000e03057223 */ /* 0x000fc60000000000 */
[----:B------:R-:W-:Y:S05]  /*09d0*/  @!P2 BRA `(.L_x_4928) ;  /* 0x000000000014a947 */ /* 0x000fea0003800000 */
[----:B------:R-:W-:Y:S01]  /*09e0*/  IMAD.MOV.U32 R0, RZ, RZ, R2 ;  /* 0x000000ffff007224 */ /* 0x000fe200078e0002 */
[----:B------:R-:W-:Y:S02]  /*09f0*/  MOV R3, R23 ;  /* 0x0000001700037202 */ /* 0x000fe40000000f00 */
[----:B------:R-:W-:-:S07]  /*0a00*/  MOV R4, 0xa20 ;  /* 0x00000a2000047802 */ /* 0x000fce0000000f00 */
[----:B01-3--:R-:W-:Y:S05]  /*0a10*/  CALL.REL.NOINC `($__internal_88_$__cuda_sm3x_div_rn_noftz_f32_slowpath) ;  /* 0x0000000400f87944 */ /* 0x00bfea0003c00000 */
[----:B------:R-:W-:-:S07]  /*0a20*/  IMAD.MOV.U32 R5, RZ, RZ, R0 ;  /* 0x000000ffff057224 */ /* 0x000fce00078e0000 */
.L_x_4928:
[----:B------:R-:W-:Y:S05]  /*0a30*/  BSYNC.RECONVERGENT B0 ;  /* 0x0000000000007941 */ /* 0x000fea0003800200 */
.L_x_4927:
[----:B------:R-:W-:Y:S04]  /*0a40*/  BSSY.RECONVERGENT B0, `(.L_x_4929) ;  /* 0x000000c000007945 */ /* 0x000fe80003800200 */
[----:B------:R-:W-:Y:S05]  /*0a50*/  @P1 BRA `(.L_x_4930) ;  /* 0x0000000000281947 */ /* 0x000fea0003800000 */
[----:B------:R-:W-:Y:S01]  /*0a60*/  IMAD R0, R19, UR38, RZ ;  /* 0x0000002613007c24 */ /* 0x000fe2000f8e02ff */
[----:B------:R-:W-:Y:S01]  /*0a70*/  R2UR UR4, R16 ;  /* 0x00000000100472ca */ /* 0x000fe200000e0000 */
[----:B---3--:R-:W-:Y:S01]  /*0a80*/  IMAD.WIDE.U32 R2, R21, UR38, R8 ;  /* 0x0000002615027c25 */ /* 0x008fe2000f8e0008 */
[----:B------:R-:W-:-:S03]  /*0a90*/  R2UR UR5, R17 ;  /* 0x00000000110572ca */ /* 0x000fc600000e0000 */
[----:B-1----:R-:W-:Y:S01]  /*0aa0*/  IMAD R7, R21, UR39, R0 ;  /* 0x0000002715077c24 */ /* 0x002fe2000f8e0200 */
[----:B------:R-:W-:-:S05]  /*0ab0*/  IADD3 R0, P0, PT, R10, R2, RZ ;  /* 0x000000020a007210 */ /* 0x000fca0007f1e0ff */
[----:B------:R-:W-:Y:S01]  /*0ac0*/  IMAD.X R3, R7, 0x1, R3, P0 ;  /* 0x0000000107037824 */ /* 0x000fe200000e0603 */
[----:B------:R-:W-:-:S04]  /*0ad0*/  LEA R2, P0, R0, UR36, 0x2 ;  /* 0x0000002400027c11 */ /* 0x000fc8000f8010ff */
[----:B------:R-:W-:-:S05]  /*0ae0*/  LEA.HI.X R3, R0, UR37, R3, 0x2, P0 ;  /* 0x0000002500037c11 */ /* 0x000fca00080f1403 */
[----:B------:R2:W-:Y:S04]  /*0af0*/  STG.E desc[UR4][R2.64], R5 ;  /* 0x0000000502007986 */ /* 0x0005e8000c101904 */
.L_x_4930:
[----:B------:R-:W-:Y:S05]  /*0b00*/  BSYNC.RECONVERGENT B0 ;  /* 0x0000000000007941 */ /* 0x000fea0003800200 */
.L_x_4929:
[----:B------:R-:W-:-:S04]  /*0b10*/  IADD3 R21, P0, PT, R6, R21, RZ ;  /* 0x0000001506157210 */ /* 0x000fc80007f1e0ff */
[----:B------:R-:W-:Y:S02]  /*0b20*/  LEA.HI.X.SX32 R19, R6, R19, 0x1, P0 ;  /* 0x0000001306137211 */ /* 0x000fe400000f0eff */
[----:B------:R-:W-:-:S04]  /*0b30*/  ISETP.GE.U32.AND P0, PT, R21, UR42, PT ;  /* 0x0000002a15007c0c */ /* 0x000fc8000bf06070 */
[----:B------:R-:W-:-:S13]  /*0b40*/  ISETP.GE.AND.EX P0, PT, R19, UR43, PT, P0 ;  /* 0x0000002b13007c0c */ /* 0x000fda000bf06300 */
[----:B------:R-:W-:Y:S05]  /*0b50*/  @!P0 BRA `(.L_x_4931) ;  /* 0xfffffff400c88947 */ /* 0x000fea000383ffff */
[----:B------:R-:W-:Y:S05]  /*0b60*/  EXIT ;  /* 0x000000000000794d */ /* 0x000fea0003800000 */
.L_x_4922:
[----:B------:R-:W-:Y:S01]  /*0b70*/  HFMA2 R12, -RZ, RZ, 0, 2.384185791015625e-07 ;  /* 0x00000004ff0c7431 */ /* 0x000fe200000001ff */
[----:B------:R-:W-:Y:S01]  /*0b80*/  BSSY B0, `(.L_x_4932) ;  /* 0x0000006000007945 */ /* 0x000fe20003800000 */
[----:B------:R-:W-:Y:S01]  /*0b90*/  IMAD.MOV.U32 R11, RZ, RZ, 0x1f ;  /* 0x0000001fff0b7424 */ /* 0x000fe200078e00ff */
[----:B------:R-:W-:-:S07]  /*0ba0*/  MOV R15, 0xffffffff ;  /* 0xffffffff000f7802 */ /* 0x000fce0000000f00 */
[----:B0--3--:R-:W-:Y:S05]  /*0bb0*/  WARPSYNC.COLLECTIVE R15, `(.L_x_4933) ;  /* 0x000000000f087348 */ /* 0x009fea0003c00000 */
[----:B------:R1:W2:Y:S02]  /*0bc0*/  SHFL.BFLY P6, R14, R13, R12, R11 ;  /* 0x0c00000c0d0e7389 */ /* 0x0002a400000c000b */
[----:B0123--:R-:W-:Y:S05]  /*0bd0*/  ENDCOLLECTIVE ;  /* 0x000000000000791b */ /* 0x00ffea0003800000 */
.L_x_4933:
[----:B------:R-:W-:Y:S05]  /*0be0*/  BSYNC B0 ;  /* 0x0000000000007941 */ /* 0x000fea0003800000 */
.L_x_4932:
[----:B------:R-:W-:Y:S01]  /*0bf0*/  HFMA2 R11, -RZ, RZ, 0, 1.847743988037109375e-06 ;  /* 0x0000001fff0b7431 */ /* 0x000fe200000001ff */
[----:B------:R-:W-:Y:S01]  /*0c00*/  FMNMX R13, R14, R13, !PT ;  /* 0x0000000d0e0d7209 */ /* 0x000fe20007800000 */
[----:B------:R-:W-:Y:S02]  /*0c10*/  IMAD.MOV.U32 R12, RZ, RZ, 0x2 ;  /* 0x00000002ff0c7424 */ /* 0x000fe400078e00ff */
[----:B------:R-:W-:-:S07]  /*0c20*/  IMAD.MOV.U32 R15, RZ, RZ, -0x1 ;  /* 0xffffffffff0f7424 */ /* 0x000fce00078e00ff */
[----:B------:R-:W-:Y:S05]  /*0c30*/  WARPSYNC.COLLECTIVE R15, `(.L_x_4934) ;  /* 0x000000000f087348 */ /* 0x000fea0003c00000 */
[----:B------:R0:W1:Y:S02]  /*0c40*/  SHFL.BFLY P6, R14, R13, R12, R11 ;  /* 0x0c00000c0d0e7389 */ /* 0x00006400000c000b */
[----:B01----:R-:W-:Y:S05]  /*0c50*/  ENDCOLLECTIVE ;  /* 0x000000000000791b */ /* 0x003fea0003800000 */
.L_x_4934:
[----:B------:R-:W-:Y:S01]  /*0c60*/  IMAD.MOV.U32 R12, RZ, RZ, 0x1 ;  /* 0x00000001ff0c7424 */ /* 0x000fe200078e00ff */
[----:B------:R-:W-:-:S04]  /*0c70*/  FMNMX R2, R13, R14, !PT ;  /* 0x0000000e0d027209 */ /* 0x000fc80007800000 */
[----:B------:R-:W-:-:S07]  /*0c80*/  MOV R13, R2 ;  /* 0x00000002000d7202 */ /* 0x000fce0000000f00 */
[----:B------:R-:W-:Y:S05]  /*0c90*/  WARPSYNC.COLLECTIVE R15, `(.L_x_4935) ;  /* 0x000000000f087348 */ /* 0x000fea0003c00000 */
[----:B------:R0:W1:Y:S02]  /*0ca0*/  SHFL.BFLY P6, R14, R13, R12, R11 ;  /* 0x0c00000c0d0e7389 */ /* 0x00006400000c000b */
[----:B01----:R-:W-:Y:S05]  /*0cb0*/  ENDCOLLECTIVE ;  /* 0x000000000000791b */ /* 0x003fea0003800000 */
.L_x_4935:
[----:B------:R-:W-:Y:S02]  /*0cc0*/  HFMA2 R12, -RZ, RZ, 0, 2.384185791015625e-07 ;  /* 0x00000004ff0c7431 */ /* 0x000fe400000001ff */
[----:B------:R-:W-:Y:S01]  /*0cd0*/  IMAD.MOV.U32 R13, RZ, RZ, R0 ;  /* 0x000000ffff0d7224 */ /* 0x000fe200078e0000 */
[----:B------:R-:W-:-:S07]  /*0ce0*/  MOV R3, R14 ;  /* 0x0000000e00037202 */ /* 0x000fce0000000f00 */
[----:B------:R-:W-:Y:S05]  /*0cf0*/  WARPSYNC.COLLECTIVE R15, `(.L_x_4936) ;  /* 0x000000000f087348 */ /* 0x000fea0003c00000 */
[----:B------:R0:W1:Y:S02]  /*0d00*/  SHFL.BFLY P6, R14, R13, R12, R11 ;  /* 0x0c00000c0d0e7389 */ /* 0x00006400000c000b */
[----:B01----:R-:W-:Y:S05]  /*0d10*/  ENDCOLLECTIVE ;  /* 0x000000000000791b */ /* 0x003fea0003800000 */
.L_x_4936:
[----:B------:R-:W-:Y:S02]  /*0d20*/  FMNMX R3, R2, R3, !PT ;  /* 0x0000000302037209 */ /* 0x000fe40007800000 */
[----:B------:R-:W-:-:S03]  /*0d30*/  MOV R2, 0x3bbb989d ;  /* 0x3bbb989d00027802 */ /* 0x000fc60000000f00 */
[----:B------:R-:W-:Y:S01]  /*0d40*/  FADD R7, -R3, R20 ;  /* 0x0000001403077221 */ /* 0x000fe20000000100 */
[----:B------:R-:W-:Y:S01]  /*0d50*/  MOV R3, 0x437c0000 ;  /* 0x437c000000037802 */ /* 0x000fe20000000f00 */
[----:B------:R-:W-:Y:S02]  /*0d60*/  HFMA2 R12, -RZ, RZ, 0, 1.1920928955078125e-07 ;  /* 0x00000002ff0c7431 */ /* 0x000fe400000001ff */
[----:B------:R-:W-:-:S05]  /*0d70*/  IMAD.MOV.U32 R5, RZ, RZ, R14 ;  /* 0x000000ffff057224 */ /* 0x000fca00078e000e */
[----:B------:R-:W-:Y:S01]  /*0d80*/  FMNMX R5, R5, R0, !PT ;  /* 0x0000000005057209 */ /* 0x000fe20007800000 */
[----:B------:R-:W-:-:S04]  /*0d90*/  FFMA.SAT R0, R7, R2, 0.5 ;  /* 0x3f00000007007423 */ /* 0x000fc80000002002 */
[----:B------:R-:W-:Y:S02]  /*0da0*/  IMAD.MOV.U32 R13, RZ, RZ, R5 ;  /* 0x000000ffff0d7224 */ /* 0x000fe400078e0005 */
[----:B------:R-:W-:-:S07]  /*0db0*/  FFMA.RM R0, R0, R3, 12582913 ;  /* 0x4b40000100007423 */ /* 0x000fce0000004003 */
[----:B------:R-:W-:Y:S05]  /*0dc0*/  WARPSYNC.COLLECTIVE R15, `(.L_x_4937) ;  /* 0x000000000f087348 */ /* 0x000fea0003c00000 */
[----:B------:R0:W1:Y:S02]  /*0dd0*/  SHFL.BFLY P6, R14, R13, R12, R11 ;  /* 0x0c00000c0d0e7389 */ /* 0x00006400000c000b */
[----:B01----:R-:W-:Y:S05]  /*0de0*/  ENDCOLLECTIVE ;  /* 0x000000000000791b */ /* 0x003fea0003800000 */
.L_x_4937:
[----:B------:R-:W-:Y:S02]  /*0df0*/  HFMA2 R12, -RZ, RZ, 0, 5.9604644775390625e-08 ;  /* 0x00000001ff0c7431 */ /* 0x000fe400000001ff */
[----:B------:R-:W-:Y:S02]  /*0e00*/  IMAD.MOV.U32 R4, RZ, RZ, R14 ;  /* 0x000000ffff047224 */ /* 0x000fe400078e000e */
[C---:B------:R-:W-:Y:S01]  /*0e10*/  FADD R14, R0.reuse, -12583039 ;  /* 0xcb40007f000e7421 */ /* 0x040fe20000000000 */
[----:B------:R-:W-:-:S03]  /*0e20*/  SHF.L.U32 R0, R0, 0x17, RZ ;  /* 0x0000001700007819 */ /* 0x000fc600000006ff */
[----:B------:R-:W-:Y:S01]  /*0e30*/  FFMA R14, R7, 1.4426950216293334961, -R14 ;  /* 0x3fb8aa3b070e7823 */ /* 0x000fe2000000080e */
[----:B------:R-:W-:-:S03]  /*0e40*/  FMNMX R4, R5, R4, !PT ;  /* 0x0000000405047209 */ /* 0x000fc60007800000 */
[----:B------:R-:W-:Y:S02]  /*0e50*/  FFMA R20, R7, 1.925963033500011079e-08, R14 ;  /* 0x32a5706007147823 */ /* 0x000fe4000000000e */
[----:B------:R-:W-:Y:S02]  /*0e60*/  IMAD.MOV.U32 R13, RZ, RZ, R4 ;  /* 0x000000ffff0d7224 */ /* 0x000fe400078e0004 */
[----:B------:R0:W1:Y:S05]  /*0e70*/  MUFU.EX2 R5, R20 ;  /* 0x0000001400057308 */ /* 0x00006a0000000800 */
[----:B01----:R-:W-:Y:S05]  /*0e80*/  WARPSYNC.COLLECTIVE R15, `(.L_x_4938) ;  /* 0x000000000f087348 */ /* 0x003fea0003c00000 */
[----:B------:R2:W3:Y:S02]  /*0e90*/  SHFL.BFLY P6, R14, R13, R12, R11 ;  /* 0x0c00000c0d0e7389 */ /* 0x0004e400000c000b */
[----:B0123--:R-:W-:Y:S05]  /*0ea0*/  ENDCOLLECTIVE ;  /* 0x000000000000791b */ /* 0x00ffea0003800000 */
.L_x_4938:
[----:B------:R-:W-:Y:S01]  /*0eb0*/  FMUL R0, R0, R5 ;  /* 0x0000000500007220 */ /* 0x000fe20000400000 */
[----:B------:R-:W-:-:S03]  /*0ec0*/  MOV R12, 0x4 ;  /* 0x00000004000c7802 */ /* 0x000fc60000000f00 */
[----:B------:R-:W-:-:S04]  /*0ed0*/  FADD R5, RZ, R0 ;  /* 0x00000000ff057221 */ /* 0x000fc80000000000 */
[----:B------:R-:W-:Y:S02]  /*0ee0*/  IMAD.MOV.U32 R13, RZ, RZ, R5 ;  /* 0x000000ffff0d7224 */ /* 0x000fe400078e0005 */
[----:B------:R-:W-:-:S07]  /*0ef0*/  IMAD.MOV.U32 R7, RZ, RZ, R14 ;  /* 0x000000ffff077224 */ /* 0x000fce00078e000e */
[----:B------:R-:W-:Y:S05]  /*0f00*/  WARPSYNC.COLLECTIVE R15, `(.L_x_4939) ;  /* 0x000000000f087348 */ /* 0x000fea0003c00000 */
[----:B------:R0:W1:Y:S02]  /*0f10*/  SHFL.BFLY P6, R14, R13, R12, R11 ;  /* 0x0c00000c0d0e7389 */ /* 0x00006400000c000b */
[----:B01----:R-:W-:Y:S05]  /*0f20*/  ENDCOLLECTIVE ;  /* 0x000000000000791b */ /* 0x003fea0003800000 */
.L_x_4939:
[----:B------:R-:W-:-:S05]  /*0f30*/  FMNMX R7, R4, R7, !PT ;  /* 0x0000000704077209 */ /* 0x000fca0007800000 */
[----:B------:R-:W-:-:S04]  /*0f40*/  FADD R7, -R7, R18 ;  /* 0x0000001207077221 */ /* 0x000fc80000000100 */
[----:B------:R-:W-:Y:S01]  /*0f50*/  FFMA.SAT R2, R7, R2, 0.5 ;  /* 0x3f00000007027423 */ /* 0x000fe20000002002 */
[----:B------:R-:W-:-:S03]  /*0f60*/  HFMA2 R12, -RZ, RZ, 0, 1.1920928955078125e-07 ;  /* 0x00000002ff0c7431 */ /* 0x000fc600000001ff */
[----:B------:R-:W-:-:S04]  /*0f70*/  FFMA.RM R2, R2, R3, 12582913 ;  /* 0x4b40000102027423 */ /* 0x000fc80000004003 */
[C---:B------:R-:W-:Y:S01]  /*0f80*/  FADD R4, R2.reuse, -12583039 ;  /* 0xcb40007f02047421 */ /* 0x040fe20000000000 */
[----:B------:R-:W-:-:S03]  /*0f90*/  IMAD.SHL.U32 R2, R2, 0x800000, RZ ;  /* 0x0080000002027824 */ /* 0x000fc600078e00ff */
[----:B------:R-:W-:Y:S01]  /*0fa0*/  FFMA R18, R7, 1.4426950216293334961, -R4 ;  /* 0x3fb8aa3b07127823 */ /* 0x000fe20000000804 */
[----:B------:R-:W-:-:S03]  /*0fb0*/  FADD R4, R5, R14 ;  /* 0x0000000e05047221 */ /* 0x000fc60000000000 */
[----:B------:R-:W-:Y:S01]  /*0fc0*/  FFMA R5, R7, 1.925963033500011079e-08, R18 ;  /* 0x32a5706007057823 */ /* 0x000fe20000000012 */
[----:B------:R-:W-:-:S07]  /*0fd0*/  IMAD.MOV.U32 R13, RZ, RZ, R4 ;  /* 0x000000ffff0d7224 */ /* 0x000fce00078e0004 */
[----:B------:R-:W-:Y:S05]  /*0fe0*/  WARPSYNC.COLLECTIVE R15, `(.L_x_4940) ;  /* 0x000000000f087348 */ /* 0x000fea0003c00000 */
[----:B------:R0:W1:Y:S02]  /*0ff0*/  SHFL.BFLY P6, R14, R13, R12, R11 ;  /* 0x0c00000c0d0e7389 */ /* 0x00006400000c000b */
[----:B01----:R-:W-:Y:S05]  /*1000*/  ENDCOLLECTIVE ;  /* 0x000000000000791b */ /* 0x003fea0003800000 */
.L_x_4940:
[----:B------:R-:W0:Y:S01]  /*1010*/  MUFU.EX2 R5, R5 ;  /* 0x0000000500057308 */ /* 0x000e220000000800 */
[----:B------:R-:W-:Y:S02]  /*1020*/  IMAD.MOV.U32 R12, RZ, RZ, 0x1 ;  /* 0x00000001ff0c7424 */ /* 0x000fe400078e00ff */
[----:B0-----:R-:W-:-:S04]  /*1030*/  FMUL R2, R2, R5 ;  /* 0x0000000502027220 */ /* 0x001fc80000400000 */
[----:B------:R-:W-:Y:S01]  /*1040*/  FADD R3, RZ, R2 ;  /* 0x00000002ff037221 */ /* 0x000fe20000000000 */
[----:B------:R-:W-:-:S05]  /*1050*/  FADD R7, R4, R14 ;  /* 0x0000000e04077221 */ /* 0x000fca0000000000 */
[----:B------:R-:W-:-:S07]  /*1060*/  MOV R13, R7 ;  /* 0x00000007000d7202 */ /* 0x000fce0000000f00 */
[----:B------:R-:W-:Y:S05]  /*1070*/  WARPSYNC.COLLECTIVE R15, `(.L_x_4941) ;  /* 0x000000000f087348 */ /* 0x000fea0003c00000 */
[----:B------:R0:W1:Y:S02]  /*1080*/  SHFL.BFLY P6, R14, R13, R12, R11 ;  /* 0x0c00000c0d0e7389 */ /* 0x00006400000c000b */
[----:B01----:R-:W-:Y:S05]  /*1090*/  ENDCOLLECTIVE ;  /* 0x000000000000791b */ /* 0x003fea0003800000 */
.L_x_4941:
[----:B------:R-:W-:Y:S02]  /*10a0*/  HFMA2 R12, -RZ, RZ, 0, 2.384185791015625e-07 ;  /* 0x00000004ff0c7431 */ /* 0x000fe400000001ff */
[----:B------:R-:W-:Y:S01]  /*10b0*/  IMAD.MOV.U32 R13, RZ, RZ, R3 ;  /* 0x000000ffff0d7224 */ /* 0x000fe200078e0003 */
[----:B------:R-:W-:-:S07]  /*10c0*/  MOV R18, R14 ;  /* 0x0000000e00127202 */ /* 0x000fce0000000f00 */
[----:B------:R-:W-:Y:S05]  /*10d0*/  WARPSYNC.COLLECTIVE R15, `(.L_x_4942) ;  /* 0x000000000f087348 */ /* 0x000fea0003c00000 */
[----:B------:R0:W1:Y:S02]  /*10e0*/  SHFL.BFLY P6, R14, R13, R12, R11 ;  /* 0x0c00000c0d0e7389 */ /* 0x00006400000c000b */
[----:B01----:R-:W-:Y:S05]  /*10f0*/  ENDCOLLECTIVE ;  /* 0x000000000000791b */ /* 0x003fea0003800000 */
.L_x_4942:
        /* <DEDUP_REMOVED lines=8> */
.L_x_4943:
[----:B------:R-:W-:Y:S01]  /*1180*/  HFMA2 R12, -RZ, RZ, 0, 5.9604644775390625e-08 ;  /* 0x00000001ff0c7431 */ /* 0x000fe200000001ff */
[----:B------:R-:W-:-:S05]  /*1190*/  MOV R23, R14 ;  /* 0x0000000e00177202 */ /* 0x000fca0000000f00 */
[----:B------:R-:W-:-:S04]  /*11a0*/  FADD R23, R20, R23 ;  /* 0x0000001714177221 */ /* 0x000fc80000000000 */
[----:B------:R-:W-:-:S07]  /*11b0*/  IMAD.MOV.U32 R13, RZ, RZ, R23 ;  /* 0x000000ffff0d7224 */ /* 0x000fce00078e0017 */
[----:B------:R-:W-:Y:S05]  /*11c0*/  WARPSYNC.COLLECTIVE R15, `(.L_x_4944) ;  /* 0x000000000f087348 */ /* 0x000fea0003c00000 */
[----:B------:R0:W1:Y:S02]  /*11d0*/  SHFL.BFLY P6, R14, R13, R12, R11 ;  /* 0x0c00000c0d0e7389 */ /* 0x00006400000c000b */
[----:B01----:R-:W-:Y:S05]  /*11e0*/  ENDCOLLECTIVE ;  /* 0x000000000000791b */ /* 0x003fea0003800000 */
.L_x_4944:
[----:B------:R-:W-:Y:S05]  /*11f0*/  BRA `(.L_x_4945) ;  /* 0xfffffff400607947 */ /* 0x000fea000383ffff */
        .weak           $__internal_88_$__cuda_sm3x_div_rn_noftz_f32_slowpath
        .type           $__internal_88_$__cuda_sm3x_div_rn_noftz_f32_slowpath,@function
        .size           $__internal_88_$__cuda_sm3x_div_rn_noftz_f32_slowpath,(.L_x_8574 - $__internal_88_$__cuda_sm3x_div_rn_noftz_f32_slowpath)
$__internal_88_$__cuda_sm3x_div_rn_noftz_f32_slowpath:
        /* <DEDUP_REMOVED lines=34> */
.L_x_4947:
        /* <DEDUP_REMOVED lines=30> */
[-CC-:B------:R-:W-:Y:S01]  /*1600*/  FFMA.RM R12, R3, R13.reuse, R14.reuse ;  /* 0x0000000d030c7223 */ /* 0x180fe2000000400e */
[C---:B------:R-:W-:Y:S02]  /*1610*/  ISETP.NE.AND P4, PT, R11.reuse, RZ, PT ;  /* 0x000000ff0b00720c */ /* 0x040fe40003f85270 */
[----:B------:R-:W-:Y:S02]  /*1620*/  ISETP.NE.AND P3, PT, R11, RZ, PT ;  /* 0x000000ff0b00720c */ /* 0x000fe40003f65270 */
[----:B------:R-:W-:Y:S01]  /*1630*/  LOP3.LUT R7, R5, 0x7fffff, RZ, 0xc0, !PT ;  /* 0x007fffff05077812 */ /* 0x000fe200078ec0ff */
[----:B------:R-:W-:Y:S01]  /*1640*/  FFMA.RP R5, R3, R13, R14 ;  /* 0x0000000d03057223 */ /* 0x000fe2000000800e */
        /* <DEDUP_REMOVED lines=16> */
.L_x_4954:
[----:B------:R-:W-:-:S04]  /*1750*/  LOP3.LUT R0, R0, 0x80000000, RZ, 0xc0, !PT ;  /* 0x8000000000007812 */ /* 0x000fc800078ec0ff */
[----:B------:R-:W-:Y:S01]  /*1760*/  LOP3.LUT R0, R0, 0x7f800000, RZ, 0xfc, !PT ;  /* 0x7f80000000007812 */ /* 0x000fe200078efcff */
[----:B------:R-:W-:Y:S06]  /*1770*/  BRA `(.L_x_4955) ;  /* 0x0000000000047947 */ /* 0x000fec0003800000 */
.L_x_4953:
[----:B------:R-:W-:-:S07]  /*1780*/  IMAD R0, R12, 0x800000, R0 ;  /* 0x008000000c007824 */ /* 0x000fce00078e0200 */
.L_x_4955:
[----:B------:R-:W-:Y:S05]  /*1790*/  BSYNC.RECONVERGENT B2 ;  /* 0x0000000000027941 */ /* 0x000fea0003800200 */
.L_x_4952:
[----:B------:R-:W-:Y:S05]  /*17a0*/  BRA `(.L_x_4956) ;  /* 0x0000000000207947 */ /* 0x000fea0003800000 */
.L_x_4951:
[----:B------:R-:W-:-:S04]  /*17b0*/  LOP3.LUT R0, R3, 0x80000000, R0, 0x48, !PT ;  /* 0x8000000003007812 */ /* 0x000fc800078e4800 */
[----:B------:R-:W-:Y:S01]  /*17c0*/  LOP3.LUT R0, R0, 0x7f800000, RZ, 0xfc, !PT ;  /* 0x7f80000000007812 */ /* 0x000fe200078efcff */
[----:B------:R-:W-:Y:S06]  /*17d0*/  BRA `(.L_x_4956) ;  /* 0x0000000000147947 */ /* 0x000fec0003800000 */
.L_x_4950:
[----:B------:R-:W-:Y:S01]  /*17e0*/  LOP3.LUT R0, R3, 0x80000000, R0, 0x48, !PT ;  /* 0x8000000003007812 */ /* 0x000fe200078e4800 */
[----:B------:R-:W-:Y:S06]  /*17f0*/  BRA `(.L_x_4956) ;  /* 0x00000000000c7947 */ /* 0x000fec0003800000 */
.L_x_4949:
[----:B------:R-:W0:Y:S01]  /*1800*/  MUFU.RSQ R0, -QNAN ;  /* 0xffc0000000007908 */ /* 0x000e220000001400 */
[----:B------:R-:W-:Y:S05]  /*1810*/  BRA `(.L_x_4956) ;  /* 0x0000000000047947 */ /* 0x000fea0003800000 */
.L_x_4948:
[----:B------:R-:W-:-:S07]  /*1820*/  FADD.FTZ R0, R0, R3 ;  /* 0x0000000300007221 */ /* 0x000fce0000010000 */
.L_x_4956:
[----:B------:R-:W-:Y:S05]  /*1830*/  BSYNC.RECONVERGENT B1 ;  /* 0x0000000000017941 */ /* 0x000fea0003800200 */
.L_x_4946:
[----:B------:R-:W-:-:S04]  /*1840*/  HFMA2 R5, -RZ, RZ, 0, 0 ;  /* 0x00000000ff057431 */ /* 0x000fc800000001ff */
[----:B0-----:R-:W-:Y:S05]  /*1850*/  RET.REL.NODEC R4 `(_Z15SoftmaxWarpImplI10DirectLoadIffE11DirectStoreIffEfLi1ELi1ELi8ELi2ELb1EL9Algorithm0EEvT_T0_ll) ;  /* 0xffffffe404e87950 */ /* 0x001fea0003c3ffff */
.L_x_4957:
        /* <DEDUP_REMOVED lines=10> */
.L_x_8574:


//--------------------- .text._Z15SoftmaxWarpImplI10DirectLoadIffE11DirectStoreIffEfLi1ELi1ELi8ELi2ELb0EL9Algorithm0EEvT_T0_ll --------------------------
	.section	.text._Z15SoftmaxWarpImplI10DirectLoadIffE11DirectStoreIffEfLi1ELi1ELi8ELi2ELb0EL9Algorithm0EEvT_T0_ll,"ax",@progbits
	.align	128
        .global         _Z15SoftmaxWarpImplI10DirectLoadIffE11DirectStoreIffEfLi1ELi1ELi8ELi2ELb0EL9Algorithm0EEvT_T0_ll
        .type           _Z15SoftmaxWarpImplI10DirectLoadIffE11DirectStoreIffEfLi1ELi1ELi8ELi2ELb0EL9Algorithm0EEvT_T0_ll,@function
        .size           _Z15SoftmaxWarpImplI10DirectLoadIffE11DirectStoreIffEfLi1ELi1ELi8ELi2ELb0EL9Algorithm0EEvT_T0_ll,(.L_x_8575 - _Z15SoftmaxWarpImplI10DirectLoadIffE11DirectStoreIffEfLi1ELi1ELi8ELi2ELb0EL9Algorithm0EEvT_T0_ll)
        .other          _Z15SoftmaxWarpImplI10DirectLoadIffE11DirectStoreIffEfLi1ELi1ELi8ELi2ELb0EL9Algorithm0EEvT_T0_ll,@"STO_CUDA_ENTRY STV_DEFAULT"
_Z15SoftmaxWarpImplI10DirectLoadIffE11DirectStoreIffEfLi1ELi1ELi8ELi2ELb0EL9Algorithm0EEvT_T0_ll:
.text._Z15SoftmaxWarpImplI10DirectLoadIffE11DirectStoreIffEfLi1ELi1ELi8ELi2ELb0EL9Algorithm0EEvT_T0_ll:
        /* <DEDUP_REMOVED lines=23> */
.L_x_4958:
        /* <DEDUP_REMOVED lines=18> */
.L_x_4964:
        /* <DEDUP_REMOVED lines=41> */
[C---:B------:R-:W-:Y:S01]  /*0520*/  FFMA R3, R10.reuse, 1.4426950216293334961, -R3 ;  /* 0x3fb8aa3b0a037823 */ /* 0x040fe20000000803 */
[C---:B------:R-:W-:Y:S01]  /*0530*/  FADD R13, R11.reuse, -12583039 ;  /* 0xcb40007f0b0d7421 */ /* 0x040fe20000000000 */
[----:B------:R-:W-:Y:S02]  /*0540*/  IMAD.SHL.U32 R2, R11, 0x800000, RZ ;  /* 0x008000000b027824 */ /* 0x000fe400078e00ff */
[----:B------:R-:W-:Y:S01]  /*0550*/  FFMA R3, R10, 1.925963033500011079e-08, R3 ;  /* 0x32a570600a037823 */ /* 0x000fe20000000003 */
[----:B------:R-:W-:-:S04]  /*0560*/  FFMA R13, R14, 1.4426950216293334961, -R13 ;  /* 0x3fb8aa3b0e0d7823 */ /* 0x000fc8000000080d */
        /* <DEDUP_REMOVED lines=18> */
.L_x_4978:
        /* <DEDUP_REMOVED lines=11> */
[----:B0-----:R-:W-:Y:S05]  /*0740*/  CALL.REL.NOINC `($__internal_89_$__cuda_sm3x_div_rn_noftz_f32_slowpath) ;  /* 0x0000000800347944 */ /* 0x001fea0003c00000 */
[----:B------:R-:W-:-:S07]  /*0750*/  MOV R21, R0 ;  /* 0x0000000000157202 */ /* 0x000fce0000000f00 */
.L_x_4961:
[----:B------:R-:W-:Y:S05]  /*0760*/  BSYNC.RECONVERGENT B0 ;  /* 0x0000000000007941 */ /* 0x000fea0003800200 */
.L_x_4960:
        /* <DEDUP_REMOVED lines=22> */
[----:B0-----:R-:W-:Y:S05]  /*08d0*/  CALL.REL.NOINC `($__internal_89_$__cuda_sm3x_div_rn_noftz_f32_slowpath) ;  /* 0x0000000400d07944 */ /* 0x001fea0003c00000 */
[----:B------:R-:W-:-:S07]  /*08e0*/  IMAD.MOV.U32 R15, RZ, RZ, R0 ;  /* 0x000000ffff0f7224 */ /* 0x000fce00078e0000 */
.L_x_4963:
[----:B------:R-:W-:Y:S05]  /*08f0*/  BSYNC.RECONVERGENT B0 ;  /* 0x0000000000007941 */ /* 0x000fea0003800200 */
.L_x_4962:
        /* <DEDUP_REMOVED lines=11> */
.L_x_4959:
[----:B------:R-:W-:Y:S01]  /*09b0*/  HFMA2 R12, -RZ, RZ, 0, 2.384185791015625e-07 ;  /* 0x00000004ff0c7431 */ /* 0x000fe200000001ff */
[----:B------:R-:W-:Y:S01]  /*09c0*/  BSSY B0, `(.L_x_4965) ;  /* 0x0000006000007945 */ /* 0x000fe20003800000 */
[----:B------:R-:W-:Y:S02]  /*09d0*/  IMAD.MOV.U32 R11, RZ, RZ, 0x1f ;  /* 0x0000001fff0b7424 */ /* 0x000fe400078e00ff */
[----:B------:R-:W-:-:S07]  /*09e0*/  IMAD.MOV.U32 R15, RZ, RZ, -0x1 ;  /* 0xffffffffff0f7424 */ /* 0x000fce00078e00ff */
[----:B0-----:R-:W-:Y:S05]  /*09f0*/  WARPSYNC.COLLECTIVE R15, `(.L_x_4966) ;  /* 0x000000000f087348 */ /* 0x001fea0003c00000 */
[----:B------:R1:W2:Y:S02]  /*0a00*/  SHFL.BFLY P6, R14, R13, R12, R11 ;  /* 0x0c00000c0d0e7389 */ /* 0x0002a400000c000b */
[----:B012---:R-:W-:Y:S05]  /*0a10*/  ENDCOLLECTIVE ;  /* 0x000000000000791b */ /* 0x007fea0003800000 */
.L_x_4966:
[----:B------:R-:W-:Y:S05]  /*0a20*/  BSYNC B0 ;  /* 0x0000000000007941 */ /* 0x000fea0003800000 */
.L_x_4965:
[----:B------:R-:W-:Y:S01]  /*0a30*/  FMNMX R13, R13, R14, !PT ;  /* 0x0000000e0d0d7209 */ /* 0x000fe20007800000 */
[----:B------:R-:W-:Y:S01]  /*0a40*/  IMAD.MOV.U32 R11, RZ, RZ, 0x1f ;  /* 0x0000001fff0b7424 */ /* 0x000fe200078e00ff */
[----:B------:R-:W-:Y:S01]  /*0a50*/  MOV R12, 0x2 ;  /* 0x00000002000c7802 */ /* 0x000fe20000000f00 */
[----:B------:R-:W-:-:S07]  /*0a60*/  IMAD.MOV.U32 R15, RZ, RZ, -0x1 ;  /* 0xffffffffff0f7424 */ /* 0x000fce00078e00ff */
[----:B------:R-:W-:Y:S05]  /*0a70*/  WARPSYNC.COLLECTIVE R15, `(.L_x_4967) ;  /* 0x000000000f087348 */ /* 0x000fea0003c00000 */
[----:B------:R0:W1:Y:S02]  /*0a80*/  SHFL.BFLY P6, R14, R13, R12, R11 ;  /* 0x0c00000c0d0e7389 */ /* 0x00006400000c000b */
[----:B01----:R-:W-:Y:S05]  /*0a90*/  ENDCOLLECTIVE ;  /* 0x000000000000791b */ /* 0x003fea0003800000 */
.L_x_4967:
[----:B------:R-:W-:Y:S01]  /*0aa0*/  IMAD.MOV.U32 R12, RZ, RZ, 0x1 ;  /* 0x00000001ff0c7424 */ /* 0x000fe200078e00ff */
[----:B------:R-:W-:-:S04]  /*0ab0*/  FMNMX R3, R13, R14, !PT ;  /* 0x0000000e0d037209 */ /* 0x000fc80007800000 */
[----:B------:R-:W-:-:S07]  /*0ac0*/  MOV R13, R3 ;  /* 0x00000003000d7202 */ /* 0x000fce0000000f00 */
[----:B------:R-:W-:Y:S05]  /*0ad0*/  WARPSYNC.COLLECTIVE R15, `(.L_x_4968) ;  /* 0x000000000f087348 */ /* 0x000fea0003c00000 */
[----:B------:R0:W1:Y:S02]  /*0ae0*/  SHFL.BFLY P6, R14, R13, R12, R11 ;  /* 0x0c00000c0d0e7389 */ /* 0x00006400000c000b */
[----:B01----:R-:W-:Y:S05]  /*0af0*/  ENDCOLLECTIVE ;  /* 0x000000000000791b */ /* 0x003fea0003800000 */
.L_x_4968:
[----:B------:R-:W-:Y:S01]  /*0b00*/  MOV R13, R2 ;  /* 0x00000002000d7202 */ /* 0x000fe20000000f00 */
[----:B------:R-:W-:Y:S02]  /*0b10*/  IMAD.MOV.U32 R12, RZ, RZ, 0x4 ;  /* 0x00000004ff0c7424 */ /* 0x000fe400078e00ff */
[----:B------:R-:W-:-:S07]  /*0b20*/  IMAD.MOV.U32 R10, RZ, RZ, R14 ;  /* 0x000000ffff0a7224 */ /* 0x000fce00078e000e */
[----:B------:R-:W-:Y:S05]  /*0b30*/  WARPSYNC.COLLECTIVE R15, `(.L_x_4969) ;  /* 0x000000000f087348 */ /* 0x000fea0003c00000 */
[----:B------:R0:W1:Y:S02]  /*0b40*/  SHFL.BFLY P6, R14, R13, R12, R11 ;  /* 0x0c00000c0d0e7389 */ /* 0x00006400000c000b */
[----:B01----:R-:W-:Y:S05]  /*0b50*/  ENDCOLLECTIVE ;  /* 0x000000000000791b */ /* 0x003fea0003800000 */
.L_x_4969:
[----:B------:R-:W-:Y:S01]  /*0b60*/  FMNMX R10, R3, R10, !PT ;  /* 0x0000000a030a7209 */ /* 0x000fe20007800000 */
[----:B------:R-:W-:-:S04]  /*0b70*/  HFMA2 R3, -RZ, RZ, 0.96630859375, -0.0022525787353515625 ;  /* 0x3bbb989dff037431 */ /* 0x000fc800000001ff */
[----:B------:R-:W-:Y:S01]  /*0b80*/  FADD R24, R25, -R10 ;  /* 0x8000000a19187221 */ /* 0x000fe20000000000 */
[----:B------:R-:W-:Y:S01]  /*0b90*/  HFMA2 R12, -RZ, RZ, 0, 1.1920928955078125e-07 ;  /* 0x00000002ff0c7431 */ /* 0x000fe200000001ff */
[----:B------:R-:W-:-:S04]  /*0ba0*/  MOV R23, R14 ;  /* 0x0000000e00177202 */ /* 0x000fc80000000f00 */
[----:B------:R-:W-:Y:S01]  /*0bb0*/  FMNMX R23, R2, R23, !PT ;  /* 0x0000001702177209 */ /* 0x000fe20007800000 */
[----:B------:R-:W-:-:S04]  /*0bc0*/  IMAD.MOV.U32 R2, RZ, RZ, 0x437c0000 ;  /* 0x437c0000ff027424 */ /* 0x000fc800078e00ff */
[----:B------:R-:W-:-:S07]  /*0bd0*/  IMAD.MOV.U32 R13, RZ, RZ, R23 ;  /* 0x000000ffff0d7224 */ /* 0x000fce00078e0017 */
[----:B------:R-:W-:Y:S05]  /*0be0*/  WARPSYNC.COLLECTIVE R15, `(.L_x_4970) ;  /* 0x000000000f087348 */ /* 0x000fea0003c00000 */
[----:B------:R0:W1:Y:S02]  /*0bf0*/  SHFL.BFLY P6, R14, R13, R12, R11 ;  /* 0x0c00000c0d0e7389 */ /* 0x00006400000c000b */
[----:B01----:R-:W-:Y:S05]  /*0c00*/  ENDCOLLECTIVE ;  /* 0x000000000000791b */ /* 0x003fea0003800000 */
.L_x_4970:
[----:B------:R-:W-:Y:S02]  /*0c10*/  IMAD.MOV.U32 R12, RZ, RZ, 0x1 ;  /* 0x00000001ff0c7424 */ /* 0x000fe400078e00ff */
[----:B------:R-:W-:-:S05]  /*0c20*/  IMAD.MOV.U32 R0, RZ, RZ, R14 ;  /* 0x000000ffff007224 */ /* 0x000fca00078e000e */
[----:B------:R-:W-:Y:S01]  /*0c30*/  FMNMX R0, R23, R0, !PT ;  /* 0x0000000017007209 */ /* 0x000fe20007800000 */
[----:B------:R-:W-:-:S03]  /*0c40*/  FFMA.SAT R23, R24, R3, 0.5 ;  /* 0x3f00000018177423 */ /* 0x000fc60000002003 */
[----:B------:R-:W-:Y:S01]  /*0c50*/  MOV R13, R0 ;  /* 0x00000000000d7202 */ /* 0x000fe20000000f00 */
[----:B------:R-:W-:-:S04]  /*0c60*/  FFMA.RM R23, R23, R2, 12582913 ;  /* 0x4b40000117177423 */ /* 0x000fc80000004002 */
[----:B------:R-:W-:-:S07]  /*0c70*/  FADD R25, R23, -12583039 ;  /* 0xcb40007f17197421 */ /* 0x000fce0000000000 */
[----:B------:R-:W-:Y:S05]  /*0c80*/  WARPSYNC.COLLECTIVE R15, `(.L_x_4971) ;  /* 0x000000000f087348 */ /* 0x000fea0003c00000 */
[----:B------:R0:W1:Y:S02]  /*0c90*/  SHFL.BFLY P6, R14, R13, R12, R11 ;  /* 0x0c00000c0d0e7389 */ /* 0x00006400000c000b */
[----:B01----:R-:W-:Y:S05]  /*0ca0*/  ENDCOLLECTIVE ;  /* 0x000000000000791b */ /* 0x003fea0003800000 */
.L_x_4971:
[----:B------:R-:W-:-:S04]  /*0cb0*/  FFMA R25, R24, 1.4426950216293334961, -R25 ;  /* 0x3fb8aa3b18197823 */ /* 0x000fc80000000819 */
[----:B------:R-:W-:-:S06]  /*0cc0*/  FFMA R25, R24, 1.925963033500011079e-08, R25 ;  /* 0x32a5706018197823 */ /* 0x000fcc0000000019 */
[----:B------:R-:W0:Y:S01]  /*0cd0*/  MUFU.EX2 R25, R25 ;  /* 0x0000001900197308 */ /* 0x000e220000000800 */
[----:B------:R-:W-:Y:S01]  /*0ce0*/  IMAD.MOV.U32 R12, RZ, RZ, 0x4 ;  /* 0x00000004ff0c7424 */ /* 0x000fe200078e00ff */
[----:B------:R-:W-:Y:S02]  /*0cf0*/  FMNMX R10, R0, R14, !PT ;  /* 0x0000000e000a7209 */ /* 0x000fe40007800000 */
[----:B------:R-:W-:-:S03]  /*0d00*/  SHF.L.U32 R0, R23, 0x17, RZ ;  /* 0x0000001717007819 */ /* 0x000fc600000006ff */
[----:B------:R-:W-:Y:S02]  /*0d10*/  FADD R10, R21, -R10 ;  /* 0x8000000a150a7221 */ /* 0x000fe40000000000 */
[----:B0-----:R-:W-:Y:S02]  /*0d20*/  FMUL R0, R0, R25 ;  /* 0x0000001900007220 */ /* 0x001fe40000400000 */
[----:B------:R-:W-:Y:S02]  /*0d30*/  FFMA.SAT R3, R10, R3, 0.5 ;  /* 0x3f0000000a037423 */ /* 0x000fe40000002003 */
[----:B------:R-:W-:Y:S02]  /*0d40*/  FADD R13, RZ, R0 ;  /* 0x00000000ff0d7221 */ /* 0x000fe40000000000 */
[----:B------:R-:W-:-:S07]  /*0d50*/  FFMA.RM R2, R3, R2, 12582913 ;  /* 0x4b40000103027423 */ /* 0x000fce0000004002 */
[----:B------:R-:W-:Y:S05]  /*0d60*/  WARPSYNC.COLLECTIVE R15, `(.L_x_4972) ;  /* 0x000000000f087348 */ /* 0x000fea0003c00000 */
[----:B------:R0:W1:Y:S02]  /*0d70*/  SHFL.BFLY P6, R14, R13, R12, R11 ;  /* 0x0c00000c0d0e7389 */ /* 0x00006400000c000b */
[----:B01----:R-:W-:Y:S05]  /*0d80*/  ENDCOLLECTIVE ;  /* 0x000000000000791b */ /* 0x003fea0003800000 */
.L_x_4972:
[C---:B------:R-:W-:Y:S01]  /*0d90*/  FADD R21, R2.reuse, -12583039 ;  /* 0xcb40007f02157421 */ /* 0x040fe20000000000 */
[----:B------:R-:W-:-:S03]  /*0da0*/  SHF.L.U32 R2, R2, 0x17, RZ ;  /* 0x0000001702027819 */ /* 0x000fc600000006ff */
[----:B------:R-:W-:-:S04]  /*0db0*/  FFMA R21, R10, 1.4426950216293334961, -R21 ;  /* 0x3fb8aa3b0a157823 */ /* 0x000fc80000000815 */
[----:B------:R-:W-:Y:S01]  /*0dc0*/  FFMA R23, R10, 1.925963033500011079e-08, R21 ;  /* 0x32a570600a177823 */ /* 0x000fe20000000015 */
[----:B------:R-:W-:-:S05]  /*0dd0*/  IMAD.MOV.U32 R12, RZ, RZ, 0x2 ;  /* 0x00000002ff0c7424 */ /* 0x000fca00078e00ff */
[----:B------:R-:W0:Y:S01]  /*0de0*/  MUFU.EX2 R23, R23 ;  /* 0x0000001700177308 */ /* 0x000e220000000800 */
[----:B------:R-:W-:-:S05]  /*0df0*/  FADD R3, R13, R14 ;  /* 0x0000000e0d037221 */ /* 0x000fca0000000000 */
[----:B------:R-:W-:Y:S01]  /*0e00*/  MOV R13, R3 ;  /* 0x00000003000d7202 */ /* 0x000fe20000000f00 */
[----:B0-----:R-:W-:-:S07]  /*0e10*/  FMUL R2, R2, R23 ;  /* 0x0000001702027220 */ /* 0x001fce0000400000 */
[----:B------:R-:W-:Y:S05]  /*0e20*/  WARPSYNC.COLLECTIVE R15, `(.L_x_4973) ;  /* 0x000000000f087348 */ /* 0x000fea0003c00000 */
[----:B------:R0:W1:Y:S02]  /*0e30*/  SHFL.BFLY P6, R14, R13, R12, R11 ;  /* 0x0c00000c0d0e7389 */ /* 0x00006400000c000b */
[----:B01----:R-:W-:Y:S05]  /*0e40*/  ENDCOLLECTIVE ;  /* 0x000000000000791b */ /* 0x003fea0003800000 */
.L_x_4973:
[----:B------:R-:W-:Y:S01]  /*0e50*/  FADD R10, RZ, R2 ;  /* 0x00000002ff0a7221 */ /* 0x000fe20000000000 */
[----:B------:R-:W-:Y:S02]  /*0e60*/  HFMA2 R12, -RZ, RZ, 0, 5.9604644775390625e-08 ;  /* 0x00000001ff0c7431 */ /* 0x000fe400000001ff */
[----:B------:R-:W-:-:S04]  /*0e70*/  FADD R21, R3, R14 ;  /* 0x0000000e03157221 */ /* 0x000fc80000000000 */
[----:B------:R-:W-:-:S07]  /*0e80*/  IMAD.MOV.U32 R13, RZ, RZ, R21 ;  /* 0x000000ffff0d7224 */ /* 0x000fce00078e0015 */
[----:B------:R-:W-:Y:S05]  /*0e90*/  WARPSYNC.COLLECTIVE R15, `(.L_x_4974) ;  /* 0x000000000f087348 */ /* 0x000fea0003c00000 */
[----:B------:R0:W1:Y:S02]  /*0ea0*/  SHFL.BFLY P6, R14, R13, R12, R11 ;  /* 0x0c00000c0d0e7389 */ /* 0x00006400000c000b */
[----:B01----:R-:W-:Y:S05]  /*0eb0*/  ENDCOLLECTIVE ;  /* 0x000000000000791b */ /* 0x003fea0003800000 */
.L_x_4974:
[----:B------:R-:W-:Y:S01]  /*0ec0*/  MOV R13, R10 ;  /* 0x0000000a000d7202 */ /* 0x000fe20000000f00 */
[----:B------:R-:W-:Y:S02]  /*0ed0*/  IMAD.MOV.U32 R12, RZ, RZ, 0x4 ;  /* 0x00000004ff0c7424 */ /* 0x000fe400078e00ff */
[----:B------:R-:W-:-:S07]  /*0ee0*/  IMAD.MOV.U32 R24, RZ, RZ, R14 ;  /* 0x000000ffff187224 */ /* 0x000fce00078e000e */
[----:B------:R-:W-:Y:S05]  /*0ef0*/  WARPSYNC.COLLECTIVE R15, `(.L_x_4975) ;  /* 0x000000000f087348 */ /* 0x000fea0003c00000 */
[----:B------:R0:W1:Y:S02]  /*0f00*/  SHFL.BFLY P6, R14, R13, R12, R11 ;  /* 0x0c00000c0d0e7389 */ /* 0x00006400000c000b */
[----:B01----:R-:W-:Y:S05]  /*0f10*/  ENDCOLLECTIVE ;  /* 0x000000000000791b */ /* 0x003fea0003800000 */
.L_x_4975:
[----:B------:R-:W-:Y:S01]  /*0f20*/  FADD R3, R21, R24 ;  /* 0x0000001815037221 */ /* 0x000fe20000000000 */
[----:B------:R-:W-:Y:S01]  /*0f30*/  HFMA2 R12, -RZ, RZ, 0, 1.1920928955078125e-07 ;  /* 0x00000002ff0c7431 */ /* 0x000fe200000001ff */
[----:B------:R-:W-:-:S05]  /*0f40*/  MOV R23, R14 ;  /* 0x0000000e00177202 */ /* 0x000fca0000000f00 */
[----:B------:R-:W-:-:S04]  /*0f50*/  FADD R23, R10, R23 ;  /* 0x000000170a177221 */ /* 0x000fc80000000000 */
[----:B------:R-:W-:-:S07]  /*0f60*/  IMAD.MOV.U32 R13, RZ, RZ, R23 ;  /* 0x000000ffff0d7224 */ /* 0x000fce00078e0017 */
[----:B------:R-:W-:Y:S05]  /*0f70*/  WARPSYNC.COLLECTIVE R15, `(.L_x_4976) ;  /* 0x000000000f087348 */ /* 0x000fea0003c00000 */
[----:B------:R0:W1:Y:S02]  /*0f80*/  SHFL.BFLY P6, R14, R13, R12, R11 ;  /* 0x0c00000c0d0e7389 */ /* 0x00006400000c000b */
[----:B01----:R-:W-:Y:S05]  /*0f90*/  ENDCOLLECTIVE ;  /* 0x000000000000791b */ /* 0x003fea0003800000 */
.L_x_4976:
[----:B------:R-:W-:Y:S02]  /*0fa0*/  IMAD.MOV.U32 R12, RZ, RZ, 0x1 ;  /* 0x00000001ff0c7424 */ /* 0x000fe400078e00ff */
[----:B------:R-:W-:-:S04]  /*0fb0*/  IMAD.MOV.U32 R26, RZ, RZ, R14 ;  /* 0x000000ffff1a7224 */ /* 0x000fc800078e000e */
[----:B------:R-:W-:-:S05]  /*0fc0*/  FADD R26, R23, R26 ;  /* 0x0000001a171a7221 */ /* 0x000fca0000000000 */
[----:B------:R-:W-:-:S07]  /*0fd0*/  MOV R13, R26 ;  /* 0x0000001a000d7202 */ /* 0x000fce0000000f00 */
[----:B------:R-:W-:Y:S05]  /*0fe0*/  WARPSYNC.COLLECTIVE R15, `(.L_x_4977) ;  /* 0x000000000f087348 */ /* 0x000fea0003c00000 */
[----:B------:R0:W1:Y:S02]  /*0ff0*/  SHFL.BFLY P6, R14, R13, R12, R11 ;  /* 0x0c00000c0d0e7389 */ /* 0x00006400000c000b */
[----:B01----:R-:W-:Y:S05]  /*1000*/  ENDCOLLECTIVE ;  /* 0x000000000000791b */ /* 0x003fea0003800000 */
.L_x_4977:
[----:B------:R-:W-:Y:S05]  /*1010*/  BRA `(.L_x_4978) ;  /* 0xfffffff4009c7947 */ /* 0x000fea000383ffff */
        .weak           $__internal_89_$__cuda_sm3x_div_rn_noftz_f32_slowpath
        .type           $__internal_89_$__cuda_sm3x_div_rn_noftz_f32_slowpath,@function
        .size           $__internal_89_$__cuda_sm3x_div_rn_noftz_f32_slowpath,(.L_x_8575 - $__internal_89_$__cuda_sm3x_div_rn_noftz_f32_slowpath)
$__internal_89_$__cuda_sm3x_div_rn_noftz_f32_slowpath:
        /* <DEDUP_REMOVED lines=34> */
.L_x_4980:
        /* <DEDUP_REMOVED lines=35> */
[----:B------:R-:W-:Y:S01]  /*1470*/  VIADD R24, R3, 0x20 ;  /* 0x0000002003187836 */ /* 0x000fe20000000000 */
        /* <DEDUP_REMOVED lines=15> */
.L_x_4987:
[----:B------:R-:W-:-:S04]  /*1570*/  LOP3.LUT R0, R0, 0x80000000, RZ, 0xc0, !PT ;  /* 0x8000000000007812 */ /* 0x000fc800078ec0ff */
[----:B------:R-:W-:Y:S01]  /*1580*/  LOP3.LUT R0, R0, 0x7f800000, RZ, 0xfc, !PT ;  /* 0x7f80000000007812 */ /* 0x000fe200078efcff */
[----:B------:R-:W-:Y:S06]  /*1590*/  BRA `(.L_x_4988) ;  /* 0x0000000000047947 */ /* 0x000fec0003800000 */
.L_x_4986:
[----:B------:R-:W-:-:S07]  /*15a0*/  LEA R0, R14, R0, 0x17 ;  /* 0x000000000e007211 */ /* 0x000fce00078eb8ff */
.L_x_4988:
[----:B------:R-:W-:Y:S05]  /*15b0*/  BSYNC.RECONVERGENT B2 ;  /* 0x0000000000027941 */ /* 0x000fea0003800200 */
.L_x_4985:
[----:B------:R-:W-:Y:S05]  /*15c0*/  BRA `(.L_x_4989) ;  /* 0x0000000000207947 */ /* 0x000fea0003800000 */
.L_x_4984:
[----:B------:R-:W-:-:S04]  /*15d0*/  LOP3.LUT R0, R3, 0x80000000, R0, 0x48, !PT ;  /* 0x8000000003007812 */ /* 0x000fc800078e4800 */
[----:B------:R-:W-:Y:S01]  /*15e0*/  LOP3.LUT R0, R0, 0x7f800000, RZ, 0xfc, !PT ;  /* 0x7f80000000007812 */ /* 0x000fe200078efcff */
[----:B------:R-:W-:Y:S06]  /*15f0*/  BRA `(.L_x_4989) ;  /* 0x0000000000147947 */ /* 0x000fec0003800000 */
.L_x_4983:
[----:B------:R-:W-:Y:S01]  /*1600*/  LOP3.LUT R0, R3, 0x80000000, R0, 0x48, !PT ;  /* 0x8000000003007812 */ /* 0x000fe200078e4800 */
[----:B------:R-:W-:Y:S06]  /*1610*/  BRA `(.L_x_4989) ;  /* 0x00000000000c7947 */ /* 0x000fec0003800000 */
.L_x_4982:
[----:B------:R-:W0:Y:S01]  /*1620*/  MUFU.RSQ R0, -QNAN ;  /* 0xffc0000000007908 */ /* 0x000e220000001400 */
[----:B------:R-:W-:Y:S05]  /*1630*/  BRA `(.L_x_4989) ;  /* 0x0000000000047947 */ /* 0x000fea0003800000 */
.L_x_4981:
[----:B------:R-:W-:-:S07]  /*1640*/  FADD.FTZ R0, R0, R3 ;  /* 0x0000000300007221 */ /* 0x000fce0000010000 */
.L_x_4989:
[----:B------:R-:W-:Y:S05]  /*1650*/  BSYNC.RECONVERGENT B1 ;  /* 0x0000000000017941 */ /* 0x000fea0003800200 */
.L_x_4979:
[----:B------:R-:W-:Y:S02]  /*1660*/  HFMA2 R15, -RZ, RZ, 0, 0 ;  /* 0x00000000ff0f7431 */ /* 0x000fe400000001ff */
[----:B------:R-:W-:-:S04]  /*1670*/  IMAD.MOV.U32 R14, RZ, RZ, R12 ;  /* 0x000000ffff0e7224 */ /* 0x000fc800078e000c */
[----:B0-----:R-:W-:Y:S05]  /*1680*/  RET.REL.NODEC R14 `(_Z15SoftmaxWarpImplI10DirectLoadIffE11DirectStoreIffEfLi1ELi1ELi8ELi2ELb0EL9Algorithm0EEvT_T0_ll) ;  /* 0xffffffe80e5c7950 */ /* 0x001fea0003c3ffff */
.L_x_4990:
        /* <DEDUP_REMOVED lines=15> */
.L_x_8575:


//--------------------- .text._Z15SoftmaxWarpImplI10DirectLoadIffE11DirectStoreIffEfLi1ELi1ELi4ELi1ELb1EL9Algorithm0EEvT_T0_ll --------------------------
	.section	.text._Z15SoftmaxWarpImplI10DirectLoadIffE11DirectStoreIffEfLi1ELi1ELi4ELi1ELb1EL9Algorithm0EEvT_T0_ll,"ax",@progbits
	.align	128
        .global         _Z15SoftmaxWarpImplI10DirectLoadIffE11DirectStoreIffEfLi1ELi1ELi4ELi1ELb1EL9Algorithm0EEvT_T0_ll
        .type           _Z15SoftmaxWarpImplI10DirectLoadIffE11DirectStoreIffEfLi1ELi1ELi4ELi1ELb1EL9Algorithm0EEvT_T0_ll,@function
        .size           _Z15SoftmaxWarpImplI10DirectLoadIffE11DirectStoreIffEfLi1ELi1ELi4ELi1ELb1EL9Algorithm0EEvT_T0_ll,(.L_x_8577 - _Z15SoftmaxWarpImplI10DirectLoadIffE11DirectStoreIffEfLi1ELi1ELi4ELi1ELb1EL9Algorithm0EEvT_T0_ll)
        .other          _Z15SoftmaxWarpImplI10DirectLoadIffE11DirectStoreIffEfLi1ELi1ELi4ELi1ELb1EL9Algorithm0EEvT_T0_ll,@"STO_CUDA_ENTRY STV_DEFAULT"
_Z15SoftmaxWarpImplI10DirectLoadIffE11DirectStoreIffEfLi1ELi1ELi4ELi1ELb1EL9Algorithm0EEvT_T0_ll:
.text._Z15SoftmaxWarpImplI10DirectLoadIffE11DirectStoreIffEfLi1ELi1ELi4ELi1ELb1EL9Algorithm0EEvT_T0_ll:
        /* <DEDUP_REMOVED lines=24> */
.L_x_4991:
        /* <DEDUP_REMOVED lines=29> */
[----:B------:R-:W-:Y:S02]  /*0350*/  ISETP.NE.U32.AND P2, PT, R6, RZ, PT ;  /* 0x000000ff0600720c */ /* 0x000fe40003f45070 */
[----:B------:R-:W-:-:S03]  /*0360*/  MOV R11, RZ ;  /* 0x000000ff000b7202 */ /* 0x000fc60000000f00 */
        /* <DEDUP_REMOVED lines=16> */
.L_x_4993:
[----:B------:R-:W-:-:S07]  /*0470*/  MOV R0, 0x490 ;  /* 0x0000049000007802 */ /* 0x000fce0000000f00 */
[----:B0-----:R-:W-:Y:S05]  /*0480*/  CALL.REL.NOINC `($__internal_90_$__cuda_sm20_div_u64) ;  /* 0x0000001400647944 */ /* 0x001fea0003c00000 */
.L_x_4994:
[----:B------:R-:W-:Y:S05]  /*0490*/  BSYNC.RECONVERGENT B0 ;  /* 0x0000000000007941 */ /* 0x000fea0003800200 */
.L_x_4992:
        /* <DEDUP_REMOVED lines=49> */
[----:B------:R1:W2:Y:S02]  /*07b0*/  SHFL.BFLY PT, R14, R0, 0x1, 0x1f ;  /* 0x0c201f00000e7f89 */ /* 0x0002a400000e0000 */
.L_x_5015:
[----:B--2---:R-:W-:Y:S01]  /*07c0*/  FADD R13, R0, R14 ;  /* 0x0000000e000d7221 */ /* 0x004fe20000000000 */
[----:B------:R-:W-:Y:S03]  /*07d0*/  BSSY.RECONVERGENT B1, `(.L_x_4998) ;  /* 0x000000e000017945 */ /* 0x000fe60003800200 */
[----:B-1----:R-:W1:Y:S08]  /*07e0*/  MUFU.RCP R0, R13 ;  /* 0x0000000d00007308 */ /* 0x002e700000001000 */
        /* <DEDUP_REMOVED lines=10> */
[----:B0-----:R-:W-:Y:S05]  /*0890*/  CALL.REL.NOINC `($__internal_91_$__cuda_sm3x_div_rn_noftz_f32_slowpath) ;  /* 0x0000001400707944 */ /* 0x001fea0003c00000 */
[----:B------:R-:W-:-:S07]  /*08a0*/  IMAD.MOV.U32 R11, RZ, RZ, R0 ;  /* 0x000000ffff0b7224 */ /* 0x000fce00078e0000 */
.L_x_4999:
[----:B------:R-:W-:Y:S05]  /*08b0*/  BSYNC.RECONVERGENT B1 ;  /* 0x0000000000017941 */ /* 0x000fea0003800200 */
.L_x_4998:
[----:B------:R-:W-:Y:S01]  /*08c0*/  IMAD.MOV.U32 R9, RZ, RZ, R17 ;  /* 0x000000ffff097224 */ /* 0x000fe200078e0011 */
[----:B------:R-:W-:Y:S01]  /*08d0*/  MOV R8, R18 ;  /* 0x0000001200087202 */ /* 0x000fe20000000f00 */
[----:B------:R-:W-:Y:S06]  /*08e0*/  @P0 BRA `(.L_x_4996) ;  /* 0x0000000000300947 */ /* 0x000fec0003800000 */
[----:B------:R-:W1:Y:S01]  /*08f0*/  LDCU.128 UR4, c[0x0][0x390] ;  /* 0x00007200ff0477ac */ /* 0x000e620008000c00 */
[----:B------:R-:W-:Y:S02]  /*0900*/  IMAD.MOV.U32 R12, RZ, RZ, R2 ;  /* 0x000000ffff0c7224 */ /* 0x000fe400078e0002 */
[----:B------:R-:W-:Y:S02]  /*0910*/  IMAD.MOV.U32 R13, RZ, RZ, RZ ;  /* 0x000000ffff0d7224 */ /* 0x000fe400078e00ff */
[----:B-1----:R-:W-:Y:S02]  /*0920*/  IMAD R0, R20, UR6, RZ ;  /* 0x0000000614007c24 */ /* 0x002fe4000f8e02ff */
[----:B------:R-:W-:Y:S01]  /*0930*/  IMAD.WIDE.U32 R12, R19, UR6, R12 ;  /* 0x00000006130c7c25 */ /* 0x000fe2000f8e000c */
[----:B------:R-:W-:-:S03]  /*0940*/  R2UR UR6, R4 ;  /* 0x00000000040672ca */ /* 0x000fc600000e0000 */
[----:B------:R-:W-:Y:S01]  /*0950*/  IMAD R15, R19, UR7, R0 ;  /* 0x00000007130f7c24 */ /* 0x000fe2000f8e0200 */
[----:B------:R-:W-:Y:S02]  /*0960*/  R2UR UR7, R5 ;  /* 0x00000000050772ca */ /* 0x000fe400000e0000 */
[----:B------:R-:W-:Y:S02]  /*0970*/  LEA R14, P0, R12, UR4, 0x2 ;  /* 0x000000040c0e7c11 */ /* 0x000fe4000f8010ff */
[----:B------:R-:W-:-:S04]  /*0980*/  IADD3 R13, PT, PT, R13, R15, RZ ;  /* 0x0000000f0d0d7210 */ /* 0x000fc80007ffe0ff */
[----:B------:R-:W-:-:S05]  /*0990*/  LEA.HI.X R15, R12, UR5, R13, 0x2, P0 ;  /* 0x000000050c0f7c11 */ /* 0x000fca00080f140d */
[----:B------:R3:W-:Y:S02]  /*09a0*/  STG.E desc[UR6][R14.64], R11 ;  /* 0x0000000b0e007986 */ /* 0x0007e4000c101906 */
.L_x_4996:
[----:B------:R-:W-:Y:S05]  /*09b0*/  BSYNC B0 ;  /* 0x0000000000007941 */ /* 0x000fea0003800000 */
.L_x_4995:
[----:B------:R-:W-:-:S04]  /*09c0*/  ISETP.NE.U32.AND P0, PT, R16, RZ, PT ;  /* 0x000000ff1000720c */ /* 0x000fc80003f05070 */
[----:B------:R-:W-:-:S13]  /*09d0*/  ISETP.NE.AND.EX P0, PT, R10, RZ, PT, P0 ;  /* 0x000000ff0a00720c */ /* 0x000fda0003f05300 */
[----:B------:R-:W-:Y:S05]  /*09e0*/  @!P0 EXIT ;  /* 0x000000000000894d */ /* 0x000fea0003800000 */
.L_x_5010:
[----:B-1----:R-:W4:Y:S01]  /*09f0*/  LDC.64 R12, c[0x0][0x388] ;  /* 0x0000e200ff0c7b82 */ /* 0x002f220000000a00 */
[----:B-1----:R-:W-:Y:S01]  /*0a00*/  ISETP.GE.U32.AND P0, PT, R2, UR40, PT ;  /* 0x0000002802007c0c */ /* 0x002fe2000bf06070 */
[----:B------:R-:W-:-:S03]  /*0a10*/  IMAD.MOV.U32 R19, RZ, RZ, -0x800000 ;  /* 0xff800000ff137424 */ /* 0x000fc600078e00ff */
[----:B------:R-:W-:-:S03]  /*0a20*/  ISETP.GE.AND.EX P0, PT, RZ, UR41, PT, P0 ;  /* 0x00000029ff007c0c */ /* 0x000fc6000bf06300 */
[----:B---3--:R-:W1:Y:S10]  /*0a30*/  LDC.64 R14, c[0x0][0x380] ;  /* 0x0000e000ff0e7b82 */ /* 0x008e740000000a00 */
[----:B------:R-:W-:Y:S01]  /*0a40*/  @!P0 IMAD.MOV.U32 R10, RZ, RZ, R2 ;  /* 0x000000ffff0a8224 */ /* 0x000fe200078e0002 */
[----:B--2---:R-:W-:Y:S01]  /*0a50*/  @!P0 R2UR UR4, R4 ;  /* 0x00000000040482ca */ /* 0x004fe200000e0000 */
[----:B------:R-:W-:Y:S01]  /*0a60*/  @!P0 IMAD.MOV.U32 R11, RZ, RZ, RZ ;  /* 0x000000ffff0b8224 */ /* 0x000fe200078e00ff */
[----:B------:R-:W-:Y:S01]  /*0a70*/  @!P0 R2UR UR5, R5 ;  /* 0x00000000050582ca */ /* 0x000fe200000e0000 */
[----:B----4-:R-:W-:-:S02]  /*0a80*/  @!P0 IMAD R0, R8, R12, RZ ;  /* 0x0000000c08008224 */ /* 0x010fc400078e02ff */
[----:B------:R-:W-:-:S04]  /*0a90*/  @!P0 IMAD.WIDE.U32 R10, R9, R12, R10 ;  /* 0x0000000c090a8225 */ /* 0x000fc800078e000a */
[----:B------:R-:W-:Y:S01]  /*0aa0*/  @!P0 IMAD R13, R9, R13, R0 ;  /* 0x0000000d090d8224 */ /* 0x000fe200078e0200 */
[----:B-1----:R-:W-:-:S04]  /*0ab0*/  @!P0 LEA R14, P1, R10, R14, 0x2 ;  /* 0x0000000e0a0e8211 */ /* 0x002fc800078210ff */
[----:B------:R-:W-:-:S04]  /*0ac0*/  @!P0 IADD3 R0, PT, PT, R11, R13, RZ ;  /* 0x0000000d0b008210 */ /* 0x000fc80007ffe0ff */
[----:B------:R-:W-:-:S05]  /*0ad0*/  @!P0 LEA.HI.X R15, R10, R15, R0, 0x2, P1 ;  /* 0x0000000f0a0f8211 */ /* 0x000fca00008f1400 */
[----:B------:R-:W2:Y:S01]  /*0ae0*/  @!P0 LDG.E R19, desc[UR4][R14.64] ;  /* 0x000000040e138981 */ /* 0x000ea2000c1e1900 */
[----:B------:R-:W-:Y:S01]  /*0af0*/  UMOV UR4, 0xffffffff ;  /* 0xffffffff00047882 */ /* 0x000fe20000000000 */
[----:B------:R-:W-:Y:S01]  /*0b00*/  IMAD.MOV.U32 R13, RZ, RZ, -0x800000 ;  /* 0xff800000ff0d7424 */ /* 0x000fe200078e00ff */
[----:B--2---:R-:W-:Y:S01]  /*0b10*/  @!P0 FMNMX R13, R19, -INF , !PT ;  /* 0xff800000130d8809 */ /* 0x004fe20007800000 */
[----:B------:R-:W-:Y:S06]  /*0b20*/  BRA.DIV UR4, `(.L_x_5000) ;  /* 0x0000000a04847947 */ /* 0x000fec000b800000 */
[----:B------:R-:W1:Y:S01]  /*0b30*/  SHFL.BFLY PT, R14, R13, 0x2, 0x1f ;  /* 0x0c401f000d0e7f89 */ /* 0x000e6200000e0000 */
[----:B------:R-:W-:Y:S02]  /*0b40*/  HFMA2 R11, -RZ, RZ, 0.96630859375, -0.0022525787353515625 ;  /* 0x3bbb989dff0b7431 */ /* 0x000fe400000001ff */
        /* <DEDUP_REMOVED lines=17> */
.L_x_5021:
        /* <DEDUP_REMOVED lines=13> */
[----:B0-----:R-:W-:Y:S05]  /*0d30*/  CALL.REL.NOINC `($__internal_91_$__cuda_sm3x_div_rn_noftz_f32_slowpath) ;  /* 0x0000001000487944 */ /* 0x001fea0003c00000 */
.L_x_5002:
[----:B------:R-:W-:Y:S05]  /*0d40*/  BSYNC.RECONVERGENT B0 ;  /* 0x0000000000007941 */ /* 0x000fea0003800200 */
.L_x_5001:
        /* <DEDUP_REMOVED lines=24> */
.L_x_5004:
[----:B------:R-:W-:Y:S05]  /*0ed0*/  BSYNC.RECONVERGENT B0 ;  /* 0x0000000000007941 */ /* 0x000fea0003800200 */
.L_x_5003:
        /* <DEDUP_REMOVED lines=30> */
.L_x_5027:
        /* <DEDUP_REMOVED lines=14> */
[----:B------:R-:W-:-:S07]  /*11a0*/  MOV R11, R0 ;  /* 0x00000000000b7202 */ /* 0x000fce0000000f00 */
.L_x_5007:
[----:B------:R-:W-:Y:S05]  /*11b0*/  BSYNC.RECONVERGENT B0 ;  /* 0x0000000000007941 */ /* 0x000fea0003800200 */
.L_x_5006:
        /* <DEDUP_REMOVED lines=13> */
.L_x_5009:
[----:B------:R-:W-:Y:S05]  /*1290*/  BSYNC.RECONVERGENT B0 ;  /* 0x0000000000007941 */ /* 0x000fea0003800200 */
.L_x_5008:
[----:B------:R-:W-:-:S04]  /*12a0*/  IADD3 R9, P0, PT, R6, R17, RZ ;  /* 0x0000001106097210 */ /* 0x000fc80007f1e0ff */
[----:B------:R-:W-:Y:S02]  /*12b0*/  IADD3.X R8, PT, PT, R7, R10, RZ, P0, !PT ;  /* 0x0000000a07087210 */ /* 0x000fe400007fe4ff */
[----:B------:R-:W-:-:S04]  /*12c0*/  ISETP.GE.U32.AND P0, PT, R9, UR42, PT ;  /* 0x0000002a09007c0c */ /* 0x000fc8000bf06070 */
[----:B------:R-:W-:-:S13]  /*12d0*/  ISETP.GE.AND.EX P0, PT, R8, UR43, PT, P0 ;  /* 0x0000002b08007c0c */ /* 0x000fda000bf06300 */
[----:B------:R-:W-:Y:S05]  /*12e0*/  @!P0 BRA `(.L_x_5010) ;  /* 0xfffffff400c08947 */ /* 0x000fea000383ffff */
[----:B------:R-:W-:Y:S05]  /*12f0*/  EXIT ;  /* 0x000000000000794d */ /* 0x000fea0003800000 */
.L_x_4997:
[----:B------:R-:W-:Y:S01]  /*1300*/  IMAD.MOV.U32 R12, RZ, RZ, 0x2 ;  /* 0x00000002ff0c7424 */ /* 0x000fe200078e00ff */
[----:B------:R-:W-:Y:S01]  /*1310*/  MOV R11, 0x1f ;  /* 0x0000001f000b7802 */ /* 0x000fe20000000f00 */
[----:B------:R-:W-:Y:S02]  /*1320*/  IMAD.MOV.U32 R15, RZ, RZ, -0x1 ;  /* 0xffffffffff0f7424 */ /* 0x000fe400078e00ff */
[----:B------:R-:W-:Y:S02]  /*1330*/  HFMA2 R9, -RZ, RZ, 0.96630859375, -0.0022525787353515625 ;  /* 0x3bbb989dff097431 */ /* 0x000fe400000001ff */
[----:B------:R-:W-:-:S07]  /*1340*/  IMAD.MOV.U32 R8, RZ, RZ, 0x437c0000 ;  /* 0x437c0000ff087424 */ /* 0x000fce00078e00ff */
[----:B0-----:R-:W-:Y:S05]  /*1350*/  WARPSYNC.COLLECTIVE R15, `(.L_x_5011) ;  /* 0x000000000f087348 */ /* 0x001fea0003c00000 */
[----:B------:R1:W2:Y:S02]  /*1360*/  SHFL.BFLY P6, R14, R13, R12, R11 ;  /* 0x0c00000c0d0e7389 */ /* 0x0002a400000c000b */
[----:B012---:R-:W-:Y:S05]  /*1370*/  ENDCOLLECTIVE ;  /* 0x000000000000791b */ /* 0x007fea0003800000 */
.L_x_5011:
[----:B------:R-:W-:Y:S01]  /*1380*/  IMAD.MOV.U32 R12, RZ, RZ, 0x1 ;  /* 0x00000001ff0c7424 */ /* 0x000fe200078e00ff */
[----:B------:R-:W-:-:S04]  /*1390*/  FMNMX R0, R14, R13, !PT ;  /* 0x0000000d0e007209 */ /* 0x000fc80007800000 */
[----:B------:R-:W-:-:S07]  /*13a0*/  MOV R13, R0 ;  /* 0x00000000000d7202 */ /* 0x000fce0000000f00 */
[----:B------:R-:W-:Y:S05]  /*13b0*/  WARPSYNC.COLLECTIVE R15, `(.L_x_5012) ;  /* 0x000000000f087348 */ /* 0x000fea0003c00000 */
[----:B------:R0:W1:Y:S02]  /*13c0*/  SHFL.BFLY P6, R14, R13, R12, R11 ;  /* 0x0c00000c0d0e7389 */ /* 0x00006400000c000b */
[----:B01----:R-:W-:Y:S05]  /*13d0*/  ENDCOLLECTIVE ;  /* 0x000000000000791b */ /* 0x003fea0003800000 */
.L_x_5012:
        /* <DEDUP_REMOVED lines=15> */
.L_x_5013:
[----:B------:R-:W-:Y:S02]  /*14d0*/  IMAD.MOV.U32 R12, RZ, RZ, 0x1 ;  /* 0x00000001ff0c7424 */ /* 0x000fe400078e00ff */
[----:B------:R-:W-:-:S05]  /*14e0*/  FADD R0, R13, R14 ;  /* 0x0000000e0d007221 */ /* 0x000fca0000000000 */
[----:B------:R-:W-:-:S07]  /*14f0*/  MOV R13, R0 ;  /* 0x00000000000d7202 */ /* 0x000fce0000000f00 */
[----:B------:R-:W-:Y:S05]  /*1500*/  WARPSYNC.COLLECTIVE R15, `(.L_x_5014) ;  /* 0x000000000f087348 */ /* 0x000fea0003c00000 */
[----:B------:R0:W1:Y:S02]  /*1510*/  SHFL.BFLY P6, R14, R13, R12, R11 ;  /* 0x0c00000c0d0e7389 */ /* 0x00006400000c000b */
[----:B01----:R-:W-:Y:S05]  /*1520*/  ENDCOLLECTIVE ;  /* 0x000000000000791b */ /* 0x003fea0003800000 */
.L_x_5014:
[----:B------:R-:W-:Y:S05]  /*1530*/  BRA `(.L_x_5015) ;  /* 0xfffffff000a07947 */ /* 0x000fea000383ffff */
.L_x_5000:
[----:B------:R-:W-:Y:S01]  /*1540*/  HFMA2 R12, -RZ, RZ, 0, 1.1920928955078125e-07 ;  /* 0x00000002ff0c7431 */ /* 0x000fe200000001ff */
[----:B------:R-:W-:Y:S01]  /*1550*/  BSSY B0, `(.L_x_5016) ;  /* 0x0000006000007945 */ /* 0x000fe20003800000 */
[----:B------:R-:W-:Y:S01]  /*1560*/  IMAD.MOV.U32 R11, RZ, RZ, 0x1f ;  /* 0x0000001fff0b7424 */ /* 0x000fe200078e00ff */
[----:B------:R-:W-:-:S07]  /*1570*/  MOV R15, 0xffffffff ;  /* 0xffffffff000f7802 */ /* 0x000fce0000000f00 */
[----:B0-----:R-:W-:Y:S05]  /*1580*/  WARPSYNC.COLLECTIVE R15, `(.L_x_5017) ;  /* 0x000000000f087348 */ /* 0x001fea0003c00000 */
[----:B------:R1:W2:Y:S02]  /*1590*/  SHFL.BFLY P6, R14, R13, R12, R11 ;  /* 0x0c00000c0d0e7389 */ /* 0x0002a400000c000b */
[----:B012---:R-:W-:Y:S05]  /*15a0*/  ENDCOLLECTIVE ;  /* 0x000000000000791b */ /* 0x007fea0003800000 */
.L_x_5017:
[----:B------:R-:W-:Y:S05]  /*15b0*/  BSYNC B0 ;  /* 0x0000000000007941 */ /* 0x000fea0003800000 */
.L_x_5016:
[----:B------:R-:W-:Y:S01]  /*15c0*/  HFMA2 R11, -RZ, RZ, 0, 1.847743988037109375e-06 ;  /* 0x0000001fff0b7431 */ /* 0x000fe200000001ff */
[----:B------:R-:W-:Y:S01]  /*15d0*/  FMNMX R13, R14, R13, !PT ;  /* 0x0000000d0e0d7209 */ /* 0x000fe20007800000 */
[----:B------:R-:W-:Y:S01]  /*15e0*/  IMAD.MOV.U32 R12, RZ, RZ, 0x1 ;  /* 0x00000001ff0c7424 */ /* 0x000fe200078e00ff */
[----:B------:R-:W-:Y:S01]  /*15f0*/  MOV R17, 0x3bbb989d ;  /* 0x3bbb989d00117802 */ /* 0x000fe20000000f00 */
[----:B------:R-:W-:Y:S02]  /*1600*/  IMAD.MOV.U32 R15, RZ, RZ, -0x1 ;  /* 0xffffffffff0f7424 */ /* 0x000fe400078e00ff */
[----:B------:R-:W-:-:S07]  /*1610*/  IMAD.MOV.U32 R0, RZ, RZ, 0x437c0000 ;  /* 0x437c0000ff007424 */ /* 0x000fce00078e00ff */
[----:B------:R-:W-:Y:S05]  /*1620*/  WARPSYNC.COLLECTIVE R15, `(.L_x_5018) ;  /* 0x000000000f087348 */ /* 0x000fea0003c00000 */
[----:B------:R0:W1:Y:S02]  /*1630*/  SHFL.BFLY P6, R14, R13, R12, R11 ;  /* 0x0c00000c0d0e7389 */ /* 0x00006400000c000b */
[----:B01----:R-:W-:Y:S05]  /*1640*/  ENDCOLLECTIVE ;  /* 0x000000000000791b */ /* 0x003fea0003800000 */
.L_x_5018:
        /* <DEDUP_REMOVED lines=15> */
.L_x_5019:
[----:B------:R-:W-:Y:S02]  /*1740*/  IMAD.MOV.U32 R12, RZ, RZ, 0x1 ;  /* 0x00000001ff0c7424 */ /* 0x000fe400078e00ff */
[----:B------:R-:W-:-:S05]  /*1750*/  FADD R0, R13, R14 ;  /* 0x0000000e0d007221 */ /* 0x000fca0000000000 */
[----:B------:R-:W-:-:S07]  /*1760*/  MOV R13, R0 ;  /* 0x00000000000d7202 */ /* 0x000fce0000000f00 */
[----:B------:R-:W-:Y:S05]  /*1770*/  WARPSYNC.COLLECTIVE R15, `(.L_x_5020) ;  /* 0x000000000f087348 */ /* 0x000fea0003c00000 */
[----:B------:R0:W1:Y:S02]  /*1780*/  SHFL.BFLY P6, R14, R13, R12, R11 ;  /* 0x0c00000c0d0e7389 */ /* 0x00006400000c000b */
[----:B01----:R-:W-:Y:S05]  /*1790*/  ENDCOLLECTIVE ;  /* 0x000000000000791b */ /* 0x003fea0003800000 */
.L_x_5020:
[----:B------:R-:W-:Y:S05]  /*17a0*/  BRA `(.L_x_5021) ;  /* 0xfffffff4002c7947 */ /* 0x000fea000383ffff */
.L_x_5005:
[----:B------:R-:W-:Y:S01]  /*17b0*/  HFMA2 R12, -RZ, RZ, 0, 1.1920928955078125e-07 ;  /* 0x00000002ff0c7431 */ /* 0x000fe200000001ff */
[----:B------:R-:W-:Y:S01]  /*17c0*/  BSSY B0, `(.L_x_5022) ;  /* 0x0000006000007945 */ /* 0x000fe20003800000 */
[----:B------:R-:W-:Y:S01]  /*17d0*/  IMAD.MOV.U32 R11, RZ, RZ, 0x1f ;  /* 0x0000001fff0b7424 */ /* 0x000fe200078e00ff */
[----:B------:R-:W-:-:S07]  /*17e0*/  MOV R15, 0xffffffff ;  /* 0xffffffff000f7802 */ /* 0x000fce0000000f00 */
[----:B0-----:R-:W-:Y:S05]  /*17f0*/  WARPSYNC.COLLECTIVE R15, `(.L_x_5023) ;  /* 0x000000000f087348 */ /* 0x001fea0003c00000 */
[----:B------:R1:W2:Y:S02]  /*1800*/  SHFL.BFLY P6, R14, R13, R12, R11 ;  /* 0x0c00000c0d0e7389 */ /* 0x0002a400000c000b */
[----:B012---:R-:W-:Y:S05]  /*1810*/  ENDCOLLECTIVE ;  /* 0x000000000000791b */ /* 0x007fea0003800000 */
.L_x_5023:
[----:B------:R-:W-:Y:S05]  /*1820*/  BSYNC B0 ;  /* 0x0000000000007941 */ /* 0x000fea0003800000 */
.L_x_5022:
        /* <DEDUP_REMOVED lines=9> */
.L_x_5024:
        /* <DEDUP_REMOVED lines=15> */
.L_x_5025:
[----:B------:R-:W-:Y:S02]  /*19b0*/  IMAD.MOV.U32 R12, RZ, RZ, 0x1 ;  /* 0x00000001ff0c7424 */ /* 0x000fe400078e00ff */
[----:B------:R-:W-:-:S05]  /*19c0*/  FADD R0, R13, R14 ;  /* 0x0000000e0d007221 */ /* 0x000fca0000000000 */
[----:B------:R-:W-:-:S07]  /*19d0*/  MOV R13, R0 ;  /* 0x00000000000d7202 */ /* 0x000fce0000000f00 */
[----:B------:R-:W-:Y:S05]  /*19e0*/  WARPSYNC.COLLECTIVE R15, `(.L_x_5026) ;  /* 0x000000000f087348 */ /* 0x000fea0003c00000 */
[----:B------:R0:W1:Y:S02]  /*19f0*/  SHFL.BFLY P6, R14, R13, R12, R11 ;  /* 0x0c00000c0d0e7389 */ /* 0x00006400000c000b */
[----:B01----:R-:W-:Y:S05]  /*1a00*/  ENDCOLLECTIVE ;  /* 0x000000000000791b */ /* 0x003fea0003800000 */
.L_x_5026:
[----:B------:R-:W-:Y:S05]  /*1a10*/  BRA `(.L_x_5027) ;  /* 0xfffffff400a87947 */ /* 0x000fea000383ffff */
        .weak           $__internal_90_$__cuda_sm20_div_u64
        .type           $__internal_90_$__cuda_sm20_div_u64,@function
        .size           $__internal_90_$__cuda_sm20_div_u64,($__internal_91_$__cuda_sm3x_div_rn_noftz_f32_slowpath - $__internal_90_$__cuda_sm20_div_u64)
$__internal_90_$__cuda_sm20_div_u64:
        /* <DEDUP_REMOVED lines=67> */
[----:B------:R-:W-:Y:S06]  /*1e50*/  RET.REL.NODEC R2 `(_Z15SoftmaxWarpImplI10DirectLoadIffE11DirectStoreIffEfLi1ELi1ELi4ELi1ELb1EL9Algorithm0EEvT_T0_ll) ;  /* 0xffffffe002687950 */ /* 0x000fec0003c3ffff */
        .weak           $__internal_91_$__cuda_sm3x_div_rn_noftz_f32_slowpath
        .type           $__internal_91_$__cuda_sm3x_div_rn_noftz_f32_slowpath,@function
        .size           $__internal_91_$__cuda_sm3x_div_rn_noftz_f32_slowpath,(.L_x_8577 - $__internal_91_$__cuda_sm3x_div_rn_noftz_f32_slowpath)
$__internal_91_$__cuda_sm3x_div_rn_noftz_f32_slowpath:
        /* <DEDUP_REMOVED lines=34> */
.L_x_5029:
        /* <DEDUP_REMOVED lines=51> */
.L_x_5036:
[----:B------:R-:W-:-:S04]  /*23b0*/  LOP3.LUT R0, R0, 0x80000000, RZ, 0xc0, !PT ;  /* 0x8000000000007812 */ /* 0x000fc800078ec0ff */
[----:B------:R-:W-:Y:S01]  /*23c0*/  LOP3.LUT R0, R0, 0x7f800000, RZ, 0xfc, !PT ;  /* 0x7f80000000007812 */ /* 0x000fe200078efcff */
[----:B------:R-:W-:Y:S06]  /*23d0*/  BRA `(.L_x_5037) ;  /* 0x0000000000047947 */ /* 0x000fec0003800000 */
.L_x_5035:
[----:B------:R-:W-:-:S07]  /*23e0*/  IMAD R0, R21, 0x800000, R0 ;  /* 0x0080000015007824 */ /* 0x000fce00078e0200 */
.L_x_5037:
[----:B------:R-:W-:Y:S05]  /*23f0*/  BSYNC.RECONVERGENT B3 ;  /* 0x0000000000037941 */ /* 0x000fea0003800200 */
.L_x_5034:
[----:B------:R-:W-:Y:S05]  /*2400*/  BRA `(.L_x_5038) ;  /* 0x0000000000207947 */ /* 0x000fea0003800000 */
.L_x_5033:
[----:B------:R-:W-:-:S04]  /*2410*/  LOP3.LUT R0, R11, 0x80000000, R0, 0x48, !PT ;  /* 0x800000000b007812 */ /* 0x000fc800078e4800 */
[----:B------:R-:W-:Y:S01]  /*2420*/  LOP3.LUT R0, R0, 0x7f800000, RZ, 0xfc, !PT ;  /* 0x7f80000000007812 */ /* 0x000fe200078efcff */
[----:B------:R-:W-:Y:S06]  /*2430*/  BRA `(.L_x_5038) ;  /* 0x0000000000147947 */ /* 0x000fec0003800000 */
.L_x_5032:
[----:B------:R-:W-:Y:S01]  /*2440*/  LOP3.LUT R0, R11, 0x80000000, R0, 0x48, !PT ;  /* 0x800000000b007812 */ /* 0x000fe200078e4800 */
[----:B------:R-:W-:Y:S06]  /*2450*/  BRA `(.L_x_5038) ;  /* 0x00000000000c7947 */ /* 0x000fec0003800000 */
.L_x_5031:
[----:B------:R-:W0:Y:S01]  /*2460*/  MUFU.RSQ R0, -QNAN ;  /* 0xffc0000000007908 */ /* 0x000e220000001400 */
[----:B------:R-:W-:Y:S05]  /*2470*/  BRA `(.L_x_5038) ;  /* 0x0000000000047947 */ /* 0x000fea0003800000 */
.L_x_5030:
[----:B------:R-:W-:-:S07]  /*2480*/  FADD.FTZ R0, R0, R11 ;  /* 0x0000000b00007221 */ /* 0x000fce0000010000 */
.L_x_5038:
[----:B------:R-:W-:Y:S05]  /*2490*/  BSYNC.RECONVERGENT B2 ;  /* 0x0000000000027941 */ /* 0x000fea0003800200 */
.L_x_5028:
[----:B------:R-:W-:-:S04]  /*24a0*/  HFMA2 R13, -RZ, RZ, 0, 0 ;  /* 0x00000000ff0d7431 */ /* 0x000fc800000001ff */
[----:B0-----:R-:W-:Y:S05]  /*24b0*/  RET.REL.NODEC R12 `(_Z15SoftmaxWarpImplI10DirectLoadIffE11DirectStoreIffEfLi1ELi1ELi4ELi1ELb1EL9Algorithm0EEvT_T0_ll) ;  /* 0xffffffd80cd07950 */ /* 0x001fea0003c3ffff */
.L_x_5039:
        /* <DEDUP_REMOVED lines=12> */
.L_x_8577:


//--------------------- .text._Z15SoftmaxWarpImplI10DirectLoadIffE11DirectStoreIffEfLi1ELi1ELi4ELi1ELb0EL9Algorithm0EEvT_T0_ll --------------------------
	.section	.text._Z15SoftmaxWarpImplI10DirectLoadIffE11DirectStoreIffEfLi1ELi1ELi4ELi1ELb0EL9Algorithm0EEvT_T0_ll,"ax",@progbits
	.align	128
        .global         _Z15SoftmaxWarpImplI10DirectLoadIffE11DirectStoreIffEfLi1ELi1ELi4ELi1ELb0EL9Algorithm0EEvT_T0_ll
        .type           _Z15SoftmaxWarpImplI10DirectLoadIffE11DirectStoreIffEfLi1ELi1ELi4ELi1ELb0EL9Algorithm0EEvT_T0_ll,@function
        .size           _Z15SoftmaxWarpImplI10DirectLoadIffE11DirectStoreIffEfLi1ELi1ELi4ELi1ELb0EL9Algorithm0EEvT_T0_ll,(.L_x_8579 - _Z15SoftmaxWarpImplI10DirectLoadIffE11DirectStoreIffEfLi1ELi1ELi4ELi1ELb0EL9Algorithm0EEvT_T0_ll)
        .other          _Z15SoftmaxWarpImplI10DirectLoadIffE11DirectStoreIffEfLi1ELi1ELi4ELi1ELb0EL9Algorithm0EEvT_T0_ll,@"STO_CUDA_ENTRY STV_DEFAULT"
_Z15SoftmaxWarpImplI10DirectLoadIffE11DirectStoreIffEfLi1ELi1ELi4ELi1ELb0EL9Algorithm0EEvT_T0_ll:
.text._Z15SoftmaxWarpImplI10DirectLoadIffE11DirectStoreIffEfLi1ELi1ELi4ELi1ELb0EL9Algorithm0EEvT_T0_ll:
        /* <DEDUP_REMOVED lines=24> */
.L_x_5040:
        /* <DEDUP_REMOVED lines=47> */
.L_x_5042:
[----:B------:R-:W-:-:S07]  /*0470*/  MOV R0, 0x490 ;  /* 0x0000049000007802 */ /* 0x000fce0000000f00 */
[----:B0-----:R-:W-:Y:S05]  /*0480*/  CALL.REL.NOINC `($__internal_92_$__cuda_sm20_div_u64) ;  /* 0x0000001000ec7944 */ /* 0x001fea0003c00000 */
.L_x_5043:
[----:B------:R-:W-:Y:S05]  /*0490*/  BSYNC.RECONVERGENT B0 ;  /* 0x0000000000007941 */ /* 0x000fea0003800200 */
.L_x_5041:
        /* <DEDUP_REMOVED lines=42> */
.L_x_5060:
        /* <DEDUP_REMOVED lines=11> */
[----:B------:R-:W-:Y:S01]  /*07f0*/  MOV R12, 0x820 ;  /* 0x00000820000c7802 */ /* 0x000fe20000000f00 */
[----:B------:R-:W-:-:S07]  /*0800*/  IMAD.MOV.U32 R11, RZ, RZ, R13 ;  /* 0x000000ffff0b7224 */ /* 0x000fce00078e000d */
[----:B0-----:R-:W-:Y:S05]  /*0810*/  CALL.REL.NOINC `($__internal_93_$__cuda_sm3x_div_rn_noftz_f32_slowpath) ;  /* 0x0000001400187944 */ /* 0x001fea0003c00000 */
[----:B------:R-:W-:-:S07]  /*0820*/  MOV R15, R11 ;  /* 0x0000000b000f7202 */ /* 0x000fce0000000f00 */
.L_x_5048:
[----:B------:R-:W-:Y:S05]  /*0830*/  BSYNC.RECONVERGENT B1 ;  /* 0x0000000000017941 */ /* 0x000fea0003800200 */
.L_x_5047:
[----:B------:R-:W1:Y:S01]  /*0840*/  LDCU.128 UR4, c[0x0][0x390] ;  /* 0x00007200ff0477ac */ /* 0x000e620008000c00 */
[----:B------:R-:W-:Y:S02]  /*0850*/  IMAD.MOV.U32 R10, RZ, RZ, R2 ;  /* 0x000000ffff0a7224 */ /* 0x000fe400078e0002 */
[----:B------:R-:W-:Y:S02]  /*0860*/  IMAD.MOV.U32 R11, RZ, RZ, RZ ;  /* 0x000000ffff0b7224 */ /* 0x000fe400078e00ff */
[----:B-1----:R-:W-:Y:S02]  /*0870*/  IMAD R0, R8, UR6, RZ ;  /* 0x0000000608007c24 */ /* 0x002fe4000f8e02ff */
[----:B------:R-:W-:Y:S01]  /*0880*/  IMAD.WIDE.U32 R10, R9, UR6, R10 ;  /* 0x00000006090a7c25 */ /* 0x000fe2000f8e000a */
[----:B------:R-:W-:-:S03]  /*0890*/  R2UR UR6, R4 ;  /* 0x00000000040672ca */ /* 0x000fc600000e0000 */
[----:B------:R-:W-:Y:S01]  /*08a0*/  IMAD R9, R9, UR7, R0 ;  /* 0x0000000709097c24 */ /* 0x000fe2000f8e0200 */
[----:B------:R-:W-:Y:S01]  /*08b0*/  R2UR UR7, R5 ;  /* 0x00000000050772ca */ /* 0x000fe200000e0000 */
[----:B------:R-:W-:Y:S01]  /*08c0*/  IMAD.MOV.U32 R8, RZ, RZ, R16 ;  /* 0x000000ffff087224 */ /* 0x000fe200078e0010 */
[----:B------:R-:W-:Y:S02]  /*08d0*/  LEA R12, P0, R10, UR4, 0x2 ;  /* 0x000000040a0c7c11 */ /* 0x000fe4000f8010ff */
[----:B------:R-:W-:-:S04]  /*08e0*/  IADD3 R9, PT, PT, R11, R9, RZ ;  /* 0x000000090b097210 */ /* 0x000fc80007ffe0ff */
[----:B------:R-:W-:Y:S01]  /*08f0*/  LEA.HI.X R13, R10, UR5, R9, 0x2, P0 ;  /* 0x000000050a0d7c11 */ /* 0x000fe200080f1409 */
[----:B------:R-:W-:-:S04]  /*0900*/  IMAD.MOV.U32 R9, RZ, RZ, R17 ;  /* 0x000000ffff097224 */ /* 0x000fc800078e0011 */
[----:B------:R3:W-:Y:S03]  /*0910*/  STG.E desc[UR6][R12.64], R15 ;  /* 0x0000000f0c007986 */ /* 0x0007e6000c101906 */
.L_x_5045:
[----:B------:R-:W-:Y:S05]  /*0920*/  BSYNC B0 ;  /* 0x0000000000007941 */ /* 0x000fea0003800000 */
.L_x_5044:
[----:B------:R-:W-:-:S04]  /*0930*/  ISETP.NE.U32.AND P0, PT, R18, RZ, PT ;  /* 0x000000ff1200720c */ /* 0x000fc80003f05070 */
[----:B------:R-:W-:-:S13]  /*0940*/  ISETP.NE.AND.EX P0, PT, R19, RZ, PT, P0 ;  /* 0x000000ff1300720c */ /* 0x000fda0003f05300 */
[----:B------:R-:W-:Y:S05]  /*0950*/  @!P0 EXIT ;  /* 0x000000000000894d */ /* 0x000fea0003800000 */
.L_x_5055:
[----:B-1----:R-:W-:Y:S01]  /*0960*/  MOV R10, R2 ;  /* 0x00000002000a7202 */ /* 0x002fe20000000f00 */
[----:B------:R-:W-:Y:S01]  /*0970*/  IMAD R0, R8, UR38, RZ ;  /* 0x0000002608007c24 */ /* 0x000fe2000f8e02ff */
[----:B--2---:R-:W-:Y:S01]  /*0980*/  R2UR UR4, R4 ;  /* 0x00000000040472ca */ /* 0x004fe200000e0000 */
[----:B------:R-:W-:Y:S01]  /*0990*/  IMAD.MOV.U32 R11, RZ, RZ, RZ ;  /* 0x000000ffff0b7224 */ /* 0x000fe200078e00ff */
[----:B------:R-:W-:Y:S01]  /*09a0*/  R2UR UR5, R5 ;  /* 0x00000000050572ca */ /* 0x000fe200000e0000 */
        /* <DEDUP_REMOVED lines=28> */
.L_x_5066:
        /* <DEDUP_REMOVED lines=13> */
[----:B0-----:R-:W-:Y:S05]  /*0c40*/  CALL.REL.NOINC `($__internal_93_$__cuda_sm3x_div_rn_noftz_f32_slowpath) ;  /* 0x00000010000c7944 */ /* 0x001fea0003c00000 */
.L_x_5051:
[----:B------:R-:W-:Y:S05]  /*0c50*/  BSYNC.RECONVERGENT B0 ;  /* 0x0000000000007941 */ /* 0x000fea0003800200 */
.L_x_5050:
[----:B------:R-:W-:Y:S01]  /*0c60*/  IADD3 R17, P0, PT, R6, R9, RZ ;  /* 0x0000000906117210 */ /* 0x000fe20007f1e0ff */
[----:B------:R-:W-:Y:S02]  /*0c70*/  HFMA2 R13, -RZ, RZ, 0, 0 ;  /* 0x00000000ff0d7431 */ /* 0x000fe400000001ff */
[----:B------:R-:W-:Y:S01]  /*0c80*/  IMAD R0, R8, UR42, RZ ;  /* 0x0000002a08007c24 */ /* 0x000fe2000f8e02ff */
[C---:B------:R-:W-:Y:S01]  /*0c90*/  R2UR UR4, R4.reuse ;  /* 0x00000000040472ca */ /* 0x040fe200000e0000 */
[----:B------:R-:W-:Y:S01]  /*0ca0*/  IMAD.MOV.U32 R12, RZ, RZ, R2 ;  /* 0x000000ffff0c7224 */ /* 0x000fe200078e0002 */
[----:B------:R-:W-:Y:S01]  /*0cb0*/  IADD3.X R10, PT, PT, R7, R8, RZ, P0, !PT ;  /* 0x00000008070a7210 */ /* 0x000fe200007fe4ff */
[----:B------:R-:W-:Y:S01]  /*0cc0*/  IMAD R15, R9, UR43, R0 ;  /* 0x0000002b090f7c24 */ /* 0x000fe2000f8e0200 */
[C---:B------:R-:W-:Y:S02]  /*0cd0*/  R2UR UR5, R5.reuse ;  /* 0x00000000050572ca */ /* 0x040fe400000e0000 */
[----:B------:R-:W-:Y:S01]  /*0ce0*/  R2UR UR6, R4 ;  /* 0x00000000040672ca */ /* 0x000fe200000e0000 */
[----:B------:R-:W-:Y:S01]  /*0cf0*/  IMAD R0, R10, UR38, RZ ;  /* 0x000000260a007c24 */ /* 0x000fe2000f8e02ff */
[----:B------:R-:W-:Y:S01]  /*0d00*/  R2UR UR7, R5 ;  /* 0x00000000050772ca */ /* 0x000fe200000e0000 */
[----:B------:R-:W-:-:S04]  /*0d10*/  IMAD.WIDE.U32 R8, R9, UR42, R12 ;  /* 0x0000002a09087c25 */ /* 0x000fc8000f8e000c */
[----:B------:R-:W-:Y:S01]  /*0d20*/  IMAD.WIDE.U32 R12, R17, UR38, R12 ;  /* 0x00000026110c7c25 */ /* 0x000fe2000f8e000c */
[----:B------:R-:W-:-:S03]  /*0d30*/  LEA R14, P0, R8, UR40, 0x2 ;  /* 0x00000028080e7c11 */ /* 0x000fc6000f8010ff */
[----:B------:R-:W-:Y:S01]  /*0d40*/  IMAD R19, R17, UR39, R0 ;  /* 0x0000002711137c24 */ /* 0x000fe2000f8e0200 */
[----:B------:R-:W-:Y:S01]  /*0d50*/  LEA R18, P1, R12, UR36, 0x2 ;  /* 0x000000240c127c11 */ /* 0x000fe2000f8210ff */
[----:B------:R-:W-:-:S03]  /*0d60*/  IMAD.IADD R15, R9, 0x1, R15 ;  /* 0x00000001090f7824 */ /* 0x000fc600078e020f */
[----:B------:R-:W-:Y:S02]  /*0d70*/  IADD3 R9, PT, PT, R13, R19, RZ ;  /* 0x000000130d097210 */ /* 0x000fe40007ffe0ff */
[----:B------:R-:W-:Y:S02]  /*0d80*/  LEA.HI.X R15, R8, UR41, R15, 0x2, P0 ;  /* 0x00000029080f7c11 */ /* 0x000fe400080f140f */
[----:B------:R-:W-:-:S03]  /*0d90*/  LEA.HI.X R19, R12, UR37, R9, 0x2, P1 ;  /* 0x000000250c137c11 */ /* 0x000fc600088f1409 */
[----:B------:R1:W-:Y:S04]  /*0da0*/  STG.E desc[UR4][R14.64], R11 ;  /* 0x0000000b0e007986 */ /* 0x0003e8000c101904 */
[----:B------:R-:W2:Y:S01]  /*0db0*/  LDG.E R19, desc[UR6][R18.64] ;  /* 0x0000000612137981 */ /* 0x000ea2000c1e1900 */
[----:B------:R-:W-:Y:S01]  /*0dc0*/  UMOV UR4, 0xffffffff ;  /* 0xffffffff00047882 */ /* 0x000fe20000000000 */
[----:B--2---:R-:W-:Y:S02]  /*0dd0*/  FMNMX R13, R19, -INF , !PT ;  /* 0xff800000130d7809 */ /* 0x004fe40007800000 */
[----:B-1----:R-:W-:Y:S05]  /*0de0*/  BRA.DIV UR4, `(.L_x_5052) ;  /* 0x0000000604f87947 */ /* 0x002fea000b800000 */
[----:B------:R-:W1:Y:S01]  /*0df0*/  SHFL.BFLY PT, R14, R13, 0x2, 0x1f ;  /* 0x0c401f000d0e7f89 */ /* 0x000e6200000e0000 */
[----:B------:R-:W-:Y:S01]  /*0e00*/  IMAD.MOV.U32 R9, RZ, RZ, 0x3bbb989d ;  /* 0x3bbb989dff097424 */ /* 0x000fe200078e00ff */
[----:B------:R-:W-:Y:S02]  /*0e10*/  MOV R11, 0x437c0000 ;  /* 0x437c0000000b7802 */ /* 0x000fe40000000f00 */
        /* <DEDUP_REMOVED lines=16> */
.L_x_5072:
        /* <DEDUP_REMOVED lines=14> */
.L_x_5054:
[----:B------:R-:W-:Y:S05]  /*1000*/  BSYNC.RECONVERGENT B0 ;  /* 0x0000000000007941 */ /* 0x000fea0003800200 */
.L_x_5053:
        /* <DEDUP_REMOVED lines=17> */
.L_x_5046:
[----:B------:R-:W-:Y:S02]  /*1120*/  HFMA2 R12, -RZ, RZ, 0, 1.1920928955078125e-07 ;  /* 0x00000002ff0c7431 */ /* 0x000fe400000001ff */
[----:B------:R-:W-:Y:S01]  /*1130*/  IMAD.MOV.U32 R11, RZ, RZ, 0x1f ;  /* 0x0000001fff0b7424 */ /* 0x000fe200078e00ff */
[----:B------:R-:W-:Y:S01]  /*1140*/  MOV R15, 0xffffffff ;  /* 0xffffffff000f7802 */ /* 0x000fe20000000f00 */
[----:B------:R-:W-:Y:S01]  /*1150*/  IMAD.MOV.U32 R21, RZ, RZ, 0x3bbb989d ;  /* 0x3bbb989dff157424 */ /* 0x000fe200078e00ff */
[----:B------:R-:W-:-:S07]  /*1160*/  MOV R10, 0x437c0000 ;  /* 0x437c0000000a7802 */ /* 0x000fce0000000f00 */
[----:B0-----:R-:W-:Y:S05]  /*1170*/  WARPSYNC.COLLECTIVE R15, `(.L_x_5056) ;  /* 0x000000000f087348 */ /* 0x001fea0003c00000 */
[----:B------:R1:W2:Y:S02]  /*1180*/  SHFL.BFLY P6, R14, R13, R12, R11 ;  /* 0x0c00000c0d0e7389 */ /* 0x0002a400000c000b */
[----:B012---:R-:W-:Y:S05]  /*1190*/  ENDCOLLECTIVE ;  /* 0x000000000000791b */ /* 0x007fea0003800000 */
.L_x_5056:
[----:B------:R-:W-:Y:S01]  /*11a0*/  HFMA2 R12, -RZ, RZ, 0, 5.9604644775390625e-08 ;  /* 0x00000001ff0c7431 */ /* 0x000fe200000001ff */
[----:B------:R-:W-:-:S05]  /*11b0*/  FMNMX R0, R13, R14, !PT ;  /* 0x0000000e0d007209 */ /* 0x000fca0007800000 */
[----:B------:R-:W-:-:S07]  /*11c0*/  IMAD.MOV.U32 R13, RZ, RZ, R0 ;  /* 0x000000ffff0d7224 */ /* 0x000fce00078e0000 */
[----:B------:R-:W-:Y:S05]  /*11d0*/  WARPSYNC.COLLECTIVE R15, `(.L_x_5057) ;  /* 0x000000000f087348 */ /* 0x000fea0003c00000 */
[----:B------:R0:W1:Y:S02]  /*11e0*/  SHFL.BFLY P6, R14, R13, R12, R11 ;  /* 0x0c00000c0d0e7389 */ /* 0x00006400000c000b */
[----:B01----:R-:W-:Y:S05]  /*11f0*/  ENDCOLLECTIVE ;  /* 0x000000000000791b */ /* 0x003fea0003800000 */
.L_x_5057:
[----:B------:R-:W-:Y:S01]  /*1200*/  HFMA2 R12, -RZ, RZ, 0, 1.1920928955078125e-07 ;  /* 0x00000002ff0c7431 */ /* 0x000fe200000001ff */
        /* <DEDUP_REMOVED lines=14> */
.L_x_5058:
[----:B------:R-:W-:Y:S01]  /*12f0*/  MOV R12, 0x1 ;  /* 0x00000001000c7802 */ /* 0x000fe20000000f00 */
[----:B------:R-:W-:-:S04]  /*1300*/  FADD R0, R13, R14 ;  /* 0x0000000e0d007221 */ /* 0x000fc80000000000 */
[----:B------:R-:W-:-:S07]  /*1310*/  IMAD.MOV.U32 R13, RZ, RZ, R0 ;  /* 0x000000ffff0d7224 */ /* 0x000fce00078e0000 */
[----:B------:R-:W-:Y:S05]  /*1320*/  WARPSYNC.COLLECTIVE R15, `(.L_x_5059) ;  /* 0x000000000f087348 */ /* 0x000fea0003c00000 */
[----:B------:R0:W1:Y:S02]  /*1330*/  SHFL.BFLY P6, R14, R13, R12, R11 ;  /* 0x0c00000c0d0e7389 */ /* 0x00006400000c000b */
[----:B01----:R-:W-:Y:S05]  /*1340*/  ENDCOLLECTIVE ;  /* 0x000000000000791b */ /* 0x003fea0003800000 */
.L_x_5059:
[----:B------:R-:W-:Y:S05]  /*1350*/  BRA `(.L_x_5060) ;  /* 0xfffffff000f87947 */ /* 0x000fea000383ffff */
.L_x_5049:
[----:B------:R-:W-:Y:S01]  /*1360*/  HFMA2 R11, -RZ, RZ, 0, 1.847743988037109375e-06 ;  /* 0x0000001fff0b7431 */ /* 0x000fe200000001ff */
[----:B------:R-:W-:Y:S01]  /*1370*/  BSSY B0, `(.L_x_5061) ;  /* 0x0000006000007945 */ /* 0x000fe20003800000 */
[----:B------:R-:W-:Y:S02]  /*1380*/  IMAD.MOV.U32 R12, RZ, RZ, 0x2 ;  /* 0x00000002ff0c7424 */ /* 0x000fe400078e00ff */
[----:B------:R-:W-:-:S07]  /*1390*/  IMAD.MOV.U32 R15, RZ, RZ, -0x1 ;  /* 0xffffffffff0f7424 */ /* 0x000fce00078e00ff */
[----:B0-----:R-:W-:Y:S05]  /*13a0*/  WARPSYNC.COLLECTIVE R15, `(.L_x_5062) ;  /* 0x000000000f087348 */ /* 0x001fea0003c00000 */
[----:B------:R1:W2:Y:S02]  /*13b0*/  SHFL.BFLY P6, R14, R13, R12, R11 ;  /* 0x0c00000c0d0e7389 */ /* 0x0002a400000c000b */
[----:B012---:R-:W-:Y:S05]  /*13c0*/  ENDCOLLECTIVE ;  /* 0x000000000000791b */ /* 0x007fea0003800000 */
.L_x_5062:
[----:B------:R-:W-:Y:S05]  /*13d0*/  BSYNC B0 ;  /* 0x0000000000007941 */ /* 0x000fea0003800000 */
.L_x_5061:
[----:B------:R-:W-:Y:S01]  /*13e0*/  FMNMX R13, R13, R14, !PT ;  /* 0x0000000e0d0d7209 */ /* 0x000fe20007800000 */
[----:B------:R-:W-:Y:S01]  /*13f0*/  IMAD.MOV.U32 R11, RZ, RZ, 0x1f ;  /* 0x0000001fff0b7424 */ /* 0x000fe200078e00ff */
[----:B------:R-:W-:Y:S01]  /*1400*/  MOV R12, 0x1 ;  /* 0x00000001000c7802 */ /* 0x000fe20000000f00 */
[----:B------:R-:W-:Y:S01]  /*1410*/  HFMA2 R0, -RZ, RZ, 3.7421875, 0 ;  /* 0x437c0000ff007431 */ /* 0x000fe200000001ff */
[----:B------:R-:W-:Y:S01]  /*1420*/  MOV R15, 0xffffffff ;  /* 0xffffffff000f7802 */ /* 0x000fe20000000f00 */
[----:B------:R-:W-:-:S07]  /*1430*/  IMAD.MOV.U32 R17, RZ, RZ, 0x3bbb989d ;  /* 0x3bbb989dff117424 */ /* 0x000fce00078e00ff */
[----:B------:R-:W-:Y:S05]  /*1440*/  WARPSYNC.COLLECTIVE R15, `(.L_x_5063) ;  /* 0x000000000f087348 */ /* 0x000fea0003c00000 */
[----:B------:R0:W1:Y:S02]  /*1450*/  SHFL.BFLY P6, R14, R13, R12, R11 ;  /* 0x0c00000c0d0e7389 */ /* 0x00006400000c000b */
[----:B01----:R-:W-:Y:S05]  /*1460*/  ENDCOLLECTIVE ;  /* 0x000000000000791b */ /* 0x003fea0003800000 */
.L_x_5063:
        /* <DEDUP_REMOVED lines=15> */
.L_x_5064:
[----:B------:R-:W-:Y:S02]  /*1560*/  HFMA2 R12, -RZ, RZ, 0, 5.9604644775390625e-08 ;  /* 0x00000001ff0c7431 */ /* 0x000fe400000001ff */
[----:B------:R-:W-:-:S04]  /*1570*/  FADD R0, R13, R14 ;  /* 0x0000000e0d007221 */ /* 0x000fc80000000000 */
[----:B------:R-:W-:-:S07]  /*1580*/  IMAD.MOV.U32 R13, RZ, RZ, R0 ;  /* 0x000000ffff0d7224 */ /* 0x000fce00078e0000 */
[----:B------:R-:W-:Y:S05]  /*1590*/  WARPSYNC.COLLECTIVE R15, `(.L_x_5065) ;  /* 0x000000000f087348 */ /* 0x000fea0003c00000 */
[----:B------:R0:W1:Y:S02]  /*15a0*/  SHFL.BFLY P6, R14, R13, R12, R11 ;  /* 0x0c00000c0d0e7389 */ /* 0x00006400000c000b */
[----:B01----:R-:W-:Y:S05]  /*15b0*/  ENDCOLLECTIVE ;  /* 0x000000000000791b */ /* 0x003fea0003800000 */
.L_x_5065:
[----:B------:R-:W-:Y:S05]  /*15c0*/  BRA `(.L_x_5066) ;  /* 0xfffffff400687947 */ /* 0x000fea000383ffff */
.L_x_5052:
[----:B------:R-:W-:Y:S01]  /*15d0*/  BSSY B0, `(.L_x_5067) ;  /* 0x0000007000007945 */ /* 0x000fe20003800000 */
[----:B------:R-:W-:Y:S01]  /*15e0*/  IMAD.MOV.U32 R12, RZ, RZ, 0x2 ;  /* 0x00000002ff0c7424 */ /* 0x000fe200078e00ff */
[----:B------:R-:W-:Y:S01]  /*15f0*/  MOV R11, 0x1f ;  /* 0x0000001f000b7802 */ /* 0x000fe20000000f00 */
[----:B------:R-:W-:-:S07]  /*1600*/  IMAD.MOV.U32 R15, RZ, RZ, -0x1 ;  /* 0xffffffffff0f7424 */ /* 0x000fce00078e00ff */
[----:B0-----:R-:W-:Y:S05]  /*1610*/  WARPSYNC.COLLECTIVE R15, `(.L_x_5068) ;  /* 0x000000000f087348 */ /* 0x001fea0003c00000 */
[----:B------:R1:W2:Y:S02]  /*1620*/  SHFL.BFLY P6, R14, R13, R12, R11 ;  /* 0x0c00000c0d0e7389 */ /* 0x0002a400000c000b */
[----:B012---:R-:W-:Y:S05]  /*1630*/  ENDCOLLECTIVE ;  /* 0x000000000000791b */ /* 0x007fea0003800000 */
.L_x_5068:
[----:B------:R-:W-:Y:S05]  /*1640*/  BSYNC B0 ;  /* 0x0000000000007941 */ /* 0x000fea0003800000 */
.L_x_5067:
        /* <DEDUP_REMOVED lines=9> */
.L_x_5069:
        /* <DEDUP_REMOVED lines=15> */
.L_x_5070:
[----:B------:R-:W-:Y:S02]  /*17d0*/  HFMA2 R12, -RZ, RZ, 0, 5.9604644775390625e-08 ;  /* 0x00000001ff0c7431 */ /* 0x000fe400000001ff */
[----:B------:R-:W-:-:S04]  /*17e0*/  FADD R0, R13, R14 ;  /* 0x0000000e0d007221 */ /* 0x000fc80000000000 */
[----:B------:R-:W-:-:S07]  /*17f0*/  IMAD.MOV.U32 R13, RZ, RZ, R0 ;  /* 0x000000ffff0d7224 */ /* 0x000fce00078e0000 */
[----:B------:R-:W-:Y:S05]  /*1800*/  WARPSYNC.COLLECTIVE R15, `(.L_x_5071) ;  /* 0x000000000f087348 */ /* 0x000fea0003c00000 */
[----:B------:R0:W1:Y:S02]  /*1810*/  SHFL.BFLY P6, R14, R13, R12, R11 ;  /* 0x0c00000c0d0e7389 */ /* 0x00006400000c000b */
[----:B01----:R-:W-:Y:S05]  /*1820*/  ENDCOLLECTIVE ;  /* 0x000000000000791b */ /* 0x003fea0003800000 */
.L_x_5071:
[----:B------:R-:W-:Y:S05]  /*1830*/  BRA `(.L_x_5072) ;  /* 0xfffffff400b87947 */ /* 0x000fea000383ffff */
        .weak           $__internal_92_$__cuda_sm20_div_u64
        .type           $__internal_92_$__cuda_sm20_div_u64,@function
        .size           $__internal_92_$__cuda_sm20_div_u64,($__internal_93_$__cuda_sm3x_div_rn_noftz_f32_slowpath - $__internal_92_$__cuda_sm20_div_u64)
$__internal_92_$__cuda_sm20_div_u64:
        /* <DEDUP_REMOVED lines=44> */
[----:B------:R-:W-:Y:S01]  /*1b00*/  IMAD R3, R13, R6, R3 ;  /* 0x000000060d037224 */ /* 0x000fe200078e0203 */
[----:B------:R-:W-:-:S04]  /*1b10*/  IADD3 R5, P2, PT, -R6, R15, RZ ;  /* 0x0000000f06057210 */ /* 0x000fc80007f5e1ff */
[----:B------:R-:W-:Y:S02]  /*1b20*/  IADD3.X R10, PT, PT, ~R3, R4, RZ, P1, !PT ;  /* 0x00000004030a7210 */ /* 0x000fe40000ffe5ff */
[----:B------:R-:W-:Y:S02]  /*1b30*/  IADD3 R2, P1, PT, R11, 0x1, RZ ;  /* 0x000000010b027810 */ /* 0x000fe40007f3e0ff */
[C---:B------:R-:W-:Y:S01]  /*1b40*/  ISETP.GE.U32.AND.EX P0, PT, R10.reuse, R7, PT, P0 ;  /* 0x000000070a00720c */ /* 0x040fe20003f06100 */
[----:B------:R-:W-:Y:S01]  /*1b50*/  IMAD.X R12, R10, 0x1, ~R7, P2 ;  /* 0x000000010a0c7824 */ /* 0x000fe200010e0e07 */
[----:B------:R-:W-:Y:S02]  /*1b60*/  IADD3.X R4, PT, PT, RZ, R13, RZ, P1, !PT ;  /* 0x0000000dff047210 */ /* 0x000fe40000ffe4ff */
[----:B------:R-:W-:Y:S02]  /*1b70*/  SEL R3, R2, R11, P0 ;  /* 0x0000000b02037207 */ /* 0x000fe40000000000 */
[----:B------:R-:W-:-:S02]  /*1b80*/  SEL R5, R5, R15, P0 ;  /* 0x0000000f05057207 */ /* 0x000fc40000000000 */
[----:B------:R-:W-:Y:S02]  /*1b90*/  SEL R12, R12, R10, P0 ;  /* 0x0000000a0c0c7207 */ /* 0x000fe40000000000 */
[----:B------:R-:W-:Y:S02]  /*1ba0*/  SEL R2, R4, R13, P0 ;  /* 0x0000000d04027207 */ /* 0x000fe40000000000 */
[----:B------:R-:W-:Y:S02]  /*1bb0*/  IADD3 R10, P2, PT, R3, 0x1, RZ ;  /* 0x00000001030a7810 */ /* 0x000fe40007f5e0ff */
[----:B------:R-:W-:Y:S02]  /*1bc0*/  ISETP.GE.U32.AND P0, PT, R5, R6, PT ;  /* 0x000000060500720c */ /* 0x000fe40003f06070 */
[----:B------:R-:W-:Y:S01]  /*1bd0*/  ISETP.NE.U32.AND P1, PT, R6, RZ, PT ;  /* 0x000000ff0600720c */ /* 0x000fe20003f25070 */
[----:B------:R-:W-:Y:S01]  /*1be0*/  IMAD.X R11, RZ, RZ, R2, P2 ;  /* 0x000000ffff0b7224 */ /* 0x000fe200010e0602 */
[----:B------:R-:W-:-:S02]  /*1bf0*/  ISETP.GE.U32.AND.EX P0, PT, R12, R7, PT, P0 ;  /* 0x000000070c00720c */ /* 0x000fc40003f06100 */
[----:B------:R-:W-:Y:S02]  /*1c00*/  ISETP.NE.AND.EX P1, PT, R7, RZ, PT, P1 ;  /* 0x000000ff0700720c */ /* 0x000fe40003f25310 */
[----:B------:R-:W-:Y:S01]  /*1c10*/  SEL R10, R10, R3, P0 ;  /* 0x000000030a0a7207 */ /* 0x000fe20000000000 */
[----:B------:R-:W-:Y:S01]  /*1c20*/  IMAD.MOV.U32 R3, RZ, RZ, 0x0 ;  /* 0x00000000ff037424 */ /* 0x000fe200078e00ff */
[----:B------:R-:W-:Y:S02]  /*1c30*/  SEL R11, R11, R2, P0 ;  /* 0x000000020b0b7207 */ /* 0x000fe40000000000 */
[----:B------:R-:W-:Y:S02]  /*1c40*/  MOV R2, R0 ;  /* 0x0000000000027202 */ /* 0x000fe40000000f00 */
[----:B------:R-:W-:Y:S02]  /*1c50*/  SEL R10, R10, 0xffffffff, P1 ;  /* 0xffffffff0a0a7807 */ /* 0x000fe40000800000 */
[----:B------:R-:W-:Y:S01]  /*1c60*/  SEL R11, R11, 0xffffffff, P1 ;  /* 0xffffffff0b0b7807 */ /* 0x000fe20000800000 */
[----:B------:R-:W-:Y:S06]  /*1c70*/  RET.REL.NODEC R2 `(_Z15SoftmaxWarpImplI10DirectLoadIffE11DirectStoreIffEfLi1ELi1ELi4ELi1ELb0EL9Algorithm0EEvT_T0_ll) ;  /* 0xffffffe002e07950 */ /* 0x000fec0003c3ffff */
        .weak           $__internal_93_$__cuda_sm3x_div_rn_noftz_f32_slowpath
        .type           $__internal_93_$__cuda_sm3x_div_rn_noftz_f32_slowpath,@function
        .size           $__internal_93_$__cuda_sm3x_div_rn_noftz_f32_slowpath,(.L_x_8579 - $__internal_93_$__cuda_sm3x_div_rn_noftz_f32_slowpath)
$__internal_93_$__cuda_sm3x_div_rn_noftz_f32_slowpath:
        /* <DEDUP_REMOVED lines=34> */
.L_x_5074:
        /* <DEDUP_REMOVED lines=51> */
.L_x_5081:
[----:B------:R-:W-:-:S04]  /*21d0*/  LOP3.LUT R0, R0, 0x80000000, RZ, 0xc0, !PT ;  /* 0x8000000000007812 */ /* 0x000fc800078ec0ff */
[----:B------:R-:W-:Y:S01]  /*21e0*/  LOP3.LUT R0, R0, 0x7f800000, RZ, 0xfc, !PT ;  /* 0x7f80000000007812 */ /* 0x000fe200078efcff */
[----:B------:R-:W-:Y:S06]  /*21f0*/  BRA `(.L_x_5082) ;  /* 0x0000000000047947 */ /* 0x000fec0003800000 */
.L_x_5080:
[----:B------:R-:W-:-:S07]  /*2200*/  LEA R0, R21, R0, 0x17 ;  /* 0x0000000015007211 */ /* 0x000fce00078eb8ff */
.L_x_5082:
[----:B------:R-:W-:Y:S05]  /*2210*/  BSYNC.RECONVERGENT B3 ;  /* 0x0000000000037941 */ /* 0x000fea0003800200 */
.L_x_5079:
[----:B------:R-:W-:Y:S05]  /*2220*/  BRA `(.L_x_5083) ;  /* 0x0000000000207947 */ /* 0x000fea0003800000 */
.L_x_5078:
[----:B------:R-:W-:-:S04]  /*2230*/  LOP3.LUT R0, R11, 0x80000000, R0, 0x48, !PT ;  /* 0x800000000b007812 */ /* 0x000fc800078e4800 */
[----:B------:R-:W-:Y:S01]  /*2240*/  LOP3.LUT R0, R0, 0x7f800000, RZ, 0xfc, !PT ;  /* 0x7f80000000007812 */ /* 0x000fe200078efcff */
[----:B------:R-:W-:Y:S06]  /*2250*/  BRA `(.L_x_5083) ;  /* 0x0000000000147947 */ /* 0x000fec0003800000 */
.L_x_5077:
[----:B------:R-:W-:Y:S01]  /*2260*/  LOP3.LUT R0, R11, 0x80000000, R0, 0x48, !PT ;  /* 0x800000000b007812 */ /* 0x000fe200078e4800 */
[----:B------:R-:W-:Y:S06]  /*2270*/  BRA `(.L_x_5083) ;  /* 0x00000000000c7947 */ /* 0x000fec0003800000 */
.L_x_5076:
[----:B------:R-:W0:Y:S01]  /*2280*/  MUFU.RSQ R0, -QNAN ;  /* 0xffc0000000007908 */ /* 0x000e220000001400 */
[----:B------:R-:W-:Y:S05]  /*2290*/  BRA `(.L_x_5083) ;  /* 0x0000000000047947 */ /* 0x000fea0003800000 */
.L_x_5075:
[----:B------:R-:W-:-:S07]  /*22a0*/  FADD.FTZ R0, R0, R11 ;  /* 0x0000000b00007221 */ /* 0x000fce0000010000 */
.L_x_5083:
[----:B------:R-:W-:Y:S05]  /*22b0*/  BSYNC.RECONVERGENT B2 ;  /* 0x0000000000027941 */ /* 0x000fea0003800200 */
.L_x_5073:
[----:B------:R-:W-:Y:S02]  /*22c0*/  HFMA2 R13, -RZ, RZ, 0, 0 ;  /* 0x00000000ff0d7431 */ /* 0x000fe400000001ff */
[----:B0-----:R-:W-:Y:S02]  /*22d0*/  IMAD.MOV.U32 R11, RZ, RZ, R0 ;  /* 0x000000ffff0b7224 */ /* 0x001fe400078e0000 */
[----:B------:R-:W-:Y:S05]  /*22e0*/  RET.REL.NODEC R12 `(_Z15SoftmaxWarpImplI10DirectLoadIffE11DirectStoreIffEfLi1ELi1ELi4ELi1ELb0EL9Algorithm0EEvT_T0_ll) ;  /* 0xffffffdc0c447950 */ /* 0x000fea0003c3ffff */
.L_x_5084:
        /* <DEDUP_REMOVED lines=9> */
.L_x_8579:


//--------------------- .text._Z15SoftmaxWarpImplI10DirectLoadIffE11DirectStoreIffEfLi1ELi1ELi4ELi2ELb1EL9Algorithm0EEvT_T0_ll --------------------------
	.section	.text._Z15SoftmaxWarpImplI10DirectLoadIffE11DirectStoreIffEfLi1ELi1ELi4ELi2ELb1EL9Algorithm0EEvT_T0_ll,"ax",@progbits
	.align	128
        .global         _Z15SoftmaxWarpImplI10DirectLoadIffE11DirectStoreIffEfLi1ELi1ELi4ELi2ELb1EL9Algorithm0EEvT_T0_ll
        .type           _Z15SoftmaxWarpImplI10DirectLoadIffE11DirectStoreIffEfLi1ELi1ELi4ELi2ELb1EL9Algorithm0EEvT_T0_ll,@function
        .size           _Z15SoftmaxWarpImplI10DirectLoadIffE11DirectStoreIffEfLi1ELi1ELi4ELi2ELb1EL9Algorithm0EEvT_T0_ll,(.L_x_8580 - _Z15SoftmaxWarpImplI10DirectLoadIffE11DirectStoreIffEfLi1ELi1ELi4ELi2ELb1EL9Algorithm0EEvT_T0_ll)
        .other          _Z15SoftmaxWarpImplI10DirectLoadIffE11DirectStoreIffEfLi1ELi1ELi4ELi2ELb1EL9Algorithm0EEvT_T0_ll,@"STO_CUDA_ENTRY STV_DEFAULT"
_Z15SoftmaxWarpImplI10DirectLoadIffE11DirectStoreIffEfLi1ELi1ELi4ELi2ELb1EL9Algorithm0EEvT_T0_ll:
.text._Z15SoftmaxWarpImplI10DirectLoadIffE11DirectStoreIffEfLi1ELi1ELi4ELi2ELb1EL9Algorithm0EEvT_T0_ll:
        /* <DEDUP_REMOVED lines=24> */
.L_x_5085:
        /* <DEDUP_REMOVED lines=16> */
.L_x_5095:
[----:B-1----:R-:W-:Y:S01]  /*0280*/  ISETP.GE.U32.AND P0, PT, R16, UR40, PT ;  /* 0x0000002810007c0c */ /* 0x002fe2000bf06070 */
[----:B------:R-:W1:Y:S01]  /*0290*/  LDC.64 R12, c[0x0][0x388] ;  /* 0x0000e200ff0c7b82 */ /* 0x000e620000000a00 */
[----:B------:R-:W-:Y:S02]  /*02a0*/  IMAD.MOV.U32 R18, RZ, RZ, -0x800000 ;  /* 0xff800000ff127424 */ /* 0x000fe400078e00ff */
[----:B------:R-:W-:-:S05]  /*02b0*/  ISETP.GE.AND.EX P0, PT, RZ, UR41, PT, P0 ;  /* 0x00000029ff007c0c */ /* 0x000fca000bf06300 */
[----:B------:R-:W4:Y:S08]  /*02c0*/  LDC.64 R20, c[0x0][0x388] ;  /* 0x0000e200ff147b82 */ /* 0x000f300000000a00 */
[----:B--2---:R-:W5:Y:S01]  /*02d0*/  @!P0 LDC.64 R14, c[0x0][0x388] ;  /* 0x0000e200ff0e8b82 */ /* 0x004f620000000a00 */
        /* <DEDUP_REMOVED lines=16> */
[C---:B--2---:R-:W-:Y:S02]  /*03e0*/  @!P0 LEA R14, P1, R12.reuse, R8, 0x2 ;  /* 0x000000080c0e8211 */ /* 0x044fe400078210ff */
[----:B------:R-:W-:Y:S02]  /*03f0*/  @!P0 IADD3.X R8, PT, PT, R21, R15, RZ, P2, !PT ;  /* 0x0000000f15088210 */ /* 0x000fe400017fe4ff */
[----:B------:R-:W-:Y:S02]  /*0400*/  @!P0 LEA.HI.X R15, R12, R9, R11, 0x2, P1 ;  /* 0x000000090c0f8211 */ /* 0x000fe400008f140b */
[----:B-1----:R-:W-:-:S03]  /*0410*/  @!P0 LEA R2, P2, R0, R2, 0x2 ;  /* 0x0000000200028211 */ /* 0x002fc600078410ff */
[----:B------:R-:W2:Y:S01]  /*0420*/  @!P0 LDG.E R18, desc[UR4][R14.64] ;  /* 0x000000040e128981 */ /* 0x000ea2000c1e1900 */
[----:B------:R-:W-:Y:S01]  /*0430*/  @!P0 LEA.HI.X R3, R0, R3, R8, 0x2, P2 ;  /* 0x0000000300038211 */ /* 0x000fe200010f1408 */
[----:B------:R-:W-:-:S06]  /*0440*/  IMAD.MOV.U32 R8, RZ, RZ, -0x800000 ;  /* 0xff800000ff087424 */ /* 0x000fcc00078e00ff */
[----:B------:R-:W4:Y:S01]  /*0450*/  @!P0 LDG.E R8, desc[UR6][R2.64] ;  /* 0x0000000602088981 */ /* 0x000f22000c1e1900 */
[----:B------:R-:W-:Y:S01]  /*0460*/  UMOV UR4, 0xffffffff ;  /* 0xffffffff00047882 */ /* 0x000fe20000000000 */
[----:B------:R-:W-:Y:S01]  /*0470*/  MOV R13, 0xff800000 ;  /* 0xff800000000d7802 */ /* 0x000fe20000000f00 */
[----:B------:R-:W-:Y:S01]  /*0480*/  IMAD.MOV.U32 R0, RZ, RZ, -0x800000 ;  /* 0xff800000ff007424 */ /* 0x000fe200078e00ff */
[----:B--2---:R-:W-:Y:S02]  /*0490*/  @!P0 FMNMX R13, R18, -INF , !PT ;  /* 0xff800000120d8809 */ /* 0x004fe40007800000 */
[----:B----4-:R-:W-:Y:S01]  /*04a0*/  @!P0 FMNMX R0, R8, -INF , !PT ;  /* 0xff80000008008809 */ /* 0x010fe20007800000 */
        /* <DEDUP_REMOVED lines=9> */
[----:B-1----:R-:W-:-:S05]  /*0540*/  FMNMX R3, R2, R3, !PT ;  /* 0x0000000302037209 */ /* 0x002fca0007800000 */
[----:B------:R-:W-:Y:S01]  /*0550*/  FADD R18, -R3, R18 ;  /* 0x0000001203127221 */ /* 0x000fe20000000100 */
[----:B--2---:R-:W-:-:S03]  /*0560*/  FMNMX R3, R9, R14, !PT ;  /* 0x0000000e09037209 */ /* 0x004fc60007800000 */
[-C--:B------:R-:W-:Y:S02]  /*0570*/  FFMA.SAT R11, R18, R15.reuse, 0.5 ;  /* 0x3f000000120b7423 */ /* 0x080fe4000000200f */
[----:B------:R-:W-:Y:S02]  /*0580*/  FADD R0, -R3, R8 ;  /* 0x0000000803007221 */ /* 0x000fe40000000100 */
[-C--:B------:R-:W-:Y:S02]  /*0590*/  FFMA.RM R11, R11, R12.reuse, 12582913 ;  /* 0x4b4000010b0b7423 */ /* 0x080fe4000000400c */
[----:B------:R-:W-:Y:S02]  /*05a0*/  FFMA.SAT R2, R0, R15, 0.5 ;  /* 0x3f00000000027423 */ /* 0x000fe4000000200f */
[C---:B------:R-:W-:Y:S02]  /*05b0*/  FADD R3, R11.reuse, -12583039 ;  /* 0xcb40007f0b037421 */ /* 0x040fe40000000000 */
[----:B------:R-:W-:Y:S01]  /*05c0*/  FFMA.RM R9, R2, R12, 12582913 ;  /* 0x4b40000102097423 */ /* 0x000fe2000000400c */
[----:B------:R-:W-:-:S02]  /*05d0*/  IMAD.SHL.U32 R2, R11, 0x800000, RZ ;  /* 0x008000000b027824 */ /* 0x000fc400078e00ff */
[----:B------:R-:W-:Y:S01]  /*05e0*/  FFMA R3, R18, 1.4426950216293334961, -R3 ;  /* 0x3fb8aa3b12037823 */ /* 0x000fe20000000803 */
[----:B------:R-:W-:-:S03]  /*05f0*/  FADD R13, R9, -12583039 ;  /* 0xcb40007f090d7421 */ /* 0x000fc60000000000 */
[----:B------:R-:W-:Y:S01]  /*0600*/  FFMA R8, R18, 1.925963033500011079e-08, R3 ;  /* 0x32a5706012087823 */ /* 0x000fe20000000003 */
[----:B------:R-:W-:-:S03]  /*0610*/  FFMA R13, R0, 1.4426950216293334961, -R13 ;  /* 0x3fb8aa3b000d7823 */ /* 0x000fc6000000080d */
[----:B------:R-:W1:Y:S01]  /*0620*/  MUFU.EX2 R3, R8 ;  /* 0x0000000800037308 */ /* 0x000e620000000800 */
[----:B------:R-:W-:Y:S01]  /*0630*/  FFMA R12, R0, 1.925963033500011079e-08, R13 ;  /* 0x32a57060000c7823 */ /* 0x000fe2000000000d */
[----:B------:R-:W-:-:S06]  /*0640*/  IMAD.SHL.U32 R0, R9, 0x800000, RZ ;  /* 0x0080000009007824 */ /* 0x000fcc00078e00ff */
        /* <DEDUP_REMOVED lines=10> */
[----:B------:R2:W4:Y:S02]  /*06f0*/  SHFL.BFLY PT, R14, R18, 0x1, 0x1f ;  /* 0x0c201f00120e7f89 */ /* 0x00052400000e0000 */
[----:B-12---:R-:W-:-:S07]  /*0700*/  FADD R9, R8, R9 ;  /* 0x0000000908097221 */ /* 0x006fce0000000000 */
.L_x_5105:
        /* <DEDUP_REMOVED lines=12> */
[----:B0--3--:R-:W-:Y:S05]  /*07d0*/  CALL.REL.NOINC `($__internal_94_$__cuda_sm3x_div_rn_noftz_f32_slowpath) ;  /* 0x0000000800087944 */ /* 0x009fea0003c00000 */
[----:B------:R-:W-:-:S07]  /*07e0*/  IMAD.MOV.U32 R13, RZ, RZ, R2 ;  /* 0x000000ffff0d7224 */ /* 0x000fce00078e0002 */
.L_x_5088:
[----:B------:R-:W-:Y:S05]  /*07f0*/  BSYNC.RECONVERGENT B0 ;  /* 0x0000000000007941 */ /* 0x000fea0003800200 */
.L_x_5087:
        /* <DEDUP_REMOVED lines=21> */
.L_x_5090:
[----:B------:R-:W-:Y:S05]  /*0950*/  BSYNC.RECONVERGENT B0 ;  /* 0x0000000000007941 */ /* 0x000fea0003800200 */
.L_x_5089:
[----:B------:R-:W-:Y:S01]  /*0960*/  BSSY.RECONVERGENT B0, `(.L_x_5091) ;  /* 0x0000008000007945 */ /* 0x000fe20003800200 */
[----:B------:R-:W-:-:S03]  /*0970*/  FFMA R15, R15, R14, R12 ;  /* 0x0000000e0f0f7223 */ /* 0x000fc6000000000c */
[----:B------:R-:W-:Y:S05]  /*0980*/  @!P2 BRA `(.L_x_5092) ;  /* 0x000000000014a947 */ /* 0x000fea0003800000 */
[----:B------:R-:W-:Y:S01]  /*0990*/  IMAD.MOV.U32 R2, RZ, RZ, R0 ;  /* 0x000000ffff027224 */ /* 0x000fe200078e0000 */
[----:B------:R-:W-:Y:S02]  /*09a0*/  MOV R3, R11 ;  /* 0x0000000b00037202 */ /* 0x000fe40000000f00 */
[----:B-1----:R-:W-:-:S07]  /*09b0*/  MOV R8, 0x9d0 ;  /* 0x000009d000087802 */ /* 0x002fce0000000f00 */
[----:B0--3--:R-:W-:Y:S05]  /*09c0*/  CALL.REL.NOINC `($__internal_94_$__cuda_sm3x_div_rn_noftz_f32_slowpath) ;  /* 0x00000004008c7944 */ /* 0x009fea0003c00000 */
[----:B------:R-:W-:-:S07]  /*09d0*/  IMAD.MOV.U32 R15, RZ, RZ, R2 ;  /* 0x000000ffff0f7224 */ /* 0x000fce00078e0002 */
.L_x_5092:
[----:B------:R-:W-:Y:S05]  /*09e0*/  BSYNC.RECONVERGENT B0 ;  /* 0x0000000000007941 */ /* 0x000fea0003800200 */
.L_x_5091:
[----:B------:R-:W-:Y:S04]  /*09f0*/  BSSY.RECONVERGENT B0, `(.L_x_5093) ;  /* 0x000000c000007945 */ /* 0x000fe80003800200 */
[----:B------:R-:W-:Y:S05]  /*0a00*/  @P1 BRA `(.L_x_5094) ;  /* 0x0000000000281947 */ /* 0x000fea0003800000 */
[----:B------:R-:W-:Y:S01]  /*0a10*/  IMAD R0, R17, UR38, RZ ;  /* 0x0000002611007c24 */ /* 0x000fe2000f8e02ff */
[----:B------:R-:W-:Y:S01]  /*0a20*/  R2UR UR4, R6 ;  /* 0x00000000060472ca */ /* 0x000fe200000e0000 */
[----:B---3--:R-:W-:Y:S01]  /*0a30*/  IMAD.WIDE.U32 R2, R19, UR38, R4 ;  /* 0x0000002613027c25 */ /* 0x008fe2000f8e0004 */
[----:B------:R-:W-:-:S03]  /*0a40*/  R2UR UR5, R7 ;  /* 0x00000000070572ca */ /* 0x000fc600000e0000 */
[----:B-1----:R-:W-:Y:S01]  /*0a50*/  IMAD R9, R19, UR39, R0 ;  /* 0x0000002713097c24 */ /* 0x002fe2000f8e0200 */
[----:B------:R-:W-:-:S04]  /*0a60*/  IADD3 R0, P0, PT, R16, R2, RZ ;  /* 0x0000000210007210 */ /* 0x000fc80007f1e0ff */
[----:B------:R-:W-:Y:S02]  /*0a70*/  IADD3.X R3, PT, PT, R9, R3, RZ, P0, !PT ;  /* 0x0000000309037210 */ /* 0x000fe400007fe4ff */
[----:B------:R-:W-:-:S04]  /*0a80*/  LEA R2, P0, R0, UR36, 0x2 ;  /* 0x0000002400027c11 */ /* 0x000fc8000f8010ff */
[----:B------:R-:W-:-:S05]  /*0a90*/  LEA.HI.X R3, R0, UR37, R3, 0x2, P0 ;  /* 0x0000002500037c11 */ /* 0x000fca00080f1403 */
[----:B------:R2:W-:Y:S04]  /*0aa0*/  STG.E desc[UR4][R2.64], R15 ;  /* 0x0000000f02007986 */ /* 0x0005e8000c101904 */
.L_x_5094:
[----:B------:R-:W-:Y:S05]  /*0ab0*/  BSYNC.RECONVERGENT B0 ;  /* 0x0000000000007941 */ /* 0x000fea0003800200 */
.L_x_5093:
[----:B------:R-:W-:-:S04]  /*0ac0*/  IADD3 R19, P0, PT, R10, R19, RZ ;  /* 0x000000130a137210 */ /* 0x000fc80007f1e0ff */
[----:B------:R-:W-:Y:S02]  /*0ad0*/  LEA.HI.X.SX32 R17, R10, R17, 0x1, P0 ;  /* 0x000000110a117211 */ /* 0x000fe400000f0eff */
[----:B------:R-:W-:-:S04]  /*0ae0*/  ISETP.GE.U32.AND P0, PT, R19, UR42, PT ;  /* 0x0000002a13007c0c */ /* 0x000fc8000bf06070 */
[----:B------:R-:W-:-:S13]  /*0af0*/  ISETP.GE.AND.EX P0, PT, R17, UR43, PT, P0 ;  /* 0x0000002b11007c0c */ /* 0x000fda000bf06300 */
[----:B------:R-:W-:Y:S05]  /*0b00*/  @!P0 BRA `(.L_x_5095) ;  /* 0xfffffff400dc8947 */ /* 0x000fea000383ffff */
[----:B------:R-:W-:Y:S05]  /*0b10*/  EXIT ;  /* 0x000000000000794d */ /* 0x000fea0003800000 */
.L_x_5086:
[----:B------:R-:W-:Y:S01]  /*0b20*/  HFMA2 R11, -RZ, RZ, 0, 1.847743988037109375e-06 ;  /* 0x0000001fff0b7431 */ /* 0x000fe200000001ff */
[----:B------:R-:W-:Y:S01]  /*0b30*/  BSSY B0, `(.L_x_5096) ;  /* 0x0000006000007945 */ /* 0x000fe20003800000 */
[----:B------:R-:W-:Y:S02]  /*0b40*/  IMAD.MOV.U32 R12, RZ, RZ, 0x2 ;  /* 0x00000002ff0c7424 */ /* 0x000fe400078e00ff */
[----:B------:R-:W-:-:S07]  /*0b50*/  IMAD.MOV.U32 R15, RZ, RZ, -0x1 ;  /* 0xffffffffff0f7424 */ /* 0x000fce00078e00ff */
[----:B0--3--:R-:W-:Y:S05]  /*0b60*/  WARPSYNC.COLLECTIVE R15, `(.L_x_5097) ;  /* 0x000000000f087348 */ /* 0x009fea0003c00000 */
[----:B------:R1:W2:Y:S02]  /*0b70*/  SHFL.BFLY P6, R14, R13, R12, R11 ;  /* 0x0c00000c0d0e7389 */ /* 0x0002a400000c000b */
[----:B0123--:R-:W-:Y:S05]  /*0b80*/  ENDCOLLECTIVE ;  /* 0x000000000000791b */ /* 0x00ffea0003800000 */
.L_x_5097:
[----:B------:R-:W-:Y:S05]  /*0b90*/  BSYNC B0 ;  /* 0x0000000000007941 */ /* 0x000fea0003800000 */
.L_x_5096:
[----:B------:R-:W-:Y:S01]  /*0ba0*/  FMNMX R2, R14, R13, !PT ;  /* 0x0000000d0e027209 */ /* 0x000fe20007800000 */
[----:B------:R-:W-:Y:S02]  /*0bb0*/  HFMA2 R11, -RZ, RZ, 0, 1.847743988037109375e-06 ;  /* 0x0000001fff0b7431 */ /* 0x000fe400000001ff */
[----:B------:R-:W-:Y:S01]  /*0bc0*/  IMAD.MOV.U32 R12, RZ, RZ, 0x1 ;  /* 0x00000001ff0c7424 */ /* 0x000fe200078e00ff */
[----:B------:R-:W-:Y:S01]  /*0bd0*/  MOV R13, R2 ;  /* 0x00000002000d7202 */ /* 0x000fe20000000f00 */
[----:B------:R-:W-:Y:S02]  /*0be0*/  IMAD.MOV.U32 R15, RZ, RZ, -0x1 ;  /* 0xffffffffff0f7424 */ /* 0x000fe400078e00ff */
[----:B------:R-:W-:-:S07]  /*0bf0*/  IMAD.MOV.U32 R21, RZ, RZ, 0x437c0000 ;  /* 0x437c0000ff157424 */ /* 0x000fce00078e00ff */
[----:B------:R-:W-:Y:S05]  /*0c00*/  WARPSYNC.COLLECTIVE R15, `(.L_x_5098) ;  /* 0x000000000f087348 */ /* 0x000fea0003c00000 */
[----:B------:R0:W1:Y:S02]  /*0c10*/  SHFL.BFLY P6, R14, R13, R12, R11 ;  /* 0x0c00000c0d0e7389 */ /* 0x00006400000c000b */
[----:B01----:R-:W-:Y:S05]  /*0c20*/  ENDCOLLECTIVE ;  /* 0x000000000000791b */ /* 0x003fea0003800000 */
.L_x_5098:
[----:B------:R-:W-:Y:S02]  /*0c30*/  HFMA2 R12, -RZ, RZ, 0, 1.1920928955078125e-07 ;  /* 0x00000002ff0c7431 */ /* 0x000fe400000001ff */
[----:B------:R-:W-:Y:S01]  /*0c40*/  IMAD.MOV.U32 R13, RZ, RZ, R0 ;  /* 0x000000ffff0d7224 */ /* 0x000fe200078e0000 */
[----:B------:R-:W-:-:S07]  /*0c50*/  MOV R3, R14 ;  /* 0x0000000e00037202 */ /* 0x000fce0000000f00 */
[----:B------:R-:W-:Y:S05]  /*0c60*/  WARPSYNC.COLLECTIVE R15, `(.L_x_5099) ;  /* 0x000000000f087348 */ /* 0x000fea0003c00000 */
[----:B------:R0:W1:Y:S02]  /*0c70*/  SHFL.BFLY P6, R14, R13, R12, R11 ;  /* 0x0c00000c0d0e7389 */ /* 0x00006400000c000b */
[----:B01----:R-:W-:Y:S05]  /*0c80*/  ENDCOLLECTIVE ;  /* 0x000000000000791b */ /* 0x003fea0003800000 */
.L_x_5099:
[----:B------:R-:W-:-:S05]  /*0c90*/  FMNMX R3, R2, R3, !PT ;  /* 0x0000000302037209 */ /* 0x000fca0007800000 */
[----:B------:R-:W-:Y:S01]  /*0ca0*/  FADD R3, -R3, R18 ;  /* 0x0000001203037221 */ /* 0x000fe20000000100 */
[----:B------:R-:W-:Y:S02]  /*0cb0*/  HFMA2 R12, -RZ, RZ, 0, 5.9604644775390625e-08 ;  /* 0x00000001ff0c7431 */ /* 0x000fe400000001ff */
[----:B------:R-:W-:-:S05]  /*0cc0*/  IMAD.MOV.U32 R9, RZ, RZ, R14 ;  /* 0x000000ffff097224 */ /* 0x000fca00078e000e */
[----:B------:R-:W-:Y:S02]  /*0cd0*/  FMNMX R9, R9, R0, !PT ;  /* 0x0000000009097209 */ /* 0x000fe40007800000 */
[----:B------:R-:W-:-:S03]  /*0ce0*/  MOV R0, 0x3bbb989d ;  /* 0x3bbb989d00007802 */ /* 0x000fc60000000f00 */
[----:B------:R-:W-:Y:S02]  /*0cf0*/  IMAD.MOV.U32 R13, RZ, RZ, R9 ;  /* 0x000000ffff0d7224 */ /* 0x000fe400078e0009 */
[----:B------:R-:W-:-:S07]  /*0d00*/  FFMA.SAT R2, R3, R0, 0.5 ;  /* 0x3f00000003027423 */ /* 0x000fce0000002000 */
[----:B------:R-:W-:Y:S05]  /*0d10*/  WARPSYNC.COLLECTIVE R15, `(.L_x_5100) ;  /* 0x000000000f087348 */ /* 0x000fea0003c00000 */
[----:B------:R0:W1:Y:S02]  /*0d20*/  SHFL.BFLY P6, R14, R13, R12, R11 ;  /* 0x0c00000c0d0e7389 */ /* 0x00006400000c000b */
[----:B01----:R-:W-:Y:S05]  /*0d30*/  ENDCOLLECTIVE ;  /* 0x000000000000791b */ /* 0x003fea0003800000 */
.L_x_5100:
[----:B------:R-:W-:-:S04]  /*0d40*/  FFMA.RM R2, R2, R21, 12582913 ;  /* 0x4b40000102027423 */ /* 0x000fc80000004015 */
[----:B------:R-:W-:-:S04]  /*0d50*/  FADD R18, R2, -12583039 ;  /* 0xcb40007f02127421 */ /* 0x000fc80000000000 */
[----:B------:R-:W-:-:S04]  /*0d60*/  FFMA R18, R3, 1.4426950216293334961, -R18 ;  /* 0x3fb8aa3b03127823 */ /* 0x000fc80000000812 */
[----:B------:R-:W-:Y:S01]  /*0d70*/  FFMA R18, R3, 1.925963033500011079e-08, R18 ;  /* 0x32a5706003127823 */ /* 0x000fe20000000012 */
[----:B------:R-:W-:Y:S01]  /*0d80*/  SHF.L.U32 R3, R2, 0x17, RZ ;  /* 0x0000001702037819 */ /* 0x000fe200000006ff */
[----:B------:R-:W-:-:S04]  /*0d90*/  IMAD.MOV.U32 R12, RZ, RZ, 0x2 ;  /* 0x00000002ff0c7424 */ /* 0x000fc800078e00ff */
[----:B------:R-:W0:Y:S01]  /*0da0*/  MUFU.EX2 R18, R18 ;  /* 0x0000001200127308 */ /* 0x000e220000000800 */
[----:B------:R-:W-:-:S05]  /*0db0*/  FMNMX R9, R9, R14, !PT ;  /* 0x0000000e09097209 */ /* 0x000fca0007800000 */
[----:B------:R-:W-:-:S04]  /*0dc0*/  FADD R9, -R9, R8 ;  /* 0x0000000809097221 */ /* 0x000fc80000000100 */
[----:B------:R-:W-:Y:S01]  /*0dd0*/  FFMA.SAT R0, R9, R0, 0.5 ;  /* 0x3f00000009007423 */ /* 0x000fe20000002000 */
[----:B0-----:R-:W-:-:S03]  /*0de0*/  FMUL R2, R3, R18 ;  /* 0x0000001203027220 */ /* 0x001fc60000400000 */
[----:B------:R-:W-:Y:S01]  /*0df0*/  FFMA.RM R0, R0, R21, 12582913 ;  /* 0x4b40000100007423 */ /* 0x000fe20000004015 */
[----:B------:R-:W-:-:S03]  /*0e00*/  FADD R13, RZ, R2 ;  /* 0x00000002ff0d7221 */ /* 0x000fc60000000000 */
[C---:B------:R-:W-:Y:S01]  /*0e10*/  FADD R8, R0.reuse, -12583039 ;  /* 0xcb40007f00087421 */ /* 0x040fe20000000000 */
[----:B------:R-:W-:-:S07]  /*0e20*/  SHF.L.U32 R0, R0, 0x17, RZ ;  /* 0x0000001700007819 */ /* 0x000fce00000006ff */
[----:B------:R-:W-:Y:S05]  /*0e30*/  WARPSYNC.COLLECTIVE R15, `(.L_x_5101) ;  /* 0x000000000f087348 */ /* 0x000fea0003c00000 */
[----:B------:R0:W1:Y:S02]  /*0e40*/  SHFL.BFLY P6, R14, R13, R12, R11 ;  /* 0x0c00000c0d0e7389 */ /* 0x00006400000c000b */
[----:B01----:R-:W-:Y:S05]  /*0e50*/  ENDCOLLECTIVE ;  /* 0x000000000000791b */ /* 0x003fea0003800000 */
.L_x_5101:
[----:B------:R-:W-:-:S04]  /*0e60*/  FFMA R8, R9, 1.4426950216293334961, -R8 ;  /* 0x3fb8aa3b09087823 */ /* 0x000fc80000000808 */
[----:B------:R-:W-:-:S04]  /*0e70*/  FFMA R20, R9, 1.925963033500011079e-08, R8 ;  /* 0x32a5706009147823 */ /* 0x000fc80000000008 */
[----:B------:R-:W0:Y:S01]  /*0e80*/  MUFU.EX2 R3, R20 ;  /* 0x0000001400037308 */ /* 0x000e220000000800 */
[----:B------:R-:W-:Y:S01]  /*0e90*/  MOV R12, 0x1 ;  /* 0x00000001000c7802 */ /* 0x000fe20000000f00 */
[----:B------:R-:W-:Y:S01]  /*0ea0*/  FADD R8, R13, R14 ;  /* 0x0000000e0d087221 */ /* 0x000fe20000000000 */
[----:B0-----:R-:W-:-:S03]  /*0eb0*/  FMUL R0, R0, R3 ;  /* 0x0000000300007220 */ /* 0x001fc60000400000 */
[----:B------:R-:W-:Y:S02]  /*0ec0*/  IMAD.MOV.U32 R13, RZ, RZ, R8 ;  /* 0x000000ffff0d7224 */ /* 0x000fe400078e0008 */
[----:B------:R-:W-:-:S07]  /*0ed0*/  FADD R3, RZ, R0 ;  /* 0x00000000ff037221 */ /* 0x000fce0000000000 */
[----:B------:R-:W-:Y:S05]  /*0ee0*/  WARPSYNC.COLLECTIVE R15, `(.L_x_5102) ;  /* 0x000000000f087348 */ /* 0x000fea0003c00000 */
[----:B------:R0:W1:Y:S02]  /*0ef0*/  SHFL.BFLY P6, R14, R13, R12, R11 ;  /* 0x0c00000c0d0e7389 */ /* 0x00006400000c000b */
[----:B01----:R-:W-:Y:S05]  /*0f00*/  ENDCOLLECTIVE ;  /* 0x000000000000791b */ /* 0x003fea0003800000 */
.L_x_5102:
[----:B------:R-:W-:Y:S01]  /*0f10*/  MOV R13, R3 ;  /* 0x00000003000d7202 */ /* 0x000fe20000000f00 */
[----:B------:R-:W-:Y:S02]  /*0f20*/  IMAD.MOV.U32 R12, RZ, RZ, 0x2 ;  /* 0x00000002ff0c7424 */ /* 0x000fe400078e00ff */
[----:B------:R-:W-:-:S07]  /*0f30*/  IMAD.MOV.U32 R9, RZ, RZ, R14 ;  /* 0x000000ffff097224 */ /* 0x000fce00078e000e */
[----:B------:R-:W-:Y:S05]  /*0f40*/  WARPSYNC.COLLECTIVE R15, `(.L_x_5103) ;  /* 0x000000000f087348 */ /* 0x000fea0003c00000 */
[----:B------:R0:W1:Y:S02]  /*0f50*/  SHFL.BFLY P6, R14, R13, R12, R11 ;  /* 0x0c00000c0d0e7389 */ /* 0x00006400000c000b */
[----:B01----:R-:W-:Y:S05]  /*0f60*/  ENDCOLLECTIVE ;  /* 0x000000000000791b */ /* 0x003fea0003800000 */
.L_x_5103:
[----:B------:R-:W-:Y:S01]  /*0f70*/  FADD R9, R8, R9 ;  /* 0x0000000908097221 */ /* 0x000fe20000000000 */
[----:B------:R-:W-:Y:S01]  /*0f80*/  HFMA2 R12, -RZ, RZ, 0, 5.9604644775390625e-08 ;  /* 0x00000001ff0c7431 */ /* 0x000fe200000001ff */
[----:B------:R-:W-:-:S05]  /*0f90*/  MOV R18, R14 ;  /* 0x0000000e00127202 */ /* 0x000fca0000000f00 */
[----:B------:R-:W-:-:S04]  /*0fa0*/  FADD R18, R3, R18 ;  /* 0x0000001203127221 */ /* 0x000fc80000000000 */
[----:B------:R-:W-:-:S07]  /*0fb0*/  IMAD.MOV.U32 R13, RZ, RZ, R18 ;  /* 0x000000ffff0d7224 */ /* 0x000fce00078e0012 */
[----:B------:R-:W-:Y:S05]  /*0fc0*/  WARPSYNC.COLLECTIVE R15, `(.L_x_5104) ;  /* 0x000000000f087348 */ /* 0x000fea0003c00000 */
[----:B------:R0:W1:Y:S02]  /*0fd0*/  SHFL.BFLY P6, R14, R13, R12, R11 ;  /* 0x0c00000c0d0e7389 */ /* 0x00006400000c000b */
[----:B01----:R-:W-:Y:S05]  /*0fe0*/  ENDCOLLECTIVE ;  /* 0x000000000000791b */ /* 0x003fea0003800000 */
.L_x_5104:
[----:B------:R-:W-:Y:S05]  /*0ff0*/  BRA `(.L_x_5105) ;  /* 0xfffffff400c47947 */ /* 0x000fea000383ffff */
        .weak           $__internal_94_$__cuda_sm3x_div_rn_noftz_f32_slowpath
        .type           $__internal_94_$__cuda_sm3x_div_rn_noftz_f32_slowpath,@function
        .size           $__internal_94_$__cuda_sm3x_div_rn_noftz_f32_slowpath,(.L_x_8580 - $__internal_94_$__cuda_sm3x_div_rn_noftz_f32_slowpath)
$__internal_94_$__cuda_sm3x_div_rn_noftz_f32_slowpath:
        /* <DEDUP_REMOVED lines=34> */
.L_x_5107:
        /* <DEDUP_REMOVED lines=31> */
[-CC-:B------:R-:W-:Y:S01]  /*1410*/  FFMA.RM R12, R3, R15.reuse, R20.reuse ;  /* 0x0000000f030c7223 */ /* 0x180fe20000004014 */
[C---:B------:R-:W-:Y:S02]  /*1420*/  ISETP.NE.AND P4, PT, R18.reuse, RZ, PT ;  /* 0x000000ff1200720c */ /* 0x040fe40003f85270 */
        /* <DEDUP_REMOVED lines=18> */
.L_x_5114:
[----:B------:R-:W-:-:S04]  /*1550*/  LOP3.LUT R2, R2, 0x80000000, RZ, 0xc0, !PT ;  /* 0x8000000002027812 */ /* 0x000fc800078ec0ff */
[----:B------:R-:W-:Y:S01]  /*1560*/  LOP3.LUT R2, R2, 0x7f800000, RZ, 0xfc, !PT ;  /* 0x7f80000002027812 */ /* 0x000fe200078efcff */
[----:B------:R-:W-:Y:S06]  /*1570*/  BRA `(.L_x_5115) ;  /* 0x0000000000047947 */ /* 0x000fec0003800000 */
.L_x_5113:
[----:B------:R-:W-:-:S07]  /*1580*/  IMAD R2, R9, 0x800000, R2 ;  /* 0x0080000009027824 */ /* 0x000fce00078e0202 */
.L_x_5115:
[----:B------:R-:W-:Y:S05]  /*1590*/  BSYNC.RECONVERGENT B2 ;  /* 0x0000000000027941 */ /* 0x000fea0003800200 */
.L_x_5112:
[----:B------:R-:W-:Y:S05]  /*15a0*/  BRA `(.L_x_5116) ;  /* 0x0000000000207947 */ /* 0x000fea0003800000 */
.L_x_5111:
[----:B------:R-:W-:-:S04]  /*15b0*/  LOP3.LUT R2, R3, 0x80000000, R2, 0x48, !PT ;  /* 0x8000000003027812 */ /* 0x000fc800078e4802 */
[----:B------:R-:W-:Y:S01]  /*15c0*/  LOP3.LUT R2, R2, 0x7f800000, RZ, 0xfc, !PT ;  /* 0x7f80000002027812 */ /* 0x000fe200078efcff */
[----:B------:R-:W-:Y:S06]  /*15d0*/  BRA `(.L_x_5116) ;  /* 0x0000000000147947 */ /* 0x000fec0003800000 */
.L_x_5110:
[----:B------:R-:W-:Y:S01]  /*15e0*/  LOP3.LUT R2, R3, 0x80000000, R2, 0x48, !PT ;  /* 0x8000000003027812 */ /* 0x000fe200078e4802 */
[----:B------:R-:W-:Y:S06]  /*15f0*/  BRA `(.L_x_5116) ;  /* 0x00000000000c7947 */ /* 0x000fec0003800000 */
.L_x_5109:
[----:B------:R-:W0:Y:S01]  /*1600*/  MUFU.RSQ R2, -QNAN ;  /* 0xffc0000000027908 */ /* 0x000e220000001400 */
[----:B------:R-:W-:Y:S05]  /*1610*/  BRA `(.L_x_5116) ;  /* 0x0000000000047947 */ /* 0x000fea0003800000 */
.L_x_5108:
[----:B------:R-:W-:-:S07]  /*1620*/  FADD.FTZ R2, R2, R3 ;  /* 0x0000000302027221 */ /* 0x000fce0000010000 */
.L_x_5116:
[----:B------:R-:W-:Y:S05]  /*1630*/  BSYNC.RECONVERGENT B1 ;  /* 0x0000000000017941 */ /* 0x000fea0003800200 */
.L_x_5106:
[----:B------:R-:W-:-:S04]  /*1640*/  HFMA2 R9, -RZ, RZ, 0, 0 ;  /* 0x00000000ff097431 */ /* 0x000fc800000001ff */
[----:B0-----:R-:W-:Y:S05]  /*1650*/  RET.REL.NODEC R8 `(_Z15SoftmaxWarpImplI10DirectLoadIffE11DirectStoreIffEfLi1ELi1ELi4ELi2ELb1EL9Algorithm0EEvT_T0_ll) ;  /* 0xffffffe808687950 */ /* 0x001fea0003c3ffff */
.L_x_5117:
        /* <DEDUP_REMOVED lines=10> */
.L_x_8580:


//--------------------- .text._Z15SoftmaxWarpImplI10DirectLoadIffE11DirectStoreIffEfLi1ELi1ELi4ELi2ELb0EL9Algorithm0EEvT_T0_ll --------------------------
	.section	.text._Z15SoftmaxWarpImplI10DirectLoadIffE11DirectStoreIffEfLi1ELi1ELi4ELi2ELb0EL9Algorithm0EEvT_T0_ll,"ax",@progbits
	.align	128
        .global         _Z15SoftmaxWarpImplI10DirectLoadIffE11DirectStoreIffEfLi1ELi1ELi4ELi2ELb0EL9Algorithm0EEvT_T0_ll
        .type           _Z15SoftmaxWarpImplI10DirectLoadIffE11DirectStoreIffEfLi1ELi1ELi4ELi2ELb0EL9Algorithm0EEvT_T0_ll,@function
        .size           _Z15SoftmaxWarpImplI10DirectLoadIffE11DirectStoreIffEfLi1ELi1ELi4ELi2ELb0EL9Algorithm0EEvT_T0_ll,(.L_x_8581 - _Z15SoftmaxWarpImplI10DirectLoadIffE11DirectStoreIffEfLi1ELi1ELi4ELi2ELb0EL9Algorithm0EEvT_T0_ll)
        .other          _Z15SoftmaxWarpImplI10DirectLoadIffE11DirectStoreIffEfLi1ELi1ELi4ELi2ELb0EL9Algorithm0EEvT_T0_ll,@"STO_CUDA_ENTRY STV_DEFAULT"
_Z15SoftmaxWarpImplI10DirectLoadIffE11DirectStoreIffEfLi1ELi1ELi4ELi2ELb0EL9Algorithm0EEvT_T0_ll:
.text._Z15SoftmaxWarpImplI10DirectLoadIffE11DirectStoreIffEfLi1ELi1ELi4ELi2ELb0EL9Algorithm0EEvT_T0_ll:
        /* <DEDUP_REMOVED lines=23> */
.L_x_5118:
        /* <DEDUP_REMOVED lines=18> */
.L_x_5124:
        /* <DEDUP_REMOVED lines=38> */
[C---:B------:R-:W-:Y:S01]  /*04f0*/  FADD R13, R0.reuse, -12583039 ;  /* 0xcb40007f000d7421 */ /* 0x040fe20000000000 */
[----:B------:R-:W-:Y:S02]  /*0500*/  IMAD.SHL.U32 R0, R0, 0x800000, RZ ;  /* 0x0080000000007824 */ /* 0x000fe400078e00ff */
[----:B------:R-:W-:Y:S01]  /*0510*/  FFMA R10, R10, 1.925963033500011079e-08, R3 ;  /* 0x32a570600a0a7823 */ /* 0x000fe20000000003 */
[----:B------:R-:W-:-:S03]  /*0520*/  FFMA R13, R14, 1.4426950216293334961, -R13 ;  /* 0x3fb8aa3b0e0d7823 */ /* 0x000fc6000000080d */
        /* <DEDUP_REMOVED lines=12> */
[----:B------:R2:W3:Y:S02]  /*05f0*/  SHFL.BFLY PT, R14, R24, 0x1, 0x1f ;  /* 0x0c201f00180e7f89 */ /* 0x0004e400000e0000 */
[----:B-12---:R-:W-:-:S07]  /*0600*/  FADD R19, R10, R19 ;  /* 0x000000130a137221 */ /* 0x006fce0000000000 */
.L_x_5134:
        /* <DEDUP_REMOVED lines=12> */
[----:B0-----:R-:W-:Y:S05]  /*06d0*/  CALL.REL.NOINC `($__internal_95_$__cuda_sm3x_div_rn_noftz_f32_slowpath) ;  /* 0x0000000400cc7944 */ /* 0x001fea0003c00000 */
.L_x_5121:
[----:B------:R-:W-:Y:S05]  /*06e0*/  BSYNC.RECONVERGENT B0 ;  /* 0x0000000000007941 */ /* 0x000fea0003800200 */
.L_x_5120:
        /* <DEDUP_REMOVED lines=22> */
[----:B0-----:R-:W-:Y:S05]  /*0850*/  CALL.REL.NOINC `($__internal_95_$__cuda_sm3x_div_rn_noftz_f32_slowpath) ;  /* 0x00000004006c7944 */ /* 0x001fea0003c00000 */
[----:B------:R-:W-:-:S07]  /*0860*/  IMAD.MOV.U32 R19, RZ, RZ, R15 ;  /* 0x000000ffff137224 */ /* 0x000fce00078e000f */
.L_x_5123:
[----:B------:R-:W-:Y:S05]  /*0870*/  BSYNC.RECONVERGENT B0 ;  /* 0x0000000000007941 */ /* 0x000fea0003800200 */
.L_x_5122:
        /* <DEDUP_REMOVED lines=11> */
.L_x_5119:
[----:B------:R-:W-:Y:S01]  /*0930*/  HFMA2 R12, -RZ, RZ, 0, 1.1920928955078125e-07 ;  /* 0x00000002ff0c7431 */ /* 0x000fe200000001ff */
[----:B------:R-:W-:Y:S01]  /*0940*/  BSSY B0, `(.L_x_5125) ;  /* 0x0000006000007945 */ /* 0x000fe20003800000 */
[----:B------:R-:W-:Y:S02]  /*0950*/  IMAD.MOV.U32 R11, RZ, RZ, 0x1f ;  /* 0x0000001fff0b7424 */ /* 0x000fe400078e00ff */
[----:B------:R-:W-:-:S07]  /*0960*/  IMAD.MOV.U32 R15, RZ, RZ, -0x1 ;  /* 0xffffffffff0f7424 */ /* 0x000fce00078e00ff */
[----:B0-----:R-:W-:Y:S05]  /*0970*/  WARPSYNC.COLLECTIVE R15, `(.L_x_5126) ;  /* 0x000000000f087348 */ /* 0x001fea0003c00000 */
[----:B------:R1:W2:Y:S02]  /*0980*/  SHFL.BFLY P6, R14, R13, R12, R11 ;  /* 0x0c00000c0d0e7389 */ /* 0x0002a400000c000b */
[----:B012---:R-:W-:Y:S05]  /*0990*/  ENDCOLLECTIVE ;  /* 0x000000000000791b */ /* 0x007fea0003800000 */
.L_x_5126:
[----:B------:R-:W-:Y:S05]  /*09a0*/  BSYNC B0 ;  /* 0x0000000000007941 */ /* 0x000fea0003800000 */
.L_x_5125:
[----:B------:R-:W-:Y:S01]  /*09b0*/  FMNMX R3, R13, R14, !PT ;  /* 0x0000000e0d037209 */ /* 0x000fe20007800000 */
[----:B------:R-:W-:Y:S01]  /*09c0*/  IMAD.MOV.U32 R12, RZ, RZ, 0x1 ;  /* 0x00000001ff0c7424 */ /* 0x000fe200078e00ff */
[----:B------:R-:W-:Y:S01]  /*09d0*/  MOV R15, 0xffffffff ;  /* 0xffffffff000f7802 */ /* 0x000fe20000000f00 */
[----:B------:R-:W-:Y:S01]  /*09e0*/  IMAD.MOV.U32 R11, RZ, RZ, 0x1f ;  /* 0x0000001fff0b7424 */ /* 0x000fe200078e00ff */
[----:B------:R-:W-:-:S07]  /*09f0*/  MOV R13, R3 ;  /* 0x00000003000d7202 */ /* 0x000fce0000000f00 */
[----:B------:R-:W-:Y:S05]  /*0a00*/  WARPSYNC.COLLECTIVE R15, `(.L_x_5127) ;  /* 0x000000000f087348 */ /* 0x000fea0003c00000 */
[----:B------:R0:W1:Y:S02]  /*0a10*/  SHFL.BFLY P6, R14, R13, R12, R11 ;  /* 0x0c00000c0d0e7389 */ /* 0x00006400000c000b */
[----:B01----:R-:W-:Y:S05]  /*0a20*/  ENDCOLLECTIVE ;  /* 0x000000000000791b */ /* 0x003fea0003800000 */
.L_x_5127:
[----:B------:R-:W-:Y:S02]  /*0a30*/  HFMA2 R12, -RZ, RZ, 0, 1.1920928955078125e-07 ;  /* 0x00000002ff0c7431 */ /* 0x000fe400000001ff */
[----:B------:R-:W-:Y:S02]  /*0a40*/  IMAD.MOV.U32 R13, RZ, RZ, R2 ;  /* 0x000000ffff0d7224 */ /* 0x000fe400078e0002 */
[----:B------:R-:W-:-:S07]  /*0a50*/  IMAD.MOV.U32 R10, RZ, RZ, R14 ;  /* 0x000000ffff0a7224 */ /* 0x000fce00078e000e */
[----:B------:R-:W-:Y:S05]  /*0a60*/  WARPSYNC.COLLECTIVE R15, `(.L_x_5128) ;  /* 0x000000000f087348 */ /* 0x000fea0003c00000 */
[----:B------:R0:W1:Y:S02]  /*0a70*/  SHFL.BFLY P6, R14, R13, R12, R11 ;  /* 0x0c00000c0d0e7389 */ /* 0x00006400000c000b */
[----:B01----:R-:W-:Y:S05]  /*0a80*/  ENDCOLLECTIVE ;  /* 0x000000000000791b */ /* 0x003fea0003800000 */
.L_x_5128:
[----:B------:R-:W-:Y:S01]  /*0a90*/  FMNMX R10, R3, R10, !PT ;  /* 0x0000000a030a7209 */ /* 0x000fe20007800000 */
[----:B------:R-:W-:-:S04]  /*0aa0*/  HFMA2 R3, -RZ, RZ, 0.96630859375, -0.0022525787353515625 ;  /* 0x3bbb989dff037431 */ /* 0x000fc800000001ff */
[----:B------:R-:W-:Y:S01]  /*0ab0*/  FADD R10, R25, -R10 ;  /* 0x8000000a190a7221 */ /* 0x000fe20000000000 */
[----:B------:R-:W-:Y:S02]  /*0ac0*/  IMAD.MOV.U32 R12, RZ, RZ, 0x1 ;  /* 0x00000001ff0c7424 */ /* 0x000fe400078e00ff */
[----:B------:R-:W-:-:S05]  /*0ad0*/  IMAD.MOV.U32 R19, RZ, RZ, R14 ;  /* 0x000000ffff137224 */ /* 0x000fca00078e000e */
[----:B------:R-:W-:Y:S01]  /*0ae0*/  FMNMX R0, R2, R19, !PT ;  /* 0x0000001302007209 */ /* 0x000fe20007800000 */
[----:B------:R-:W-:Y:S02]  /*0af0*/  IMAD.MOV.U32 R19, RZ, RZ, 0x437c0000 ;  /* 0x437c0000ff137424 */ /* 0x000fe400078e00ff */
[----:B------:R-:W-:Y:S01]  /*0b00*/  FFMA.SAT R2, R10, R3, 0.5 ;  /* 0x3f0000000a027423 */ /* 0x000fe20000002003 */
[----:B------:R-:W-:-:S03]  /*0b10*/  MOV R13, R0 ;  /* 0x00000000000d7202 */ /* 0x000fc60000000f00 */
[----:B------:R-:W-:-:S07]  /*0b20*/  FFMA.RM R2, R2, R19, 12582913 ;  /* 0x4b40000102027423 */ /* 0x000fce0000004013 */
[----:B------:R-:W-:Y:S05]  /*0b30*/  WARPSYNC.COLLECTIVE R15, `(.L_x_5129) ;  /* 0x000000000f087348 */ /* 0x000fea0003c00000 */
[----:B------:R0:W1:Y:S02]  /*0b40*/  SHFL.BFLY P6, R14, R13, R12, R11 ;  /* 0x0c00000c0d0e7389 */ /* 0x00006400000c000b */
[----:B01----:R-:W-:Y:S05]  /*0b50*/  ENDCOLLECTIVE ;  /* 0x000000000000791b */ /* 0x003fea0003800000 */
.L_x_5129:
[C---:B------:R-:W-:Y:S01]  /*0b60*/  FADD R25, R2.reuse, -12583039 ;  /* 0xcb40007f02197421 */ /* 0x040fe20000000000 */
[----:B------:R-:W-:-:S03]  /*0b70*/  SHF.L.U32 R2, R2, 0x17, RZ ;  /* 0x0000001702027819 */ /* 0x000fc600000006ff */
[----:B------:R-:W-:-:S04]  /*0b80*/  FFMA R25, R10, 1.4426950216293334961, -R25 ;  /* 0x3fb8aa3b0a197823 */ /* 0x000fc80000000819 */
[----:B------:R-:W-:Y:S01]  /*0b90*/  FFMA R25, R10, 1.925963033500011079e-08, R25 ;  /* 0x32a570600a197823 */ /* 0x000fe20000000019 */
[----:B------:R-:W-:-:S05]  /*0ba0*/  IMAD.MOV.U32 R12, RZ, RZ, 0x2 ;  /* 0x00000002ff0c7424 */ /* 0x000fca00078e00ff */
[----:B------:R-:W0:Y:S01]  /*0bb0*/  MUFU.EX2 R25, R25 ;  /* 0x0000001900197308 */ /* 0x000e220000000800 */
[----:B------:R-:W-:-:S05]  /*0bc0*/  FMNMX R0, R0, R14, !PT ;  /* 0x0000000e00007209 */ /* 0x000fca0007800000 */
[----:B------:R-:W-:Y:S01]  /*0bd0*/  FADD R0, R23, -R0 ;  /* 0x8000000017007221 */ /* 0x000fe20000000000 */
[----:B0-----:R-:W-:-:S03]  /*0be0*/  FMUL R2, R2, R25 ;  /* 0x0000001902027220 */ /* 0x001fc60000400000 */
[----:B------:R-:W-:Y:S01]  /*0bf0*/  FFMA.SAT R10, R0, R3, 0.5 ;  /* 0x3f000000000a7423 */ /* 0x000fe20000002003 */
[----:B------:R-:W-:-:S03]  /*0c00*/  FADD R13, RZ, R2 ;  /* 0x00000002ff0d7221 */ /* 0x000fc60000000000 */
[----:B------:R-:W-:-:S07]  /*0c10*/  FFMA.RM R10, R10, R19, 12582913 ;  /* 0x4b4000010a0a7423 */ /* 0x000fce0000004013 */
[----:B------:R-:W-:Y:S05]  /*0c20*/  WARPSYNC.COLLECTIVE R15, `(.L_x_5130) ;  /* 0x000000000f087348 */ /* 0x000fea0003c00000 */
[----:B------:R0:W1:Y:S02]  /*0c30*/  SHFL.BFLY P6, R14, R13, R12, R11 ;  /* 0x0c00000c0d0e7389 */ /* 0x00006400000c000b */
[----:B01----:R-:W-:Y:S05]  /*0c40*/  ENDCOLLECTIVE ;  /* 0x000000000000791b */ /* 0x003fea0003800000 */
.L_x_5130:
[----:B------:R-:W-:-:S04]  /*0c50*/  FADD R3, R10, -12583039 ;  /* 0xcb40007f0a037421 */ /* 0x000fc80000000000 */
[----:B------:R-:W-:-:S04]  /*0c60*/  FFMA R3, R0, 1.4426950216293334961, -R3 ;  /* 0x3fb8aa3b00037823 */ /* 0x000fc80000000803 */
[----:B------:R-:W-:Y:S01]  /*0c70*/  FFMA R23, R0, 1.925963033500011079e-08, R3 ;  /* 0x32a5706000177823 */ /* 0x000fe20000000003 */
[----:B------:R-:W-:Y:S02]  /*0c80*/  SHF.L.U32 R0, R10, 0x17, RZ ;  /* 0x000000170a007819 */ /* 0x000fe400000006ff */
[----:B------:R-:W-:-:S03]  /*0c90*/  MOV R12, 0x1 ;  /* 0x00000001000c7802 */ /* 0x000fc60000000f00 */
[----:B------:R-:W0:Y:S01]  /*0ca0*/  MUFU.EX2 R23, R23 ;  /* 0x0000001700177308 */ /* 0x000e220000000800 */
[----:B------:R-:W-:-:S04]  /*0cb0*/  FADD R10, R13, R14 ;  /* 0x0000000e0d0a7221 */ /* 0x000fc80000000000 */
[----:B------:R-:W-:Y:S02]  /*0cc0*/  IMAD.MOV.U32 R13, RZ, RZ, R10 ;  /* 0x000000ffff0d7224 */ /* 0x000fe400078e000a */
[----:B0-----:R-:W-:-:S07]  /*0cd0*/  FMUL R0, R0, R23 ;  /* 0x0000001700007220 */ /* 0x001fce0000400000 */
[----:B------:R-:W-:Y:S05]  /*0ce0*/  WARPSYNC.COLLECTIVE R15, `(.L_x_5131) ;  /* 0x000000000f087348 */ /* 0x000fea0003c00000 */
[----:B------:R0:W1:Y:S02]  /*0cf0*/  SHFL.BFLY P6, R14, R13, R12, R11 ;  /* 0x0c00000c0d0e7389 */ /* 0x00006400000c000b */
[----:B01----:R-:W-:Y:S05]  /*0d00*/  ENDCOLLECTIVE ;  /* 0x000000000000791b */ /* 0x003fea0003800000 */
.L_x_5131:
[----:B------:R-:W-:-:S05]  /*0d10*/  FADD R3, RZ, R0 ;  /* 0x00000000ff037221 */ /* 0x000fca0000000000 */
[----:B------:R-:W-:Y:S01]  /*0d20*/  MOV R13, R3 ;  /* 0x00000003000d7202 */ /* 0x000fe20000000f00 */
[----:B------:R-:W-:Y:S02]  /*0d30*/  IMAD.MOV.U32 R12, RZ, RZ, 0x2 ;  /* 0x00000002ff0c7424 */ /* 0x000fe400078e00ff */
[----:B------:R-:W-:-:S07]  /*0d40*/  IMAD.MOV.U32 R19, RZ, RZ, R14 ;  /* 0x000000ffff137224 */ /* 0x000fce00078e000e */
[----:B------:R-:W-:Y:S05]  /*0d50*/  WARPSYNC.COLLECTIVE R15, `(.L_x_5132) ;  /* 0x000000000f087348 */ /* 0x000fea0003c00000 */
[----:B------:R0:W1:Y:S02]  /*0d60*/  SHFL.BFLY P6, R14, R13, R12, R11 ;  /* 0x0c00000c0d0e7389 */ /* 0x00006400000c000b */
[----:B01----:R-:W-:Y:S05]  /*0d70*/  ENDCOLLECTIVE ;  /* 0x000000000000791b */ /* 0x003fea0003800000 */
.L_x_5132:
        /* <DEDUP_REMOVED lines=8> */
.L_x_5133:
[----:B------:R-:W-:Y:S05]  /*0e00*/  BRA `(.L_x_5134) ;  /* 0xfffffff800007947 */ /* 0x000fea000383ffff */
        .weak           $__internal_95_$__cuda_sm3x_div_rn_noftz_f32_slowpath
        .type           $__internal_95_$__cuda_sm3x_div_rn_noftz_f32_slowpath,@function
        .size           $__internal_95_$__cuda_sm3x_div_rn_noftz_f32_slowpath,(.L_x_8581 - $__internal_95_$__cuda_sm3x_div_rn_noftz_f32_slowpath)
$__internal_95_$__cuda_sm3x_div_rn_noftz_f32_slowpath:
        /* <DEDUP_REMOVED lines=34> */
.L_x_5136:
        /* <DEDUP_REMOVED lines=51> */
.L_x_5143:
[----:B------:R-:W-:-:S04]  /*1360*/  LOP3.LUT R2, R2, 0x80000000, RZ, 0xc0, !PT ;  /* 0x8000000002027812 */ /* 0x000fc800078ec0ff */
[----:B------:R-:W-:Y:S01]  /*1370*/  LOP3.LUT R2, R2, 0x7f800000, RZ, 0xfc, !PT ;  /* 0x7f80000002027812 */ /* 0x000fe200078efcff */
[----:B------:R-:W-:Y:S06]  /*1380*/  BRA `(.L_x_5144) ;  /* 0x0000000000047947 */ /* 0x000fec0003800000 */
.L_x_5142:
[----:B------:R-:W-:-:S07]  /*1390*/  IMAD R2, R14, 0x800000, R2 ;  /* 0x008000000e027824 */ /* 0x000fce00078e0202 */
.L_x_5144:
[----:B------:R-:W-:Y:S05]  /*13a0*/  BSYNC.RECONVERGENT B2 ;  /* 0x0000000000027941 */ /* 0x000fea0003800200 */
.L_x_5141:
[----:B------:R-:W-:Y:S05]  /*13b0*/  BRA `(.L_x_5145) ;  /* 0x0000000000207947 */ /* 0x000fea0003800000 */
.L_x_5140:
[----:B------:R-:W-:-:S04]  /*13c0*/  LOP3.LUT R2, R3, 0x80000000, R2, 0x48, !PT ;  /* 0x8000000003027812 */ /* 0x000fc800078e4802 */
[----:B------:R-:W-:Y:S01]  /*13d0*/  LOP3.LUT R2, R2, 0x7f800000, RZ, 0xfc, !PT ;  /* 0x7f80000002027812 */ /* 0x000fe200078efcff */
[----:B------:R-:W-:Y:S06]  /*13e0*/  BRA `(.L_x_5145) ;  /* 0x0000000000147947 */ /* 0x000fec0003800000 */
.L_x_5139:
[----:B------:R-:W-:Y:S01]  /*13f0*/  LOP3.LUT R2, R3, 0x80000000, R2, 0x48, !PT ;  /* 0x8000000003027812 */ /* 0x000fe200078e4802 */
[----:B------:R-:W-:Y:S06]  /*1400*/  BRA `(.L_x_5145) ;  /* 0x00000000000c7947 */ /* 0x000fec0003800000 */
.L_x_5138:
[----:B------:R-:W0:Y:S01]  /*1410*/  MUFU.RSQ R2, -QNAN ;  /* 0xffc0000000027908 */ /* 0x000e220000001400 */
[----:B------:R-:W-:Y:S05]  /*1420*/  BRA `(.L_x_5145) ;  /* 0x0000000000047947 */ /* 0x000fea0003800000 */
.L_x_5137:
[----:B------:R-:W-:-:S07]  /*1430*/  FADD.FTZ R2, R2, R3 ;  /* 0x0000000302027221 */ /* 0x000fce0000010000 */
.L_x_5145:
[----:B------:R-:W-:Y:S05]  /*1440*/  BSYNC.RECONVERGENT B1 ;  /* 0x0000000000017941 */ /* 0x000fea0003800200 */
.L_x_5135:
[----:B------:R-:W-:Y:S01]  /*1450*/  HFMA2 R3, -RZ, RZ, 0, 0 ;  /* 0x00000000ff037431 */ /* 0x000fe200000001ff */
[----:B0-----:R-:W-:Y:S01]  /*1460*/  MOV R15, R2 ;  /* 0x00000002000f7202 */ /* 0x001fe20000000f00 */
[----:B------:R-:W-:-:S04]  /*1470*/  IMAD.MOV.U32 R2, RZ, RZ, R12 ;  /* 0x000000ffff027224 */ /* 0x000fc800078e000c */
[----:B------:R-:W-:Y:S05]  /*1480*/  RET.REL.NODEC R2 `(_Z15SoftmaxWarpImplI10DirectLoadIffE11DirectStoreIffEfLi1ELi1ELi4ELi2ELb0EL9Algorithm0EEvT_T0_ll) ;  /* 0xffffffe802dc7950 */ /* 0x000fea0003c3ffff */
.L_x_5146:
        /* <DEDUP_REMOVED lines=15> */
.L_x_8581:


//--------------------- .text._Z15SoftmaxWarpImplI10DirectLoadIffE11DirectStoreIffEfLi1ELi1ELi2ELi1ELb1EL9Algorithm0EEvT_T0_ll --------------------------
	.section	.text._Z15SoftmaxWarpImplI10DirectLoadIffE11DirectStoreIffEfLi1ELi1ELi2ELi1ELb1EL9Algorithm0EEvT_T0_ll,"ax",@progbits
	.align	128
        .global         _Z15SoftmaxWarpImplI10DirectLoadIffE11DirectStoreIffEfLi1ELi1ELi2ELi1ELb1EL9Algorithm0EEvT_T0_ll
        .type           _Z15SoftmaxWarpImplI10DirectLoadIffE11DirectStoreIffEfLi1ELi1ELi2ELi1ELb1EL9Algorithm0EEvT_T0_ll,@function
        .size           _Z15SoftmaxWarpImplI10DirectLoadIffE11DirectStoreIffEfLi1ELi1ELi2ELi1ELb1EL9Algorithm0EEvT_T0_ll,(.L_x_8582 - _Z15SoftmaxWarpImplI10DirectLoadIffE11DirectStoreIffEfLi1ELi1ELi2ELi1ELb1EL9Algorithm0EEvT_T0_ll)
        .other          _Z15SoftmaxWarpImplI10DirectLoadIffE11DirectStoreIffEfLi1ELi1ELi2ELi1ELb1EL9Algorithm0EEvT_T0_ll,@"STO_CUDA_ENTRY STV_DEFAULT"
_Z15SoftmaxWarpImplI10DirectLoadIffE11DirectStoreIffEfLi1ELi1ELi2ELi1ELb1EL9Algorithm0EEvT_T0_ll:
.text._Z15SoftmaxWarpImplI10DirectLoadIffE11DirectStoreIffEfLi1ELi1ELi2ELi1ELb1EL9Algorithm0EEvT_T0_ll:
        /* <DEDUP_REMOVED lines=24> */
.L_x_5147:
        /* <DEDUP_REMOVED lines=13> */
.L_x_5153:
[----:B-1----:R-:W3:Y:S01]  /*0250*/  LDC.64 R10, c[0x0][0x388] ;  /* 0x0000e200ff0a7b82 */ /* 0x002ee20000000a00 */
[----:B-1----:R-:W-:-:S04]  /*0260*/  ISETP.GE.U32.AND P0, PT, R8, UR40, PT ;  /* 0x0000002808007c0c */ /* 0x002fc8000bf06070 */
[----:B------:R-:W-:-:S03]  /*0270*/  ISETP.GE.AND.EX P0, PT, RZ, UR41, PT, P0 ;  /* 0x00000029ff007c0c */ /* 0x000fc6000bf06300 */
[----:B------:R-:W1:Y:S10]  /*0280*/  LDC.64 R12, c[0x0][0x380] ;  /* 0x0000e000ff0c7b82 */ /* 0x000e740000000a00 */
[----:B------:R-:W-:Y:S01]  /*0290*/  @!P0 IMAD.MOV.U32 R2, RZ, RZ, R8 ;  /* 0x000000ffff028224 */ /* 0x000fe200078e0008 */
[----:B--2---:R-:W-:Y:S01]  /*02a0*/  @!P0 R2UR UR4, R4 ;  /* 0x00000000040482ca */ /* 0x004fe200000e0000 */
[----:B------:R-:W-:Y:S01]  /*02b0*/  @!P0 IMAD.MOV.U32 R3, RZ, RZ, RZ ;  /* 0x000000ffff038224 */ /* 0x000fe200078e00ff */
[----:B------:R-:W-:Y:S01]  /*02c0*/  @!P0 R2UR UR5, R5 ;  /* 0x00000000050582ca */ /* 0x000fe200000e0000 */
[----:B---3--:R-:W-:-:S02]  /*02d0*/  @!P0 IMAD R0, R9, R10, RZ ;  /* 0x0000000a09008224 */ /* 0x008fc400078e02ff */
[----:B------:R-:W-:-:S04]  /*02e0*/  @!P0 IMAD.WIDE.U32 R2, R7, R10, R2 ;  /* 0x0000000a07028225 */ /* 0x000fc800078e0002 */
[----:B------:R-:W-:Y:S01]  /*02f0*/  @!P0 IMAD R11, R7, R11, R0 ;  /* 0x0000000b070b8224 */ /* 0x000fe200078e0200 */
[----:B-1----:R-:W-:-:S04]  /*0300*/  @!P0 LEA R10, P1, R2, R12, 0x2 ;  /* 0x0000000c020a8211 */ /* 0x002fc800078210ff */
[----:B------:R-:W-:-:S04]  /*0310*/  @!P0 IADD3 R0, PT, PT, R3, R11, RZ ;  /* 0x0000000b03008210 */ /* 0x000fc80007ffe0ff */
[----:B------:R-:W-:Y:S01]  /*0320*/  @!P0 LEA.HI.X R11, R2, R13, R0, 0x2, P1 ;  /* 0x0000000d020b8211 */ /* 0x000fe200008f1400 */
[----:B------:R-:W-:-:S06]  /*0330*/  IMAD.MOV.U32 R0, RZ, RZ, -0x800000 ;  /* 0xff800000ff007424 */ /* 0x000fcc00078e00ff */
        /* <DEDUP_REMOVED lines=19> */
[----:B------:R1:W2:Y:S02]  /*0470*/  SHFL.BFLY PT, R14, R13, 0x1, 0x1f ;  /* 0x0c201f000d0e7f89 */ /* 0x0002a400000e0000 */
.L_x_5157:
        /* <DEDUP_REMOVED lines=8> */
[----:B-1----:R-:W-:Y:S01]  /*0500*/  FFMA R13, R3, R10, R2 ;  /* 0x0000000a030d7223 */ /* 0x002fe20000000002 */
[----:B---3--:R-:W-:Y:S06]  /*0510*/  @!P1 BRA `(.L_x_5150) ;  /* 0x00000000000c9947 */ /* 0x008fec0003800000 */
[----:B------:R-:W-:-:S07]  /*0520*/  MOV R2, 0x540 ;  /* 0x0000054000027802 */ /* 0x000fce0000000f00 */
[----:B0-----:R-:W-:Y:S05]  /*0530*/  CALL.REL.NOINC `($__internal_96_$__cuda_sm3x_div_rn_noftz_f32_slowpath) ;  /* 0x0000000000c87944 */ /* 0x001fea0003c00000 */
[----:B------:R-:W-:-:S07]  /*0540*/  IMAD.MOV.U32 R13, RZ, RZ, R0 ;  /* 0x000000ffff0d7224 */ /* 0x000fce00078e0000 */
.L_x_5150:
[----:B------:R-:W-:Y:S05]  /*0550*/  BSYNC.RECONVERGENT B0 ;  /* 0x0000000000007941 */ /* 0x000fea0003800200 */
.L_x_5149:
[----:B------:R-:W-:Y:S04]  /*0560*/  BSSY.RECONVERGENT B0, `(.L_x_5151) ;  /* 0x000000d000007945 */ /* 0x000fe80003800200 */
[----:B------:R-:W-:Y:S05]  /*0570*/  @P0 BRA `(.L_x_5152) ;  /* 0x00000000002c0947 */ /* 0x000fea0003800000 */
[----:B------:R-:W-:Y:S01]  /*0580*/  MOV R3, RZ ;  /* 0x000000ff00037202 */ /* 0x000fe20000000f00 */
        /* <DEDUP_REMOVED lines=10> */
.L_x_5152:
[----:B------:R-:W-:Y:S05]  /*0630*/  BSYNC.RECONVERGENT B0 ;  /* 0x0000000000007941 */ /* 0x000fea0003800200 */
.L_x_5151:
[----:B------:R-:W-:-:S04]  /*0640*/  IADD3 R7, P0, PT, R6, R7, RZ ;  /* 0x0000000706077210 */ /* 0x000fc80007f1e0ff */
[----:B------:R-:W-:Y:S02]  /*0650*/  LEA.HI.X.SX32 R9, R6, R9, 0x1, P0 ;  /* 0x0000000906097211 */ /* 0x000fe400000f0eff */
[----:B------:R-:W-:-:S04]  /*0660*/  ISETP.GE.U32.AND P0, PT, R7, UR42, PT ;  /* 0x0000002a07007c0c */ /* 0x000fc8000bf06070 */
[----:B------:R-:W-:-:S13]  /*0670*/  ISETP.GE.AND.EX P0, PT, R9, UR43, PT, P0 ;  /* 0x0000002b09007c0c */ /* 0x000fda000bf06300 */
[----:B------:R-:W-:Y:S05]  /*0680*/  @!P0 BRA `(.L_x_5153) ;  /* 0xfffffff800f08947 */ /* 0x000fea000383ffff */
[----:B------:R-:W-:Y:S05]  /*0690*/  EXIT ;  /* 0x000000000000794d */ /* 0x000fea0003800000 */
.L_x_5148:
[----:B------:R-:W-:Y:S01]  /*06a0*/  BSSY B0, `(.L_x_5154) ;  /* 0x0000007000007945 */ /* 0x000fe20003800000 */
[----:B------:R-:W-:Y:S01]  /*06b0*/  IMAD.MOV.U32 R12, RZ, RZ, 0x1 ;  /* 0x00000001ff0c7424 */ /* 0x000fe200078e00ff */
[----:B------:R-:W-:Y:S01]  /*06c0*/  MOV R15, 0xffffffff ;  /* 0xffffffff000f7802 */ /* 0x000fe20000000f00 */
[----:B------:R-:W-:-:S07]  /*06d0*/  IMAD.MOV.U32 R11, RZ, RZ, 0x1f ;  /* 0x0000001fff0b7424 */ /* 0x000fce00078e00ff */
[----:B0-----:R-:W-:Y:S05]  /*06e0*/  WARPSYNC.COLLECTIVE R15, `(.L_x_5155) ;  /* 0x000000000f087348 */ /* 0x001fea0003c00000 */
[----:B------:R1:W2:Y:S02]  /*06f0*/  SHFL.BFLY P6, R14, R13, R12, R11 ;  /* 0x0c00000c0d0e7389 */ /* 0x0002a400000c000b */
[----:B012---:R-:W-:Y:S05]  /*0700*/  ENDCOLLECTIVE ;  /* 0x000000000000791b */ /* 0x007fea0003800000 */
.L_x_5155:
[----:B------:R-:W-:Y:S05]  /*0710*/  BSYNC B0 ;  /* 0x0000000000007941 */ /* 0x000fea0003800000 */
.L_x_5154:
[----:B------:R-:W-:Y:S01]  /*0720*/  FMNMX R13, R14, R13, !PT ;  /* 0x0000000d0e0d7209 */ /* 0x000fe20007800000 */
[----:B------:R-:W-:Y:S02]  /*0730*/  IMAD.MOV.U32 R2, RZ, RZ, 0x3bbb989d ;  /* 0x3bbb989dff027424 */ /* 0x000fe400078e00ff */
[----:B------:R-:W-:Y:S02]  /*0740*/  HFMA2 R12, -RZ, RZ, 0, 5.9604644775390625e-08 ;  /* 0x00000001ff0c7431 */ /* 0x000fe400000001ff */
[----:B------:R-:W-:Y:S02]  /*0750*/  IMAD.MOV.U32 R3, RZ, RZ, 0x437c0000 ;  /* 0x437c0000ff037424 */ /* 0x000fe400078e00ff */
[----:B------:R-:W-:Y:S01]  /*0760*/  FADD R13, -R13, R0 ;  /* 0x000000000d0d7221 */ /* 0x000fe20000000100 */
[----:B------:R-:W-:-:S03]  /*0770*/  IMAD.MOV.U32 R15, RZ, RZ, -0x1 ;  /* 0xffffffffff0f7424 */ /* 0x000fc600078e00ff */
[----:B------:R-:W-:-:S04]  /*0780*/  FFMA.SAT R2, R13, R2, 0.5 ;  /* 0x3f0000000d027423 */ /* 0x000fc80000002002 */
[----:B------:R-:W-:-:S04]  /*0790*/  FFMA.RM R3, R2, R3, 12582913 ;  /* 0x4b40000102037423 */ /* 0x000fc80000004003 */
[----:B------:R-:W-:-:S04]  /*07a0*/  FADD R0, R3, -12583039 ;  /* 0xcb40007f03007421 */ /* 0x000fc80000000000 */
[----:B------:R-:W-:-:S04]  /*07b0*/  FFMA R0, R13, 1.4426950216293334961, -R0 ;  /* 0x3fb8aa3b0d007823 */ /* 0x000fc80000000800 */
[----:B------:R-:W-:Y:S01]  /*07c0*/  FFMA R2, R13, 1.925963033500011079e-08, R0 ;  /* 0x32a570600d027823 */ /* 0x000fe20000000000 */
[----:B------:R-:W-:-:S03]  /*07d0*/  IMAD.SHL.U32 R0, R3, 0x800000, RZ ;  /* 0x0080000003007824 */ /* 0x000fc600078e00ff */
[----:B------:R-:W0:Y:S02]  /*07e0*/  MUFU.EX2 R11, R2 ;  /* 0x00000002000b7308 */ /* 0x000e240000000800 */
[----:B0-----:R-:W-:Y:S01]  /*07f0*/  FMUL R0, R0, R11 ;  /* 0x0000000b00007220 */ /* 0x001fe20000400000 */
[----:B------:R-:W-:-:S03]  /*0800*/  IMAD.MOV.U32 R11, RZ, RZ, 0x1f ;  /* 0x0000001fff0b7424 */ /* 0x000fc600078e00ff */
[----:B------:R-:W-:-:S07]  /*0810*/  FADD R13, RZ, R0 ;  /* 0x00000000ff0d7221 */ /* 0x000fce0000000000 */
[----:B------:R-:W-:Y:S05]  /*0820*/  WARPSYNC.COLLECTIVE R15, `(.L_x_5156) ;  /* 0x000000000f087348 */ /* 0x000fea0003c00000 */
[----:B------:R0:W1:Y:S02]  /*0830*/  SHFL.BFLY P6, R14, R13, R12, R11 ;  /* 0x0c00000c0d0e7389 */ /* 0x00006400000c000b */
[----:B01----:R-:W-:Y:S05]  /*0840*/  ENDCOLLECTIVE ;  /* 0x000000000000791b */ /* 0x003fea0003800000 */
.L_x_5156:
[----:B------:R-:W-:Y:S05]  /*0850*/  BRA `(.L_x_5157) ;  /* 0xfffffffc00087947 */ /* 0x000fea000383ffff */
        .weak           $__internal_96_$__cuda_sm3x_div_rn_noftz_f32_slowpath
        .type           $__internal_96_$__cuda_sm3x_div_rn_noftz_f32_slowpath,@function
        .size           $__internal_96_$__cuda_sm3x_div_rn_noftz_f32_slowpath,(.L_x_8582 - $__internal_96_$__cuda_sm3x_div_rn_noftz_f32_slowpath)
$__internal_96_$__cuda_sm3x_div_rn_noftz_f32_slowpath:
[--C-:B------:R-:W-:Y:S01]  /*0860*/  SHF.R.U32.HI R11, RZ, 0x17, R15.reuse ;  /* 0x00000017ff0b7819 */ /* 0x100fe2000001160f */
[----:B------:R-:W-:Y:S01]  /*0870*/  BSSY.RECONVERGENT B1, `(.L_x_5158) ;  /* 0x0000065000017945 */ /* 0x000fe20003800200 */
[--C-:B------:R-:W-:Y:S01]  /*0880*/  SHF.R.U32.HI R3, RZ, 0x17, R0.reuse ;  /* 0x00000017ff037819 */ /* 0x100fe20000011600 */
[----:B------:R-:W-:Y:S01]  /*0890*/  IMAD.MOV.U32 R12, RZ, RZ, R0 ;  /* 0x000000ffff0c7224 */ /* 0x000fe200078e0000 */
[----:B------:R-:W-:Y:S01]  /*08a0*/  LOP3.LUT R11, R11, 0xff, RZ, 0xc0, !PT ;  /* 0x000000ff0b0b7812 */ /* 0x000fe200078ec0ff */
[----:B------:R-:W-:Y:S01]  /*08b0*/  IMAD.MOV.U32 R13, RZ, RZ, R15 ;  /* 0x000000ffff0d7224 */ /* 0x000fe200078e000f */
        /* <DEDUP_REMOVED lines=8> */
[----:B------:R-:W-:Y:S02]  /*0940*/  FSETP.GTU.FTZ.AND P2, PT, |R15|, +INF , PT ;  /* 0x7f8000000f00780b */ /* 0x000fe40003f5c200 */
[----:B------:R-:W-:Y:S02]  /*0950*/  MOV R3, R15 ;  /* 0x0000000f00037202 */ /* 0x000fe40000000f00 */
        /* <DEDUP_REMOVED lines=21> */
.L_x_5159:
[----:B------:R-:W-:Y:S01]  /*0ab0*/  LEA R0, R11, 0xc0800000, 0x17 ;  /* 0xc08000000b007811 */ /* 0x000fe200078eb8ff */
[----:B------:R-:W-:Y:S01]  /*0ac0*/  VIADD R3, R16, 0xffffff81 ;  /* 0xffffff8110037836 */ /* 0x000fe20000000000 */
[----:B------:R-:W-:Y:S03]  /*0ad0*/  BSSY.RECONVERGENT B2, `(.L_x_5164) ;  /* 0x0000035000027945 */ /* 0x000fe60003800200 */
[----:B------:R-:W-:Y:S01]  /*0ae0*/  IMAD.IADD R13, R13, 0x1, -R0 ;  /* 0x000000010d0d7824 */ /* 0x000fe200078e0a00 */
[C---:B------:R-:W-:Y:S01]  /*0af0*/  IADD3 R11, PT, PT, R3.reuse, 0x7f, -R11 ;  /* 0x0000007f030b7810 */ /* 0x040fe20007ffe80b */
[----:B------:R-:W-:Y:S02]  /*0b00*/  IMAD R0, R3, -0x800000, R12 ;  /* 0xff80000003007824 */ /* 0x000fe400078e020c */
        /* <DEDUP_REMOVED lines=45> */
.L_x_5166:
[----:B------:R-:W-:-:S04]  /*0de0*/  LOP3.LUT R0, R0, 0x80000000, RZ, 0xc0, !PT ;  /* 0x8000000000007812 */ /* 0x000fc800078ec0ff */
[----:B------:R-:W-:Y:S01]  /*0df0*/  LOP3.LUT R0, R0, 0x7f800000, RZ, 0xfc, !PT ;  /* 0x7f80000000007812 */ /* 0x000fe200078efcff */
[----:B------:R-:W-:Y:S06]  /*0e00*/  BRA `(.L_x_5167) ;  /* 0x0000000000047947 */ /* 0x000fec0003800000 */
.L_x_5165:
[----:B------:R-:W-:-:S07]  /*0e10*/  LEA R0, R11, R0, 0x17 ;  /* 0x000000000b007211 */ /* 0x000fce00078eb8ff */
.L_x_5167:
[----:B------:R-:W-:Y:S05]  /*0e20*/  BSYNC.RECONVERGENT B2 ;  /* 0x0000000000027941 */ /* 0x000fea0003800200 */
.L_x_5164:
[----:B------:R-:W-:Y:S05]  /*0e30*/  BRA `(.L_x_5168) ;  /* 0x0000000000207947 */ /* 0x000fea0003800000 */
.L_x_5163:
[----:B------:R-:W-:-:S04]  /*0e40*/  LOP3.LUT R0, R13, 0x80000000, R12, 0x48, !PT ;  /* 0x800000000d007812 */ /* 0x000fc800078e480c */
[----:B------:R-:W-:Y:S01]  /*0e50*/  LOP3.LUT R0, R0, 0x7f800000, RZ, 0xfc, !PT ;  /* 0x7f80000000007812 */ /* 0x000fe200078efcff */
[----:B------:R-:W-:Y:S06]  /*0e60*/  BRA `(.L_x_5168) ;  /* 0x0000000000147947 */ /* 0x000fec0003800000 */
.L_x_5162:
[----:B------:R-:W-:Y:S01]  /*0e70*/  LOP3.LUT R0, R13, 0x80000000, R12, 0x48, !PT ;  /* 0x800000000d007812 */ /* 0x000fe200078e480c */
[----:B------:R-:W-:Y:S06]  /*0e80*/  BRA `(.L_x_5168) ;  /* 0x00000000000c7947 */ /* 0x000fec0003800000 */
.L_x_5161:
[----:B------:R-:W0:Y:S01]  /*0e90*/  MUFU.RSQ R0, -QNAN ;  /* 0xffc0000000007908 */ /* 0x000e220000001400 */
[----:B------:R-:W-:Y:S05]  /*0ea0*/  BRA `(.L_x_5168) ;  /* 0x0000000000047947 */ /* 0x000fea0003800000 */
.L_x_5160:
[----:B------:R-:W-:-:S07]  /*0eb0*/  FADD.FTZ R0, R0, R3 ;  /* 0x0000000300007221 */ /* 0x000fce0000010000 */
.L_x_5168:
[----:B------:R-:W-:Y:S05]  /*0ec0*/  BSYNC.RECONVERGENT B1 ;  /* 0x0000000000017941 */ /* 0x000fea0003800200 */
.L_x_5158:
[----:B------:R-:W-:-:S04]  /*0ed0*/  IMAD.MOV.U32 R3, RZ, RZ, 0x0 ;  /* 0x00000000ff037424 */ /* 0x000fc800078e00ff */
[----:B0-----:R-:W-:Y:S05]  /*0ee0*/  RET.REL.NODEC R2 `(_Z15SoftmaxWarpImplI10DirectLoadIffE11DirectStoreIffEfLi1ELi1ELi2ELi1ELb1EL9Algorithm0EEvT_T0_ll) ;  /* 0xfffffff002447950 */ /* 0x001fea0003c3ffff */
.L_x_5169:
        /* <DEDUP_REMOVED lines=9> */
.L_x_8582:


//--------------------- .text._Z15SoftmaxWarpImplI10DirectLoadIffE11DirectStoreIffEfLi1ELi1ELi2ELi1ELb0EL9Algorithm0EEvT_T0_ll --------------------------
	.section	.text._Z15SoftmaxWarpImplI10DirectLoadIffE11DirectStoreIffEfLi1ELi1ELi2ELi1ELb0EL9Algorithm0EEvT_T0_ll,"ax",@progbits
	.align	128
        .global         _Z15SoftmaxWarpImplI10DirectLoadIffE11DirectStoreIffEfLi1ELi1ELi2ELi1ELb0EL9Algorithm0EEvT_T0_ll
        .type           _Z15SoftmaxWarpImplI10DirectLoadIffE11DirectStoreIffEfLi1ELi1ELi2ELi1ELb0EL9Algorithm0EEvT_T0_ll,@function
        .size           _Z15SoftmaxWarpImplI10DirectLoadIffE11DirectStoreIffEfLi1ELi1ELi2ELi1ELb0EL9Algorithm0EEvT_T0_ll,(.L_x_8583 - _Z15SoftmaxWarpImplI10DirectLoadIffE11DirectStoreIffEfLi1ELi1ELi2ELi1ELb0EL9Algorithm0EEvT_T0_ll)
        .other          _Z15SoftmaxWarpImplI10DirectLoadIffE11DirectStoreIffEfLi1ELi1ELi2ELi1ELb0EL9Algorithm0EEvT_T0_ll,@"STO_CUDA_ENTRY STV_DEFAULT"
_Z15SoftmaxWarpImplI10DirectLoadIffE11DirectStoreIffEfLi1ELi1ELi2ELi1ELb0EL9Algorithm0EEvT_T0_ll:
.text._Z15SoftmaxWarpImplI10DirectLoadIffE11DirectStoreIffEfLi1ELi1ELi2ELi1ELb0EL9Algorithm0EEvT_T0_ll:
        /* <DEDUP_REMOVED lines=24> */
.L_x_5170:
        /* <DEDUP_REMOVED lines=13> */
.L_x_5174:
[----:B------:R-:W-:Y:S01]  /*0250*/  IMAD R0, R9, UR38, RZ ;  /* 0x0000002609007c24 */ /* 0x000fe2000f8e02ff */
[----:B--2---:R-:W-:Y:S01]  /*0260*/  R2UR UR4, R4 ;  /* 0x00000000040472ca */ /* 0x004fe200000e0000 */
[----:B-1----:R-:W-:Y:S01]  /*0270*/  IMAD.MOV.U32 R2, RZ, RZ, R8 ;  /* 0x000000ffff027224 */ /* 0x002fe200078e0008 */
[----:B------:R-:W-:Y:S01]  /*0280*/  R2UR UR5, R5 ;  /* 0x00000000050572ca */ /* 0x000fe200000e0000 */
[----:B------:R-:W-:Y:S02]  /*0290*/  IMAD.MOV.U32 R3, RZ, RZ, RZ ;  /* 0x000000ffff037224 */ /* 0x000fe400078e00ff */
[C---:B------:R-:W-:Y:S02]  /*02a0*/  IMAD R11, R7.reuse, UR39, R0 ;  /* 0x00000027070b7c24 */ /* 0x040fe4000f8e0200 */
        /* <DEDUP_REMOVED lines=23> */
.L_x_5178:
        /* <DEDUP_REMOVED lines=11> */
[----:B0-----:R-:W-:Y:S05]  /*04d0*/  CALL.REL.NOINC `($__internal_97_$__cuda_sm3x_div_rn_noftz_f32_slowpath) ;  /* 0x0000000000bc7944 */ /* 0x001fea0003c00000 */
[----:B------:R-:W-:-:S07]  /*04e0*/  MOV R13, R0 ;  /* 0x00000000000d7202 */ /* 0x000fce0000000f00 */
.L_x_5173:
[----:B------:R-:W-:Y:S05]  /*04f0*/  BSYNC.RECONVERGENT B0 ;  /* 0x0000000000007941 */ /* 0x000fea0003800200 */
.L_x_5172:
[----:B------:R-:W-:Y:S01]  /*0500*/  IMAD R0, R9, UR42, RZ ;  /* 0x0000002a09007c24 */ /* 0x000fe2000f8e02ff */
[----:B------:R-:W-:Y:S01]  /*0510*/  R2UR UR4, R4 ;  /* 0x00000000040472ca */ /* 0x000fe200000e0000 */
[----:B------:R-:W-:Y:S01]  /*0520*/  IMAD.MOV.U32 R2, RZ, RZ, R8 ;  /* 0x000000ffff027224 */ /* 0x000fe200078e0008 */
[----:B------:R-:W-:Y:S01]  /*0530*/  R2UR UR5, R5 ;  /* 0x00000000050572ca */ /* 0x000fe200000e0000 */
[----:B------:R-:W-:Y:S02]  /*0540*/  IMAD.MOV.U32 R3, RZ, RZ, RZ ;  /* 0x000000ffff037224 */ /* 0x000fe400078e00ff */
[C---:B------:R-:W-:Y:S02]  /*0550*/  IMAD R11, R7.reuse, UR43, R0 ;  /* 0x0000002b070b7c24 */ /* 0x040fe4000f8e0200 */
[----:B------:R-:W-:-:S04]  /*0560*/  IMAD.WIDE.U32 R2, R7, UR42, R2 ;  /* 0x0000002a07027c25 */ /* 0x000fc8000f8e0002 */
[----:B------:R-:W-:Y:S01]  /*0570*/  IMAD.IADD R3, R3, 0x1, R11 ;  /* 0x0000000103037824 */ /* 0x000fe200078e020b */
[----:B------:R-:W-:-:S04]  /*0580*/  LEA R10, P0, R2, UR40, 0x2 ;  /* 0x00000028020a7c11 */ /* 0x000fc8000f8010ff */
[----:B------:R-:W-:Y:S02]  /*0590*/  LEA.HI.X R11, R2, UR41, R3, 0x2, P0 ;  /* 0x00000029020b7c11 */ /* 0x000fe400080f1403 */
[----:B------:R-:W-:-:S03]  /*05a0*/  IADD3 R7, P0, PT, R6, R7, RZ ;  /* 0x0000000706077210 */ /* 0x000fc60007f1e0ff */
[----:B------:R3:W-:Y:S01]  /*05b0*/  STG.E desc[UR4][R10.64], R13 ;  /* 0x0000000d0a007986 */ /* 0x0007e2000c101904 */
[----:B------:R-:W-:Y:S02]  /*05c0*/  LEA.HI.X.SX32 R9, R6, R9, 0x1, P0 ;  /* 0x0000000906097211 */ /* 0x000fe400000f0eff */
[----:B------:R-:W-:-:S04]  /*05d0*/  ISETP.GE.U32.AND P0, PT, R7, UR44, PT ;  /* 0x0000002c07007c0c */ /* 0x000fc8000bf06070 */
[----:B------:R-:W-:-:S13]  /*05e0*/  ISETP.GE.AND.EX P0, PT, R9, UR45, PT, P0 ;  /* 0x0000002d09007c0c */ /* 0x000fda000bf06300 */
[----:B---3--:R-:W-:Y:S05]  /*05f0*/  @!P0 BRA `(.L_x_5174) ;  /* 0xfffffffc00148947 */ /* 0x008fea000383ffff */
[----:B------:R-:W-:Y:S05]  /*0600*/  EXIT ;  /* 0x000000000000794d */ /* 0x000fea0003800000 */
.L_x_5171:
[----:B------:R-:W-:Y:S01]  /*0610*/  HFMA2 R12, -RZ, RZ, 0, 5.9604644775390625e-08 ;  /* 0x00000001ff0c7431 */ /* 0x000fe200000001ff */
[----:B------:R-:W-:Y:S01]  /*0620*/  BSSY B0, `(.L_x_5175) ;  /* 0x0000006000007945 */ /* 0x000fe20003800000 */
[----:B------:R-:W-:Y:S02]  /*0630*/  IMAD.MOV.U32 R11, RZ, RZ, 0x1f ;  /* 0x0000001fff0b7424 */ /* 0x000fe400078e00ff */
[----:B------:R-:W-:-:S07]  /*0640*/  IMAD.MOV.U32 R15, RZ, RZ, -0x1 ;  /* 0xffffffffff0f7424 */ /* 0x000fce00078e00ff */
[----:B0-----:R-:W-:Y:S05]  /*0650*/  WARPSYNC.COLLECTIVE R15, `(.L_x_5176) ;  /* 0x000000000f087348 */ /* 0x001fea0003c00000 */
[----:B------:R1:W2:Y:S02]  /*0660*/  SHFL.BFLY P6, R14, R13, R12, R11 ;  /* 0x0c00000c0d0e7389 */ /* 0x0002a400000c000b */
[----:B012---:R-:W-:Y:S05]  /*0670*/  ENDCOLLECTIVE ;  /* 0x000000000000791b */ /* 0x007fea0003800000 */
.L_x_5176:
[----:B------:R-:W-:Y:S05]  /*0680*/  BSYNC B0 ;  /* 0x0000000000007941 */ /* 0x000fea0003800000 */
.L_x_5175:
[----:B------:R-:W-:Y:S01]  /*0690*/  FMNMX R13, R13, R14, !PT ;  /* 0x0000000e0d0d7209 */ /* 0x000fe20007800000 */
[----:B------:R-:W-:Y:S01]  /*06a0*/  IMAD.MOV.U32 R0, RZ, RZ, 0x3bbb989d ;  /* 0x3bbb989dff007424 */ /* 0x000fe200078e00ff */
[----:B------:R-:W-:Y:S01]  /*06b0*/  MOV R3, 0x437c0000 ;  /* 0x437c000000037802 */ /* 0x000fe20000000f00 */
[----:B------:R-:W-:Y:S01]  /*06c0*/  IMAD.MOV.U32 R12, RZ, RZ, 0x1 ;  /* 0x00000001ff0c7424 */ /* 0x000fe200078e00ff */
[----:B------:R-:W-:Y:S01]  /*06d0*/  MOV R15, 0xffffffff ;  /* 0xffffffff000f7802 */ /* 0x000fe20000000f00 */
[----:B------:R-:W-:Y:S01]  /*06e0*/  FADD R13, R10, -R13 ;  /* 0x8000000d0a0d7221 */ /* 0x000fe20000000000 */
[----:B------:R-:W-:-:S03]  /*06f0*/  IMAD.MOV.U32 R11, RZ, RZ, 0x1f ;  /* 0x0000001fff0b7424 */ /* 0x000fc600078e00ff */
        /* <DEDUP_REMOVED lines=12> */
.L_x_5177:
[----:B------:R-:W-:Y:S05]  /*07c0*/  BRA `(.L_x_5178) ;  /* 0xfffffffc00147947 */ /* 0x000fea000383ffff */
        .weak           $__internal_97_$__cuda_sm3x_div_rn_noftz_f32_slowpath
        .type           $__internal_97_$__cuda_sm3x_div_rn_noftz_f32_slowpath,@function
        .size           $__internal_97_$__cuda_sm3x_div_rn_noftz_f32_slowpath,(.L_x_8583 - $__internal_97_$__cuda_sm3x_div_rn_noftz_f32_slowpath)
$__internal_97_$__cuda_sm3x_div_rn_noftz_f32_slowpath:
[--C-:B------:R-:W-:Y:S01]  /*07d0*/  SHF.R.U32.HI R11, RZ, 0x17, R15.reuse ;  /* 0x00000017ff0b7819 */ /* 0x100fe2000001160f */
[----:B------:R-:W-:Y:S01]  /*07e0*/  BSSY.RECONVERGENT B1, `(.L_x_5179) ;  /* 0x0000065000017945 */ /* 0x000fe20003800200 */
[----:B------:R-:W-:Y:S01]  /*07f0*/  SHF.R.U32.HI R3, RZ, 0x17, R0 ;  /* 0x00000017ff037819 */ /* 0x000fe20000011600 */
[----:B------:R-:W-:Y:S01]  /*0800*/  IMAD.MOV.U32 R13, RZ, RZ, R15 ;  /* 0x000000ffff0d7224 */ /* 0x000fe200078e000f */
[----:B------:R-:W-:Y:S02]  /*0810*/  LOP3.LUT R11, R11, 0xff, RZ, 0xc0, !PT ;  /* 0x000000ff0b0b7812 */ /* 0x000fe400078ec0ff */
[----:B------:R-:W-:Y:S02]  /*0820*/  LOP3.LUT R16, R3, 0xff, RZ, 0xc0, !PT ;  /* 0x000000ff03107812 */ /* 0x000fe400078ec0ff */
[----:B------:R-:W-:Y:S01]  /*0830*/  MOV R12, R0 ;  /* 0x00000000000c7202 */ /* 0x000fe20000000f00 */
[----:B------:R-:W-:Y:S02]  /*0840*/  VIADD R17, R11, 0xffffffff ;  /* 0xffffffff0b117836 */ /* 0x000fe40000000000 */
[----:B------:R-:W-:-:S03]  /*0850*/  VIADD R14, R16, 0xffffffff ;  /* 0xffffffff100e7836 */ /* 0x000fc60000000000 */
        /* <DEDUP_REMOVED lines=28> */
.L_x_5180:
        /* <DEDUP_REMOVED lines=51> */
.L_x_5187:
[----:B------:R-:W-:-:S04]  /*0d50*/  LOP3.LUT R0, R0, 0x80000000, RZ, 0xc0, !PT ;  /* 0x8000000000007812 */ /* 0x000fc800078ec0ff */
[----:B------:R-:W-:Y:S01]  /*0d60*/  LOP3.LUT R0, R0, 0x7f800000, RZ, 0xfc, !PT ;  /* 0x7f80000000007812 */ /* 0x000fe200078efcff */
[----:B------:R-:W-:Y:S06]  /*0d70*/  BRA `(.L_x_5188) ;  /* 0x0000000000047947 */ /* 0x000fec0003800000 */
.L_x_5186:
[----:B------:R-:W-:-:S07]  /*0d80*/  LEA R0, R11, R0, 0x17 ;  /* 0x000000000b007211 */ /* 0x000fce00078eb8ff */
.L_x_5188:
[----:B------:R-:W-:Y:S05]  /*0d90*/  BSYNC.RECONVERGENT B2 ;  /* 0x0000000000027941 */ /* 0x000fea0003800200 */
.L_x_5185:
[----:B------:R-:W-:Y:S05]  /*0da0*/  BRA `(.L_x_5189) ;  /* 0x0000000000207947 */ /* 0x000fea0003800000 */
.L_x_5184:
[----:B------:R-:W-:-:S04]  /*0db0*/  LOP3.LUT R0, R13, 0x80000000, R12, 0x48, !PT ;  /* 0x800000000d007812 */ /* 0x000fc800078e480c */
[----:B------:R-:W-:Y:S01]  /*0dc0*/  LOP3.LUT R0, R0, 0x7f800000, RZ, 0xfc, !PT ;  /* 0x7f80000000007812 */ /* 0x000fe200078efcff */
[----:B------:R-:W-:Y:S06]  /*0dd0*/  BRA `(.L_x_5189) ;  /* 0x0000000000147947 */ /* 0x000fec0003800000 */
.L_x_5183:
[----:B------:R-:W-:Y:S01]  /*0de0*/  LOP3.LUT R0, R13, 0x80000000, R12, 0x48, !PT ;  /* 0x800000000d007812 */ /* 0x000fe200078e480c */
[----:B------:R-:W-:Y:S06]  /*0df0*/  BRA `(.L_x_5189) ;  /* 0x00000000000c7947 */ /* 0x000fec0003800000 */
.L_x_5182:
[----:B------:R-:W0:Y:S01]  /*0e00*/  MUFU.RSQ R0, -QNAN ;  /* 0xffc0000000007908 */ /* 0x000e220000001400 */
[----:B------:R-:W-:Y:S05]  /*0e10*/  BRA `(.L_x_5189) ;  /* 0x0000000000047947 */ /* 0x000fea0003800000 */
.L_x_5181:
[----:B------:R-:W-:-:S07]  /*0e20*/  FADD.FTZ R0, R0, R3 ;  /* 0x0000000300007221 */ /* 0x000fce0000010000 */
.L_x_5189:
[----:B------:R-:W-:Y:S05]  /*0e30*/  BSYNC.RECONVERGENT B1 ;  /* 0x0000000000017941 */ /* 0x000fea0003800200 */
.L_x_5179:
[----:B------:R-:W-:-:S04]  /*0e40*/  IMAD.MOV.U32 R3, RZ, RZ, 0x0 ;  /* 0x00000000ff037424 */ /* 0x000fc800078e00ff */
[----:B0-----:R-:W-:Y:S05]  /*0e50*/  RET.REL.NODEC R2 `(_Z15SoftmaxWarpImplI10DirectLoadIffE11DirectStoreIffEfLi1ELi1ELi2ELi1ELb0EL9Algorithm0EEvT_T0_ll) ;  /* 0xfffffff002687950 */ /* 0x001fea0003c3ffff */
.L_x_5190:
        /* <DEDUP_REMOVED lines=10> */
.L_x_8583:


//--------------------- .text._Z15SoftmaxWarpImplI10DirectLoadIffE11DirectStoreIffEfLi1ELi1ELi2ELi2ELb1EL9Algorithm0EEvT_T0_ll --------------------------
	.section	.text._Z15SoftmaxWarpImplI10DirectLoadIffE11DirectStoreIffEfLi1ELi1ELi2ELi2ELb1EL9Algorithm0EEvT_T0_ll,"ax",@progbits
	.align	128
        .global         _Z15SoftmaxWarpImplI10DirectLoadIffE11DirectStoreIffEfLi1ELi1ELi2ELi2ELb1EL9Algorithm0EEvT_T0_ll
        .type           _Z15SoftmaxWarpImplI10DirectLoadIffE11DirectStoreIffEfLi1ELi1ELi2ELi2ELb1EL9Algorithm0EEvT_T0_ll,@function
        .size           _Z15SoftmaxWarpImplI10DirectLoadIffE11DirectStoreIffEfLi1ELi1ELi2ELi2ELb1EL9Algorithm0EEvT_T0_ll,(.L_x_8584 - _Z15SoftmaxWarpImplI10DirectLoadIffE11DirectStoreIffEfLi1ELi1ELi2ELi2ELb1EL9Algorithm0EEvT_T0_ll)
        .other          _Z15SoftmaxWarpImplI10DirectLoadIffE11DirectStoreIffEfLi1ELi1ELi2ELi2ELb1EL9Algorithm0EEvT_T0_ll,@"STO_CUDA_ENTRY STV_DEFAULT"
_Z15SoftmaxWarpImplI10DirectLoadIffE11DirectStoreIffEfLi1ELi1ELi2ELi2ELb1EL9Algorithm0EEvT_T0_ll:
.text._Z15SoftmaxWarpImplI10DirectLoadIffE11DirectStoreIffEfLi1ELi1ELi2ELi2ELb1EL9Algorithm0EEvT_T0_ll:
        /* <DEDUP_REMOVED lines=24> */
.L_x_5191:
        /* <DEDUP_REMOVED lines=16> */
.L_x_5201:
[----:B-1----:R-:W-:Y:S01]  /*0280*/  ISETP.GE.U32.AND P0, PT, R16, UR40, PT ;  /* 0x0000002810007c0c */ /* 0x002fe2000bf06070 */
[----:B------:R-:W1:Y:S03]  /*0290*/  LDC.64 R12, c[0x0][0x388] ;  /* 0x0000e200ff0c7b82 */ /* 0x000e660000000a00 */
        /* <DEDUP_REMOVED lines=22> */
[----:B------:R-:W-:Y:S01]  /*0400*/  @!P0 LEA.HI.X R11, R12, R11, R8, 0x2, P1 ;  /* 0x0000000b0c0b8211 */ /* 0x000fe200008f1408 */
[----:B------:R-:W-:Y:S01]  /*0410*/  IMAD.MOV.U32 R8, RZ, RZ, -0x800000 ;  /* 0xff800000ff087424 */ /* 0x000fe200078e00ff */
[----:B-1----:R-:W-:-:S05]  /*0420*/  @!P0 LEA R14, P2, R0, R2, 0x2 ;  /* 0x00000002000e8211 */ /* 0x002fca00078410ff */
        /* <DEDUP_REMOVED lines=20> */
[----:B------:R-:W-:Y:S01]  /*0570*/  FADD R0, R8, -12583039 ;  /* 0xcb40007f08007421 */ /* 0x000fe20000000000 */
        /* <DEDUP_REMOVED lines=15> */
[----:B------:R2:W4:Y:S02]  /*0670*/  SHFL.BFLY PT, R14, R8, 0x1, 0x1f ;  /* 0x0c201f00080e7f89 */ /* 0x00052400000e0000 */
[----:B-12---:R-:W-:-:S07]  /*0680*/  FADD R3, R3, R10 ;  /* 0x0000000a03037221 */ /* 0x006fce0000000000 */
.L_x_5207:
        /* <DEDUP_REMOVED lines=11> */
[----:B0--3--:R-:W-:Y:S05]  /*0740*/  CALL.REL.NOINC `($__internal_98_$__cuda_sm3x_div_rn_noftz_f32_slowpath) ;  /* 0x0000000400a07944 */ /* 0x009fea0003c00000 */
.L_x_5194:
[----:B------:R-:W-:Y:S05]  /*0750*/  BSYNC.RECONVERGENT B0 ;  /* 0x0000000000007941 */ /* 0x000fea0003800200 */
.L_x_5193:
        /* <DEDUP_REMOVED lines=10> */
[----:B------:R-:W-:Y:S01]  /*0800*/  MOV R2, R16 ;  /* 0x0000001000027202 */ /* 0x000fe20000000f00 */
[----:B------:R-:W-:Y:S01]  /*0810*/  IMAD R12, R19, UR38, RZ ;  /* 0x00000026130c7c24 */ /* 0x000fe2000f8e02ff */
[----:B------:R-:W-:Y:S01]  /*0820*/  R2UR UR4, R6 ;  /* 0x00000000060472ca */ /* 0x000fe200000e0000 */
[----:B------:R-:W-:Y:S01]  /*0830*/  IMAD.MOV.U32 R3, RZ, RZ, RZ ;  /* 0x000000ffff037224 */ /* 0x000fe200078e00ff */
[----:B------:R-:W-:Y:S01]  /*0840*/  R2UR UR5, R7 ;  /* 0x00000000070572ca */ /* 0x000fe200000e0000 */
[C---:B------:R-:W-:Y:S02]  /*0850*/  IMAD R13, R17.reuse, UR39, R12 ;  /* 0x00000027110d7c24 */ /* 0x040fe4000f8e020c */
[----:B------:R-:W-:-:S04]  /*0860*/  IMAD.WIDE.U32 R2, R17, UR38, R2 ;  /* 0x0000002611027c25 */ /* 0x000fc8000f8e0002 */
[----:B------:R-:W-:Y:S01]  /*0870*/  IMAD.IADD R3, R3, 0x1, R13 ;  /* 0x0000000103037824 */ /* 0x000fe200078e020d */
[----:B------:R-:W-:-:S04]  /*0880*/  LEA R12, P0, R2, UR36, 0x2 ;  /* 0x00000024020c7c11 */ /* 0x000fc8000f8010ff */
[----:B------:R-:W-:-:S05]  /*0890*/  LEA.HI.X R13, R2, UR37, R3, 0x2, P0 ;  /* 0x00000025020d7c11 */ /* 0x000fca00080f1403 */
[----:B------:R1:W-:Y:S04]  /*08a0*/  STG.E desc[UR4][R12.64], R15 ;  /* 0x0000000f0c007986 */ /* 0x0003e8000c101904 */
.L_x_5196:
[----:B------:R-:W-:Y:S05]  /*08b0*/  BSYNC.RECONVERGENT B0 ;  /* 0x0000000000007941 */ /* 0x000fea0003800200 */
.L_x_5195:
[----:B------:R-:W-:Y:S01]  /*08c0*/  BSSY.RECONVERGENT B0, `(.L_x_5197) ;  /* 0x0000008000007945 */ /* 0x000fe20003800200 */
[----:B------:R-:W-:-:S03]  /*08d0*/  FFMA R21, R21, R10, R8 ;  /* 0x0000000a15157223 */ /* 0x000fc60000000008 */
[----:B------:R-:W-:Y:S05]  /*08e0*/  @!P2 BRA `(.L_x_5198) ;  /* 0x000000000014a947 */ /* 0x000fea0003800000 */
[----:B------:R-:W-:Y:S01]  /*08f0*/  MOV R2, R0 ;  /* 0x0000000000027202 */ /* 0x000fe20000000f00 */
[----:B------:R-:W-:Y:S01]  /*0900*/  IMAD.MOV.U32 R3, RZ, RZ, R11 ;  /* 0x000000ffff037224 */ /* 0x000fe200078e000b */
[----:B------:R-:W-:-:S07]  /*0910*/  MOV R8, 0x930 ;  /* 0x0000093000087802 */ /* 0x000fce0000000f00 */
[----:B01-3--:R-:W-:Y:S05]  /*0920*/  CALL.REL.NOINC `($__internal_98_$__cuda_sm3x_div_rn_noftz_f32_slowpath) ;  /* 0x0000000400287944 */ /* 0x00bfea0003c00000 */
[----:B------:R-:W-:-:S07]  /*0930*/  IMAD.MOV.U32 R21, RZ, RZ, R15 ;  /* 0x000000ffff157224 */ /* 0x000fce00078e000f */
.L_x_5198:
[----:B------:R-:W-:Y:S05]  /*0940*/  BSYNC.RECONVERGENT B0 ;  /* 0x0000000000007941 */ /* 0x000fea0003800200 */
.L_x_5197:
[----:B------:R-:W-:Y:S04]  /*0950*/  BSSY.RECONVERGENT B0, `(.L_x_5199) ;  /* 0x000000c000007945 */ /* 0x000fe80003800200 */
[----:B------:R-:W-:Y:S05]  /*0960*/  @P1 BRA `(.L_x_5200) ;  /* 0x0000000000281947 */ /* 0x000fea0003800000 */
[----:B------:R-:W-:Y:S01]  /*0970*/  IMAD R0, R19, UR38, RZ ;  /* 0x0000002613007c24 */ /* 0x000fe2000f8e02ff */
[----:B------:R-:W-:Y:S01]  /*0980*/  R2UR UR4, R6 ;  /* 0x00000000060472ca */ /* 0x000fe200000e0000 */
[----:B---3--:R-:W-:Y:S01]  /*0990*/  IMAD.WIDE.U32 R2, R17, UR38, R4 ;  /* 0x0000002611027c25 */ /* 0x008fe2000f8e0004 */
[----:B------:R-:W-:-:S03]  /*09a0*/  R2UR UR5, R7 ;  /* 0x00000000070572ca */ /* 0x000fc600000e0000 */
[----:B------:R-:W-:Y:S01]  /*09b0*/  IMAD R11, R17, UR39, R0 ;  /* 0x00000027110b7c24 */ /* 0x000fe2000f8e0200 */
[----:B------:R-:W-:-:S04]  /*09c0*/  IADD3 R0, P0, PT, R16, R2, RZ ;  /* 0x0000000210007210 */ /* 0x000fc80007f1e0ff */
[----:B------:R-:W-:Y:S02]  /*09d0*/  IADD3.X R3, PT, PT, R11, R3, RZ, P0, !PT ;  /* 0x000000030b037210 */ /* 0x000fe400007fe4ff */
[----:B------:R-:W-:-:S04]  /*09e0*/  LEA R2, P0, R0, UR36, 0x2 ;  /* 0x0000002400027c11 */ /* 0x000fc8000f8010ff */
[----:B------:R-:W-:-:S05]  /*09f0*/  LEA.HI.X R3, R0, UR37, R3, 0x2, P0 ;  /* 0x0000002500037c11 */ /* 0x000fca00080f1403 */
[----:B------:R2:W-:Y:S04]  /*0a00*/  STG.E desc[UR4][R2.64], R21 ;  /* 0x0000001502007986 */ /* 0x0005e8000c101904 */
.L_x_5200:
[----:B------:R-:W-:Y:S05]  /*0a10*/  BSYNC.RECONVERGENT B0 ;  /* 0x0000000000007941 */ /* 0x000fea0003800200 */
.L_x_5199:
[----:B------:R-:W-:-:S04]  /*0a20*/  IADD3 R17, P0, PT, R9, R17, RZ ;  /* 0x0000001109117210 */ /* 0x000fc80007f1e0ff */
[----:B------:R-:W-:Y:S02]  /*0a30*/  LEA.HI.X.SX32 R19, R9, R19, 0x1, P0 ;  /* 0x0000001309137211 */ /* 0x000fe400000f0eff */
[----:B------:R-:W-:-:S04]  /*0a40*/  ISETP.GE.U32.AND P0, PT, R17, UR42, PT ;  /* 0x0000002a11007c0c */ /* 0x000fc8000bf06070 */
[----:B------:R-:W-:-:S13]  /*0a50*/  ISETP.GE.AND.EX P0, PT, R19, UR43, PT, P0 ;  /* 0x0000002b13007c0c */ /* 0x000fda000bf06300 */
[----:B------:R-:W-:Y:S05]  /*0a60*/  @!P0 BRA `(.L_x_5201) ;  /* 0xfffffff800048947 */ /* 0x000fea000383ffff */
[----:B------:R-:W-:Y:S05]  /*0a70*/  EXIT ;  /* 0x000000000000794d */ /* 0x000fea0003800000 */
.L_x_5192:
[----:B------:R-:W-:Y:S01]  /*0a80*/  HFMA2 R11, -RZ, RZ, 0, 1.847743988037109375e-06 ;  /* 0x0000001fff0b7431 */ /* 0x000fe200000001ff */
[----:B------:R-:W-:Y:S01]  /*0a90*/  BSSY B0, `(.L_x_5202) ;  /* 0x0000007000007945 */ /* 0x000fe20003800000 */
[----:B------:R-:W-:Y:S02]  /*0aa0*/  IMAD.MOV.U32 R13, RZ, RZ, R0 ;  /* 0x000000ffff0d7224 */ /* 0x000fe400078e0000 */
[----:B------:R-:W-:Y:S02]  /*0ab0*/  IMAD.MOV.U32 R12, RZ, RZ, 0x1 ;  /* 0x00000001ff0c7424 */ /* 0x000fe400078e00ff */
[----:B------:R-:W-:-:S07]  /*0ac0*/  IMAD.MOV.U32 R15, RZ, RZ, -0x1 ;  /* 0xffffffffff0f7424 */ /* 0x000fce00078e00ff */
[----:B0--3--:R-:W-:Y:S05]  /*0ad0*/  WARPSYNC.COLLECTIVE R15, `(.L_x_5203) ;  /* 0x000000000f087348 */ /* 0x009fea0003c00000 */
[----:B------:R1:W2:Y:S02]  /*0ae0*/  SHFL.BFLY P6, R14, R13, R12, R11 ;  /* 0x0c00000c0d0e7389 */ /* 0x0002a400000c000b */
[----:B0123--:R-:W-:Y:S05]  /*0af0*/  ENDCOLLECTIVE ;  /* 0x000000000000791b */ /* 0x00ffea0003800000 */
.L_x_5203:
[----:B------:R-:W-:Y:S05]  /*0b00*/  BSYNC B0 ;  /* 0x0000000000007941 */ /* 0x000fea0003800000 */
.L_x_5202:
[----:B------:R-:W-:Y:S02]  /*0b10*/  HFMA2 R12, -RZ, RZ, 0, 5.9604644775390625e-08 ;  /* 0x00000001ff0c7431 */ /* 0x000fe400000001ff */
[----:B------:R-:W-:Y:S01]  /*0b20*/  IMAD.MOV.U32 R13, RZ, RZ, R2 ;  /* 0x000000ffff0d7224 */ /* 0x000fe200078e0002 */
[----:B------:R-:W-:Y:S01]  /*0b30*/  MOV R15, 0xffffffff ;  /* 0xffffffff000f7802 */ /* 0x000fe20000000f00 */
[----:B------:R-:W-:Y:S01]  /*0b40*/  IMAD.MOV.U32 R11, RZ, RZ, 0x1f ;  /* 0x0000001fff0b7424 */ /* 0x000fe200078e00ff */
[----:B------:R-:W-:Y:S01]  /*0b50*/  MOV R3, R14 ;  /* 0x0000000e00037202 */ /* 0x000fe20000000f00 */
[----:B------:R-:W-:-:S07]  /*0b60*/  HFMA2 R21, -RZ, RZ, 3.7421875, 0 ;  /* 0x437c0000ff157431 */ /* 0x000fce00000001ff */
[----:B------:R-:W-:Y:S05]  /*0b70*/  WARPSYNC.COLLECTIVE R15, `(.L_x_5204) ;  /* 0x000000000f087348 */ /* 0x000fea0003c00000 */
[----:B------:R0:W1:Y:S02]  /*0b80*/  SHFL.BFLY P6, R14, R13, R12, R11 ;  /* 0x0c00000c0d0e7389 */ /* 0x00006400000c000b */
[----:B01----:R-:W-:Y:S05]  /*0b90*/  ENDCOLLECTIVE ;  /* 0x000000000000791b */ /* 0x003fea0003800000 */
.L_x_5204:
[----:B------:R-:W-:Y:S01]  /*0ba0*/  FMNMX R3, R3, R0, !PT ;  /* 0x0000000003037209 */ /* 0x000fe20007800000 */
[----:B------:R-:W-:-:S04]  /*0bb0*/  IMAD.MOV.U32 R0, RZ, RZ, 0x3bbb989d ;  /* 0x3bbb989dff007424 */ /* 0x000fc800078e00ff */
[----:B------:R-:W-:-:S04]  /*0bc0*/  FADD R3, -R3, R8 ;  /* 0x0000000803037221 */ /* 0x000fc80000000100 */
[----:B------:R-:W-:-:S04]  /*0bd0*/  FFMA.SAT R8, R3, R0, 0.5 ;  /* 0x3f00000003087423 */ /* 0x000fc80000002000 */
[----:B------:R-:W-:Y:S01]  /*0be0*/  FFMA.RM R8, R8, R21, 12582913 ;  /* 0x4b40000108087423 */ /* 0x000fe20000004015 */
[----:B------:R-:W-:-:S05]  /*0bf0*/  FMNMX R2, R14, R2, !PT ;  /* 0x000000020e027209 */ /* 0x000fca0007800000 */
[----:B------:R-:W-:Y:S01]  /*0c00*/  FADD R23, -R2, R23 ;  /* 0x0000001702177221 */ /* 0x000fe20000000100 */
[----:B------:R-:W-:-:S03]  /*0c10*/  FADD R2, R8, -12583039 ;  /* 0xcb40007f08027421 */ /* 0x000fc60000000000 */
[----:B------:R-:W-:Y:S01]  /*0c20*/  FFMA.SAT R0, R23, R0, 0.5 ;  /* 0x3f00000017007423 */ /* 0x000fe20000002000 */
[----:B------:R-:W-:-:S03]  /*0c30*/  FFMA R2, R3, 1.4426950216293334961, -R2 ;  /* 0x3fb8aa3b03027823 */ /* 0x000fc60000000802 */
[----:B------:R-:W-:Y:S01]  /*0c40*/  FFMA.RM R0, R0, R21, 12582913 ;  /* 0x4b40000100007423 */ /* 0x000fe20000004015 */
[----:B------:R-:W-:Y:S01]  /*0c50*/  FFMA R10, R3, 1.925963033500011079e-08, R2 ;  /* 0x32a57060030a7823 */ /* 0x000fe20000000002 */
[----:B------:R-:W-:Y:S02]  /*0c60*/  IMAD.SHL.U32 R2, R8, 0x800000, RZ ;  /* 0x0080000008027824 */ /* 0x000fe400078e00ff */
[C---:B------:R-:W-:Y:S01]  /*0c70*/  FADD R12, R0.reuse, -12583039 ;  /* 0xcb40007f000c7421 */ /* 0x040fe20000000000 */
[----:B------:R-:W0:Y:S01]  /*0c80*/  MUFU.EX2 R3, R10 ;  /* 0x0000000a00037308 */ /* 0x000e220000000800 */
[----:B------:R-:W-:Y:S02]  /*0c90*/  SHF.L.U32 R0, R0, 0x17, RZ ;  /* 0x0000001700007819 */ /* 0x000fe400000006ff */
[----:B------:R-:W-:-:S04]  /*0ca0*/  FFMA R12, R23, 1.4426950216293334961, -R12 ;  /* 0x3fb8aa3b170c7823 */ /* 0x000fc8000000080c */
[----:B------:R-:W-:Y:S01]  /*0cb0*/  FFMA R23, R23, 1.925963033500011079e-08, R12 ;  /* 0x32a5706017177823 */ /* 0x000fe2000000000c */
[----:B------:R-:W-:-:S05]  /*0cc0*/  MOV R12, 0x1 ;  /* 0x00000001000c7802 */ /* 0x000fca0000000f00 */
[----:B------:R-:W1:Y:S01]  /*0cd0*/  MUFU.EX2 R23, R23 ;  /* 0x0000001700177308 */ /* 0x000e620000000800 */
[----:B0-----:R-:W-:-:S04]  /*0ce0*/  FMUL R2, R2, R3 ;  /* 0x0000000302027220 */ /* 0x001fc80000400000 */
[----:B------:R-:W-:-:S04]  /*0cf0*/  FADD R3, RZ, R2 ;  /* 0x00000002ff037221 */ /* 0x000fc80000000000 */
[----:B------:R-:W-:-:S07]  /*0d00*/  IMAD.MOV.U32 R13, RZ, RZ, R3 ;  /* 0x000000ffff0d7224 */ /* 0x000fce00078e0003 */
[----:B-1----:R-:W-:Y:S05]  /*0d10*/  WARPSYNC.COLLECTIVE R15, `(.L_x_5205) ;  /* 0x000000000f087348 */ /* 0x002fea0003c00000 */
[----:B------:R0:W2:Y:S02]  /*0d20*/  SHFL.BFLY P6, R14, R13, R12, R11 ;  /* 0x0c00000c0d0e7389 */ /* 0x0000a400000c000b */
[----:B012---:R-:W-:Y:S05]  /*0d30*/  ENDCOLLECTIVE ;  /* 0x000000000000791b */ /* 0x007fea0003800000 */
.L_x_5205:
[----:B------:R-:W-:-:S04]  /*0d40*/  FMUL R0, R0, R23 ;  /* 0x0000001700007220 */ /* 0x000fc80000400000 */
[----:B------:R-:W-:-:S05]  /*0d50*/  FADD R8, RZ, R0 ;  /* 0x00000000ff087221 */ /* 0x000fca0000000000 */
[----:B------:R-:W-:Y:S01]  /*0d60*/  MOV R13, R8 ;  /* 0x00000008000d7202 */ /* 0x000fe20000000f00 */
[----:B------:R-:W-:-:S07]  /*0d70*/  IMAD.MOV.U32 R10, RZ, RZ, R14 ;  /* 0x000000ffff0a7224 */ /* 0x000fce00078e000e */
[----:B------:R-:W-:Y:S05]  /*0d80*/  WARPSYNC.COLLECTIVE R15, `(.L_x_5206) ;  /* 0x000000000f087348 */ /* 0x000fea0003c00000 */
[----:B------:R0:W1:Y:S02]  /*0d90*/  SHFL.BFLY P6, R14, R13, R12, R11 ;  /* 0x0c00000c0d0e7389 */ /* 0x00006400000c000b */
[----:B01----:R-:W-:Y:S05]  /*0da0*/  ENDCOLLECTIVE ;  /* 0x000000000000791b */ /* 0x003fea0003800000 */
.L_x_5206:
[----:B------:R-:W-:Y:S01]  /*0db0*/  FADD R3, R3, R10 ;  /* 0x0000000a03037221 */ /* 0x000fe20000000000 */
[----:B------:R-:W-:Y:S06]  /*0dc0*/  BRA `(.L_x_5207) ;  /* 0xfffffff800307947 */ /* 0x000fec000383ffff */
        .weak           $__internal_98_$__cuda_sm3x_div_rn_noftz_f32_slowpath
        .type           $__internal_98_$__cuda_sm3x_div_rn_noftz_f32_slowpath,@function
        .size           $__internal_98_$__cuda_sm3x_div_rn_noftz_f32_slowpath,(.L_x_8584 - $__internal_98_$__cuda_sm3x_div_rn_noftz_f32_slowpath)
$__internal_98_$__cuda_sm3x_div_rn_noftz_f32_slowpath:
        /* <DEDUP_REMOVED lines=34> */
.L_x_5209:
        /* <DEDUP_REMOVED lines=51> */
.L_x_5216:
[----:B------:R-:W-:-:S04]  /*1320*/  LOP3.LUT R2, R2, 0x80000000, RZ, 0xc0, !PT ;  /* 0x8000000002027812 */ /* 0x000fc800078ec0ff */
[----:B------:R-:W-:Y:S01]  /*1330*/  LOP3.LUT R2, R2, 0x7f800000, RZ, 0xfc, !PT ;  /* 0x7f80000002027812 */ /* 0x000fe200078efcff */
[----:B------:R-:W-:Y:S06]  /*1340*/  BRA `(.L_x_5217) ;  /* 0x0000000000047947 */ /* 0x000fec0003800000 */
.L_x_5215:
[----:B------:R-:W-:-:S07]  /*1350*/  IMAD R2, R13, 0x800000, R2 ;  /* 0x008000000d027824 */ /* 0x000fce00078e0202 */
.L_x_5217:
[----:B------:R-:W-:Y:S05]  /*1360*/  BSYNC.RECONVERGENT B2 ;  /* 0x0000000000027941 */ /* 0x000fea0003800200 */
.L_x_5214:
[----:B------:R-:W-:Y:S05]  /*1370*/  BRA `(.L_x_5218) ;  /* 0x0000000000207947 */ /* 0x000fea0003800000 */
.L_x_5213:
[----:B------:R-:W-:-:S04]  /*1380*/  LOP3.LUT R2, R3, 0x80000000, R2, 0x48, !PT ;  /* 0x8000000003027812 */ /* 0x000fc800078e4802 */
[----:B------:R-:W-:Y:S01]  /*1390*/  LOP3.LUT R2, R2, 0x7f800000, RZ, 0xfc, !PT ;  /* 0x7f80000002027812 */ /* 0x000fe200078efcff */
[----:B------:R-:W-:Y:S06]  /*13a0*/  BRA `(.L_x_5218) ;  /* 0x0000000000147947 */ /* 0x000fec0003800000 */
.L_x_5212:
[----:B------:R-:W-:Y:S01]  /*13b0*/  LOP3.LUT R2, R3, 0x80000000, R2, 0x48, !PT ;  /* 0x8000000003027812 */ /* 0x000fe200078e4802 */
[----:B------:R-:W-:Y:S06]  /*13c0*/  BRA `(.L_x_5218) ;  /* 0x00000000000c7947 */ /* 0x000fec0003800000 */
.L_x_5211:
[----:B------:R-:W0:Y:S01]  /*13d0*/  MUFU.RSQ R2, -QNAN ;  /* 0xffc0000000027908 */ /* 0x000e220000001400 */
[----:B------:R-:W-:Y:S05]  /*13e0*/  BRA `(.L_x_5218) ;  /* 0x0000000000047947 */ /* 0x000fea0003800000 */
.L_x_5210:
[----:B------:R-:W-:-:S07]  /*13f0*/  FADD.FTZ R2, R2, R3 ;  /* 0x0000000302027221 */ /* 0x000fce0000010000 */
.L_x_5218:
[----:B------:R-:W-:Y:S05]  /*1400*/  BSYNC.RECONVERGENT B1 ;  /* 0x0000000000017941 */ /* 0x000fea0003800200 */
.L_x_5208:
[----:B------:R-:W-:Y:S01]  /*1410*/  HFMA2 R3, -RZ, RZ, 0, 0 ;  /* 0x00000000ff037431 */ /* 0x000fe200000001ff */
[----:B0-----:R-:W-:Y:S01]  /*1420*/  MOV R15, R2 ;  /* 0x00000002000f7202 */ /* 0x001fe20000000f00 */
[----:B------:R-:W-:-:S04]  /*1430*/  IMAD.MOV.U32 R2, RZ, RZ, R8 ;  /* 0x000000ffff027224 */ /* 0x000fc800078e0008 */
[----:B------:R-:W-:Y:S05]  /*1440*/  RET.REL.NODEC R2 `(_Z15SoftmaxWarpImplI10DirectLoadIffE11DirectStoreIffEfLi1ELi1ELi2ELi2ELb1EL9Algorithm0EEvT_T0_ll) ;  /* 0xffffffe802ec7950 */ /* 0x000fea0003c3ffff */
.L_x_5219:
        /* <DEDUP_REMOVED lines=11> */
.L_x_8584:


//--------------------- .text._Z15SoftmaxWarpImplI10DirectLoadIffE11DirectStoreIffEfLi1ELi1ELi2ELi2ELb0EL9Algorithm0EEvT_T0_ll --------------------------
	.section	.text._Z15SoftmaxWarpImplI10DirectLoadIffE11DirectStoreIffEfLi1ELi1ELi2ELi2ELb0EL9Algorithm0EEvT_T0_ll,"ax",@progbits
	.align	128
        .global         _Z15SoftmaxWarpImplI10DirectLoadIffE11DirectStoreIffEfLi1ELi1ELi2ELi2ELb0EL9Algorithm0EEvT_T0_ll
        .type           _Z15SoftmaxWarpImplI10DirectLoadIffE11DirectStoreIffEfLi1ELi1ELi2ELi2ELb0EL9Algorithm0EEvT_T0_ll,@function
        .size           _Z15SoftmaxWarpImplI10DirectLoadIffE11DirectStoreIffEfLi1ELi1ELi2ELi2ELb0EL9Algorithm0EEvT_T0_ll,(.L_x_8586 - _Z15SoftmaxWarpImplI10DirectLoadIffE11DirectStoreIffEfLi1ELi1ELi2ELi2ELb0EL9Algorithm0EEvT_T0_ll)
        .other          _Z15SoftmaxWarpImplI10DirectLoadIffE11DirectStoreIffEfLi1ELi1ELi2ELi2ELb0EL9Algorithm0EEvT_T0_ll,@"STO_CUDA_ENTRY STV_DEFAULT"
_Z15SoftmaxWarpImplI10DirectLoadIffE11DirectStoreIffEfLi1ELi1ELi2ELi2ELb0EL9Algorithm0EEvT_T0_ll:
.text._Z15SoftmaxWarpImplI10DirectLoadIffE11DirectStoreIffEfLi1ELi1ELi2ELi2ELb0EL9Algorithm0EEvT_T0_ll:
[----:B------:R-:W0:Y:S01]  /*0000*/  LDC R1, c[0x0][0x37c] ;  /* 0x0000df00ff017b82 */ /* 0x000e220000000800 */
[----:B------:R-:W1:Y:S02]  /*0010*/  LDCU.64 UR4, c[0x0][0x3a8] ;  /* 0x00007500ff0477ac */ /* 0x000e640008000a00 */
[----:B-1----:R-:W-:-:S04]  /*0020*/  UISETP.GE.U32.AND UP0, UPT, UR4, 0x3, UPT ;  /* 0x000000030400788c */ /* 0x002fc8000bf06070 */
[----:B------:R-:W-:-:S09]  /*0030*/  UISETP.GE.AND.EX UP0, UPT, UR5, URZ, UPT, UP0 ;  /* 0x000000ff0500728c */ /* 0x000fd2000bf06300 */
[----:B------:R-:W-:Y:S05]  /*0040*/  BRA.U !UP0, `(.L_x_5220) ;  /* 0x0000000108407547 */ /* 0x000fea000b800000 */
        /* <DEDUP_REMOVED lines=16> */
.L_x_5220:
[----:B------:R-:W1:Y:S01]  /*0150*/  S2R R3, SR_TID.Y ;  /* 0x0000000000037919 */ /* 0x000e620000002200 */
[----:B------:R-:W1:Y:S08]  /*0160*/  S2UR UR4, SR_CTAID.X ;  /* 0x00000000000479c3 */ /* 0x000e700000002500 */
[----:B------:R-:W1:Y:S08]  /*0170*/  LDC R16, c[0x0][0x364] ;  /* 0x0000d900ff107b82 */ /* 0x000e700000000800 */
[----:B------:R-:W2:Y:S01]  /*0180*/  LDC.64 R4, c[0x0][0x3a0] ;  /* 0x0000e800ff047b82 */ /* 0x000ea20000000a00 */
[----:B-1----:R-:W-:Y:S01]  /*0190*/  IMAD R0, R16, UR4, R3 ;  /* 0x0000000410007c24 */ /* 0x002fe2000f8e0203 */
[----:B------:R-:W1:Y:S03]  /*01a0*/  LDCU UR4, c[0x0][0x370] ;  /* 0x00006e00ff0477ac */ /* 0x000e660008000800 */
[----:B------:R-:W-:-:S05]  /*01b0*/  IMAD.SHL.U32 R19, R0, 0x2, RZ ;  /* 0x0000000200137824 */ /* 0x000fca00078e00ff */
[----:B------:R-:W-:Y:S02]  /*01c0*/  SHF.R.S32.HI R10, RZ, 0x1f, R19 ;  /* 0x0000001fff0a7819 */ /* 0x000fe40000011413 */
[----:B--2---:R-:W-:-:S04]  /*01d0*/  ISETP.GE.U32.AND P0, PT, R19, R4, PT ;  /* 0x000000041300720c */ /* 0x004fc80003f06070 */
[----:B------:R-:W-:Y:S01]  /*01e0*/  ISETP.GE.AND.EX P0, PT, R10, R5, PT, P0 ;  /* 0x000000050a00720c */ /* 0x000fe20003f06300 */
[----:B-1----:R-:W-:-:S12]  /*01f0*/  IMAD R16, R16, UR4, RZ ;  /* 0x0000000410107c24 */ /* 0x002fd8000f8e02ff */
[----:B------:R-:W-:Y:S05]  /*0200*/  @P0 EXIT ;  /* 0x000000000000094d */ /* 0x000fea0003800000 */
[----:B------:R-:W-:Y:S01]  /*0210*/  SHF.L.U32 R16, R16, 0x1, RZ ;  /* 0x0000000110107819 */ /* 0x000fe200000006ff */
[----:B------:R-:W-:Y:S03]  /*0220*/  BSSY.RECONVERGENT B0, `(.L_x_5221) ;  /* 0x0000028000007945 */ /* 0x000fe60003800200 */
[----:B------:R-:W-:Y:S02]  /*0230*/  IADD3 R23, P0, PT, R16, R19, RZ ;  /* 0x0000001310177210 */ /* 0x000fe40007f1e0ff */
        /* <DEDUP_REMOVED lines=15> */
[----:B------:R-:W-:Y:S01]  /*0330*/  IMAD.MOV R7, RZ, RZ, -R16 ;  /* 0x000000ffff077224 */ /* 0x000fe200078e0a10 */
[----:B------:R-:W-:-:S06]  /*0340*/  ISETP.NE.U32.AND P2, PT, R16, RZ, PT ;  /* 0x000000ff1000720c */ /* 0x000fcc0003f45070 */
[----:B-1----:R-:W1:Y:S02]  /*0350*/  MUFU.RCP R0, R0 ;  /* 0x0000000000007308 */ /* 0x002e640000001000 */
[----:B-1----:R-:W-:-:S06]  /*0360*/  IADD3 R4, PT, PT, R0, 0xffffffe, RZ ;  /* 0x0ffffffe00047810 */ /* 0x002fcc0007ffe0ff */
[----:B------:R1:W2:Y:S02]  /*0370*/  F2I.FTZ.U32.TRUNC.NTZ R5, R4 ;  /* 0x0000000400057305 */ /* 0x0002a4000021f000 */
[----:B-1----:R-:W-:Y:S02]  /*0380*/  HFMA2 R4, -RZ, RZ, 0, 0 ;  /* 0x00000000ff047431 */ /* 0x002fe400000001ff */
        /* <DEDUP_REMOVED lines=8> */
[----:B------:R-:W-:Y:S01]  /*0410*/  ISETP.GE.U32.AND P1, PT, R3, R16, PT ;  /* 0x000000100300720c */ /* 0x000fe20003f26070 */
[----:B------:R-:W-:-:S12]  /*0420*/  IMAD.MOV.U32 R3, RZ, RZ, RZ ;  /* 0x000000ffff037224 */ /* 0x000fd800078e00ff */
[----:B------:R-:W-:Y:S02]  /*0430*/  @P1 IADD3 R2, PT, PT, R2, 0x1, RZ ;  /* 0x0000000102021810 */ /* 0x000fe40007ffe0ff */
[----:B------:R-:W-:Y:S01]  /*0440*/  @!P2 LOP3.LUT R2, RZ, R16, RZ, 0x33, !PT ;  /* 0x00000010ff02a212 */ /* 0x000fe200078e33ff */
[----:B------:R-:W-:Y:S06]  /*0450*/  BRA `(.L_x_5223) ;  /* 0x0000000000107947 */ /* 0x000fec0003800000 */
.L_x_5222:
[----:B------:R-:W-:-:S07]  /*0460*/  MOV R0, 0x480 ;  /* 0x0000048000007802 */ /* 0x000fce0000000f00 */
[----:B0-----:R-:W-:Y:S05]  /*0470*/  CALL.REL.NOINC `($__internal_99_$__cuda_sm20_div_u64) ;  /* 0x0000001c00847944 */ /* 0x001fea0003c00000 */
[----:B------:R-:W-:Y:S01]  /*0480*/  MOV R2, R4 ;  /* 0x0000000400027202 */ /* 0x000fe20000000f00 */
[----:B------:R-:W-:-:S07]  /*0490*/  IMAD.MOV.U32 R3, RZ, RZ, R5 ;  /* 0x000000ffff037224 */ /* 0x000fce00078e0005 */
.L_x_5223:
[----:B------:R-:W-:Y:S05]  /*04a0*/  BSYNC.RECONVERGENT B0 ;  /* 0x0000000000007941 */ /* 0x000fea0003800200 */
.L_x_5221:
[----:B------:R-:W-:Y:S01]  /*04b0*/  IADD3 R20, P1, PT, R2, R20, RZ ;  /* 0x0000001402147210 */ /* 0x000fe20007f3e0ff */
[----:B------:R-:W1:Y:S01]  /*04c0*/  S2R R6, SR_TID.X ;  /* 0x0000000000067919 */ /* 0x000e620000002100 */
[----:B------:R-:W2:Y:S01]  /*04d0*/  LDC.64 R8, c[0x0][0x358] ;  /* 0x0000d600ff087b82 */ /* 0x000ea20000000a00 */
[----:B------:R-:W-:Y:S01]  /*04e0*/  BSSY B0, `(.L_x_5224) ;  /* 0x000006c000007945 */ /* 0x000fe20003800000 */
[----:B------:R-:W-:Y:S02]  /*04f0*/  LOP3.LUT R0, R20, 0x1, RZ, 0xc0, !PT ;  /* 0x0000000114007812 */ /* 0x000fe400078ec0ff */
[----:B------:R-:W-:Y:S02]  /*0500*/  IADD3.X R18, PT, PT, RZ, R3, RZ, P1, !PT ;  /* 0x00000003ff127210 */ /* 0x000fe40000ffe4ff */
[----:B------:R-:W-:-:S04]  /*0510*/  ISETP.NE.U32.AND P0, PT, R0, 0x1, PT ;  /* 0x000000010000780c */ /* 0x000fc80003f05070 */
[----:B------:R-:W-:-:S13]  /*0520*/  ISETP.NE.U32.AND.EX P0, PT, RZ, RZ, PT, P0 ;  /* 0x000000ffff00720c */ /* 0x000fda0003f05100 */
[----:B------:R-:W-:Y:S05]  /*0530*/  @!P0 BRA `(.L_x_5225) ;  /* 0x0000000400988947 */ /* 0x000fea0003800000 */
[----:B------:R-:W3:Y:S01]  /*0540*/  LDC.64 R14, c[0x0][0x388] ;  /* 0x0000e200ff0e7b82 */ /* 0x000ee20000000a00 */
[----:B------:R-:W4:Y:S01]  /*0550*/  LDCU.64 UR4, c[0x0][0x380] ;  /* 0x00007000ff0477ac */ /* 0x000f220008000a00 */
[----:B------:R-:W-:Y:S01]  /*0560*/  IMAD.MOV.U32 R7, RZ, RZ, RZ ;  /* 0x000000ffff077224 */ /* 0x000fe200078e00ff */
[C---:B--2---:R-:W-:Y:S02]  /*0570*/  R2UR UR6, R8.reuse ;  /* 0x00000000080672ca */ /* 0x044fe400000e0000 */
[C---:B------:R-:W-:Y:S02]  /*0580*/  R2UR UR7, R9.reuse ;  /* 0x00000000090772ca */ /* 0x040fe400000e0000 */
[----:B------:R-:W-:Y:S02]  /*0590*/  R2UR UR8, R8 ;  /* 0x00000000080872ca */ /* 0x000fe400000e0000 */
[----:B------:R-:W-:Y:S01]  /*05a0*/  R2UR UR9, R9 ;  /* 0x00000000090972ca */ /* 0x000fe200000e0000 */
[----:B---3--:R-:W-:-:S02]  /*05b0*/  IMAD R0, R10, R14, RZ ;  /* 0x0000000e0a007224 */ /* 0x008fc400078e02ff */
[----:B-1----:R-:W-:-:S04]  /*05c0*/  IMAD.WIDE.U32 R4, R19, R14, R6 ;  /* 0x0000000e13047225 */ /* 0x002fc800078e0006 */
[----:B------:R-:W-:Y:S01]  /*05d0*/  IMAD R3, R19, R15, R0 ;  /* 0x0000000f13037224 */ /* 0x000fe200078e0200 */
[----:B----4-:R-:W-:-:S04]  /*05e0*/  LEA R12, P0, R4, UR4, 0x2 ;  /* 0x00000004040c7c11 */ /* 0x010fc8000f8010ff */
[----:B------:R-:W-:Y:S01]  /*05f0*/  IADD3 R5, PT, PT, R5, R3, RZ ;  /* 0x0000000305057210 */ /* 0x000fe20007ffe0ff */
[----:B------:R-:W-:-:S03]  /*0600*/  IMAD.WIDE.U32 R2, R14, 0x4, RZ ;  /* 0x000000040e027825 */ /* 0x000fc600078e00ff */
[----:B------:R-:W-:Y:S01]  /*0610*/  LEA.HI.X R13, R4, UR5, R5, 0x2, P0 ;  /* 0x00000005040d7c11 */ /* 0x000fe200080f1405 */
[----:B------:R-:W-:Y:S01]  /*0620*/  IMAD.SHL.U32 R5, R15, 0x4, RZ ;  /* 0x000000040f057824 */ /* 0x000fe200078e00ff */
[----:B------:R-:W-:-:S03]  /*0630*/  IADD3 R4, P0, PT, R12, R2, RZ ;  /* 0x000000020c047210 */ /* 0x000fc60007f1e0ff */
[----:B------:R-:W2:Y:S01]  /*0640*/  LDG.E R24, desc[UR6][R12.64] ;  /* 0x000000060c187981 */ /* 0x000ea2000c1e1900 */
[----:B------:R-:W-:-:S05]  /*0650*/  IADD3.X R5, PT, PT, R13, R3, R5, P0, !PT ;  /* 0x000000030d057210 */ /* 0x000fca00007fe405 */
[----:B------:R-:W3:Y:S01]  /*0660*/  LDG.E R21, desc[UR8][R4.64] ;  /* 0x0000000804157981 */ /* 0x000ee2000c1e1900 */
[----:B------:R-:W-:Y:S01]  /*0670*/  UMOV UR4, 0xffffffff ;  /* 0xffffffff00047882 */ /* 0x000fe20000000000 */
[----:B--2---:R-:W-:Y:S02]  /*0680*/  FMNMX R0, R24, -INF , !PT ;  /* 0xff80000018007809 */ /* 0x004fe40007800000 */
[----:B---3--:R-:W-:Y:S01]  /*0690*/  FMNMX R2, R21, -INF , !PT ;  /* 0xff80000015027809 */ /* 0x008fe20007800000 */
[----:B------:R-:W-:Y:S06]  /*06a0*/  BRA.DIV UR4, `(.L_x_5226) ;  /* 0x0000001204907947 */ /* 0x000fec000b800000 */
[----:B------:R-:W1:Y:S01]  /*06b0*/  SHFL.BFLY PT, R3, R0, 0x1, 0x1f ;  /* 0x0c201f0000037f89 */ /* 0x000e6200000e0000 */
[----:B------:R-:W-:Y:S02]  /*06c0*/  HFMA2 R5, -RZ, RZ, 0.96630859375, -0.0022525787353515625 ;  /* 0x3bbb989dff057431 */ /* 0x000fe400000001ff */
[----:B------:R-:W-:Y:S01]  /*06d0*/  IMAD.MOV.U32 R11, RZ, RZ, 0x437c0000 ;  /* 0x437c0000ff0b7424 */ /* 0x000fe200078e00ff */
        /* <DEDUP_REMOVED lines=24> */
[----:B------:R2:W3:Y:S02]  /*0860*/  SHFL.BFLY PT, R14, R3, 0x1, 0x1f ;  /* 0x0c201f00030e7f89 */ /* 0x0004e400000e0000 */
[----:B-12---:R-:W-:-:S07]  /*0870*/  FADD R5, R2, R5 ;  /* 0x0000000502057221 */ /* 0x006fce0000000000 */
.L_x_5246:
[----:B------:R-:W1:Y:S01]  /*0880*/  MUFU.RCP R2, R5 ;  /* 0x0000000500027308 */ /* 0x000e620000001000 */
[----:B------:R-:W-:Y:S07]  /*0890*/  BSSY.RECONVERGENT B1, `(.L_x_5227) ;  /* 0x000000d000017945 */ /* 0x000fee0003800200 */
[----:B------:R-:W2:Y:S01]  /*08a0*/  FCHK P0, R4, R5 ;  /* 0x0000000504007302 */ /* 0x000ea20000000000 */
[----:B-1----:R-:W-:-:S04]  /*08b0*/  FFMA R11, -R5, R2, 1 ;  /* 0x3f800000050b7423 */ /* 0x002fc80000000102 */
[----:B------:R-:W-:Y:S01]  /*08c0*/  FFMA R13, R2, R11, R2 ;  /* 0x0000000b020d7223 */ /* 0x000fe20000000002 */
[----:B---3--:R-:W-:-:S03]  /*08d0*/  FADD R11, R3, R14 ;  /* 0x0000000e030b7221 */ /* 0x008fc60000000000 */
[----:B------:R-:W-:-:S04]  /*08e0*/  FFMA R2, R4, R13, RZ ;  /* 0x0000000d04027223 */ /* 0x000fc800000000ff */
[----:B------:R-:W-:-:S04]  /*08f0*/  FFMA R12, -R5, R2, R4 ;  /* 0x00000002050c7223 */ /* 0x000fc80000000104 */
[----:B------:R-:W-:Y:S01]  /*0900*/  FFMA R13, R13, R12, R2 ;  /* 0x0000000c0d0d7223 */ /* 0x000fe20000000002 */
[----:B--2---:R-:W-:Y:S06]  /*0910*/  @!P0 BRA `(.L_x_5228) ;  /* 0x0000000000108947 */ /* 0x004fec0003800000 */
[----:B------:R-:W-:Y:S01]  /*0920*/  MOV R2, R4 ;  /* 0x0000000400027202 */ /* 0x000fe20000000f00 */
[----:B------:R-:W-:Y:S01]  /*0930*/  IMAD.MOV.U32 R3, RZ, RZ, R5 ;  /* 0x000000ffff037224 */ /* 0x000fe200078e0005 */
[----:B------:R-:W-:-:S07]  /*0940*/  MOV R12, 0x960 ;  /* 0x00000960000c7802 */ /* 0x000fce0000000f00 */
[----:B0-----:R-:W-:Y:S05]  /*0950*/  CALL.REL.NOINC `($__internal_100_$__cuda_sm3x_div_rn_noftz_f32_slowpath) ;  /* 0x0000001c005c7944 */ /* 0x001fea0003c00000 */
.L_x_5228:
[----:B------:R-:W-:Y:S05]  /*0960*/  BSYNC.RECONVERGENT B1 ;  /* 0x0000000000017941 */ /* 0x000fea0003800200 */
.L_x_5227:
[----:B------:R-:W1:Y:S01]  /*0970*/  LDCU.128 UR4, c[0x0][0x390] ;  /* 0x00007200ff0477ac */ /* 0x000e620008000c00 */
[----:B------:R-:W-:Y:S01]  /*0980*/  MOV R2, R6 ;  /* 0x0000000600027202 */ /* 0x000fe20000000f00 */
[----:B------:R-:W-:Y:S01]  /*0990*/  IMAD.MOV.U32 R3, RZ, RZ, RZ ;  /* 0x000000ffff037224 */ /* 0x000fe200078e00ff */
[----:B------:R-:W-:Y:S01]  /*09a0*/  BSSY.RECONVERGENT B1, `(.L_x_5229) ;  /* 0x0000017000017945 */ /* 0x000fe20003800200 */
[----:B-1----:R-:W-:Y:S02]  /*09b0*/  IMAD R4, R10, UR6, RZ ;  /* 0x000000060a047c24 */ /* 0x002fe4000f8e02ff */
[C---:B------:R-:W-:Y:S01]  /*09c0*/  IMAD.WIDE.U32 R2, R19.reuse, UR6, R2 ;  /* 0x0000000613027c25 */ /* 0x040fe2000f8e0002 */
[----:B------:R-:W1:Y:S01]  /*09d0*/  MUFU.RCP R10, R11 ;  /* 0x0000000b000a7308 */ /* 0x000e620000001000 */
[----:B------:R-:W-:Y:S02]  /*09e0*/  R2UR UR6, R8 ;  /* 0x00000000080672ca */ /* 0x000fe400000e0000 */
[----:B------:R-:W-:Y:S01]  /*09f0*/  IMAD R5, R19, UR7, R4 ;  /* 0x0000000713057c24 */ /* 0x000fe2000f8e0204 */
[----:B------:R-:W-:-:S02]  /*0a00*/  LEA R4, P0, R2, UR4, 0x2 ;  /* 0x0000000402047c11 */ /* 0x000fc4000f8010ff */
[----:B------:R-:W-:Y:S02]  /*0a10*/  R2UR UR7, R9 ;  /* 0x00000000090772ca */ /* 0x000fe400000e0000 */
[----:B------:R-:W-:-:S04]  /*0a20*/  IADD3 R3, PT, PT, R3, R5, RZ ;  /* 0x0000000503037210 */ /* 0x000fc80007ffe0ff */
[----:B------:R-:W-:-:S04]  /*0a30*/  LEA.HI.X R5, R2, UR5, R3, 0x2, P0 ;  /* 0x0000000502057c11 */ /* 0x000fc800080f1403 */
[----:B------:R-:W2:Y:S01]  /*0a40*/  FCHK P0, R0, R11 ;  /* 0x0000000b00007302 */ /* 0x000ea20000000000 */
[----:B-1----:R-:W-:Y:S02]  /*0a50*/  FFMA R3, -R11, R10, 1 ;  /* 0x3f8000000b037423 */ /* 0x002fe4000000010a */
[----:B------:R1:W-:Y:S02]  /*0a60*/  STG.E desc[UR6][R4.64], R13 ;  /* 0x0000000d04007986 */ /* 0x0003e4000c101906 */
[----:B------:R-:W-:-:S04]  /*0a70*/  FFMA R3, R10, R3, R10 ;  /* 0x000000030a037223 */ /* 0x000fc8000000000a */
[----:B------:R-:W-:-:S04]  /*0a80*/  FFMA R2, R0, R3, RZ ;  /* 0x0000000300027223 */ /* 0x000fc800000000ff */
[----:B------:R-:W-:-:S04]  /*0a90*/  FFMA R10, -R11, R2, R0 ;  /* 0x000000020b0a7223 */ /* 0x000fc80000000100 */
[----:B------:R-:W-:Y:S01]  /*0aa0*/  FFMA R15, R3, R10, R2 ;  /* 0x0000000a030f7223 */ /* 0x000fe20000000002 */
[----:B-12---:R-:W-:Y:S06]  /*0ab0*/  @!P0 BRA `(.L_x_5230) ;  /* 0x0000000000148947 */ /* 0x006fec0003800000 */
[----:B------:R-:W-:Y:S01]  /*0ac0*/  IMAD.MOV.U32 R2, RZ, RZ, R0 ;  /* 0x000000ffff027224 */ /* 0x000fe200078e0000 */
[----:B------:R-:W-:Y:S02]  /*0ad0*/  MOV R3, R11 ;  /* 0x0000000b00037202 */ /* 0x000fe40000000f00 */
[----:B------:R-:W-:-:S07]  /*0ae0*/  MOV R12, 0xb00 ;  /* 0x00000b00000c7802 */ /* 0x000fce0000000f00 */
[----:B0-----:R-:W-:Y:S05]  /*0af0*/  CALL.REL.NOINC `($__internal_100_$__cuda_sm3x_div_rn_noftz_f32_slowpath) ;  /* 0x0000001800f47944 */ /* 0x001fea0003c00000 */
[----:B------:R-:W-:-:S07]  /*0b00*/  IMAD.MOV.U32 R15, RZ, RZ, R13 ;  /* 0x000000ffff0f7224 */ /* 0x000fce00078e000d */
.L_x_5230:
[----:B------:R-:W-:Y:S05]  /*0b10*/  BSYNC.RECONVERGENT B1 ;  /* 0x0000000000017941 */ /* 0x000fea0003800200 */
.L_x_5229:
[----:B------:R-:W1:Y:S01]  /*0b20*/  LDC.64 R10, c[0x0][0x398] ;  /* 0x0000e600ff0a7b82 */ /* 0x000e620000000a00 */
[----:B------:R-:W-:Y:S02]  /*0b30*/  R2UR UR4, R8 ;  /* 0x00000000080472ca */ /* 0x000fe400000e0000 */
[----:B------:R-:W-:Y:S02]  /*0b40*/  R2UR UR5, R9 ;  /* 0x00000000090572ca */ /* 0x000fe400000e0000 */
[----:B------:R-:W-:Y:S02]  /*0b50*/  MOV R19, R23 ;  /* 0x0000001700137202 */ /* 0x000fe40000000f00 */
[----:B-1----:R-:W-:-:S04]  /*0b60*/  LEA R2, P0, R10, R4, 0x2 ;  /* 0x000000040a027211 */ /* 0x002fc800078010ff */
[----:B------:R-:W-:Y:S01]  /*0b70*/  LEA.HI.X R3, R10, R5, R11, 0x2, P0 ;  /* 0x000000050a037211 */ /* 0x000fe200000f140b */
[----:B------:R-:W-:-:S04]  /*0b80*/  IMAD.MOV.U32 R10, RZ, RZ, R22 ;  /* 0x000000ffff0a7224 */ /* 0x000fc800078e0016 */
[----:B------:R3:W-:Y:S04]  /*0b90*/  STG.E desc[UR4][R2.64], R15 ;  /* 0x0000000f02007986 */ /* 0x0007e8000c101904 */
.L_x_5225:
[----:B------:R-:W-:Y:S05]  /*0ba0*/  BSYNC B0 ;  /* 0x0000000000007941 */ /* 0x000fea0003800000 */
.L_x_5224:
[----:B------:R-:W-:-:S04]  /*0bb0*/  ISETP.NE.U32.AND P0, PT, R20, RZ, PT ;  /* 0x000000ff1400720c */ /* 0x000fc80003f05070 */
[----:B------:R-:W-:-:S13]  /*0bc0*/  ISETP.NE.AND.EX P0, PT, R18, RZ, PT, P0 ;  /* 0x000000ff1200720c */ /* 0x000fda0003f05300 */
[----:B------:R-:W-:Y:S05]  /*0bd0*/  @!P0 EXIT ;  /* 0x000000000000894d */ /* 0x000fea0003800000 */
[----:B------:R-:W4:Y:S08]  /*0be0*/  LDC.64 R20, c[0x0][0x388] ;  /* 0x0000e200ff147b82 */ /* 0x000f300000000a00 */
[----:B------:R-:W5:Y:S01]  /*0bf0*/  LDC.64 R22, c[0x0][0x398] ;  /* 0x0000e600ff167b82 */ /* 0x000f620000000a00 */
[C---:B----4-:R-:W-:Y:S02]  /*0c00*/  SHF.L.U64.HI R18, R20.reuse, 0x2, R21 ;  /* 0x0000000214127819 */ /* 0x050fe40000010215 */
[----:B------:R-:W-:-:S02]  /*0c10*/  SHF.L.U32 R20, R20, 0x2, RZ ;  /* 0x0000000214147819 */ /* 0x000fc400000006ff */
[C---:B-----5:R-:W-:Y:S01]  /*0c20*/  SHF.L.U64.HI R21, R22.reuse, 0x2, R23 ;  /* 0x0000000216157819 */ /* 0x060fe20000010217 */
[----:B------:R-:W-:-:S07]  /*0c30*/  IMAD.SHL.U32 R22, R22, 0x4, RZ ;  /* 0x0000000416167824 */ /* 0x000fce00078e00ff */
.L_x_5241:
[----:B------:R-:W4:Y:S01]  /*0c40*/  LDCU.128 UR4, c[0x0][0x380] ;  /* 0x00007000ff0477ac */ /* 0x000f220008000c00 */
[----:B-1-3--:R-:W-:Y:S01]  /*0c50*/  MOV R2, R6 ;  /* 0x0000000600027202 */ /* 0x00afe20000000f00 */
[----:B------:R-:W-:Y:S01]  /*0c60*/  IMAD.MOV.U32 R3, RZ, RZ, RZ ;  /* 0x000000ffff037224 */ /* 0x000fe200078e00ff */
[----:B--2---:R-:W-:Y:S02]  /*0c70*/  R2UR UR8, R8 ;  /* 0x00000000080872ca */ /* 0x004fe400000e0000 */
[----:B------:R-:W-:Y:S01]  /*0c80*/  R2UR UR9, R9 ;  /* 0x00000000090972ca */ /* 0x000fe200000e0000 */
[----:B----4-:R-:W-:Y:S02]  /*0c90*/  IMAD R0, R10, UR6, RZ ;  /* 0x000000060a007c24 */ /* 0x010fe4000f8e02ff */
[----:B------:R-:W-:Y:S01]  /*0ca0*/  IMAD.WIDE.U32 R2, R19, UR6, R2 ;  /* 0x0000000613027c25 */ /* 0x000fe2000f8e0002 */
[----:B------:R-:W-:-:S03]  /*0cb0*/  R2UR UR6, R8 ;  /* 0x00000000080672ca */ /* 0x000fc600000e0000 */
[----:B------:R-:W-:Y:S01]  /*0cc0*/  IMAD R5, R19, UR7, R0 ;  /* 0x0000000713057c24 */ /* 0x000fe2000f8e0200 */
[----:B------:R-:W-:Y:S02]  /*0cd0*/  LEA R4, P0, R2, UR4, 0x2 ;  /* 0x0000000402047c11 */ /* 0x000fe4000f8010ff */
[----:B------:R-:W-:Y:S02]  /*0ce0*/  R2UR UR7, R9 ;  /* 0x00000000090772ca */ /* 0x000fe400000e0000 */
[----:B------:R-:W-:-:S04]  /*0cf0*/  IADD3 R3, PT, PT, R3, R5, RZ ;  /* 0x0000000503037210 */ /* 0x000fc80007ffe0ff */
[----:B------:R-:W-:Y:S02]  /*0d00*/  LEA.HI.X R5, R2, UR5, R3, 0x2, P0 ;  /* 0x0000000502057c11 */ /* 0x000fe400080f1403 */
[----:B------:R-:W-:-:S05]  /*0d10*/  IADD3 R12, P0, PT, R4, R20, RZ ;  /* 0x00000014040c7210 */ /* 0x000fca0007f1e0ff */
[----:B------:R-:W-:Y:S01]  /*0d20*/  IMAD.X R13, R5, 0x1, R18, P0 ;  /* 0x00000001050d7824 */ /* 0x000fe200000e0612 */
[----:B------:R-:W2:Y:S04]  /*0d30*/  LDG.E R4, desc[UR6][R4.64] ;  /* 0x0000000604047981 */ /* 0x000ea8000c1e1900 */
        /* <DEDUP_REMOVED lines=34> */
.L_x_5252:
        /* <DEDUP_REMOVED lines=14> */
.L_x_5233:
[----:B------:R-:W-:Y:S05]  /*1040*/  BSYNC.RECONVERGENT B0 ;  /* 0x0000000000007941 */ /* 0x000fea0003800200 */
.L_x_5232:
[----:B------:R-:W1:Y:S01]  /*1050*/  LDCU.128 UR4, c[0x0][0x390] ;  /* 0x00007200ff0477ac */ /* 0x000e620008000c00 */
[----:B------:R-:W-:Y:S01]  /*1060*/  MOV R2, R6 ;  /* 0x0000000600027202 */ /* 0x000fe20000000f00 */
[----:B------:R-:W-:Y:S01]  /*1070*/  IMAD.MOV.U32 R3, RZ, RZ, RZ ;  /* 0x000000ffff037224 */ /* 0x000fe200078e00ff */
[----:B------:R-:W2:Y:S01]  /*1080*/  MUFU.RCP R12, R11 ;  /* 0x0000000b000c7308 */ /* 0x000ea20000001000 */
[----:B------:R-:W-:Y:S01]  /*1090*/  BSSY.RECONVERGENT B0, `(.L_x_5234) ;  /* 0x0000016000007945 */ /* 0x000fe20003800200 */
[----:B-1----:R-:W-:Y:S02]  /*10a0*/  IMAD R4, R10, UR6, RZ ;  /* 0x000000060a047c24 */ /* 0x002fe4000f8e02ff */
[----:B------:R-:W-:Y:S01]  /*10b0*/  IMAD.WIDE.U32 R2, R19, UR6, R2 ;  /* 0x0000000613027c25 */ /* 0x000fe2000f8e0002 */
[----:B------:R-:W-:-:S03]  /*10c0*/  R2UR UR6, R8 ;  /* 0x00000000080672ca */ /* 0x000fc600000e0000 */
[----:B------:R-:W-:Y:S01]  /*10d0*/  IMAD R5, R19, UR7, R4 ;  /* 0x0000000713057c24 */ /* 0x000fe2000f8e0204 */
[----:B------:R-:W-:Y:S02]  /*10e0*/  LEA R4, P0, R2, UR4, 0x2 ;  /* 0x0000000402047c11 */ /* 0x000fe4000f8010ff */
[----:B------:R-:W-:Y:S02]  /*10f0*/  R2UR UR7, R9 ;  /* 0x00000000090772ca */ /* 0x000fe400000e0000 */
[----:B------:R-:W-:-:S04]  /*1100*/  IADD3 R3, PT, PT, R3, R5, RZ ;  /* 0x0000000503037210 */ /* 0x000fc80007ffe0ff */
[----:B------:R-:W-:Y:S01]  /*1110*/  LEA.HI.X R5, R2, UR5, R3, 0x2, P0 ;  /* 0x0000000502057c11 */ /* 0x000fe200080f1403 */
[----:B--2---:R-:W-:-:S03]  /*1120*/  FFMA R3, -R11, R12, 1 ;  /* 0x3f8000000b037423 */ /* 0x004fc6000000010c */
[----:B------:R-:W1:Y:S01]  /*1130*/  FCHK P0, R0, R11 ;  /* 0x0000000b00007302 */ /* 0x000e620000000000 */
[----:B------:R-:W-:Y:S02]  /*1140*/  FFMA R3, R12, R3, R12 ;  /* 0x000000030c037223 */ /* 0x000fe4000000000c */
[----:B------:R2:W-:Y:S02]  /*1150*/  STG.E desc[UR6][R4.64], R13 ;  /* 0x0000000d04007986 */ /* 0x0005e4000c101906 */
        /* <DEDUP_REMOVED lines=9> */
.L_x_5235:
[----:B------:R-:W-:Y:S05]  /*11f0*/  BSYNC.RECONVERGENT B0 ;  /* 0x0000000000007941 */ /* 0x000fea0003800200 */
.L_x_5234:
[----:B------:R-:W1:Y:S01]  /*1200*/  LDCU.128 UR4, c[0x0][0x380] ;  /* 0x00007000ff0477ac */ /* 0x000e620008000c00 */
[----:B------:R-:W-:Y:S01]  /*1210*/  IADD3 R23, P0, PT, R16, R19, RZ ;  /* 0x0000001310177210 */ /* 0x000fe20007f1e0ff */
[----:B------:R-:W-:Y:S02]  /*1220*/  HFMA2 R3, -RZ, RZ, 0, 0 ;  /* 0x00000000ff037431 */ /* 0x000fe400000001ff */
[----:B------:R-:W-:Y:S01]  /*1230*/  IMAD.MOV.U32 R2, RZ, RZ, R6 ;  /* 0x000000ffff027224 */ /* 0x000fe200078e0006 */
[----:B------:R-:W-:Y:S02]  /*1240*/  R2UR UR8, R8 ;  /* 0x00000000080872ca */ /* 0x000fe400000e0000 */
[----:B------:R-:W-:Y:S02]  /*1250*/  IADD3.X R10, PT, PT, R17, R10, RZ, P0, !PT ;  /* 0x0000000a110a7210 */ /* 0x000fe400007fe4ff */
[----:B------:R-:W-:Y:S02]  /*1260*/  IADD3 R4, P0, PT, R4, R22, RZ ;  /* 0x0000001604047210 */ /* 0x000fe40007f1e0ff */
[----:B------:R-:W-:-:S02]  /*1270*/  R2UR UR9, R9 ;  /* 0x00000000090972ca */ /* 0x000fc400000e0000 */
[----:B------:R-:W-:Y:S02]  /*1280*/  R2UR UR10, R8 ;  /* 0x00000000080a72ca */ /* 0x000fe400000e0000 */
[----:B------:R-:W-:Y:S02]  /*1290*/  R2UR UR11, R9 ;  /* 0x00000000090b72ca */ /* 0x000fe400000e0000 */
[----:B------:R-:W-:Y:S01]  /*12a0*/  IADD3.X R5, PT, PT, R5, R21, RZ, P0, !PT ;  /* 0x0000001505057210 */ /* 0x000fe200007fe4ff */
[----:B-1----:R-:W-:Y:S02]  /*12b0*/  IMAD R0, R10, UR6, RZ ;  /* 0x000000060a007c24 */ /* 0x002fe4000f8e02ff */
[----:B------:R-:W-:Y:S01]  /*12c0*/  IMAD.WIDE.U32 R2, R23, UR6, R2 ;  /* 0x0000000617027c25 */ /* 0x000fe2000f8e0002 */
[----:B------:R-:W-:-:S03]  /*12d0*/  R2UR UR6, R8 ;  /* 0x00000000080672ca */ /* 0x000fc600000e0000 */
[----:B------:R-:W-:Y:S01]  /*12e0*/  IMAD R11, R23, UR7, R0 ;  /* 0x00000007170b7c24 */ /* 0x000fe2000f8e0200 */
[----:B------:R-:W-:Y:S02]  /*12f0*/  R2UR UR7, R9 ;  /* 0x00000000090772ca */ /* 0x000fe400000e0000 */
[----:B------:R-:W-:Y:S01]  /*1300*/  LEA R12, P1, R2, UR4, 0x2 ;  /* 0x00000004020c7c11 */ /* 0x000fe2000f8210ff */
[----:B------:R-:W-:-:S03]  /*1310*/  IMAD.IADD R3, R3, 0x1, R11 ;  /* 0x0000000103037824 */ /* 0x000fc600078e020b */
[----:B------:R-:W-:Y:S02]  /*1320*/  IADD3 R14, P0, PT, R12, R20, RZ ;  /* 0x000000140c0e7210 */ /* 0x000fe40007f1e0ff */
[----:B------:R-:W-:-:S05]  /*1330*/  LEA.HI.X R13, R2, UR5, R3, 0x2, P1 ;  /* 0x00000005020d7c11 */ /* 0x000fca00088f1403 */
[----:B------:R-:W-:Y:S01]  /*1340*/  IMAD.X R15, R13, 0x1, R18, P0 ;  /* 0x000000010d0f7824 */ /* 0x000fe200000e0612 */
[----:B------:R1:W-:Y:S04]  /*1350*/  STG.E desc[UR6][R4.64], R25 ;  /* 0x0000001904007986 */ /* 0x0003e8000c101906 */
[----:B------:R-:W2:Y:S04]  /*1360*/  LDG.E R24, desc[UR8][R12.64] ;  /* 0x000000080c187981 */ /* 0x000ea8000c1e1900 */
[----:B------:R-:W3:Y:S01]  /*1370*/  LDG.E R19, desc[UR10][R14.64] ;  /* 0x0000000a0e137981 */ /* 0x000ee2000c1e1900 */
[----:B------:R-:W-:Y:S01]  /*1380*/  UMOV UR4, 0xffffffff ;  /* 0xffffffff00047882 */ /* 0x000fe20000000000 */
[----:B--2---:R-:W-:-:S02]  /*1390*/  FMNMX R0, R24, -INF , !PT ;  /* 0xff80000018007809 */ /* 0x004fc40007800000 */
[----:B---3--:R-:W-:Y:S01]  /*13a0*/  FMNMX R2, R19, -INF , !PT ;  /* 0xff80000013027809 */ /* 0x008fe20007800000 */
[----:B-1----:R-:W-:Y:S06]  /*13b0*/  BRA.DIV UR4, `(.L_x_5236) ;  /* 0x0000000a04e07947 */ /* 0x002fec000b800000 */
[----:B------:R-:W1:Y:S01]  /*13c0*/  SHFL.BFLY PT, R3, R0, 0x1, 0x1f ;  /* 0x0c201f0000037f89 */ /* 0x000e6200000e0000 */
[----:B------:R-:W-:Y:S01]  /*13d0*/  MOV R5, 0x3bbb989d ;  /* 0x3bbb989d00057802 */ /* 0x000fe20000000f00 */
[----:B------:R-:W-:Y:S02]  /*13e0*/  IMAD.MOV.U32 R11, RZ, RZ, 0x437c0000 ;  /* 0x437c0000ff0b7424 */ /* 0x000fe400078e00ff */
        /* <DEDUP_REMOVED lines=26> */
.L_x_5258:
        /* <DEDUP_REMOVED lines=14> */
.L_x_5238:
[----:B------:R-:W-:Y:S05]  /*1670*/  BSYNC.RECONVERGENT B0 ;  /* 0x0000000000007941 */ /* 0x000fea0003800200 */
.L_x_5237:
        /* <DEDUP_REMOVED lines=26> */
.L_x_5240:
[----:B------:R-:W-:Y:S05]  /*1820*/  BSYNC.RECONVERGENT B0 ;  /* 0x0000000000007941 */ /* 0x000fea0003800200 */
.L_x_5239:
[----:B------:R-:W1:Y:S01]  /*1830*/  LDCU.64 UR4, c[0x0][0x3a0] ;  /* 0x00007400ff0477ac */ /* 0x000e620008000a00 */
[----:B------:R-:W-:Y:S02]  /*1840*/  IADD3 R2, P0, PT, R4, R22, RZ ;  /* 0x0000001604027210 */ /* 0x000fe40007f1e0ff */
[----:B------:R-:W-:Y:S02]  /*1850*/  R2UR UR6, R8 ;  /* 0x00000000080672ca */ /* 0x000fe400000e0000 */
[----:B------:R-:W-:Y:S02]  /*1860*/  IADD3.X R3, PT, PT, R5, R21, RZ, P0, !PT ;  /* 0x0000001505037210 */ /* 0x000fe400007fe4ff */
[----:B------:R-:W-:Y:S02]  /*1870*/  IADD3 R19, P0, PT, R16, R23, RZ ;  /* 0x0000001710137210 */ /* 0x000fe40007f1e0ff */
[----:B------:R-:W-:-:S03]  /*1880*/  R2UR UR7, R9 ;  /* 0x00000000090772ca */ /* 0x000fc600000e0000 */
[----:B------:R-:W-:Y:S01]  /*1890*/  IMAD.X R10, R17, 0x1, R10, P0 ;  /* 0x00000001110a7824 */ /* 0x000fe200000e060a */
[----:B-1----:R-:W-:-:S04]  /*18a0*/  ISETP.GE.U32.AND P0, PT, R19, UR4, PT ;  /* 0x0000000413007c0c */ /* 0x002fc8000bf06070 */
[----:B------:R-:W-:-:S05]  /*18b0*/  ISETP.GE.AND.EX P0, PT, R10, UR5, PT, P0 ;  /* 0x000000050a007c0c */ /* 0x000fca000bf06300 */
[----:B------:R4:W-:Y:S08]  /*18c0*/  STG.E desc[UR6][R2.64], R15 ;  /* 0x0000000f02007986 */ /* 0x0009f0000c101906 */
[----:B----4-:R-:W-:Y:S05]  /*18d0*/  @!P0 BRA `(.L_x_5241) ;  /* 0xfffffff000d88947 */ /* 0x010fea000383ffff */
[----:B------:R-:W-:Y:S05]  /*18e0*/  EXIT ;  /* 0x000000000000794d */ /* 0x000fea0003800000 */
.L_x_5226:
[----:B------:R-:W-:Y:S01]  /*18f0*/  HFMA2 R11, -RZ, RZ, 0, 1.847743988037109375e-06 ;  /* 0x0000001fff0b7431 */ /* 0x000fe200000001ff */
[----:B------:R-:W-:Y:S01]  /*1900*/  MOV R13, R0 ;  /* 0x00000000000d7202 */ /* 0x000fe20000000f00 */
[----:B------:R-:W-:Y:S02]  /*1910*/  IMAD.MOV.U32 R12, RZ, RZ, 0x1 ;  /* 0x00000001ff0c7424 */ /* 0x000fe400078e00ff */
[----:B------:R-:W-:Y:S02]  /*1920*/  IMAD.MOV.U32 R15, RZ, RZ, -0x1 ;  /* 0xffffffffff0f7424 */ /* 0x000fe400078e00ff */
[----:B------:R-:W-:-:S07]  /*1930*/  IMAD.MOV.U32 R5, RZ, RZ, 0x437c0000 ;  /* 0x437c0000ff057424 */ /* 0x000fce00078e00ff */
[----:B0-----:R-:W-:Y:S05]  /*1940*/  WARPSYNC.COLLECTIVE R15, `(.L_x_5242) ;  /* 0x000000000f087348 */ /* 0x001fea0003c00000 */
[----:B------:R1:W2:Y:S02]  /*1950*/  SHFL.BFLY P6, R14, R13, R12, R11 ;  /* 0x0c00000c0d0e7389 */ /* 0x0002a400000c000b */
[----:B012---:R-:W-:Y:S05]  /*1960*/  ENDCOLLECTIVE ;  /* 0x000000000000791b */ /* 0x007fea0003800000 */
.L_x_5242:
[----:B------:R-:W-:Y:S01]  /*1970*/  IMAD.MOV.U32 R13, RZ, RZ, R2 ;  /* 0x000000ffff0d7224 */ /* 0x000fe200078e0002 */
[----:B------:R-:W-:-:S07]  /*1980*/  MOV R3, R14 ;  /* 0x0000000e00037202 */ /* 0x000fce0000000f00 */
[----:B------:R-:W-:Y:S05]  /*1990*/  WARPSYNC.COLLECTIVE R15, `(.L_x_5243) ;  /* 0x000000000f087348 */ /* 0x000fea0003c00000 */
[----:B------:R0:W1:Y:S02]  /*19a0*/  SHFL.BFLY P6, R14, R13, R12, R11 ;  /* 0x0c00000c0d0e7389 */ /* 0x00006400000c000b */
[----:B01----:R-:W-:Y:S05]  /*19b0*/  ENDCOLLECTIVE ;  /* 0x000000000000791b */ /* 0x003fea0003800000 */
.L_x_5243:
[----:B------:R-:W-:Y:S01]  /*19c0*/  FMNMX R3, R0, R3, !PT ;  /* 0x0000000300037209 */ /* 0x000fe20007800000 */
[----:B------:R-:W-:-:S04]  /*19d0*/  HFMA2 R0, -RZ, RZ, 0.96630859375, -0.0022525787353515625 ;  /* 0x3bbb989dff007431 */ /* 0x000fc800000001ff */
[----:B------:R-:W-:-:S04]  /*19e0*/  FADD R3, R24, -R3 ;  /* 0x8000000318037221 */ /* 0x000fc80000000000 */
[----:B------:R-:W-:-:S04]  /*19f0*/  FFMA.SAT R4, R3, R0, 0.5 ;  /* 0x3f00000003047423 */ /* 0x000fc80000002000 */
[----:B------:R-:W-:Y:S01]  /*1a00*/  FFMA.RM R4, R4, R5, 12582913 ;  /* 0x4b40000104047423 */ /* 0x000fe20000004005 */
[----:B------:R-:W-:-:S05]  /*1a10*/  FMNMX R2, R2, R14, !PT ;  /* 0x0000000e02027209 */ /* 0x000fca0007800000 */
[----:B------:R-:W-:Y:S01]  /*1a20*/  FADD R21, R21, -R2 ;  /* 0x8000000215157221 */ /* 0x000fe20000000000 */
[C---:B------:R-:W-:Y:S01]  /*1a30*/  FADD R2, R4.reuse, -12583039 ;  /* 0xcb40007f04027421 */ /* 0x040fe20000000000 */
[----:B------:R-:W-:Y:S02]  /*1a40*/  SHF.L.U32 R4, R4, 0x17, RZ ;  /* 0x0000001704047819 */ /* 0x000fe400000006ff */
[----:B------:R-:W-:Y:S01]  /*1a50*/  FFMA.SAT R0, R21, R0, 0.5 ;  /* 0x3f00000015007423 */ /* 0x000fe20000002000 */
[----:B------:R-:W-:-:S03]  /*1a60*/  FFMA R2, R3, 1.4426950216293334961, -R2 ;  /* 0x3fb8aa3b03027823 */ /* 0x000fc60000000802 */
[----:B------:R-:W-:Y:S01]  /*1a70*/  FFMA.RM R0, R0, R5, 12582913 ;  /* 0x4b40000100007423 */ /* 0x000fe20000004005 */
[----:B------:R-:W-:-:S03]  /*1a80*/  FFMA R3, R3, 1.925963033500011079e-08, R2 ;  /* 0x32a5706003037823 */ /* 0x000fc60000000002 */
[C---:B------:R-:W-:Y:S01]  /*1a90*/  FADD R12, R0.reuse, -12583039 ;  /* 0xcb40007f000c7421 */ /* 0x040fe20000000000 */
[----:B------:R-:W-:Y:S02]  /*1aa0*/  IMAD.SHL.U32 R0, R0, 0x800000, RZ ;  /* 0x0080000000007824 */ /* 0x000fe400078e00ff */
[----:B------:R-:W0:Y:S01]  /*1ab0*/  MUFU.EX2 R3, R3 ;  /* 0x0000000300037308 */ /* 0x000e220000000800 */
[----:B------:R-:W-:-:S04]  /*1ac0*/  FFMA R12, R21, 1.4426950216293334961, -R12 ;  /* 0x3fb8aa3b150c7823 */ /* 0x000fc8000000080c */
[----:B------:R-:W-:Y:S01]  /*1ad0*/  FFMA R21, R21, 1.925963033500011079e-08, R12 ;  /* 0x32a5706015157823 */ /* 0x000fe2000000000c */
[----:B------:R-:W-:-:S05]  /*1ae0*/  IMAD.MOV.U32 R12, RZ, RZ, 0x1 ;  /* 0x00000001ff0c7424 */ /* 0x000fca00078e00ff */
[----:B------:R-:W1:Y:S01]  /*1af0*/  MUFU.EX2 R21, R21 ;  /* 0x0000001500157308 */ /* 0x000e620000000800 */
[----:B0-----:R-:W-:-:S04]  /*1b00*/  FMUL R4, R4, R3 ;  /* 0x0000000304047220 */ /* 0x001fc80000400000 */
[----:B------:R-:W-:-:S05]  /*1b10*/  FADD R2, RZ, R4 ;  /* 0x00000004ff027221 */ /* 0x000fca0000000000 */
[----:B------:R-:W-:Y:S01]  /*1b20*/  MOV R13, R2 ;  /* 0x00000002000d7202 */ /* 0x000fe20000000f00 */
[----:B-1----:R-:W-:-:S07]  /*1b30*/  FMUL R0, R0, R21 ;  /* 0x0000001500007220 */ /* 0x002fce0000400000 */
[----:B------:R-:W-:Y:S05]  /*1b40*/  WARPSYNC.COLLECTIVE R15, `(.L_x_5244) ;  /* 0x000000000f087348 */ /* 0x000fea0003c00000 */
[----:B------:R0:W1:Y:S02]  /*1b50*/  SHFL.BFLY P6, R14, R13, R12, R11 ;  /* 0x0c00000c0d0e7389 */ /* 0x00006400000c000b */
[----:B01----:R-:W-:Y:S05]  /*1b60*/  ENDCOLLECTIVE ;  /* 0x000000000000791b */ /* 0x003fea0003800000 */
.L_x_5244:
[----:B------:R-:W-:-:S04]  /*1b70*/  FADD R3, RZ, R0 ;  /* 0x00000000ff037221 */ /* 0x000fc80000000000 */
[----:B------:R-:W-:Y:S01]  /*1b80*/  IMAD.MOV.U32 R13, RZ, RZ, R3 ;  /* 0x000000ffff0d7224 */ /* 0x000fe200078e0003 */
[----:B------:R-:W-:-:S07]  /*1b90*/  MOV R5, R14 ;  /* 0x0000000e00057202 */ /* 0x000fce0000000f00 */
[----:B------:R-:W-:Y:S05]  /*1ba0*/  WARPSYNC.COLLECTIVE R15, `(.L_x_5245) ;  /* 0x000000000f087348 */ /* 0x000fea0003c00000 */
[----:B------:R0:W1:Y:S02]  /*1bb0*/  SHFL.BFLY P6, R14, R13, R12, R11 ;  /* 0x0c00000c0d0e7389 */ /* 0x00006400000c000b */
[----:B01----:R-:W-:Y:S05]  /*1bc0*/  ENDCOLLECTIVE ;  /* 0x000000000000791b */ /* 0x003fea0003800000 */
.L_x_5245:
[----:B------:R-:W-:Y:S01]  /*1bd0*/  FADD R5, R2, R5 ;  /* 0x0000000502057221 */ /* 0x000fe20000000000 */
[----:B------:R-:W-:Y:S06]  /*1be0*/  BRA `(.L_x_5246) ;  /* 0xffffffec00247947 */ /* 0x000fec000383ffff */
.L_x_5231:
[----:B------:R-:W-:Y:S01]  /*1bf0*/  HFMA2 R11, -RZ, RZ, 0, 1.847743988037109375e-06 ;  /* 0x0000001fff0b7431 */ /* 0x000fe200000001ff */
[----:B------:R-:W-:Y:S01]  /*1c00*/  BSSY B0, `(.L_x_5247) ;  /* 0x0000007000007945 */ /* 0x000fe20003800000 */
[----:B------:R-:W-:Y:S01]  /*1c10*/  MOV R13, R0 ;  /* 0x00000000000d7202 */ /* 0x000fe20000000f00 */
[----:B------:R-:W-:Y:S01]  /*1c20*/  IMAD.MOV.U32 R12, RZ, RZ, 0x1 ;  /* 0x00000001ff0c7424 */ /* 0x000fe200078e00ff */
[----:B------:R-:W-:-:S07]  /*1c30*/  MOV R15, 0xffffffff ;  /* 0xffffffff000f7802 */ /* 0x000fce0000000f00 */
[----:B0-----:R-:W-:Y:S05]  /*1c40*/  WARPSYNC.COLLECTIVE R15, `(.L_x_5248) ;  /* 0x000000000f087348 */ /* 0x001fea0003c00000 */
[----:B------:R1:W2:Y:S02]  /*1c50*/  SHFL.BFLY P6, R14, R13, R12, R11 ;  /* 0x0c00000c0d0e7389 */ /* 0x0002a400000c000b */
[----:B012---:R-:W-:Y:S05]  /*1c60*/  ENDCOLLECTIVE ;  /* 0x000000000000791b */ /* 0x007fea0003800000 */
.L_x_5248:
[----:B------:R-:W-:Y:S05]  /*1c70*/  BSYNC B0 ;  /* 0x0000000000007941 */ /* 0x000fea0003800000 */
.L_x_5247:
[----:B------:R-:W-:Y:S01]  /*1c80*/  HFMA2 R12, -RZ, RZ, 0, 5.9604644775390625e-08 ;  /* 0x00000001ff0c7431 */ /* 0x000fe200000001ff */
[----:B------:R-:W-:Y:S01]  /*1c90*/  MOV R13, R2 ;  /* 0x00000002000d7202 */ /* 0x000fe20000000f00 */
[----:B------:R-:W-:Y:S01]  /*1ca0*/  IMAD.MOV.U32 R11, RZ, RZ, 0x1f ;  /* 0x0000001fff0b7424 */ /* 0x000fe200078e00ff */
[----:B------:R-:W-:Y:S01]  /*1cb0*/  MOV R15, 0xffffffff ;  /* 0xffffffff000f7802 */ /* 0x000fe20000000f00 */
[----:B------:R-:W-:Y:S02]  /*1cc0*/  IMAD.MOV.U32 R3, RZ, RZ, R14 ;  /* 0x000000ffff037224 */ /* 0x000fe400078e000e */
[----:B------:R-:W-:-:S07]  /*1cd0*/  IMAD.MOV.U32 R5, RZ, RZ, 0x437c0000 ;  /* 0x437c0000ff057424 */ /* 0x000fce00078e00ff */
[----:B------:R-:W-:Y:S05]  /*1ce0*/  WARPSYNC.COLLECTIVE R15, `(.L_x_5249) ;  /* 0x000000000f087348 */ /* 0x000fea0003c00000 */
[----:B------:R0:W1:Y:S02]  /*1cf0*/  SHFL.BFLY P6, R14, R13, R12, R11 ;  /* 0x0c00000c0d0e7389 */ /* 0x00006400000c000b */
[----:B01----:R-:W-:Y:S05]  /*1d00*/  ENDCOLLECTIVE ;  /* 0x000000000000791b */ /* 0x003fea0003800000 */
.L_x_5249:
        /* <DEDUP_REMOVED lines=17> */
[----:B------:R-:W-:Y:S01]  /*1e20*/  FFMA R23, R23, 1.925963033500011079e-08, R12 ;  /* 0x32a5706017177823 */ /* 0x000fe2000000000c */
[----:B------:R-:W-:-:S05]  /*1e30*/  MOV R12, 0x1 ;  /* 0x00000001000c7802 */ /* 0x000fca0000000f00 */
[----:B------:R-:W1:Y:S01]  /*1e40*/  MUFU.EX2 R23, R23 ;  /* 0x0000001700177308 */ /* 0x000e620000000800 */
[----:B0-----:R-:W-:-:S04]  /*1e50*/  FMUL R4, R4, R3 ;  /* 0x0000000304047220 */ /* 0x001fc80000400000 */
[----:B------:R-:W-:-:S04]  /*1e60*/  FADD R2, RZ, R4 ;  /* 0x00000004ff027221 */ /* 0x000fc80000000000 */
[----:B------:R-:W-:Y:S02]  /*1e70*/  IMAD.MOV.U32 R13, RZ, RZ, R2 ;  /* 0x000000ffff0d7224 */ /* 0x000fe400078e0002 */
[----:B-1----:R-:W-:-:S07]  /*1e80*/  FMUL R0, R0, R23 ;  /* 0x0000001700007220 */ /* 0x002fce0000400000 */
[----:B------:R-:W-:Y:S05]  /*1e90*/  WARPSYNC.COLLECTIVE R15, `(.L_x_5250) ;  /* 0x000000000f087348 */ /* 0x000fea0003c00000 */
[----:B------:R0:W1:Y:S02]  /*1ea0*/  SHFL.BFLY P6, R14, R13, R12, R11 ;  /* 0x0c00000c0d0e7389 */ /* 0x00006400000c000b */
[----:B01----:R-:W-:Y:S05]  /*1eb0*/  ENDCOLLECTIVE ;  /* 0x000000000000791b */ /* 0x003fea0003800000 */
.L_x_5250:
[----:B------:R-:W-:-:S04]  /*1ec0*/  FADD R3, RZ, R0 ;  /* 0x00000000ff037221 */ /* 0x000fc80000000000 */
[----:B------:R-:W-:Y:S01]  /*1ed0*/  IMAD.MOV.U32 R13, RZ, RZ, R3 ;  /* 0x000000ffff0d7224 */ /* 0x000fe200078e0003 */
[----:B------:R-:W-:-:S07]  /*1ee0*/  MOV R5, R14 ;  /* 0x0000000e00057202 */ /* 0x000fce0000000f00 */
[----:B------:R-:W-:Y:S05]  /*1ef0*/  WARPSYNC.COLLECTIVE R15, `(.L_x_5251) ;  /* 0x000000000f087348 */ /* 0x000fea0003c00000 */
[----:B------:R0:W1:Y:S02]  /*1f00*/  SHFL.BFLY P6, R14, R13, R12, R11 ;  /* 0x0c00000c0d0e7389 */ /* 0x00006400000c000b */
[----:B01----:R-:W-:Y:S05]  /*1f10*/  ENDCOLLECTIVE ;  /* 0x000000000000791b */ /* 0x003fea0003800000 */
.L_x_5251:
[----:B------:R-:W-:Y:S01]  /*1f20*/  FADD R5, R2, R5 ;  /* 0x0000000502057221 */ /* 0x000fe20000000000 */
[----:B------:R-:W-:Y:S06]  /*1f30*/  BRA `(.L_x_5252) ;  /* 0xfffffff000087947 */ /* 0x000fec000383ffff */
.L_x_5236:
[----:B------:R-:W-:Y:S01]  /*1f40*/  BSSY B0, `(.L_x_5253) ;  /* 0x0000008000007945 */ /* 0x000fe20003800000 */
[----:B------:R-:W-:Y:S01]  /*1f50*/  MOV R13, R0 ;  /* 0x00000000000d7202 */ /* 0x000fe20000000f00 */
[----:B------:R-:W-:Y:S01]  /*1f60*/  IMAD.MOV.U32 R11, RZ, RZ, 0x1f ;  /* 0x0000001fff0b7424 */ /* 0x000fe200078e00ff */
[----:B------:R-:W-:Y:S02]  /*1f70*/  MOV R12, 0x1 ;  /* 0x00000001000c7802 */ /* 0x000fe40000000f00 */
[----:B------:R-:W-:-:S07]  /*1f80*/  MOV R15, 0xffffffff ;  /* 0xffffffff000f7802 */ /* 0x000fce0000000f00 */
[----:B0-----:R-:W-:Y:S05]  /*1f90*/  WARPSYNC.COLLECTIVE R15, `(.L_x_5254) ;  /* 0x000000000f087348 */ /* 0x001fea0003c00000 */
[----:B------:R1:W2:Y:S02]  /*1fa0*/  SHFL.BFLY P6, R14, R13, R12, R11 ;  /* 0x0c00000c0d0e7389 */ /* 0x0002a400000c000b */
[----:B012---:R-:W-:Y:S05]  /*1fb0*/  ENDCOLLECTIVE ;  /* 0x000000000000791b */ /* 0x007fea0003800000 */
.L_x_5254:
[----:B------:R-:W-:Y:S05]  /*1fc0*/  BSYNC B0 ;  /* 0x0000000000007941 */ /* 0x000fea0003800000 */
.L_x_5253:
[----:B------:R-:W-:Y:S02]  /*1fd0*/  HFMA2 R12, -RZ, RZ, 0, 5.9604644775390625e-08 ;  /* 0x00000001ff0c7431 */ /* 0x000fe400000001ff */
[----:B------:R-:W-:Y:S01]  /*1fe0*/  IMAD.MOV.U32 R13, RZ, RZ, R2 ;  /* 0x000000ffff0d7224 */ /* 0x000fe200078e0002 */
[----:B------:R-:W-:Y:S01]  /*1ff0*/  MOV R11, 0x1f ;  /* 0x0000001f000b7802 */ /* 0x000fe20000000f00 */
[----:B------:R-:W-:Y:S01]  /*2000*/  IMAD.MOV.U32 R15, RZ, RZ, -0x1 ;  /* 0xffffffffff0f7424 */ /* 0x000fe200078e00ff */
[----:B------:R-:W-:Y:S02]  /*2010*/  MOV R3, R14 ;  /* 0x0000000e00037202 */ /* 0x000fe40000000f00 */
[----:B------:R-:W-:-:S07]  /*2020*/  MOV R5, 0x437c0000 ;  /* 0x437c000000057802 */ /* 0x000fce0000000f00 */
[----:B------:R-:W-:Y:S05]  /*2030*/  WARPSYNC.COLLECTIVE R15, `(.L_x_5255) ;  /* 0x000000000f087348 */ /* 0x000fea0003c00000 */
[----:B------:R0:W1:Y:S02]  /*2040*/  SHFL.BFLY P6, R14, R13, R12, R11 ;  /* 0x0c00000c0d0e7389 */ /* 0x00006400000c000b */
[----:B01----:R-:W-:Y:S05]  /*2050*/  ENDCOLLECTIVE ;  /* 0x000000000000791b */ /* 0x003fea0003800000 */
.L_x_5255:
        /* <DEDUP_REMOVED lines=8> */
[----:B------:R-:W-:Y:S02]  /*20e0*/  IMAD.SHL.U32 R4, R4, 0x800000, RZ ;  /* 0x0080000004047824 */ /* 0x000fe400078e00ff */
        /* <DEDUP_REMOVED lines=18> */
.L_x_5256:
[----:B------:R-:W-:-:S05]  /*2210*/  FADD R3, RZ, R0 ;  /* 0x00000000ff037221 */ /* 0x000fca0000000000 */
[----:B------:R-:W-:Y:S02]  /*2220*/  MOV R13, R3 ;  /* 0x00000003000d7202 */ /* 0x000fe40000000f00 */
[----:B------:R-:W-:-:S07]  /*2230*/  MOV R5, R14 ;  /* 0x0000000e00057202 */ /* 0x000fce0000000f00 */
[----:B------:R-:W-:Y:S05]  /*2240*/  WARPSYNC.COLLECTIVE R15, `(.L_x_5257) ;  /* 0x000000000f087348 */ /* 0x000fea0003c00000 */
[----:B------:R0:W1:Y:S02]  /*2250*/  SHFL.BFLY P6, R14, R13, R12, R11 ;  /* 0x0c00000c0d0e7389 */ /* 0x00006400000c000b */
[----:B01----:R-:W-:Y:S05]  /*2260*/  ENDCOLLECTIVE ;  /* 0x000000000000791b */ /* 0x003fea0003800000 */
.L_x_5257:
[----:B------:R-:W-:Y:S01]  /*2270*/  FADD R5, R2, R5 ;  /* 0x0000000502057221 */ /* 0x000fe20000000000 */
[----:B------:R-:W-:Y:S06]  /*2280*/  BRA `(.L_x_5258) ;  /* 0xfffffff000c07947 */ /* 0x000fec000383ffff */
        .weak           $__internal_99_$__cuda_sm20_div_u64
        .type           $__internal_99_$__cuda_sm20_div_u64,@function
        .size           $__internal_99_$__cuda_sm20_div_u64,($__internal_100_$__cuda_sm3x_div_rn_noftz_f32_slowpath - $__internal_99_$__cuda_sm20_div_u64)
$__internal_99_$__cuda_sm20_div_u64:
        /* <DEDUP_REMOVED lines=9> */
[----:B------:R-:W-:Y:S02]  /*2320*/  IADD3.X R11, PT, PT, RZ, ~R7, RZ, P0, !PT ;  /* 0x80000007ff0b7210 */ /* 0x000fe400007fe4ff */
        /* <DEDUP_REMOVED lines=14> */
[----:B------:R-:W-:-:S04]  /*2410*/  IMAD.MOV.U32 R5, RZ, RZ, RZ ;  /* 0x000000ffff057224 */ /* 0x000fc800078e00ff */
        /* <DEDUP_REMOVED lines=14> */
[----:B------:R-:W-:-:S03]  /*2500*/  IMAD.WIDE.U32 R4, R7, R16, RZ ;  /* 0x0000001007047225 */ /* 0x000fc600078e00ff */
[----:B------:R-:W-:Y:S01]  /*2510*/  IADD3.X R9, PT, PT, RZ, R6, RZ, P1, !PT ;  /* 0x00000006ff097210 */ /* 0x000fe20000ffe4ff */
[----:B------:R-:W-:Y:S01]  /*2520*/  IMAD R5, R7, R17, R5 ;  /* 0x0000001107057224 */ /* 0x000fe200078e0205 */
[----:B------:R-:W-:-:S03]  /*2530*/  IADD3 R11, P1, PT, -R4, R3, RZ ;  /* 0x00000003040b7210 */ /* 0x000fc60007f3e1ff */
[-C--:B------:R-:W-:Y:S01]  /*2540*/  IMAD R5, R9, R16.reuse, R5 ;  /* 0x0000001009057224 */ /* 0x080fe200078e0205 */
[----:B------:R-:W-:Y:S02]  /*2550*/  ISETP.GE.U32.AND P0, PT, R11, R16, PT ;  /* 0x000000100b00720c */ /* 0x000fe40003f06070 */
[----:B------:R-:W-:Y:S01]  /*2560*/  IADD3 R3, P2, PT, -R16, R11, RZ ;  /* 0x0000000b10037210 */ /* 0x000fe20007f5e1ff */
[----:B------:R-:W-:Y:S01]  /*2570*/  IMAD.X R8, R2, 0x1, ~R5, P1 ;  /* 0x0000000102087824 */ /* 0x000fe200008e0e05 */
[----:B------:R-:W-:-:S04]  /*2580*/  IADD3 R2, P1, PT, R7, 0x1, RZ ;  /* 0x0000000107027810 */ /* 0x000fc80007f3e0ff */
[----:B------:R-:W-:Y:S02]  /*2590*/  ISETP.GE.U32.AND.EX P0, PT, R8, R17, PT, P0 ;  /* 0x000000110800720c */ /* 0x000fe40003f06100 */
[----:B------:R-:W-:Y:S02]  /*25a0*/  IADD3.X R4, PT, PT, RZ, R9, RZ, P1, !PT ;  /* 0x00000009ff047210 */ /* 0x000fe40000ffe4ff */
[----:B------:R-:W-:Y:S02]  /*25b0*/  SEL R7, R2, R7, P0 ;  /* 0x0000000702077207 */ /* 0x000fe40000000000 */
[----:B------:R-:W-:Y:S02]  /*25c0*/  IADD3.X R6, PT, PT, ~R17, R8, RZ, P2, !PT ;  /* 0x0000000811067210 */ /* 0x000fe400017fe5ff */
[----:B------:R-:W-:Y:S02]  /*25d0*/  SEL R3, R3, R11, P0 ;  /* 0x0000000b03037207 */ /* 0x000fe40000000000 */
[----:B------:R-:W-:-:S02]  /*25e0*/  SEL R2, R4, R9, P0 ;  /* 0x0000000904027207 */ /* 0x000fc40000000000 */
[----:B------:R-:W-:Y:S02]  /*25f0*/  IADD3 R4, P2, PT, R7, 0x1, RZ ;  /* 0x0000000107047810 */ /* 0x000fe40007f5e0ff */
[----:B------:R-:W-:Y:S02]  /*2600*/  SEL R6, R6, R8, P0 ;  /* 0x0000000806067207 */ /* 0x000fe40000000000 */
[----:B------:R-:W-:Y:S01]  /*2610*/  ISETP.GE.U32.AND P0, PT, R3, R16, PT ;  /* 0x000000100300720c */ /* 0x000fe20003f06070 */
[----:B------:R-:W-:Y:S01]  /*2620*/  IMAD.X R5, RZ, RZ, R2, P2 ;  /* 0x000000ffff057224 */ /* 0x000fe200010e0602 */
[----:B------:R-:W-:Y:S01]  /*2630*/  ISETP.NE.U32.AND P1, PT, R16, RZ, PT ;  /* 0x000000ff1000720c */ /* 0x000fe20003f25070 */
[----:B------:R-:W-:Y:S01]  /*2640*/  HFMA2 R3, -RZ, RZ, 0, 0 ;  /* 0x00000000ff037431 */ /* 0x000fe200000001ff */
[----:B------:R-:W-:Y:S02]  /*2650*/  ISETP.GE.U32.AND.EX P0, PT, R6, R17, PT, P0 ;  /* 0x000000110600720c */ /* 0x000fe40003f06100 */
[----:B------:R-:W-:-:S02]  /*2660*/  ISETP.NE.AND.EX P1, PT, R17, RZ, PT, P1 ;  /* 0x000000ff1100720c */ /* 0x000fc40003f25310 */
[----:B------:R-:W-:Y:S02]  /*2670*/  SEL R5, R5, R2, P0 ;  /* 0x0000000205057207 */ /* 0x000fe40000000000 */
[----:B------:R-:W-:Y:S02]  /*2680*/  MOV R2, R0 ;  /* 0x0000000000027202 */ /* 0x000fe40000000f00 */
[----:B------:R-:W-:Y:S02]  /*2690*/  SEL R4, R4, R7, P0 ;  /* 0x0000000704047207 */ /* 0x000fe40000000000 */
[----:B------:R-:W-:Y:S02]  /*26a0*/  SEL R5, R5, 0xffffffff, P1 ;  /* 0xffffffff05057807 */ /* 0x000fe40000800000 */
[----:B------:R-:W-:Y:S01]  /*26b0*/  SEL R4, R4, 0xffffffff, P1 ;  /* 0xffffffff04047807 */ /* 0x000fe20000800000 */
[----:B------:R-:W-:Y:S06]  /*26c0*/  RET.REL.NODEC R2 `(_Z15SoftmaxWarpImplI10DirectLoadIffE11DirectStoreIffEfLi1ELi1ELi2ELi2ELb0EL9Algorithm0EEvT_T0_ll) ;  /* 0xffffffd8024c7950 */ /* 0x000fec0003c3ffff */
        .weak           $__internal_100_$__cuda_sm3x_div_rn_noftz_f32_slowpath
        .type           $__internal_100_$__cuda_sm3x_div_rn_noftz_f32_slowpath,@function
        .size           $__internal_100_$__cuda_sm3x_div_rn_noftz_f32_slowpath,(.L_x_8586 - $__internal_100_$__cuda_sm3x_div_rn_noftz_f32_slowpath)
$__internal_100_$__cuda_sm3x_div_rn_noftz_f32_slowpath:
        /* <DEDUP_REMOVED lines=34> */
.L_x_5260:
[----:B------:R-:W-:Y:S01]  /*28f0*/  LEA R24, R13, 0xc0800000, 0x17 ;  /* 0xc08000000d187811 */ /* 0x000fe200078eb8ff */
[----:B------:R-:W-:Y:S01]  /*2900*/  BSSY.RECONVERGENT B3, `(.L_x_5265) ;  /* 0x0000036000037945 */ /* 0x000fe20003800200 */
[----:B------:R-:W-:-:S03]  /*2910*/  IADD3 R25, PT, PT, R25, -0x7f, RZ ;  /* 0xffffff8119197810 */ /* 0x000fc60007ffe0ff */
[----:B------:R-:W-:Y:S02]  /*2920*/  IMAD.IADD R26, R3, 0x1, -R24 ;  /* 0x00000001031a7824 */ /* 0x000fe400078e0a18 */
[C---:B------:R-:W-:Y:S01]  /*2930*/  IMAD R2, R25.reuse, -0x800000, R2 ;  /* 0xff80000019027824 */ /* 0x040fe200078e0202 */
[----:B------:R-:W-:Y:S01]  /*2940*/  IADD3 R25, PT, PT, R25, 0x7f, -R13 ;  /* 0x0000007f19197810 */ /* 0x000fe20007ffe80d */
[----:B------:R-:W0:Y:S01]  /*2950*/  MUFU.RCP R3, R26 ;  /* 0x0000001a00037308 */ /* 0x000e220000001000 */
[----:B------:R-:W-:Y:S02]  /*2960*/  FADD.FTZ R15, -R26, -RZ ;  /* 0x800000ff1a0f7221 */ /* 0x000fe40000010100 */
        /* <DEDUP_REMOVED lines=43> */
.L_x_5267:
[----:B------:R-:W-:-:S04]  /*2c20*/  LOP3.LUT R2, R2, 0x80000000, RZ, 0xc0, !PT ;  /* 0x8000000002027812 */ /* 0x000fc800078ec0ff */
[----:B------:R-:W-:Y:S01]  /*2c30*/  LOP3.LUT R2, R2, 0x7f800000, RZ, 0xfc, !PT ;  /* 0x7f80000002027812 */ /* 0x000fe200078efcff */
[----:B------:R-:W-:Y:S06]  /*2c40*/  BRA `(.L_x_5268) ;  /* 0x0000000000047947 */ /* 0x000fec0003800000 */
.L_x_5266:
[----:B------:R-:W-:-:S07]  /*2c50*/  LEA R2, R25, R2, 0x17 ;  /* 0x0000000219027211 */ /* 0x000fce00078eb8ff */
.L_x_5268:
[----:B------:R-:W-:Y:S05]  /*2c60*/  BSYNC.RECONVERGENT B3 ;  /* 0x0000000000037941 */ /* 0x000fea0003800200 */
.L_x_5265:
[----:B------:R-:W-:Y:S05]  /*2c70*/  BRA `(.L_x_5269) ;  /* 0x0000000000207947 */ /* 0x000fea0003800000 */
.L_x_5264:
[----:B------:R-:W-:-:S04]  /*2c80*/  LOP3.LUT R2, R3, 0x80000000, R2, 0x48, !PT ;  /* 0x8000000003027812 */ /* 0x000fc800078e4802 */
[----:B------:R-:W-:Y:S01]  /*2c90*/  LOP3.LUT R2, R2, 0x7f800000, RZ, 0xfc, !PT ;  /* 0x7f80000002027812 */ /* 0x000fe200078efcff */
[----:B------:R-:W-:Y:S06]  /*2ca0*/  BRA `(.L_x_5269) ;  /* 0x0000000000147947 */ /* 0x000fec0003800000 */
.L_x_5263:
[----:B------:R-:W-:Y:S01]  /*2cb0*/  LOP3.LUT R2, R3, 0x80000000, R2, 0x48, !PT ;  /* 0x8000000003027812 */ /* 0x000fe200078e4802 */
[----:B------:R-:W-:Y:S06]  /*2cc0*/  BRA `(.L_x_5269) ;  /* 0x00000000000c7947 */ /* 0x000fec0003800000 */
.L_x_5262:
[----:B------:R-:W0:Y:S01]  /*2cd0*/  MUFU.RSQ R2, -QNAN ;  /* 0xffc0000000027908 */ /* 0x000e220000001400 */
[----:B------:R-:W-:Y:S05]  /*2ce0*/  BRA `(.L_x_5269) ;  /* 0x0000000000047947 */ /* 0x000fea0003800000 */
.L_x_5261:
[----:B------:R-:W-:-:S07]  /*2cf0*/  FADD.FTZ R2, R2, R3 ;  /* 0x0000000302027221 */ /* 0x000fce0000010000 */
.L_x_5269:
[----:B------:R-:W-:Y:S05]  /*2d00*/  BSYNC.RECONVERGENT B2 ;  /* 0x0000000000027941 */ /* 0x000fea0003800200 */
.L_x_5259:
[----:B------:R-:W-:Y:S02]  /*2d10*/  HFMA2 R3, -RZ, RZ, 0, 0 ;  /* 0x00000000ff037431 */ /* 0x000fe400000001ff */
[----:B0-----:R-:W-:Y:S01]  /*2d20*/  IMAD.MOV.U32 R13, RZ, RZ, R2 ;  /* 0x000000ffff0d7224 */ /* 0x001fe200078e0002 */
[----:B------:R-:W-:-:S04]  /*2d30*/  MOV R2, R12 ;  /* 0x0000000c00027202 */ /* 0x000fc80000000f00 */
[----:B------:R-:W-:Y:S05]  /*2d40*/  RET.REL.NODEC R2 `(_Z15SoftmaxWarpImplI10DirectLoadIffE11DirectStoreIffEfLi1ELi1ELi2ELi2ELb0EL9Algorithm0EEvT_T0_ll) ;  /* 0xffffffd002ac7950 */ /* 0x000fea0003c3ffff */
.L_x_5270:
        /* <DEDUP_REMOVED lines=11> */
.L_x_8586:


//--------------------- .text._Z15SoftmaxWarpImplI10DirectLoadIffE11DirectStoreIffEfLi1ELi1ELi1ELi1ELb1EL9Algorithm0EEvT_T0_ll --------------------------
	.section	.text._Z15SoftmaxWarpImplI10DirectLoadIffE11DirectStoreIffEfLi1ELi1ELi1ELi1ELb1EL9Algorithm0EEvT_T0_ll,"ax",@progbits
	.align	128
        .global         _Z15SoftmaxWarpImplI10DirectLoadIffE11DirectStoreIffEfLi1ELi1ELi1ELi1ELb1EL9Algorithm0EEvT_T0_ll
        .type           _Z15SoftmaxWarpImplI10DirectLoadIffE11DirectStoreIffEfLi1ELi1ELi1ELi1ELb1EL9Algorithm0EEvT_T0_ll,@function
        .size           _Z15SoftmaxWarpImplI10DirectLoadIffE11DirectStoreIffEfLi1ELi1ELi1ELi1ELb1EL9Algorithm0EEvT_T0_ll,(.L_x_8588 - _Z15SoftmaxWarpImplI10DirectLoadIffE11DirectStoreIffEfLi1ELi1ELi1ELi1ELb1EL9Algorithm0EEvT_T0_ll)
        .other          _Z15SoftmaxWarpImplI10DirectLoadIffE11DirectStoreIffEfLi1ELi1ELi1ELi1ELb1EL9Algorithm0EEvT_T0_ll,@"STO_CUDA_ENTRY STV_DEFAULT"
_Z15SoftmaxWarpImplI10DirectLoadIffE11DirectStoreIffEfLi1ELi1ELi1ELi1ELb1EL9Algorithm0EEvT_T0_ll:
.text._Z15SoftmaxWarpImplI10DirectLoadIffE11DirectStoreIffEfLi1ELi1ELi1ELi1ELb1EL9Algorithm0EEvT_T0_ll:
[----:B------:R-:W0:Y:S01]  /*0000*/  LDC R1, c[0x0][0x37c] ;  /* 0x0000df00ff017b82 */ /* 0x000e220000000800 */
[----:B------:R-:W1:Y:S01]  /*0010*/  LDCU.64 UR4, c[0x0][0x3a8] ;  /* 0x00007500ff0477ac */ /* 0x000e620008000a00 */
[----:B------:R-:W2:Y:S01]  /*0020*/  LDCU.64 UR40, c[0x0][0x3a8] ;  /* 0x00007500ff2877ac */ /* 0x000ea20008000a00 */
[----:B------:R-:W3:Y:S01]  /*0030*/  LDCU.64 UR42, c[0x0][0x3a8] ;  /* 0x00007500ff2a77ac */ /* 0x000ee20008000a00 */
[----:B------:R-:W4:Y:S01]  /*0040*/  LDCU.64 UR44, c[0x0][0x3a0] ;  /* 0x00007400ff2c77ac */ /* 0x000f220008000a00 */
[----:B------:R-:W0:Y:S01]  /*0050*/  LDCU.64 UR46, c[0x0][0x398] ;  /* 0x00007300ff2e77ac */ /* 0x000e220008000a00 */
[----:B-1----:R-:W-:Y:S01]  /*0060*/  UISETP.GE.U32.AND UP0, UPT, UR4, 0x2, UPT ;  /* 0x000000020400788c */ /* 0x002fe2000bf06070 */
[----:B------:R-:W1:Y:S03]  /*0070*/  LDCU.128 UR36, c[0x0][0x390] ;  /* 0x00007200ff2477ac */ /* 0x000e660008000c00 */
[----:B------:R-:W-:-:S09]  /*0080*/  UISETP.GE.AND.EX UP0, UPT, UR5, URZ, UPT, UP0 ;  /* 0x000000ff0500728c */ /* 0x000fd2000bf06300 */
[----:B--234-:R-:W-:Y:S05]  /*0090*/  BRA.U !UP0, `(.L_x_5271) ;  /* 0x0000000108407547 */ /* 0x01cfea000b800000 */
[----:B------:R-:W-:Y:S01]  /*00a0*/  MOV R0, 0x5e0 ;  /* 0x000005e000007802 */ /* 0x000fe20000000f00 */
[----:B------:R-:W2:Y:S01]  /*00b0*/  LDCU.64 UR4, c[0x4][0x5c8] ;  /* 0x0100b900ff0477ac */ /* 0x000ea20008000a00 */
[----:B------:R-:W-:Y:S02]  /*00c0*/  HFMA2 R13, -RZ, RZ, 0, 0 ;  /* 0x00000000ff0d7431 */ /* 0x000fe400000001ff */
[----:B------:R-:W-:Y:S01]  /*00d0*/  IMAD.MOV.U32 R8, RZ, RZ, 0xfd ;  /* 0x000000fdff087424 */ /* 0x000fe200078e00ff */
[----:B------:R3:W4:Y:S01]  /*00e0*/  LDC.64 R2, c[0x4][R0] ;  /* 0x0100000000027b82 */ /* 0x0007220000000a00 */
[----:B------:R-:W5:Y:S01]  /*00f0*/  LDCU.64 UR6, c[0x4][0x5d0] ;  /* 0x0100ba00ff0677ac */ /* 0x000f620008000a00 */
[----:B------:R-:W-:Y:S01]  /*0100*/  IMAD.MOV.U32 R12, RZ, RZ, 0x1 ;  /* 0x00000001ff0c7424 */ /* 0x000fe200078e00ff */
[----:B------:R-:W1:Y:S01]  /*0110*/  LDCU.64 UR8, c[0x4][0x1c8] ;  /* 0x01003900ff0877ac */ /* 0x000e620008000a00 */
[----:B--2---:R-:W-:Y:S02]  /*0120*/  IMAD.U32 R4, RZ, RZ, UR4 ;  /* 0x00000004ff047e24 */ /* 0x004fe4000f8e00ff */
[----:B------:R-:W-:Y:S01]  /*0130*/  IMAD.U32 R5, RZ, RZ, UR5 ;  /* 0x00000005ff057e24 */ /* 0x000fe2000f8e00ff */
[----:B-----5:R-:W-:Y:S01]  /*0140*/  MOV R6, UR6 ;  /* 0x0000000600067c02 */ /* 0x020fe20008000f00 */
[----:B------:R-:W-:-:S02]  /*0150*/  IMAD.U32 R7, RZ, RZ, UR7 ;  /* 0x00000007ff077e24 */ /* 0x000fc4000f8e00ff */
[----:B-1----:R-:W-:Y:S01]  /*0160*/  IMAD.U32 R10, RZ, RZ, UR8 ;  /* 0x00000008ff0a7e24 */ /* 0x002fe2000f8e00ff */
[----:B---3--:R-:W-:-:S07]  /*0170*/  MOV R11, UR9 ;  /* 0x00000009000b7c02 */ /* 0x008fce0008000f00 */
[----:B------:R-:W-:-:S07]  /*0180*/  LEPC R20, `(.L_x_5271) ;  /* 0x000000001014794e */ /* 0x000fce0000000000 */
[----:B0---4-:R-:W-:Y:S05]  /*0190*/  CALL.ABS.NOINC R2 ;  /* 0x0000000002007343 */ /* 0x011fea0003c00000 */
.L_x_5271:
[----:B------:R-:W2:Y:S01]  /*01a0*/  S2R R11, SR_TID.Y ;  /* 0x00000000000b7919 */ /* 0x000ea20000002200 */
[----:B------:R-:W2:Y:S08]  /*01b0*/  S2UR UR4, SR_CTAID.X ;  /* 0x00000000000479c3 */ /* 0x000eb00000002500 */
[----:B------:R-:W2:Y:S01]  /*01c0*/  LDC R8, c[0x0][0x364] ;  /* 0x0000d900ff087b82 */ /* 0x000ea20000000800 */
[----:B------:R-:W3:Y:S07]  /*01d0*/  LDCU UR5, c[0x0][0x370] ;  /* 0x00006e00ff0577ac */ /* 0x000eee0008000800 */
[----:B------:R-:W4:Y:S01]  /*01e0*/  LDC.64 R6, c[0x0][0x3a0] ;  /* 0x0000e800ff067b82 */ /* 0x000f220000000a00 */
[----:B--2---:R-:W-:-:S02]  /*01f0*/  IMAD R11, R8, UR4, R11 ;  /* 0x00000004080b7c24 */ /* 0x004fc4000f8e020b */
[----:B---3--:R-:W-:-:S03]  /*0200*/  IMAD R8, R8, UR5, RZ ;  /* 0x0000000508087c24 */ /* 0x008fc6000f8e02ff */
[----:B------:R-:W-:Y:S02]  /*0210*/  SHF.R.S32.HI R10, RZ, 0x1f, R11 ;  /* 0x0000001fff0a7819 */ /* 0x000fe4000001140b */
[----:B----4-:R-:W-:-:S04]  /*0220*/  ISETP.GE.U32.AND P0, PT, R11, R6, PT ;  /* 0x000000060b00720c */ /* 0x010fc80003f06070 */
[----:B------:R-:W-:-:S13]  /*0230*/  ISETP.GE.AND.EX P0, PT, R10, R7, PT, P0 ;  /* 0x000000070a00720c */ /* 0x000fda0003f06300 */
[----:B01----:R-:W-:Y:S05]  /*0240*/  @P0 EXIT ;  /* 0x000000000000094d */ /* 0x003fea0003800000 */
        /* <DEDUP_REMOVED lines=16> */
[----:B------:R-:W0:Y:S01]  /*0350*/  I2F.U32.RP R0, R8 ;  /* 0x0000000800007306 */ /* 0x000e220000209000 */
[----:B------:R-:W-:Y:S02]  /*0360*/  IADD3 R7, PT, PT, RZ, -R8, RZ ;  /* 0x80000008ff077210 */ /* 0x000fe40007ffe0ff */
[----:B------:R-:W-:-:S05]  /*0370*/  ISETP.NE.U32.AND P2, PT, R8, RZ, PT ;  /* 0x000000ff0800720c */ /* 0x000fca0003f45070 */
[----:B0-----:R-:W0:Y:S02]  /*0380*/  MUFU.RCP R0, R0 ;  /* 0x0000000000007308 */ /* 0x001e240000001000 */
[----:B0-----:R-:W-:-:S06]  /*0390*/  VIADD R4, R0, 0xffffffe ;  /* 0x0ffffffe00047836 */ /* 0x001fcc0000000000 */
[----:B------:R0:W1:Y:S02]  /*03a0*/  F2I.FTZ.U32.TRUNC.NTZ R5, R4 ;  /* 0x0000000400057305 */ /* 0x000064000021f000 */
[----:B0-----:R-:W-:Y:S02]  /*03b0*/  IMAD.MOV.U32 R4, RZ, RZ, RZ ;  /* 0x000000ffff047224 */ /* 0x001fe400078e00ff */
[----:B-1----:R-:W-:-:S04]  /*03c0*/  IMAD R7, R7, R5, RZ ;  /* 0x0000000507077224 */ /* 0x002fc800078e02ff */
[----:B------:R-:W-:-:S06]  /*03d0*/  IMAD.HI.U32 R2, R5, R7, R4 ;  /* 0x0000000705027227 */ /* 0x000fcc00078e0004 */
[----:B------:R-:W-:-:S04]  /*03e0*/  IMAD.HI.U32 R2, R2, R3, RZ ;  /* 0x0000000302027227 */ /* 0x000fc800078e00ff */
[----:B------:R-:W-:-:S04]  /*03f0*/  IMAD.MOV R5, RZ, RZ, -R2 ;  /* 0x000000ffff057224 */ /* 0x000fc800078e0a02 */
[----:B------:R-:W-:-:S05]  /*0400*/  IMAD R3, R8, R5, R3 ;  /* 0x0000000508037224 */ /* 0x000fca00078e0203 */
[----:B------:R-:W-:-:S13]  /*0410*/  ISETP.GE.U32.AND P0, PT, R3, R8, PT ;  /* 0x000000080300720c */ /* 0x000fda0003f06070 */
[----:B------:R-:W-:Y:S01]  /*0420*/  @P0 IADD3 R3, PT, PT, -R8, R3, RZ ;  /* 0x0000000308030210 */ /* 0x000fe20007ffe1ff */
[----:B------:R-:W-:-:S03]  /*0430*/  @P0 VIADD R2, R2, 0x1 ;  /* 0x0000000102020836 */ /* 0x000fc60000000000 */
[----:B------:R-:W-:Y:S02]  /*0440*/  ISETP.GE.U32.AND P1, PT, R3, R8, PT ;  /* 0x000000080300720c */ /* 0x000fe40003f26070 */
[----:B------:R-:W-:-:S11]  /*0450*/  MOV R3, RZ ;  /* 0x000000ff00037202 */ /* 0x000fd60000000f00 */
[----:B------:R-:W-:Y:S01]  /*0460*/  @P1 VIADD R2, R2, 0x1 ;  /* 0x0000000102021836 */ /* 0x000fe20000000000 */
[----:B------:R-:W-:Y:S01]  /*0470*/  @!P2 LOP3.LUT R2, RZ, R8, RZ, 0x33, !PT ;  /* 0x00000008ff02a212 */ /* 0x000fe200078e33ff */
[----:B------:R-:W-:Y:S06]  /*0480*/  BRA `(.L_x_5274) ;  /* 0x0000000000107947 */ /* 0x000fec0003800000 */
.L_x_5273:
[----:B------:R-:W-:-:S07]  /*0490*/  MOV R0, 0x4b0 ;  /* 0x000004b000007802 */ /* 0x000fce0000000f00 */
[----:B------:R-:W-:Y:S05]  /*04a0*/  CALL.REL.NOINC `($__internal_101_$__cuda_sm20_div_u64) ;  /* 0x0000001400547944 */ /* 0x000fea0003c00000 */
[----:B------:R-:W-:Y:S02]  /*04b0*/  IMAD.MOV.U32 R2, RZ, RZ, R4 ;  /* 0x000000ffff027224 */ /* 0x000fe400078e0004 */
[----:B------:R-:W-:-:S07]  /*04c0*/  IMAD.MOV.U32 R3, RZ, RZ, R5 ;  /* 0x000000ffff037224 */ /* 0x000fce00078e0005 */
.L_x_5274:
[----:B------:R-:W-:Y:S05]  /*04d0*/  BSYNC.RECONVERGENT B0 ;  /* 0x0000000000007941 */ /* 0x000fea0003800200 */
.L_x_5272:
[----:B------:R-:W-:Y:S01]  /*04e0*/  IADD3 R17, P1, PT, R2, R17, RZ ;  /* 0x0000001102117210 */ /* 0x000fe20007f3e0ff */
[----:B------:R-:W0:Y:S01]  /*04f0*/  S2R R4, SR_TID.X ;  /* 0x0000000000047919 */ /* 0x000e220000002100 */
[----:B------:R-:W1:Y:S01]  /*0500*/  LDC.64 R14, c[0x0][0x358] ;  /* 0x0000d600ff0e7b82 */ /* 0x000e620000000a00 */
[----:B------:R-:W-:Y:S01]  /*0510*/  BSSY.RECONVERGENT B0, `(.L_x_5275) ;  /* 0x0000055000007945 */ /* 0x000fe20003800200 */
[----:B------:R-:W-:Y:S02]  /*0520*/  LOP3.LUT R0, R17, 0x3, RZ, 0xc0, !PT ;  /* 0x0000000311007812 */ /* 0x000fe400078ec0ff */
[----:B------:R-:W-:Y:S02]  /*0530*/  IADD3.X R19, PT, PT, RZ, R3, RZ, P1, !PT ;  /* 0x00000003ff137210 */ /* 0x000fe40000ffe4ff */
[----:B------:R-:W-:-:S04]  /*0540*/  ISETP.NE.U32.AND P0, PT, R0, 0x3, PT ;  /* 0x000000030000780c */ /* 0x000fc80003f05070 */
[----:B------:R-:W-:-:S13]  /*0550*/  ISETP.NE.AND.EX P0, PT, RZ, RZ, PT, P0 ;  /* 0x000000ffff00720c */ /* 0x000fda0003f05300 */
[----:B------:R-:W-:Y:S05]  /*0560*/  @!P0 BRA `(.L_x_5276) ;  /* 0x00000004003c8947 */ /* 0x000fea0003800000 */
[----:B------:R-:W2:Y:S01]  /*0570*/  LDCU.128 UR8, c[0x0][0x380] ;  /* 0x00007000ff0877ac */ /* 0x000ea20008000c00 */
[----:B------:R-:W-:Y:S02]  /*0580*/  IMAD.MOV.U32 R5, RZ, RZ, RZ ;  /* 0x000000ffff057224 */ /* 0x000fe400078e00ff */
[----:B------:R-:W-:Y:S02]  /*0590*/  HFMA2 R20, -RZ, RZ, 0, 0 ;  /* 0x00000000ff147431 */ /* 0x000fe400000001ff */
[----:B------:R-:W-:Y:S01]  /*05a0*/  VIADD R22, R17, 0x1 ;  /* 0x0000000111167836 */ /* 0x000fe20000000000 */
[----:B------:R-:W3:Y:S04]  /*05b0*/  LDCU.128 UR4, c[0x0][0x390] ;  /* 0x00007200ff0477ac */ /* 0x000ee80008000c00 */
[----:B------:R-:W-:Y:S01]  /*05c0*/  LOP3.LUT R22, R22, 0x3, RZ, 0xc0, !PT ;  /* 0x0000000316167812 */ /* 0x000fe200078ec0ff */
[----:B--2---:R-:W-:-:S02]  /*05d0*/  IMAD R16, R10, UR10, RZ ;  /* 0x0000000a0a107c24 */ /* 0x004fc4000f8e02ff */
[----:B------:R-:W-:Y:S02]  /*05e0*/  IMAD R25, R9, UR10, RZ ;  /* 0x0000000a09197c24 */ /* 0x000fe4000f8e02ff */
[----:B---3--:R-:W-:Y:S02]  /*05f0*/  IMAD R0, R10, UR6, RZ ;  /* 0x000000060a007c24 */ /* 0x008fe4000f8e02ff */
[----:B0-----:R-:W-:-:S04]  /*0600*/  IMAD.WIDE.U32 R2, R11, UR10, R4 ;  /* 0x0000000a0b027c25 */ /* 0x001fc8000f8e0004 */
[C---:B------:R-:W-:Y:S01]  /*0610*/  IMAD R23, R11.reuse, UR11, R16 ;  /* 0x0000000b0b177c24 */ /* 0x040fe2000f8e0210 */
[----:B------:R-:W-:Y:S01]  /*0620*/  LEA R16, P1, R2, UR8, 0x2 ;  /* 0x0000000802107c11 */ /* 0x000fe2000f8210ff */
[----:B------:R-:W-:-:S03]  /*0630*/  IMAD.WIDE.U32 R12, R11, UR6, R4 ;  /* 0x000000060b0c7c25 */ /* 0x000fc6000f8e0004 */
[----:B------:R-:W-:Y:S01]  /*0640*/  IADD3 R23, PT, PT, R3, R23, RZ ;  /* 0x0000001703177210 */ /* 0x000fe20007ffe0ff */
[----:B------:R-:W-:Y:S01]  /*0650*/  IMAD R21, R11, UR7, R0 ;  /* 0x000000070b157c24 */ /* 0x000fe2000f8e0200 */
[----:B------:R-:W-:Y:S01]  /*0660*/  LEA R18, P0, R12, UR4, 0x2 ;  /* 0x000000040c127c11 */ /* 0x000fe2000f8010ff */
[----:B------:R-:W-:Y:S01]  /*0670*/  IMAD.WIDE.U32 R6, R8, UR10, RZ ;  /* 0x0000000a08067c25 */ /* 0x000fe2000f8e00ff */
[----:B------:R-:W-:-:S03]  /*0680*/  LEA.HI.X R23, R2, UR9, R23, 0x2, P1 ;  /* 0x0000000902177c11 */ /* 0x000fc600088f1417 */
[----:B------:R-:W-:Y:S02]  /*0690*/  IMAD R25, R8, UR11, R25 ;  /* 0x0000000b08197c24 */ /* 0x000fe4000f8e0219 */
[----:B------:R-:W-:Y:S02]  /*06a0*/  IMAD.IADD R21, R13, 0x1, R21 ;  /* 0x000000010d157824 */ /* 0x000fe400078e0215 */
[----:B------:R-:W-:-:S03]  /*06b0*/  IMAD.IADD R3, R7, 0x1, R25 ;  /* 0x0000000107037824 */ /* 0x000fc600078e0219 */
[----:B------:R-:W-:Y:S02]  /*06c0*/  LEA.HI.X R21, R12, UR5, R21, 0x2, P0 ;  /* 0x000000050c157c11 */ /* 0x000fe400080f1415 */
[----:B------:R-:W-:-:S07]  /*06d0*/  SHF.L.U64.HI R24, R6, 0x2, R3 ;  /* 0x0000000206187819 */ /* 0x000fce0000010203 */
.L_x_5279:
[----:B------:R-:W-:Y:S01]  /*06e0*/  ISETP.GE.U32.AND P0, PT, R4, UR42, PT ;  /* 0x0000002a04007c0c */ /* 0x000fe2000bf06070 */
[----:B------:R-:W-:-:S03]  /*06f0*/  IMAD.MOV.U32 R0, RZ, RZ, -0x800000 ;  /* 0xff800000ff007424 */ /* 0x000fc600078e00ff */
[----:B------:R-:W-:-:S13]  /*0700*/  ISETP.GE.AND.EX P0, PT, RZ, UR43, PT, P0 ;  /* 0x0000002bff007c0c */ /* 0x000fda000bf06300 */
[----:B-1----:R-:W-:Y:S01]  /*0710*/  @!P0 R2UR UR4, R14 ;  /* 0x000000000e0482ca */ /* 0x002fe200000e0000 */
[----:B------:R-:W-:Y:S01]  /*0720*/  @!P0 IMAD.MOV.U32 R2, RZ, RZ, R16 ;  /* 0x000000ffff028224 */ /* 0x000fe200078e0010 */
[----:B------:R-:W-:Y:S02]  /*0730*/  @!P0 R2UR UR5, R15 ;  /* 0x000000000f0582ca */ /* 0x000fe400000e0000 */
[----:B------:R-:W-:-:S11]  /*0740*/  @!P0 MOV R3, R23 ;  /* 0x0000001700038202 */ /* 0x000fd60000000f00 */
[----:B--2---:R-:W2:Y:S01]  /*0750*/  @!P0 LDG.E R0, desc[UR4][R2.64] ;  /* 0x0000000402008981 */ /* 0x004ea2000c1e1900 */
[----:B------:R-:W-:Y:S01]  /*0760*/  IMAD.MOV.U32 R13, RZ, RZ, -0x800000 ;  /* 0xff800000ff0d7424 */ /* 0x000fe200078e00ff */
[----:B------:R-:W-:Y:S01]  /*0770*/  MOV R25, 0x437c0000 ;  /* 0x437c000000197802 */ /* 0x000fe20000000f00 */
[----:B------:R-:W-:Y:S01]  /*0780*/  IMAD.MOV.U32 R12, RZ, RZ, 0x3bbb989d ;  /* 0x3bbb989dff0c7424 */ /* 0x000fe200078e00ff */
[----:B------:R-:W-:Y:S01]  /*0790*/  IADD3 R22, P1, PT, R22, -0x1, RZ ;  /* 0xffffffff16167810 */ /* 0x000fe20007f3e0ff */
[----:B------:R-:W-:Y:S03]  /*07a0*/  BSSY.RECONVERGENT B1, `(.L_x_5277) ;  /* 0x000001b000017945 */ /* 0x000fe60003800200 */
[----:B------:R-:W-:Y:S02]  /*07b0*/  IADD3.X R20, PT, PT, R20, -0x1, RZ, P1, !PT ;  /* 0xffffffff14147810 */ /* 0x000fe40000ffe4ff */
[----:B------:R-:W-:-:S04]  /*07c0*/  ISETP.NE.U32.AND P1, PT, R22, RZ, PT ;  /* 0x000000ff1600720c */ /* 0x000fc80003f25070 */
[----:B------:R-:W-:Y:S02]  /*07d0*/  ISETP.NE.AND.EX P1, PT, R20, RZ, PT, P1 ;  /* 0x000000ff1400720c */ /* 0x000fe40003f25310 */
[----:B--2---:R-:W-:-:S05]  /*07e0*/  @!P0 FMNMX R13, R0, -INF , !PT ;  /* 0xff800000000d8809 */ /* 0x004fca0007800000 */
        /* <DEDUP_REMOVED lines=9> */
[----:B------:R-:W-:-:S04]  /*0880*/  FADD R13, RZ, R0 ;  /* 0x00000000ff0d7221 */ /* 0x000fc80000000000 */
        /* <DEDUP_REMOVED lines=8> */
[----:B------:R-:W-:Y:S01]  /*0910*/  IMAD.MOV.U32 R3, RZ, RZ, R13 ;  /* 0x000000ffff037224 */ /* 0x000fe200078e000d */
[----:B------:R-:W-:-:S07]  /*0920*/  MOV R13, 0x940 ;  /* 0x00000940000d7802 */ /* 0x000fce0000000f00 */
[----:B------:R-:W-:Y:S05]  /*0930*/  CALL.REL.NOINC `($__internal_102_$__cuda_sm3x_div_rn_noftz_f32_slowpath) ;  /* 0x0000001400407944 */ /* 0x000fea0003c00000 */
[----:B------:R-:W-:-:S07]  /*0940*/  MOV R25, R0 ;  /* 0x0000000000197202 */ /* 0x000fce0000000f00 */
.L_x_5278:
[----:B------:R-:W-:Y:S05]  /*0950*/  BSYNC.RECONVERGENT B1 ;  /* 0x0000000000017941 */ /* 0x000fea0003800200 */
.L_x_5277:
[----:B------:R-:W-:Y:S01]  /*0960*/  @!P0 R2UR UR4, R14 ;  /* 0x000000000e0482ca */ /* 0x000fe200000e0000 */
[----:B------:R-:W-:Y:S01]  /*0970*/  IMAD R27, R9, UR46, RZ ;  /* 0x0000002e091b7c24 */ /* 0x000fe2000f8e02ff */
[----:B------:R-:W-:Y:S01]  /*0980*/  @!P0 R2UR UR5, R15 ;  /* 0x000000000f0582ca */ /* 0x000fe200000e0000 */
[----:B------:R-:W-:Y:S01]  /*0990*/  @!P0 IMAD.MOV.U32 R12, RZ, RZ, R18 ;  /* 0x000000ffff0c8224 */ /* 0x000fe200078e0012 */
[----:B------:R-:W-:Y:S01]  /*09a0*/  LEA R16, P3, R6, R16, 0x2 ;  /* 0x0000001006107211 */ /* 0x000fe200078610ff */
[----:B------:R-:W-:Y:S02]  /*09b0*/  @!P0 IMAD.MOV.U32 R13, RZ, RZ, R21 ;  /* 0x000000ffff0d8224 */ /* 0x000fe400078e0015 */
[----:B------:R-:W-:-:S04]  /*09c0*/  IMAD.WIDE.U32 R2, R8, UR46, RZ ;  /* 0x0000002e08027c25 */ /* 0x000fc8000f8e00ff */
[----:B------:R-:W-:Y:S01]  /*09d0*/  IMAD R27, R8, UR47, R27 ;  /* 0x0000002f081b7c24 */ /* 0x000fe2000f8e021b */
[----:B------:R-:W-:Y:S01]  /*09e0*/  LEA R18, P2, R2, R18, 0x2 ;  /* 0x0000001202127211 */ /* 0x000fe200078410ff */
[----:B------:R-:W-:Y:S02]  /*09f0*/  IMAD.X R23, R23, 0x1, R24, P3 ;  /* 0x0000000117177824 */ /* 0x000fe400018e0618 */
[----:B------:R2:W-:Y:S01]  /*0a00*/  @!P0 STG.E desc[UR4][R12.64], R25 ;  /* 0x000000190c008986 */ /* 0x0005e2000c101904 */
[----:B------:R-:W-:Y:S02]  /*0a10*/  IADD3 R11, P0, PT, R8, R11, RZ ;  /* 0x0000000b080b7210 */ /* 0x000fe40007f1e0ff */
[----:B------:R-:W-:-:S03]  /*0a20*/  IADD3 R0, PT, PT, R3, R27, RZ ;  /* 0x0000001b03007210 */ /* 0x000fc60007ffe0ff */
[----:B------:R-:W-:Y:S01]  /*0a30*/  IMAD.X R10, R9, 0x1, R10, P0 ;  /* 0x00000001090a7824 */ /* 0x000fe200000e060a */
[----:B------:R-:W-:Y:S01]  /*0a40*/  LEA.HI.X R21, R2, R21, R0, 0x2, P2 ;  /* 0x0000001502157211 */ /* 0x000fe200010f1400 */
[----:B------:R-:W-:Y:S06]  /*0a50*/  @P1 BRA `(.L_x_5279) ;  /* 0xfffffffc00201947 */ /* 0x000fec000383ffff */
.L_x_5276:
[----:B------:R-:W-:Y:S05]  /*0a60*/  BSYNC.RECONVERGENT B0 ;  /* 0x0000000000007941 */ /* 0x000fea0003800200 */
.L_x_5275:
[----:B------:R-:W-:-:S04]  /*0a70*/  ISETP.GE.U32.AND P0, PT, R17, 0x3, PT ;  /* 0x000000031100780c */ /* 0x000fc80003f06070 */
[----:B------:R-:W-:-:S13]  /*0a80*/  ISETP.GE.U32.AND.EX P0, PT, R19, RZ, PT, P0 ;  /* 0x000000ff1300720c */ /* 0x000fda0003f06100 */
[----:B------:R-:W-:Y:S05]  /*0a90*/  @!P0 EXIT ;  /* 0x000000000000894d */ /* 0x000fea0003800000 */
[----:B------:R-:W-:Y:S01]  /*0aa0*/  BSSY.RECONVERGENT B0, `(.L_x_5280) ;  /* 0x00000f4000007945 */ /* 0x000fe20003800200 */
.L_x_5297:
[----:B0-----:R-:W3:Y:S01]  /*0ab0*/  LDC.64 R6, c[0x0][0x388] ;  /* 0x0000e200ff067b82 */ /* 0x001ee20000000a00 */
[----:B0-----:R-:W-:-:S04]  /*0ac0*/  ISETP.GE.U32.AND P1, PT, R4, UR40, PT ;  /* 0x0000002804007c0c */ /* 0x001fc8000bf26070 */
[----:B------:R-:W-:-:S03]  /*0ad0*/  ISETP.GE.AND.EX P1, PT, RZ, UR41, PT, P1 ;  /* 0x00000029ff007c0c */ /* 0x000fc6000bf26310 */
[----:B--2---:R-:W0:Y:S10]  /*0ae0*/  LDC.64 R12, c[0x0][0x380] ;  /* 0x0000e000ff0c7b82 */ /* 0x004e340000000a00 */
[----:B------:R-:W-:Y:S01]  /*0af0*/  @!P1 MOV R2, R4 ;  /* 0x0000000400029202 */ /* 0x000fe20000000f00 */
[----:B------:R-:W-:Y:S01]  /*0b00*/  @!P1 IMAD.MOV.U32 R3, RZ, RZ, RZ ;  /* 0x000000ffff039224 */ /* 0x000fe200078e00ff */
[----:B-1----:R-:W-:-:S02]  /*0b10*/  @!P1 R2UR UR4, R14 ;  /* 0x000000000e0492ca */ /* 0x002fc400000e0000 */
[----:B------:R-:W-:Y:S01]  /*0b20*/  @!P1 R2UR UR5, R15 ;  /* 0x000000000f0592ca */ /* 0x000fe200000e0000 */
[-C--:B---3--:R-:W-:Y:S02]  /*0b30*/  @!P1 IMAD R0, R10, R6.reuse, RZ ;  /* 0x000000060a009224 */ /* 0x088fe400078e02ff */
[----:B------:R-:W-:-:S04]  /*0b40*/  @!P1 IMAD.WIDE.U32 R2, R11, R6, R2 ;  /* 0x000000060b029225 */ /* 0x000fc800078e0002 */
[----:B------:R-:W-:Y:S01]  /*0b50*/  @!P1 IMAD R7, R11, R7, R0 ;  /* 0x000000070b079224 */ /* 0x000fe200078e0200 */
[----:B0-----:R-:W-:-:S03]  /*0b60*/  @!P1 LEA R6, P0, R2, R12, 0x2 ;  /* 0x0000000c02069211 */ /* 0x001fc600078010ff */
[----:B------:R-:W-:-:S05]  /*0b70*/  @!P1 IMAD.IADD R0, R3, 0x1, R7 ;  /* 0x0000000103009824 */ /* 0x000fca00078e0207 */
[----:B------:R-:W-:Y:S02]  /*0b80*/  @!P1 LEA.HI.X R7, R2, R13, R0, 0x2, P0 ;  /* 0x0000000d02079211 */ /* 0x000fe400000f1400 */
[----:B------:R-:W-:-:S06]  /*0b90*/  MOV R0, 0xff800000 ;  /* 0xff80000000007802 */ /* 0x000fcc0000000f00 */
[----:B------:R-:W2:Y:S01]  /*0ba0*/  @!P1 LDG.E R0, desc[UR4][R6.64] ;  /* 0x0000000406009981 */ /* 0x000ea2000c1e1900 */
[----:B------:R-:W-:Y:S02]  /*0bb0*/  IMAD.MOV.U32 R3, RZ, RZ, -0x800000 ;  /* 0xff800000ff037424 */ /* 0x000fe400078e00ff */
[----:B------:R-:W-:Y:S02]  /*0bc0*/  HFMA2 R13, -RZ, RZ, 3.7421875, 0 ;  /* 0x437c0000ff0d7431 */ /* 0x000fe400000001ff */
[----:B------:R-:W-:Y:S01]  /*0bd0*/  IMAD.MOV.U32 R2, RZ, RZ, 0x3bbb989d ;  /* 0x3bbb989dff027424 */ /* 0x000fe200078e00ff */
[----:B------:R-:W-:Y:S01]  /*0be0*/  BSSY.RECONVERGENT B1, `(.L_x_5281) ;  /* 0x0000018000017945 */ /* 0x000fe20003800200 */
        /* <DEDUP_REMOVED lines=23> */
.L_x_5282:
[----:B------:R-:W-:Y:S05]  /*0d60*/  BSYNC.RECONVERGENT B1 ;  /* 0x0000000000017941 */ /* 0x000fea0003800200 */
.L_x_5281:
[----:B------:R-:W0:Y:S01]  /*0d70*/  LDC.64 R20, c[0x0][0x388] ;  /* 0x0000e200ff147b82 */ /* 0x000e220000000a00 */
[----:B------:R-:W-:Y:S01]  /*0d80*/  ISETP.GE.U32.AND P0, PT, R4, UR40, PT ;  /* 0x0000002804007c0c */ /* 0x000fe2000bf06070 */
[----:B------:R-:W-:Y:S01]  /*0d90*/  BSSY.RECONVERGENT B1, `(.L_x_5283) ;  /* 0x0000016000017945 */ /* 0x000fe20003800200 */
[----:B------:R-:W-:Y:S02]  /*0da0*/  IADD3 R17, P2, PT, R8, R11, RZ ;  /* 0x0000000b08117210 */ /* 0x000fe40007f5e0ff */
[----:B------:R-:W-:-:S03]  /*0db0*/  ISETP.GE.AND.EX P0, PT, RZ, UR41, PT, P0 ;  /* 0x00000029ff007c0c */ /* 0x000fc6000bf06300 */
[----:B------:R-:W1:Y:S01]  /*0dc0*/  LDC.64 R2, c[0x0][0x380] ;  /* 0x0000e000ff027b82 */ /* 0x000e620000000a00 */
[----:B------:R-:W-:-:S09]  /*0dd0*/  IMAD.X R16, R9, 0x1, R10, P2 ;  /* 0x0000000109107824 */ /* 0x000fd200010e060a */
[----:B------:R-:W-:Y:S01]  /*0de0*/  @!P0 MOV R7, RZ ;  /* 0x000000ff00078202 */ /* 0x000fe20000000f00 */
[----:B------:R-:W-:Y:S02]  /*0df0*/  @!P0 IMAD.MOV.U32 R6, RZ, RZ, R4 ;  /* 0x000000ffff068224 */ /* 0x000fe400078e0004 */
[-C--:B0-----:R-:W-:Y:S02]  /*0e00*/  @!P0 IMAD R0, R16, R20.reuse, RZ ;  /* 0x0000001410008224 */ /* 0x081fe400078e02ff */
[----:B------:R-:W-:-:S04]  /*0e10*/  @!P0 IMAD.WIDE.U32 R6, R17, R20, R6 ;  /* 0x0000001411068225 */ /* 0x000fc800078e0006 */
[----:B------:R-:W-:Y:S01]  /*0e20*/  @!P0 IMAD R21, R17, R21, R0 ;  /* 0x0000001511158224 */ /* 0x000fe200078e0200 */
[----:B------:R-:W-:Y:S06]  /*0e30*/  @P1 BRA `(.L_x_5284) ;  /* 0x00000000002c1947 */ /* 0x000fec0003800000 */
[----:B------:R-:W-:Y:S01]  /*0e40*/  IMAD.MOV.U32 R12, RZ, RZ, R4 ;  /* 0x000000ffff0c7224 */ /* 0x000fe200078e0004 */
[----:B------:R-:W-:Y:S01]  /*0e50*/  R2UR UR4, R14 ;  /* 0x000000000e0472ca */ /* 0x000fe200000e0000 */
[----:B------:R-:W-:Y:S01]  /*0e60*/  IMAD.MOV.U32 R13, RZ, RZ, RZ ;  /* 0x000000ffff0d7224 */ /* 0x000fe200078e00ff */
[----:B------:R-:W-:Y:S01]  /*0e70*/  R2UR UR5, R15 ;  /* 0x000000000f0572ca */ /* 0x000fe200000e0000 */
[----:B------:R-:W-:Y:S02]  /*0e80*/  IMAD R10, R10, UR38, RZ ;  /* 0x000000260a0a7c24 */ /* 0x000fe4000f8e02ff */
[----:B------:R-:W-:-:S04]  /*0e90*/  IMAD.WIDE.U32 R12, R11, UR38, R12 ;  /* 0x000000260b0c7c25 */ /* 0x000fc8000f8e000c */
[----:B------:R-:W-:Y:S01]  /*0ea0*/  IMAD R11, R11, UR39, R10 ;  /* 0x000000270b0b7c24 */ /* 0x000fe2000f8e020a */
[----:B------:R-:W-:-:S04]  /*0eb0*/  LEA R10, P1, R12, UR36, 0x2 ;  /* 0x000000240c0a7c11 */ /* 0x000fc8000f8210ff */
[----:B------:R-:W-:-:S04]  /*0ec0*/  IADD3 R11, PT, PT, R13, R11, RZ ;  /* 0x0000000b0d0b7210 */ /* 0x000fc80007ffe0ff */
[----:B------:R-:W-:-:S05]  /*0ed0*/  LEA.HI.X R11, R12, UR37, R11, 0x2, P1 ;  /* 0x000000250c0b7c11 */ /* 0x000fca00088f140b */
[----:B------:R0:W-:Y:S02]  /*0ee0*/  STG.E desc[UR4][R10.64], R19 ;  /* 0x000000130a007986 */ /* 0x0001e4000c101904 */
.L_x_5284:
[----:B------:R-:W-:Y:S05]  /*0ef0*/  BSYNC.RECONVERGENT B1 ;  /* 0x0000000000017941 */ /* 0x000fea0003800200 */
.L_x_5283:
[----:B------:R-:W-:Y:S01]  /*0f00*/  @!P0 R2UR UR4, R14 ;  /* 0x000000000e0482ca */ /* 0x000fe200000e0000 */
[----:B------:R-:W-:Y:S01]  /*0f10*/  @!P0 IMAD.IADD R0, R7, 0x1, R21 ;  /* 0x0000000107008824 */ /* 0x000fe200078e0215 */
[----:B------:R-:W-:Y:S02]  /*0f20*/  @!P0 R2UR UR5, R15 ;  /* 0x000000000f0582ca */ /* 0x000fe400000e0000 */
[----:B-1----:R-:W-:-:S04]  /*0f30*/  @!P0 LEA R2, P1, R6, R2, 0x2 ;  /* 0x0000000206028211 */ /* 0x002fc800078210ff */
[----:B------:R-:W-:Y:S01]  /*0f40*/  @!P0 LEA.HI.X R3, R6, R3, R0, 0x2, P1 ;  /* 0x0000000306038211 */ /* 0x000fe200008f1400 */
[----:B------:R-:W-:-:S06]  /*0f50*/  IMAD.MOV.U32 R0, RZ, RZ, -0x800000 ;  /* 0xff800000ff007424 */ /* 0x000fcc00078e00ff */
[----:B------:R-:W2:Y:S01]  /*0f60*/  @!P0 LDG.E R0, desc[UR4][R2.64] ;  /* 0x0000000402008981 */ /* 0x000ea2000c1e1900 */
[----:B------:R-:W-:Y:S01]  /*0f70*/  MOV R7, 0xff800000 ;  /* 0xff80000000077802 */ /* 0x000fe20000000f00 */
[----:B------:R-:W-:Y:S01]  /*0f80*/  IMAD.MOV.U32 R6, RZ, RZ, 0x3bbb989d ;  /* 0x3bbb989dff067424 */ /* 0x000fe200078e00ff */
[----:B------:R-:W-:Y:S01]  /*0f90*/  BSSY.RECONVERGENT B1, `(.L_x_5285) ;  /* 0x0000019000017945 */ /* 0x000fe20003800200 */
[----:B0-----:R-:W-:Y:S01]  /*0fa0*/  IMAD.MOV.U32 R11, RZ, RZ, 0x437c0000 ;  /* 0x437c0000ff0b7424 */ /* 0x001fe200078e00ff */
[----:B--2---:R-:W-:-:S05]  /*0fb0*/  @!P0 FMNMX R7, R0, -INF , !PT ;  /* 0xff80000000078809 */ /* 0x004fca0007800000 */
        /* <DEDUP_REMOVED lines=21> */
[----:B------:R-:W-:-:S07]  /*1110*/  IMAD.MOV.U32 R19, RZ, RZ, R0 ;  /* 0x000000ffff137224 */ /* 0x000fce00078e0000 */
.L_x_5286:
[----:B------:R-:W-:Y:S05]  /*1120*/  BSYNC.RECONVERGENT B1 ;  /* 0x0000000000017941 */ /* 0x000fea0003800200 */
.L_x_5285:
[----:B------:R-:W0:Y:S01]  /*1130*/  LDC.64 R20, c[0x0][0x388] ;  /* 0x0000e200ff147b82 */ /* 0x000e220000000a00 */
[----:B------:R-:W-:Y:S01]  /*1140*/  ISETP.GE.U32.AND P1, PT, R4, UR40, PT ;  /* 0x0000002804007c0c */ /* 0x000fe2000bf26070 */
[----:B------:R-:W-:Y:S01]  /*1150*/  BSSY.RECONVERGENT B1, `(.L_x_5287) ;  /* 0x0000016000017945 */ /* 0x000fe20003800200 */
[----:B------:R-:W-:Y:S02]  /*1160*/  IADD3 R7, P2, PT, R8, R17, RZ ;  /* 0x0000001108077210 */ /* 0x000fe40007f5e0ff */
[----:B------:R-:W-:Y:S02]  /*1170*/  ISETP.GE.AND.EX P1, PT, RZ, UR41, PT, P1 ;  /* 0x00000029ff007c0c */ /* 0x000fe4000bf26310 */
[----:B------:R-:W-:Y:S01]  /*1180*/  IADD3.X R6, PT, PT, R9, R16, RZ, P2, !PT ;  /* 0x0000001009067210 */ /* 0x000fe200017fe4ff */
[----:B------:R-:W1:Y:S10]  /*1190*/  LDC.64 R2, c[0x0][0x380] ;  /* 0x0000e000ff027b82 */ /* 0x000e740000000a00 */
[----:B------:R-:W-:-:S02]  /*11a0*/  @!P1 IMAD.MOV.U32 R10, RZ, RZ, R4 ;  /* 0x000000ffff0a9224 */ /* 0x000fc400078e0004 */
[----:B------:R-:W-:Y:S02]  /*11b0*/  @!P1 IMAD.MOV.U32 R11, RZ, RZ, RZ ;  /* 0x000000ffff0b9224 */ /* 0x000fe400078e00ff */
[-C--:B0-----:R-:W-:Y:S02]  /*11c0*/  @!P1 IMAD R0, R6, R20.reuse, RZ ;  /* 0x0000001406009224 */ /* 0x081fe400078e02ff */
[----:B------:R-:W-:-:S04]  /*11d0*/  @!P1 IMAD.WIDE.U32 R10, R7, R20, R10 ;  /* 0x00000014070a9225 */ /* 0x000fc800078e000a */
[----:B------:R-:W-:Y:S01]  /*11e0*/  @!P1 IMAD R21, R7, R21, R0 ;  /* 0x0000001507159224 */ /* 0x000fe200078e0200 */
[----:B------:R-:W-:Y:S06]  /*11f0*/  @P0 BRA `(.L_x_5288) ;  /* 0x00000000002c0947 */ /* 0x000fec0003800000 */
[----:B------:R-:W-:Y:S01]  /*1200*/  MOV R12, R4 ;  /* 0x00000004000c7202 */ /* 0x000fe20000000f00 */
[----:B------:R-:W-:Y:S01]  /*1210*/  IMAD.MOV.U32 R13, RZ, RZ, RZ ;  /* 0x000000ffff0d7224 */ /* 0x000fe200078e00ff */
        /* <DEDUP_REMOVED lines=9> */
.L_x_5288:
[----:B------:R-:W-:Y:S05]  /*12b0*/  BSYNC.RECONVERGENT B1 ;  /* 0x0000000000017941 */ /* 0x000fea0003800200 */
.L_x_5287:
[----:B------:R-:W-:Y:S02]  /*12c0*/  @!P1 R2UR UR4, R14 ;  /* 0x000000000e0492ca */ /* 0x000fe400000e0000 */
[----:B------:R-:W-:Y:S02]  /*12d0*/  @!P1 R2UR UR5, R15 ;  /* 0x000000000f0592ca */ /* 0x000fe400000e0000 */
[----:B------:R-:W-:Y:S02]  /*12e0*/  @!P1 IADD3 R0, PT, PT, R11, R21, RZ ;  /* 0x000000150b009210 */ /* 0x000fe40007ffe0ff */
[----:B-1----:R-:W-:-:S04]  /*12f0*/  @!P1 LEA R2, P0, R10, R2, 0x2 ;  /* 0x000000020a029211 */ /* 0x002fc800078010ff */
[----:B------:R-:W-:Y:S01]  /*1300*/  @!P1 LEA.HI.X R3, R10, R3, R0, 0x2, P0 ;  /* 0x000000030a039211 */ /* 0x000fe200000f1400 */
[----:B------:R-:W-:-:S06]  /*1310*/  IMAD.MOV.U32 R0, RZ, RZ, -0x800000 ;  /* 0xff800000ff007424 */ /* 0x000fcc00078e00ff */
[----:B------:R-:W2:Y:S01]  /*1320*/  @!P1 LDG.E R0, desc[UR4][R2.64] ;  /* 0x0000000402009981 */ /* 0x000ea2000c1e1900 */
[----:B------:R-:W-:Y:S02]  /*1330*/  IMAD.MOV.U32 R11, RZ, RZ, -0x800000 ;  /* 0xff800000ff0b7424 */ /* 0x000fe400078e00ff */
[----:B------:R-:W-:Y:S02]  /*1340*/  HFMA2 R10, -RZ, RZ, 0.96630859375, -0.0022525787353515625 ;  /* 0x3bbb989dff0a7431 */ /* 0x000fe400000001ff */
        /* <DEDUP_REMOVED lines=12> */
[----:B------:R-:W-:-:S04]  /*1410*/  FADD R13, RZ, R0 ;  /* 0x00000000ff0d7221 */ /* 0x000fc80000000000 */
[----:B------:R-:W1:Y:S08]  /*1420*/  MUFU.RCP R2, R13 ;  /* 0x0000000d00027308 */ /* 0x000e700000001000 */
[----:B------:R-:W2:Y:S01]  /*1430*/  FCHK P0, R0, R13 ;  /* 0x0000000d00007302 */ /* 0x000ea20000000000 */
[----:B-1----:R-:W-:-:S04]  /*1440*/  FFMA R3, -R13, R2, 1 ;  /* 0x3f8000000d037423 */ /* 0x002fc80000000102 */
[----:B------:R-:W-:-:S04]  /*1450*/  FFMA R3, R2, R3, R2 ;  /* 0x0000000302037223 */ /* 0x000fc80000000002 */
[----:B------:R-:W-:-:S04]  /*1460*/  FFMA R2, R0, R3, RZ ;  /* 0x0000000300027223 */ /* 0x000fc800000000ff */
[----:B------:R-:W-:-:S04]  /*1470*/  FFMA R11, -R13, R2, R0 ;  /* 0x000000020d0b7223 */ /* 0x000fc80000000100 */
[----:B0-----:R-:W-:Y:S01]  /*1480*/  FFMA R19, R3, R11, R2 ;  /* 0x0000000b03137223 */ /* 0x001fe20000000002 */
[----:B--2---:R-:W-:Y:S06]  /*1490*/  @!P0 BRA `(.L_x_5290) ;  /* 0x0000000000108947 */ /* 0x004fec0003800000 */
[----:B------:R-:W-:Y:S02]  /*14a0*/  MOV R3, R13 ;  /* 0x0000000d00037202 */ /* 0x000fe40000000f00 */
[----:B------:R-:W-:-:S07]  /*14b0*/  MOV R13, 0x14d0 ;  /* 0x000014d0000d7802 */ /* 0x000fce0000000f00 */
[----:B------:R-:W-:Y:S05]  /*14c0*/  CALL.REL.NOINC `($__internal_102_$__cuda_sm3x_div_rn_noftz_f32_slowpath) ;  /* 0x00000008005c7944 */ /* 0x000fea0003c00000 */
[----:B------:R-:W-:-:S07]  /*14d0*/  IMAD.MOV.U32 R19, RZ, RZ, R0 ;  /* 0x000000ffff137224 */ /* 0x000fce00078e0000 */
.L_x_5290:
[----:B------:R-:W-:Y:S05]  /*14e0*/  BSYNC.RECONVERGENT B1 ;  /* 0x0000000000017941 */ /* 0x000fea0003800200 */
.L_x_5289:
[----:B------:R-:W0:Y:S01]  /*14f0*/  LDC.64 R20, c[0x0][0x388] ;  /* 0x0000e200ff147b82 */ /* 0x000e220000000a00 */
[----:B------:R-:W-:Y:S01]  /*1500*/  ISETP.GE.U32.AND P0, PT, R4, UR40, PT ;  /* 0x0000002804007c0c */ /* 0x000fe2000bf06070 */
[----:B------:R-:W-:Y:S01]  /*1510*/  BSSY.RECONVERGENT B1, `(.L_x_5291) ;  /* 0x0000016000017945 */ /* 0x000fe20003800200 */
[----:B------:R-:W-:Y:S02]  /*1520*/  IADD3 R11, P2, PT, R8, R7, RZ ;  /* 0x00000007080b7210 */ /* 0x000fe40007f5e0ff */
[----:B------:R-:W-:-:S03]  /*1530*/  ISETP.GE.AND.EX P0, PT, RZ, UR41, PT, P0 ;  /* 0x00000029ff007c0c */ /* 0x000fc6000bf06300 */
[----:B------:R-:W1:Y:S01]  /*1540*/  LDC.64 R2, c[0x0][0x380] ;  /* 0x0000e000ff027b82 */ /* 0x000e620000000a00 */
[----:B------:R-:W-:-:S09]  /*1550*/  IMAD.X R10, R9, 0x1, R6, P2 ;  /* 0x00000001090a7824 */ /* 0x000fd200010e0606 */
[----:B------:R-:W-:Y:S01]  /*1560*/  @!P0 MOV R12, R4 ;  /* 0x00000004000c8202 */ /* 0x000fe20000000f00 */
[----:B------:R-:W-:Y:S02]  /*1570*/  @!P0 IMAD.MOV.U32 R13, RZ, RZ, RZ ;  /* 0x000000ffff0d8224 */ /* 0x000fe400078e00ff */
[-C--:B0-----:R-:W-:Y:S02]  /*1580*/  @!P0 IMAD R0, R10, R20.reuse, RZ ;  /* 0x000000140a008224 */ /* 0x081fe400078e02ff */
        /* <DEDUP_REMOVED lines=14> */
.L_x_5292:
[----:B------:R-:W-:Y:S05]  /*1670*/  BSYNC.RECONVERGENT B1 ;  /* 0x0000000000017941 */ /* 0x000fea0003800200 */
.L_x_5291:
[----:B------:R-:W-:Y:S01]  /*1680*/  @!P0 R2UR UR4, R14 ;  /* 0x000000000e0482ca */ /* 0x000fe200000e0000 */
[----:B------:R-:W-:Y:S01]  /*1690*/  @!P0 IMAD.IADD R0, R13, 0x1, R21 ;  /* 0x000000010d008824 */ /* 0x000fe200078e0215 */
[----:B------:R-:W-:Y:S02]  /*16a0*/  @!P0 R2UR UR5, R15 ;  /* 0x000000000f0582ca */ /* 0x000fe400000e0000 */
[----:B-1----:R-:W-:-:S04]  /*16b0*/  @!P0 LEA R2, P1, R12, R2, 0x2 ;  /* 0x000000020c028211 */ /* 0x002fc800078210ff */
[----:B------:R-:W-:Y:S02]  /*16c0*/  @!P0 LEA.HI.X R3, R12, R3, R0, 0x2, P1 ;  /* 0x000000030c038211 */ /* 0x000fe400008f1400 */
[----:B------:R-:W-:-:S06]  /*16d0*/  MOV R0, 0xff800000 ;  /* 0xff80000000007802 */ /* 0x000fcc0000000f00 */
[----:B------:R-:W2:Y:S01]  /*16e0*/  @!P0 LDG.E R0, desc[UR4][R2.64] ;  /* 0x0000000402008981 */ /* 0x000ea2000c1e1900 */
[----:B0-----:R-:W-:Y:S02]  /*16f0*/  IMAD.MOV.U32 R7, RZ, RZ, -0x800000 ;  /* 0xff800000ff077424 */ /* 0x001fe400078e00ff */
        /* <DEDUP_REMOVED lines=26> */
.L_x_5294:
[----:B------:R-:W-:Y:S05]  /*18a0*/  BSYNC.RECONVERGENT B1 ;  /* 0x0000000000017941 */ /* 0x000fea0003800200 */
.L_x_5293:
        /* <DEDUP_REMOVED lines=13> */
.L_x_5296:
[----:B------:R-:W-:Y:S05]  /*1980*/  BSYNC.RECONVERGENT B1 ;  /* 0x0000000000017941 */ /* 0x000fea0003800200 */
.L_x_5295:
[----:B------:R-:W-:-:S04]  /*1990*/  IADD3 R11, P0, PT, R8, R11, RZ ;  /* 0x0000000b080b7210 */ /* 0x000fc80007f1e0ff */
[----:B------:R-:W-:Y:S02]  /*19a0*/  IADD3.X R10, PT, PT, R9, R10, RZ, P0, !PT ;  /* 0x0000000a090a7210 */ /* 0x000fe400007fe4ff */
[----:B------:R-:W-:-:S04]  /*19b0*/  ISETP.GE.U32.AND P0, PT, R11, UR44, PT ;  /* 0x0000002c0b007c0c */ /* 0x000fc8000bf06070 */
[----:B------:R-:W-:-:S13]  /*19c0*/  ISETP.GE.AND.EX P0, PT, R10, UR45, PT, P0 ;  /* 0x0000002d0a007c0c */ /* 0x000fda000bf06300 */
[----:B------:R-:W-:Y:S05]  /*19d0*/  @!P0 BRA `(.L_x_5297) ;  /* 0xfffffff000348947 */ /* 0x000fea000383ffff */
[----:B------:R-:W-:Y:S05]  /*19e0*/  BSYNC.RECONVERGENT B0 ;  /* 0x0000000000007941 */ /* 0x000fea0003800200 */
.L_x_5280:
[----:B------:R-:W-:Y:S05]  /*19f0*/  EXIT ;  /* 0x000000000000794d */ /* 0x000fea0003800000 */
        .weak           $__internal_101_$__cuda_sm20_div_u64
        .type           $__internal_101_$__cuda_sm20_div_u64,@function
        .size           $__internal_101_$__cuda_sm20_div_u64,($__internal_102_$__cuda_sm3x_div_rn_noftz_f32_slowpath - $__internal_101_$__cuda_sm20_div_u64)
$__internal_101_$__cuda_sm20_div_u64:
        /* <DEDUP_REMOVED lines=52> */
[----:B------:R-:W-:Y:S02]  /*1d40*/  SEL R3, R3, R15, P0 ;  /* 0x0000000f03037207 */ /* 0x000fe40000000000 */
[----:B------:R-:W-:Y:S02]  /*1d50*/  SEL R2, R4, R13, P0 ;  /* 0x0000000d04027207 */ /* 0x000fe40000000000 */
[----:B------:R-:W-:Y:S02]  /*1d60*/  IADD3 R4, P2, PT, R7, 0x1, RZ ;  /* 0x0000000107047810 */ /* 0x000fe40007f5e0ff */
[----:B------:R-:W-:Y:S02]  /*1d70*/  SEL R6, R6, R12, P0 ;  /* 0x0000000c06067207 */ /* 0x000fe40000000000 */
[----:B------:R-:W-:Y:S01]  /*1d80*/  ISETP.GE.U32.AND P0, PT, R3, R8, PT ;  /* 0x000000080300720c */ /* 0x000fe20003f06070 */
[----:B------:R-:W-:Y:S01]  /*1d90*/  IMAD.X R5, RZ, RZ, R2, P2 ;  /* 0x000000ffff057224 */ /* 0x000fe200010e0602 */
[----:B------:R-:W-:Y:S01]  /*1da0*/  ISETP.NE.U32.AND P1, PT, R8, RZ, PT ;  /* 0x000000ff0800720c */ /* 0x000fe20003f25070 */
[----:B------:R-:W-:Y:S01]  /*1db0*/  IMAD.MOV.U32 R3, RZ, RZ, 0x0 ;  /* 0x00000000ff037424 */ /* 0x000fe200078e00ff */
[----:B------:R-:W-:-:S02]  /*1dc0*/  ISETP.GE.U32.AND.EX P0, PT, R6, R9, PT, P0 ;  /* 0x000000090600720c */ /* 0x000fc40003f06100 */
[----:B------:R-:W-:Y:S02]  /*1dd0*/  ISETP.NE.AND.EX P1, PT, R9, RZ, PT, P1 ;  /* 0x000000ff0900720c */ /* 0x000fe40003f25310 */
[----:B------:R-:W-:Y:S02]  /*1de0*/  SEL R5, R5, R2, P0 ;  /* 0x0000000205057207 */ /* 0x000fe40000000000 */
[----:B------:R-:W-:Y:S02]  /*1df0*/  MOV R2, R0 ;  /* 0x0000000000027202 */ /* 0x000fe40000000f00 */
[----:B------:R-:W-:Y:S02]  /*1e00*/  SEL R4, R4, R7, P0 ;  /* 0x0000000704047207 */ /* 0x000fe40000000000 */
[----:B------:R-:W-:Y:S02]  /*1e10*/  SEL R5, R5, 0xffffffff, P1 ;  /* 0xffffffff05057807 */ /* 0x000fe40000800000 */
[----:B------:R-:W-:Y:S01]  /*1e20*/  SEL R4, R4, 0xffffffff, P1 ;  /* 0xffffffff04047807 */ /* 0x000fe20000800000 */
[----:B------:R-:W-:Y:S06]  /*1e30*/  RET.REL.NODEC R2 `(_Z15SoftmaxWarpImplI10DirectLoadIffE11DirectStoreIffEfLi1ELi1ELi1ELi1ELb1EL9Algorithm0EEvT_T0_ll) ;  /* 0xffffffe002707950 */ /* 0x000fec0003c3ffff */
        .weak           $__internal_102_$__cuda_sm3x_div_rn_noftz_f32_slowpath
        .type           $__internal_102_$__cuda_sm3x_div_rn_noftz_f32_slowpath,@function
        .size           $__internal_102_$__cuda_sm3x_div_rn_noftz_f32_slowpath,(.L_x_8588 - $__internal_102_$__cuda_sm3x_div_rn_noftz_f32_slowpath)
$__internal_102_$__cuda_sm3x_div_rn_noftz_f32_slowpath:
        /* <DEDUP_REMOVED lines=34> */
.L_x_5299:
        /* <DEDUP_REMOVED lines=51> */
.L_x_5306:
[----:B------:R-:W-:-:S04]  /*2390*/  LOP3.LUT R0, R0, 0x80000000, RZ, 0xc0, !PT ;  /* 0x8000000000007812 */ /* 0x000fc800078ec0ff */
[----:B------:R-:W-:Y:S01]  /*23a0*/  LOP3.LUT R0, R0, 0x7f800000, RZ, 0xfc, !PT ;  /* 0x7f80000000007812 */ /* 0x000fe200078efcff */
[----:B------:R-:W-:Y:S06]  /*23b0*/  BRA `(.L_x_5307) ;  /* 0x0000000000047947 */ /* 0x000fec0003800000 */
.L_x_5305:
[----:B------:R-:W-:-:S07]  /*23c0*/  LEA R0, R25, R0, 0x17 ;  /* 0x0000000019007211 */ /* 0x000fce00078eb8ff */
.L_x_5307:
[----:B------:R-:W-:Y:S05]  /*23d0*/  BSYNC.RECONVERGENT B3 ;  /* 0x0000000000037941 */ /* 0x000fea0003800200 */
.L_x_5304:
[----:B------:R-:W-:Y:S05]  /*23e0*/  BRA `(.L_x_5308) ;  /* 0x0000000000207947 */ /* 0x000fea0003800000 */
.L_x_5303:
[----:B------:R-:W-:-:S04]  /*23f0*/  LOP3.LUT R0, R3, 0x80000000, R0, 0x48, !PT ;  /* 0x8000000003007812 */ /* 0x000fc800078e4800 */
[----:B------:R-:W-:Y:S01]  /*2400*/  LOP3.LUT R0, R0, 0x7f800000, RZ, 0xfc, !PT ;  /* 0x7f80000000007812 */ /* 0x000fe200078efcff */
[----:B------:R-:W-:Y:S06]  /*2410*/  BRA `(.L_x_5308) ;  /* 0x0000000000147947 */ /* 0x000fec0003800000 */
.L_x_5302:
[----:B------:R-:W-:Y:S01]  /*2420*/  LOP3.LUT R0, R3, 0x80000000, R0, 0x48, !PT ;  /* 0x8000000003007812 */ /* 0x000fe200078e4800 */
[----:B------:R-:W-:Y:S06]  /*2430*/  BRA `(.L_x_5308) ;  /* 0x00000000000c7947 */ /* 0x000fec0003800000 */
.L_x_5301:
[----:B------:R-:W0:Y:S01]  /*2440*/  MUFU.RSQ R0, -QNAN ;  /* 0xffc0000000007908 */ /* 0x000e220000001400 */
[----:B------:R-:W-:Y:S05]  /*2450*/  BRA `(.L_x_5308) ;  /* 0x0000000000047947 */ /* 0x000fea0003800000 */
.L_x_5300:
[----:B------:R-:W-:-:S07]  /*2460*/  FADD.FTZ R0, R0, R3 ;  /* 0x0000000300007221 */ /* 0x000fce0000010000 */
.L_x_5308:
[----:B------:R-:W-:Y:S05]  /*2470*/  BSYNC.RECONVERGENT B2 ;  /* 0x0000000000027941 */ /* 0x000fea0003800200 */
.L_x_5298:
[----:B------:R-:W-:Y:S02]  /*2480*/  HFMA2 R3, -RZ, RZ, 0, 0 ;  /* 0x00000000ff037431 */ /* 0x000fe400000001ff */
[----:B------:R-:W-:-:S04]  /*2490*/  IMAD.MOV.U32 R2, RZ, RZ, R13 ;  /* 0x000000ffff027224 */ /* 0x000fc800078e000d */
[----:B0-----:R-:W-:Y:S05]  /*24a0*/  RET.REL.NODEC R2 `(_Z15SoftmaxWarpImplI10DirectLoadIffE11DirectStoreIffEfLi1ELi1ELi1ELi1ELb1EL9Algorithm0EEvT_T0_ll) ;  /* 0xffffffd802d47950 */ /* 0x001fea0003c3ffff */
.L_x_5309:
        /* <DEDUP_REMOVED lines=13> */
.L_x_8588:


//--------------------- .text._Z15SoftmaxWarpImplI10DirectLoadIffE11DirectStoreIffEfLi1ELi1ELi1ELi1ELb0EL9Algorithm0EEvT_T0_ll --------------------------
	.section	.text._Z15SoftmaxWarpImplI10DirectLoadIffE11DirectStoreIffEfLi1ELi1ELi1ELi1ELb0EL9Algorithm0EEvT_T0_ll,"ax",@progbits
	.align	128
        .global         _Z15SoftmaxWarpImplI10DirectLoadIffE11DirectStoreIffEfLi1ELi1ELi1ELi1ELb0EL9Algorithm0EEvT_T0_ll
        .type           _Z15SoftmaxWarpImplI10DirectLoadIffE11DirectStoreIffEfLi1ELi1ELi1ELi1ELb0EL9Algorithm0EEvT_T0_ll,@function
        .size           _Z15SoftmaxWarpImplI10DirectLoadIffE11DirectStoreIffEfLi1ELi1ELi1ELi1ELb0EL9Algorithm0EEvT_T0_ll,(.L_x_8590 - _Z15SoftmaxWarpImplI10DirectLoadIffE11DirectStoreIffEfLi1ELi1ELi1ELi1ELb0EL9Algorithm0EEvT_T0_ll)
        .other          _Z15SoftmaxWarpImplI10DirectLoadIffE11DirectStoreIffEfLi1ELi1ELi1ELi1ELb0EL9Algorithm0EEvT_T0_ll,@"STO_CUDA_ENTRY STV_DEFAULT"
_Z15SoftmaxWarpImplI10DirectLoadIffE11DirectStoreIffEfLi1ELi1ELi1ELi1ELb0EL9Algorithm0EEvT_T0_ll:
.text._Z15SoftmaxWarpImplI10DirectLoadIffE11DirectStoreIffEfLi1ELi1ELi1ELi1ELb0EL9Algorithm0EEvT_T0_ll:
        /* <DEDUP_REMOVED lines=24> */
.L_x_5310:
        /* <DEDUP_REMOVED lines=47> */
.L_x_5312:
[----:B------:R-:W-:-:S07]  /*0470*/  MOV R0, 0x490 ;  /* 0x0000049000007802 */ /* 0x000fce0000000f00 */
[----:B0-----:R-:W-:Y:S05]  /*0480*/  CALL.REL.NOINC `($__internal_103_$__cuda_sm20_div_u64) ;  /* 0x0000001000987944 */ /* 0x001fea0003c00000 */
[----:B------:R-:W-:Y:S02]  /*0490*/  IMAD.MOV.U32 R2, RZ, RZ, R4 ;  /* 0x000000ffff027224 */ /* 0x000fe400078e0004 */
[----:B------:R-:W-:-:S07]  /*04a0*/  IMAD.MOV.U32 R3, RZ, RZ, R5 ;  /* 0x000000ffff037224 */ /* 0x000fce00078e0005 */
.L_x_5313:
[----:B------:R-:W-:Y:S05]  /*04b0*/  BSYNC.RECONVERGENT B0 ;  /* 0x0000000000007941 */ /* 0x000fea0003800200 */
.L_x_5311:
[----:B------:R-:W-:Y:S01]  /*04c0*/  IADD3 R14, P1, PT, R2, R14, RZ ;  /* 0x0000000e020e7210 */ /* 0x000fe20007f3e0ff */
[----:B------:R-:W1:Y:S01]  /*04d0*/  S2R R4, SR_TID.X ;  /* 0x0000000000047919 */ /* 0x000e620000002100 */
[----:B------:R-:W2:Y:S01]  /*04e0*/  LDC.64 R20, c[0x0][0x358] ;  /* 0x0000d600ff147b82 */ /* 0x000ea20000000a00 */
[----:B------:R-:W-:Y:S01]  /*04f0*/  BSSY.RECONVERGENT B0, `(.L_x_5314) ;  /* 0x0000052000007945 */ /* 0x000fe20003800200 */
[----:B------:R-:W-:Y:S02]  /*0500*/  LOP3.LUT R0, R14, 0x3, RZ, 0xc0, !PT ;  /* 0x000000030e007812 */ /* 0x000fe400078ec0ff */
[----:B------:R-:W-:Y:S02]  /*0510*/  IADD3.X R15, PT, PT, RZ, R3, RZ, P1, !PT ;  /* 0x00000003ff0f7210 */ /* 0x000fe40000ffe4ff */
[----:B------:R-:W-:-:S04]  /*0520*/  ISETP.NE.U32.AND P0, PT, R0, 0x3, PT ;  /* 0x000000030000780c */ /* 0x000fc80003f05070 */
[----:B------:R-:W-:-:S13]  /*0530*/  ISETP.NE.AND.EX P0, PT, RZ, RZ, PT, P0 ;  /* 0x000000ffff00720c */ /* 0x000fda0003f05300 */
[----:B------:R-:W-:Y:S05]  /*0540*/  @!P0 BRA `(.L_x_5315) ;  /* 0x0000000400308947 */ /* 0x000fea0003800000 */
[----:B------:R-:W3:Y:S01]  /*0550*/  LDCU.128 UR4, c[0x0][0x390] ;  /* 0x00007200ff0477ac */ /* 0x000ee20008000c00 */
[----:B------:R-:W-:Y:S02]  /*0560*/  IMAD.MOV.U32 R5, RZ, RZ, RZ ;  /* 0x000000ffff057224 */ /* 0x000fe400078e00ff */
[----:B------:R-:W-:Y:S01]  /*0570*/  IMAD.MOV.U32 R22, RZ, RZ, RZ ;  /* 0x000000ffff167224 */ /* 0x000fe200078e00ff */
[----:B------:R-:W4:Y:S01]  /*0580*/  LDCU.128 UR8, c[0x0][0x380] ;  /* 0x00007000ff0877ac */ /* 0x000f220008000c00 */
[----:B---3--:R-:W-:Y:S02]  /*0590*/  IMAD R0, R12, UR6, RZ ;  /* 0x000000060c007c24 */ /* 0x008fe4000f8e02ff */
[----:B-1----:R-:W-:-:S04]  /*05a0*/  IMAD.WIDE.U32 R2, R13, UR6, R4 ;  /* 0x000000060d027c25 */ /* 0x002fc8000f8e0004 */
[----:B----4-:R-:W-:Y:S01]  /*05b0*/  IMAD R6, R12, UR10, RZ ;  /* 0x0000000a0c067c24 */ /* 0x010fe2000f8e02ff */
[----:B------:R-:W-:Y:S01]  /*05c0*/  LEA R16, P0, R2, UR4, 0x2 ;  /* 0x0000000402107c11 */ /* 0x000fe2000f8010ff */
[----:B------:R-:W-:-:S04]  /*05d0*/  IMAD.WIDE.U32 R18, R13, UR10, R4 ;  /* 0x0000000a0d127c25 */ /* 0x000fc8000f8e0004 */
[C---:B------:R-:W-:Y:S01]  /*05e0*/  IMAD R23, R13.reuse, UR7, R0 ;  /* 0x000000070d177c24 */ /* 0x040fe2000f8e0200 */
[----:B------:R-:W-:Y:S01]  /*05f0*/  LEA R17, P1, R18, UR8, 0x2 ;  /* 0x0000000812117c11 */ /* 0x000fe2000f8210ff */
[----:B------:R-:W-:Y:S02]  /*0600*/  IMAD R27, R13, UR11, R6 ;  /* 0x0000000b0d1b7c24 */ /* 0x000fe4000f8e0206 */
[C---:B------:R-:W-:Y:S02]  /*0610*/  IMAD R25, R11.reuse, UR6, RZ ;  /* 0x000000060b197c24 */ /* 0x040fe4000f8e02ff */
[----:B------:R-:W-:Y:S02]  /*0620*/  IMAD R29, R11, UR10, RZ ;  /* 0x0000000a0b1d7c24 */ /* 0x000fe4000f8e02ff */
[----:B------:R-:W-:Y:S01]  /*0630*/  IMAD.IADD R23, R3, 0x1, R23 ;  /* 0x0000000103177824 */ /* 0x000fe200078e0217 */
[----:B------:R-:W-:Y:S01]  /*0640*/  IADD3 R3, PT, PT, R19, R27, RZ ;  /* 0x0000001b13037210 */ /* 0x000fe20007ffe0ff */
[----:B------:R-:W-:-:S03]  /*0650*/  IMAD.WIDE.U32 R8, R10, UR6, RZ ;  /* 0x000000060a087c25 */ /* 0x000fc6000f8e00ff */
[----:B------:R-:W-:Y:S01]  /*0660*/  LEA.HI.X R19, R2, UR5, R23, 0x2, P0 ;  /* 0x0000000502137c11 */ /* 0x000fe200080f1417 */
[----:B------:R-:W-:Y:S01]  /*0670*/  IMAD.WIDE.U32 R6, R10, UR10, RZ ;  /* 0x0000000a0a067c25 */ /* 0x000fe2000f8e00ff */
[----:B------:R-:W-:-:S03]  /*0680*/  LEA.HI.X R18, R18, UR9, R3, 0x2, P1 ;  /* 0x0000000912127c11 */ /* 0x000fc600088f1403 */
[C---:B------:R-:W-:Y:S02]  /*0690*/  IMAD R25, R10.reuse, UR7, R25 ;  /* 0x000000070a197c24 */ /* 0x040fe4000f8e0219 */
[----:B------:R-:W-:Y:S02]  /*06a0*/  IMAD R29, R10, UR11, R29 ;  /* 0x0000000b0a1d7c24 */ /* 0x000fe4000f8e021d */
[----:B------:R-:W-:Y:S02]  /*06b0*/  VIADD R23, R14, 0x1 ;  /* 0x000000010e177836 */ /* 0x000fe40000000000 */
[----:B------:R-:W-:Y:S01]  /*06c0*/  IMAD.IADD R3, R9, 0x1, R25 ;  /* 0x0000000109037824 */ /* 0x000fe200078e0219 */
[----:B------:R-:W-:Y:S02]  /*06d0*/  IADD3 R25, PT, PT, R7, R29, RZ ;  /* 0x0000001d07197210 */ /* 0x000fe40007ffe0ff */
[----:B------:R-:W-:Y:S02]  /*06e0*/  LOP3.LUT R23, R23, 0x3, RZ, 0xc0, !PT ;  /* 0x0000000317177812 */ /* 0x000fe400078ec0ff */
[----:B------:R-:W-:-:S02]  /*06f0*/  SHF.L.U64.HI R24, R8, 0x2, R3 ;  /* 0x0000000208187819 */ /* 0x000fc40000010203 */
[----:B------:R-:W-:-:S07]  /*0700*/  SHF.L.U64.HI R25, R6, 0x2, R25 ;  /* 0x0000000206197819 */ /* 0x000fce0000010219 */
.L_x_5318:
[----:B--2---:R-:W-:Y:S01]  /*0710*/  R2UR UR4, R20 ;  /* 0x00000000140472ca */ /* 0x004fe200000e0000 */
[----:B---3--:R-:W-:Y:S01]  /*0720*/  IMAD.MOV.U32 R2, RZ, RZ, R17 ;  /* 0x000000ffff027224 */ /* 0x008fe200078e0011 */
[----:B------:R-:W-:Y:S02]  /*0730*/  R2UR UR5, R21 ;  /* 0x00000000150572ca */ /* 0x000fe400000e0000 */
[----:B------:R-:W-:-:S11]  /*0740*/  MOV R3, R18 ;  /* 0x0000001200037202 */ /* 0x000fd60000000f00 */
[----:B------:R-:W2:Y:S01]  /*0750*/  LDG.E R0, desc[UR4][R2.64] ;  /* 0x0000000402007981 */ /* 0x000ea2000c1e1900 */
[----:B------:R-:W-:Y:S01]  /*0760*/  IMAD.MOV.U32 R26, RZ, RZ, 0x3bbb989d ;  /* 0x3bbb989dff1a7424 */ /* 0x000fe200078e00ff */
[----:B------:R-:W-:Y:S01]  /*0770*/  BSSY.RECONVERGENT B1, `(.L_x_5316) ;  /* 0x0000019000017945 */ /* 0x000fe20003800200 */
[----:B------:R-:W-:Y:S01]  /*0780*/  IMAD.MOV.U32 R29, RZ, RZ, 0x437c0000 ;  /* 0x437c0000ff1d7424 */ /* 0x000fe200078e00ff */
[----:B--2---:R-:W-:-:S05]  /*0790*/  FMNMX R27, R0, -INF , !PT ;  /* 0xff800000001b7809 */ /* 0x004fca0007800000 */
        /* <DEDUP_REMOVED lines=20> */
[----:B0-----:R-:W-:Y:S05]  /*08e0*/  CALL.REL.NOINC `($__internal_104_$__cuda_sm3x_div_rn_noftz_f32_slowpath) ;  /* 0x0000001000907944 */ /* 0x001fea0003c00000 */
[----:B------:R-:W-:-:S07]  /*08f0*/  IMAD.MOV.U32 R27, RZ, RZ, R0 ;  /* 0x000000ffff1b7224 */ /* 0x000fce00078e0000 */
.L_x_5317:
[----:B------:R-:W-:Y:S05]  /*0900*/  BSYNC.RECONVERGENT B1 ;  /* 0x0000000000017941 */ /* 0x000fea0003800200 */
.L_x_5316:
[----:B------:R-:W-:Y:S01]  /*0910*/  IADD3 R23, P0, PT, R23, -0x1, RZ ;  /* 0xffffffff17177810 */ /* 0x000fe20007f1e0ff */
[----:B------:R-:W-:Y:S01]  /*0920*/  IMAD.MOV.U32 R3, RZ, RZ, R19 ;  /* 0x000000ffff037224 */ /* 0x000fe200078e0013 */
[----:B------:R-:W-:Y:S02]  /*0930*/  R2UR UR4, R20 ;  /* 0x00000000140472ca */ /* 0x000fe400000e0000 */
[----:B------:R-:W-:Y:S02]  /*0940*/  IADD3.X R22, PT, PT, R22, -0x1, RZ, P0, !PT ;  /* 0xffffffff16167810 */ /* 0x000fe400007fe4ff */
[----:B------:R-:W-:Y:S02]  /*0950*/  ISETP.NE.U32.AND P0, PT, R23, RZ, PT ;  /* 0x000000ff1700720c */ /* 0x000fe40003f05070 */
[----:B------:R-:W-:Y:S02]  /*0960*/  R2UR UR5, R21 ;  /* 0x00000000150572ca */ /* 0x000fe400000e0000 */
[----:B------:R-:W-:-:S02]  /*0970*/  ISETP.NE.AND.EX P0, PT, R22, RZ, PT, P0 ;  /* 0x000000ff1600720c */ /* 0x000fc40003f05300 */
[-C--:B------:R-:W-:Y:S02]  /*0980*/  MOV R2, R16.reuse ;  /* 0x0000001000027202 */ /* 0x080fe40000000f00 */
[----:B------:R-:W-:Y:S02]  /*0990*/  IADD3 R13, P1, PT, R10, R13, RZ ;  /* 0x0000000d0a0d7210 */ /* 0x000fe40007f3e0ff */
[----:B------:R-:W-:Y:S02]  /*09a0*/  LEA R16, P3, R8, R16, 0x2 ;  /* 0x0000001008107211 */ /* 0x000fe400078610ff */
[----:B------:R-:W-:Y:S01]  /*09b0*/  LEA R17, P2, R6, R17, 0x2 ;  /* 0x0000001106117211 */ /* 0x000fe200078410ff */
[----:B------:R-:W-:Y:S02]  /*09c0*/  IMAD.X R12, R11, 0x1, R12, P1 ;  /* 0x000000010b0c7824 */ /* 0x000fe400008e060c */
[----:B------:R3:W-:Y:S01]  /*09d0*/  STG.E desc[UR4][R2.64], R27 ;  /* 0x0000001b02007986 */ /* 0x0007e2000c101904 */
[----:B------:R-:W-:Y:S01]  /*09e0*/  IADD3.X R18, PT, PT, R18, R25, RZ, P2, !PT ;  /* 0x0000001912127210 */ /* 0x000fe200017fe4ff */
[----:B------:R-:W-:Y:S01]  /*09f0*/  IMAD.X R19, R19, 0x1, R24, P3 ;  /* 0x0000000113137824 */ /* 0x000fe200018e0618 */
[----:B------:R-:W-:Y:S07]  /*0a00*/  @P0 BRA `(.L_x_5318) ;  /* 0xfffffffc00400947 */ /* 0x000fee000383ffff */
.L_x_5315:
[----:B------:R-:W-:Y:S05]  /*0a10*/  BSYNC.RECONVERGENT B0 ;  /* 0x0000000000007941 */ /* 0x000fea0003800200 */
.L_x_5314:
[----:B------:R-:W-:-:S04]  /*0a20*/  ISETP.GE.U32.AND P0, PT, R14, 0x3, PT ;  /* 0x000000030e00780c */ /* 0x000fc80003f06070 */
[----:B------:R-:W-:-:S13]  /*0a30*/  ISETP.GE.U32.AND.EX P0, PT, R15, RZ, PT, P0 ;  /* 0x000000ff0f00720c */ /* 0x000fda0003f06100 */
[----:B------:R-:W-:Y:S05]  /*0a40*/  @!P0 EXIT ;  /* 0x000000000000894d */ /* 0x000fea0003800000 */
.L_x_5327:
[----:B---3--:R-:W-:Y:S02]  /*0a50*/  HFMA2 R3, -RZ, RZ, 0, 0 ;  /* 0x00000000ff037431 */ /* 0x008fe400000001ff */
[----:B------:R-:W-:Y:S01]  /*0a60*/  IMAD R0, R12, UR38, RZ ;  /* 0x000000260c007c24 */ /* 0x000fe2000f8e02ff */
[----:B--2---:R-:W-:Y:S01]  /*0a70*/  R2UR UR4, R20 ;  /* 0x00000000140472ca */ /* 0x004fe200000e0000 */
[----:B-1----:R-:W-:Y:S01]  /*0a80*/  IMAD.MOV.U32 R2, RZ, RZ, R4 ;  /* 0x000000ffff027224 */ /* 0x002fe200078e0004 */
[----:B------:R-:W-:Y:S01]  /*0a90*/  R2UR UR5, R21 ;  /* 0x00000000150572ca */ /* 0x000fe200000e0000 */
[C---:B------:R-:W-:Y:S02]  /*0aa0*/  IMAD R7, R13.reuse, UR39, R0 ;  /* 0x000000270d077c24 */ /* 0x040fe4000f8e0200 */
[----:B------:R-:W-:-:S04]  /*0ab0*/  IMAD.WIDE.U32 R2, R13, UR38, R2 ;  /* 0x000000260d027c25 */ /* 0x000fc8000f8e0002 */
[----:B------:R-:W-:Y:S01]  /*0ac0*/  IMAD.IADD R3, R3, 0x1, R7 ;  /* 0x0000000103037824 */ /* 0x000fe200078e0207 */
[----:B------:R-:W-:-:S04]  /*0ad0*/  LEA R6, P0, R2, UR36, 0x2 ;  /* 0x0000002402067c11 */ /* 0x000fc8000f8010ff */
[----:B------:R-:W-:-:S05]  /*0ae0*/  LEA.HI.X R7, R2, UR37, R3, 0x2, P0 ;  /* 0x0000002502077c11 */ /* 0x000fca00080f1403 */
[----:B------:R-:W2:Y:S01]  /*0af0*/  LDG.E R6, desc[UR4][R6.64] ;  /* 0x0000000406067981 */ /* 0x000ea2000c1e1900 */
[----:B------:R-:W-:Y:S01]  /*0b00*/  IMAD.MOV.U32 R0, RZ, RZ, 0x3bbb989d ;  /* 0x3bbb989dff007424 */ /* 0x000fe200078e00ff */
[----:B------:R-:W-:Y:S01]  /*0b10*/  MOV R9, 0x437c0000 ;  /* 0x437c000000097802 */ /* 0x000fe20000000f00 */
[----:B------:R-:W-:Y:S01]  /*0b20*/  BSSY.RECONVERGENT B0, `(.L_x_5319) ;  /* 0x0000018000007945 */ /* 0x000fe20003800200 */
[----:B--2---:R-:W-:-:S05]  /*0b30*/  FMNMX R3, R6, -INF , !PT ;  /* 0xff80000006037809 */ /* 0x004fca0007800000 */
        /* <DEDUP_REMOVED lines=21> */
[----:B------:R-:W-:-:S07]  /*0c90*/  MOV R19, R0 ;  /* 0x0000000000137202 */ /* 0x000fce0000000f00 */
.L_x_5320:
[----:B------:R-:W-:Y:S05]  /*0ca0*/  BSYNC.RECONVERGENT B0 ;  /* 0x0000000000007941 */ /* 0x000fea0003800200 */
.L_x_5319:
[----:B------:R-:W-:Y:S01]  /*0cb0*/  IADD3 R7, P0, PT, R10, R13, RZ ;  /* 0x0000000d0a077210 */ /* 0x000fe20007f1e0ff */
[----:B------:R-:W-:Y:S02]  /*0cc0*/  HFMA2 R15, -RZ, RZ, 0, 0 ;  /* 0x00000000ff0f7431 */ /* 0x000fe400000001ff */
[----:B------:R-:W-:Y:S01]  /*0cd0*/  IMAD R0, R12, UR42, RZ ;  /* 0x0000002a0c007c24 */ /* 0x000fe2000f8e02ff */
[C---:B------:R-:W-:Y:S01]  /*0ce0*/  R2UR UR4, R20.reuse ;  /* 0x00000000140472ca */ /* 0x040fe200000e0000 */
[----:B------:R-:W-:Y:S01]  /*0cf0*/  IMAD.MOV.U32 R14, RZ, RZ, R4 ;  /* 0x000000ffff0e7224 */ /* 0x000fe200078e0004 */
[----:B------:R-:W-:Y:S01]  /*0d00*/  R2UR UR5, R21 ;  /* 0x00000000150572ca */ /* 0x000fe200000e0000 */
[----:B------:R-:W-:Y:S01]  /*0d10*/  IMAD.X R12, R11, 0x1, R12, P0 ;  /* 0x000000010b0c7824 */ /* 0x000fe200000e060c */
[----:B------:R-:W-:Y:S01]  /*0d20*/  R2UR UR6, R20 ;  /* 0x00000000140672ca */ /* 0x000fe200000e0000 */
[----:B------:R-:W-:Y:S01]  /*0d30*/  IMAD R9, R13, UR43, R0 ;  /* 0x0000002b0d097c24 */ /* 0x000fe2000f8e0200 */
[----:B------:R-:W-:Y:S01]  /*0d40*/  R2UR UR7, R21 ;  /* 0x00000000150772ca */ /* 0x000fe200000e0000 */
[----:B------:R-:W-:-:S02]  /*0d50*/  IMAD R0, R12, UR38, RZ ;  /* 0x000000260c007c24 */ /* 0x000fc4000f8e02ff */
[----:B------:R-:W-:-:S04]  /*0d60*/  IMAD.WIDE.U32 R2, R13, UR42, R14 ;  /* 0x0000002a0d027c25 */ /* 0x000fc8000f8e000e */
[----:B------:R-:W-:Y:S01]  /*0d70*/  IMAD.WIDE.U32 R14, R7, UR38, R14 ;  /* 0x00000026070e7c25 */ /* 0x000fe2000f8e000e */
[----:B------:R-:W-:-:S03]  /*0d80*/  LEA R8, P0, R2, UR40, 0x2 ;  /* 0x0000002802087c11 */ /* 0x000fc6000f8010ff */
[----:B------:R-:W-:Y:S01]  /*0d90*/  IMAD R13, R7, UR39, R0 ;  /* 0x00000027070d7c24 */ /* 0x000fe2000f8e0200 */
[----:B------:R-:W-:Y:S01]  /*0da0*/  LEA R16, P1, R14, UR36, 0x2 ;  /* 0x000000240e107c11 */ /* 0x000fe2000f8210ff */
[----:B------:R-:W-:Y:S02]  /*0db0*/  IMAD.IADD R9, R3, 0x1, R9 ;  /* 0x0000000103097824 */ /* 0x000fe400078e0209 */
[----:B------:R-:W-:-:S03]  /*0dc0*/  IMAD.IADD R3, R15, 0x1, R13 ;  /* 0x000000010f037824 */ /* 0x000fc600078e020d */
[----:B------:R-:W-:Y:S02]  /*0dd0*/  LEA.HI.X R9, R2, UR41, R9, 0x2, P0 ;  /* 0x0000002902097c11 */ /* 0x000fe400080f1409 */
[----:B------:R-:W-:-:S03]  /*0de0*/  LEA.HI.X R17, R14, UR37, R3, 0x2, P1 ;  /* 0x000000250e117c11 */ /* 0x000fc600088f1403 */
[----:B------:R1:W-:Y:S04]  /*0df0*/  STG.E desc[UR4][R8.64], R19 ;  /* 0x0000001308007986 */ /* 0x0003e8000c101904 */
[----:B------:R-:W2:Y:S01]  /*0e00*/  LDG.E R16, desc[UR6][R16.64] ;  /* 0x0000000610107981 */ /* 0x000ea2000c1e1900 */
[----:B------:R-:W-:Y:S01]  /*0e10*/  MOV R0, 0x3bbb989d ;  /* 0x3bbb989d00007802 */ /* 0x000fe20000000f00 */
[----:B------:R-:W-:Y:S01]  /*0e20*/  IMAD.MOV.U32 R13, RZ, RZ, 0x437c0000 ;  /* 0x437c0000ff0d7424 */ /* 0x000fe200078e00ff */
        /* <DEDUP_REMOVED lines=9> */
[----:B------:R-:W2:Y:S02]  /*0ec0*/  MUFU.EX2 R3, R2 ;  /* 0x0000000200037308 */ /* 0x000ea40000000800 */
[----:B--2---:R-:W-:-:S04]  /*0ed0*/  FMUL R0, R0, R3 ;  /* 0x0000000300007220 */ /* 0x004fc80000400000 */
[----:B-1----:R-:W-:-:S04]  /*0ee0*/  FADD R9, RZ, R0 ;  /* 0x00000000ff097221 */ /* 0x002fc80000000000 */
        /* <DEDUP_REMOVED lines=10> */
[----:B0-----:R-:W-:Y:S05]  /*0f90*/  CALL.REL.NOINC `($__internal_104_$__cuda_sm3x_div_rn_noftz_f32_slowpath) ;  /* 0x0000000800e47944 */ /* 0x001fea0003c00000 */
[----:B------:R-:W-:-:S07]  /*0fa0*/  IMAD.MOV.U32 R13, RZ, RZ, R0 ;  /* 0x000000ffff0d7224 */ /* 0x000fce00078e0000 */
.L_x_5322:
[----:B------:R-:W-:Y:S05]  /*0fb0*/  BSYNC.RECONVERGENT B0 ;  /* 0x0000000000007941 */ /* 0x000fea0003800200 */
.L_x_5321:
        /* <DEDUP_REMOVED lines=48> */
.L_x_5324:
[----:B------:R-:W-:Y:S05]  /*12c0*/  BSYNC.RECONVERGENT B0 ;  /* 0x0000000000007941 */ /* 0x000fea0003800200 */
.L_x_5323:
        /* <DEDUP_REMOVED lines=48> */
.L_x_5326:
[----:B------:R-:W-:Y:S05]  /*15d0*/  BSYNC.RECONVERGENT B0 ;  /* 0x0000000000007941 */ /* 0x000fea0003800200 */
.L_x_5325:
        /* <DEDUP_REMOVED lines=17> */
        .weak           $__internal_103_$__cuda_sm20_div_u64
        .type           $__internal_103_$__cuda_sm20_div_u64,@function
        .size           $__internal_103_$__cuda_sm20_div_u64,($__internal_104_$__cuda_sm3x_div_rn_noftz_f32_slowpath - $__internal_103_$__cuda_sm20_div_u64)
$__internal_103_$__cuda_sm20_div_u64:
        /* <DEDUP_REMOVED lines=51> */
[----:B------:R-:W-:Y:S02]  /*1a20*/  SEL R3, R3, R15, P0 ;  /* 0x0000000f03037207 */ /* 0x000fe40000000000 */
[----:B------:R-:W-:-:S02]  /*1a30*/  SEL R7, R2, R7, P0 ;  /* 0x0000000702077207 */ /* 0x000fc40000000000 */
[----:B------:R-:W-:Y:S02]  /*1a40*/  SEL R6, R6, R8, P0 ;  /* 0x0000000806067207 */ /* 0x000fe40000000000 */
[----:B------:R-:W-:Y:S02]  /*1a50*/  SEL R2, R4, R9, P0 ;  /* 0x0000000904027207 */ /* 0x000fe40000000000 */
[----:B------:R-:W-:Y:S02]  /*1a60*/  ISETP.GE.U32.AND P0, PT, R3, R10, PT ;  /* 0x0000000a0300720c */ /* 0x000fe40003f06070 */
[----:B------:R-:W-:Y:S02]  /*1a70*/  IADD3 R4, P2, PT, R7, 0x1, RZ ;  /* 0x0000000107047810 */ /* 0x000fe40007f5e0ff */
[----:B------:R-:W-:Y:S02]  /*1a80*/  ISETP.GE.U32.AND.EX P0, PT, R6, R11, PT, P0 ;  /* 0x0000000b0600720c */ /* 0x000fe40003f06100 */
[----:B------:R-:W-:-:S02]  /*1a90*/  IADD3.X R5, PT, PT, RZ, R2, RZ, P2, !PT ;  /* 0x00000002ff057210 */ /* 0x000fc400017fe4ff */
[----:B------:R-:W-:Y:S02]  /*1aa0*/  ISETP.NE.U32.AND P1, PT, R10, RZ, PT ;  /* 0x000000ff0a00720c */ /* 0x000fe40003f25070 */
[----:B------:R-:W-:Y:S01]  /*1ab0*/  SEL R5, R5, R2, P0 ;  /* 0x0000000205057207 */ /* 0x000fe20000000000 */
[----:B------:R-:W-:Y:S01]  /*1ac0*/  IMAD.MOV.U32 R2, RZ, RZ, R0 ;  /* 0x000000ffff027224 */ /* 0x000fe200078e0000 */
[----:B------:R-:W-:Y:S02]  /*1ad0*/  MOV R3, 0x0 ;  /* 0x0000000000037802 */ /* 0x000fe40000000f00 */
[----:B------:R-:W-:Y:S02]  /*1ae0*/  ISETP.NE.AND.EX P1, PT, R11, RZ, PT, P1 ;  /* 0x000000ff0b00720c */ /* 0x000fe40003f25310 */
[----:B------:R-:W-:Y:S02]  /*1af0*/  SEL R4, R4, R7, P0 ;  /* 0x0000000704047207 */ /* 0x000fe40000000000 */
[----:B------:R-:W-:-:S02]  /*1b00*/  SEL R5, R5, 0xffffffff, P1 ;  /* 0xffffffff05057807 */ /* 0x000fc40000800000 */
[----:B------:R-:W-:Y:S01]  /*1b10*/  SEL R4, R4, 0xffffffff, P1 ;  /* 0xffffffff04047807 */ /* 0x000fe20000800000 */
[----:B------:R-:W-:Y:S06]  /*1b20*/  RET.REL.NODEC R2 `(_Z15SoftmaxWarpImplI10DirectLoadIffE11DirectStoreIffEfLi1ELi1ELi1ELi1ELb0EL9Algorithm0EEvT_T0_ll) ;  /* 0xffffffe402347950 */ /* 0x000fec0003c3ffff */
        .weak           $__internal_104_$__cuda_sm3x_div_rn_noftz_f32_slowpath
        .type           $__internal_104_$__cuda_sm3x_div_rn_noftz_f32_slowpath,@function
        .size           $__internal_104_$__cuda_sm3x_div_rn_noftz_f32_slowpath,(.L_x_8590 - $__internal_104_$__cuda_sm3x_div_rn_noftz_f32_slowpath)
$__internal_104_$__cuda_sm3x_div_rn_noftz_f32_slowpath:
        /* <DEDUP_REMOVED lines=34> */
.L_x_5329:
        /* <DEDUP_REMOVED lines=51> */
.L_x_5336:
[----:B------:R-:W-:-:S04]  /*2080*/  LOP3.LUT R0, R0, 0x80000000, RZ, 0xc0, !PT ;  /* 0x8000000000007812 */ /* 0x000fc800078ec0ff */
[----:B------:R-:W-:Y:S01]  /*2090*/  LOP3.LUT R0, R0, 0x7f800000, RZ, 0xfc, !PT ;  /* 0x7f80000000007812 */ /* 0x000fe200078efcff */
[----:B------:R-:W-:Y:S06]  /*20a0*/  BRA `(.L_x_5337) ;  /* 0x0000000000047947 */ /* 0x000fec0003800000 */
.L_x_5335:
[----:B------:R-:W-:-:S07]  /*20b0*/  IMAD R0, R27, 0x800000, R0 ;  /* 0x008000001b007824 */ /* 0x000fce00078e0200 */
.L_x_5337:
[----:B------:R-:W-:Y:S05]  /*20c0*/  BSYNC.RECONVERGENT B3 ;  /* 0x0000000000037941 */ /* 0x000fea0003800200 */
.L_x_5334:
[----:B------:R-:W-:Y:S05]  /*20d0*/  BRA `(.L_x_5338) ;  /* 0x0000000000207947 */ /* 0x000fea0003800000 */
.L_x_5333:
[----:B------:R-:W-:-:S04]  /*20e0*/  LOP3.LUT R0, R3, 0x80000000, R0, 0x48, !PT ;  /* 0x8000000003007812 */ /* 0x000fc800078e4800 */
[----:B------:R-:W-:Y:S01]  /*20f0*/  LOP3.LUT R0, R0, 0x7f800000, RZ, 0xfc, !PT ;  /* 0x7f80000000007812 */ /* 0x000fe200078efcff */
[----:B------:R-:W-:Y:S06]  /*2100*/  BRA `(.L_x_5338) ;  /* 0x0000000000147947 */ /* 0x000fec0003800000 */
.L_x_5332:
[----:B------:R-:W-:Y:S01]  /*2110*/  LOP3.LUT R0, R3, 0x80000000, R0, 0x48, !PT ;  /* 0x8000000003007812 */ /* 0x000fe200078e4800 */
[----:B------:R-:W-:Y:S06]  /*2120*/  BRA `(.L_x_5338) ;  /* 0x00000000000c7947 */ /* 0x000fec0003800000 */
.L_x_5331:
[----:B------:R-:W0:Y:S01]  /*2130*/  MUFU.RSQ R0, -QNAN ;  /* 0xffc0000000007908 */ /* 0x000e220000001400 */
[----:B------:R-:W-:Y:S05]  /*2140*/  BRA `(.L_x_5338) ;  /* 0x0000000000047947 */ /* 0x000fea0003800000 */
.L_x_5330:
[----:B------:R-:W-:-:S07]  /*2150*/  FADD.FTZ R0, R0, R3 ;  /* 0x0000000300007221 */ /* 0x000fce0000010000 */
.L_x_5338:
[----:B------:R-:W-:Y:S05]  /*2160*/  BSYNC.RECONVERGENT B2 ;  /* 0x0000000000027941 */ /* 0x000fea0003800200 */
.L_x_5328:
[----:B------:R-:W-:-:S04]  /*2170*/  HFMA2 R3, -RZ, RZ, 0, 0 ;  /* 0x00000000ff037431 */ /* 0x000fc800000001ff */
[----:B0-----:R-:W-:Y:S05]  /*2180*/  RET.REL.NODEC R2 `(_Z15SoftmaxWarpImplI10DirectLoadIffE11DirectStoreIffEfLi1ELi1ELi1ELi1ELb0EL9Algorithm0EEvT_T0_ll) ;  /* 0xffffffdc029c7950 */ /* 0x001fea0003c3ffff */
.L_x_5339:
        /* <DEDUP_REMOVED lines=15> */
.L_x_8590:


//--------------------- .text._Z15SoftmaxWarpImplI10DirectLoadIffE11DirectStoreIffEfLi1ELi1ELi1ELi2ELb1EL9Algorithm0EEvT_T0_ll --------------------------
	.section	.text._Z15SoftmaxWarpImplI10DirectLoadIffE11DirectStoreIffEfLi1ELi1ELi1ELi2ELb1EL9Algorithm0EEvT_T0_ll,"ax",@progbits
	.align	128
        .global         _Z15SoftmaxWarpImplI10DirectLoadIffE11DirectStoreIffEfLi1ELi1ELi1ELi2ELb1EL9Algorithm0EEvT_T0_ll
        .type           _Z15SoftmaxWarpImplI10DirectLoadIffE11DirectStoreIffEfLi1ELi1ELi1ELi2ELb1EL9Algorithm0EEvT_T0_ll,@function
        .size           _Z15SoftmaxWarpImplI10DirectLoadIffE11DirectStoreIffEfLi1ELi1ELi1ELi2ELb1EL9Algorithm0EEvT_T0_ll,(.L_x_8592 - _Z15SoftmaxWarpImplI10DirectLoadIffE11DirectStoreIffEfLi1ELi1ELi1ELi2ELb1EL9Algorithm0EEvT_T0_ll)
        .other          _Z15SoftmaxWarpImplI10DirectLoadIffE11DirectStoreIffEfLi1ELi1ELi1ELi2ELb1EL9Algorithm0EEvT_T0_ll,@"STO_CUDA_ENTRY STV_DEFAULT"
_Z15SoftmaxWarpImplI10DirectLoadIffE11DirectStoreIffEfLi1ELi1ELi1ELi2ELb1EL9Algorithm0EEvT_T0_ll:
.text._Z15SoftmaxWarpImplI10DirectLoadIffE11DirectStoreIffEfLi1ELi1ELi1ELi2ELb1EL9Algorithm0EEvT_T0_ll:
        /* <DEDUP_REMOVED lines=24> */
.L_x_5340:
[----:B------:R-:W1:Y:S01]  /*0180*/  S2R R7, SR_TID.Y ;  /* 0x0000000000077919 */ /* 0x000e620000002200 */
[----:B------:R-:W1:Y:S08]  /*0190*/  S2UR UR4, SR_CTAID.X ;  /* 0x00000000000479c3 */ /* 0x000e700000002500 */
[----:B------:R-:W1:Y:S01]  /*01a0*/  LDC R8, c[0x0][0x364] ;  /* 0x0000d900ff087b82 */ /* 0x000e620000000800 */
[----:B------:R-:W2:Y:S07]  /*01b0*/  LDCU UR5, c[0x0][0x370] ;  /* 0x00006e00ff0577ac */ /* 0x000eae0008000800 */
[----:B------:R-:W3:Y:S01]  /*01c0*/  LDC.64 R4, c[0x0][0x3a0] ;  /* 0x0000e800ff047b82 */ /* 0x000ee20000000a00 */
[----:B-1----:R-:W-:-:S02]  /*01d0*/  IMAD R7, R8, UR4, R7 ;  /* 0x0000000408077c24 */ /* 0x002fc4000f8e0207 */
[----:B--2---:R-:W-:Y:S02]  /*01e0*/  IMAD R8, R8, UR5, RZ ;  /* 0x0000000508087c24 */ /* 0x004fe4000f8e02ff */
[----:B------:R-:W-:-:S05]  /*01f0*/  IMAD.SHL.U32 R7, R7, 0x2, RZ ;  /* 0x0000000207077824 */ /* 0x000fca00078e00ff */
[----:B------:R-:W-:Y:S02]  /*0200*/  SHF.R.S32.HI R6, RZ, 0x1f, R7 ;  /* 0x0000001fff067819 */ /* 0x000fe40000011407 */
[----:B---3--:R-:W-:-:S04]  /*0210*/  ISETP.GE.U32.AND P0, PT, R7, R4, PT ;  /* 0x000000040700720c */ /* 0x008fc80003f06070 */
[----:B------:R-:W-:-:S13]  /*0220*/  ISETP.GE.AND.EX P0, PT, R6, R5, PT, P0 ;  /* 0x000000050600720c */ /* 0x000fda0003f06300 */
[----:B------:R-:W-:Y:S05]  /*0230*/  @P0 EXIT ;  /* 0x000000000000094d */ /* 0x000fea0003800000 */
[----:B------:R-:W-:Y:S01]  /*0240*/  IMAD.SHL.U32 R8, R8, 0x2, RZ ;  /* 0x0000000208087824 */ /* 0x000fe200078e00ff */
[----:B------:R-:W-:Y:S04]  /*0250*/  BSSY.RECONVERGENT B0, `(.L_x_5341) ;  /* 0x0000028000007945 */ /* 0x000fe80003800200 */
[----:B------:R-:W-:Y:S02]  /*0260*/  IADD3 R17, P0, PT, R8, R7, RZ ;  /* 0x0000000708117210 */ /* 0x000fe40007f1e0ff */
[----:B------:R-:W-:Y:S02]  /*0270*/  SHF.R.S32.HI R9, RZ, 0x1f, R8 ;  /* 0x0000001fff097819 */ /* 0x000fe40000011408 */
[----:B------:R-:W-:Y:S02]  /*0280*/  ISETP.GT.U32.AND P1, PT, R17, R4, PT ;  /* 0x000000041100720c */ /* 0x000fe40003f24070 */
[----:B------:R-:W-:-:S02]  /*0290*/  IADD3.X R10, PT, PT, R9, R6, RZ, P0, !PT ;  /* 0x00000006090a7210 */ /* 0x000fc400007fe4ff */
[CC--:B------:R-:W-:Y:S02]  /*02a0*/  ISETP.GE.U32.AND P0, PT, R17.reuse, R4.reuse, PT ;  /* 0x000000041100720c */ /* 0x0c0fe40003f06070 */
[CC--:B------:R-:W-:Y:S02]  /*02b0*/  ISETP.GT.AND.EX P1, PT, R10.reuse, R5.reuse, PT, P1 ;  /* 0x000000050a00720c */ /* 0x0c0fe40003f24310 */
[CC--:B------:R-:W-:Y:S02]  /*02c0*/  ISETP.GE.AND.EX P0, PT, R10.reuse, R5.reuse, PT, P0 ;  /* 0x000000050a00720c */ /* 0x0c0fe40003f06300 */
[----:B------:R-:W-:Y:S02]  /*02d0*/  SEL R3, R17, R4, P1 ;  /* 0x0000000411037207 */ /* 0x000fe40000800000 */
[----:B------:R-:W-:Y:S02]  /*02e0*/  SEL R12, RZ, 0x1, P0 ;  /* 0x00000001ff0c7807 */ /* 0x000fe40000000000 */
[----:B------:R-:W-:-:S02]  /*02f0*/  SEL R5, R10, R5, P1 ;  /* 0x000000050a057207 */ /* 0x000fc40000800000 */
        /* <DEDUP_REMOVED lines=9> */
[----:B-1----:R-:W-:-:S06]  /*0390*/  VIADD R4, R0, 0xffffffe ;  /* 0x0ffffffe00047836 */ /* 0x002fcc0000000000 */
[----:B------:R1:W2:Y:S02]  /*03a0*/  F2I.FTZ.U32.TRUNC.NTZ R5, R4 ;  /* 0x0000000400057305 */ /* 0x0002a4000021f000 */
[----:B-1----:R-:W-:Y:S01]  /*03b0*/  MOV R4, RZ ;  /* 0x000000ff00047202 */ /* 0x002fe20000000f00 */
[----:B--2---:R-:W-:-:S04]  /*03c0*/  IMAD R11, R11, R5, RZ ;  /* 0x000000050b0b7224 */ /* 0x004fc800078e02ff */
[----:B------:R-:W-:-:S06]  /*03d0*/  IMAD.HI.U32 R2, R5, R11, R4 ;  /* 0x0000000b05027227 */ /* 0x000fcc00078e0004 */
[----:B------:R-:W-:-:S04]  /*03e0*/  IMAD.HI.U32 R2, R2, R3, RZ ;  /* 0x0000000302027227 */ /* 0x000fc800078e00ff */
[----:B------:R-:W-:-:S04]  /*03f0*/  IMAD.MOV R5, RZ, RZ, -R2 ;  /* 0x000000ffff057224 */ /* 0x000fc800078e0a02 */
[----:B------:R-:W-:-:S05]  /*0400*/  IMAD R3, R8, R5, R3 ;  /* 0x0000000508037224 */ /* 0x000fca00078e0203 */
[----:B------:R-:W-:-:S13]  /*0410*/  ISETP.GE.U32.AND P0, PT, R3, R8, PT ;  /* 0x000000080300720c */ /* 0x000fda0003f06070 */
[----:B------:R-:W-:Y:S01]  /*0420*/  @P0 IMAD.IADD R3, R3, 0x1, -R8 ;  /* 0x0000000103030824 */ /* 0x000fe200078e0a08 */
[----:B------:R-:W-:-:S04]  /*0430*/  @P0 IADD3 R2, PT, PT, R2, 0x1, RZ ;  /* 0x0000000102020810 */ /* 0x000fc80007ffe0ff */
[----:B------:R-:W-:Y:S01]  /*0440*/  ISETP.GE.U32.AND P1, PT, R3, R8, PT ;  /* 0x000000080300720c */ /* 0x000fe20003f26070 */
[----:B------:R-:W-:-:S12]  /*0450*/  IMAD.MOV.U32 R3, RZ, RZ, RZ ;  /* 0x000000ffff037224 */ /* 0x000fd800078e00ff */
[----:B------:R-:W-:Y:S01]  /*0460*/  @P1 VIADD R2, R2, 0x1 ;  /* 0x0000000102021836 */ /* 0x000fe20000000000 */
[----:B------:R-:W-:Y:S01]  /*0470*/  @!P2 LOP3.LUT R2, RZ, R8, RZ, 0x33, !PT ;  /* 0x00000008ff02a212 */ /* 0x000fe200078e33ff */
[----:B------:R-:W-:Y:S06]  /*0480*/  BRA `(.L_x_5343) ;  /* 0x0000000000107947 */ /* 0x000fec0003800000 */
.L_x_5342:
[----:B------:R-:W-:-:S07]  /*0490*/  MOV R0, 0x4b0 ;  /* 0x000004b000007802 */ /* 0x000fce0000000f00 */
[----:B0-----:R-:W-:Y:S05]  /*04a0*/  CALL.REL.NOINC `($__internal_105_$__cuda_sm20_div_u64) ;  /* 0x0000001400b47944 */ /* 0x001fea0003c00000 */
[----:B------:R-:W-:Y:S01]  /*04b0*/  MOV R2, R4 ;  /* 0x0000000400027202 */ /* 0x000fe20000000f00 */
[----:B------:R-:W-:-:S07]  /*04c0*/  IMAD.MOV.U32 R3, RZ, RZ, R5 ;  /* 0x000000ffff037224 */ /* 0x000fce00078e0005 */
.L_x_5343:
[----:B------:R-:W-:Y:S05]  /*04d0*/  BSYNC.RECONVERGENT B0 ;  /* 0x0000000000007941 */ /* 0x000fea0003800200 */
.L_x_5341:
[----:B------:R-:W-:Y:S01]  /*04e0*/  IADD3 R12, P1, PT, R2, R12, RZ ;  /* 0x0000000c020c7210 */ /* 0x000fe20007f3e0ff */
[----:B------:R-:W1:Y:S01]  /*04f0*/  S2R R4, SR_TID.X ;  /* 0x0000000000047919 */ /* 0x000e620000002100 */
[----:B------:R-:W2:Y:S01]  /*0500*/  LDC.64 R14, c[0x0][0x358] ;  /* 0x0000d600ff0e7b82 */ /* 0x000ea20000000a00 */
[----:B------:R-:W-:Y:S01]  /*0510*/  BSSY.RECONVERGENT B0, `(.L_x_5344) ;  /* 0x000007b000007945 */ /* 0x000fe20003800200 */
        /* <DEDUP_REMOVED lines=8> */
[----:B------:R-:W3:Y:S08]  /*05a0*/  LDC.64 R22, c[0x0][0x388] ;  /* 0x0000e200ff167b82 */ /* 0x000ef00000000a00 */
[----:B------:R-:W4:Y:S08]  /*05b0*/  LDC.64 R20, c[0x0][0x380] ;  /* 0x0000e000ff147b82 */ /* 0x000f300000000a00 */
[----:B------:R-:W5:Y:S01]  /*05c0*/  LDC.64 R2, c[0x0][0x388] ;  /* 0x0000e200ff027b82 */ /* 0x000f620000000a00 */
[----:B-1----:R-:W-:-:S04]  /*05d0*/  ISETP.GE.U32.AND P4, PT, R4, UR4, PT ;  /* 0x0000000404007c0c */ /* 0x002fc8000bf86070 */
[----:B------:R-:W-:-:S13]  /*05e0*/  ISETP.GE.AND.EX P4, PT, RZ, UR5, PT, P4 ;  /* 0x00000005ff007c0c */ /* 0x000fda000bf86340 */
[-C--:B---3--:R-:W-:Y:S01]  /*05f0*/  @!P4 IMAD R0, R6, R22.reuse, RZ ;  /* 0x000000160600c224 */ /* 0x088fe200078e02ff */
[----:B--2---:R-:W-:Y:S01]  /*0600*/  @!P4 R2UR UR4, R14 ;  /* 0x000000000e04c2ca */ /* 0x004fe200000e0000 */
[----:B------:R-:W-:Y:S01]  /*0610*/  @!P4 IMAD.MOV.U32 R5, RZ, RZ, RZ ;  /* 0x000000ffff05c224 */ /* 0x000fe200078e00ff */
[----:B------:R-:W-:Y:S01]  /*0620*/  @!P4 R2UR UR5, R15 ;  /* 0x000000000f05c2ca */ /* 0x000fe200000e0000 */
[C---:B------:R-:W-:Y:S01]  /*0630*/  @!P4 IMAD R11, R7.reuse, R23, R0 ;  /* 0x00000017070bc224 */ /* 0x040fe200078e0200 */
[----:B------:R-:W5:Y:S01]  /*0640*/  @!P4 LDC.64 R18, c[0x0][0x388] ;  /* 0x0000e200ff12cb82 */ /* 0x000f620000000a00 */
[----:B------:R-:W-:-:S05]  /*0650*/  @!P4 IMAD.WIDE.U32 R22, R7, R22, R4 ;  /* 0x000000160716c225 */ /* 0x000fca00078e0004 */
[----:B------:R-:W-:Y:S02]  /*0660*/  @!P4 IADD3 R0, PT, PT, R23, R11, RZ ;  /* 0x0000000b1700c210 */ /* 0x000fe40007ffe0ff */
[----:B----4-:R-:W-:-:S04]  /*0670*/  @!P4 LEA R24, P0, R22, R20, 0x2 ;  /* 0x000000141618c211 */ /* 0x010fc800078010ff */
[----:B------:R-:W-:Y:S01]  /*0680*/  @!P4 LEA.HI.X R25, R22, R21, R0, 0x2, P0 ;  /* 0x000000151619c211 */ /* 0x000fe200000f1400 */
[----:B------:R-:W-:Y:S01]  /*0690*/  IMAD.MOV.U32 R0, RZ, RZ, -0x800000 ;  /* 0xff800000ff007424 */ /* 0x000fe200078e00ff */
[----:B------:R-:W1:Y:S05]  /*06a0*/  LDC.64 R20, c[0x0][0x380] ;  /* 0x0000e000ff147b82 */ /* 0x000e6a0000000a00 */
[----:B------:R-:W2:Y:S01]  /*06b0*/  @!P4 LDG.E R0, desc[UR4][R24.64] ;  /* 0x000000041800c981 */ /* 0x000ea2000c1e1900 */
[----:B-----5:R-:W-:-:S04]  /*06c0*/  @!P4 IMAD.WIDE.U32 R18, R7, R2, R18 ;  /* 0x000000020712c225 */ /* 0x020fc800078e0012 */
[----:B------:R-:W-:-:S04]  /*06d0*/  @!P4 IMAD R2, R6, R2, RZ ;  /* 0x000000020602c224 */ /* 0x000fc800078e02ff */
[----:B------:R-:W-:Y:S01]  /*06e0*/  @!P4 IMAD R3, R7, R3, R2 ;  /* 0x000000030703c224 */ /* 0x000fe200078e0202 */
[----:B------:R-:W-:-:S05]  /*06f0*/  @!P4 IADD3 R2, P0, PT, R4, R18, RZ ;  /* 0x000000120402c210 */ /* 0x000fca0007f1e0ff */
[----:B------:R-:W-:Y:S01]  /*0700*/  @!P4 IMAD.X R18, R3, 0x1, R19, P0 ;  /* 0x000000010312c824 */ /* 0x000fe200000e0613 */
[----:B-1----:R-:W-:-:S04]  /*0710*/  @!P4 LEA R20, P0, R2, R20, 0x2 ;  /* 0x000000140214c211 */ /* 0x002fc800078010ff */
[----:B------:R-:W-:Y:S02]  /*0720*/  @!P4 LEA.HI.X R21, R2, R21, R18, 0x2, P0 ;  /* 0x000000150215c211 */ /* 0x000fe400000f1412 */
[----:B------:R-:W-:-:S06]  /*0730*/  MOV R2, 0xff800000 ;  /* 0xff80000000027802 */ /* 0x000fcc0000000f00 */
[----:B------:R-:W3:Y:S01]  /*0740*/  @!P4 LDG.E R2, desc[UR4][R20.64] ;  /* 0x000000041402c981 */ /* 0x000ee2000c1e1900 */
        /* <DEDUP_REMOVED lines=8> */
[----:B------:R-:W-:-:S04]  /*07d0*/  FADD R18, R0, -12583039 ;  /* 0xcb40007f00127421 */ /* 0x000fc80000000000 */
[----:B------:R-:W-:-:S04]  /*07e0*/  FFMA R18, R3, 1.4426950216293334961, -R18 ;  /* 0x3fb8aa3b03127823 */ /* 0x000fc80000000812 */
[----:B------:R-:W-:Y:S01]  /*07f0*/  FFMA R18, R3, 1.925963033500011079e-08, R18 ;  /* 0x32a5706003127823 */ /* 0x000fe20000000012 */
[----:B------:R-:W-:-:S03]  /*0800*/  IMAD.MOV.U32 R3, RZ, RZ, -0x800000 ;  /* 0xff800000ff037424 */ /* 0x000fc600078e00ff */
[----:B------:R-:W1:Y:S01]  /*0810*/  MUFU.EX2 R11, R18 ;  /* 0x00000012000b7308 */ /* 0x000e620000000800 */
[----:B---3--:R-:W-:-:S05]  /*0820*/  @!P4 FMNMX R3, R2, -INF , !PT ;  /* 0xff8000000203c809 */ /* 0x008fca0007800000 */
[----:B------:R-:W-:Y:S01]  /*0830*/  FADD R3, -R3, R2 ;  /* 0x0000000203037221 */ /* 0x000fe20000000100 */
[----:B------:R-:W-:-:S03]  /*0840*/  IMAD.SHL.U32 R2, R0, 0x800000, RZ ;  /* 0x0080000000027824 */ /* 0x000fc600078e00ff */
[----:B------:R-:W-:-:S04]  /*0850*/  FFMA.SAT R0, R3, R22, 0.5 ;  /* 0x3f00000003007423 */ /* 0x000fc80000002016 */
[----:B------:R-:W-:Y:S01]  /*0860*/  FFMA.RM R0, R0, R13, 12582913 ;  /* 0x4b40000100007423 */ /* 0x000fe2000000400d */
[----:B-1----:R-:W-:-:S03]  /*0870*/  FMUL R2, R2, R11 ;  /* 0x0000000b02027220 */ /* 0x002fc60000400000 */
[C---:B------:R-:W-:Y:S01]  /*0880*/  FADD R20, R0.reuse, -12583039 ;  /* 0xcb40007f00147421 */ /* 0x040fe20000000000 */
[----:B------:R-:W-:Y:S01]  /*0890*/  FADD R19, RZ, R2 ;  /* 0x00000002ff137221 */ /* 0x000fe20000000000 */
[----:B------:R-:W-:Y:S02]  /*08a0*/  SHF.L.U32 R0, R0, 0x17, RZ ;  /* 0x0000001700007819 */ /* 0x000fe400000006ff */
[C---:B------:R-:W-:Y:S01]  /*08b0*/  FFMA R20, R3.reuse, 1.4426950216293334961, -R20 ;  /* 0x3fb8aa3b03147823 */ /* 0x040fe20000000814 */
[----:B------:R-:W1:Y:S03]  /*08c0*/  MUFU.RCP R11, R19 ;  /* 0x00000013000b7308 */ /* 0x000e660000001000 */
[----:B------:R-:W-:-:S05]  /*08d0*/  FFMA R20, R3, 1.925963033500011079e-08, R20 ;  /* 0x32a5706003147823 */ /* 0x000fca0000000014 */
[----:B------:R-:W2:Y:S08]  /*08e0*/  MUFU.EX2 R3, R20 ;  /* 0x0000001400037308 */ /* 0x000eb00000000800 */
[----:B------:R-:W3:Y:S01]  /*08f0*/  FCHK P0, R2, R19 ;  /* 0x0000001302007302 */ /* 0x000ee20000000000 */
[----:B-1----:R-:W-:-:S04]  /*0900*/  FFMA R18, -R19, R11, 1 ;  /* 0x3f80000013127423 */ /* 0x002fc8000000010b */
[----:B------:R-:W-:-:S04]  /*0910*/  FFMA R13, R11, R18, R11 ;  /* 0x000000120b0d7223 */ /* 0x000fc8000000000b */
[----:B------:R-:W-:Y:S01]  /*0920*/  FFMA R18, R2, R13, RZ ;  /* 0x0000000d02127223 */ /* 0x000fe200000000ff */
[----:B--2---:R-:W-:-:S03]  /*0930*/  FMUL R0, R0, R3 ;  /* 0x0000000300007220 */ /* 0x004fc60000400000 */
[----:B------:R-:W-:Y:S01]  /*0940*/  FFMA R3, -R19, R18, R2 ;  /* 0x0000001213037223 */ /* 0x000fe20000000102 */
[----:B------:R-:W-:-:S03]  /*0950*/  FADD R11, RZ, R0 ;  /* 0x00000000ff0b7221 */ /* 0x000fc60000000000 */
[----:B------:R-:W-:Y:S01]  /*0960*/  FFMA R13, R13, R3, R18 ;  /* 0x000000030d0d7223 */ /* 0x000fe20000000012 */
[----:B---3--:R-:W-:Y:S06]  /*0970*/  @!P0 BRA `(.L_x_5347) ;  /* 0x0000000000108947 */ /* 0x008fec0003800000 */
[----:B------:R-:W-:Y:S01]  /*0980*/  IMAD.MOV.U32 R3, RZ, RZ, R19 ;  /* 0x000000ffff037224 */ /* 0x000fe200078e0013 */
[----:B------:R-:W-:-:S07]  /*0990*/  MOV R18, 0x9b0 ;  /* 0x000009b000127802 */ /* 0x000fce0000000f00 */
[----:B0-----:R-:W-:Y:S05]  /*09a0*/  CALL.REL.NOINC `($__internal_106_$__cuda_sm3x_div_rn_noftz_f32_slowpath) ;  /* 0x0000001400847944 */ /* 0x001fea0003c00000 */
[----:B------:R-:W-:-:S07]  /*09b0*/  IMAD.MOV.U32 R13, RZ, RZ, R19 ;  /* 0x000000ffff0d7224 */ /* 0x000fce00078e0013 */
.L_x_5347:
[----:B------:R-:W-:Y:S05]  /*09c0*/  BSYNC.RECONVERGENT B1 ;  /* 0x0000000000017941 */ /* 0x000fea0003800200 */
.L_x_5346:
[----:B------:R1:W2:Y:S01]  /*09d0*/  MUFU.RCP R20, R11 ;  /* 0x0000000b00147308 */ /* 0x0002a20000001000 */
[----:B------:R-:W-:Y:S04]  /*09e0*/  BSSY.RECONVERGENT B1, `(.L_x_5348) ;  /* 0x000000e000017945 */ /* 0x000fe80003800200 */
[----:B------:R-:W-:Y:S05]  /*09f0*/  @P4 BRA `(.L_x_5349) ;  /* 0x0000000000304947 */ /* 0x000fea0003800000 */
[----:B------:R-:W3:Y:S01]  /*0a00*/  LDCU.128 UR4, c[0x0][0x390] ;  /* 0x00007200ff0477ac */ /* 0x000ee20008000c00 */
[----:B------:R-:W-:Y:S01]  /*0a10*/  MOV R2, R4 ;  /* 0x0000000400027202 */ /* 0x000fe20000000f00 */
[----:B------:R-:W-:Y:S02]  /*0a20*/  IMAD.MOV.U32 R3, RZ, RZ, RZ ;  /* 0x000000ffff037224 */ /* 0x000fe400078e00ff */
[----:B---3--:R-:W-:Y:S02]  /*0a30*/  IMAD R18, R6, UR6, RZ ;  /* 0x0000000606127c24 */ /* 0x008fe4000f8e02ff */
        /* <DEDUP_REMOVED lines=8> */
.L_x_5349:
[----:B------:R-:W-:Y:S05]  /*0ac0*/  BSYNC.RECONVERGENT B1 ;  /* 0x0000000000017941 */ /* 0x000fea0003800200 */
.L_x_5348:
[----:B------:R-:W4:Y:S01]  /*0ad0*/  LDCU.64 UR4, c[0x0][0x3a8] ;  /* 0x00007500ff0477ac */ /* 0x000f220008000a00 */
[----:B------:R-:W5:Y:S01]  /*0ae0*/  FCHK P0, R0, R11 ;  /* 0x0000000b00007302 */ /* 0x000f620000000000 */
[----:B--2---:R-:W-:Y:S01]  /*0af0*/  FFMA R3, -R11, R20, 1 ;  /* 0x3f8000000b037423 */ /* 0x004fe20000000114 */
[----:B------:R-:W-:Y:S03]  /*0b00*/  BSSY.RECONVERGENT B1, `(.L_x_5350) ;  /* 0x000000c000017945 */ /* 0x000fe60003800200 */
[----:B------:R-:W-:-:S04]  /*0b10*/  FFMA R3, R20, R3, R20 ;  /* 0x0000000314037223 */ /* 0x000fc80000000014 */
[----:B------:R-:W-:-:S04]  /*0b20*/  FFMA R2, R0, R3, RZ ;  /* 0x0000000300027223 */ /* 0x000fc800000000ff */
[----:B---3--:R-:W-:Y:S01]  /*0b30*/  FFMA R13, -R11, R2, R0 ;  /* 0x000000020b0d7223 */ /* 0x008fe20000000100 */
[----:B----4-:R-:W-:-:S03]  /*0b40*/  ISETP.GE.U32.AND P4, PT, R4, UR4, PT ;  /* 0x0000000404007c0c */ /* 0x010fc6000bf86070 */
[----:B------:R-:W-:Y:S01]  /*0b50*/  FFMA R19, R3, R13, R2 ;  /* 0x0000000d03137223 */ /* 0x000fe20000000002 */
[----:B------:R-:W-:Y:S01]  /*0b60*/  ISETP.GE.AND.EX P4, PT, RZ, UR5, PT, P4 ;  /* 0x00000005ff007c0c */ /* 0x000fe2000bf86340 */
[----:B-----5:R-:W-:-:S12]  /*0b70*/  @!P0 BRA `(.L_x_5351) ;  /* 0x0000000000108947 */ /* 0x020fd80003800000 */
[----:B------:R-:W-:Y:S01]  /*0b80*/  MOV R2, R0 ;  /* 0x0000000000027202 */ /* 0x000fe20000000f00 */
[----:B------:R-:W-:Y:S01]  /*0b90*/  IMAD.MOV.U32 R3, RZ, RZ, R11 ;  /* 0x000000ffff037224 */ /* 0x000fe200078e000b */
[----:B------:R-:W-:-:S07]  /*0ba0*/  MOV R18, 0xbc0 ;  /* 0x00000bc000127802 */ /* 0x000fce0000000f00 */
[----:B01----:R-:W-:Y:S05]  /*0bb0*/  CALL.REL.NOINC `($__internal_106_$__cuda_sm3x_div_rn_noftz_f32_slowpath) ;  /* 0x0000001400007944 */ /* 0x003fea0003c00000 */
.L_x_5351:
[----:B------:R-:W-:Y:S05]  /*0bc0*/  BSYNC.RECONVERGENT B1 ;  /* 0x0000000000017941 */ /* 0x000fea0003800200 */
.L_x_5350:
[----:B------:R-:W-:Y:S01]  /*0bd0*/  IMAD.MOV.U32 R13, RZ, RZ, R17 ;  /* 0x000000ffff0d7224 */ /* 0x000fe200078e0011 */
[----:B-1----:R-:W-:Y:S01]  /*0be0*/  MOV R11, R10 ;  /* 0x0000000a000b7202 */ /* 0x002fe20000000f00 */
[----:B------:R-:W-:Y:S06]  /*0bf0*/  @P4 BRA `(.L_x_5345) ;  /* 0x0000000000304947 */ /* 0x000fec0003800000 */
[----:B------:R-:W1:Y:S01]  /*0c00*/  LDC.64 R2, c[0x0][0x398] ;  /* 0x0000e600ff027b82 */ /* 0x000e620000000a00 */
[----:B------:R-:W2:Y:S02]  /*0c10*/  LDCU.128 UR4, c[0x0][0x390] ;  /* 0x00007200ff0477ac */ /* 0x000ea40008000c00 */
[----:B--2---:R-:W-:Y:S02]  /*0c20*/  IMAD R0, R6, UR6, RZ ;  /* 0x0000000606007c24 */ /* 0x004fe4000f8e02ff */
[----:B-1----:R-:W-:Y:S01]  /*0c30*/  IMAD.WIDE.U32 R2, R7, UR6, R2 ;  /* 0x0000000607027c25 */ /* 0x002fe2000f8e0002 */
[----:B------:R-:W-:-:S03]  /*0c40*/  R2UR UR6, R14 ;  /* 0x000000000e0672ca */ /* 0x000fc600000e0000 */
[----:B------:R-:W-:Y:S01]  /*0c50*/  IMAD R7, R7, UR7, R0 ;  /* 0x0000000707077c24 */ /* 0x000fe2000f8e0200 */
[----:B------:R-:W-:Y:S02]  /*0c60*/  IADD3 R0, P0, PT, R4, R2, RZ ;  /* 0x0000000204007210 */ /* 0x000fe40007f1e0ff */
[----:B------:R-:W-:-:S03]  /*0c70*/  R2UR UR7, R15 ;  /* 0x000000000f0772ca */ /* 0x000fc600000e0000 */
[----:B------:R-:W-:Y:S01]  /*0c80*/  IMAD.X R3, R7, 0x1, R3, P0 ;  /* 0x0000000107037824 */ /* 0x000fe200000e0603 */
[----:B------:R-:W-:-:S04]  /*0c90*/  LEA R2, P0, R0, UR4, 0x2 ;  /* 0x0000000400027c11 */ /* 0x000fc8000f8010ff */
[----:B------:R-:W-:-:S05]  /*0ca0*/  LEA.HI.X R3, R0, UR5, R3, 0x2, P0 ;  /* 0x0000000500037c11 */ /* 0x000fca00080f1403 */
[----:B------:R3:W-:Y:S04]  /*0cb0*/  STG.E desc[UR6][R2.64], R19 ;  /* 0x0000001302007986 */ /* 0x0007e8000c101906 */
.L_x_5345:
[----:B------:R-:W-:Y:S05]  /*0cc0*/  BSYNC.RECONVERGENT B0 ;  /* 0x0000000000007941 */ /* 0x000fea0003800200 */
.L_x_5344:
[----:B------:R-:W4:Y:S01]  /*0cd0*/  LDC.64 R6, c[0x0][0x398] ;  /* 0x0000e600ff067b82 */ /* 0x000f220000000a00 */
[----:B------:R-:W-:-:S04]  /*0ce0*/  ISETP.NE.U32.AND P0, PT, R12, RZ, PT ;  /* 0x000000ff0c00720c */ /* 0x000fc80003f05070 */
[----:B------:R-:W-:-:S13]  /*0cf0*/  ISETP.NE.AND.EX P0, PT, R16, RZ, PT, P0 ;  /* 0x000000ff1000720c */ /* 0x000fda0003f05300 */
[----:B------:R-:W-:Y:S05]  /*0d00*/  @!P0 EXIT ;  /* 0x000000000000894d */ /* 0x000fea0003800000 */
.L_x_5368:
[----:B------:R-:W5:Y:S01]  /*0d10*/  LDC.64 R16, c[0x0][0x388] ;  /* 0x0000e200ff107b82 */ /* 0x000f620000000a00 */
[----:B-1----:R-:W-:-:S04]  /*0d20*/  ISETP.GE.U32.AND P5, PT, R4, UR40, PT ;  /* 0x0000002804007c0c */ /* 0x002fc8000bfa6070 */
[----:B------:R-:W-:-:S03]  /*0d30*/  ISETP.GE.AND.EX P5, PT, RZ, UR41, PT, P5 ;  /* 0x00000029ff007c0c */ /* 0x000fc6000bfa6350 */
[----:B------:R-:W1:Y:S08]  /*0d40*/  LDC.64 R20, c[0x0][0x380] ;  /* 0x0000e000ff147b82 */ /* 0x000e700000000a00 */
[----:B------:R-:W0:Y:S02]  /*0d50*/  LDC.64 R22, c[0x0][0x388] ;  /* 0x0000e200ff167b82 */ /* 0x000e240000000a00 */
[----:B---3--:R-:W-:Y:S01]  /*0d60*/  @!P5 MOV R3, RZ ;  /* 0x000000ff0003d202 */ /* 0x008fe20000000f00 */
[----:B------:R-:W-:Y:S01]  /*0d70*/  @!P5 IMAD.MOV.U32 R2, RZ, RZ, R4 ;  /* 0x000000ffff02d224 */ /* 0x000fe200078e0004 */
[----:B--2---:R-:W-:-:S02]  /*0d80*/  @!P5 R2UR UR4, R14 ;  /* 0x000000000e04d2ca */ /* 0x004fc400000e0000 */
[----:B------:R-:W-:Y:S01]  /*0d90*/  @!P5 R2UR UR5, R15 ;  /* 0x000000000f05d2ca */ /* 0x000fe200000e0000 */
[-C--:B-----5:R-:W-:Y:S01]  /*0da0*/  @!P5 IMAD R0, R11, R16.reuse, RZ ;  /* 0x000000100b00d224 */ /* 0x0a0fe200078e02ff */
[----:B------:R-:W0:Y:S01]  /*0db0*/  @!P5 LDC.64 R18, c[0x0][0x388] ;  /* 0x0000e200ff12db82 */ /* 0x000e220000000a00 */
[----:B------:R-:W-:-:S04]  /*0dc0*/  @!P5 IMAD.WIDE.U32 R2, R13, R16, R2 ;  /* 0x000000100d02d225 */ /* 0x000fc800078e0002 */
[----:B------:R-:W-:Y:S01]  /*0dd0*/  @!P5 IMAD R17, R13, R17, R0 ;  /* 0x000000110d11d224 */ /* 0x000fe200078e0200 */
[----:B-1----:R-:W-:-:S03]  /*0de0*/  @!P5 LEA R16, P0, R2, R20, 0x2 ;  /* 0x000000140210d211 */ /* 0x002fc600078010ff */
[----:B------:R-:W-:-:S05]  /*0df0*/  @!P5 IMAD.IADD R0, R3, 0x1, R17 ;  /* 0x000000010300d824 */ /* 0x000fca00078e0211 */
[----:B------:R-:W-:Y:S01]  /*0e00*/  @!P5 LEA.HI.X R17, R2, R21, R0, 0x2, P0 ;  /* 0x000000150211d211 */ /* 0x000fe200000f1400 */
[----:B------:R-:W-:Y:S01]  /*0e10*/  IMAD.MOV.U32 R0, RZ, RZ, -0x800000 ;  /* 0xff800000ff007424 */ /* 0x000fe200078e00ff */
[----:B------:R-:W1:Y:S05]  /*0e20*/  LDC.64 R20, c[0x0][0x380] ;  /* 0x0000e000ff147b82 */ /* 0x000e6a0000000a00 */
[----:B------:R2:W3:Y:S01]  /*0e30*/  @!P5 LDG.E R0, desc[UR4][R16.64] ;  /* 0x000000041000d981 */ /* 0x0004e2000c1e1900 */
[----:B0-----:R-:W-:-:S04]  /*0e40*/  @!P5 IMAD.WIDE.U32 R2, R13, R22, R18 ;  /* 0x000000160d02d225 */ /* 0x001fc800078e0012 */
[----:B------:R-:W-:Y:S01]  /*0e50*/  @!P5 IMAD R22, R11, R22, RZ ;  /* 0x000000160b16d224 */ /* 0x000fe200078e02ff */
[----:B------:R-:W-:-:S03]  /*0e60*/  @!P5 IADD3 R10, P0, PT, R4, R2, RZ ;  /* 0x00000002040ad210 */ /* 0x000fc60007f1e0ff */
[----:B------:R-:W-:-:S05]  /*0e70*/  @!P5 IMAD R23, R13, R23, R22 ;  /* 0x000000170d17d224 */ /* 0x000fca00078e0216 */
[----:B------:R-:W-:Y:S02]  /*0e80*/  @!P5 IADD3.X R3, PT, PT, R23, R3, RZ, P0, !PT ;  /* 0x000000031703d210 */ /* 0x000fe400007fe4ff */
[----:B-1----:R-:W-:-:S04]  /*0e90*/  @!P5 LEA R2, P0, R10, R20, 0x2 ;  /* 0x000000140a02d211 */ /* 0x002fc800078010ff */
[----:B------:R-:W-:Y:S01]  /*0ea0*/  @!P5 LEA.HI.X R3, R10, R21, R3, 0x2, P0 ;  /* 0x000000150a03d211 */ /* 0x000fe200000f1403 */
[----:B------:R-:W-:-:S06]  /*0eb0*/  IMAD.MOV.U32 R10, RZ, RZ, -0x800000 ;  /* 0xff800000ff0a7424 */ /* 0x000fcc00078e00ff */
[----:B------:R0:W5:Y:S01]  /*0ec0*/  @!P5 LDG.E R10, desc[UR4][R2.64] ;  /* 0x00000004020ad981 */ /* 0x000162000c1e1900 */
[----:B--2---:R-:W-:Y:S01]  /*0ed0*/  MOV R17, 0xff800000 ;  /* 0xff80000000117802 */ /* 0x004fe20000000f00 */
[----:B------:R-:W-:Y:S02]  /*0ee0*/  HFMA2 R19, -RZ, RZ, 3.7421875, 0 ;  /* 0x437c0000ff137431 */ /* 0x000fe400000001ff */
[----:B------:R-:W-:Y:S01]  /*0ef0*/  IMAD.MOV.U32 R16, RZ, RZ, 0x3bbb989d ;  /* 0x3bbb989dff107424 */ /* 0x000fe200078e00ff */
[----:B------:R-:W-:Y:S01]  /*0f00*/  BSSY.RECONVERGENT B0, `(.L_x_5352) ;  /* 0x0000024000007945 */ /* 0x000fe20003800200 */
[----:B0-----:R-:W-:Y:S01]  /*0f10*/  IMAD.MOV.U32 R3, RZ, RZ, -0x800000 ;  /* 0xff800000ff037424 */ /* 0x001fe200078e00ff */
[----:B---3--:R-:W-:-:S05]  /*0f20*/  @!P5 FMNMX R17, R0, -INF , !PT ;  /* 0xff8000000011d809 */ /* 0x008fca0007800000 */
[----:B------:R-:W-:-:S04]  /*0f30*/  FADD R17, -R17, R0 ;  /* 0x0000000011117221 */ /* 0x000fc80000000100 */
[----:B------:R-:W-:-:S04]  /*0f40*/  FFMA.SAT R0, R17, R16, 0.5 ;  /* 0x3f00000011007423 */ /* 0x000fc80000002010 */
[----:B------:R-:W-:-:S04]  /*0f50*/  FFMA.RM R0, R0, R19, 12582913 ;  /* 0x4b40000100007423 */ /* 0x000fc80000004013 */
[C---:B------:R-:W-:Y:S01]  /*0f60*/  FADD R12, R0.reuse, -12583039 ;  /* 0xcb40007f000c7421 */ /* 0x040fe20000000000 */
[----:B------:R-:W-:-:S03]  /*0f70*/  SHF.L.U32 R2, R0, 0x17, RZ ;  /* 0x0000001700027819 */ /* 0x000fc600000006ff */
[----:B------:R-:W-:-:S04]  /*0f80*/  FFMA R12, R17, 1.4426950216293334961, -R12 ;  /* 0x3fb8aa3b110c7823 */ /* 0x000fc8000000080c */
[----:B------:R-:W-:-:S04]  /*0f90*/  FFMA R12, R17, 1.925963033500011079e-08, R12 ;  /* 0x32a57060110c7823 */ /* 0x000fc8000000000c */
[----:B------:R-:W0:Y:S01]  /*0fa0*/  MUFU.EX2 R17, R12 ;  /* 0x0000000c00117308 */ /* 0x000e220000000800 */
[----:B-----5:R-:W-:-:S05]  /*0fb0*/  @!P5 FMNMX R3, R10, -INF , !PT ;  /* 0xff8000000a03d809 */ /* 0x020fca0007800000 */
[----:B------:R-:W-:-:S04]  /*0fc0*/  FADD R3, -R3, R10 ;  /* 0x0000000a03037221 */ /* 0x000fc80000000100 */
[----:B------:R-:W-:-:S04]  /*0fd0*/  FFMA.SAT R0, R3, R16, 0.5 ;  /* 0x3f00000003007423 */ /* 0x000fc80000002010 */
[----:B------:R-:W-:Y:S01]  /*0fe0*/  FFMA.RM R0, R0, R19, 12582913 ;  /* 0x4b40000100007423 */ /* 0x000fe20000004013 */
[----:B0-----:R-:W-:-:S03]  /*0ff0*/  FMUL R2, R2, R17 ;  /* 0x0000001102027220 */ /* 0x001fc60000400000 */
[C---:B------:R-:W-:Y:S01]  /*1000*/  FADD R10, R0.reuse, -12583039 ;  /* 0xcb40007f000a7421 */ /* 0x040fe20000000000 */
[----:B------:R-:W-:Y:S02]  /*1010*/  IMAD.SHL.U32 R0, R0, 0x800000, RZ ;  /* 0x0080000000007824 */ /* 0x000fe400078e00ff */
[----:B------:R-:W-:Y:S01]  /*1020*/  FADD R23, RZ, R2 ;  /* 0x00000002ff177221 */ /* 0x000fe20000000000 */
[----:B------:R-:W-:-:S03]  /*1030*/  FFMA R10, R3, 1.4426950216293334961, -R10 ;  /* 0x3fb8aa3b030a7823 */ /* 0x000fc6000000080a */
[----:B------:R-:W0:Y:S01]  /*1040*/  MUFU.RCP R16, R23 ;  /* 0x0000001700107308 */ /* 0x000e220000001000 */
[----:B------:R-:W-:-:S07]  /*1050*/  FFMA R10, R3, 1.925963033500011079e-08, R10 ;  /* 0x32a57060030a7823 */ /* 0x000fce000000000a */
[----:B------:R-:W1:Y:S08]  /*1060*/  MUFU.EX2 R3, R10 ;  /* 0x0000000a00037308 */ /* 0x000e700000000800 */
[----:B------:R-:W2:Y:S01]  /*1070*/  FCHK P0, R2, R23 ;  /* 0x0000001702007302 */ /* 0x000ea20000000000 */
[----:B0-----:R-:W-:-:S04]  /*1080*/  FFMA R17, -R23, R16, 1 ;  /* 0x3f80000017117423 */ /* 0x001fc80000000110 */
[----:B------:R-:W-:-:S04]  /*1090*/  FFMA R19, R16, R17, R16 ;  /* 0x0000001110137223 */ /* 0x000fc80000000010 */
[----:B------:R-:W-:Y:S01]  /*10a0*/  FFMA R12, R2, R19, RZ ;  /* 0x00000013020c7223 */ /* 0x000fe200000000ff */
[----:B-1----:R-:W-:-:S03]  /*10b0*/  FMUL R0, R0, R3 ;  /* 0x0000000300007220 */ /* 0x002fc60000400000 */
[----:B------:R-:W-:Y:S01]  /*10c0*/  FFMA R3, -R23, R12, R2 ;  /* 0x0000000c17037223 */ /* 0x000fe20000000102 */
[----:B------:R-:W-:-:S03]  /*10d0*/  FADD R17, RZ, R0 ;  /* 0x00000000ff117221 */ /* 0x000fc60000000000 */
[----:B------:R-:W-:Y:S01]  /*10e0*/  FFMA R21, R19, R3, R12 ;  /* 0x0000000313157223 */ /* 0x000fe2000000000c */
[----:B--2---:R-:W-:Y:S06]  /*10f0*/  @!P0 BRA `(.L_x_5353) ;  /* 0x0000000000108947 */ /* 0x004fec0003800000 */
[----:B------:R-:W-:Y:S02]  /*1100*/  MOV R3, R23 ;  /* 0x0000001700037202 */ /* 0x000fe40000000f00 */
[----:B------:R-:W-:-:S07]  /*1110*/  MOV R18, 0x1130 ;  /* 0x0000113000127802 */ /* 0x000fce0000000f00 */
[----:B----4-:R-:W-:Y:S05]  /*1120*/  CALL.REL.NOINC `($__internal_106_$__cuda_sm3x_div_rn_noftz_f32_slowpath) ;  /* 0x0000000c00a47944 */ /* 0x010fea0003c00000 */
[----:B------:R-:W-:-:S07]  /*1130*/  IMAD.MOV.U32 R21, RZ, RZ, R19 ;  /* 0x000000ffff157224 */ /* 0x000fce00078e0013 */
.L_x_5353:
[----:B------:R-:W-:Y:S05]  /*1140*/  BSYNC.RECONVERGENT B0 ;  /* 0x0000000000007941 */ /* 0x000fea0003800200 */
.L_x_5352:
[----:B------:R-:W0:Y:S01]  /*1150*/  MUFU.RCP R2, R17 ;  /* 0x0000001100027308 */ /* 0x000e220000001000 */
[----:B------:R-:W-:Y:S01]  /*1160*/  ISETP.GE.U32.AND P4, PT, R4, UR40, PT ;  /* 0x0000002804007c0c */ /* 0x000fe2000bf86070 */
[----:B------:R-:W-:Y:S03]  /*1170*/  BSSY.RECONVERGENT B0, `(.L_x_5354) ;  /* 0x0000013000007945 */ /* 0x000fe60003800200 */
[----:B------:R-:W-:-:S03]  /*1180*/  ISETP.GE.AND.EX P4, PT, RZ, UR41, PT, P4 ;  /* 0x00000029ff007c0c */ /* 0x000fc6000bf86340 */
[----:B------:R1:W2:Y:S01]  /*1190*/  FCHK P0, R0, R17 ;  /* 0x0000001100007302 */ /* 0x0002a20000000000 */
[----:B0-----:R-:W-:-:S04]  /*11a0*/  FFMA R3, -R17, R2, 1 ;  /* 0x3f80000011037423 */ /* 0x001fc80000000102 */
[----:B------:R-:W-:-:S04]  /*11b0*/  FFMA R23, R2, R3, R2 ;  /* 0x0000000302177223 */ /* 0x000fc80000000002 */
[----:B------:R-:W-:-:S04]  /*11c0*/  FFMA R10, R0, R23, RZ ;  /* 0x00000017000a7223 */ /* 0x000fc800000000ff */
[----:B------:R-:W-:Y:S01]  /*11d0*/  FFMA R12, -R17, R10, R0 ;  /* 0x0000000a110c7223 */ /* 0x000fe20000000100 */
[----:B-12---:R-:W-:Y:S06]  /*11e0*/  @P5 BRA `(.L_x_5355) ;  /* 0x00000000002c5947 */ /* 0x006fec0003800000 */
        /* <DEDUP_REMOVED lines=11> */
.L_x_5355:
[----:B------:R-:W-:Y:S05]  /*12a0*/  BSYNC.RECONVERGENT B0 ;  /* 0x0000000000007941 */ /* 0x000fea0003800200 */
.L_x_5354:
[----:B------:R-:W-:Y:S01]  /*12b0*/  BSSY.RECONVERGENT B0, `(.L_x_5356) ;  /* 0x0000008000007945 */ /* 0x000fe20003800200 */
[----:B------:R-:W-:-:S03]  /*12c0*/  FFMA R23, R23, R12, R10 ;  /* 0x0000000c17177223 */ /* 0x000fc6000000000a */
[----:B------:R-:W-:Y:S05]  /*12d0*/  @!P0 BRA `(.L_x_5357) ;  /* 0x0000000000148947 */ /* 0x000fea0003800000 */
[----:B------:R-:W-:Y:S01]  /*12e0*/  IMAD.MOV.U32 R2, RZ, RZ, R0 ;  /* 0x000000ffff027224 */ /* 0x000fe200078e0000 */
[----:B------:R-:W-:Y:S02]  /*12f0*/  MOV R3, R17 ;  /* 0x0000001100037202 */ /* 0x000fe40000000f00 */
[----:B0-----:R-:W-:-:S07]  /*1300*/  MOV R18, 0x1320 ;  /* 0x0000132000127802 */ /* 0x001fce0000000f00 */
[----:B----4-:R-:W-:Y:S05]  /*1310*/  CALL.REL.NOINC `($__internal_106_$__cuda_sm3x_div_rn_noftz_f32_slowpath) ;  /* 0x0000000c00287944 */ /* 0x010fea0003c00000 */
[----:B------:R-:W-:-:S07]  /*1320*/  IMAD.MOV.U32 R23, RZ, RZ, R19 ;  /* 0x000000ffff177224 */ /* 0x000fce00078e0013 */
.L_x_5357:
[----:B------:R-:W-:Y:S05]  /*1330*/  BSYNC.RECONVERGENT B0 ;  /* 0x0000000000007941 */ /* 0x000fea0003800200 */
.L_x_5356:
[----:B------:R-:W1:Y:S01]  /*1340*/  LDC.64 R24, c[0x0][0x388] ;  /* 0x0000e200ff187b82 */ /* 0x000e620000000a00 */
[----:B------:R-:W-:Y:S01]  /*1350*/  ISETP.GE.U32.AND P5, PT, R4, UR40, PT ;  /* 0x0000002804007c0c */ /* 0x000fe2000bfa6070 */
[----:B------:R-:W-:Y:S01]  /*1360*/  BSSY.RECONVERGENT B0, `(.L_x_5358) ;  /* 0x0000015000007945 */ /* 0x000fe20003800200 */
[----:B------:R-:W-:Y:S02]  /*1370*/  IADD3 R17, P0, PT, R8, R13, RZ ;  /* 0x0000000d08117210 */ /* 0x000fe40007f1e0ff */
[----:B------:R-:W-:Y:S02]  /*1380*/  ISETP.GE.AND.EX P5, PT, RZ, UR41, PT, P5 ;  /* 0x00000029ff007c0c */ /* 0x000fe4000bfa6350 */
[----:B0-----:R-:W-:Y:S01]  /*1390*/  IADD3.X R21, PT, PT, R9, R11, RZ, P0, !PT ;  /* 0x0000000b09157210 */ /* 0x001fe200007fe4ff */
[----:B------:R-:W0:Y:S10]  /*13a0*/  LDC.64 R2, c[0x0][0x380] ;  /* 0x0000e000ff027b82 */ /* 0x000e340000000a00 */
[----:B------:R-:W-:Y:S01]  /*13b0*/  @!P5 MOV R19, RZ ;  /* 0x000000ff0013d202 */ /* 0x000fe20000000f00 */
[----:B------:R-:W-:-:S02]  /*13c0*/  @!P5 IMAD.MOV.U32 R18, RZ, RZ, R4 ;  /* 0x000000ffff12d224 */ /* 0x000fc400078e0004 */
[-C--:B-1----:R-:W-:Y:S02]  /*13d0*/  @!P5 IMAD R0, R21, R24.reuse, RZ ;  /* 0x000000181500d224 */ /* 0x082fe400078e02ff */
[----:B------:R-:W-:-:S04]  /*13e0*/  @!P5 IMAD.WIDE.U32 R18, R17, R24, R18 ;  /* 0x000000181112d225 */ /* 0x000fc800078e0012 */
[----:B------:R-:W-:Y:S01]  /*13f0*/  @!P5 IMAD R25, R17, R25, R0 ;  /* 0x000000191119d224 */ /* 0x000fe200078e0200 */
[----:B------:R-:W-:Y:S06]  /*1400*/  @P4 BRA `(.L_x_5359) ;  /* 0x0000000000284947 */ /* 0x000fec0003800000 */
[----:B------:R-:W-:Y:S01]  /*1410*/  IMAD R0, R11, UR38, RZ ;  /* 0x000000260b007c24 */ /* 0x000fe2000f8e02ff */
[----:B------:R-:W-:Y:S01]  /*1420*/  R2UR UR4, R14 ;  /* 0x000000000e0472ca */ /* 0x000fe200000e0000 */
[----:B----4-:R-:W-:Y:S01]  /*1430*/  IMAD.WIDE.U32 R10, R13, UR38, R6 ;  /* 0x000000260d0a7c25 */ /* 0x010fe2000f8e0006 */
[----:B------:R-:W-:-:S03]  /*1440*/  R2UR UR5, R15 ;  /* 0x000000000f0572ca */ /* 0x000fc600000e0000 */
[----:B------:R-:W-:Y:S01]  /*1450*/  IMAD R13, R13, UR39, R0 ;  /* 0x000000270d0d7c24 */ /* 0x000fe2000f8e0200 */
[----:B------:R-:W-:-:S05]  /*1460*/  IADD3 R0, P0, PT, R4, R10, RZ ;  /* 0x0000000a04007210 */ /* 0x000fca0007f1e0ff */
[----:B------:R-:W-:Y:S01]  /*1470*/  IMAD.X R11, R13, 0x1, R11, P0 ;  /* 0x000000010d0b7824 */ /* 0x000fe200000e060b */
[----:B------:R-:W-:-:S04]  /*1480*/  LEA R10, P0, R0, UR36, 0x2 ;  /* 0x00000024000a7c11 */ /* 0x000fc8000f8010ff */
[----:B------:R-:W-:-:S05]  /*1490*/  LEA.HI.X R11, R0, UR37, R11, 0x2, P0 ;  /* 0x00000025000b7c11 */ /* 0x000fca00080f140b */
[----:B------:R1:W-:Y:S04]  /*14a0*/  STG.E desc[UR4][R10.64], R23 ;  /* 0x000000170a007986 */ /* 0x0003e8000c101904 */
.L_x_5359:
[----:B------:R-:W-:Y:S05]  /*14b0*/  BSYNC.RECONVERGENT B0 ;  /* 0x0000000000007941 */ /* 0x000fea0003800200 */
.L_x_5358:
[----:B------:R-:W-:Y:S01]  /*14c0*/  @!P5 R2UR UR4, R14 ;  /* 0x000000000e04d2ca */ /* 0x000fe200000e0000 */
[----:B------:R-:W2:Y:S01]  /*14d0*/  LDC.64 R12, c[0x0][0x388] ;  /* 0x0000e200ff0c7b82 */ /* 0x000ea20000000a00 */
[----:B------:R-:W-:Y:S02]  /*14e0*/  @!P5 R2UR UR5, R15 ;  /* 0x000000000f05d2ca */ /* 0x000fe400000e0000 */
[----:B------:R-:W-:Y:S02]  /*14f0*/  @!P5 IADD3 R0, PT, PT, R19, R25, RZ ;  /* 0x000000191300d210 */ /* 0x000fe40007ffe0ff */
[----:B0-----:R-:W-:-:S03]  /*1500*/  @!P5 LEA R2, P0, R18, R2, 0x2 ;  /* 0x000000021202d211 */ /* 0x001fc600078010ff */
[----:B-1----:R-:W2:Y:S01]  /*1510*/  @!P5 LDC.64 R10, c[0x0][0x388] ;  /* 0x0000e200ff0adb82 */ /* 0x002ea20000000a00 */
[----:B------:R-:W-:Y:S01]  /*1520*/  @!P5 LEA.HI.X R3, R18, R3, R0, 0x2, P0 ;  /* 0x000000031203d211 */ /* 0x000fe200000f1400 */
[----:B------:R-:W-:-:S06]  /*1530*/  IMAD.MOV.U32 R0, RZ, RZ, -0x800000 ;  /* 0xff800000ff007424 */ /* 0x000fcc00078e00ff */
[----:B------:R0:W3:Y:S01]  /*1540*/  @!P5 LDG.E R0, desc[UR4][R2.64] ;  /* 0x000000040200d981 */ /* 0x0000e2000c1e1900 */
[----:B------:R-:W1:Y:S01]  /*1550*/  LDC.64 R18, c[0x0][0x380] ;  /* 0x0000e000ff127b82 */ /* 0x000e620000000a00 */
[----:B--2---:R-:W-:-:S04]  /*1560*/  @!P5 IMAD.WIDE.U32 R10, R17, R12, R10 ;  /* 0x0000000c110ad225 */ /* 0x004fc800078e000a */
[----:B------:R-:W-:-:S04]  /*1570*/  @!P5 IMAD R12, R21, R12, RZ ;  /* 0x0000000c150cd224 */ /* 0x000fc800078e02ff */
[----:B------:R-:W-:Y:S01]  /*1580*/  @!P5 IMAD R13, R17, R13, R12 ;  /* 0x0000000d110dd224 */ /* 0x000fe200078e020c */
[----:B------:R-:W-:-:S04]  /*1590*/  @!P5 IADD3 R12, P0, PT, R4, R10, RZ ;  /* 0x0000000a040cd210 */ /* 0x000fc80007f1e0ff */
[----:B------:R-:W-:Y:S02]  /*15a0*/  @!P5 IADD3.X R11, PT, PT, R13, R11, RZ, P0, !PT ;  /* 0x0000000b0d0bd210 */ /* 0x000fe400007fe4ff */
[----:B-1----:R-:W-:-:S04]  /*15b0*/  @!P5 LEA R10, P0, R12, R18, 0x2 ;  /* 0x000000120c0ad211 */ /* 0x002fc800078010ff */
[----:B------:R-:W-:Y:S01]  /*15c0*/  @!P5 LEA.HI.X R11, R12, R19, R11, 0x2, P0 ;  /* 0x000000130c0bd211 */ /* 0x000fe200000f140b */
[----:B------:R-:W-:-:S06]  /*15d0*/  IMAD.MOV.U32 R12, RZ, RZ, -0x800000 ;  /* 0xff800000ff0c7424 */ /* 0x000fcc00078e00ff */
[----:B------:R-:W2:Y:S01]  /*15e0*/  @!P5 LDG.E R12, desc[UR4][R10.64] ;  /* 0x000000040a0cd981 */ /* 0x000ea2000c1e1900 */
[----:B0-----:R-:W-:Y:S01]  /*15f0*/  MOV R3, 0xff800000 ;  /* 0xff80000000037802 */ /* 0x001fe20000000f00 */
[----:B------:R-:W-:Y:S02]  /*1600*/  HFMA2 R19, -RZ, RZ, 3.7421875, 0 ;  /* 0x437c0000ff137431 */ /* 0x000fe400000001ff */
[----:B------:R-:W-:Y:S01]  /*1610*/  IMAD.MOV.U32 R16, RZ, RZ, 0x3bbb989d ;  /* 0x3bbb989dff107424 */ /* 0x000fe200078e00ff */
[----:B------:R-:W-:Y:S01]  /*1620*/  BSSY.RECONVERGENT B0, `(.L_x_5360) ;  /* 0x0000023000007945 */ /* 0x000fe20003800200 */
[----:B---3--:R-:W-:-:S05]  /*1630*/  @!P5 FMNMX R3, R0, -INF , !PT ;  /* 0xff8000000003d809 */ /* 0x008fca0007800000 */
[----:B------:R-:W-:-:S04]  /*1640*/  FADD R3, -R3, R0 ;  /* 0x0000000003037221 */ /* 0x000fc80000000100 */
[----:B------:R-:W-:-:S04]  /*1650*/  FFMA.SAT R0, R3, R16, 0.5 ;  /* 0x3f00000003007423 */ /* 0x000fc80000002010 */
[----:B------:R-:W-:-:S04]  /*1660*/  FFMA.RM R0, R0, R19, 12582913 ;  /* 0x4b40000100007423 */ /* 0x000fc80000004013 */
[----:B------:R-:W-:-:S04]  /*1670*/  FADD R2, R0, -12583039 ;  /* 0xcb40007f00027421 */ /* 0x000fc80000000000 */
[----:B------:R-:W-:-:S04]  /*1680*/  FFMA R2, R3, 1.4426950216293334961, -R2 ;  /* 0x3fb8aa3b03027823 */ /* 0x000fc80000000802 */
[----:B------:R-:W-:Y:S01]  /*1690*/  FFMA R13, R3, 1.925963033500011079e-08, R2 ;  /* 0x32a57060030d7823 */ /* 0x000fe20000000002 */
[----:B------:R-:W-:Y:S01]  /*16a0*/  IMAD.MOV.U32 R3, RZ, RZ, -0x800000 ;  /* 0xff800000ff037424 */ /* 0x000fe200078e00ff */
[----:B------:R-:W-:-:S04]  /*16b0*/  SHF.L.U32 R2, R0, 0x17, RZ ;  /* 0x0000001700027819 */ /* 0x000fc800000006ff */
[----:B------:R-:W0:Y:S01]  /*16c0*/  MUFU.EX2 R13, R13 ;  /* 0x0000000d000d7308 */ /* 0x000e220000000800 */
[----:B--2---:R-:W-:-:S05]  /*16d0*/  @!P5 FMNMX R3, R12, -INF , !PT ;  /* 0xff8000000c03d809 */ /* 0x004fca0007800000 */
[----:B------:R-:W-:Y:S01]  /*16e0*/  FADD R3, -R3, R12 ;  /* 0x0000000c03037221 */ /* 0x000fe20000000100 */
[----:B0-----:R-:W-:-:S03]  /*16f0*/  FMUL R2, R2, R13 ;  /* 0x0000000d02027220 */ /* 0x001fc60000400000 */
[----:B------:R-:W-:Y:S01]  /*1700*/  FFMA.SAT R0, R3, R16, 0.5 ;  /* 0x3f00000003007423 */ /* 0x000fe20000002010 */
[----:B------:R-:W-:-:S03]  /*1710*/  FADD R23, RZ, R2 ;  /* 0x00000002ff177221 */ /* 0x000fc60000000000 */
[----:B------:R-:W-:Y:S01]  /*1720*/  FFMA.RM R0, R0, R19, 12582913 ;  /* 0x4b40000100007423 */ /* 0x000fe20000004013 */
[----:B------:R-:W0:Y:S03]  /*1730*/  MUFU.RCP R11, R23 ;  /* 0x00000017000b7308 */ /* 0x000e260000001000 */
[C---:B------:R-:W-:Y:S01]  /*1740*/  FADD R10, R0.reuse, -12583039 ;  /* 0xcb40007f000a7421 */ /* 0x040fe20000000000 */
[----:B------:R-:W-:-:S03]  /*1750*/  IMAD.SHL.U32 R0, R0, 0x800000, RZ ;  /* 0x0080000000007824 */ /* 0x000fc600078e00ff */
[C---:B------:R-:W-:Y:S01]  /*1760*/  FFMA R10, R3.reuse, 1.4426950216293334961, -R10 ;  /* 0x3fb8aa3b030a7823 */ /* 0x040fe2000000080a */
[----:B------:R-:W-:Y:S03]  /*1770*/  FCHK P0, R2, R23 ;  /* 0x0000001702007302 */ /* 0x000fe60000000000 */
[----:B------:R-:W-:-:S05]  /*1780*/  FFMA R10, R3, 1.925963033500011079e-08, R10 ;  /* 0x32a57060030a7823 */ /* 0x000fca000000000a */
[----:B------:R-:W1:Y:S01]  /*1790*/  MUFU.EX2 R3, R10 ;  /* 0x0000000a00037308 */ /* 0x000e620000000800 */
[----:B0-----:R-:W-:-:S04]  /*17a0*/  FFMA R12, -R23, R11, 1 ;  /* 0x3f800000170c7423 */ /* 0x001fc8000000010b */
[----:B------:R-:W-:-:S04]  /*17b0*/  FFMA R13, R11, R12, R11 ;  /* 0x0000000c0b0d7223 */ /* 0x000fc8000000000b */
[----:B------:R-:W-:Y:S01]  /*17c0*/  FFMA R12, R2, R13, RZ ;  /* 0x0000000d020c7223 */ /* 0x000fe200000000ff */
[----:B-1----:R-:W-:-:S03]  /*17d0*/  FMUL R0, R0, R3 ;  /* 0x0000000300007220 */ /* 0x002fc60000400000 */
[----:B------:R-:W-:Y:S01]  /*17e0*/  FFMA R3, -R23, R12, R2 ;  /* 0x0000000c17037223 */ /* 0x000fe20000000102 */
[----:B------:R-:W-:-:S03]  /*17f0*/  FADD R11, RZ, R0 ;  /* 0x00000000ff0b7221 */ /* 0x000fc60000000000 */
[----:B------:R-:W-:Y:S01]  /*1800*/  FFMA R19, R13, R3, R12 ;  /* 0x000000030d137223 */ /* 0x000fe2000000000c */
[----:B------:R-:W-:Y:S06]  /*1810*/  @!P0 BRA `(.L_x_5361) ;  /* 0x00000000000c8947 */ /* 0x000fec0003800000 */
[----:B------:R-:W-:Y:S02]  /*1820*/  MOV R3, R23 ;  /* 0x0000001700037202 */ /* 0x000fe40000000f00 */
[----:B------:R-:W-:-:S07]  /*1830*/  MOV R18, 0x1850 ;  /* 0x0000185000127802 */ /* 0x000fce0000000f00 */
[----:B----4-:R-:W-:Y:S05]  /*1840*/  CALL.REL.NOINC `($__internal_106_$__cuda_sm3x_div_rn_noftz_f32_slowpath) ;  /* 0x0000000400dc7944 */ /* 0x010fea0003c00000 */
.L_x_5361:
[----:B------:R-:W-:Y:S05]  /*1850*/  BSYNC.RECONVERGENT B0 ;  /* 0x0000000000007941 */ /* 0x000fea0003800200 */
.L_x_5360:
        /* <DEDUP_REMOVED lines=21> */
.L_x_5363:
[----:B------:R-:W-:Y:S05]  /*19b0*/  BSYNC.RECONVERGENT B0 ;  /* 0x0000000000007941 */ /* 0x000fea0003800200 */
.L_x_5362:
[----:B------:R-:W-:Y:S01]  /*19c0*/  BSSY.RECONVERGENT B0, `(.L_x_5364) ;  /* 0x0000008000007945 */ /* 0x000fe20003800200 */
[----:B------:R-:W-:-:S03]  /*19d0*/  FFMA R23, R23, R16, R10 ;  /* 0x0000001017177223 */ /* 0x000fc6000000000a */
[----:B------:R-:W-:Y:S05]  /*19e0*/  @!P0 BRA `(.L_x_5365) ;  /* 0x0000000000148947 */ /* 0x000fea0003800000 */
[----:B------:R-:W-:Y:S01]  /*19f0*/  MOV R2, R0 ;  /* 0x0000000000027202 */ /* 0x000fe20000000f00 */
[----:B------:R-:W-:Y:S01]  /*1a00*/  IMAD.MOV.U32 R3, RZ, RZ, R11 ;  /* 0x000000ffff037224 */ /* 0x000fe200078e000b */
[----:B------:R-:W-:-:S07]  /*1a10*/  MOV R18, 0x1a30 ;  /* 0x00001a3000127802 */ /* 0x000fce0000000f00 */
[----:B0---4-:R-:W-:Y:S05]  /*1a20*/  CALL.REL.NOINC `($__internal_106_$__cuda_sm3x_div_rn_noftz_f32_slowpath) ;  /* 0x0000000400647944 */ /* 0x011fea0003c00000 */
[----:B------:R-:W-:-:S07]  /*1a30*/  MOV R23, R19 ;  /* 0x0000001300177202 */ /* 0x000fce0000000f00 */
.L_x_5365:
[----:B------:R-:W-:Y:S05]  /*1a40*/  BSYNC.RECONVERGENT B0 ;  /* 0x0000000000007941 */ /* 0x000fea0003800200 */
.L_x_5364:
[----:B------:R-:W-:Y:S04]  /*1a50*/  BSSY.RECONVERGENT B0, `(.L_x_5366) ;  /* 0x000000c000007945 */ /* 0x000fe80003800200 */
[----:B------:R-:W-:Y:S05]  /*1a60*/  @P4 BRA `(.L_x_5367) ;  /* 0x0000000000284947 */ /* 0x000fea0003800000 */
        /* <DEDUP_REMOVED lines=10> */
.L_x_5367:
[----:B------:R-:W-:Y:S05]  /*1b10*/  BSYNC.RECONVERGENT B0 ;  /* 0x0000000000007941 */ /* 0x000fea0003800200 */
.L_x_5366:
[----:B0-----:R-:W-:-:S04]  /*1b20*/  IADD3 R13, P0, PT, R8, R17, RZ ;  /* 0x00000011080d7210 */ /* 0x001fc80007f1e0ff */
[----:B------:R-:W-:Y:S02]  /*1b30*/  IADD3.X R11, PT, PT, R9, R21, RZ, P0, !PT ;  /* 0x00000015090b7210 */ /* 0x000fe400007fe4ff */
[----:B------:R-:W-:-:S04]  /*1b40*/  ISETP.GE.U32.AND P0, PT, R13, UR42, PT ;  /* 0x0000002a0d007c0c */ /* 0x000fc8000bf06070 */
[----:B------:R-:W-:-:S13]  /*1b50*/  ISETP.GE.AND.EX P0, PT, R11, UR43, PT, P0 ;  /* 0x0000002b0b007c0c */ /* 0x000fda000bf06300 */
[----:B------:R-:W-:Y:S05]  /*1b60*/  @!P0 BRA `(.L_x_5368) ;  /* 0xfffffff000688947 */ /* 0x000fea000383ffff */
[----:B------:R-:W-:Y:S05]  /*1b70*/  EXIT ;  /* 0x000000000000794d */ /* 0x000fea0003800000 */
        .weak           $__internal_105_$__cuda_sm20_div_u64
        .type           $__internal_105_$__cuda_sm20_div_u64,@function
        .size           $__internal_105_$__cuda_sm20_div_u64,($__internal_106_$__cuda_sm3x_div_rn_noftz_f32_slowpath - $__internal_105_$__cuda_sm20_div_u64)
$__internal_105_$__cuda_sm20_div_u64:
[----:B------:R-:W0:Y:S08]  /*1b80*/  I2F.U64.RP R11, R8 ;  /* 0x00000008000b7312 */ /* 0x000e300000309000 */
[----:B0-----:R-:W0:Y:S02]  /*1b90*/  MUFU.RCP R11, R11 ;  /* 0x0000000b000b7308 */ /* 0x001e240000001000 */
[----:B0-----:R-:W-:-:S06]  /*1ba0*/  VIADD R4, R11, 0x1ffffffe ;  /* 0x1ffffffe0b047836 */ /* 0x001fcc0000000000 */
[----:B------:R-:W0:Y:S02]  /*1bb0*/  F2I.U64.TRUNC R4, R4 ;  /* 0x0000000400047311 */ /* 0x000e24000020d800 */
[----:B0-----:R-:W-:-:S04]  /*1bc0*/  IMAD.WIDE.U32 R14, R4, R8, RZ ;  /* 0x00000008040e7225 */ /* 0x001fc800078e00ff */
[C---:B------:R-:W-:Y:S01]  /*1bd0*/  IMAD R13, R4.reuse, R9, R15 ;  /* 0x00000009040d7224 */ /* 0x040fe200078e020f */
[----:B------:R-:W-:Y:S01]  /*1be0*/  IADD3 R19, P0, PT, RZ, -R14, RZ ;  /* 0x8000000eff137210 */ /* 0x000fe20007f1e0ff */
[----:B------:R-:W-:Y:S02]  /*1bf0*/  IMAD.MOV.U32 R15, RZ, RZ, R4 ;  /* 0x000000ffff0f7224 */ /* 0x000fe400078e0004 */
[----:B------:R-:W-:Y:S02]  /*1c00*/  IMAD R13, R5, R8, R13 ;  /* 0x00000008050d7224 */ /* 0x000fe400078e020d */
[----:B------:R-:W-:-:S03]  /*1c10*/  IMAD.HI.U32 R14, R4, R19, RZ ;  /* 0x00000013040e7227 */ /* 0x000fc600078e00ff */
[----:B------:R-:W-:-:S05]  /*1c20*/  IADD3.X R13, PT, PT, RZ, ~R13, RZ, P0, !PT ;  /* 0x8000000dff0d7210 */ /* 0x000fca00007fe4ff */
        /* <DEDUP_REMOVED lines=56> */
[----:B------:R-:W-:Y:S06]  /*1fb0*/  RET.REL.NODEC R2 `(_Z15SoftmaxWarpImplI10DirectLoadIffE11DirectStoreIffEfLi1ELi1ELi1ELi2ELb1EL9Algorithm0EEvT_T0_ll) ;  /* 0xffffffe002107950 */ /* 0x000fec0003c3ffff */
        .weak           $__internal_106_$__cuda_sm3x_div_rn_noftz_f32_slowpath
        .type           $__internal_106_$__cuda_sm3x_div_rn_noftz_f32_slowpath,@function
        .size           $__internal_106_$__cuda_sm3x_div_rn_noftz_f32_slowpath,(.L_x_8592 - $__internal_106_$__cuda_sm3x_div_rn_noftz_f32_slowpath)
$__internal_106_$__cuda_sm3x_div_rn_noftz_f32_slowpath:
        /* <DEDUP_REMOVED lines=32> */
[----:B------:R-:W-:Y:S02]  /*21c0*/  @!P0 IMAD.MOV.U32 R20, RZ, RZ, -0x40 ;  /* 0xffffffc0ff148424 */ /* 0x000fe400078e00ff */
[----:B------:R-:W-:-:S03]  /*21d0*/  @!P0 FFMA R2, R2, 1.84467440737095516160e+19, RZ ;  /* 0x5f80000002028823 */ /* 0x000fc600000000ff */
[----:B------:R-:W-:-:S07]  /*21e0*/  @!P1 IADD3 R20, PT, PT, R20, 0x40, RZ ;  /* 0x0000004014149810 */ /* 0x000fce0007ffe0ff */
.L_x_5370:
        /* <DEDUP_REMOVED lines=51> */
.L_x_5377:
[----:B------:R-:W-:-:S04]  /*2520*/  LOP3.LUT R2, R2, 0x80000000, RZ, 0xc0, !PT ;  /* 0x8000000002027812 */ /* 0x000fc800078ec0ff */
[----:B------:R-:W-:Y:S01]  /*2530*/  LOP3.LUT R2, R2, 0x7f800000, RZ, 0xfc, !PT ;  /* 0x7f80000002027812 */ /* 0x000fe200078efcff */
[----:B------:R-:W-:Y:S06]  /*2540*/  BRA `(.L_x_5378) ;  /* 0x0000000000047947 */ /* 0x000fec0003800000 */
.L_x_5376:
[----:B------:R-:W-:-:S07]  /*2550*/  IMAD R2, R25, 0x800000, R2 ;  /* 0x0080000019027824 */ /* 0x000fce00078e0202 */
.L_x_5378:
[----:B------:R-:W-:Y:S05]  /*2560*/  BSYNC.RECONVERGENT B3 ;  /* 0x0000000000037941 */ /* 0x000fea0003800200 */
.L_x_5375:
[----:B------:R-:W-:Y:S05]  /*2570*/  BRA `(.L_x_5379) ;  /* 0x0000000000207947 */ /* 0x000fea0003800000 */
.L_x_5374:
[----:B------:R-:W-:-:S04]  /*2580*/  LOP3.LUT R2, R3, 0x80000000, R2, 0x48, !PT ;  /* 0x8000000003027812 */ /* 0x000fc800078e4802 */
[----:B------:R-:W-:Y:S01]  /*2590*/  LOP3.LUT R2, R2, 0x7f800000, RZ, 0xfc, !PT ;  /* 0x7f80000002027812 */ /* 0x000fe200078efcff */
[----:B------:R-:W-:Y:S06]  /*25a0*/  BRA `(.L_x_5379) ;  /* 0x0000000000147947 */ /* 0x000fec0003800000 */
.L_x_5373:
[----:B------:R-:W-:Y:S01]  /*25b0*/  LOP3.LUT R2, R3, 0x80000000, R2, 0x48, !PT ;  /* 0x8000000003027812 */ /* 0x000fe200078e4802 */
[----:B------:R-:W-:Y:S06]  /*25c0*/  BRA `(.L_x_5379) ;  /* 0x00000000000c7947 */ /* 0x000fec0003800000 */
.L_x_5372:
[----:B------:R-:W0:Y:S01]  /*25d0*/  MUFU.RSQ R2, -QNAN ;  /* 0xffc0000000027908 */ /* 0x000e220000001400 */
[----:B------:R-:W-:Y:S05]  /*25e0*/  BRA `(.L_x_5379) ;  /* 0x0000000000047947 */ /* 0x000fea0003800000 */
.L_x_5371:
[----:B------:R-:W-:-:S07]  /*25f0*/  FADD.FTZ R2, R2, R3 ;  /* 0x0000000302027221 */ /* 0x000fce0000010000 */
.L_x_5379:
[----:B------:R-:W-:Y:S05]  /*2600*/  BSYNC.RECONVERGENT B2 ;  /* 0x0000000000027941 */ /* 0x000fea0003800200 */
.L_x_5369:
[----:B------:R-:W-:Y:S01]  /*2610*/  HFMA2 R3, -RZ, RZ, 0, 0 ;  /* 0x00000000ff037431 */ /* 0x000fe200000001ff */
[----:B0-----:R-:W-:Y:S01]  /*2620*/  MOV R19, R2 ;  /* 0x0000000200137202 */ /* 0x001fe20000000f00 */
[----:B------:R-:W-:-:S04]  /*2630*/  IMAD.MOV.U32 R2, RZ, RZ, R18 ;  /* 0x000000ffff027224 */ /* 0x000fc800078e0012 */
[----:B------:R-:W-:Y:S05]  /*2640*/  RET.REL.NODEC R2 `(_Z15SoftmaxWarpImplI10DirectLoadIffE11DirectStoreIffEfLi1ELi1ELi1ELi2ELb1EL9Algorithm0EEvT_T0_ll) ;  /* 0xffffffd8026c7950 */ /* 0x000fea0003c3ffff */
.L_x_5380:
        /* <DEDUP_REMOVED lines=11> */
.L_x_8592:


//--------------------- .text._Z15SoftmaxWarpImplI10DirectLoadIffE11DirectStoreIffEfLi1ELi1ELi1ELi2ELb0EL9Algorithm0EEvT_T0_ll --------------------------
	.section	.text._Z15SoftmaxWarpImplI10DirectLoadIffE11DirectStoreIffEfLi1ELi1ELi1ELi2ELb0EL9Algorithm0EEvT_T0_ll,"ax",@progbits
	.align	128
        .global         _Z15SoftmaxWarpImplI10DirectLoadIffE11DirectStoreIffEfLi1ELi1ELi1ELi2ELb0EL9Algorithm0EEvT_T0_ll
        .type           _Z15SoftmaxWarpImplI10DirectLoadIffE11DirectStoreIffEfLi1ELi1ELi1ELi2ELb0EL9Algorithm0EEvT_T0_ll,@function
        .size           _Z15SoftmaxWarpImplI10DirectLoadIffE11DirectStoreIffEfLi1ELi1ELi1ELi2ELb0EL9Algorithm0EEvT_T0_ll,(.L_x_8594 - _Z15SoftmaxWarpImplI10DirectLoadIffE11DirectStoreIffEfLi1ELi1ELi1ELi2ELb0EL9Algorithm0EEvT_T0_ll)
        .other          _Z15SoftmaxWarpImplI10DirectLoadIffE11DirectStoreIffEfLi1ELi1ELi1ELi2ELb0EL9Algorithm0EEvT_T0_ll,@"STO_CUDA_ENTRY STV_DEFAULT"
_Z15SoftmaxWarpImplI10DirectLoadIffE11DirectStoreIffEfLi1ELi1ELi1ELi2ELb0EL9Algorithm0EEvT_T0_ll:
.text._Z15SoftmaxWarpImplI10DirectLoadIffE11DirectStoreIffEfLi1ELi1ELi1ELi2ELb0EL9Algorithm0EEvT_T0_ll:
[----:B------:R-:W0:Y:S01]  /*0000*/  LDC R1, c[0x0][0x37c] ;  /* 0x0000df00ff017b82 */ /* 0x000e220000000800 */
[----:B------:R-:W1:Y:S02]  /*0010*/  LDCU.64 UR4, c[0x0][0x3a8] ;  /* 0x00007500ff0477ac */ /* 0x000e640008000a00 */
[----:B-1----:R-:W-:-:S04]  /*0020*/  UISETP.GE.U32.AND UP0, UPT, UR4, 0x2, UPT ;  /* 0x000000020400788c */ /* 0x002fc8000bf06070 */
[----:B------:R-:W-:-:S09]  /*0030*/  UISETP.GE.AND.EX UP0, UPT, UR5, URZ, UPT, UP0 ;  /* 0x000000ff0500728c */ /* 0x000fd2000bf06300 */
[----:B------:R-:W-:Y:S05]  /*0040*/  BRA.U !UP0, `(.L_x_5381) ;  /* 0x0000000108407547 */ /* 0x000fea000b800000 */
        /* <DEDUP_REMOVED lines=16> */
.L_x_5381:
        /* <DEDUP_REMOVED lines=49> */
.L_x_5383:
[----:B------:R-:W-:-:S07]  /*0460*/  MOV R2, 0x480 ;  /* 0x0000048000027802 */ /* 0x000fce0000000f00 */
[----:B0-----:R-:W-:Y:S05]  /*0470*/  CALL.REL.NOINC `($__internal_107_$__cuda_sm20_div_u64) ;  /* 0x00000010009c7944 */ /* 0x001fea0003c00000 */
[----:B------:R-:W-:Y:S01]  /*0480*/  MOV R2, R4 ;  /* 0x0000000400027202 */ /* 0x000fe20000000f00 */
[----:B------:R-:W-:-:S07]  /*0490*/  IMAD.MOV.U32 R3, RZ, RZ, R5 ;  /* 0x000000ffff037224 */ /* 0x000fce00078e0005 */
.L_x_5384:
[----:B------:R-:W-:Y:S05]  /*04a0*/  BSYNC.RECONVERGENT B0 ;  /* 0x0000000000007941 */ /* 0x000fea0003800200 */
.L_x_5382:
[----:B------:R-:W-:Y:S01]  /*04b0*/  IADD3 R12, P1, PT, R2, R0, RZ ;  /* 0x00000000020c7210 */ /* 0x000fe20007f3e0ff */
[----:B------:R-:W1:Y:S01]  /*04c0*/  S2R R4, SR_TID.X ;  /* 0x0000000000047919 */ /* 0x000e620000002100 */
[----:B------:R-:W2:Y:S01]  /*04d0*/  LDC.64 R14, c[0x0][0x358] ;  /* 0x0000d600ff0e7b82 */ /* 0x000ea20000000a00 */
[----:B------:R-:W-:Y:S01]  /*04e0*/  BSSY.RECONVERGENT B0, `(.L_x_5385) ;  /* 0x0000062000007945 */ /* 0x000fe20003800200 */
[----:B------:R-:W-:Y:S01]  /*04f0*/  LOP3.LUT R0, R12, 0x1, RZ, 0xc0, !PT ;  /* 0x000000010c007812 */ /* 0x000fe200078ec0ff */
[----:B------:R-:W-:-:S03]  /*0500*/  IMAD.X R13, RZ, RZ, R3, P1 ;  /* 0x000000ffff0d7224 */ /* 0x000fc600008e0603 */
[----:B------:R-:W-:-:S04]  /*0510*/  ISETP.NE.U32.AND P0, PT, R0, 0x1, PT ;  /* 0x000000010000780c */ /* 0x000fc80003f05070 */
[----:B------:R-:W-:-:S13]  /*0520*/  ISETP.NE.U32.AND.EX P0, PT, RZ, RZ, PT, P0 ;  /* 0x000000ffff00720c */ /* 0x000fda0003f05100 */
[----:B------:R-:W-:Y:S05]  /*0530*/  @!P0 BRA `(.L_x_5386) ;  /* 0x0000000400708947 */ /* 0x000fea0003800000 */
[----:B------:R-:W3:Y:S01]  /*0540*/  LDC.64 R18, c[0x0][0x388] ;  /* 0x0000e200ff127b82 */ /* 0x000ee20000000a00 */
[----:B------:R-:W4:Y:S01]  /*0550*/  LDCU.64 UR4, c[0x0][0x380] ;  /* 0x00007000ff0477ac */ /* 0x000f220008000a00 */
[----:B------:R-:W-:Y:S01]  /*0560*/  HFMA2 R5, -RZ, RZ, 0, 0 ;  /* 0x00000000ff057431 */ /* 0x000fe200000001ff */
[----:B--2---:R-:W-:Y:S02]  /*0570*/  R2UR UR6, R14 ;  /* 0x000000000e0672ca */ /* 0x004fe400000e0000 */
[----:B------:R-:W-:Y:S01]  /*0580*/  R2UR UR7, R15 ;  /* 0x000000000f0772ca */ /* 0x000fe200000e0000 */
[-C--:B---3--:R-:W-:Y:S02]  /*0590*/  IMAD R0, R10, R18.reuse, RZ ;  /* 0x000000120a007224 */ /* 0x088fe400078e02ff */
[----:B-1----:R-:W-:-:S04]  /*05a0*/  IMAD.WIDE.U32 R2, R11, R18, R4 ;  /* 0x000000120b027225 */ /* 0x002fc800078e0004 */
[----:B------:R-:W-:Y:S01]  /*05b0*/  IMAD R17, R11, R19, R0 ;  /* 0x000000130b117224 */ /* 0x000fe200078e0200 */
[----:B----4-:R-:W-:-:S03]  /*05c0*/  LEA R16, P0, R2, UR4, 0x2 ;  /* 0x0000000402107c11 */ /* 0x010fc6000f8010ff */
[----:B------:R-:W-:-:S05]  /*05d0*/  IMAD.IADD R3, R3, 0x1, R17 ;  /* 0x0000000103037824 */ /* 0x000fca00078e0211 */
[----:B------:R-:W-:-:S05]  /*05e0*/  LEA.HI.X R17, R2, UR5, R3, 0x2, P0 ;  /* 0x0000000502117c11 */ /* 0x000fca00080f1403 */
[----:B------:R-:W2:Y:S01]  /*05f0*/  LDG.E R0, desc[UR6][R16.64] ;  /* 0x0000000610007981 */ /* 0x000ea2000c1e1900 */
[----:B------:R-:W-:Y:S01]  /*0600*/  IMAD.WIDE.U32 R2, R18, 0x4, RZ ;  /* 0x0000000412027825 */ /* 0x000fe200078e00ff */
[----:B------:R-:W-:Y:S02]  /*0610*/  R2UR UR4, R14 ;  /* 0x000000000e0472ca */ /* 0x000fe400000e0000 */
[----:B------:R-:W-:Y:S01]  /*0620*/  R2UR UR5, R15 ;  /* 0x000000000f0572ca */ /* 0x000fe200000e0000 */
[----:B------:R-:W-:Y:S01]  /*0630*/  IMAD.SHL.U32 R19, R19, 0x4, RZ ;  /* 0x0000000413137824 */ /* 0x000fe200078e00ff */
[----:B------:R-:W-:-:S04]  /*0640*/  IADD3 R2, P0, PT, R16, R2, RZ ;  /* 0x0000000210027210 */ /* 0x000fc80007f1e0ff */
[----:B------:R-:W-:-:S07]  /*0650*/  IADD3.X R3, PT, PT, R17, R3, R19, P0, !PT ;  /* 0x0000000311037210 */ /* 0x000fce00007fe413 */
[----:B------:R-:W3:Y:S01]  /*0660*/  LDG.E R2, desc[UR4][R2.64] ;  /* 0x0000000402027981 */ /* 0x000ee2000c1e1900 */
[----:B------:R-:W-:Y:S01]  /*0670*/  MOV R18, 0x3bbb989d ;  /* 0x3bbb989d00127802 */ /* 0x000fe20000000f00 */
[----:B------:R-:W-:Y:S01]  /*0680*/  IMAD.MOV.U32 R21, RZ, RZ, 0x437c0000 ;  /* 0x437c0000ff157424 */ /* 0x000fe200078e00ff */
[----:B------:R-:W-:Y:S01]  /*0690*/  BSSY.RECONVERGENT B1, `(.L_x_5387) ;  /* 0x0000023000017945 */ /* 0x000fe20003800200 */
[----:B--2---:R-:W-:-:S05]  /*06a0*/  FMNMX R19, R0, -INF , !PT ;  /* 0xff80000000137809 */ /* 0x004fca0007800000 */
[----:B------:R-:W-:-:S04]  /*06b0*/  FADD R19, R0, -R19 ;  /* 0x8000001300137221 */ /* 0x000fc80000000000 */
[----:B------:R-:W-:-:S04]  /*06c0*/  FFMA.SAT R0, R19, R18, 0.5 ;  /* 0x3f00000013007423 */ /* 0x000fc80000002012 */
[----:B------:R-:W-:-:S04]  /*06d0*/  FFMA.RM R0, R0, R21, 12582913 ;  /* 0x4b40000100007423 */ /* 0x000fc80000004015 */
[----:B------:R-:W-:Y:S01]  /*06e0*/  FADD R16, R0, -12583039 ;  /* 0xcb40007f00107421 */ /* 0x000fe20000000000 */
[----:B---3--:R-:W-:-:S03]  /*06f0*/  FMNMX R3, R2, -INF , !PT ;  /* 0xff80000002037809 */ /* 0x008fc60007800000 */
[C---:B------:R-:W-:Y:S02]  /*0700*/  FFMA R16, R19.reuse, 1.4426950216293334961, -R16 ;  /* 0x3fb8aa3b13107823 */ /* 0x040fe40000000810 */
[----:B------:R-:W-:Y:S01]  /*0710*/  FADD R3, R2, -R3 ;  /* 0x8000000302037221 */ /* 0x000fe20000000000 */
[----:B------:R-:W-:Y:S02]  /*0720*/  IMAD.SHL.U32 R2, R0, 0x800000, RZ ;  /* 0x0080000000027824 */ /* 0x000fe400078e00ff */
        /* <DEDUP_REMOVED lines=8> */
[----:B-1----:R-:W-:-:S03]  /*07b0*/  FMUL R2, R2, R17 ;  /* 0x0000001102027220 */ /* 0x002fc60000400000 */
[----:B------:R-:W1:Y:S01]  /*07c0*/  MUFU.EX2 R3, R18 ;  /* 0x0000001200037308 */ /* 0x000e620000000800 */
[----:B------:R-:W-:-:S07]  /*07d0*/  FADD R21, RZ, R2 ;  /* 0x00000002ff157221 */ /* 0x000fce0000000000 */
[----:B------:R-:W2:Y:S08]  /*07e0*/  MUFU.RCP R17, R21 ;  /* 0x0000001500117308 */ /* 0x000eb00000001000 */
[----:B------:R-:W3:Y:S01]  /*07f0*/  FCHK P0, R2, R21 ;  /* 0x0000001502007302 */ /* 0x000ee20000000000 */
[----:B-1----:R-:W-:Y:S01]  /*0800*/  FMUL R0, R0, R3 ;  /* 0x0000000300007220 */ /* 0x002fe20000400000 */
[----:B--2---:R-:W-:-:S04]  /*0810*/  FFMA R16, -R21, R17, 1 ;  /* 0x3f80000015107423 */ /* 0x004fc80000000111 */
[----:B------:R-:W-:Y:S01]  /*0820*/  FFMA R19, R17, R16, R17 ;  /* 0x0000001011137223 */ /* 0x000fe20000000011 */
[----:B------:R-:W-:-:S03]  /*0830*/  FADD R17, RZ, R0 ;  /* 0x00000000ff117221 */ /* 0x000fc60000000000 */
[----:B------:R-:W-:-:S04]  /*0840*/  FFMA R16, R2, R19, RZ ;  /* 0x0000001302107223 */ /* 0x000fc800000000ff */
[----:B------:R-:W-:-:S04]  /*0850*/  FFMA R3, -R21, R16, R2 ;  /* 0x0000001015037223 */ /* 0x000fc80000000102 */
[----:B------:R-:W-:Y:S01]  /*0860*/  FFMA R19, R19, R3, R16 ;  /* 0x0000000313137223 */ /* 0x000fe20000000010 */
[----:B---3--:R-:W-:Y:S06]  /*0870*/  @!P0 BRA `(.L_x_5388) ;  /* 0x0000000000108947 */ /* 0x008fec0003800000 */
[----:B------:R-:W-:Y:S01]  /*0880*/  IMAD.MOV.U32 R3, RZ, RZ, R21 ;  /* 0x000000ffff037224 */ /* 0x000fe200078e0015 */
[----:B------:R-:W-:-:S07]  /*0890*/  MOV R16, 0x8b0 ;  /* 0x000008b000107802 */ /* 0x000fce0000000f00 */
[----:B0-----:R-:W-:Y:S05]  /*08a0*/  CALL.REL.NOINC `($__internal_108_$__cuda_sm3x_div_rn_noftz_f32_slowpath) ;  /* 0x00000010009c7944 */ /* 0x001fea0003c00000 */
[----:B------:R-:W-:-:S07]  /*08b0*/  IMAD.MOV.U32 R19, RZ, RZ, R23 ;  /* 0x000000ffff137224 */ /* 0x000fce00078e0017 */
.L_x_5388:
[----:B------:R-:W-:Y:S05]  /*08c0*/  BSYNC.RECONVERGENT B1 ;  /* 0x0000000000017941 */ /* 0x000fea0003800200 */
.L_x_5387:
        /* <DEDUP_REMOVED lines=10> */
[----:B------:R-:W-:Y:S01]  /*0970*/  R2UR UR7, R15 ;  /* 0x000000000f0772ca */ /* 0x000fe200000e0000 */
[----:B------:R-:W-:-:S05]  /*0980*/  IMAD.IADD R3, R3, 0x1, R11 ;  /* 0x0000000103037824 */ /* 0x000fca00078e020b */
        /* <DEDUP_REMOVED lines=9> */
[----:B------:R-:W-:Y:S01]  /*0a20*/  MOV R2, R0 ;  /* 0x0000000000027202 */ /* 0x000fe20000000f00 */
[----:B------:R-:W-:Y:S01]  /*0a30*/  IMAD.MOV.U32 R3, RZ, RZ, R17 ;  /* 0x000000ffff037224 */ /* 0x000fe200078e0011 */
[----:B------:R-:W-:-:S07]  /*0a40*/  MOV R16, 0xa60 ;  /* 0x00000a6000107802 */ /* 0x000fce0000000f00 */
[----:B0-----:R-:W-:Y:S05]  /*0a50*/  CALL.REL.NOINC `($__internal_108_$__cuda_sm3x_div_rn_noftz_f32_slowpath) ;  /* 0x0000001000307944 */ /* 0x001fea0003c00000 */
[----:B------:R-:W-:-:S07]  /*0a60*/  IMAD.MOV.U32 R21, RZ, RZ, R23 ;  /* 0x000000ffff157224 */ /* 0x000fce00078e0017 */
.L_x_5390:
[----:B------:R-:W-:Y:S05]  /*0a70*/  BSYNC.RECONVERGENT B1 ;  /* 0x0000000000017941 */ /* 0x000fea0003800200 */
.L_x_5389:
[----:B------:R-:W1:Y:S01]  /*0a80*/  LDC.64 R16, c[0x0][0x398] ;  /* 0x0000e600ff107b82 */ /* 0x000e620000000a00 */
[----:B------:R-:W-:Y:S02]  /*0a90*/  R2UR UR4, R14 ;  /* 0x000000000e0472ca */ /* 0x000fe400000e0000 */
[----:B------:R-:W-:Y:S02]  /*0aa0*/  R2UR UR5, R15 ;  /* 0x000000000f0572ca */ /* 0x000fe400000e0000 */
[----:B-1----:R-:W-:Y:S01]  /*0ab0*/  LEA R2, P0, R16, R10, 0x2 ;  /* 0x0000000a10027211 */ /* 0x002fe200078010ff */
[----:B------:R-:W-:-:S03]  /*0ac0*/  IMAD.MOV.U32 R10, RZ, RZ, R6 ;  /* 0x000000ffff0a7224 */ /* 0x000fc600078e0006 */
[----:B------:R-:W-:Y:S02]  /*0ad0*/  LEA.HI.X R3, R16, R11, R17, 0x2, P0 ;  /* 0x0000000b10037211 */ /* 0x000fe400000f1411 */
[----:B------:R-:W-:-:S05]  /*0ae0*/  MOV R11, R7 ;  /* 0x00000007000b7202 */ /* 0x000fca0000000f00 */
[----:B------:R3:W-:Y:S02]  /*0af0*/  STG.E desc[UR4][R2.64], R21 ;  /* 0x0000001502007986 */ /* 0x0007e4000c101904 */
.L_x_5386:
[----:B------:R-:W-:Y:S05]  /*0b00*/  BSYNC.RECONVERGENT B0 ;  /* 0x0000000000007941 */ /* 0x000fea0003800200 */
.L_x_5385:
[----:B------:R-:W-:-:S04]  /*0b10*/  ISETP.NE.U32.AND P0, PT, R12, RZ, PT ;  /* 0x000000ff0c00720c */ /* 0x000fc80003f05070 */
[----:B------:R-:W-:-:S13]  /*0b20*/  ISETP.NE.AND.EX P0, PT, R13, RZ, PT, P0 ;  /* 0x000000ff0d00720c */ /* 0x000fda0003f05300 */
[----:B------:R-:W-:Y:S05]  /*0b30*/  @!P0 EXIT ;  /* 0x000000000000894d */ /* 0x000fea0003800000 */
[----:B---3--:R-:W3:Y:S08]  /*0b40*/  LDC.64 R2, c[0x0][0x388] ;  /* 0x0000e200ff027b82 */ /* 0x008ef00000000a00 */
[----:B------:R-:W4:Y:S01]  /*0b50*/  LDC.64 R16, c[0x0][0x398] ;  /* 0x0000e600ff107b82 */ /* 0x000f220000000a00 */
[C---:B---3--:R-:W-:Y:S01]  /*0b60*/  SHF.L.U64.HI R12, R2.reuse, 0x2, R3 ;  /* 0x00000002020c7819 */ /* 0x048fe20000010203 */
[----:B------:R-:W-:Y:S01]  /*0b70*/  IMAD.SHL.U32 R13, R2, 0x4, RZ ;  /* 0x00000004020d7824 */ /* 0x000fe200078e00ff */
[----:B----4-:R-:W-:-:S02]  /*0b80*/  SHF.L.U64.HI R17, R16, 0x2, R17 ;  /* 0x0000000210117819 */ /* 0x010fc40000010211 */
[----:B------:R-:W-:-:S07]  /*0b90*/  SHF.L.U32 R19, R16, 0x2, RZ ;  /* 0x0000000210137819 */ /* 0x000fce00000006ff */
.L_x_5399:
[----:B------:R-:W3:Y:S01]  /*0ba0*/  LDCU.128 UR4, c[0x0][0x380] ;  /* 0x00007000ff0477ac */ /* 0x000ee20008000c00 */
[----:B-1----:R-:W-:Y:S02]  /*0bb0*/  IMAD.MOV.U32 R2, RZ, RZ, R4 ;  /* 0x000000ffff027224 */ /* 0x002fe400078e0004 */
[----:B------:R-:W-:Y:S02]  /*0bc0*/  IMAD.MOV.U32 R3, RZ, RZ, RZ ;  /* 0x000000ffff037224 */ /* 0x000fe400078e00ff */
[----:B---3--:R-:W-:Y:S02]  /*0bd0*/  IMAD R0, R10, UR6, RZ ;  /* 0x000000060a007c24 */ /* 0x008fe4000f8e02ff */
[----:B------:R-:W-:Y:S01]  /*0be0*/  IMAD.WIDE.U32 R2, R11, UR6, R2 ;  /* 0x000000060b027c25 */ /* 0x000fe2000f8e0002 */
[----:B--2---:R-:W-:-:S03]  /*0bf0*/  R2UR UR6, R14 ;  /* 0x000000000e0672ca */ /* 0x004fc600000e0000 */
[----:B------:R-:W-:Y:S01]  /*0c00*/  IMAD R7, R11, UR7, R0 ;  /* 0x000000070b077c24 */ /* 0x000fe2000f8e0200 */
[----:B------:R-:W-:Y:S02]  /*0c10*/  R2UR UR7, R15 ;  /* 0x000000000f0772ca */ /* 0x000fe400000e0000 */
[----:B------:R-:W-:Y:S02]  /*0c20*/  LEA R6, P0, R2, UR4, 0x2 ;  /* 0x0000000402067c11 */ /* 0x000fe4000f8010ff */
[----:B------:R-:W-:-:S04]  /*0c30*/  IADD3 R3, PT, PT, R3, R7, RZ ;  /* 0x0000000703037210 */ /* 0x000fc80007ffe0ff */
[----:B------:R-:W-:-:S05]  /*0c40*/  LEA.HI.X R7, R2, UR5, R3, 0x2, P0 ;  /* 0x0000000502077c11 */ /* 0x000fca00080f1403 */
[----:B------:R-:W2:Y:S01]  /*0c50*/  LDG.E R0, desc[UR6][R6.64] ;  /* 0x0000000606007981 */ /* 0x000ea2000c1e1900 */
[----:B------:R-:W-:Y:S02]  /*0c60*/  R2UR UR4, R14 ;  /* 0x000000000e0472ca */ /* 0x000fe400000e0000 */
[----:B------:R-:W-:Y:S02]  /*0c70*/  R2UR UR5, R15 ;  /* 0x000000000f0572ca */ /* 0x000fe400000e0000 */
[----:B------:R-:W-:-:S05]  /*0c80*/  IADD3 R2, P0, PT, R6, R13, RZ ;  /* 0x0000000d06027210 */ /* 0x000fca0007f1e0ff */
[----:B------:R-:W-:-:S06]  /*0c90*/  IMAD.X R3, R7, 0x1, R12, P0 ;  /* 0x0000000107037824 */ /* 0x000fcc00000e060c */
[----:B------:R-:W3:Y:S01]  /*0ca0*/  LDG.E R2, desc[UR4][R2.64] ;  /* 0x0000000402027981 */ /* 0x000ee2000c1e1900 */
[----:B------:R-:W-:Y:S02]  /*0cb0*/  HFMA2 R23, -RZ, RZ, 3.7421875, 0 ;  /* 0x437c0000ff177431 */ /* 0x000fe400000001ff */
[----:B------:R-:W-:Y:S01]  /*0cc0*/  IMAD.MOV.U32 R16, RZ, RZ, 0x3bbb989d ;  /* 0x3bbb989dff107424 */ /* 0x000fe200078e00ff */
[----:B------:R-:W-:Y:S01]  /*0cd0*/  BSSY.RECONVERGENT B0, `(.L_x_5391) ;  /* 0x0000022000007945 */ /* 0x000fe20003800200 */
[----:B--2---:R-:W-:-:S05]  /*0ce0*/  FMNMX R21, R0, -INF , !PT ;  /* 0xff80000000157809 */ /* 0x004fca0007800000 */
[----:B------:R-:W-:-:S04]  /*0cf0*/  FADD R21, R0, -R21 ;  /* 0x8000001500157221 */ /* 0x000fc80000000000 */
[----:B------:R-:W-:-:S04]  /*0d00*/  FFMA.SAT R0, R21, R16, 0.5 ;  /* 0x3f00000015007423 */ /* 0x000fc80000002010 */
[----:B------:R-:W-:Y:S01]  /*0d10*/  FFMA.RM R0, R0, R23, 12582913 ;  /* 0x4b40000100007423 */ /* 0x000fe20000004017 */
[----:B---3--:R-:W-:-:S03]  /*0d20*/  FMNMX R3, R2, -INF , !PT ;  /* 0xff80000002037809 */ /* 0x008fc60007800000 */
[----:B------:R-:W-:-:S04]  /*0d30*/  FADD R6, R0, -12583039 ;  /* 0xcb40007f00067421 */ /* 0x000fc80000000000 */
[C---:B------:R-:W-:Y:S01]  /*0d40*/  FFMA R6, R21.reuse, 1.4426950216293334961, -R6 ;  /* 0x3fb8aa3b15067823 */ /* 0x040fe20000000806 */
[----:B------:R-:W-:Y:S01]  /*0d50*/  FADD R3, R2, -R3 ;  /* 0x8000000302037221 */ /* 0x000fe20000000000 */
[----:B------:R-:W-:Y:S02]  /*0d60*/  IMAD.SHL.U32 R2, R0, 0x800000, RZ ;  /* 0x0080000000027824 */ /* 0x000fe400078e00ff */
[----:B------:R-:W-:Y:S01]  /*0d70*/  FFMA R6, R21, 1.925963033500011079e-08, R6 ;  /* 0x32a5706015067823 */ /* 0x000fe20000000006 */
[----:B------:R-:W-:-:S03]  /*0d80*/  FFMA.SAT R0, R3, R16, 0.5 ;  /* 0x3f00000003007423 */ /* 0x000fc60000002010 */
[----:B------:R-:W1:Y:S01]  /*0d90*/  MUFU.EX2 R7, R6 ;  /* 0x0000000600077308 */ /* 0x000e620000000800 */
[----:B------:R-:W-:-:S04]  /*0da0*/  FFMA.RM R0, R0, R23, 12582913 ;  /* 0x4b40000100007423 */ /* 0x000fc80000004017 */
[C---:B------:R-:W-:Y:S01]  /*0db0*/  FADD R16, R0.reuse, -12583039 ;  /* 0xcb40007f00107421 */ /* 0x040fe20000000000 */
[----:B------:R-:W-:-:S03]  /*0dc0*/  IMAD.SHL.U32 R0, R0, 0x800000, RZ ;  /* 0x0080000000007824 */ /* 0x000fc600078e00ff */
[----:B------:R-:W-:-:S04]  /*0dd0*/  FFMA R16, R3, 1.4426950216293334961, -R16 ;  /* 0x3fb8aa3b03107823 */ /* 0x000fc80000000810 */
[----:B------:R-:W-:Y:S01]  /*0de0*/  FFMA R16, R3, 1.925963033500011079e-08, R16 ;  /* 0x32a5706003107823 */ /* 0x000fe20000000010 */
[----:B-1----:R-:W-:-:S03]  /*0df0*/  FMUL R2, R2, R7 ;  /* 0x0000000702027220 */ /* 0x002fc60000400000 */
[----:B------:R-:W1:Y:S01]  /*0e00*/  MUFU.EX2 R3, R16 ;  /* 0x0000001000037308 */ /* 0x000e620000000800 */
[----:B------:R-:W-:-:S07]  /*0e10*/  FADD R25, RZ, R2 ;  /* 0x00000002ff197221 */ /* 0x000fce0000000000 */
[----:B------:R-:W2:Y:S08]  /*0e20*/  MUFU.RCP R7, R25 ;  /* 0x0000001900077308 */ /* 0x000eb00000001000 */
[----:B------:R-:W3:Y:S01]  /*0e30*/  FCHK P0, R2, R25 ;  /* 0x0000001902007302 */ /* 0x000ee20000000000 */
[----:B-1----:R-:W-:-:S04]  /*0e40*/  FMUL R0, R0, R3 ;  /* 0x0000000300007220 */ /* 0x002fc80000400000 */
[----:B------:R-:W-:Y:S01]  /*0e50*/  FADD R21, RZ, R0 ;  /* 0x00000000ff157221 */ /* 0x000fe20000000000 */
        /* <DEDUP_REMOVED lines=8> */
[----:B0-----:R-:W-:Y:S05]  /*0ee0*/  CALL.REL.NOINC `($__internal_108_$__cuda_sm3x_div_rn_noftz_f32_slowpath) ;  /* 0x0000000c000c7944 */ /* 0x001fea0003c00000 */
.L_x_5392:
[----:B------:R-:W-:Y:S05]  /*0ef0*/  BSYNC.RECONVERGENT B0 ;  /* 0x0000000000007941 */ /* 0x000fea0003800200 */
.L_x_5391:
[----:B------:R-:W1:Y:S01]  /*0f00*/  LDCU.128 UR4, c[0x0][0x390] ;  /* 0x00007200ff0477ac */ /* 0x000e620008000c00 */
[----:B------:R-:W-:Y:S01]  /*0f10*/  IMAD.MOV.U32 R2, RZ, RZ, R4 ;  /* 0x000000ffff027224 */ /* 0x000fe200078e0004 */
[----:B------:R-:W2:Y:S01]  /*0f20*/  MUFU.RCP R16, R21 ;  /* 0x0000001500107308 */ /* 0x000ea20000001000 */
[----:B------:R-:W-:Y:S01]  /*0f30*/  IMAD.MOV.U32 R3, RZ, RZ, RZ ;  /* 0x000000ffff037224 */ /* 0x000fe200078e00ff */
        /* <DEDUP_REMOVED lines=18> */
[----:B------:R-:W-:Y:S01]  /*1060*/  MOV R16, 0x1090 ;  /* 0x0000109000107802 */ /* 0x000fe20000000f00 */
[----:B------:R-:W-:-:S07]  /*1070*/  IMAD.MOV.U32 R3, RZ, RZ, R21 ;  /* 0x000000ffff037224 */ /* 0x000fce00078e0015 */
[----:B0-----:R-:W-:Y:S05]  /*1080*/  CALL.REL.NOINC `($__internal_108_$__cuda_sm3x_div_rn_noftz_f32_slowpath) ;  /* 0x0000000800a47944 */ /* 0x001fea0003c00000 */
[----:B------:R-:W-:-:S07]  /*1090*/  MOV R25, R23 ;  /* 0x0000001700197202 */ /* 0x000fce0000000f00 */
.L_x_5394:
[----:B------:R-:W-:Y:S05]  /*10a0*/  BSYNC.RECONVERGENT B0 ;  /* 0x0000000000007941 */ /* 0x000fea0003800200 */
.L_x_5393:
[----:B------:R-:W1:Y:S01]  /*10b0*/  LDCU.128 UR4, c[0x0][0x380] ;  /* 0x00007000ff0477ac */ /* 0x000e620008000c00 */
[----:B------:R-:W-:Y:S01]  /*10c0*/  IADD3 R11, P0, PT, R8, R11, RZ ;  /* 0x0000000b080b7210 */ /* 0x000fe20007f1e0ff */
[----:B------:R-:W-:Y:S02]  /*10d0*/  HFMA2 R21, -RZ, RZ, 0, 0 ;  /* 0x00000000ff157431 */ /* 0x000fe400000001ff */
[----:B------:R-:W-:Y:S01]  /*10e0*/  IMAD.MOV.U32 R20, RZ, RZ, R4 ;  /* 0x000000ffff147224 */ /* 0x000fe200078e0004 */
[----:B------:R-:W-:Y:S01]  /*10f0*/  R2UR UR8, R14 ;  /* 0x000000000e0872ca */ /* 0x000fe200000e0000 */
[----:B------:R-:W-:Y:S01]  /*1100*/  IMAD.X R10, R9, 0x1, R10, P0 ;  /* 0x00000001090a7824 */ /* 0x000fe200000e060a */
[----:B------:R-:W-:Y:S02]  /*1110*/  R2UR UR9, R15 ;  /* 0x000000000f0972ca */ /* 0x000fe400000e0000 */
[----:B------:R-:W-:Y:S01]  /*1120*/  IADD3 R2, P0, PT, R6, R19, RZ ;  /* 0x0000001306027210 */ /* 0x000fe20007f1e0ff */
[----:B-1----:R-:W-:-:S02]  /*1130*/  IMAD R0, R10, UR6, RZ ;  /* 0x000000060a007c24 */ /* 0x002fc4000f8e02ff */
[----:B------:R-:W-:Y:S01]  /*1140*/  IMAD.WIDE.U32 R20, R11, UR6, R20 ;  /* 0x000000060b147c25 */ /* 0x000fe2000f8e0014 */
[----:B------:R-:W-:-:S03]  /*1150*/  R2UR UR6, R14 ;  /* 0x000000000e0672ca */ /* 0x000fc600000e0000 */
[----:B------:R-:W-:Y:S01]  /*1160*/  IMAD R3, R11, UR7, R0 ;  /* 0x000000070b037c24 */ /* 0x000fe2000f8e0200 */
[----:B------:R-:W-:Y:S02]  /*1170*/  R2UR UR7, R15 ;  /* 0x000000000f0772ca */ /* 0x000fe400000e0000 */
[----:B------:R-:W-:Y:S01]  /*1180*/  LEA R6, P1, R20, UR4, 0x2 ;  /* 0x0000000414067c11 */ /* 0x000fe2000f8210ff */
[----:B------:R-:W-:Y:S01]  /*1190*/  IMAD.IADD R21, R21, 0x1, R3 ;  /* 0x0000000115157824 */ /* 0x000fe200078e0203 */
[----:B------:R-:W-:-:S04]  /*11a0*/  IADD3.X R3, PT, PT, R7, R17, RZ, P0, !PT ;  /* 0x0000001107037210 */ /* 0x000fc800007fe4ff */
[----:B------:R-:W-:Y:S01]  /*11b0*/  LEA.HI.X R7, R20, UR5, R21, 0x2, P1 ;  /* 0x0000000514077c11 */ /* 0x000fe200088f1415 */
[----:B------:R1:W-:Y:S04]  /*11c0*/  STG.E desc[UR8][R2.64], R25 ;  /* 0x0000001902007986 */ /* 0x0003e8000c101908 */
[----:B------:R-:W2:Y:S01]  /*11d0*/  LDG.E R0, desc[UR6][R6.64] ;  /* 0x0000000606007981 */ /* 0x000ea2000c1e1900 */
[----:B------:R-:W-:Y:S02]  /*11e0*/  R2UR UR4, R14 ;  /* 0x000000000e0472ca */ /* 0x000fe400000e0000 */
[----:B------:R-:W-:Y:S02]  /*11f0*/  R2UR UR5, R15 ;  /* 0x000000000f0572ca */ /* 0x000fe400000e0000 */
[----:B------:R-:W-:-:S05]  /*1200*/  IADD3 R20, P0, PT, R6, R13, RZ ;  /* 0x0000000d06147210 */ /* 0x000fca0007f1e0ff */
[----:B------:R-:W-:-:S06]  /*1210*/  IMAD.X R21, R7, 0x1, R12, P0 ;  /* 0x0000000107157824 */ /* 0x000fcc00000e060c */
[----:B------:R-:W1:Y:S01]  /*1220*/  LDG.E R20, desc[UR4][R20.64] ;  /* 0x0000000414147981 */ /* 0x000e62000c1e1900 */
[----:B------:R-:W-:Y:S01]  /*1230*/  MOV R16, 0x3bbb989d ;  /* 0x3bbb989d00107802 */ /* 0x000fe20000000f00 */
[----:B------:R-:W-:Y:S01]  /*1240*/  IMAD.MOV.U32 R27, RZ, RZ, 0x437c0000 ;  /* 0x437c0000ff1b7424 */ /* 0x000fe200078e00ff */
[----:B------:R-:W-:Y:S01]  /*1250*/  BSSY.RECONVERGENT B0, `(.L_x_5395) ;  /* 0x0000022000007945 */ /* 0x000fe20003800200 */
[----:B--2---:R-:W-:-:S05]  /*1260*/  FMNMX R23, R0, -INF , !PT ;  /* 0xff80000000177809 */ /* 0x004fca0007800000 */
[----:B------:R-:W-:-:S04]  /*1270*/  FADD R23, R0, -R23 ;  /* 0x8000001700177221 */ /* 0x000fc80000000000 */
[----:B------:R-:W-:-:S04]  /*1280*/  FFMA.SAT R0, R23, R16, 0.5 ;  /* 0x3f00000017007423 */ /* 0x000fc80000002010 */
[----:B------:R-:W-:Y:S01]  /*1290*/  FFMA.RM R0, R0, R27, 12582913 ;  /* 0x4b40000100007423 */ /* 0x000fe2000000401b */
[----:B-1----:R-:W-:-:S03]  /*12a0*/  FMNMX R3, R20, -INF , !PT ;  /* 0xff80000014037809 */ /* 0x002fc60007800000 */
[----:B------:R-:W-:-:S04]  /*12b0*/  FADD R2, R0, -12583039 ;  /* 0xcb40007f00027421 */ /* 0x000fc80000000000 */
[----:B------:R-:W-:Y:S01]  /*12c0*/  FFMA R2, R23, 1.4426950216293334961, -R2 ;  /* 0x3fb8aa3b17027823 */ /* 0x000fe20000000802 */
[----:B------:R-:W-:-:S03]  /*12d0*/  FADD R3, R20, -R3 ;  /* 0x8000000314037221 */ /* 0x000fc60000000000 */
[----:B------:R-:W-:Y:S01]  /*12e0*/  FFMA R23, R23, 1.925963033500011079e-08, R2 ;  /* 0x32a5706017177823 */ /* 0x000fe20000000002 */
[----:B------:R-:W-:Y:S01]  /*12f0*/  SHF.L.U32 R2, R0, 0x17, RZ ;  /* 0x0000001700027819 */ /* 0x000fe200000006ff */
[----:B------:R-:W-:-:S04]  /*1300*/  FFMA.SAT R0, R3, R16, 0.5 ;  /* 0x3f00000003007423 */ /* 0x000fc80000002010 */
        /* <DEDUP_REMOVED lines=22> */
.L_x_5396:
[----:B------:R-:W-:Y:S05]  /*1470*/  BSYNC.RECONVERGENT B0 ;  /* 0x0000000000007941 */ /* 0x000fea0003800200 */
.L_x_5395:
[----:B------:R-:W1:Y:S01]  /*1480*/  LDCU.128 UR4, c[0x0][0x390] ;  /* 0x00007200ff0477ac */ /* 0x000e620008000c00 */
[----:B------:R-:W-:Y:S02]  /*1490*/  HFMA2 R3, -RZ, RZ, 0, 0 ;  /* 0x00000000ff037431 */ /* 0x000fe400000001ff */
[----:B------:R-:W-:Y:S01]  /*14a0*/  IMAD.MOV.U32 R2, RZ, RZ, R4 ;  /* 0x000000ffff027224 */ /* 0x000fe200078e0004 */
        /* <DEDUP_REMOVED lines=22> */
[----:B------:R-:W-:-:S07]  /*1610*/  MOV R25, R23 ;  /* 0x0000001700197202 */ /* 0x000fce0000000f00 */
.L_x_5398:
[----:B------:R-:W-:Y:S05]  /*1620*/  BSYNC.RECONVERGENT B0 ;  /* 0x0000000000007941 */ /* 0x000fea0003800200 */
.L_x_5397:
[----:B------:R-:W1:Y:S01]  /*1630*/  LDCU.64 UR4, c[0x0][0x3a0] ;  /* 0x00007400ff0477ac */ /* 0x000e620008000a00 */
[----:B------:R-:W-:Y:S02]  /*1640*/  IADD3 R2, P0, PT, R6, R19, RZ ;  /* 0x0000001306027210 */ /* 0x000fe40007f1e0ff */
[----:B------:R-:W-:Y:S02]  /*1650*/  R2UR UR6, R14 ;  /* 0x000000000e0672ca */ /* 0x000fe400000e0000 */
[----:B------:R-:W-:Y:S01]  /*1660*/  R2UR UR7, R15 ;  /* 0x000000000f0772ca */ /* 0x000fe200000e0000 */
[----:B------:R-:W-:Y:S01]  /*1670*/  IMAD.X R3, R7, 0x1, R17, P0 ;  /* 0x0000000107037824 */ /* 0x000fe200000e0611 */
[----:B------:R-:W-:-:S04]  /*1680*/  IADD3 R11, P0, PT, R8, R11, RZ ;  /* 0x0000000b080b7210 */ /* 0x000fc80007f1e0ff */
[----:B------:R-:W-:Y:S02]  /*1690*/  IADD3.X R10, PT, PT, R9, R10, RZ, P0, !PT ;  /* 0x0000000a090a7210 */ /* 0x000fe400007fe4ff */
[----:B-1----:R-:W-:-:S05]  /*16a0*/  ISETP.GE.U32.AND P0, PT, R11, UR4, PT ;  /* 0x000000040b007c0c */ /* 0x002fca000bf06070 */
[----:B------:R3:W-:Y:S01]  /*16b0*/  STG.E desc[UR6][R2.64], R25 ;  /* 0x0000001902007986 */ /* 0x0007e2000c101906 */
[----:B------:R-:W-:-:S13]  /*16c0*/  ISETP.GE.AND.EX P0, PT, R10, UR5, PT, P0 ;  /* 0x000000050a007c0c */ /* 0x000fda000bf06300 */
[----:B---3--:R-:W-:Y:S05]  /*16d0*/  @!P0 BRA `(.L_x_5399) ;  /* 0xfffffff400308947 */ /* 0x008fea000383ffff */
[----:B------:R-:W-:Y:S05]  /*16e0*/  EXIT ;  /* 0x000000000000794d */ /* 0x000fea0003800000 */
        .weak           $__internal_107_$__cuda_sm20_div_u64
        .type           $__internal_107_$__cuda_sm20_div_u64,@function
        .size           $__internal_107_$__cuda_sm20_div_u64,($__internal_108_$__cuda_sm3x_div_rn_noftz_f32_slowpath - $__internal_107_$__cuda_sm20_div_u64)
$__internal_107_$__cuda_sm20_div_u64:
        /* <DEDUP_REMOVED lines=54> */
[----:B------:R-:W-:Y:S02]  /*1a50*/  IADD3 R4, P2, PT, R15, 0x1, RZ ;  /* 0x000000010f047810 */ /* 0x000fe40007f5e0ff */
[----:B------:R-:W-:Y:S02]  /*1a60*/  SEL R14, R14, R16, P0 ;  /* 0x000000100e0e7207 */ /* 0x000fe40000000000 */
[----:B------:R-:W-:Y:S01]  /*1a70*/  ISETP.GE.U32.AND P0, PT, R3, R8, PT ;  /* 0x000000080300720c */ /* 0x000fe20003f06070 */
[----:B------:R-:W-:Y:S01]  /*1a80*/  IMAD.X R5, RZ, RZ, R12, P2 ;  /* 0x000000ffff057224 */ /* 0x000fe200010e060c */
[----:B------:R-:W-:Y:S01]  /*1a90*/  ISETP.NE.U32.AND P1, PT, R8, RZ, PT ;  /* 0x000000ff0800720c */ /* 0x000fe20003f25070 */
[----:B------:R-:W-:Y:S01]  /*1aa0*/  HFMA2 R3, -RZ, RZ, 0, 0 ;  /* 0x00000000ff037431 */ /* 0x000fe200000001ff */
[----:B------:R-:W-:-:S02]  /*1ab0*/  ISETP.GE.U32.AND.EX P0, PT, R14, R9, PT, P0 ;  /* 0x000000090e00720c */ /* 0x000fc40003f06100 */
[----:B------:R-:W-:Y:S02]  /*1ac0*/  ISETP.NE.AND.EX P1, PT, R9, RZ, PT, P1 ;  /* 0x000000ff0900720c */ /* 0x000fe40003f25310 */
[----:B------:R-:W-:Y:S02]  /*1ad0*/  SEL R4, R4, R15, P0 ;  /* 0x0000000f04047207 */ /* 0x000fe40000000000 */
[----:B------:R-:W-:Y:S02]  /*1ae0*/  SEL R5, R5, R12, P0 ;  /* 0x0000000c05057207 */ /* 0x000fe40000000000 */
[----:B------:R-:W-:Y:S02]  /*1af0*/  SEL R4, R4, 0xffffffff, P1 ;  /* 0xffffffff04047807 */ /* 0x000fe40000800000 */
[----:B------:R-:W-:Y:S01]  /*1b00*/  SEL R5, R5, 0xffffffff, P1 ;  /* 0xffffffff05057807 */ /* 0x000fe20000800000 */
[----:B------:R-:W-:Y:S06]  /*1b10*/  RET.REL.NODEC R2 `(_Z15SoftmaxWarpImplI10DirectLoadIffE11DirectStoreIffEfLi1ELi1ELi1ELi2ELb0EL9Algorithm0EEvT_T0_ll) ;  /* 0xffffffe402387950 */ /* 0x000fec0003c3ffff */
        .weak           $__internal_108_$__cuda_sm3x_div_rn_noftz_f32_slowpath
        .type           $__internal_108_$__cuda_sm3x_div_rn_noftz_f32_slowpath,@function
        .size           $__internal_108_$__cuda_sm3x_div_rn_noftz_f32_slowpath,(.L_x_8594 - $__internal_108_$__cuda_sm3x_div_rn_noftz_f32_slowpath)
$__internal_108_$__cuda_sm3x_div_rn_noftz_f32_slowpath:
        /* <DEDUP_REMOVED lines=34> */
.L_x_5401:
        /* <DEDUP_REMOVED lines=51> */
.L_x_5408:
[----:B------:R-:W-:-:S04]  /*2070*/  LOP3.LUT R2, R2, 0x80000000, RZ, 0xc0, !PT ;  /* 0x8000000002027812 */ /* 0x000fc800078ec0ff */
[----:B------:R-:W-:Y:S01]  /*2080*/  LOP3.LUT R2, R2, 0x7f800000, RZ, 0xfc, !PT ;  /* 0x7f80000002027812 */ /* 0x000fe200078efcff */
[----:B------:R-:W-:Y:S06]  /*2090*/  BRA `(.L_x_5409) ;  /* 0x0000000000047947 */ /* 0x000fec0003800000 */
.L_x_5407:
[----:B------:R-:W-:-:S07]  /*20a0*/  IMAD R2, R25, 0x800000, R2 ;  /* 0x0080000019027824 */ /* 0x000fce00078e0202 */
.L_x_5409:
[----:B------:R-:W-:Y:S05]  /*20b0*/  BSYNC.RECONVERGENT B3 ;  /* 0x0000000000037941 */ /* 0x000fea0003800200 */
.L_x_5406:
[----:B------:R-:W-:Y:S05]  /*20c0*/  BRA `(.L_x_5410) ;  /* 0x0000000000207947 */ /* 0x000fea0003800000 */
.L_x_5405:
[----:B------:R-:W-:-:S04]  /*20d0*/  LOP3.LUT R2, R3, 0x80000000, R2, 0x48, !PT ;  /* 0x8000000003027812 */ /* 0x000fc800078e4802 */
[----:B------:R-:W-:Y:S01]  /*20e0*/  LOP3.LUT R2, R2, 0x7f800000, RZ, 0xfc, !PT ;  /* 0x7f80000002027812 */ /* 0x000fe200078efcff */
[----:B------:R-:W-:Y:S06]  /*20f0*/  BRA `(.L_x_5410) ;  /* 0x0000000000147947 */ /* 0x000fec0003800000 */
.L_x_5404:
[----:B------:R-:W-:Y:S01]  /*2100*/  LOP3.LUT R2, R3, 0x80000000, R2, 0x48, !PT ;  /* 0x8000000003027812 */ /* 0x000fe200078e4802 */
[----:B------:R-:W-:Y:S06]  /*2110*/  BRA `(.L_x_5410) ;  /* 0x00000000000c7947 */ /* 0x000fec0003800000 */
.L_x_5403:
[----:B------:R-:W0:Y:S01]  /*2120*/  MUFU.RSQ R2, -QNAN ;  /* 0xffc0000000027908 */ /* 0x000e220000001400 */
[----:B------:R-:W-:Y:S05]  /*2130*/  BRA `(.L_x_5410) ;  /* 0x0000000000047947 */ /* 0x000fea0003800000 */
.L_x_5402:
[----:B------:R-:W-:-:S07]  /*2140*/  FADD.FTZ R2, R2, R3 ;  /* 0x0000000302027221 */ /* 0x000fce0000010000 */
.L_x_5410:
[----:B------:R-:W-:Y:S05]  /*2150*/  BSYNC.RECONVERGENT B2 ;  /* 0x0000000000027941 */ /* 0x000fea0003800200 */
.L_x_5400:
[----:B------:R-:W-:Y:S01]  /*2160*/  HFMA2 R3, -RZ, RZ, 0, 0 ;  /* 0x00000000ff037431 */ /* 0x000fe200000001ff */
[----:B0-----:R-:W-:Y:S01]  /*2170*/  MOV R23, R2 ;  /* 0x0000000200177202 */ /* 0x001fe20000000f00 */
[----:B------:R-:W-:-:S04]  /*2180*/  IMAD.MOV.U32 R2, RZ, RZ, R16 ;  /* 0x000000ffff027224 */ /* 0x000fc800078e0010 */
[----:B------:R-:W-:Y:S05]  /*2190*/  RET.REL.NODEC R2 `(_Z15SoftmaxWarpImplI10DirectLoadIffE11DirectStoreIffEfLi1ELi1ELi1ELi2ELb0EL9Algorithm0EEvT_T0_ll) ;  /* 0xffffffdc02987950 */ /* 0x000fea0003c3ffff */
.L_x_5411:
        /* <DEDUP_REMOVED lines=14> */
.L_x_8594:


//--------------------- .text._Z15SoftmaxWarpImplI10DirectLoadIffE11DirectStoreIffEfLi2ELi32ELi32ELi1ELb1EL9Algorithm0EEvT_T0_ll --------------------------
	.section	.text._Z15SoftmaxWarpImplI10DirectLoadIffE11DirectStoreIffEfLi2ELi32ELi32ELi1ELb1EL9Algorithm0EEvT_T0_ll,"ax",@progbits
	.align	128
        .global         _Z15SoftmaxWarpImplI10DirectLoadIffE11DirectStoreIffEfLi2ELi32ELi32ELi1ELb1EL9Algorithm0EEvT_T0_ll
        .type           _Z15SoftmaxWarpImplI10DirectLoadIffE11DirectStoreIffEfLi2ELi32ELi32ELi1ELb1EL9Algorithm0EEvT_T0_ll,@function
        .size           _Z15SoftmaxWarpImplI10DirectLoadIffE11DirectStoreIffEfLi2ELi32ELi32ELi1ELb1EL9Algorithm0EEvT_T0_ll,(.L_x_8595 - _Z15SoftmaxWarpImplI10DirectLoadIffE11DirectStoreIffEfLi2ELi32ELi32ELi1ELb1EL9Algorithm0EEvT_T0_ll)
        .other          _Z15SoftmaxWarpImplI10DirectLoadIffE11DirectStoreIffEfLi2ELi32ELi32ELi1ELb1EL9Algorithm0EEvT_T0_ll,@"STO_CUDA_ENTRY STV_DEFAULT"
_Z15SoftmaxWarpImplI10DirectLoadIffE11DirectStoreIffEfLi2ELi32ELi32ELi1ELb1EL9Algorithm0EEvT_T0_ll:
.text._Z15SoftmaxWarpImplI10DirectLoadIffE11DirectStoreIffEfLi2ELi32ELi32ELi1ELb1EL9Algorithm0EEvT_T0_ll:
        /* <DEDUP_REMOVED lines=24> */
.L_x_5412:
        /* <DEDUP_REMOVED lines=12> */
[----:B------:R-:W2:Y:S01]  /*0240*/  LDC.64 R42, c[0x0][0x358] ;  /* 0x0000d600ff2a7b82 */ /* 0x000ea20000000a00 */
[----:B-1----:R-:W-:-:S04]  /*0250*/  SHF.L.U32 R74, R74, 0x1, RZ ;  /* 0x000000014a4a7819 */ /* 0x002fc800000006ff */
[C---:B------:R-:W-:Y:S01]  /*0260*/  IADD3 R72, PT, PT, R74.reuse, 0x40, RZ ;  /* 0x000000404a487810 */ /* 0x040fe20007ffe0ff */
[C---:B------:R-:W-:Y:S01]  /*0270*/  VIADD R50, R74.reuse, 0x300 ;  /* 0x000003004a327836 */ /* 0x040fe20000000000 */
        /* <DEDUP_REMOVED lines=12> */
[----:B--2---:R-:W-:-:S07]  /*0340*/  IADD3 R44, PT, PT, R74, 0x3c0, RZ ;  /* 0x000003c04a2c7810 */ /* 0x004fce0007ffe0ff */
.L_x_5510:
[----:B-1--4-:R-:W1:Y:S01]  /*0350*/  LDC.64 R6, c[0x0][0x388] ;  /* 0x0000e200ff067b82 */ /* 0x012e620000000a00 */
[----:B------:R-:W-:-:S04]  /*0360*/  ISETP.GE.U32.AND P0, PT, R74, UR40, PT ;  /* 0x000000284a007c0c */ /* 0x000fc8000bf06070 */
[----:B------:R-:W-:Y:S02]  /*0370*/  ISETP.GE.AND.EX P3, PT, RZ, UR41, PT, P0 ;  /* 0x00000029ff007c0c */ /* 0x000fe4000bf66300 */
[----:B------:R-:W-:Y:S01]  /*0380*/  ISETP.GE.U32.AND P0, PT, R72, UR40, PT ;  /* 0x0000002848007c0c */ /* 0x000fe2000bf06070 */
[----:B--23--:R-:W2:Y:S01]  /*0390*/  LDC.64 R4, c[0x0][0x388] ;  /* 0x0000e200ff047b82 */ /* 0x00cea20000000a00 */
[----:B------:R-:W-:Y:S02]  /*03a0*/  P2R R49, PR, RZ, 0x8 ;  /* 0x00000008ff317803 */ /* 0x000fe40000000000 */
[----:B------:R-:W-:Y:S02]  /*03b0*/  ISETP.GE.AND.EX P6, PT, RZ, UR41, PT, P0 ;  /* 0x00000029ff007c0c */ /* 0x000fe4000bfc6300 */
[----:B------:R-:W-:Y:S02]  /*03c0*/  ISETP.GE.U32.AND P0, PT, R70, UR40, PT ;  /* 0x0000002846007c0c */ /* 0x000fe4000bf06070 */
[----:B------:R-:W-:Y:S01]  /*03d0*/  P2R R27, PR, RZ, 0x40 ;  /* 0x00000040ff1b7803 */ /* 0x000fe20000000000 */
[----:B------:R-:W3:Y:S01]  /*03e0*/  LDC.64 R10, c[0x0][0x388] ;  /* 0x0000e200ff0a7b82 */ /* 0x000ee20000000a00 */
[----:B------:R-:W-:-:S02]  /*03f0*/  ISETP.GE.AND.EX P5, PT, RZ, UR41, PT, P0 ;  /* 0x00000029ff007c0c */ /* 0x000fc4000bfa6300 */
[----:B------:R-:W-:Y:S02]  /*0400*/  @!P3 MOV R75, RZ ;  /* 0x000000ff004bb202 */ /* 0x000fe40000000f00 */
[----:B------:R-:W-:Y:S01]  /*0410*/  ISETP.GE.U32.AND P0, PT, R68, UR40, PT ;  /* 0x0000002844007c0c */ /* 0x000fe2000bf06070 */
[-C--:B-1----:R-:W-:Y:S02]  /*0420*/  @!P3 IMAD R0, R45, R6.reuse, RZ ;  /* 0x000000062d00b224 */ /* 0x082fe400078e02ff */
[----:B------:R-:W1:Y:S01]  /*0430*/  LDC.64 R12, c[0x0][0x380] ;  /* 0x0000e000ff0c7b82 */ /* 0x000e620000000a00 */
[C---:B------:R-:W-:Y:S01]  /*0440*/  @!P3 IMAD.WIDE.U32 R2, R47.reuse, R6, R74 ;  /* 0x000000062f02b225 */ /* 0x040fe200078e004a */
[----:B------:R-:W-:Y:S02]  /*0450*/  @!P6 MOV R73, RZ ;  /* 0x000000ff0049e202 */ /* 0x000fe40000000f00 */
[----:B------:R-:W-:Y:S01]  /*0460*/  ISETP.GE.AND.EX P4, PT, RZ, UR41, PT, P0 ;  /* 0x00000029ff007c0c */ /* 0x000fe2000bf86300 */
[----:B------:R-:W-:Y:S01]  /*0470*/  @!P3 IMAD R7, R47, R7, R0 ;  /* 0x000000072f07b224 */ /* 0x000fe200078e0200 */
[----:B------:R-:W-:Y:S01]  /*0480*/  @!P5 MOV R71, RZ ;  /* 0x000000ff0047d202 */ /* 0x000fe20000000f00 */
[-C--:B--2---:R-:W-:Y:S01]  /*0490*/  @!P6 IMAD R6, R45, R4.reuse, RZ ;  /* 0x000000042d06e224 */ /* 0x084fe200078e02ff */
[----:B------:R-:W2:Y:S02]  /*04a0*/  LDC.64 R20, c[0x0][0x388] ;  /* 0x0000e200ff147b82 */ /* 0x000ea40000000a00 */
[----:B------:R-:W-:Y:S01]  /*04b0*/  @!P3 IADD3 R7, PT, PT, R3, R7, RZ ;  /* 0x000000070307b210 */ /* 0x000fe20007ffe0ff */
[C---:B------:R-:W-:Y:S01]  /*04c0*/  @!P6 IMAD R9, R47.reuse, R5, R6 ;  /* 0x000000052f09e224 */ /* 0x040fe200078e0206 */
[----:B------:R-:W-:Y:S01]  /*04d0*/  P2R R6, PR, RZ, 0x20 ;  /* 0x00000020ff067803 */ /* 0x000fe20000000000 */
[----:B------:R-:W-:Y:S01]  /*04e0*/  @!P6 IMAD.WIDE.U32 R4, R47, R4, R72 ;  /* 0x000000042f04e225 */ /* 0x000fe200078e0048 */
[----:B------:R-:W-:-:S02]  /*04f0*/  @!P3 LEA.HI R0, P1, R7, R2, RZ, 0x1 ;  /* 0x000000020700b211 */ /* 0x000fc400078308ff */
[----:B------:R-:W4:Y:S01]  /*0500*/  LDC.64 R16, c[0x0][0x380] ;  /* 0x0000e000ff107b82 */ /* 0x000f220000000a00 */
[----:B---3--:R-:W-:Y:S01]  /*0510*/  @!P5 IMAD R14, R45, R10, RZ ;  /* 0x0000000a2d0ed224 */ /* 0x008fe200078e02ff */
[----:B------:R-:W-:Y:S02]  /*0520*/  @!P3 IADD3.X R7, PT, PT, RZ, R7, RZ, P1, !PT ;  /* 0x00000007ff07b210 */ /* 0x000fe40000ffe4ff */
[C---:B------:R-:W-:Y:S01]  /*0530*/  @!P3 SHF.L.U32 R3, R0.reuse, 0x2, RZ ;  /* 0x000000020003b819 */ /* 0x040fe200000006ff */
[----:B------:R-:W-:Y:S01]  /*0540*/  @!P5 IMAD R15, R47, R11, R14 ;  /* 0x0000000b2f0fd224 */ /* 0x000fe200078e020e */
[----:B------:R-:W-:Y:S02]  /*0550*/  @!P3 SHF.L.U64.HI R0, R0, 0x2, R7 ;  /* 0x000000020000b819 */ /* 0x000fe40000010207 */
[----:B------:R-:W-:Y:S01]  /*0560*/  @!P6 IADD3 R7, PT, PT, R9, R5, RZ ;  /* 0x000000050907e210 */ /* 0x000fe20007ffe0ff */
[----:B------:R-:W3:Y:S01]  /*0570*/  LDC.64 R18, c[0x0][0x380] ;  /* 0x0000e000ff127b82 */ /* 0x000ee20000000a00 */
[----:B------:R-:W-:-:S02]  /*0580*/  @!P3 LOP3.LUT R3, R3, 0xfffffff8, RZ, 0xc0, !PT ;  /* 0xfffffff80303b812 */ /* 0x000fc400078ec0ff */
[----:B------:R-:W-:Y:S01]  /*0590*/  @!P6 LEA.HI R8, P2, R7, R4, RZ, 0x1 ;  /* 0x000000040708e211 */ /* 0x000fe200078508ff */
[----:B------:R-:W-:Y:S01]  /*05a0*/  @!P5 IMAD.WIDE.U32 R4, R47, R10, R70 ;  /* 0x0000000a2f04d225 */ /* 0x000fe200078e0046 */
[----:B-1----:R-:W-:Y:S02]  /*05b0*/  @!P3 IADD3 R2, P1, PT, R3, R12, RZ ;  /* 0x0000000c0302b210 */ /* 0x002fe40007f3e0ff */
[----:B------:R-:W-:Y:S01]  /*05c0*/  @!P6 SHF.L.U32 R11, R8, 0x2, RZ ;  /* 0x00000002080be819 */ /* 0x000fe200000006ff */
[----:B------:R-:W1:Y:S01]  /*05d0*/  LDC.64 R24, c[0x0][0x388] ;  /* 0x0000e200ff187b82 */ /* 0x000e620000000a00 */
[----:B------:R-:W-:Y:S01]  /*05e0*/  @!P3 IADD3.X R3, PT, PT, R0, R13, RZ, P1, !PT ;  /* 0x0000000d0003b210 */ /* 0x000fe20000ffe4ff */
[----:B--2---:R-:W-:Y:S01]  /*05f0*/  @!P4 IMAD R12, R45, R20, RZ ;  /* 0x000000142d0cc224 */ /* 0x004fe200078e02ff */
[----:B------:R-:W-:Y:S02]  /*0600*/  @!P5 IADD3 R13, PT, PT, R15, R5, RZ ;  /* 0x000000050f0dd210 */ /* 0x000fe40007ffe0ff */
[----:B------:R-:W-:Y:S01]  /*0610*/  @!P6 IADD3.X R7, PT, PT, RZ, R7, RZ, P2, !PT ;  /* 0x00000007ff07e210 */ /* 0x000fe200017fe4ff */
[----:B------:R-:W-:Y:S01]  /*0620*/  @!P4 IMAD R21, R47, R21, R12 ;  /* 0x000000152f15c224 */ /* 0x000fe200078e020c */
[----:B------:R-:W-:Y:S01]  /*0630*/  @!P5 LEA.HI R0, P1, R13, R4, RZ, 0x1 ;  /* 0x000000040d00d211 */ /* 0x000fe200078308ff */
[----:B------:R-:W2:Y:S01]  /*0640*/  LDC.64 R22, c[0x0][0x380] ;  /* 0x0000e000ff167b82 */ /* 0x000ea20000000a00 */
[----:B------:R-:W-:-:S02]  /*0650*/  @!P6 LOP3.LUT R11, R11, 0xfffffff8, RZ, 0xc0, !PT ;  /* 0xfffffff80b0be812 */ /* 0x000fc400078ec0ff */
[----:B------:R-:W-:Y:S02]  /*0660*/  @!P4 MOV R69, RZ ;  /* 0x000000ff0045c202 */ /* 0x000fe40000000f00 */
[----:B------:R-:W-:Y:S02]  /*0670*/  @!P5 SHF.L.U32 R15, R0, 0x2, RZ ;  /* 0x00000002000fd819 */ /* 0x000fe400000006ff */
[----:B------:R-:W-:Y:S01]  /*0680*/  ISETP.GE.U32.AND P2, PT, R66, UR40, PT ;  /* 0x0000002842007c0c */ /* 0x000fe2000bf46070 */
[----:B------:R-:W-:Y:S01]  /*0690*/  @!P4 IMAD.WIDE.U32 R4, R47, R20, R68 ;  /* 0x000000142f04c225 */ /* 0x000fe200078e0044 */
[----:B------:R-:W-:Y:S01]  /*06a0*/  @!P6 SHF.L.U64.HI R8, R8, 0x2, R7 ;  /* 0x000000020808e819 */ /* 0x000fe20000010207 */
[----:B------:R-:W5:Y:S01]  /*06b0*/  LDC.64 R28, c[0x0][0x388] ;  /* 0x0000e200ff1c7b82 */ /* 0x000f620000000a00 */
[----:B----4-:R-:W-:Y:S02]  /*06c0*/  @!P6 IADD3 R10, P0, PT, R11, R16, RZ ;  /* 0x000000100b0ae210 */ /* 0x010fe40007f1e0ff */
[----:B------:R-:W-:-:S02]  /*06d0*/  @!P5 IADD3.X R13, PT, PT, RZ, R13, RZ, P1, !PT ;  /* 0x0000000dff0dd210 */ /* 0x000fc40000ffe4ff */
[----:B------:R-:W-:Y:S02]  /*06e0*/  @!P5 LOP3.LUT R15, R15, 0xfffffff8, RZ, 0xc0, !PT ;  /* 0xfffffff80f0fd812 */ /* 0x000fe400078ec0ff */
[----:B------:R-:W-:Y:S01]  /*06f0*/  ISETP.GE.AND.EX P3, PT, RZ, UR41, PT, P2 ;  /* 0x00000029ff007c0c */ /* 0x000fe2000bf66320 */
[----:B------:R-:W4:Y:S01]  /*0700*/  LDC.64 R30, c[0x0][0x380] ;  /* 0x0000e000ff1e7b82 */ /* 0x000f220000000a00 */
[----:B------:R-:W-:Y:S02]  /*0710*/  @!P6 IADD3.X R11, PT, PT, R8, R17, RZ, P0, !PT ;  /* 0x00000011080be210 */ /* 0x000fe400007fe4ff */
[----:B------:R-:W-:Y:S02]  /*0720*/  @!P5 SHF.L.U64.HI R0, R0, 0x2, R13 ;  /* 0x000000020000d819 */ /* 0x000fe4000001020d */
[----:B---3--:R-:W-:Y:S02]  /*0730*/  @!P5 IADD3 R14, P0, PT, R15, R18, RZ ;  /* 0x000000120f0ed210 */ /* 0x008fe40007f1e0ff */
[----:B------:R-:W-:-:S02]  /*0740*/  @!P4 IADD3 R13, PT, PT, R21, R5, RZ ;  /* 0x00000005150dc210 */ /* 0x000fc40007ffe0ff */
[----:B------:R-:W-:Y:S01]  /*0750*/  @!P5 IADD3.X R15, PT, PT, R0, R19, RZ, P0, !PT ;  /* 0x00000013000fd210 */ /* 0x000fe200007fe4ff */
[----:B------:R-:W3:Y:S01]  /*0760*/  LDC.64 R20, c[0x0][0x380] ;  /* 0x0000e000ff147b82 */ /* 0x000ee20000000a00 */
[----:B------:R-:W-:Y:S01]  /*0770*/  @!P4 LEA.HI R0, P0, R13, R4, RZ, 0x1 ;  /* 0x000000040d00c211 */ /* 0x000fe200078108ff */
[-C--:B-1----:R-:W-:Y:S01]  /*0780*/  @!P3 IMAD R8, R45, R24.reuse, RZ ;  /* 0x000000182d08b224 */ /* 0x082fe200078e02ff */
[----:B------:R-:W-:Y:S02]  /*0790*/  ISETP.GE.U32.AND P1, PT, R64, UR40, PT ;  /* 0x0000002840007c0c */ /* 0x000fe4000bf26070 */
[----:B------:R-:W-:Y:S01]  /*07a0*/  @!P3 MOV R67, RZ ;  /* 0x000000ff0043b202 */ /* 0x000fe20000000f00 */
[----:B------:R-:W-:Y:S01]  /*07b0*/  @!P4 IMAD.SHL.U32 R17, R0, 0x4, RZ ;  /* 0x000000040011c824 */ /* 0x000fe200078e00ff */
[----:B------:R-:W-:Y:S01]  /*07c0*/  ISETP.GE.AND.EX P1, PT, RZ, UR41, PT, P1 ;  /* 0x00000029ff007c0c */ /* 0x000fe2000bf26310 */
[C---:B------:R-:W-:Y:S01]  /*07d0*/  @!P3 IMAD R25, R47.reuse, R25, R8 ;  /* 0x000000192f19b224 */ /* 0x040fe200078e0208 */
[----:B------:R-:W-:Y:S01]  /*07e0*/  @!P4 IADD3.X R13, PT, PT, RZ, R13, RZ, P0, !PT ;  /* 0x0000000dff0dc210 */ /* 0x000fe200007fe4ff */
[----:B------:R-:W-:Y:S01]  /*07f0*/  @!P3 IMAD.WIDE.U32 R4, R47, R24, R66 ;  /* 0x000000182f04b225 */ /* 0x000fe200078e0042 */
[----:B------:R-:W-:-:S02]  /*0800*/  @!P4 LOP3.LUT R17, R17, 0xfffffff8, RZ, 0xc0, !PT ;  /* 0xfffffff81111c812 */ /* 0x000fc400078ec0ff */
[----:B------:R-:W-:Y:S02]  /*0810*/  @!P4 SHF.L.U64.HI R0, R0, 0x2, R13 ;  /* 0x000000020000c819 */ /* 0x000fe4000001020d */
[----:B--2---:R-:W-:Y:S02]  /*0820*/  @!P4 IADD3 R16, P0, PT, R17, R22, RZ ;  /* 0x000000161110c210 */ /* 0x004fe40007f1e0ff */
[----:B------:R-:W-:Y:S02]  /*0830*/  @!P3 IADD3 R13, PT, PT, R25, R5, RZ ;  /* 0x00000005190db210 */ /* 0x000fe40007ffe0ff */
[----:B------:R-:W-:Y:S01]  /*0840*/  @!P4 IADD3.X R17, PT, PT, R0, R23, RZ, P0, !PT ;  /* 0x000000170011c210 */ /* 0x000fe200007fe4ff */
[----:B-----5:R-:W-:Y:S01]  /*0850*/  @!P1 IMAD R12, R45, R28, RZ ;  /* 0x0000001c2d0c9224 */ /* 0x020fe200078e02ff */
[----:B------:R-:W-:Y:S01]  /*0860*/  @!P3 LEA.HI R0, P0, R13, R4, RZ, 0x1 ;  /* 0x000000040d00b211 */ /* 0x000fe200078108ff */
[----:B------:R-:W1:Y:S01]  /*0870*/  LDC.64 R22, c[0x0][0x380] ;  /* 0x0000e000ff167b82 */ /* 0x000e620000000a00 */
[----:B------:R-:W-:Y:S01]  /*0880*/  @!P1 MOV R65, RZ ;  /* 0x000000ff00419202 */ /* 0x000fe20000000f00 */
[----:B------:R-:W-:Y:S01]  /*0890*/  @!P1 IMAD R29, R47, R29, R12 ;  /* 0x0000001d2f1d9224 */ /* 0x000fe200078e020c */
[----:B------:R-:W-:-:S02]  /*08a0*/  @!P3 SHF.L.U32 R19, R0, 0x2, RZ ;  /* 0x000000020013b819 */ /* 0x000fc400000006ff */
[----:B------:R-:W-:Y:S01]  /*08b0*/  @!P3 IADD3.X R13, PT, PT, RZ, R13, RZ, P0, !PT ;  /* 0x0000000dff0db210 */ /* 0x000fe200007fe4ff */
[----:B------:R-:W-:Y:S01]  /*08c0*/  @!P1 IMAD.WIDE.U32 R4, R47, R28, R64 ;  /* 0x0000001c2f049225 */ /* 0x000fe200078e0040 */
[----:B------:R-:W-:Y:S01]  /*08d0*/  @!P3 LOP3.LUT R19, R19, 0xfffffff8, RZ, 0xc0, !PT ;  /* 0xfffffff81313b812 */ /* 0x000fe200078ec0ff */
[----:B------:R-:W2:Y:S01]  /*08e0*/  LDC.64 R24, c[0x0][0x388] ;  /* 0x0000e200ff187b82 */ /* 0x000ea20000000a00 */
[----:B------:R-:W-:Y:S02]  /*08f0*/  @!P3 SHF.L.U64.HI R0, R0, 0x2, R13 ;  /* 0x000000020000b819 */ /* 0x000fe4000001020d */
[----:B---3--:R-:W-:Y:S02]  /*0900*/  @!P3 IADD3 R18, P0, PT, R19, R20, RZ ;  /* 0x000000141312b210 */ /* 0x008fe40007f1e0ff */
[----:B------:R-:W-:Y:S02]  /*0910*/  @!P1 IADD3 R5, PT, PT, R29, R5, RZ ;  /* 0x000000051d059210 */ /* 0x000fe40007ffe0ff */
[----:B------:R-:W-:-:S02]  /*0920*/  @!P3 IADD3.X R19, PT, PT, R0, R21, RZ, P0, !PT ;  /* 0x000000150013b210 */ /* 0x000fc400007fe4ff */
[----:B------:R-:W-:Y:S02]  /*0930*/  @!P1 LEA.HI R0, P0, R5, R4, RZ, 0x1 ;  /* 0x0000000405009211 */ /* 0x000fe400078108ff */
[----:B------:R-:W-:Y:S02]  /*0940*/  P2R R8, PR, RZ, 0x2 ;  /* 0x00000002ff087803 */ /* 0x000fe40000000000 */
[C---:B------:R-:W-:Y:S02]  /*0950*/  @!P1 SHF.L.U32 R21, R0.reuse, 0x2, RZ ;  /* 0x0000000200159819 */ /* 0x040fe400000006ff */
[----:B------:R-:W-:Y:S02]  /*0960*/  @!P1 IADD3.X R5, PT, PT, RZ, R5, RZ, P0, !PT ;  /* 0x00000005ff059210 */ /* 0x000fe400007fe4ff */
[----:B------:R-:W-:Y:S02]  /*0970*/  @!P1 LOP3.LUT R21, R21, 0xfffffff8, RZ, 0xc0, !PT ;  /* 0xfffffff815159812 */ /* 0x000fe400078ec0ff */
[----:B------:R-:W-:-:S02]  /*0980*/  @!P1 SHF.L.U64.HI R0, R0, 0x2, R5 ;  /* 0x0000000200009819 */ /* 0x000fc40000010205 */
[----:B-1----:R-:W-:Y:S02]  /*0990*/  @!P1 IADD3 R20, P0, PT, R21, R22, RZ ;  /* 0x0000001615149210 */ /* 0x002fe40007f1e0ff */
[----:B------:R-:W-:Y:S02]  /*09a0*/  P2R R7, PR, RZ, 0x8 ;  /* 0x00000008ff077803 */ /* 0x000fe40000000000 */
[----:B------:R-:W-:Y:S02]  /*09b0*/  @!P1 IADD3.X R21, PT, PT, R0, R23, RZ, P0, !PT ;  /* 0x0000001700159210 */ /* 0x000fe400007fe4ff */
[----:B------:R-:W-:Y:S02]  /*09c0*/  ISETP.GE.U32.AND P0, PT, R62, UR40, PT ;  /* 0x000000283e007c0c */ /* 0x000fe4000bf06070 */
[----:B------:R-:W-:Y:S02]  /*09d0*/  P2R R9, PR, RZ, 0x10 ;  /* 0x00000010ff097803 */ /* 0x000fe40000000000 */
[----:B------:R-:W-:-:S04]  /*09e0*/  ISETP.GE.AND.EX P1, PT, RZ, UR41, PT, P0 ;  /* 0x00000029ff007c0c */ /* 0x000fc8000bf26300 */
[----:B------:R-:W-:-:S09]  /*09f0*/  P2R R13, PR, RZ, 0x2 ;  /* 0x00000002ff0d7803 */ /* 0x000fd20000000000 */
[----:B------:R-:W-:Y:S01]  /*0a00*/  @!P1 MOV R63, RZ ;  /* 0x000000ff003f9202 */ /* 0x000fe20000000f00 */
[----:B--2---:R-:W-:-:S04]  /*0a10*/  @!P1 IMAD R0, R45, R24, RZ ;  /* 0x000000182d009224 */ /* 0x004fc800078e02ff */
[C---:B------:R-:W-:Y:S02]  /*0a20*/  @!P1 IMAD R25, R47.reuse, R25, R0 ;  /* 0x000000192f199224 */ /* 0x040fe400078e0200 */
[----:B------:R-:W-:-:S05]  /*0a30*/  @!P1 IMAD.WIDE.U32 R4, R47, R24, R62 ;  /* 0x000000182f049225 */ /* 0x000fca00078e003e */
[----:B------:R-:W-:Y:S02]  /*0a40*/  @!P1 IADD3 R5, PT, PT, R25, R5, RZ ;  /* 0x0000000519059210 */ /* 0x000fe40007ffe0ff */
[----:B------:R-:W1:Y:S02]  /*0a50*/  LDC.64 R24, c[0x0][0x380] ;  /* 0x0000e000ff187b82 */ /* 0x000e640000000a00 */
[----:B------:R-:W-:-:S04]  /*0a60*/  @!P1 LEA.HI R0, P0, R5, R4, RZ, 0x1 ;  /* 0x0000000405009211 */ /* 0x000fc800078108ff */
[----:B------:R-:W-:Y:S02]  /*0a70*/  @!P1 IADD3.X R5, PT, PT, RZ, R5, RZ, P0, !PT ;  /* 0x00000005ff059210 */ /* 0x000fe400007fe4ff */
[C---:B------:R-:W-:Y:S02]  /*0a80*/  @!P1 SHF.L.U32 R23, R0.reuse, 0x2, RZ ;  /* 0x0000000200179819 */ /* 0x040fe400000006ff */
[----:B------:R-:W-:Y:S02]  /*0a90*/  @!P1 SHF.L.U64.HI R0, R0, 0x2, R5 ;  /* 0x0000000200009819 */ /* 0x000fe40000010205 */
[----:B------:R-:W-:Y:S01]  /*0aa0*/  @!P1 LOP3.LUT R23, R23, 0xfffffff8, RZ, 0xc0, !PT ;  /* 0xfffffff817179812 */ /* 0x000fe200078ec0ff */
[----:B------:R-:W2:Y:S03]  /*0ab0*/  LDC.64 R4, c[0x0][0x388] ;  /* 0x0000e200ff047b82 */ /* 0x000ea60000000a00 */
[----:B-1----:R-:W-:-:S04]  /*0ac0*/  @!P1 IADD3 R22, P0, PT, R23, R24, RZ ;  /* 0x0000001817169210 */ /* 0x002fc80007f1e0ff */
[----:B------:R-:W-:Y:S02]  /*0ad0*/  @!P1 IADD3.X R23, PT, PT, R0, R25, RZ, P0, !PT ;  /* 0x0000001900179210 */ /* 0x000fe400007fe4ff */
[----:B------:R-:W-:-:S04]  /*0ae0*/  ISETP.GE.U32.AND P0, PT, R60, UR40, PT ;  /* 0x000000283c007c0c */ /* 0x000fc8000bf06070 */
[----:B------:R-:W-:-:S04]  /*0af0*/  ISETP.GE.AND.EX P1, PT, RZ, UR41, PT, P0 ;  /* 0x00000029ff007c0c */ /* 0x000fc8000bf26300 */
[----:B------:R-:W-:-:S09]  /*0b00*/  P2R R28, PR, RZ, 0x2 ;  /* 0x00000002ff1c7803 */ /* 0x000fd20000000000 */
[----:B--2---:R-:W-:Y:S01]  /*0b10*/  @!P1 IMAD R0, R45, R4, RZ ;  /* 0x000000042d009224 */ /* 0x004fe200078e02ff */
[----:B------:R-:W-:-:S03]  /*0b20*/  @!P1 MOV R61, RZ ;  /* 0x000000ff003d9202 */ /* 0x000fc60000000f00 */
[C---:B------:R-:W-:Y:S02]  /*0b30*/  @!P1 IMAD R25, R47.reuse, R5, R0 ;  /* 0x000000052f199224 */ /* 0x040fe400078e0200 */
[----:B------:R-:W-:-:S05]  /*0b40*/  @!P1 IMAD.WIDE.U32 R4, R47, R4, R60 ;  /* 0x000000042f049225 */ /* 0x000fca00078e003c */
[----:B------:R-:W-:-:S04]  /*0b50*/  @!P1 IADD3 R5, PT, PT, R25, R5, RZ ;  /* 0x0000000519059210 */ /* 0x000fc80007ffe0ff */
[----:B------:R-:W-:-:S04]  /*0b60*/  @!P1 LEA.HI R0, P0, R5, R4, RZ, 0x1 ;  /* 0x0000000405009211 */ /* 0x000fc800078108ff */
[----:B------:R-:W-:Y:S01]  /*0b70*/  @!P1 IADD3.X R5, PT, PT, RZ, R5, RZ, P0, !PT ;  /* 0x00000005ff059210 */ /* 0x000fe200007fe4ff */
[----:B------:R-:W-:-:S03]  /*0b80*/  @!P1 IMAD.SHL.U32 R25, R0, 0x4, RZ ;  /* 0x0000000400199824 */ /* 0x000fc600078e00ff */
[----:B------:R-:W-:Y:S02]  /*0b90*/  @!P1 SHF.L.U64.HI R0, R0, 0x2, R5 ;  /* 0x0000000200009819 */ /* 0x000fe40000010205 */
[----:B------:R-:W-:Y:S01]  /*0ba0*/  @!P1 LOP3.LUT R25, R25, 0xfffffff8, RZ, 0xc0, !PT ;  /* 0xfffffff819199812 */ /* 0x000fe200078ec0ff */
[----:B------:R-:W1:Y:S03]  /*0bb0*/  LDC.64 R4, c[0x0][0x388] ;  /* 0x0000e200ff047b82 */ /* 0x000e660000000a00 */
[----:B----4-:R-:W-:-:S04]  /*0bc0*/  @!P1 IADD3 R24, P0, PT, R25, R30, RZ ;  /* 0x0000001e19189210 */ /* 0x010fc80007f1e0ff */
[----:B------:R-:W-:Y:S02]  /*0bd0*/  @!P1 IADD3.X R25, PT, PT, R0, R31, RZ, P0, !PT ;  /* 0x0000001f00199210 */ /* 0x000fe400007fe4ff */
[----:B------:R-:W-:Y:S01]  /*0be0*/  ISETP.GE.U32.AND P0, PT, R58, UR40, PT ;  /* 0x000000283a007c0c */ /* 0x000fe2000bf06070 */
[----:B------:R-:W2:Y:S03]  /*0bf0*/  LDC.64 R30, c[0x0][0x380] ;  /* 0x0000e000ff1e7b82 */ /* 0x000ea60000000a00 */
[----:B------:R-:W-:-:S04]  /*0c00*/  ISETP.GE.AND.EX P1, PT, RZ, UR41, PT, P0 ;  /* 0x00000029ff007c0c */ /* 0x000fc8000bf26300 */
[----:B------:R-:W-:-:S09]  /*0c10*/  P2R R26, PR, RZ, 0x2 ;  /* 0x00000002ff1a7803 */ /* 0x000fd20000000000 */
[----:B-1----:R-:W-:Y:S01]  /*0c20*/  @!P1 IMAD R0, R45, R4, RZ ;  /* 0x000000042d009224 */ /* 0x002fe200078e02ff */
[----:B------:R-:W-:-:S03]  /*0c30*/  @!P1 MOV R59, RZ ;  /* 0x000000ff003b9202 */ /* 0x000fc60000000f00 */
[C---:B------:R-:W-:Y:S02]  /*0c40*/  @!P1 IMAD R29, R47.reuse, R5, R0 ;  /* 0x000000052f1d9224 */ /* 0x040fe400078e0200 */
[----:B------:R-:W-:-:S05]  /*0c50*/  @!P1 IMAD.WIDE.U32 R4, R47, R4, R58 ;  /* 0x000000042f049225 */ /* 0x000fca00078e003a */
[----:B------:R-:W-:-:S04]  /*0c60*/  @!P1 IADD3 R5, PT, PT, R29, R5, RZ ;  /* 0x000000051d059210 */ /* 0x000fc80007ffe0ff */
[----:B------:R-:W-:-:S04]  /*0c70*/  @!P1 LEA.HI R0, P0, R5, R4, RZ, 0x1 ;  /* 0x0000000405009211 */ /* 0x000fc800078108ff */
[----:B------:R-:W-:Y:S02]  /*0c80*/  @!P1 IADD3.X R5, PT, PT, RZ, R5, RZ, P0, !PT ;  /* 0x00000005ff059210 */ /* 0x000fe400007fe4ff */
[C---:B------:R-:W-:Y:S02]  /*0c90*/  @!P1 SHF.L.U32 R79, R0.reuse, 0x2, RZ ;  /* 0x00000002004f9819 */ /* 0x040fe400000006ff */
[----:B------:R-:W-:Y:S02]  /*0ca0*/  @!P1 SHF.L.U64.HI R0, R0, 0x2, R5 ;  /* 0x0000000200009819 */ /* 0x000fe40000010205 */
[----:B------:R-:W-:Y:S01]  /*0cb0*/  @!P1 LOP3.LUT R79, R79, 0xfffffff8, RZ, 0xc0, !PT ;  /* 0xfffffff84f4f9812 */ /* 0x000fe200078ec0ff */
[----:B------:R-:W1:Y:S03]  /*0cc0*/  LDC.64 R4, c[0x0][0x388] ;  /* 0x0000e200ff047b82 */ /* 0x000e660000000a00 */
[----:B--2---:R-:W-:-:S04]  /*0cd0*/  @!P1 IADD3 R78, P0, PT, R79, R30, RZ ;  /* 0x0000001e4f4e9210 */ /* 0x004fc80007f1e0ff */
        /* <DEDUP_REMOVED lines=19> */
[----:B------:R-:W2:Y:S01]  /*0e10*/  LDC.64 R30, c[0x0][0x380] ;  /* 0x0000e000ff1e7b82 */ /* 0x000ea20000000a00 */
[----:B------:R-:W-:Y:S02]  /*0e20*/  ISETP.NE.AND P0, PT, R27, RZ, PT ;  /* 0x000000ff1b00720c */ /* 0x000fe40003f05270 */
[----:B------:R-:W-:-:S11]  /*0e30*/  ISETP.GE.AND.EX P1, PT, RZ, UR41, PT, P1 ;  /* 0x00000029ff007c0c */ /* 0x000fd6000bf26310 */
[----:B------:R-:W-:Y:S02]  /*0e40*/  @!P0 R2UR UR6, R42 ;  /* 0x000000002a0682ca */ /* 0x000fe400000e0000 */
[-C--:B-1----:R-:W-:Y:S01]  /*0e50*/  @!P1 IMAD R0, R45, R4.reuse, RZ ;  /* 0x000000042d009224 */ /* 0x082fe200078e02ff */
[----:B------:R-:W-:Y:S02]  /*0e60*/  @!P1 MOV R55, RZ ;  /* 0x000000ff00379202 */ /* 0x000fe40000000f00 */
[----:B------:R-:W-:Y:S01]  /*0e70*/  @!P0 R2UR UR7, R43 ;  /* 0x000000002b0782ca */ /* 0x000fe200000e0000 */
[C---:B------:R-:W-:Y:S02]  /*0e80*/  @!P1 IMAD R27, R47.reuse, R5, R0 ;  /* 0x000000052f1b9224 */ /* 0x040fe400078e0200 */
[----:B------:R-:W-:-:S05]  /*0e90*/  @!P1 IMAD.WIDE.U32 R4, R47, R4, R54 ;  /* 0x000000042f049225 */ /* 0x000fca00078e0036 */
[----:B------:R-:W-:Y:S02]  /*0ea0*/  @!P1 IADD3 R5, PT, PT, R27, R5, RZ ;  /* 0x000000051b059210 */ /* 0x000fe40007ffe0ff */
[----:B------:R-:W-:Y:S02]  /*0eb0*/  P2R R27, PR, RZ, 0x2 ;  /* 0x00000002ff1b7803 */ /* 0x000fe40000000000 */
        /* <DEDUP_REMOVED lines=18> */
[C---:B------:R-:W-:Y:S02]  /*0fe0*/  @!P2 SHF.L.U32 R87, R0.reuse, 0x2, RZ ;  /* 0x000000020057a819 */ /* 0x040fe400000006ff */
[----:B------:R-:W-:Y:S02]  /*0ff0*/  @!P2 IADD3.X R5, PT, PT, RZ, R5, RZ, P3, !PT ;  /* 0x00000005ff05a210 */ /* 0x000fe40001ffe4ff */
[----:B------:R-:W-:Y:S02]  /*1000*/  @!P2 LOP3.LUT R87, R87, 0xfffffff8, RZ, 0xc0, !PT ;  /* 0xfffffff85757a812 */ /* 0x000fe400078ec0ff */
[----:B------:R-:W-:Y:S02]  /*1010*/  @!P2 SHF.L.U64.HI R0, R0, 0x2, R5 ;  /* 0x000000020000a819 */ /* 0x000fe40000010205 */
[----:B------:R-:W1:Y:S01]  /*1020*/  LDC.64 R4, c[0x0][0x388] ;  /* 0x0000e200ff047b82 */ /* 0x000e620000000a00 */
[----:B--2---:R-:W-:-:S05]  /*1030*/  @!P2 IADD3 R86, P3, PT, R87, R30, RZ ;  /* 0x0000001e5756a210 */ /* 0x004fca0007f7e0ff */
[----:B------:R-:W-:Y:S01]  /*1040*/  @!P2 IMAD.X R87, R0, 0x1, R31, P3 ;  /* 0x000000010057a824 */ /* 0x000fe200018e061f */
[----:B------:R-:W-:Y:S01]  /*1050*/  ISETP.GE.U32.AND P3, PT, R50, UR40, PT ;  /* 0x0000002832007c0c */ /* 0x000fe2000bf66070 */
[----:B------:R-:W2:Y:S01]  /*1060*/  LDC.64 R30, c[0x0][0x380] ;  /* 0x0000e000ff1e7b82 */ /* 0x000ea20000000a00 */
[----:B------:R-:W-:Y:S02]  /*1070*/  ISETP.NE.AND P2, PT, R13, RZ, PT ;  /* 0x000000ff0d00720c */ /* 0x000fe40003f45270 */
[----:B------:R-:W-:-:S13]  /*1080*/  ISETP.GE.AND.EX P3, PT, RZ, UR41, PT, P3 ;  /* 0x00000029ff007c0c */ /* 0x000fda000bf66330 */
[----:B-1----:R-:W-:Y:S01]  /*1090*/  @!P3 IMAD R0, R45, R4, RZ ;  /* 0x000000042d00b224 */ /* 0x002fe200078e02ff */
[----:B------:R-:W-:-:S03]  /*10a0*/  @!P3 MOV R51, RZ ;  /* 0x000000ff0033b202 */ /* 0x000fc60000000f00 */
[C---:B------:R-:W-:Y:S02]  /*10b0*/  @!P3 IMAD R29, R47.reuse, R5, R0 ;  /* 0x000000052f1db224 */ /* 0x040fe400078e0200 */
[----:B------:R-:W-:-:S05]  /*10c0*/  @!P3 IMAD.WIDE.U32 R4, R47, R4, R50 ;  /* 0x000000042f04b225 */ /* 0x000fca00078e0032 */
[----:B------:R-:W-:Y:S02]  /*10d0*/  @!P3 IADD3 R5, PT, PT, R29, R5, RZ ;  /* 0x000000051d05b210 */ /* 0x000fe40007ffe0ff */
[----:B------:R-:W-:Y:S02]  /*10e0*/  P2R R29, PR, RZ, 0x8 ;  /* 0x00000008ff1d7803 */ /* 0x000fe40000000000 */
[----:B------:R-:W-:-:S04]  /*10f0*/  @!P3 LEA.HI R0, P4, R5, R4, RZ, 0x1 ;  /* 0x000000040500b211 */ /* 0x000fc800078908ff */
[C---:B------:R-:W-:Y:S02]  /*1100*/  @!P3 SHF.L.U32 R85, R0.reuse, 0x2, RZ ;  /* 0x000000020055b819 */ /* 0x040fe400000006ff */
[----:B------:R-:W-:Y:S02]  /*1110*/  @!P3 IADD3.X R5, PT, PT, RZ, R5, RZ, P4, !PT ;  /* 0x00000005ff05b210 */ /* 0x000fe400027fe4ff */
[----:B------:R-:W-:Y:S02]  /*1120*/  @!P3 LOP3.LUT R85, R85, 0xfffffff8, RZ, 0xc0, !PT ;  /* 0xfffffff85555b812 */ /* 0x000fe400078ec0ff */
[----:B------:R-:W-:Y:S02]  /*1130*/  @!P3 SHF.L.U64.HI R0, R0, 0x2, R5 ;  /* 0x000000020000b819 */ /* 0x000fe40000010205 */
[----:B--2---:R-:W-:-:S04]  /*1140*/  @!P3 IADD3 R84, P4, PT, R85, R30, RZ ;  /* 0x0000001e5554b210 */ /* 0x004fc80007f9e0ff */
[----:B------:R-:W-:Y:S02]  /*1150*/  @!P3 IADD3.X R85, PT, PT, R0, R31, RZ, P4, !PT ;  /* 0x0000001f0055b210 */ /* 0x000fe400027fe4ff */
[----:B------:R-:W1:Y:S01]  /*1160*/  LDC.64 R30, c[0x0][0x388] ;  /* 0x0000e200ff1e7b82 */ /* 0x000e620000000a00 */
[----:B------:R-:W-:Y:S02]  /*1170*/  ISETP.GE.U32.AND P4, PT, R48, UR40, PT ;  /* 0x0000002830007c0c */ /* 0x000fe4000bf86070 */
[----:B------:R-:W-:Y:S02]  /*1180*/  ISETP.NE.AND P3, PT, R8, RZ, PT ;  /* 0x000000ff0800720c */ /* 0x000fe40003f65270 */
[----:B------:R-:W-:Y:S02]  /*1190*/  ISETP.GE.AND.EX P4, PT, RZ, UR41, PT, P4 ;  /* 0x00000029ff007c0c */ /* 0x000fe4000bf86340 */
[----:B------:R-:W-:Y:S02]  /*11a0*/  MOV R8, 0xff800000 ;  /* 0xff80000000087802 */ /* 0x000fe40000000f00 */
[----:B------:R-:W-:-:S09]  /*11b0*/  P2R R36, PR, RZ, 0x10 ;  /* 0x00000010ff247803 */ /* 0x000fd20000000000 */
[----:B------:R-:W-:Y:S02]  /*11c0*/  @!P4 MOV R4, R48 ;  /* 0x000000300004c202 */ /* 0x000fe40000000f00 */
[----:B------:R-:W-:Y:S01]  /*11d0*/  @!P4 MOV R5, RZ ;  /* 0x000000ff0005c202 */ /* 0x000fe20000000f00 */
[-C--:B-1----:R-:W-:Y:S02]  /*11e0*/  @!P4 IMAD R0, R45, R30.reuse, RZ ;  /* 0x0000001e2d00c224 */ /* 0x082fe400078e02ff */
[----:B------:R-:W-:-:S04]  /*11f0*/  @!P4 IMAD.WIDE.U32 R4, R47, R30, R4 ;  /* 0x0000001e2f04c225 */ /* 0x000fc800078e0004 */
[----:B------:R-:W-:-:S05]  /*1200*/  @!P4 IMAD R31, R47, R31, R0 ;  /* 0x0000001f2f1fc224 */ /* 0x000fca00078e0200 */
[----:B------:R-:W-:Y:S02]  /*1210*/  @!P4 IADD3 R5, PT, PT, R31, R5, RZ ;  /* 0x000000051f05c210 */ /* 0x000fe40007ffe0ff */
[----:B------:R-:W1:Y:S02]  /*1220*/  LDC.64 R30, c[0x0][0x380] ;  /* 0x0000e000ff1e7b82 */ /* 0x000e640000000a00 */
[----:B------:R-:W-:-:S04]  /*1230*/  @!P4 LEA.HI R0, P5, R5, R4, RZ, 0x1 ;  /* 0x000000040500c211 */ /* 0x000fc800078b08ff */
[C---:B------:R-:W-:Y:S02]  /*1240*/  @!P4 SHF.L.U32 R89, R0.reuse, 0x2, RZ ;  /* 0x000000020059c819 */ /* 0x040fe400000006ff */
[----:B------:R-:W-:Y:S02]  /*1250*/  @!P4 IADD3.X R5, PT, PT, RZ, R5, RZ, P5, !PT ;  /* 0x00000005ff05c210 */ /* 0x000fe40002ffe4ff */
[----:B------:R-:W-:Y:S02]  /*1260*/  @!P4 LOP3.LUT R89, R89, 0xfffffff8, RZ, 0xc0, !PT ;  /* 0xfffffff85959c812 */ /* 0x000fe400078ec0ff */
[----:B------:R-:W-:Y:S02]  /*1270*/  @!P4 SHF.L.U64.HI R0, R0, 0x2, R5 ;  /* 0x000000020000c819 */ /* 0x000fe40000010205 */
[----:B-1----:R-:W-:-:S04]  /*1280*/  @!P4 IADD3 R88, P5, PT, R89, R30, RZ ;  /* 0x0000001e5958c210 */ /* 0x002fc80007fbe0ff */
[----:B------:R-:W-:Y:S02]  /*1290*/  @!P4 IADD3.X R89, PT, PT, R0, R31, RZ, P5, !PT ;  /* 0x0000001f0059c210 */ /* 0x000fe40002ffe4ff */
[----:B------:R-:W1:Y:S01]  /*12a0*/  LDC.64 R30, c[0x0][0x388] ;  /* 0x0000e200ff1e7b82 */ /* 0x000e620000000a00 */
[----:B------:R-:W-:Y:S02]  /*12b0*/  ISETP.GE.U32.AND P5, PT, R46, UR40, PT ;  /* 0x000000282e007c0c */ /* 0x000fe4000bfa6070 */
[----:B------:R-:W-:Y:S02]  /*12c0*/  ISETP.NE.AND P4, PT, R7, RZ, PT ;  /* 0x000000ff0700720c */ /* 0x000fe40003f85270 */
[----:B------:R-:W-:-:S04]  /*12d0*/  ISETP.GE.AND.EX P5, PT, RZ, UR41, PT, P5 ;  /* 0x00000029ff007c0c */ /* 0x000fc8000bfa6350 */
        /* <DEDUP_REMOVED lines=15> */
[----:B------:R-:W-:Y:S01]  /*13d0*/  ISETP.NE.AND P5, PT, R9, RZ, PT ;  /* 0x000000ff0900720c */ /* 0x000fe20003fa5270 */
[----:B------:R-:W1:Y:S01]  /*13e0*/  LDC.64 R30, c[0x0][0x388] ;  /* 0x0000e200ff1e7b82 */ /* 0x000e620000000a00 */
[----:B------:R-:W-:Y:S02]  /*13f0*/  MOV R9, 0xff800000 ;  /* 0xff80000000097802 */ /* 0x000fe40000000f00 */
[----:B------:R-:W-:Y:S02]  /*1400*/  P2R R34, PR, RZ, 0x20 ;  /* 0x00000020ff227803 */ /* 0x000fe40000000000 */
[----:B------:R-:W-:Y:S02]  /*1410*/  ISETP.NE.AND P5, PT, R6, RZ, PT ;  /* 0x000000ff0600720c */ /* 0x000fe40003fa5270 */
[----:B------:R-:W-:Y:S01]  /*1420*/  ISETP.GE.U32.AND P6, PT, R44, UR40, PT ;  /* 0x000000282c007c0c */ /* 0x000fe2000bfc6070 */
[----:B------:R-:W2:Y:S01]  /*1430*/  LDC.64 R6, c[0x0][0x380] ;  /* 0x0000e000ff067b82 */ /* 0x000ea20000000a00 */
[----:B------:R-:W-:-:S02]  /*1440*/  P2R R33, PR, RZ, 0x20 ;  /* 0x00000020ff217803 */ /* 0x000fc40000000000 */
[----:B------:R-:W-:Y:S02]  /*1450*/  ISETP.NE.AND P5, PT, R49, RZ, PT ;  /* 0x000000ff3100720c */ /* 0x000fe40003fa5270 */
[----:B------:R-:W-:-:S11]  /*1460*/  ISETP.GE.AND.EX P6, PT, RZ, UR41, PT, P6 ;  /* 0x00000029ff007c0c */ /* 0x000fd6000bfc6360 */
[----:B------:R-:W-:Y:S02]  /*1470*/  @!P5 R2UR UR4, R42 ;  /* 0x000000002a04d2ca */ /* 0x000fe400000e0000 */
[----:B------:R-:W-:Y:S01]  /*1480*/  @!P5 R2UR UR5, R43 ;  /* 0x000000002b05d2ca */ /* 0x000fe200000e0000 */
[----:B-1----:R-:W-:Y:S01]  /*1490*/  @!P6 IMAD R0, R45, R30, RZ ;  /* 0x0000001e2d00e224 */ /* 0x002fe200078e02ff */
[----:B------:R-:W-:Y:S02]  /*14a0*/  @!P6 MOV R4, R44 ;  /* 0x0000002c0004e202 */ /* 0x000fe40000000f00 */
[----:B------:R-:W-:Y:S01]  /*14b0*/  @!P6 MOV R5, RZ ;  /* 0x000000ff0005e202 */ /* 0x000fe20000000f00 */
[C---:B------:R-:W-:Y:S02]  /*14c0*/  @!P6 IMAD R31, R47.reuse, R31, R0 ;  /* 0x0000001f2f1fe224 */ /* 0x040fe400078e0200 */
[----:B------:R-:W-:-:S06]  /*14d0*/  @!P6 IMAD.WIDE.U32 R4, R47, R30, R4 ;  /* 0x0000001e2f04e225 */ /* 0x000fcc00078e0004 */
[----:B------:R-:W3:Y:S01]  /*14e0*/  @!P5 LDG.E.64 R8, desc[UR4][R2.64] ;  /* 0x000000040208d981 */ /* 0x000ee2000c1e1b00 */
[----:B------:R-:W-:Y:S02]  /*14f0*/  MOV R13, 0xff800000 ;  /* 0xff800000000d7802 */ /* 0x000fe40000000f00 */
[----:B------:R-:W-:-:S04]  /*1500*/  @!P6 IADD3 R5, PT, PT, R31, R5, RZ ;  /* 0x000000051f05e210 */ /* 0x000fc80007ffe0ff */
[----:B------:R-:W-:Y:S02]  /*1510*/  @!P6 LEA.HI R0, P1, R5, R4, RZ, 0x1 ;  /* 0x000000040500e211 */ /* 0x000fe400078308ff */
[----:B------:R-:W-:Y:S02]  /*1520*/  MOV R4, 0xff800000 ;  /* 0xff80000000047802 */ /* 0x000fe40000000f00 */
[----:B------:R-:W-:Y:S01]  /*1530*/  @!P6 SHF.L.U32 R93, R0, 0x2, RZ ;  /* 0x00000002005de819 */ /* 0x000fe200000006ff */
[----:B------:R-:W-:-:S03]  /*1540*/  @!P6 IMAD.X R5, RZ, RZ, R5, P1 ;  /* 0x000000ffff05e224 */ /* 0x000fc600008e0605 */
[----:B------:R-:W-:Y:S02]  /*1550*/  @!P6 LOP3.LUT R93, R93, 0xfffffff8, RZ, 0xc0, !PT ;  /* 0xfffffff85d5de812 */ /* 0x000fe400078ec0ff */
[----:B------:R-:W-:Y:S02]  /*1560*/  @!P6 SHF.L.U64.HI R0, R0, 0x2, R5 ;  /* 0x000000020000e819 */ /* 0x000fe40000010205 */
[----:B--2---:R-:W-:Y:S02]  /*1570*/  @!P6 IADD3 R92, P1, PT, R93, R6, RZ ;  /* 0x000000065d5ce210 */ /* 0x004fe40007f3e0ff */
[----:B------:R-:W-:Y:S02]  /*1580*/  MOV R5, 0xff800000 ;  /* 0xff80000000057802 */ /* 0x000fe40000000f00 */
[----:B------:R-:W-:Y:S02]  /*1590*/  @!P6 IADD3.X R93, PT, PT, R0, R7, RZ, P1, !PT ;  /* 0x00000007005de210 */ /* 0x000fe40000ffe4ff */
[----:B------:R-:W-:-:S02]  /*15a0*/  MOV R7, 0xff800000 ;  /* 0xff80000000077802 */ /* 0x000fc40000000f00 */
[----:B------:R-:W-:Y:S01]  /*15b0*/  MOV R6, 0xff800000 ;  /* 0xff80000000067802 */ /* 0x000fe20000000f00 */
[----:B------:R-:W2:Y:S01]  /*15c0*/  @!P0 LDG.E.64 R4, desc[UR6][R10.64] ;  /* 0x000000060a048981 */ /* 0x000ea2000c1e1b00 */
[----:B------:R-:W-:Y:S02]  /*15d0*/  MOV R41, 0xff800000 ;  /* 0xff80000000297802 */ /* 0x000fe40000000f00 */
[----:B------:R-:W-:Y:S02]  /*15e0*/  MOV R40, 0xff800000 ;  /* 0xff80000000287802 */ /* 0x000fe40000000f00 */
[----:B------:R-:W-:Y:S02]  /*15f0*/  MOV R39, 0xff800000 ;  /* 0xff80000000277802 */ /* 0x000fe40000000f00 */
[----:B------:R-:W-:Y:S02]  /*1600*/  MOV R38, 0xff800000 ;  /* 0xff80000000267802 */ /* 0x000fe40000000f00 */
[----:B------:R-:W-:-:S02]  /*1610*/  MOV R37, 0xff800000 ;  /* 0xff80000000257802 */ /* 0x000fc40000000f00 */
[----:B------:R-:W-:Y:S02]  /*1620*/  ISETP.NE.AND P1, PT, R28, RZ, PT ;  /* 0x000000ff1c00720c */ /* 0x000fe40003f25270 */
[----:B---3--:R-:W-:Y:S02]  /*1630*/  @!P5 FMNMX3 R13, R8, -INF , R9, !PT ;  /* 0xff800000080dd876 */ /* 0x008fe40007800009 */
[----:B------:R-:W-:-:S13]  /*1640*/  ISETP.NE.AND P5, PT, R33, RZ, PT ;  /* 0x000000ff2100720c */ /* 0x000fda0003fa5270 */
[----:B------:R-:W-:Y:S02]  /*1650*/  @!P5 R2UR UR4, R42 ;  /* 0x000000002a04d2ca */ /* 0x000fe400000e0000 */
[----:B------:R-:W-:-:S13]  /*1660*/  @!P5 R2UR UR5, R43 ;  /* 0x000000002b05d2ca */ /* 0x000fda00000e0000 */
[----:B------:R-:W3:Y:S01]  /*1670*/  @!P5 LDG.E.64 R6, desc[UR4][R14.64] ;  /* 0x000000040e06d981 */ /* 0x000ee2000c1e1b00 */
[----:B--2---:R-:W-:-:S04]  /*1680*/  @!P0 FMNMX3 R13, R13, R4, R5, !PT ;  /* 0x000000040d0d8276 */ /* 0x004fc80007800005 */
[----:B---3--:R-:W-:Y:S02]  /*1690*/  @!P5 FMNMX3 R13, R13, R6, R7, !PT ;  /* 0x000000060d0dd276 */ /* 0x008fe40007800007 */
[----:B------:R-:W-:-:S13]  /*16a0*/  ISETP.NE.AND P5, PT, R34, RZ, PT ;  /* 0x000000ff2200720c */ /* 0x000fda0003fa5270 */
[----:B------:R-:W-:Y:S02]  /*16b0*/  @!P5 R2UR UR4, R42 ;  /* 0x000000002a04d2ca */ /* 0x000fe400000e0000 */
[----:B------:R-:W-:-:S13]  /*16c0*/  @!P5 R2UR UR5, R43 ;  /* 0x000000002b05d2ca */ /* 0x000fda00000e0000 */
[----:B------:R-:W2:Y:S01]  /*16d0*/  @!P5 LDG.E.64 R40, desc[UR4][R16.64] ;  /* 0x000000041028d981 */ /* 0x000ea2000c1e1b00 */
[----:B------:R-:W-:Y:S02]  /*16e0*/  @!P4 R2UR UR4, R42 ;  /* 0x000000002a04c2ca */ /* 0x000fe400000e0000 */
[----:B------:R-:W-:-:S13]  /*16f0*/  @!P4 R2UR UR5, R43 ;  /* 0x000000002b05c2ca */ /* 0x000fda00000e0000 */
[----:B------:R-:W3:Y:S01]  /*1700*/  @!P4 LDG.E.64 R38, desc[UR4][R18.64] ;  /* 0x000000041226c981 */ /* 0x000ee2000c1e1b00 */
[----:B------:R-:W-:Y:S02]  /*1710*/  @!P3 R2UR UR4, R42 ;  /* 0x000000002a04b2ca */ /* 0x000fe400000e0000 */
[----:B------:R-:W-:Y:S02]  /*1720*/  @!P3 R2UR UR5, R43 ;  /* 0x000000002b05b2ca */ /* 0x000fe400000e0000 */
[----:B------:R-:W-:Y:S02]  /*1730*/  MOV R34, 0xff800000 ;  /* 0xff80000000227802 */ /* 0x000fe40000000f00 */
[----:B--2---:R-:W-:-:S04]  /*1740*/  @!P5 FMNMX3 R13, R13, R40, R41, !PT ;  /* 0x000000280d0dd276 */ /* 0x004fc80007800029 */
[----:B---3--:R-:W-:Y:S02]  /*1750*/  @!P4 FMNMX3 R13, R13, R38, R39, !PT ;  /* 0x000000260d0dc276 */ /* 0x008fe40007800027 */
[----:B------:R-:W-:Y:S02]  /*1760*/  ISETP.NE.AND P4, PT, R36, RZ, PT ;  /* 0x000000ff2400720c */ /* 0x000fe40003f85270 */
[----:B------:R-:W-:-:S06]  /*1770*/  MOV R36, 0xff800000 ;  /* 0xff80000000247802 */ /* 0x000fcc0000000f00 */
[----:B------:R-:W2:Y:S01]  /*1780*/  @!P3 LDG.E.64 R36, desc[UR4][R20.64] ;  /* 0x000000041424b981 */ /* 0x000ea2000c1e1b00 */
[----:B------:R-:W-:Y:S02]  /*1790*/  @!P2 R2UR UR4, R42 ;  /* 0x000000002a04a2ca */ /* 0x000fe400000e0000 */
[----:B------:R-:W-:Y:S02]  /*17a0*/  @!P2 R2UR UR5, R43 ;  /* 0x000000002b05a2ca */ /* 0x000fe400000e0000 */
[----:B------:R-:W-:Y:S02]  /*17b0*/  ISETP.NE.AND P5, PT, R35, RZ, PT ;  /* 0x000000ff2300720c */ /* 0x000fe40003fa5270 */
[----:B------:R-:W-:-:S09]  /*17c0*/  MOV R35, 0xff800000 ;  /* 0xff80000000237802 */ /* 0x000fd20000000f00 */
[----:B------:R-:W3:Y:S01]  /*17d0*/  @!P2 LDG.E.64 R34, desc[UR4][R22.64] ;  /* 0x000000041622a981 */ /* 0x000ee2000c1e1b00 */
[----:B------:R-:W-:Y:S02]  /*17e0*/  @!P1 R2UR UR4, R42 ;  /* 0x000000002a0492ca */ /* 0x000fe400000e0000 */
[----:B------:R-:W-:Y:S02]  /*17f0*/  @!P1 R2UR UR5, R43 ;  /* 0x000000002b0592ca */ /* 0x000fe400000e0000 */
[----:B------:R-:W-:Y:S02]  /*1800*/  ISETP.NE.AND P0, PT, R26, RZ, PT ;  /* 0x000000ff1a00720c */ /* 0x000fe40003f05270 */
[----:B------:R-:W-:Y:S01]  /*1810*/  MOV R33, 0xff800000 ;  /* 0xff80000000217802 */ /* 0x000fe20000000f00 */
[----:B------:R-:W-:Y:S01]  /*1820*/  IMAD.MOV.U32 R30, RZ, RZ, -0x800000 ;  /* 0xff800000ff1e7424 */ /* 0x000fe200078e00ff */
[----:B------:R-:W-:Y:S02]  /*1830*/  MOV R31, 0xff800000 ;  /* 0xff800000001f7802 */ /* 0x000fe40000000f00 */
[----:B--2---:R-:W-:-:S04]  /*1840*/  @!P3 FMNMX3 R13, R13, R36, R37, !PT ;  /* 0x000000240d0db276 */ /* 0x004fc80007800025 */
[----:B---3--:R-:W-:Y:S02]  /*1850*/  @!P2 FMNMX3 R13, R13, R34, R35, !PT ;  /* 0x000000220d0da276 */ /* 0x008fe40007800023 */
[----:B------:R-:W-:Y:S02]  /*1860*/  ISETP.NE.AND P2, PT, R32, RZ, PT ;  /* 0x000000ff2000720c */ /* 0x000fe40003f45270 */
[----:B------:R-:W-:-:S06]  /*1870*/  MOV R32, 0xff800000 ;  /* 0xff80000000207802 */ /* 0x000fcc0000000f00 */
[----:B------:R1:W2:Y:S01]  /*1880*/  @!P1 LDG.E.64 R32, desc[UR4][R24.64] ;  /* 0x0000000418209981 */ /* 0x0002a2000c1e1b00 */
[----:B------:R-:W-:Y:S02]  /*1890*/  @!P0 R2UR UR4, R42 ;  /* 0x000000002a0482ca */ /* 0x000fe400000e0000 */
[----:B------:R-:W-:-:S13]  /*18a0*/  @!P0 R2UR UR5, R43 ;  /* 0x000000002b0582ca */ /* 0x000fda00000e0000 */
[----:B------:R-:W3:Y:S01]  /*18b0*/  @!P0 LDG.E.64 R30, desc[UR4][R78.64] ;  /* 0x000000044e1e8981 */ /* 0x000ee2000c1e1b00 */
[----:B------:R-:W-:Y:S02]  /*18c0*/  ISETP.NE.AND P3, PT, R29, RZ, PT ;  /* 0x000000ff1d00720c */ /* 0x000fe40003f65270 */
[----:B------:R-:W-:Y:S02]  /*18d0*/  MOV R29, 0xff800000 ;  /* 0xff800000001d7802 */ /* 0x000fe40000000f00 */
[----:B------:R-:W-:Y:S02]  /*18e0*/  MOV R28, 0xff800000 ;  /* 0xff800000001c7802 */ /* 0x000fe40000000f00 */
[----:B------:R-:W-:Y:S02]  /*18f0*/  @!P2 R2UR UR6, R42 ;  /* 0x000000002a06a2ca */ /* 0x000fe400000e0000 */
[----:B------:R-:W-:Y:S02]  /*1900*/  @!P2 R2UR UR7, R43 ;  /* 0x000000002b07a2ca */ /* 0x000fe400000e0000 */
[----:B------:R-:W-:-:S02]  /*1910*/  MOV R26, 0xff800000 ;  /* 0xff800000001a7802 */ /* 0x000fc40000000f00 */
[----:B-1----:R-:W-:Y:S02]  /*1920*/  MOV R25, 0xff800000 ;  /* 0xff80000000197802 */ /* 0x002fe40000000f00 */
[----:B------:R-:W-:Y:S02]  /*1930*/  @!P3 R2UR UR8, R42 ;  /* 0x000000002a08b2ca */ /* 0x000fe400000e0000 */
[----:B------:R-:W-:Y:S02]  /*1940*/  @!P3 R2UR UR9, R43 ;  /* 0x000000002b09b2ca */ /* 0x000fe400000e0000 */
[----:B------:R-:W-:Y:S02]  /*1950*/  MOV R24, 0xff800000 ;  /* 0xff80000000187802 */ /* 0x000fe40000000f00 */
[----:B------:R-:W-:Y:S02]  /*1960*/  MOV R23, 0xff800000 ;  /* 0xff80000000177802 */ /* 0x000fe40000000f00 */
[----:B------:R-:W-:-:S02]  /*1970*/  MOV R22, 0xff800000 ;  /* 0xff80000000167802 */ /* 0x000fc40000000f00 */
[----:B------:R-:W4:Y:S01]  /*1980*/  @!P2 LDG.E.64 R24, desc[UR6][R86.64] ;  /* 0x000000065618a981 */ /* 0x000f22000c1e1b00 */
[C---:B------:R-:W-:Y:S02]  /*1990*/  @!P5 R2UR UR6, R42.reuse ;  /* 0x000000002a06d2ca */ /* 0x040fe400000e0000 */
[C---:B------:R-:W-:Y:S02]  /*19a0*/  @!P5 R2UR UR7, R43.reuse ;  /* 0x000000002b07d2ca */ /* 0x040fe400000e0000 */
[----:B------:R-:W-:Y:S01]  /*19b0*/  MOV R21, 0xff800000 ;  /* 0xff80000000157802 */ /* 0x000fe20000000f00 */
[----:B------:R-:W5:Y:S01]  /*19c0*/  @!P3 LDG.E.64 R22, desc[UR8][R84.64] ;  /* 0x000000085416b981 */ /* 0x000f62000c1e1b00 */
[----:B------:R-:W-:Y:S02]  /*19d0*/  MOV R20, 0xff800000 ;  /* 0xff80000000147802 */ /* 0x000fe40000000f00 */
[----:B------:R-:W-:Y:S02]  /*19e0*/  @!P6 R2UR UR10, R42 ;  /* 0x000000002a0ae2ca */ /* 0x000fe400000e0000 */
[----:B------:R-:W-:-:S02]  /*19f0*/  @!P6 R2UR UR11, R43 ;  /* 0x000000002b0be2ca */ /* 0x000fc400000e0000 */
[----:B------:R-:W-:Y:S02]  /*1a00*/  MOV R19, 0xff800000 ;  /* 0xff80000000137802 */ /* 0x000fe40000000f00 */
[----:B------:R-:W-:Y:S02]  /*1a10*/  MOV R18, 0xff800000 ;  /* 0xff80000000127802 */ /* 0x000fe40000000f00 */
[----:B------:R-:W-:Y:S02]  /*1a20*/  MOV R17, 0xff800000 ;  /* 0xff80000000117802 */ /* 0x000fe40000000f00 */
[----:B------:R-:W-:Y:S02]  /*1a30*/  MOV R16, 0xff800000 ;  /* 0xff80000000107802 */ /* 0x000fe40000000f00 */
[----:B------:R-:W5:Y:S04]  /*1a40*/  @!P5 LDG.E.64 R18, desc[UR6][R90.64] ;  /* 0x000000065a12d981 */ /* 0x000f68000c1e1b00 */
[----:B------:R-:W5:Y:S01]  /*1a50*/  @!P6 LDG.E.64 R16, desc[UR10][R92.64] ;  /* 0x0000000a5c10e981 */ /* 0x000f62000c1e1b00 */
[----:B--2---:R-:W-:-:S04]  /*1a60*/  @!P1 FMNMX3 R13, R13, R32, R33, !PT ;  /* 0x000000200d0d9276 */ /* 0x004fc80007800021 */
[----:B---3--:R-:W-:Y:S02]  /*1a70*/  @!P0 FMNMX3 R13, R13, R30, R31, !PT ;  /* 0x0000001e0d0d8276 */ /* 0x008fe4000780001f */
[----:B------:R-:W-:Y:S02]  /*1a80*/  ISETP.NE.AND P0, PT, R12, RZ, PT ;  /* 0x000000ff0c00720c */ /* 0x000fe40003f05270 */
[----:B------:R-:W-:-:S11]  /*1a90*/  ISETP.NE.AND P1, PT, R27, RZ, PT ;  /* 0x000000ff1b00720c */ /* 0x000fd60003f25270 */
[----:B------:R-:W-:Y:S02]  /*1aa0*/  @!P0 R2UR UR4, R42 ;  /* 0x000000002a0482ca */ /* 0x000fe400000e0000 */
[----:B------:R-:W-:Y:S02]  /*1ab0*/  @!P0 R2UR UR5, R43 ;  /* 0x000000002b0582ca */ /* 0x000fe400000e0000 */
[----:B------:R-:W-:-:S11]  /*1ac0*/  MOV R27, 0xff800000 ;  /* 0xff800000001b7802 */ /* 0x000fd60000000f00 */
[----:B------:R-:W2:Y:S01]  /*1ad0*/  @!P0 LDG.E.64 R28, desc[UR4][R80.64] ;  /* 0x00000004501c8981 */ /* 0x000ea2000c1e1b00 */
[----:B------:R-:W-:Y:S02]  /*1ae0*/  @!P1 R2UR UR4, R42 ;  /* 0x000000002a0492ca */ /* 0x000fe400000e0000 */
[----:B------:R-:W-:-:S13]  /*1af0*/  @!P1 R2UR UR5, R43 ;  /* 0x000000002b0592ca */ /* 0x000fda00000e0000 */
[----:B------:R-:W3:Y:S01]  /*1b00*/  @!P1 LDG.E.64 R26, desc[UR4][R82.64] ;  /* 0x00000004521a9981 */ /* 0x000ee2000c1e1b00 */
[----:B------:R-:W-:Y:S02]  /*1b10*/  @!P4 R2UR UR4, R42 ;  /* 0x000000002a04c2ca */ /* 0x000fe400000e0000 */
[----:B------:R-:W-:-:S13]  /*1b20*/  @!P4 R2UR UR5, R43 ;  /* 0x000000002b05c2ca */ /* 0x000fda00000e0000 */
[----:B------:R-:W5:Y:S01]  /*1b30*/  @!P4 LDG.E.64 R20, desc[UR4][R88.64] ;  /* 0x000000045814c981 */ /* 0x000f62000c1e1b00 */
[----:B------:R-:W-:Y:S01]  /*1b40*/  UMOV UR4, 0xffffffff ;  /* 0xffffffff00047882 */ /* 0x000fe20000000000 */
[----:B--2---:R-:W-:-:S04]  /*1b50*/  @!P0 FMNMX3 R13, R13, R28, R29, !PT ;  /* 0x0000001c0d0d8276 */ /* 0x004fc8000780001d */
[----:B---3--:R-:W-:-:S04]  /*1b60*/  @!P1 FMNMX3 R13, R13, R26, R27, !PT ;  /* 0x0000001a0d0d9276 */ /* 0x008fc8000780001b */
[----:B----4-:R-:W-:-:S04]  /*1b70*/  @!P2 FMNMX3 R13, R13, R24, R25, !PT ;  /* 0x000000180d0da276 */ /* 0x010fc80007800019 */
[----:B-----5:R-:W-:-:S04]  /*1b80*/  @!P3 FMNMX3 R13, R13, R22, R23, !PT ;  /* 0x000000160d0db276 */ /* 0x020fc80007800017 */
[----:B------:R-:W-:-:S04]  /*1b90*/  @!P4 FMNMX3 R13, R13, R20, R21, !PT ;  /* 0x000000140d0dc276 */ /* 0x000fc80007800015 */
[----:B------:R-:W-:-:S04]  /*1ba0*/  @!P5 FMNMX3 R13, R13, R18, R19, !PT ;  /* 0x000000120d0dd276 */ /* 0x000fc80007800013 */
[----:B------:R-:W-:Y:S01]  /*1bb0*/  @!P6 FMNMX3 R13, R13, R16, R17, !PT ;  /* 0x000000100d0de276 */ /* 0x000fe20007800011 */
        /* <DEDUP_REMOVED lines=22> */
[-C--:B------:R-:W-:Y:S01]  /*1d20*/  FFMA.SAT R9, R96, R11.reuse, 0.5 ;  /* 0x3f00000060097423 */ /* 0x080fe2000000200b */
[C---:B------:R-:W-:Y:S01]  /*1d30*/  FADD R106, -R15.reuse, R38 ;  /* 0x000000260f6a7221 */ /* 0x040fe20000000100 */
[----:B------:R-:W-:Y:S01]  /*1d40*/  FADD R26, -R15, R18 ;  /* 0x000000120f1a7221 */ /* 0x000fe20000000100 */
[----:B------:R-:W-:Y:S01]  /*1d50*/  FADD R5, R3, -12583039 ;  /* 0xcb40007f03057421 */ /* 0x000fe20000000000 */
[----:B------:R-:W-:Y:S01]  /*1d60*/  FADD R38, -R15, R24 ;  /* 0x000000180f267221 */ /* 0x000fe20000000100 */
[-C--:B------:R-:W-:Y:S01]  /*1d70*/  FFMA.RM R18, R7, R12.reuse, 12582913 ;  /* 0x4b40000107127423 */ /* 0x080fe2000000400c */
[----:B------:R-:W-:Y:S01]  /*1d80*/  FADD R24, -R15, R20 ;  /* 0x000000140f187221 */ /* 0x000fe20000000100 */
[----:B------:R-:W-:Y:S01]  /*1d90*/  FFMA R5, R90, 1.4426950216293334961, -R5 ;  /* 0x3fb8aa3b5a057823 */ /* 0x000fe20000000805 */
[-C--:B------:R-:W-:Y:S01]  /*1da0*/  FFMA.SAT R7, R94, R11.reuse, 0.5 ;  /* 0x3f0000005e077423 */ /* 0x080fe2000000200b */
[-C--:B------:R-:W-:Y:S01]  /*1db0*/  FFMA.RM R20, R9, R12.reuse, 12582913 ;  /* 0x4b40000109147423 */ /* 0x080fe2000000400c */
[----:B------:R-:W-:Y:S01]  /*1dc0*/  FADD R14, -R15, R19 ;  /* 0x000000130f0e7221 */ /* 0x000fe20000000100 */
[----:B------:R-:W-:Y:S01]  /*1dd0*/  FFMA R90, R90, 1.925963033500011079e-08, R5 ;  /* 0x32a570605a5a7823 */ /* 0x000fe20000000005 */
[----:B------:R-:W-:Y:S01]  /*1de0*/  FADD R5, R18, -12583039 ;  /* 0xcb40007f12057421 */ /* 0x000fe20000000000 */
[-C--:B------:R-:W-:Y:S01]  /*1df0*/  FFMA.RM R19, R7, R12.reuse, 12582913 ;  /* 0x4b40000107137423 */ /* 0x080fe2000000400c */
[----:B------:R-:W-:Y:S01]  /*1e00*/  FADD R7, R20, -12583039 ;  /* 0xcb40007f14077421 */ /* 0x000fe20000000000 */
[C---:B------:R-:W-:Y:S01]  /*1e10*/  FADD R2, -R15.reuse, R36 ;  /* 0x000000240f027221 */ /* 0x040fe20000000100 */
[----:B------:R-:W-:Y:S01]  /*1e20*/  FFMA R5, R92, 1.4426950216293334961, -R5 ;  /* 0x3fb8aa3b5c057823 */ /* 0x000fe20000000805 */
[C---:B------:R-:W-:Y:S01]  /*1e30*/  FADD R36, -R15.reuse, R25 ;  /* 0x000000190f247221 */ /* 0x040fe20000000100 */
[----:B------:R-:W-:Y:S01]  /*1e40*/  FFMA R7, R96, 1.4426950216293334961, -R7 ;  /* 0x3fb8aa3b60077823 */ /* 0x000fe20000000807 */
[----:B------:R-:W-:Y:S01]  /*1e50*/  FADD R98, -R15, R6 ;  /* 0x000000060f627221 */ /* 0x000fe20000000100 */
[----:B------:R-:W-:Y:S01]  /*1e60*/  FFMA R92, R92, 1.925963033500011079e-08, R5 ;  /* 0x32a570605c5c7823 */ /* 0x000fe20000000005 */
[----:B------:R-:W-:Y:S01]  /*1e70*/  FADD R5, R19, -12583039 ;  /* 0xcb40007f13057421 */ /* 0x000fe20000000000 */
[----:B------:R-:W-:Y:S01]  /*1e80*/  FFMA R96, R96, 1.925963033500011079e-08, R7 ;  /* 0x32a5706060607823 */ /* 0x000fe20000000007 */
[-C--:B------:R-:W-:Y:S01]  /*1e90*/  FFMA.SAT R7, R100, R11.reuse, 0.5 ;  /* 0x3f00000064077423 */ /* 0x080fe2000000200b */
[C---:B------:R-:W-:Y:S01]  /*1ea0*/  FADD R104, -R15.reuse, R41 ;  /* 0x000000290f687221 */ /* 0x040fe20000000100 */
[----:B------:R-:W-:Y:S01]  /*1eb0*/  FFMA R5, R94, 1.4426950216293334961, -R5 ;  /* 0x3fb8aa3b5e057823 */ /* 0x000fe20000000805 */
[----:B------:R-:W-:Y:S01]  /*1ec0*/  FADD R84, -R15, R30 ;  /* 0x0000001e0f547221 */ /* 0x000fe20000000100 */
[-C--:B------:R-:W-:Y:S01]  /*1ed0*/  FFMA.RM R25, R7, R12.reuse, 12582913 ;  /* 0x4b40000107197423 */ /* 0x080fe2000000400c */
[-C--:B------:R-:W-:Y:S01]  /*1ee0*/  FFMA.SAT R9, R104, R11.reuse, 0.5 ;  /* 0x3f00000068097423 */ /* 0x080fe2000000200b */
[----:B------:R-:W-:Y:S01]  /*1ef0*/  FFMA R94, R94, 1.925963033500011079e-08, R5 ;  /* 0x32a570605e5e7823 */ /* 0x000fe20000000005 */
[-C--:B------:R-:W-:Y:S01]  /*1f00*/  FFMA.SAT R5, R98, R11.reuse, 0.5 ;  /* 0x3f00000062057423 */ /* 0x080fe2000000200b */
[----:B------:R-:W-:Y:S01]  /*1f10*/  FADD R7, R25, -12583039 ;  /* 0xcb40007f19077421 */ /* 0x000fe20000000000 */
[C---:B------:R-:W-:Y:S01]  /*1f20*/  FADD R30, -R15.reuse, R21 ;  /* 0x000000150f1e7221 */ /* 0x040fe20000000100 */
[----:B------:R-:W-:Y:S01]  /*1f30*/  FADD R102, -R15, R40 ;  /* 0x000000280f667221 */ /* 0x000fe20000000100 */
[-C--:B------:R-:W-:Y:S01]  /*1f40*/  FFMA.RM R21, R5, R12.reuse, 12582913 ;  /* 0x4b40000105157423 */ /* 0x080fe2000000400c */
[C---:B------:R-:W-:Y:S01]  /*1f50*/  FFMA R7, R100.reuse, 1.4426950216293334961, -R7 ;  /* 0x3fb8aa3b64077823 */ /* 0x040fe20000000807 */
[-C--:B------:R-:W-:Y:S01]  /*1f60*/  FFMA.RM R9, R9, R12.reuse, 12582913 ;  /* 0x4b40000109097423 */ /* 0x080fe2000000400c */
[----:B------:R-:W1:Y:S01]  /*1f70*/  MUFU.EX2 R90, R90 ;  /* 0x0000005a005a7308 */ /* 0x000e620000000800 */
[----:B------:R-:W-:Y:S01]  /*1f80*/  FADD R5, R21, -12583039 ;  /* 0xcb40007f15057421 */ /* 0x000fe20000000000 */
[----:B------:R-:W-:Y:S01]  /*1f90*/  FFMA R100, R100, 1.925963033500011079e-08, R7 ;  /* 0x32a5706064647823 */ /* 0x000fe20000000007 */
[-C--:B------:R-:W-:Y:S01]  /*1fa0*/  FFMA.SAT R7, R102, R11.reuse, 0.5 ;  /* 0x3f00000066077423 */ /* 0x080fe2000000200b */
[----:B------:R-:W-:Y:S01]  /*1fb0*/  FADD R13, R9, -12583039 ;  /* 0xcb40007f090d7421 */ /* 0x000fe20000000000 */
[----:B------:R-:W-:Y:S01]  /*1fc0*/  FFMA R5, R98, 1.4426950216293334961, -R5 ;  /* 0x3fb8aa3b62057823 */ /* 0x000fe20000000805 */
[----:B------:R-:W-:Y:S01]  /*1fd0*/  FADD R0, -R15, R39 ;  /* 0x000000270f007221 */ /* 0x000fe20000000100 */
[-C--:B------:R-:W-:Y:S01]  /*1fe0*/  FFMA.RM R7, R7, R12.reuse, 12582913 ;  /* 0x4b40000107077423 */ /* 0x080fe2000000400c */
[----:B------:R-:W-:Y:S01]  /*1ff0*/  FFMA R13, R104, 1.4426950216293334961, -R13 ;  /* 0x3fb8aa3b680d7823 */ /* 0x000fe2000000080d */
[----:B------:R-:W-:Y:S01]  /*2000*/  FFMA R98, R98, 1.925963033500011079e-08, R5 ;  /* 0x32a5706062627823 */ /* 0x000fe20000000005 */
[----:B------:R-:W-:Y:S01]  /*2010*/  FADD R4, -R15, R34 ;  /* 0x000000220f047221 */ /* 0x000fe20000000100 */
[----:B------:R-:W-:Y:S01]  /*2020*/  FADD R5, R7, -12583039 ;  /* 0xcb40007f07057421 */ /* 0x000fe20000000000 */
[----:B------:R-:W-:Y:S01]  /*2030*/  FFMA R104, R104, 1.925963033500011079e-08, R13 ;  /* 0x32a5706068687823 */ /* 0x000fe2000000000d */
[-C--:B------:R-:W-:Y:S01]  /*2040*/  FFMA.SAT R13, R106, R11.reuse, 0.5 ;  /* 0x3f0000006a0d7423 */ /* 0x080fe2000000200b */
[C---:B------:R-:W-:Y:S01]  /*2050*/  FADD R86, -R15.reuse, R32 ;  /* 0x000000200f567221 */ /* 0x040fe20000000100 */
[C---:B------:R-:W-:Y:S01]  /*2060*/  FFMA R5, R102.reuse, 1.4426950216293334961, -R5 ;  /* 0x3fb8aa3b66057823 */ /* 0x040fe20000000805 */
[----:B------:R-:W-:Y:S01]  /*2070*/  FADD R82, -R15, R28 ;  /* 0x0000001c0f527221 */ /* 0x000fe20000000100 */
[-C--:B------:R-:W-:Y:S01]  /*2080*/  FFMA.RM R13, R13, R12.reuse, 12582913 ;  /* 0x4b4000010d0d7423 */ /* 0x080fe2000000400c */
        /* <DEDUP_REMOVED lines=13> */
[C---:B------:R-:W-:Y:S01]  /*2160*/  FFMA R5, R106.reuse, 1.4426950216293334961, -R5 ;  /* 0x3fb8aa3b6a057823 */ /* 0x040fe20000000805 */
[----:B------:R-:W-:Y:S01]  /*2170*/  SHF.L.U32 R3, R3, 0x17, RZ ;  /* 0x0000001703037819 */ /* 0x000fe200000006ff */
[----:B------:R-:W2:Y:S01]  /*2180*/  MUFU.EX2 R17, R92 ;  /* 0x0000005c00117308 */ /* 0x000ea20000000800 */
[----:B------:R-:W-:Y:S01]  /*2190*/  FFMA.RM R15, R15, R12, 12582913 ;  /* 0x4b4000010f0f7423 */ /* 0x000fe2000000400c */
[----:B------:R-:W-:Y:S01]  /*21a0*/  FFMA R106, R106, 1.925963033500011079e-08, R5 ;  /* 0x32a570606a6a7823 */ /* 0x000fe20000000005 */
[----:B------:R-:W-:Y:S01]  /*21b0*/  SHF.L.U32 R18, R18, 0x17, RZ ;  /* 0x0000001712127819 */ /* 0x000fe200000006ff */
[----:B-1----:R-:W-:Y:S01]  /*21c0*/  FMUL R5, R3, R90 ;  /* 0x0000005a03057220 */ /* 0x002fe20000400000 */
[----:B------:R-:W-:Y:S01]  /*21d0*/  FADD R3, R15, -12583039 ;  /* 0xcb40007f0f037421 */ /* 0x000fe20000000000 */
[----:B------:R-:W-:Y:S01]  /*21e0*/  SHF.L.U32 R9, R9, 0x17, RZ ;  /* 0x0000001709097819 */ /* 0x000fe200000006ff */
[-C--:B------:R-:W-:Y:S01]  /*21f0*/  FFMA.SAT R31, R80, R11.reuse, 0.5 ;  /* 0x3f000000501f7423 */ /* 0x080fe2000000200b */
[----:B------:R-:W-:Y:S01]  /*2200*/  MUFU.EX2 R23, R98 ;  /* 0x0000006200177308 */ /* 0x000fe20000000800 */
[----:B------:R-:W-:Y:S01]  /*2210*/  FFMA R3, R0, 1.4426950216293334961, -R3 ;  /* 0x3fb8aa3b00037823 */ /* 0x000fe20000000803 */
[----:B------:R-:W-:Y:S01]  /*2220*/  SHF.L.U32 R25, R25, 0x17, RZ ;  /* 0x0000001719197819 */ /* 0x000fe200000006ff */
[-C--:B------:R-:W-:Y:S01]  /*2230*/  FFMA.RM R31, R31, R12.reuse, 12582913 ;  /* 0x4b4000011f1f7423 */ /* 0x080fe2000000400c */
[-C--:B------:R-:W-:Y:S01]  /*2240*/  FFMA.SAT R37, R78, R11.reuse, 0.5 ;  /* 0x3f0000004e257423 */ /* 0x080fe2000000200b */
[----:B------:R-:W-:Y:S01]  /*2250*/  FFMA R27, R0, 1.925963033500011079e-08, R3 ;  /* 0x32a57060001b7823 */ /* 0x000fe20000000003 */
[----:B------:R-:W-:Y:S01]  /*2260*/  FFMA.SAT R3, R2, R11, 0.5 ;  /* 0x3f00000002037423 */ /* 0x000fe2000000200b */
[----:B------:R-:W-:Y:S01]  /*2270*/  SHF.L.U32 R15, R15, 0x17, RZ ;  /* 0x000000170f0f7819 */ /* 0x000fe200000006ff */
[----:B------:R-:W-:Y:S01]  /*2280*/  MUFU.EX2 R104, R104 ;  /* 0x0000006800687308 */ /* 0x000fe20000000800 */
[----:B--2---:R-:W-:Y:S01]  /*2290*/  FMUL R0, R18, R17 ;  /* 0x0000001112007220 */ /* 0x004fe20000400000 */
[-C--:B------:R-:W-:Y:S01]  /*22a0*/  FFMA.RM R16, R3, R12.reuse, 12582913 ;  /* 0x4b40000103107423 */ /* 0x080fe2000000400c */
[----:B------:R-:W-:Y:S01]  /*22b0*/  FFMA.RM R37, R37, R12, 12582913 ;  /* 0x4b40000125257423 */ /* 0x000fe2000000400c */
[----:B------:R-:W-:-:S02]  /*22c0*/  SHF.L.U32 R7, R7, 0x17, RZ ;  /* 0x0000001707077819 */ /* 0x000fc400000006ff */
[C---:B------:R-:W-:Y:S01]  /*22d0*/  FADD R17, R16.reuse, -12583039 ;  /* 0xcb40007f10117421 */ /* 0x040fe20000000000 */
[----:B------:R-:W-:Y:S01]  /*22e0*/  SHF.L.U32 R16, R16, 0x17, RZ ;  /* 0x0000001710107819 */ /* 0x000fe200000006ff */
[----:B------:R-:W1:Y:S02]  /*22f0*/  MUFU.EX2 R3, R94 ;  /* 0x0000005e00037308 */ /* 0x000e640000000800 */
[----:B------:R-:W-:-:S04]  /*2300*/  FFMA R17, R2, 1.4426950216293334961, -R17 ;  /* 0x3fb8aa3b02117823 */ /* 0x000fc80000000811 */
[----:B------:R-:W-:Y:S01]  /*2310*/  FFMA R29, R2, 1.925963033500011079e-08, R17 ;  /* 0x32a57060021d7823 */ /* 0x000fe20000000011 */
[----:B------:R-:W-:Y:S01]  /*2320*/  FFMA.SAT R17, R88, R11, 0.5 ;  /* 0x3f00000058117423 */ /* 0x000fe2000000200b */
[----:B------:R-:W-:Y:S01]  /*2330*/  SHF.L.U32 R2, R19, 0x17, RZ ;  /* 0x0000001713027819 */ /* 0x000fe200000006ff */
[----:B------:R-:W-:Y:S02]  /*2340*/  MUFU.EX2 R100, R100 ;  /* 0x0000006400647308 */ /* 0x000fe40000000800 */
[----:B------:R-:W-:-:S04]  /*2350*/  FFMA.RM R17, R17, R12, 12582913 ;  /* 0x4b40000111117423 */ /* 0x000fc8000000400c */
[C---:B------:R-:W-:Y:S01]  /*2360*/  FADD R19, R17.reuse, -12583039 ;  /* 0xcb40007f11137421 */ /* 0x040fe20000000000 */
[----:B------:R-:W-:Y:S01]  /*2370*/  SHF.L.U32 R17, R17, 0x17, RZ ;  /* 0x0000001711117819 */ /* 0x000fe200000006ff */
[----:B-1----:R-:W-:Y:S01]  /*2380*/  FMUL R2, R2, R3 ;  /* 0x0000000302027220 */ /* 0x002fe20000400000 */
[----:B------:R-:W-:Y:S01]  /*2390*/  SHF.L.U32 R3, R20, 0x17, RZ ;  /* 0x0000001714037819 */ /* 0x000fe200000006ff */
[C---:B------:R-:W-:Y:S01]  /*23a0*/  FFMA R19, R88.reuse, 1.4426950216293334961, -R19 ;  /* 0x3fb8aa3b58137823 */ /* 0x040fe20000000813 */
[----:B------:R-:W1:Y:S03]  /*23b0*/  MUFU.EX2 R29, R29 ;  /* 0x0000001d001d7308 */ /* 0x000e660000000800 */
[----:B------:R-:W-:Y:S01]  /*23c0*/  FFMA R88, R88, 1.925963033500011079e-08, R19 ;  /* 0x32a5706058587823 */ /* 0x000fe20000000013 */
[----:B------:R-:W-:-:S04]  /*23d0*/  FFMA.SAT R19, R4, R11, 0.5 ;  /* 0x3f00000004137423 */ /* 0x000fc8000000200b */
[----:B------:R-:W-:Y:S01]  /*23e0*/  FFMA.RM R18, R19, R12, 12582913 ;  /* 0x4b40000113127423 */ /* 0x000fe2000000400c */
[----:B------:R-:W2:Y:S03]  /*23f0*/  MUFU.EX2 R96, R96 ;  /* 0x0000006000607308 */ /* 0x000ea60000000800 */
[C---:B------:R-:W-:Y:S01]  /*2400*/  FADD R19, R18.reuse, -12583039 ;  /* 0xcb40007f12137421 */ /* 0x040fe20000000000 */
[----:B------:R-:W-:-:S03]  /*2410*/  SHF.L.U32 R18, R18, 0x17, RZ ;  /* 0x0000001712127819 */ /* 0x000fc600000006ff */
[----:B------:R-:W-:Y:S01]  /*2420*/  FFMA R19, R4, 1.4426950216293334961, -R19 ;  /* 0x3fb8aa3b04137823 */ /* 0x000fe20000000813 */
[----:B-1----:R-:W-:Y:S01]  /*2430*/  FMUL R16, R16, R29 ;  /* 0x0000001d10107220 */ /* 0x002fe20000400000 */
[----:B------:R-:W1:Y:S02]  /*2440*/  MUFU.EX2 R102, R102 ;  /* 0x0000006600667308 */ /* 0x000e640000000800 */
[----:B------:R-:W-:Y:S01]  /*2450*/  FFMA R33, R4, 1.925963033500011079e-08, R19 ;  /* 0x32a5706004217823 */ /* 0x000fe20000000013 */
[----:B------:R-:W-:Y:S01]  /*2460*/  FFMA.SAT R19, R6, R11, 0.5 ;  /* 0x3f00000006137423 */ /* 0x000fe2000000200b */
[----:B------:R-:W-:-:S03]  /*2470*/  IMAD.SHL.U32 R4, R21, 0x800000, RZ ;  /* 0x0080000015047824 */ /* 0x000fc600078e00ff */
[----:B------:R-:W-:Y:S01]  /*2480*/  FFMA.RM R19, R19, R12, 12582913 ;  /* 0x4b40000113137423 */ /* 0x000fe2000000400c */
[----:B------:R-:W-:Y:S01]  /*2490*/  FMUL R4, R4, R23 ;  /* 0x0000001704047220 */ /* 0x000fe20000400000 */
[----:B------:R-:W3:Y:S01]  /*24a0*/  MUFU.EX2 R33, R33 ;  /* 0x0000002100217308 */ /* 0x000ee20000000800 */
[----:B--2---:R-:W-:Y:S01]  /*24b0*/  FMUL R3, R3, R96 ;  /* 0x0000006003037220 */ /* 0x004fe20000400000 */
[C---:B------:R-:W-:Y:S01]  /*24c0*/  FADD R21, R19.reuse, -12583039 ;  /* 0xcb40007f13157421 */ /* 0x040fe20000000000 */
[----:B------:R-:W-:-:S03]  /*24d0*/  SHF.L.U32 R19, R19, 0x17, RZ ;  /* 0x0000001713137819 */ /* 0x000fc600000006ff */
[C---:B------:R-:W-:Y:S02]  /*24e0*/  FFMA R21, R6.reuse, 1.4426950216293334961, -R21 ;  /* 0x3fb8aa3b06157823 */ /* 0x040fe40000000815 */
[----:B------:R-:W-:Y:S01]  /*24f0*/  MUFU.EX2 R106, R106 ;  /* 0x0000006a006a7308 */ /* 0x000fe20000000800 */
[----:B-1----:R-:W-:Y:S01]  /*2500*/  FMUL R7, R7, R102 ;  /* 0x0000006607077220 */ /* 0x002fe20000400000 */
[----:B------:R-:W-:Y:S01]  /*2510*/  FFMA R35, R6, 1.925963033500011079e-08, R21 ;  /* 0x32a5706006237823 */ /* 0x000fe20000000015 */
[-C--:B------:R-:W-:Y:S01]  /*2520*/  FFMA.SAT R21, R86, R11.reuse, 0.5 ;  /* 0x3f00000056157423 */ /* 0x080fe2000000200b */
[----:B------:R-:W-:Y:S01]  /*2530*/  FMUL R6, R25, R100 ;  /* 0x0000006419067220 */ /* 0x000fe20000400000 */
[----:B------:R-:W-:Y:S02]  /*2540*/  FFMA.SAT R25, R10, R11, 0.5 ;  /* 0x3f0000000a197423 */ /* 0x000fe4000000200b */
        /* <DEDUP_REMOVED lines=8> */
[----:B------:R-:W-:-:S03]  /*25d0*/  FFMA.SAT R21, R8, R11, 0.5 ;  /* 0x3f00000008157423 */ /* 0x000fc6000000200b */
[----:B------:R-:W2:Y:S01]  /*25e0*/  MUFU.EX2 R33, R86 ;  /* 0x0000005600217308 */ /* 0x000ea20000000800 */
[----:B------:R-:W-:Y:S01]  /*25f0*/  FFMA.RM R21, R21, R12, 12582913 ;  /* 0x4b40000115157423 */ /* 0x000fe2000000400c */
[----:B-1----:R-:W-:-:S03]  /*2600*/  FMUL R17, R17, R88 ;  /* 0x0000005811117220 */ /* 0x002fc60000400000 */
[C---:B------:R-:W-:Y:S01]  /*2610*/  FADD R23, R21.reuse, -12583039 ;  /* 0xcb40007f15177421 */ /* 0x040fe20000000000 */
[----:B------:R-:W-:-:S03]  /*2620*/  SHF.L.U32 R21, R21, 0x17, RZ ;  /* 0x0000001715157819 */ /* 0x000fc600000006ff */
[----:B------:R-:W-:-:S04]  /*2630*/  FFMA R23, R8, 1.4426950216293334961, -R23 ;  /* 0x3fb8aa3b08177823 */ /* 0x000fc80000000817 */
[----:B------:R-:W-:Y:S01]  /*2640*/  FFMA R39, R8, 1.925963033500011079e-08, R23 ;  /* 0x32a5706008277823 */ /* 0x000fe20000000017 */
[----:B------:R-:W-:Y:S01]  /*2650*/  FFMA.SAT R23, R84, R11, 0.5 ;  /* 0x3f00000054177423 */ /* 0x000fe2000000200b */
[----:B------:R-:W-:Y:S01]  /*2660*/  FMUL R8, R9, R104 ;  /* 0x0000006809087220 */ /* 0x000fe20000400000 */
[----:B--2---:R-:W-:Y:S02]  /*2670*/  FMUL R20, R20, R33 ;  /* 0x0000002114147220 */ /* 0x004fe40000400000 */
[----:B------:R-:W-:-:S04]  /*2680*/  FFMA.RM R23, R23, R12, 12582913 ;  /* 0x4b40000117177423 */ /* 0x000fc8000000400c */
[----:B------:R-:W-:-:S04]  /*2690*/  FADD R9, R23, -12583039 ;  /* 0xcb40007f17097421 */ /* 0x000fc80000000000 */
[----:B------:R-:W-:-:S04]  /*26a0*/  FFMA R9, R84, 1.4426950216293334961, -R9 ;  /* 0x3fb8aa3b54097823 */ /* 0x000fc80000000809 */
[----:B------:R-:W-:Y:S01]  /*26b0*/  FFMA R53, R84, 1.925963033500011079e-08, R9 ;  /* 0x32a5706054357823 */ /* 0x000fe20000000009 */
[----:B------:R-:W-:Y:S01]  /*26c0*/  SHF.L.U32 R9, R13, 0x17, RZ ;  /* 0x000000170d097819 */ /* 0x000fe200000006ff */
[----:B------:R-:W-:Y:S01]  /*26d0*/  FADD R13, R25, -12583039 ;  /* 0xcb40007f190d7421 */ /* 0x000fe20000000000 */
[----:B------:R1:W2:Y:S03]  /*26e0*/  MUFU.EX2 R84, R27 ;  /* 0x0000001b00547308 */ /* 0x0002a60000000800 */
[----:B------:R-:W-:Y:S01]  /*26f0*/  FFMA R13, R10, 1.4426950216293334961, -R13 ;  /* 0x3fb8aa3b0a0d7823 */ /* 0x000fe2000000080d */
[----:B------:R-:W-:-:S03]  /*2700*/  FMUL R9, R9, R106 ;  /* 0x0000006a09097220 */ /* 0x000fc60000400000 */
[----:B------:R-:W-:Y:S01]  /*2710*/  FFMA R55, R10, 1.925963033500011079e-08, R13 ;  /* 0x32a570600a377823 */ /* 0x000fe2000000000d */
[----:B------:R-:W-:Y:S01]  /*2720*/  FFMA.SAT R13, R82, R11, 0.5 ;  /* 0x3f000000520d7423 */ /* 0x000fe2000000200b */
[----:B------:R-:W-:Y:S03]  /*2730*/  MUFU.EX2 R53, R53 ;  /* 0x0000003500357308 */ /* 0x000fe60000000800 */
[----:B-1----:R-:W-:-:S04]  /*2740*/  FFMA.RM R27, R13, R12, 12582913 ;  /* 0x4b4000010d1b7423 */ /* 0x002fc8000000400c */
[----:B------:R-:W-:Y:S01]  /*2750*/  FADD R13, R27, -12583039 ;  /* 0xcb40007f1b0d7421 */ /* 0x000fe20000000000 */
[----:B--2---:R-:W-:-:S03]  /*2760*/  FMUL R10, R15, R84 ;  /* 0x000000540f0a7220 */ /* 0x004fc60000400000 */
[----:B------:R-:W-:-:S04]  /*2770*/  FFMA R13, R82, 1.4426950216293334961, -R13 ;  /* 0x3fb8aa3b520d7823 */ /* 0x000fc8000000080d */
[----:B------:R-:W-:Y:S01]  /*2780*/  FFMA R82, R82, 1.925963033500011079e-08, R13 ;  /* 0x32a5706052527823 */ /* 0x000fe2000000000d */
[----:B------:R-:W-:-:S04]  /*2790*/  FADD R13, R31, -12583039 ;  /* 0xcb40007f1f0d7421 */ /* 0x000fc80000000000 */
[----:B------:R-:W-:-:S04]  /*27a0*/  FFMA R13, R80, 1.4426950216293334961, -R13 ;  /* 0x3fb8aa3b500d7823 */ /* 0x000fc8000000080d */
[----:B------:R-:W-:Y:S01]  /*27b0*/  FFMA R80, R80, 1.925963033500011079e-08, R13 ;  /* 0x32a5706050507823 */ /* 0x000fe2000000000d */
[----:B------:R-:W-:-:S04]  /*27c0*/  FADD R13, R37, -12583039 ;  /* 0xcb40007f250d7421 */ /* 0x000fc80000000000 */
[C---:B------:R-:W-:Y:S01]  /*27d0*/  FFMA R13, R78.reuse, 1.4426950216293334961, -R13 ;  /* 0x3fb8aa3b4e0d7823 */ /* 0x040fe2000000080d */
[----:B------:R-:W-:Y:S03]  /*27e0*/  MUFU.EX2 R80, R80 ;  /* 0x0000005000507308 */ /* 0x000fe60000000800 */
[----:B------:R-:W-:Y:S01]  /*27f0*/  FFMA R57, R78, 1.925963033500011079e-08, R13 ;  /* 0x32a570604e397823 */ /* 0x000fe2000000000d */
[----:B------:R-:W-:-:S04]  /*2800*/  FFMA.SAT R13, R40, R11, 0.5 ;  /* 0x3f000000280d7423 */ /* 0x000fc8000000200b */
[----:B------:R-:W-:Y:S01]  /*2810*/  FFMA.RM R13, R13, R12, 12582913 ;  /* 0x4b4000010d0d7423 */ /* 0x000fe2000000400c */
[----:B------:R-:W1:Y:S03]  /*2820*/  MUFU.EX2 R78, R35 ;  /* 0x00000023004e7308 */ /* 0x000e660000000800 */
[C---:B------:R-:W-:Y:S01]  /*2830*/  FADD R15, R13.reuse, -12583039 ;  /* 0xcb40007f0d0f7421 */ /* 0x040fe20000000000 */
[----:B------:R-:W-:-:S03]  /*2840*/  SHF.L.U32 R13, R13, 0x17, RZ ;  /* 0x000000170d0d7819 */ /* 0x000fc600000006ff */
[C---:B------:R-:W-:Y:S01]  /*2850*/  FFMA R15, R40.reuse, 1.4426950216293334961, -R15 ;  /* 0x3fb8aa3b280f7823 */ /* 0x040fe2000000080f */
[----:B------:R-:W-:Y:S03]  /*2860*/  MUFU.EX2 R57, R57 ;  /* 0x0000003900397308 */ /* 0x000fe60000000800 */
[----:B------:R-:W-:Y:S01]  /*2870*/  FFMA R40, R40, 1.925963033500011079e-08, R15 ;  /* 0x32a5706028287823 */ /* 0x000fe2000000000f */
[----:B------:R-:W-:-:S04]  /*2880*/  FFMA.SAT R15, R38, R11, 0.5 ;  /* 0x3f000000260f7423 */ /* 0x000fc8000000200b */
[----:B------:R-:W-:Y:S01]  /*2890*/  FFMA.RM R15, R15, R12, 12582913 ;  /* 0x4b4000010f0f7423 */ /* 0x000fe2000000400c */
[----:B-1----:R-:W-:Y:S01]  /*28a0*/  FMUL R19, R19, R78 ;  /* 0x0000004e13137220 */ /* 0x002fe20000400000 */
[----:B------:R-:W-:Y:S02]  /*28b0*/  MUFU.EX2 R40, R40 ;  /* 0x0000002800287308 */ /* 0x000fe40000000800 */
[C---:B------:R-:W-:Y:S01]  /*28c0*/  FADD R29, R15.reuse, -12583039 ;  /* 0xcb40007f0f1d7421 */ /* 0x040fe20000000000 */
[----:B------:R-:W-:-:S03]  /*28d0*/  SHF.L.U32 R15, R15, 0x17, RZ ;  /* 0x000000170f0f7819 */ /* 0x000fc600000006ff */
[C---:B------:R-:W-:Y:S02]  /*28e0*/  FFMA R29, R38.reuse, 1.4426950216293334961, -R29 ;  /* 0x3fb8aa3b261d7823 */ /* 0x040fe4000000081d */
[----:B------:R-:W1:Y:S02]  /*28f0*/  MUFU.EX2 R78, R39 ;  /* 0x00000027004e7308 */ /* 0x000e640000000800 */
[----:B------:R-:W-:Y:S01]  /*2900*/  FFMA R38, R38, 1.925963033500011079e-08, R29 ;  /* 0x32a5706026267823 */ /* 0x000fe2000000001d */
[----:B------:R-:W-:-:S04]  /*2910*/  FFMA.SAT R29, R36, R11, 0.5 ;  /* 0x3f000000241d7423 */ /* 0x000fc8000000200b */
[----:B------:R-:W-:Y:S01]  /*2920*/  FFMA.RM R29, R29, R12, 12582913 ;  /* 0x4b4000011d1d7423 */ /* 0x000fe2000000400c */
[----:B------:R-:W-:Y:S03]  /*2930*/  MUFU.EX2 R38, R38 ;  /* 0x0000002600267308 */ /* 0x000fe60000000800 */
[C---:B------:R-:W-:Y:S01]  /*2940*/  FADD R33, R29.reuse, -12583039 ;  /* 0xcb40007f1d217421 */ /* 0x040fe20000000000 */
[----:B------:R-:W-:-:S03]  /*2950*/  SHF.L.U32 R29, R29, 0x17, RZ ;  /* 0x000000171d1d7819 */ /* 0x000fc600000006ff */
[----:B------:R-:W-:Y:S01]  /*2960*/  FFMA R33, R36, 1.4426950216293334961, -R33 ;  /* 0x3fb8aa3b24217823 */ /* 0x000fe20000000821 */
[----:B-1----:R-:W-:-:S03]  /*2970*/  FMUL R21, R21, R78 ;  /* 0x0000004e15157220 */ /* 0x002fc60000400000 */
[----:B------:R-:W-:Y:S01]  /*2980*/  FFMA R41, R36, 1.925963033500011079e-08, R33 ;  /* 0x32a5706024297823 */ /* 0x000fe20000000021 */
[----:B------:R-:W-:Y:S01]  /*2990*/  FFMA.SAT R33, R22, R11, 0.5 ;  /* 0x3f00000016217423 */ /* 0x000fe2000000200b */
[----:B------:R-:W1:Y:S03]  /*29a0*/  MUFU.EX2 R36, R55 ;  /* 0x0000003700247308 */ /* 0x000e660000000800 */
        /* <DEDUP_REMOVED lines=12> */
[----:B-1----:R-:W-:-:S03]  /*2a70*/  FMUL R23, R23, R36 ;  /* 0x0000002417177220 */ /* 0x002fc60000400000 */
[----:B------:R-:W-:-:S04]  /*2a80*/  FFMA R39, R34, 1.4426950216293334961, -R39 ;  /* 0x3fb8aa3b22277823 */ /* 0x000fc80000000827 */
[----:B------:R-:W-:Y:S01]  /*2a90*/  FFMA R53, R34, 1.925963033500011079e-08, R39 ;  /* 0x32a5706022357823 */ /* 0x000fe20000000027 */
[----:B------:R-:W-:Y:S02]  /*2aa0*/  FFMA.RM R34, R25, R12, 12582913 ;  /* 0x4b40000119227423 */ /* 0x000fe4000000400c */
[----:B------:R-:W1:Y:S02]  /*2ab0*/  MUFU.EX2 R25, R82 ;  /* 0x0000005200197308 */ /* 0x000e640000000800 */
[----:B------:R-:W-:-:S04]  /*2ac0*/  FADD R39, R34, -12583039 ;  /* 0xcb40007f22277421 */ /* 0x000fc80000000000 */
[----:B------:R-:W-:-:S04]  /*2ad0*/  FFMA R39, R24, 1.4426950216293334961, -R39 ;  /* 0x3fb8aa3b18277823 */ /* 0x000fc80000000827 */
[----:B------:R-:W-:Y:S01]  /*2ae0*/  FFMA R55, R24, 1.925963033500011079e-08, R39 ;  /* 0x32a5706018377823 */ /* 0x000fe20000000027 */
[----:B------:R-:W-:Y:S01]  /*2af0*/  FFMA.SAT R39, R30, R11, 0.5 ;  /* 0x3f0000001e277423 */ /* 0x000fe2000000200b */
[----:B------:R-:W-:-:S03]  /*2b00*/  SHF.L.U32 R24, R27, 0x17, RZ ;  /* 0x000000171b187819 */ /* 0x000fc600000006ff */
[-C--:B------:R-:W-:Y:S01]  /*2b10*/  FFMA.RM R36, R39, R12.reuse, 12582913 ;  /* 0x4b40000127247423 */ /* 0x080fe2000000400c */
[----:B------:R-:W-:Y:S01]  /*2b20*/  FFMA.SAT R39, R26, R11, 0.5 ;  /* 0x3f0000001a277423 */ /* 0x000fe2000000200b */
[----:B-1----:R-:W-:Y:S01]  /*2b30*/  FMUL R24, R24, R25 ;  /* 0x0000001918187220 */ /* 0x002fe20000400000 */
[----:B------:R-:W-:Y:S01]  /*2b40*/  SHF.L.U32 R25, R31, 0x17, RZ ;  /* 0x000000171f197819 */ /* 0x000fe200000006ff */
[----:B------:R-:W-:Y:S01]  /*2b50*/  FADD R27, R36, -12583039 ;  /* 0xcb40007f241b7421 */ /* 0x000fe20000000000 */
[----:B------:R-:W-:Y:S01]  /*2b60*/  FFMA.RM R39, R39, R12, 12582913 ;  /* 0x4b40000127277423 */ /* 0x000fe2000000400c */
[----:B------:R-:W-:Y:S01]  /*2b70*/  FFMA.SAT R31, R32, R11, 0.5 ;  /* 0x3f000000201f7423 */ /* 0x000fe2000000200b */
[----:B------:R-:W-:Y:S01]  /*2b80*/  MUFU.EX2 R55, R55 ;  /* 0x0000003700377308 */ /* 0x000fe20000000800 */
[----:B------:R-:W-:Y:S01]  /*2b90*/  FFMA R27, R30, 1.4426950216293334961, -R27 ;  /* 0x3fb8aa3b1e1b7823 */ /* 0x000fe2000000081b */
[----:B------:R-:W-:-:S03]  /*2ba0*/  FMUL R25, R25, R80 ;  /* 0x0000005019197220 */ /* 0x000fc60000400000 */
[----:B------:R-:W-:Y:S01]  /*2bb0*/  FFMA R59, R30, 1.925963033500011079e-08, R27 ;  /* 0x32a570601e3b7823 */ /* 0x000fe2000000001b */
[----:B------:R-:W-:Y:S02]  /*2bc0*/  FADD R27, R39, -12583039 ;  /* 0xcb40007f271b7421 */ /* 0x000fe40000000000 */
[----:B------:R-:W1:Y:S02]  /*2bd0*/  MUFU.EX2 R30, R41 ;  /* 0x00000029001e7308 */ /* 0x000e640000000800 */
[----:B------:R-:W-:-:S04]  /*2be0*/  FFMA R27, R26, 1.4426950216293334961, -R27 ;  /* 0x3fb8aa3b1a1b7823 */ /* 0x000fc8000000081b */
[----:B------:R-:W-:Y:S01]  /*2bf0*/  FFMA R61, R26, 1.925963033500011079e-08, R27 ;  /* 0x32a570601a3d7823 */ /* 0x000fe2000000001b */
[----:B------:R-:W-:Y:S01]  /*2c00*/  FFMA.SAT R27, R14, R11, 0.5 ;  /* 0x3f0000000e1b7423 */ /* 0x000fe2000000200b */
[----:B------:R-:W-:-:S03]  /*2c10*/  SHF.L.U32 R26, R37, 0x17, RZ ;  /* 0x00000017251a7819 */ /* 0x000fc600000006ff */
[----:B------:R-:W-:Y:S01]  /*2c20*/  FFMA.RM R37, R27, R12, 12582913 ;  /* 0x4b4000011b257423 */ /* 0x000fe2000000400c */
[----:B------:R-:W-:Y:S01]  /*2c30*/  MUFU.EX2 R61, R61 ;  /* 0x0000003d003d7308 */ /* 0x000fe20000000800 */
[----:B------:R-:W-:Y:S02]  /*2c40*/  FMUL R26, R26, R57 ;  /* 0x000000391a1a7220 */ /* 0x000fe40000400000 */
[----:B------:R-:W-:Y:S01]  /*2c50*/  FADD R27, R37, -12583039 ;  /* 0xcb40007f251b7421 */ /* 0x000fe20000000000 */
[----:B-1----:R-:W-:Y:S01]  /*2c60*/  FMUL R29, R29, R30 ;  /* 0x0000001e1d1d7220 */ /* 0x002fe20000400000 */
[----:B------:R-:W-:Y:S02]  /*2c70*/  SHF.L.U32 R30, R33, 0x17, RZ ;  /* 0x00000017211e7819 */ /* 0x000fe400000006ff */
[----:B------:R-:W-:Y:S01]  /*2c80*/  FFMA R27, R14, 1.4426950216293334961, -R27 ;  /* 0x3fb8aa3b0e1b7823 */ /* 0x000fe2000000081b */
[----:B------:R-:W-:-:S03]  /*2c90*/  SHF.L.U32 R33, R36, 0x17, RZ ;  /* 0x0000001724217819 */ /* 0x000fc600000006ff */
[----:B------:R-:W-:Y:S01]  /*2ca0*/  FFMA R63, R14, 1.925963033500011079e-08, R27 ;  /* 0x32a570600e3f7823 */ /* 0x000fe2000000001b */
[----:B------:R-:W-:Y:S01]  /*2cb0*/  FFMA.SAT R27, R28, R11, 0.5 ;  /* 0x3f0000001c1b7423 */ /* 0x000fe2000000200b */
[----:B------:R-:W-:-:S03]  /*2cc0*/  FMUL R30, R30, R51 ;  /* 0x000000331e1e7220 */ /* 0x000fc60000400000 */
[-C--:B------:R-:W-:Y:S01]  /*2cd0*/  FFMA.RM R11, R27, R12.reuse, 12582913 ;  /* 0x4b4000011b0b7423 */ /* 0x080fe2000000400c */
[----:B------:R-:W-:Y:S01]  /*2ce0*/  FFMA.RM R12, R31, R12, 12582913 ;  /* 0x4b4000011f0c7423 */ /* 0x000fe2000000400c */
[----:B------:R-:W-:Y:S01]  /*2cf0*/  IMAD.SHL.U32 R31, R35, 0x800000, RZ ;  /* 0x00800000231f7824 */ /* 0x000fe200078e00ff */
[----:B------:R-:W-:Y:S01]  /*2d00*/  SHF.L.U32 R35, R37, 0x17, RZ ;  /* 0x0000001725237819 */ /* 0x000fe200000006ff */
[C---:B------:R-:W-:Y:S01]  /*2d10*/  FADD R27, R11.reuse, -12583039 ;  /* 0xcb40007f0b1b7421 */ /* 0x040fe20000000000 */
[----:B------:R-:W-:-:S03]  /*2d20*/  SHF.L.U32 R11, R11, 0x17, RZ ;  /* 0x000000170b0b7819 */ /* 0x000fc600000006ff */
[----:B------:R-:W-:-:S04]  /*2d30*/  FFMA R27, R28, 1.4426950216293334961, -R27 ;  /* 0x3fb8aa3b1c1b7823 */ /* 0x000fc8000000081b */
[----:B------:R-:W-:Y:S01]  /*2d40*/  FFMA R57, R28, 1.925963033500011079e-08, R27 ;  /* 0x32a570601c397823 */ /* 0x000fe2000000001b */
[C---:B------:R-:W-:Y:S01]  /*2d50*/  FADD R27, R12.reuse, -12583039 ;  /* 0xcb40007f0c1b7421 */ /* 0x040fe20000000000 */
[----:B------:R-:W-:Y:S01]  /*2d60*/  FMUL R28, R15, R38 ;  /* 0x000000260f1c7220 */ /* 0x000fe20000400000 */
[----:B------:R-:W-:Y:S01]  /*2d70*/  SHF.L.U32 R12, R12, 0x17, RZ ;  /* 0x000000170c0c7819 */ /* 0x000fe200000006ff */
        /* <DEDUP_REMOVED lines=10> */
[----:B------:R-:W-:Y:S02]  /*2e20*/  FADD R27, R27, R4 ;  /* 0x000000041b1b7221 */ /* 0x000fe40000000000 */
[----:B------:R-:W1:Y:S01]  /*2e30*/  MUFU.EX2 R65, R65 ;  /* 0x0000004100417308 */ /* 0x000e620000000800 */
[----:B--2---:R-:W-:Y:S01]  /*2e40*/  FMUL R31, R31, R32 ;  /* 0x000000201f1f7220 */ /* 0x004fe20000400000 */
[----:B------:R-:W-:Y:S01]  /*2e50*/  FADD R14, R27, R6 ;  /* 0x000000061b0e7221 */ /* 0x000fe20000000000 */
[----:B------:R-:W-:Y:S02]  /*2e60*/  SHF.L.U32 R32, R34, 0x17, RZ ;  /* 0x0000001722207819 */ /* 0x000fe400000006ff */
[----:B------:R-:W-:Y:S01]  /*2e70*/  SHF.L.U32 R34, R39, 0x17, RZ ;  /* 0x0000001727227819 */ /* 0x000fe200000006ff */
[----:B------:R-:W-:Y:S02]  /*2e80*/  FADD R27, R14, R7 ;  /* 0x000000070e1b7221 */ /* 0x000fe40000000000 */
[----:B------:R-:W-:Y:S01]  /*2e90*/  FMUL R32, R32, R55 ;  /* 0x0000003720207220 */ /* 0x000fe20000400000 */
[----:B---3--:R-:W-:Y:S01]  /*2ea0*/  FMUL R36, R11, R78 ;  /* 0x0000004e0b247220 */ /* 0x008fe20000400000 */
[----:B------:R-:W-:Y:S01]  /*2eb0*/  FADD R14, R27, R8 ;  /* 0x000000081b0e7221 */ /* 0x000fe20000000000 */
[----:B------:R-:W-:-:S03]  /*2ec0*/  FMUL R34, R34, R61 ;  /* 0x0000003d22227220 */ /* 0x000fc60000400000 */
        /* <DEDUP_REMOVED lines=37> */
.L_x_5522:
        /* <DEDUP_REMOVED lines=12> */
[----:B0-----:R-:W-:Y:S05]  /*31e0*/  CALL.REL.NOINC `($__internal_109_$__cuda_sm3x_div_rn_noftz_f32_slowpath) ;  /* 0x0000004800787944 */ /* 0x001fea0003c00000 */
[----:B------:R-:W-:-:S07]  /*31f0*/  MOV R14, R53 ;  /* 0x00000035000e7202 */ /* 0x000fce0000000f00 */
.L_x_5415:
[----:B------:R-:W-:Y:S05]  /*3200*/  BSYNC.RECONVERGENT B2 ;  /* 0x0000000000027941 */ /* 0x000fea0003800200 */
.L_x_5414:
        /* <DEDUP_REMOVED lines=12> */
[----:B0-----:R-:W-:Y:S05]  /*32d0*/  CALL.REL.NOINC `($__internal_109_$__cuda_sm3x_div_rn_noftz_f32_slowpath) ;  /* 0x00000048003c7944 */ /* 0x001fea0003c00000 */
[----:B------:R-:W-:-:S07]  /*32e0*/  MOV R15, R53 ;  /* 0x00000035000f7202 */ /* 0x000fce0000000f00 */
.L_x_5417:
[----:B------:R-:W-:Y:S05]  /*32f0*/  BSYNC.RECONVERGENT B2 ;  /* 0x0000000000027941 */ /* 0x000fea0003800200 */
.L_x_5416:
        /* <DEDUP_REMOVED lines=14> */
.L_x_5419:
[----:B------:R-:W-:Y:S05]  /*33e0*/  BSYNC.RECONVERGENT B2 ;  /* 0x0000000000027941 */ /* 0x000fea0003800200 */
.L_x_5418:
        /* <DEDUP_REMOVED lines=14> */
.L_x_5421:
[----:B------:R-:W-:Y:S05]  /*34d0*/  BSYNC.RECONVERGENT B2 ;  /* 0x0000000000027941 */ /* 0x000fea0003800200 */
.L_x_5420:
        /* <DEDUP_REMOVED lines=14> */
.L_x_5423:
[----:B------:R-:W-:Y:S05]  /*35c0*/  BSYNC.RECONVERGENT B2 ;  /* 0x0000000000027941 */ /* 0x000fea0003800200 */
.L_x_5422:
        /* <DEDUP_REMOVED lines=12> */
[----:B0-----:R-:W-:Y:S05]  /*3690*/  CALL.REL.NOINC `($__internal_109_$__cuda_sm3x_div_rn_noftz_f32_slowpath) ;  /* 0x00000044004c7944 */ /* 0x001fea0003c00000 */
[----:B------:R-:W-:-:S07]  /*36a0*/  MOV R3, R53 ;  /* 0x0000003500037202 */ /* 0x000fce0000000f00 */
.L_x_5425:
[----:B------:R-:W-:Y:S05]  /*36b0*/  BSYNC.RECONVERGENT B2 ;  /* 0x0000000000027941 */ /* 0x000fea0003800200 */
.L_x_5424:
        /* <DEDUP_REMOVED lines=14> */
.L_x_5427:
[----:B------:R-:W-:Y:S05]  /*37a0*/  BSYNC.RECONVERGENT B2 ;  /* 0x0000000000027941 */ /* 0x000fea0003800200 */
.L_x_5426:
        /* <DEDUP_REMOVED lines=14> */
.L_x_5429:
[----:B------:R-:W-:Y:S05]  /*3890*/  BSYNC.RECONVERGENT B2 ;  /* 0x0000000000027941 */ /* 0x000fea0003800200 */
.L_x_5428:
        /* <DEDUP_REMOVED lines=14> */
.L_x_5431:
[----:B------:R-:W-:Y:S05]  /*3980*/  BSYNC.RECONVERGENT B2 ;  /* 0x0000000000027941 */ /* 0x000fea0003800200 */
.L_x_5430:
        /* <DEDUP_REMOVED lines=14> */
.L_x_5433:
[----:B------:R-:W-:Y:S05]  /*3a70*/  BSYNC.RECONVERGENT B2 ;  /* 0x0000000000027941 */ /* 0x000fea0003800200 */
.L_x_5432:
        /* <DEDUP_REMOVED lines=14> */
.L_x_5435:
[----:B------:R-:W-:Y:S05]  /*3b60*/  BSYNC.RECONVERGENT B2 ;  /* 0x0000000000027941 */ /* 0x000fea0003800200 */
.L_x_5434:
        /* <DEDUP_REMOVED lines=14> */
.L_x_5437:
[----:B------:R-:W-:Y:S05]  /*3c50*/  BSYNC.RECONVERGENT B2 ;  /* 0x0000000000027941 */ /* 0x000fea0003800200 */
.L_x_5436:
        /* <DEDUP_REMOVED lines=13> */
[----:B------:R-:W-:-:S07]  /*3d30*/  IMAD.MOV.U32 R16, RZ, RZ, R53 ;  /* 0x000000ffff107224 */ /* 0x000fce00078e0035 */
.L_x_5439:
[----:B------:R-:W-:Y:S05]  /*3d40*/  BSYNC.RECONVERGENT B2 ;  /* 0x0000000000027941 */ /* 0x000fea0003800200 */
.L_x_5438:
        /* <DEDUP_REMOVED lines=14> */
.L_x_5441:
[----:B------:R-:W-:Y:S05]  /*3e30*/  BSYNC.RECONVERGENT B2 ;  /* 0x0000000000027941 */ /* 0x000fea0003800200 */
.L_x_5440:
        /* <DEDUP_REMOVED lines=14> */
.L_x_5443:
[----:B------:R-:W-:Y:S05]  /*3f20*/  BSYNC.RECONVERGENT B2 ;  /* 0x0000000000027941 */ /* 0x000fea0003800200 */
.L_x_5442:
        /* <DEDUP_REMOVED lines=14> */
.L_x_5445:
[----:B------:R-:W-:Y:S05]  /*4010*/  BSYNC.RECONVERGENT B2 ;  /* 0x0000000000027941 */ /* 0x000fea0003800200 */
.L_x_5444:
        /* <DEDUP_REMOVED lines=14> */
.L_x_5447:
[----:B------:R-:W-:Y:S05]  /*4100*/  BSYNC.RECONVERGENT B2 ;  /* 0x0000000000027941 */ /* 0x000fea0003800200 */
.L_x_5446:
        /* <DEDUP_REMOVED lines=14> */
.L_x_5449:
[----:B------:R-:W-:Y:S05]  /*41f0*/  BSYNC.RECONVERGENT B2 ;  /* 0x0000000000027941 */ /* 0x000fea0003800200 */
.L_x_5448:
        /* <DEDUP_REMOVED lines=14> */
.L_x_5451:
[----:B------:R-:W-:Y:S05]  /*42e0*/  BSYNC.RECONVERGENT B2 ;  /* 0x0000000000027941 */ /* 0x000fea0003800200 */
.L_x_5450:
        /* <DEDUP_REMOVED lines=14> */
.L_x_5453:
[----:B------:R-:W-:Y:S05]  /*43d0*/  BSYNC.RECONVERGENT B2 ;  /* 0x0000000000027941 */ /* 0x000fea0003800200 */
.L_x_5452:
        /* <DEDUP_REMOVED lines=12> */
[----:B0-----:R-:W-:Y:S05]  /*44a0*/  CALL.REL.NOINC `($__internal_109_$__cuda_sm3x_div_rn_noftz_f32_slowpath) ;  /* 0x0000003400c87944 */ /* 0x001fea0003c00000 */
[----:B------:R-:W-:-:S07]  /*44b0*/  MOV R24, R53 ;  /* 0x0000003500187202 */ /* 0x000fce0000000f00 */
.L_x_5455:
[----:B------:R-:W-:Y:S05]  /*44c0*/  BSYNC.RECONVERGENT B2 ;  /* 0x0000000000027941 */ /* 0x000fea0003800200 */
.L_x_5454:
        /* <DEDUP_REMOVED lines=14> */
.L_x_5457:
[----:B------:R-:W-:Y:S05]  /*45b0*/  BSYNC.RECONVERGENT B2 ;  /* 0x0000000000027941 */ /* 0x000fea0003800200 */
.L_x_5456:
        /* <DEDUP_REMOVED lines=14> */
.L_x_5459:
[----:B------:R-:W-:Y:S05]  /*46a0*/  BSYNC.RECONVERGENT B2 ;  /* 0x0000000000027941 */ /* 0x000fea0003800200 */
.L_x_5458:
        /* <DEDUP_REMOVED lines=14> */
.L_x_5461:
[----:B------:R-:W-:Y:S05]  /*4790*/  BSYNC.RECONVERGENT B2 ;  /* 0x0000000000027941 */ /* 0x000fea0003800200 */
.L_x_5460:
        /* <DEDUP_REMOVED lines=14> */
.L_x_5463:
[----:B------:R-:W-:Y:S05]  /*4880*/  BSYNC.RECONVERGENT B2 ;  /* 0x0000000000027941 */ /* 0x000fea0003800200 */
.L_x_5462:
        /* <DEDUP_REMOVED lines=14> */
.L_x_5465:
[----:B------:R-:W-:Y:S05]  /*4970*/  BSYNC.RECONVERGENT B2 ;  /* 0x0000000000027941 */ /* 0x000fea0003800200 */
.L_x_5464:
        /* <DEDUP_REMOVED lines=14> */
.L_x_5467:
[----:B------:R-:W-:Y:S05]  /*4a60*/  BSYNC.RECONVERGENT B2 ;  /* 0x0000000000027941 */ /* 0x000fea0003800200 */
.L_x_5466:
        /* <DEDUP_REMOVED lines=14> */
.L_x_5469:
[----:B------:R-:W-:Y:S05]  /*4b50*/  BSYNC.RECONVERGENT B2 ;  /* 0x0000000000027941 */ /* 0x000fea0003800200 */
.L_x_5468:
        /* <DEDUP_REMOVED lines=14> */
.L_x_5471:
[----:B------:R-:W-:Y:S05]  /*4c40*/  BSYNC.RECONVERGENT B2 ;  /* 0x0000000000027941 */ /* 0x000fea0003800200 */
.L_x_5470:
        /* <DEDUP_REMOVED lines=14> */
.L_x_5473:
[----:B------:R-:W-:Y:S05]  /*4d30*/  BSYNC.RECONVERGENT B2 ;  /* 0x0000000000027941 */ /* 0x000fea0003800200 */
.L_x_5472:
        /* <DEDUP_REMOVED lines=14> */
.L_x_5475:
[----:B------:R-:W-:Y:S05]  /*4e20*/  BSYNC.RECONVERGENT B2 ;  /* 0x0000000000027941 */ /* 0x000fea0003800200 */
.L_x_5474:
        /* <DEDUP_REMOVED lines=14> */
.L_x_5477:
[----:B------:R-:W-:Y:S05]  /*4f10*/  BSYNC.RECONVERGENT B2 ;  /* 0x0000000000027941 */ /* 0x000fea0003800200 */
.L_x_5476:
[----:B------:R-:W1:Y:S01]  /*4f20*/  LDC.64 R12, c[0x0][0x3a8] ;  /* 0x0000ea00ff0c7b82 */ /* 0x000e620000000a00 */
[----:B------:R-:W-:Y:S01]  /*4f30*/  ISETP.NE.AND P5, PT, R49, RZ, PT ;  /* 0x000000ff3100720c */ /* 0x000fe20003fa5270 */
[----:B------:R-:W-:Y:S01]  /*4f40*/  BSSY.RECONVERGENT B0, `(.L_x_5478) ;  /* 0x0000019000007945 */ /* 0x000fe20003800200 */
[-C--:B-1----:R-:W-:Y:S02]  /*4f50*/  ISETP.GE.U32.AND P0, PT, R72, R12.reuse, PT ;  /* 0x0000000c4800720c */ /* 0x082fe40003f06070 */
[-C--:B------:R-:W-:Y:S02]  /*4f60*/  ISETP.GE.U32.AND P4, PT, R70, R12.reuse, PT ;  /* 0x0000000c4600720c */ /* 0x080fe40003f86070 */
[-C--:B------:R-:W-:Y:S02]  /*4f70*/  ISETP.GE.U32.AND P1, PT, R68, R12.reuse, PT ;  /* 0x0000000c4400720c */ /* 0x080fe40003f26070 */
[-C--:B------:R-:W-:Y:S02]  /*4f80*/  ISETP.GE.U32.AND P3, PT, R66, R12.reuse, PT ;  /* 0x0000000c4200720c */ /* 0x080fe40003f66070 */
[----:B------:R-:W-:-:S02]  /*4f90*/  ISETP.GE.U32.AND P2, PT, R64, R12, PT ;  /* 0x0000000c4000720c */ /* 0x000fc40003f46070 */
[-C--:B------:R-:W-:Y:S02]  /*4fa0*/  ISETP.GE.AND.EX P0, PT, RZ, R13.reuse, PT, P0 ;  /* 0x0000000dff00720c */ /* 0x080fe40003f06300 */
[-C--:B------:R-:W-:Y:S02]  /*4fb0*/  ISETP.GE.AND.EX P4, PT, RZ, R13.reuse, PT, P4 ;  /* 0x0000000dff00720c */ /* 0x080fe40003f86340 */
[----:B------:R-:W-:Y:S01]  /*4fc0*/  ISETP.GE.AND.EX P1, PT, RZ, R13, PT, P1 ;  /* 0x0000000dff00720c */ /* 0x000fe20003f26310 */
[----:B------:R-:W-:-:S12]  /*4fd0*/  @P5 BRA `(.L_x_5479) ;  /* 0x00000000003c5947 */ /* 0x000fd80003800000 */
[----:B------:R-:W-:Y:S02]  /*4fe0*/  HFMA2 R75, -RZ, RZ, 0, 0 ;  /* 0x00000000ff4b7431 */ /* 0x000fe400000001ff */
[----:B------:R-:W-:Y:S01]  /*4ff0*/  IMAD R0, R45, UR38, RZ ;  /* 0x000000262d007c24 */ /* 0x000fe2000f8e02ff */
[----:B------:R-:W-:Y:S02]  /*5000*/  R2UR UR4, R42 ;  /* 0x000000002a0472ca */ /* 0x000fe400000e0000 */
[----:B------:R-:W-:Y:S01]  /*5010*/  R2UR UR5, R43 ;  /* 0x000000002b0572ca */ /* 0x000fe200000e0000 */
[C---:B------:R-:W-:Y:S02]  /*5020*/  IMAD R37, R47.reuse, UR39, R0 ;  /* 0x000000272f257c24 */ /* 0x040fe4000f8e0200 */
[----:B------:R-:W-:-:S05]  /*5030*/  IMAD.WIDE.U32 R34, R47, UR38, R74 ;  /* 0x000000262f227c25 */ /* 0x000fca000f8e004a */
[----:B------:R-:W-:-:S04]  /*5040*/  IADD3 R35, PT, PT, R35, R37, RZ ;  /* 0x0000002523237210 */ /* 0x000fc80007ffe0ff */
[----:B------:R-:W-:-:S04]  /*5050*/  LEA.HI R0, P5, R35, R34, RZ, 0x1 ;  /* 0x0000002223007211 */ /* 0x000fc800078b08ff */
[----:B------:R-:W-:Y:S02]  /*5060*/  SHF.L.U32 R34, R0, 0x2, RZ ;  /* 0x0000000200227819 */ /* 0x000fe400000006ff */
[----:B------:R-:W-:Y:S02]  /*5070*/  IADD3.X R35, PT, PT, RZ, R35, RZ, P5, !PT ;  /* 0x00000023ff237210 */ /* 0x000fe40002ffe4ff */
[----:B------:R-:W-:Y:S02]  /*5080*/  LOP3.LUT R34, R34, 0xfffffff8, RZ, 0xc0, !PT ;  /* 0xfffffff822227812 */ /* 0x000fe400078ec0ff */
[----:B------:R-:W-:Y:S02]  /*5090*/  SHF.L.U64.HI R0, R0, 0x2, R35 ;  /* 0x0000000200007819 */ /* 0x000fe40000010223 */
[----:B------:R-:W-:-:S04]  /*50a0*/  IADD3 R34, P5, PT, R34, UR36, RZ ;  /* 0x0000002422227c10 */ /* 0x000fc8000ffbe0ff */
[----:B------:R-:W-:-:S05]  /*50b0*/  IADD3.X R35, PT, PT, R0, UR37, RZ, P5, !PT ;  /* 0x0000002500237c10 */ /* 0x000fca000affe4ff */
[----:B------:R1:W-:Y:S04]  /*50c0*/  STG.E.64 desc[UR4][R34.64], R14 ;  /* 0x0000000e22007986 */ /* 0x0003e8000c101b04 */
.L_x_5479:
[----:B------:R-:W-:Y:S05]  /*50d0*/  BSYNC.RECONVERGENT B0 ;  /* 0x0000000000007941 */ /* 0x000fea0003800200 */
.L_x_5478:
[----:B------:R-:W-:Y:S04]  /*50e0*/  BSSY.RECONVERGENT B0, `(.L_x_5480) ;  /* 0x0000011000007945 */ /* 0x000fe80003800200 */
[----:B------:R-:W-:Y:S05]  /*50f0*/  @P0 BRA `(.L_x_5481) ;  /* 0x00000000003c0947 */ /* 0x000fea0003800000 */
[----:B------:R-:W-:Y:S01]  /*5100*/  MOV R73, RZ ;  /* 0x000000ff00497202 */ /* 0x000fe20000000f00 */
[----:B------:R-:W-:Y:S01]  /*5110*/  IMAD R0, R45, UR38, RZ ;  /* 0x000000262d007c24 */ /* 0x000fe2000f8e02ff */
[----:B------:R-:W-:Y:S02]  /*5120*/  R2UR UR4, R42 ;  /* 0x000000002a0472ca */ /* 0x000fe400000e0000 */
[----:B------:R-:W-:Y:S01]  /*5130*/  R2UR UR5, R43 ;  /* 0x000000002b0572ca */ /* 0x000fe200000e0000 */
[----:B-1----:R-:W-:-:S04]  /*5140*/  IMAD.WIDE.U32 R14, R47, UR38, R72 ;  /* 0x000000262f0e7c25 */ /* 0x002fc8000f8e0048 */
[----:B------:R-:W-:-:S05]  /*5150*/  IMAD R35, R47, UR39, R0 ;  /* 0x000000272f237c24 */ /* 0x000fca000f8e0200 */
        /* <DEDUP_REMOVED lines=9> */
.L_x_5481:
[----:B------:R-:W-:Y:S05]  /*51f0*/  BSYNC.RECONVERGENT B0 ;  /* 0x0000000000007941 */ /* 0x000fea0003800200 */
.L_x_5480:
[----:B------:R-:W-:Y:S04]  /*5200*/  BSSY.RECONVERGENT B0, `(.L_x_5482) ;  /* 0x0000011000007945 */ /* 0x000fe80003800200 */
[----:B------:R-:W-:Y:S05]  /*5210*/  @P4 BRA `(.L_x_5483) ;  /* 0x00000000003c4947 */ /* 0x000fea0003800000 */
[----:B------:R-:W-:Y:S01]  /*5220*/  IMAD R0, R45, UR38, RZ ;  /* 0x000000262d007c24 */ /* 0x000fe2000f8e02ff */
[----:B------:R-:W-:Y:S01]  /*5230*/  R2UR UR4, R42 ;  /* 0x000000002a0472ca */ /* 0x000fe200000e0000 */
[----:B------:R-:W-:Y:S01]  /*5240*/  IMAD.MOV.U32 R71, RZ, RZ, RZ ;  /* 0x000000ffff477224 */ /* 0x000fe200078e00ff */
[----:B------:R-:W-:Y:S01]  /*5250*/  R2UR UR5, R43 ;  /* 0x000000002b0572ca */ /* 0x000fe200000e0000 */
[C---:B-1----:R-:W-:Y:S02]  /*5260*/  IMAD R35, R47.reuse, UR39, R0 ;  /* 0x000000272f237c24 */ /* 0x042fe4000f8e0200 */
[----:B--2---:R-:W-:-:S05]  /*5270*/  IMAD.WIDE.U32 R14, R47, UR38, R70 ;  /* 0x000000262f0e7c25 */ /* 0x004fca000f8e0046 */
        /* <DEDUP_REMOVED lines=9> */
.L_x_5483:
[----:B------:R-:W-:Y:S05]  /*5310*/  BSYNC.RECONVERGENT B0 ;  /* 0x0000000000007941 */ /* 0x000fea0003800200 */
.L_x_5482:
[----:B------:R-:W-:Y:S04]  /*5320*/  BSSY.RECONVERGENT B0, `(.L_x_5484) ;  /* 0x0000011000007945 */ /* 0x000fe80003800200 */
[----:B------:R-:W-:Y:S05]  /*5330*/  @P1 BRA `(.L_x_5485) ;  /* 0x00000000003c1947 */ /* 0x000fea0003800000 */
[----:B------:R-:W-:Y:S02]  /*5340*/  HFMA2 R69, -RZ, RZ, 0, 0 ;  /* 0x00000000ff457431 */ /* 0x000fe400000001ff */
[----:B------:R-:W-:Y:S01]  /*5350*/  IMAD R0, R45, UR38, RZ ;  /* 0x000000262d007c24 */ /* 0x000fe2000f8e02ff */
[----:B------:R-:W-:Y:S02]  /*5360*/  R2UR UR4, R42 ;  /* 0x000000002a0472ca */ /* 0x000fe400000e0000 */
[----:B------:R-:W-:Y:S01]  /*5370*/  R2UR UR5, R43 ;  /* 0x000000002b0572ca */ /* 0x000fe200000e0000 */
[C---:B-123--:R-:W-:Y:S02]  /*5380*/  IMAD R15, R47.reuse, UR39, R0 ;  /* 0x000000272f0f7c24 */ /* 0x04efe4000f8e0200 */
        /* <DEDUP_REMOVED lines=10> */
.L_x_5485:
[----:B------:R-:W-:Y:S05]  /*5430*/  BSYNC.RECONVERGENT B0 ;  /* 0x0000000000007941 */ /* 0x000fea0003800200 */
.L_x_5484:
[----:B------:R-:W-:Y:S01]  /*5440*/  ISETP.GE.AND.EX P3, PT, RZ, R13, PT, P3 ;  /* 0x0000000dff00720c */ /* 0x000fe20003f66330 */
[----:B------:R-:W-:Y:S01]  /*5450*/  BSSY.RECONVERGENT B0, `(.L_x_5486) ;  /* 0x000001a000007945 */ /* 0x000fe20003800200 */
[-C--:B------:R-:W-:Y:S02]  /*5460*/  ISETP.GE.U32.AND P4, PT, R62, R12.reuse, PT ;  /* 0x0000000c3e00720c */ /* 0x080fe40003f86070 */
[-C--:B------:R-:W-:Y:S02]  /*5470*/  ISETP.GE.U32.AND P5, PT, R60, R12.reuse, PT ;  /* 0x0000000c3c00720c */ /* 0x080fe40003fa6070 */
[-C--:B------:R-:W-:Y:S02]  /*5480*/  ISETP.GE.U32.AND P6, PT, R58, R12.reuse, PT ;  /* 0x0000000c3a00720c */ /* 0x080fe40003fc6070 */
[-C--:B------:R-:W-:Y:S02]  /*5490*/  ISETP.GE.U32.AND P0, PT, R56, R12.reuse, PT ;  /* 0x0000000c3800720c */ /* 0x080fe40003f06070 */
[----:B------:R-:W-:-:S02]  /*54a0*/  ISETP.GE.U32.AND P1, PT, R54, R12, PT ;  /* 0x0000000c3600720c */ /* 0x000fc40003f26070 */
[-C--:B------:R-:W-:Y:S02]  /*54b0*/  ISETP.GE.AND.EX P2, PT, RZ, R13.reuse, PT, P2 ;  /* 0x0000000dff00720c */ /* 0x080fe40003f46320 */
[-C--:B------:R-:W-:Y:S02]  /*54c0*/  ISETP.GE.AND.EX P4, PT, RZ, R13.reuse, PT, P4 ;  /* 0x0000000dff00720c */ /* 0x080fe40003f86340 */
[-C--:B------:R-:W-:Y:S02]  /*54d0*/  ISETP.GE.AND.EX P5, PT, RZ, R13.reuse, PT, P5 ;  /* 0x0000000dff00720c */ /* 0x080fe40003fa6350 */
[----:B------:R-:W-:Y:S01]  /*54e0*/  ISETP.GE.AND.EX P6, PT, RZ, R13, PT, P6 ;  /* 0x0000000dff00720c */ /* 0x000fe20003fc6360 */
[----:B------:R-:W-:-:S12]  /*54f0*/  @P3 BRA `(.L_x_5487) ;  /* 0x00000000003c3947 */ /* 0x000fd80003800000 */
[----:B------:R-:W-:Y:S01]  /*5500*/  MOV R67, RZ ;  /* 0x000000ff00437202 */ /* 0x000fe20000000f00 */
[----:B------:R-:W-:Y:S01]  /*5510*/  IMAD R0, R45, UR38, RZ ;  /* 0x000000262d007c24 */ /* 0x000fe2000f8e02ff */
[----:B------:R-:W-:Y:S02]  /*5520*/  R2UR UR4, R42 ;  /* 0x000000002a0472ca */ /* 0x000fe400000e0000 */
[----:B------:R-:W-:Y:S01]  /*5530*/  R2UR UR5, R43 ;  /* 0x000000002b0572ca */ /* 0x000fe200000e0000 */
[----:B---34-:R-:W-:-:S04]  /*5540*/  IMAD.WIDE.U32 R2, R47, UR38, R66 ;  /* 0x000000262f027c25 */ /* 0x018fc8000f8e0042 */
        /* <DEDUP_REMOVED lines=10> */
.L_x_5487:
[----:B------:R-:W-:Y:S05]  /*55f0*/  BSYNC.RECONVERGENT B0 ;  /* 0x0000000000007941 */ /* 0x000fea0003800200 */
.L_x_5486:
[----:B------:R-:W-:Y:S04]  /*5600*/  BSSY.RECONVERGENT B0, `(.L_x_5488) ;  /* 0x0000011000007945 */ /* 0x000fe80003800200 */
[----:B------:R-:W-:Y:S05]  /*5610*/  @P2 BRA `(.L_x_5489) ;  /* 0x00000000003c2947 */ /* 0x000fea0003800000 */
[----:B------:R-:W-:Y:S02]  /*5620*/  HFMA2 R65, -RZ, RZ, 0, 0 ;  /* 0x00000000ff417431 */ /* 0x000fe400000001ff */
[----:B------:R-:W-:Y:S01]  /*5630*/  IMAD R0, R45, UR38, RZ ;  /* 0x000000262d007c24 */ /* 0x000fe2000f8e02ff */
[----:B------:R-:W-:Y:S02]  /*5640*/  R2UR UR4, R42 ;  /* 0x000000002a0472ca */ /* 0x000fe400000e0000 */
[----:B------:R-:W-:Y:S01]  /*5650*/  R2UR UR5, R43 ;  /* 0x000000002b0572ca */ /* 0x000fe200000e0000 */
[C---:B----4-:R-:W-:Y:S02]  /*5660*/  IMAD R7, R47.reuse, UR39, R0 ;  /* 0x000000272f077c24 */ /* 0x050fe4000f8e0200 */
[----:B---3--:R-:W-:-:S05]  /*5670*/  IMAD.WIDE.U32 R2, R47, UR38, R64 ;  /* 0x000000262f027c25 */ /* 0x008fca000f8e0040 */
        /* <DEDUP_REMOVED lines=9> */
.L_x_5489:
[----:B------:R-:W-:Y:S05]  /*5710*/  BSYNC.RECONVERGENT B0 ;  /* 0x0000000000007941 */ /* 0x000fea0003800200 */
.L_x_5488:
[----:B------:R-:W-:Y:S04]  /*5720*/  BSSY.RECONVERGENT B0, `(.L_x_5490) ;  /* 0x0000011000007945 */ /* 0x000fe80003800200 */
[----:B------:R-:W-:Y:S05]  /*5730*/  @P4 BRA `(.L_x_5491) ;  /* 0x00000000003c4947 */ /* 0x000fea0003800000 */
        /* <DEDUP_REMOVED lines=15> */
.L_x_5491:
[----:B------:R-:W-:Y:S05]  /*5830*/  BSYNC.RECONVERGENT B0 ;  /* 0x0000000000007941 */ /* 0x000fea0003800200 */
.L_x_5490:
        /* <DEDUP_REMOVED lines=10> */
[----:B------:R-:W-:Y:S01]  /*58e0*/  IADD3.X R3, PT, PT, RZ, R3, RZ, P2, !PT ;  /* 0x00000003ff037210 */ /* 0x000fe200017fe4ff */
[----:B------:R-:W-:-:S03]  /*58f0*/  IMAD.SHL.U32 R2, R0, 0x4, RZ ;  /* 0x0000000400027824 */ /* 0x000fc600078e00ff */
[----:B------:R-:W-:Y:S02]  /*5900*/  SHF.L.U64.HI R0, R0, 0x2, R3 ;  /* 0x0000000200007819 */ /* 0x000fe40000010203 */
[----:B------:R-:W-:-:S04]  /*5910*/  LOP3.LUT R2, R2, 0xfffffff8, RZ, 0xc0, !PT ;  /* 0xfffffff802027812 */ /* 0x000fc800078ec0ff */
[----:B------:R-:W-:-:S04]  /*5920*/  IADD3 R2, P2, PT, R2, UR36, RZ ;  /* 0x0000002402027c10 */ /* 0x000fc8000ff5e0ff */
[----:B------:R-:W-:-:S05]  /*5930*/  IADD3.X R3, PT, PT, R0, UR37, RZ, P2, !PT ;  /* 0x0000002500037c10 */ /* 0x000fca00097fe4ff */
[----:B------:R3:W-:Y:S04]  /*5940*/  STG.E.64 desc[UR4][R2.64], R18 ;  /* 0x0000001202007986 */ /* 0x0007e8000c101b04 */
.L_x_5493:
[----:B------:R-:W-:Y:S05]  /*5950*/  BSYNC.RECONVERGENT B0 ;  /* 0x0000000000007941 */ /* 0x000fea0003800200 */
.L_x_5492:
        /* <DEDUP_REMOVED lines=17> */
.L_x_5495:
[----:B------:R-:W-:Y:S05]  /*5a70*/  BSYNC.RECONVERGENT B0 ;  /* 0x0000000000007941 */ /* 0x000fea0003800200 */
.L_x_5494:
        /* <DEDUP_REMOVED lines=29> */
.L_x_5497:
[----:B------:R-:W-:Y:S05]  /*5c50*/  BSYNC.RECONVERGENT B0 ;  /* 0x0000000000007941 */ /* 0x000fea0003800200 */
.L_x_5496:
        /* <DEDUP_REMOVED lines=17> */
.L_x_5499:
[----:B------:R-:W-:Y:S05]  /*5d70*/  BSYNC.RECONVERGENT B0 ;  /* 0x0000000000007941 */ /* 0x000fea0003800200 */
.L_x_5498:
        /* <DEDUP_REMOVED lines=17> */
.L_x_5501:
[----:B------:R-:W-:Y:S05]  /*5e90*/  BSYNC.RECONVERGENT B0 ;  /* 0x0000000000007941 */ /* 0x000fea0003800200 */
.L_x_5500:
        /* <DEDUP_REMOVED lines=17> */
.L_x_5503:
[----:B------:R-:W-:Y:S05]  /*5fb0*/  BSYNC.RECONVERGENT B0 ;  /* 0x0000000000007941 */ /* 0x000fea0003800200 */
.L_x_5502:
[----:B------:R-:W-:Y:S04]  /*5fc0*/  BSSY.RECONVERGENT B0, `(.L_x_5504) ;  /* 0x0000011000007945 */ /* 0x000fe80003800200 */
[----:B------:R-:W-:Y:S05]  /*5fd0*/  @P4 BRA `(.L_x_5505) ;  /* 0x00000000003c4947 */ /* 0x000fea0003800000 */
[----:B------:R-:W-:Y:S01]  /*5fe0*/  IMAD R0, R45, UR38, RZ ;  /* 0x000000262d007c24 */ /* 0x000fe2000f8e02ff */
[----:B------:R-:W-:Y:S01]  /*5ff0*/  R2UR UR4, R42 ;  /* 0x000000002a0472ca */ /* 0x000fe200000e0000 */
[----:B------:R-:W-:Y:S01]  /*6000*/  IMAD.MOV.U32 R49, RZ, RZ, RZ ;  /* 0x000000ffff317224 */ /* 0x000fe200078e00ff */
        /* <DEDUP_REMOVED lines=12> */
.L_x_5505:
[----:B------:R-:W-:Y:S05]  /*60d0*/  BSYNC.RECONVERGENT B0 ;  /* 0x0000000000007941 */ /* 0x000fea0003800200 */
.L_x_5504:
[----:B------:R-:W-:Y:S04]  /*60e0*/  BSSY.RECONVERGENT B0, `(.L_x_5506) ;  /* 0x0000012000007945 */ /* 0x000fe80003800200 */
[----:B------:R-:W-:Y:S05]  /*60f0*/  @P5 BRA `(.L_x_5507) ;  /* 0x0000000000405947 */ /* 0x000fea0003800000 */
[----:B---34-:R-:W-:Y:S01]  /*6100*/  HFMA2 R3, -RZ, RZ, 0, 0 ;  /* 0x00000000ff037431 */ /* 0x018fe200000001ff */
[----:B------:R-:W-:Y:S01]  /*6110*/  MOV R2, R46 ;  /* 0x0000002e00027202 */ /* 0x000fe20000000f00 */
        /* <DEDUP_REMOVED lines=14> */
.L_x_5507:
[----:B------:R-:W-:Y:S05]  /*6200*/  BSYNC.RECONVERGENT B0 ;  /* 0x0000000000007941 */ /* 0x000fea0003800200 */
.L_x_5506:
        /* <DEDUP_REMOVED lines=18> */
.L_x_5509:
[----:B------:R-:W-:Y:S05]  /*6330*/  BSYNC.RECONVERGENT B0 ;  /* 0x0000000000007941 */ /* 0x000fea0003800200 */
.L_x_5508:
[----:B------:R-:W-:-:S04]  /*6340*/  IADD3 R47, P0, PT, R76, R47, RZ ;  /* 0x0000002f4c2f7210 */ /* 0x000fc80007f1e0ff */
[----:B------:R-:W-:Y:S02]  /*6350*/  LEA.HI.X.SX32 R45, R76, R45, 0x1, P0 ;  /* 0x0000002d4c2d7211 */ /* 0x000fe400000f0eff */
[----:B------:R-:W-:-:S04]  /*6360*/  ISETP.GE.U32.AND P0, PT, R47, UR42, PT ;  /* 0x0000002a2f007c0c */ /* 0x000fc8000bf06070 */
[----:B------:R-:W-:-:S13]  /*6370*/  ISETP.GE.AND.EX P0, PT, R45, UR43, PT, P0 ;  /* 0x0000002b2d007c0c */ /* 0x000fda000bf06300 */
[----:B------:R-:W-:Y:S05]  /*6380*/  @!P0 BRA `(.L_x_5510) ;  /* 0xffffff9c00f08947 */ /* 0x000fea000383ffff */
[----:B------:R-:W-:Y:S05]  /*6390*/  EXIT ;  /* 0x000000000000794d */ /* 0x000fea0003800000 */
.L_x_5413:
[----:B------:R-:W-:Y:S01]  /*63a0*/  HFMA2 R11, -RZ, RZ, 0, 1.847743988037109375e-06 ;  /* 0x0000001fff0b7431 */ /* 0x000fe200000001ff */
[----:B------:R-:W-:Y:S01]  /*63b0*/  BSSY B0, `(.L_x_5511) ;  /* 0x0000006000007945 */ /* 0x000fe20003800000 */
[----:B------:R-:W-:Y:S02]  /*63c0*/  MOV R12, 0x10 ;  /* 0x00000010000c7802 */ /* 0x000fe40000000f00 */
[----:B------:R-:W-:-:S07]  /*63d0*/  MOV R15, 0xffffffff ;  /* 0xffffffff000f7802 */ /* 0x000fce0000000f00 */
[----:B0-----:R-:W-:Y:S05]  /*63e0*/  WARPSYNC.COLLECTIVE R15, `(.L_x_5512) ;  /* 0x000000000f087348 */ /* 0x001fea0003c00000 */
[----:B------:R1:W2:Y:S02]  /*63f0*/  SHFL.BFLY P6, R14, R13, R12, R11 ;  /* 0x0c00000c0d0e7389 */ /* 0x0002a400000c000b */
[----:B012---:R-:W-:Y:S05]  /*6400*/  ENDCOLLECTIVE ;  /* 0x000000000000791b */ /* 0x007fea0003800000 */
.L_x_5512:
[----:B------:R-:W-:Y:S05]  /*6410*/  BSYNC B0 ;  /* 0x0000000000007941 */ /* 0x000fea0003800000 */
.L_x_5511:
        /* <DEDUP_REMOVED lines=9> */
.L_x_5513:
[----:B------:R-:W-:Y:S01]  /*64b0*/  HFMA2 R12, -RZ, RZ, 0, 2.384185791015625e-07 ;  /* 0x00000004ff0c7431 */ /* 0x000fe200000001ff */
[----:B------:R-:W-:-:S04]  /*64c0*/  FMNMX R0, R13, R14, !PT ;  /* 0x0000000e0d007209 */ /* 0x000fc80007800000 */
[----:B------:R-:W-:-:S07]  /*64d0*/  MOV R13, R0 ;  /* 0x00000000000d7202 */ /* 0x000fce0000000f00 */
[----:B------:R-:W-:Y:S05]  /*64e0*/  WARPSYNC.COLLECTIVE R15, `(.L_x_5514) ;  /* 0x000000000f087348 */ /* 0x000fea0003c00000 */
[----:B------:R0:W1:Y:S02]  /*64f0*/  SHFL.BFLY P6, R14, R13, R12, R11 ;  /* 0x0c00000c0d0e7389 */ /* 0x00006400000c000b */
[----:B01----:R-:W-:Y:S05]  /*6500*/  ENDCOLLECTIVE ;  /* 0x000000000000791b */ /* 0x003fea0003800000 */
.L_x_5514:
[----:B------:R-:W-:Y:S02]  /*6510*/  MOV R12, 0x2 ;  /* 0x00000002000c7802 */ /* 0x000fe40000000f00 */
[----:B------:R-:W-:-:S05]  /*6520*/  FMNMX R2, R0, R14, !PT ;  /* 0x0000000e00027209 */ /* 0x000fca0007800000 */
[----:B------:R-:W-:-:S07]  /*6530*/  IMAD.MOV.U32 R13, RZ, RZ, R2 ;  /* 0x000000ffff0d7224 */ /* 0x000fce00078e0002 */
[----:B------:R-:W-:Y:S05]  /*6540*/  WARPSYNC.COLLECTIVE R15, `(.L_x_5515) ;  /* 0x000000000f087348 */ /* 0x000fea0003c00000 */
[----:B------:R0:W1:Y:S02]  /*6550*/  SHFL.BFLY P6, R14, R13, R12, R11 ;  /* 0x0c00000c0d0e7389 */ /* 0x00006400000c000b */
[----:B01----:R-:W-:Y:S05]  /*6560*/  ENDCOLLECTIVE ;  /* 0x000000000000791b */ /* 0x003fea0003800000 */
.L_x_5515:
[----:B------:R-:W-:Y:S01]  /*6570*/  HFMA2 R12, -RZ, RZ, 0, 5.9604644775390625e-08 ;  /* 0x00000001ff0c7431 */ /* 0x000fe200000001ff */
[----:B------:R-:W-:-:S04]  /*6580*/  FMNMX R3, R2, R14, !PT ;  /* 0x0000000e02037209 */ /* 0x000fc80007800000 */
[----:B------:R-:W-:-:S07]  /*6590*/  MOV R13, R3 ;  /* 0x00000003000d7202 */ /* 0x000fce0000000f00 */
[----:B------:R-:W-:Y:S05]  /*65a0*/  WARPSYNC.COLLECTIVE R15, `(.L_x_5516) ;  /* 0x000000000f087348 */ /* 0x000fea0003c00000 */
[----:B------:R0:W1:Y:S02]  /*65b0*/  SHFL.BFLY P6, R14, R13, R12, R11 ;  /* 0x0c00000c0d0e7389 */ /* 0x00006400000c000b */
[----:B01----:R-:W-:Y:S05]  /*65c0*/  ENDCOLLECTIVE ;  /* 0x000000000000791b */ /* 0x003fea0003800000 */
.L_x_5516:
        /* <DEDUP_REMOVED lines=40> */
[----:B------:R-:W-:Y:S02]  /*6850*/  FFMA R3, R0, 1.925963033500011079e-08, R3 ;  /* 0x32a5706000037823 */ /* 0x000fe40000000003 */
[----:B------:R-:W-:Y:S02]  /*6860*/  FADD R18, R16, -12583039 ;  /* 0xcb40007f10127421 */ /* 0x000fe40000000000 */
[----:B------:R-:W0:Y:S02]  /*6870*/  MUFU.EX2 R0, R3 ;  /* 0x0000000300007308 */ /* 0x000e240000000800 */
[----:B------:R-:W-:-:S04]  /*6880*/  FFMA R18, R9, 1.4426950216293334961, -R18 ;  /* 0x3fb8aa3b09127823 */ /* 0x000fc80000000812 */
[----:B------:R-:W-:-:S06]  /*6890*/  FFMA R18, R9, 1.925963033500011079e-08, R18 ;  /* 0x32a5706009127823 */ /* 0x000fcc0000000012 */
        /* <DEDUP_REMOVED lines=26> */
[-C--:B------:R-:W-:Y:S01]  /*6a40*/  FFMA.SAT R10, R6, R57.reuse, 0.5 ;  /* 0x3f000000060a7423 */ /* 0x080fe20000002039 */
[----:B------:R-:W-:-:S03]  /*6a50*/  FFMA.SAT R18, R37, R57, 0.5 ;  /* 0x3f00000025127423 */ /* 0x000fc60000002039 */
[-C--:B------:R-:W-:Y:S01]  /*6a60*/  FFMA.RM R10, R10, R59.reuse, 12582913 ;  /* 0x4b4000010a0a7423 */ /* 0x080fe2000000403b */
[----:B------:R-:W0:Y:S01]  /*6a70*/  MUFU.EX2 R9, R9 ;  /* 0x0000000900097308 */ /* 0x000e220000000800 */
[----:B------:R-:W-:Y:S02]  /*6a80*/  FFMA.RM R18, R18, R59, 12582913 ;  /* 0x4b40000112127423 */ /* 0x000fe4000000403b */
[----:B------:R-:W-:Y:S02]  /*6a90*/  FADD R17, R10, -12583039 ;  /* 0xcb40007f0a117421 */ /* 0x000fe40000000000 */
[----:B------:R-:W-:Y:S02]  /*6aa0*/  FADD R20, R18, -12583039 ;  /* 0xcb40007f12147421 */ /* 0x000fe40000000000 */
[----:B------:R-:W-:Y:S02]  /*6ab0*/  FFMA R17, R6, 1.4426950216293334961, -R17 ;  /* 0x3fb8aa3b06117823 */ /* 0x000fe40000000811 */
[----:B------:R-:W-:-:S02]  /*6ac0*/  FFMA R20, R37, 1.4426950216293334961, -R20 ;  /* 0x3fb8aa3b25147823 */ /* 0x000fc40000000814 */
[----:B------:R-:W-:Y:S01]  /*6ad0*/  FFMA R17, R6, 1.925963033500011079e-08, R17 ;  /* 0x32a5706006117823 */ /* 0x000fe20000000011 */
[----:B------:R-:W-:Y:S01]  /*6ae0*/  SHF.L.U32 R6, R10, 0x17, RZ ;  /* 0x000000170a067819 */ /* 0x000fe200000006ff */
[----:B------:R-:W-:Y:S01]  /*6af0*/  FFMA.SAT R10, R7, R57, 0.5 ;  /* 0x3f000000070a7423 */ /* 0x000fe20000002039 */
[----:B------:R-:W-:-:S03]  /*6b00*/  FFMA R20, R37, 1.925963033500011079e-08, R20 ;  /* 0x32a5706025147823 */ /* 0x000fc60000000014 */
[----:B------:R-:W-:Y:S01]  /*6b10*/  FFMA.RM R10, R10, R59, 12582913 ;  /* 0x4b4000010a0a7423 */ /* 0x000fe2000000403b */
[----:B------:R-:W1:Y:S01]  /*6b20*/  MUFU.EX2 R17, R17 ;  /* 0x0000001100117308 */ /* 0x000e620000000800 */
[----:B0-----:R-:W-:Y:S02]  /*6b30*/  FMUL R4, R4, R9 ;  /* 0x0000000904047220 */ /* 0x001fe40000400000 */
[----:B------:R-:W-:-:S04]  /*6b40*/  FADD R16, R10, -12583039 ;  /* 0xcb40007f0a107421 */ /* 0x000fc80000000000 */
[C---:B------:R-:W-:Y:S01]  /*6b50*/  FFMA R16, R7.reuse, 1.4426950216293334961, -R16 ;  /* 0x3fb8aa3b07107823 */ /* 0x040fe20000000810 */
[----:B------:R-:W-:Y:S03]  /*6b60*/  MUFU.EX2 R20, R20 ;  /* 0x0000001400147308 */ /* 0x000fe60000000800 */
        /* <DEDUP_REMOVED lines=75> */
[----:B------:R-:W-:Y:S02]  /*7020*/  IMAD.SHL.U32 R22, R22, 0x800000, RZ ;  /* 0x0080000016167824 */ /* 0x000fe400078e00ff */
[----:B------:R-:W-:Y:S01]  /*7030*/  FFMA R23, R30, 1.4426950216293334961, -R23 ;  /* 0x3fb8aa3b1e177823 */ /* 0x000fe20000000817 */
[----:B------:R-:W-:-:S03]  /*7040*/  FFMA.RM R24, R24, R59, 12582913 ;  /* 0x4b40000118187423 */ /* 0x000fc6000000403b */
[----:B------:R-:W-:Y:S01]  /*7050*/  FFMA R30, R30, 1.925963033500011079e-08, R23 ;  /* 0x32a570601e1e7823 */ /* 0x000fe20000000017 */
[----:B------:R-:W-:-:S03]  /*7060*/  FADD R32, R24, -12583039 ;  /* 0xcb40007f18207421 */ /* 0x000fc60000000000 */
[----:B------:R0:W1:Y:S01]  /*7070*/  MUFU.EX2 R23, R30 ;  /* 0x0000001e00177308 */ /* 0x0000620000000800 */
[----:B------:R-:W-:-:S04]  /*7080*/  FFMA R32, R31, 1.4426950216293334961, -R32 ;  /* 0x3fb8aa3b1f207823 */ /* 0x000fc80000000820 */
[----:B------:R-:W-:Y:S01]  /*7090*/  FFMA R32, R31, 1.925963033500011079e-08, R32 ;  /* 0x32a570601f207823 */ /* 0x000fe20000000020 */
[----:B0-----:R-:W-:-:S05]  /*70a0*/  FFMA.SAT R30, R29, R57, 0.5 ;  /* 0x3f0000001d1e7423 */ /* 0x001fca0000002039 */
[----:B------:R-:W0:Y:S01]  /*70b0*/  MUFU.EX2 R32, R32 ;  /* 0x0000002000207308 */ /* 0x000e220000000800 */
[----:B------:R-:W-:Y:S01]  /*70c0*/  FFMA.RM R30, R30, R59, 12582913 ;  /* 0x4b4000011e1e7423 */ /* 0x000fe2000000403b */
[----:B-1----:R-:W-:Y:S01]  /*70d0*/  FMUL R22, R22, R23 ;  /* 0x0000001716167220 */ /* 0x002fe20000400000 */
[----:B------:R-:W-:Y:S01]  /*70e0*/  SHF.L.U32 R23, R24, 0x17, RZ ;  /* 0x0000001718177819 */ /* 0x000fe200000006ff */
[----:B------:R-:W-:-:S04]  /*70f0*/  FFMA.SAT R24, R28, R57, 0.5 ;  /* 0x3f0000001c187423 */ /* 0x000fc80000002039 */
[----:B------:R-:W-:-:S04]  /*7100*/  FFMA.RM R24, R24, R59, 12582913 ;  /* 0x4b40000118187423 */ /* 0x000fc8000000403b */
[----:B------:R-:W-:Y:S01]  /*7110*/  FADD R25, R24, -12583039 ;  /* 0xcb40007f18197421 */ /* 0x000fe20000000000 */
[----:B0-----:R-:W-:Y:S01]  /*7120*/  FMUL R23, R23, R32 ;  /* 0x0000002017177220 */ /* 0x001fe20000400000 */
[----:B------:R-:W-:Y:S01]  /*7130*/  FADD R32, R30, -12583039 ;  /* 0xcb40007f1e207421 */ /* 0x000fe20000000000 */
[----:B------:R-:W-:Y:S01]  /*7140*/  SHF.L.U32 R24, R24, 0x17, RZ ;  /* 0x0000001718187819 */ /* 0x000fe200000006ff */
[C---:B------:R-:W-:Y:S02]  /*7150*/  FFMA R25, R28.reuse, 1.4426950216293334961, -R25 ;  /* 0x3fb8aa3b1c197823 */ /* 0x040fe40000000819 */
[C---:B------:R-:W-:Y:S02]  /*7160*/  FFMA R32, R29.reuse, 1.4426950216293334961, -R32 ;  /* 0x3fb8aa3b1d207823 */ /* 0x040fe40000000820 */
[----:B------:R-:W-:Y:S02]  /*7170*/  FFMA R28, R28, 1.925963033500011079e-08, R25 ;  /* 0x32a570601c1c7823 */ /* 0x000fe40000000019 */
[----:B------:R-:W-:-:S02]  /*7180*/  FFMA R32, R29, 1.925963033500011079e-08, R32 ;  /* 0x32a570601d207823 */ /* 0x000fc40000000020 */
        /* <DEDUP_REMOVED lines=139> */
.L_x_5517:
[----:B------:R-:W-:Y:S02]  /*7a40*/  HFMA2 R12, -RZ, RZ, 0, 4.76837158203125e-07 ;  /* 0x00000008ff0c7431 */ /* 0x000fe400000001ff */
[----:B------:R-:W-:-:S05]  /*7a50*/  FADD R38, R13, R14 ;  /* 0x0000000e0d267221 */ /* 0x000fca0000000000 */
[----:B------:R-:W-:-:S07]  /*7a60*/  MOV R13, R38 ;  /* 0x00000026000d7202 */ /* 0x000fce0000000f00 */
[----:B------:R-:W-:Y:S05]  /*7a70*/  WARPSYNC.COLLECTIVE R15, `(.L_x_5518) ;  /* 0x000000000f087348 */ /* 0x000fea0003c00000 */
[----:B------:R0:W1:Y:S02]  /*7a80*/  SHFL.BFLY P6, R14, R13, R12, R11 ;  /* 0x0c00000c0d0e7389 */ /* 0x00006400000c000b */
[----:B01----:R-:W-:Y:S05]  /*7a90*/  ENDCOLLECTIVE ;  /* 0x000000000000791b */ /* 0x003fea0003800000 */
.L_x_5518:
[----:B------:R-:W-:Y:S02]  /*7aa0*/  IMAD.MOV.U32 R12, RZ, RZ, 0x4 ;  /* 0x00000004ff0c7424 */ /* 0x000fe400078e00ff */
[----:B------:R-:W-:-:S05]  /*7ab0*/  FADD R39, R38, R14 ;  /* 0x0000000e26277221 */ /* 0x000fca0000000000 */
[----:B------:R-:W-:-:S07]  /*7ac0*/  MOV R13, R39 ;  /* 0x00000027000d7202 */ /* 0x000fce0000000f00 */
[----:B------:R-:W-:Y:S05]  /*7ad0*/  WARPSYNC.COLLECTIVE R15, `(.L_x_5519) ;  /* 0x000000000f087348 */ /* 0x000fea0003c00000 */
[----:B------:R0:W1:Y:S02]  /*7ae0*/  SHFL.BFLY P6, R14, R13, R12, R11 ;  /* 0x0c00000c0d0e7389 */ /* 0x00006400000c000b */
[----:B01----:R-:W-:Y:S05]  /*7af0*/  ENDCOLLECTIVE ;  /* 0x000000000000791b */ /* 0x003fea0003800000 */
.L_x_5519:
[----:B------:R-:W-:Y:S02]  /*7b00*/  HFMA2 R12, -RZ, RZ, 0, 1.1920928955078125e-07 ;  /* 0x00000002ff0c7431 */ /* 0x000fe400000001ff */
[----:B------:R-:W-:-:S05]  /*7b10*/  FADD R40, R39, R14 ;  /* 0x0000000e27287221 */ /* 0x000fca0000000000 */
[----:B------:R-:W-:-:S07]  /*7b20*/  MOV R13, R40 ;  /* 0x00000028000d7202 */ /* 0x000fce0000000f00 */
[----:B------:R-:W-:Y:S05]  /*7b30*/  WARPSYNC.COLLECTIVE R15, `(.L_x_5520) ;  /* 0x000000000f087348 */ /* 0x000fea0003c00000 */
[----:B------:R0:W1:Y:S02]  /*7b40*/  SHFL.BFLY P6, R14, R13, R12, R11 ;  /* 0x0c00000c0d0e7389 */ /* 0x00006400000c000b */
[----:B01----:R-:W-:Y:S05]  /*7b50*/  ENDCOLLECTIVE ;  /* 0x000000000000791b */ /* 0x003fea0003800000 */
.L_x_5520:
[----:B------:R-:W-:Y:S02]  /*7b60*/  HFMA2 R12, -RZ, RZ, 0, 5.9604644775390625e-08 ;  /* 0x00000001ff0c7431 */ /* 0x000fe400000001ff */
[----:B------:R-:W-:-:S05]  /*7b70*/  FADD R41, R40, R14 ;  /* 0x0000000e28297221 */ /* 0x000fca0000000000 */
[----:B------:R-:W-:-:S07]  /*7b80*/  MOV R13, R41 ;  /* 0x00000029000d7202 */ /* 0x000fce0000000f00 */
[----:B------:R-:W-:Y:S05]  /*7b90*/  WARPSYNC.COLLECTIVE R15, `(.L_x_5521) ;  /* 0x000000000f087348 */ /* 0x000fea0003c00000 */
[----:B------:R0:W1:Y:S02]  /*7ba0*/  SHFL.BFLY P6, R14, R13, R12, R11 ;  /* 0x0c00000c0d0e7389 */ /* 0x00006400000c000b */
[----:B01----:R-:W-:Y:S05]  /*7bb0*/  ENDCOLLECTIVE ;  /* 0x000000000000791b */ /* 0x003fea0003800000 */
.L_x_5521:
[----:B------:R-:W-:Y:S05]  /*7bc0*/  BRA `(.L_x_5522) ;  /* 0xffffffb400547947 */ /* 0x000fea000383ffff */
        .weak           $__internal_109_$__cuda_sm3x_div_rn_noftz_f32_slowpath
        .type           $__internal_109_$__cuda_sm3x_div_rn_noftz_f32_slowpath,@function
        .size           $__internal_109_$__cuda_sm3x_div_rn_noftz_f32_slowpath,(.L_x_8595 - $__internal_109_$__cuda_sm3x_div_rn_noftz_f32_slowpath)
$__internal_109_$__cuda_sm3x_div_rn_noftz_f32_slowpath:
        /* <DEDUP_REMOVED lines=34> */
.L_x_5524:
        /* <DEDUP_REMOVED lines=30> */
[CCC-:B------:R-:W-:Y:S01]  /*7fd0*/  FFMA.RM R12, R82.reuse, R78.reuse, R55.reuse ;  /* 0x0000004e520c7223 */ /* 0x1c0fe20000004037 */
[C---:B------:R-:W-:Y:S02]  /*7fe0*/  ISETP.NE.AND P2, PT, R51.reuse, RZ, PT ;  /* 0x000000ff3300720c */ /* 0x040fe40003f45270 */
[----:B------:R-:W-:Y:S02]  /*7ff0*/  ISETP.NE.AND P1, PT, R51, RZ, PT ;  /* 0x000000ff3300720c */ /* 0x000fe40003f25270 */
[----:B------:R-:W-:Y:S01]  /*8000*/  LOP3.LUT R13, R5, 0x7fffff, RZ, 0xc0, !PT ;  /* 0x007fffff050d7812 */ /* 0x000fe200078ec0ff */
[----:B------:R-:W-:Y:S01]  /*8010*/  FFMA.RP R5, R82, R78, R55 ;  /* 0x0000004e52057223 */ /* 0x000fe20000008037 */
        /* <DEDUP_REMOVED lines=16> */
.L_x_5531:
[----:B------:R-:W-:-:S04]  /*8120*/  LOP3.LUT R53, R53, 0x80000000, RZ, 0xc0, !PT ;  /* 0x8000000035357812 */ /* 0x000fc800078ec0ff */
[----:B------:R-:W-:Y:S01]  /*8130*/  LOP3.LUT R53, R53, 0x7f800000, RZ, 0xfc, !PT ;  /* 0x7f80000035357812 */ /* 0x000fe200078efcff */
[----:B------:R-:W-:Y:S06]  /*8140*/  BRA `(.L_x_5532) ;  /* 0x0000000000047947 */ /* 0x000fec0003800000 */
.L_x_5530:
[----:B------:R-:W-:-:S07]  /*8150*/  LEA R53, R12, R53, 0x17 ;  /* 0x000000350c357211 */ /* 0x000fce00078eb8ff */
.L_x_5532:
[----:B------:R-:W-:Y:S05]  /*8160*/  BSYNC.RECONVERGENT B1 ;  /* 0x0000000000017941 */ /* 0x000fea0003800200 */
.L_x_5529:
[----:B------:R-:W-:Y:S05]  /*8170*/  BRA `(.L_x_5533) ;  /* 0x0000000000207947 */ /* 0x000fea0003800000 */
.L_x_5528:
[----:B------:R-:W-:-:S04]  /*8180*/  LOP3.LUT R5, R12, 0x80000000, R5, 0x48, !PT ;  /* 0x800000000c057812 */ /* 0x000fc800078e4805 */
[----:B------:R-:W-:Y:S01]  /*8190*/  LOP3.LUT R53, R5, 0x7f800000, RZ, 0xfc, !PT ;  /* 0x7f80000005357812 */ /* 0x000fe200078efcff */
[----:B------:R-:W-:Y:S06]  /*81a0*/  BRA `(.L_x_5533) ;  /* 0x0000000000147947 */ /* 0x000fec0003800000 */
.L_x_5527:
[----:B------:R-:W-:Y:S01]  /*81b0*/  LOP3.LUT R53, R12, 0x80000000, R5, 0x48, !PT ;  /* 0x800000000c357812 */ /* 0x000fe200078e4805 */
[----:B------:R-:W-:Y:S06]  /*81c0*/  BRA `(.L_x_5533) ;  /* 0x00000000000c7947 */ /* 0x000fec0003800000 */
.L_x_5526:
[----:B------:R-:W0:Y:S01]  /*81d0*/  MUFU.RSQ R53, -QNAN ;  /* 0xffc0000000357908 */ /* 0x000e220000001400 */
[----:B------:R-:W-:Y:S05]  /*81e0*/  BRA `(.L_x_5533) ;  /* 0x0000000000047947 */ /* 0x000fea0003800000 */
.L_x_5525:
[----:B------:R-:W-:-:S07]  /*81f0*/  FADD.FTZ R53, R5, R12 ;  /* 0x0000000c05357221 */ /* 0x000fce0000010000 */
.L_x_5533:
[----:B------:R-:W-:Y:S05]  /*8200*/  BSYNC.RECONVERGENT B0 ;  /* 0x0000000000007941 */ /* 0x000fea0003800200 */
.L_x_5523:
[----:B------:R-:W-:Y:S01]  /*8210*/  HFMA2 R13, -RZ, RZ, 0, 0 ;  /* 0x00000000ff0d7431 */ /* 0x000fe200000001ff */
[----:B------:R-:W-:-:S04]  /*8220*/  MOV R12, R40 ;  /* 0x00000028000c7202 */ /* 0x000fc80000000f00 */
[----:B0-----:R-:W-:Y:S05]  /*8230*/  RET.REL.NODEC R12 `(_Z15SoftmaxWarpImplI10DirectLoadIffE11DirectStoreIffEfLi2ELi32ELi32ELi1ELb1EL9Algorithm0EEvT_T0_ll) ;  /* 0xffffff7c0c707950 */ /* 0x001fea0003c3ffff */
.L_x_5534:
        /* <DEDUP_REMOVED lines=12> */
.L_x_8595:


//--------------------- .text._Z15SoftmaxWarpImplI10DirectLoadIffE11DirectStoreIffEfLi2ELi32ELi32ELi1ELb0EL9Algorithm0EEvT_T0_ll --------------------------
	.section	.text._Z15SoftmaxWarpImplI10DirectLoadIffE11DirectStoreIffEfLi2ELi32ELi32ELi1ELb0EL9Algorithm0EEvT_T0_ll,"ax",@progbits
	.align	128
        .global         _Z15SoftmaxWarpImplI10DirectLoadIffE11DirectStoreIffEfLi2ELi32ELi32ELi1ELb0EL9Algorithm0EEvT_T0_ll
        .type           _Z15SoftmaxWarpImplI10DirectLoadIffE11DirectStoreIffEfLi2ELi32ELi32ELi1ELb0EL9Algorithm0EEvT_T0_ll,@function
        .size           _Z15SoftmaxWarpImplI10DirectLoadIffE11DirectStoreIffEfLi2ELi32ELi32ELi1ELb0EL9Algorithm0EEvT_T0_ll,(.L_x_8596 - _Z15SoftmaxWarpImplI10DirectLoadIffE11DirectStoreIffEfLi2ELi32ELi32ELi1ELb0EL9Algorithm0EEvT_T0_ll)
        .other          _Z15SoftmaxWarpImplI10DirectLoadIffE11DirectStoreIffEfLi2ELi32ELi32ELi1ELb0EL9Algorithm0EEvT_T0_ll,@"STO_CUDA_ENTRY STV_DEFAULT"
_Z15SoftmaxWarpImplI10DirectLoadIffE11DirectStoreIffEfLi2ELi32ELi32ELi1ELb0EL9Algorithm0EEvT_T0_ll:
.text._Z15SoftmaxWarpImplI10DirectLoadIffE11DirectStoreIffEfLi2ELi32ELi32ELi1ELb0EL9Algorithm0EEvT_T0_ll:
        /* <DEDUP_REMOVED lines=24> */
.L_x_5535:
        /* <DEDUP_REMOVED lines=13> */
[----:B-1----:R-:W-:-:S07]  /*0250*/  SHF.L.U32 R44, R44, 0x1, RZ ;  /* 0x000000012c2c7819 */ /* 0x002fce00000006ff */
.L_x_5601:
[----:B-1----:R-:W-:Y:S01]  /*0260*/  HFMA2 R3, -RZ, RZ, 0, 0 ;  /* 0x00000000ff037431 */ /* 0x002fe200000001ff */
[----:B------:R-:W-:Y:S01]  /*0270*/  MOV R2, R44 ;  /* 0x0000002c00027202 */ /* 0x000fe20000000f00 */
[----:B------:R-:W-:Y:S01]  /*0280*/  IMAD R5, R45, UR38, RZ ;  /* 0x000000262d057c24 */ /* 0x000fe2000f8e02ff */
[----:B--2---:R-:W-:Y:S02]  /*0290*/  R2UR UR4, R38 ;  /* 0x00000000260472ca */ /* 0x004fe400000e0000 */
        /* <DEDUP_REMOVED lines=8> */
[C---:B------:R-:W-:Y:S02]  /*0320*/  IADD3 R20, P2, PT, R2.reuse, 0x40, RZ ;  /* 0x0000004002147810 */ /* 0x040fe40007f5e0ff */
[C---:B------:R-:W-:Y:S02]  /*0330*/  IADD3 R22, P3, PT, R2.reuse, 0x80, RZ ;  /* 0x0000008002167810 */ /* 0x040fe40007f7e0ff */
[----:B------:R-:W-:Y:S02]  /*0340*/  IADD3.X R7, PT, PT, RZ, R33, RZ, P2, !PT ;  /* 0x00000021ff077210 */ /* 0x000fe400017fe4ff */
[----:B------:R-:W-:-:S02]  /*0350*/  IADD3 R30, P2, PT, R2, 0x200, RZ ;  /* 0x00000200021e7810 */ /* 0x000fc40007f5e0ff */
[C---:B------:R-:W-:Y:S02]  /*0360*/  IADD3 R40, P5, PT, R2.reuse, 0x100, RZ ;  /* 0x0000010002287810 */ /* 0x040fe40007fbe0ff */
[C---:B------:R-:W-:Y:S02]  /*0370*/  IADD3 R34, P0, PT, R2.reuse, 0x180, RZ ;  /* 0x0000018002227810 */ /* 0x040fe40007f1e0ff */
[C---:B------:R-:W-:Y:S02]  /*0380*/  IADD3 R42, P4, PT, R2.reuse, 0xc0, RZ ;  /* 0x000000c0022a7810 */ /* 0x040fe40007f9e0ff */
[-C--:B------:R-:W-:Y:S02]  /*0390*/  IADD3.X R5, PT, PT, RZ, R33.reuse, RZ, P3, !PT ;  /* 0x00000021ff057210 */ /* 0x080fe40001ffe4ff */
[----:B------:R-:W-:Y:S02]  /*03a0*/  IADD3.X R21, PT, PT, RZ, R33, RZ, P2, !PT ;  /* 0x00000021ff157210 */ /* 0x000fe400017fe4ff */
[----:B------:R-:W-:-:S02]  /*03b0*/  IADD3 R36, P6, PT, R2, 0x140, RZ ;  /* 0x0000014002247810 */ /* 0x000fc40007fde0ff */
[C---:B------:R-:W-:Y:S02]  /*03c0*/  IADD3 R32, P1, PT, R2.reuse, 0x1c0, RZ ;  /* 0x000001c002207810 */ /* 0x040fe40007f3e0ff */
[C---:B------:R-:W-:Y:S02]  /*03d0*/  IADD3 R28, P3, PT, R2.reuse, 0x240, RZ ;  /* 0x00000240021c7810 */ /* 0x040fe40007f7e0ff */
[C---:B------:R-:W-:Y:S02]  /*03e0*/  IADD3 R19, P2, PT, R2.reuse, 0x3c0, RZ ;  /* 0x000003c002137810 */ /* 0x040fe40007f5e0ff */
[-C--:B------:R-:W-:Y:S02]  /*03f0*/  IADD3.X R27, PT, PT, RZ, R33.reuse, RZ, P5, !PT ;  /* 0x00000021ff1b7210 */ /* 0x080fe40002ffe4ff */
[----:B------:R-:W-:Y:S02]  /*0400*/  IADD3 R24, P5, PT, R2, 0x2c0, RZ ;  /* 0x000002c002187810 */ /* 0x000fe40007fbe0ff */
[----:B------:R-:W-:-:S02]  /*0410*/  IADD3.X R23, PT, PT, RZ, R33, RZ, P0, !PT ;  /* 0x00000021ff177210 */ /* 0x000fc400007fe4ff */
[-C--:B------:R-:W-:Y:S02]  /*0420*/  IADD3.X R29, PT, PT, RZ, R33.reuse, RZ, P4, !PT ;  /* 0x00000021ff1d7210 */ /* 0x080fe400027fe4ff */
[C---:B------:R-:W-:Y:S02]  /*0430*/  IADD3 R49, P0, PT, R2.reuse, 0x340, RZ ;  /* 0x0000034002317810 */ /* 0x040fe40007f1e0ff */
[----:B------:R-:W-:Y:S02]  /*0440*/  IADD3 R26, P4, PT, R2, 0x280, RZ ;  /* 0x00000280021a7810 */ /* 0x000fe40007f9e0ff */
[-C--:B------:R-:W-:Y:S02]  /*0450*/  IADD3.X R17, PT, PT, RZ, R33.reuse, RZ, P6, !PT ;  /* 0x00000021ff117210 */ /* 0x080fe400037fe4ff */
[-C--:B------:R-:W-:Y:S02]  /*0460*/  IADD3.X R15, PT, PT, RZ, R33.reuse, RZ, P1, !PT ;  /* 0x00000021ff0f7210 */ /* 0x080fe40000ffe4ff */
[----:B------:R-:W-:-:S02]  /*0470*/  IADD3.X R13, PT, PT, RZ, R33, RZ, P3, !PT ;  /* 0x00000021ff0d7210 */ /* 0x000fc40001ffe4ff */
[-C--:B------:R-:W-:Y:S02]  /*0480*/  IADD3.X R0, PT, PT, RZ, R33.reuse, RZ, P2, !PT ;  /* 0x00000021ff007210 */ /* 0x080fe400017fe4ff */
[C---:B------:R-:W-:Y:S02]  /*0490*/  IADD3 R25, P6, PT, R2.reuse, 0x300, RZ ;  /* 0x0000030002197810 */ /* 0x040fe40007fde0ff */
[----:B------:R-:W-:Y:S02]  /*04a0*/  IADD3 R3, P1, PT, R2, 0x380, RZ ;  /* 0x0000038002037810 */ /* 0x000fe40007f3e0ff */
[----:B------:R-:W-:Y:S02]  /*04b0*/  LEA.HI R31, P3, R33, R2, RZ, 0x1 ;  /* 0x00000002211f7211 */ /* 0x000fe400078708ff */
[----:B------:R-:W-:Y:S02]  /*04c0*/  LEA.HI R22, P2, R5, R22, RZ, 0x1 ;  /* 0x0000001605167211 */ /* 0x000fe400078508ff */
[----:B------:R-:W-:-:S02]  /*04d0*/  IADD3.X R11, PT, PT, RZ, R33, RZ, P5, !PT ;  /* 0x00000021ff0b7210 */ /* 0x000fc40002ffe4ff */
[-C--:B------:R-:W-:Y:S02]  /*04e0*/  IADD3.X R10, PT, PT, RZ, R33.reuse, RZ, P0, !PT ;  /* 0x00000021ff0a7210 */ /* 0x080fe400007fe4ff */
[----:B------:R-:W-:Y:S02]  /*04f0*/  LEA.HI R40, P5, R27, R40, RZ, 0x1 ;  /* 0x000000281b287211 */ /* 0x000fe400078b08ff */
[-C--:B------:R-:W-:Y:S02]  /*0500*/  IADD3.X R9, PT, PT, RZ, R33.reuse, RZ, P4, !PT ;  /* 0x00000021ff097210 */ /* 0x080fe400027fe4ff */
[----:B------:R-:W-:Y:S02]  /*0510*/  LEA.HI R34, P0, R23, R34, RZ, 0x1 ;  /* 0x0000002217227211 */ /* 0x000fe400078108ff */
[-C--:B------:R-:W-:Y:S02]  /*0520*/  IADD3.X R8, PT, PT, RZ, R33.reuse, RZ, P6, !PT ;  /* 0x00000021ff087210 */ /* 0x080fe400037fe4ff */
[----:B------:R-:W-:-:S02]  /*0530*/  IADD3.X R4, PT, PT, RZ, R33, RZ, P3, !PT ;  /* 0x00000021ff047210 */ /* 0x000fc40001ffe4ff */
[----:B------:R-:W-:Y:S02]  /*0540*/  IADD3.X R2, PT, PT, RZ, R33, RZ, P1, !PT ;  /* 0x00000021ff027210 */ /* 0x000fe40000ffe4ff */
[----:B------:R-:W-:Y:S02]  /*0550*/  IADD3.X R5, PT, PT, RZ, R5, RZ, P2, !PT ;  /* 0x00000005ff057210 */ /* 0x000fe400017fe4ff */
[----:B------:R-:W-:Y:S02]  /*0560*/  LEA.HI R20, P1, R7, R20, RZ, 0x1 ;  /* 0x0000001407147211 */ /* 0x000fe400078308ff */
[----:B------:R-:W-:Y:S02]  /*0570*/  LEA.HI R30, P2, R21, R30, RZ, 0x1 ;  /* 0x0000001e151e7211 */ /* 0x000fe400078508ff */
[----:B------:R-:W-:Y:S02]  /*0580*/  IADD3.X R27, PT, PT, RZ, R27, RZ, P5, !PT ;  /* 0x0000001bff1b7210 */ /* 0x000fe40002ffe4ff */
[----:B------:R-:W-:-:S02]  /*0590*/  LEA.HI R26, P5, R9, R26, RZ, 0x1 ;  /* 0x0000001a091a7211 */ /* 0x000fc400078b08ff */
[----:B------:R-:W-:Y:S02]  /*05a0*/  IADD3.X R23, PT, PT, RZ, R23, RZ, P0, !PT ;  /* 0x00000017ff177210 */ /* 0x000fe400007fe4ff */
[C---:B------:R-:W-:Y:S02]  /*05b0*/  SHF.L.U64.HI R4, R31.reuse, 0x2, R4 ;  /* 0x000000021f047819 */ /* 0x040fe40000010204 */
[----:B------:R-:W-:Y:S02]  /*05c0*/  LEA.HI R25, P0, R8, R25, RZ, 0x1 ;  /* 0x0000001908197211 */ /* 0x000fe400078108ff */
[----:B------:R-:W-:Y:S02]  /*05d0*/  SHF.L.U32 R31, R31, 0x2, RZ ;  /* 0x000000021f1f7819 */ /* 0x000fe400000006ff */
[----:B------:R-:W-:Y:S02]  /*05e0*/  IADD3.X R7, PT, PT, RZ, R7, RZ, P1, !PT ;  /* 0x00000007ff077210 */ /* 0x000fe40000ffe4ff */
[----:B------:R-:W-:-:S02]  /*05f0*/  IADD3.X R21, PT, PT, RZ, R21, RZ, P2, !PT ;  /* 0x00000015ff157210 */ /* 0x000fc400017fe4ff */
[----:B------:R-:W-:Y:S02]  /*0600*/  LEA.HI R48, P2, R2, R3, RZ, 0x1 ;  /* 0x0000000302307211 */ /* 0x000fe400078508ff */
[----:B------:R-:W-:Y:S02]  /*0610*/  IADD3.X R3, PT, PT, RZ, R9, RZ, P5, !PT ;  /* 0x00000009ff037210 */ /* 0x000fe40002ffe4ff */
[----:B------:R-:W-:Y:S02]  /*0620*/  LEA.HI R42, P3, R29, R42, RZ, 0x1 ;  /* 0x0000002a1d2a7211 */ /* 0x000fe400078708ff */
[----:B------:R-:W-:Y:S02]  /*0630*/  IADD3.X R8, PT, PT, RZ, R8, RZ, P0, !PT ;  /* 0x00000008ff087210 */ /* 0x000fe400007fe4ff */
[----:B------:R-:W-:Y:S02]  /*0640*/  LOP3.LUT R31, R31, 0xfffffff8, RZ, 0xc0, !PT ;  /* 0xfffffff81f1f7812 */ /* 0x000fe400078ec0ff */
[----:B------:R-:W-:-:S02]  /*0650*/  SHF.L.U64.HI R7, R20, 0x2, R7 ;  /* 0x0000000214077819 */ /* 0x000fc40000010207 */
[----:B------:R-:W-:Y:S02]  /*0660*/  SHF.L.U32 R20, R20, 0x2, RZ ;  /* 0x0000000214147819 */ /* 0x000fe400000006ff */
[----:B------:R-:W-:Y:S02]  /*0670*/  SHF.L.U64.HI R12, R26, 0x2, R3 ;  /* 0x000000021a0c7819 */ /* 0x000fe40000010203 */
[----:B------:R-:W-:Y:S02]  /*0680*/  LEA.HI R32, P1, R15, R32, RZ, 0x1 ;  /* 0x000000200f207211 */ /* 0x000fe400078308ff */
[----:B------:R-:W-:Y:S02]  /*0690*/  IADD3.X R29, PT, PT, RZ, R29, RZ, P3, !PT ;  /* 0x0000001dff1d7210 */ /* 0x000fe40001ffe4ff */
[----:B------:R-:W-:Y:S02]  /*06a0*/  SHF.L.U64.HI R3, R25, 0x2, R8 ;  /* 0x0000000219037819 */ /* 0x000fe40000010208 */
[----:B------:R-:W-:-:S02]  /*06b0*/  IADD3.X R9, PT, PT, RZ, R2, RZ, P2, !PT ;  /* 0x00000002ff097210 */ /* 0x000fc400017fe4ff */
[C---:B------:R-:W-:Y:S02]  /*06c0*/  SHF.L.U64.HI R5, R22.reuse, 0x2, R5 ;  /* 0x0000000216057819 */ /* 0x040fe40000010205 */
[----:B------:R-:W-:Y:S02]  /*06d0*/  IADD3 R8, P0, PT, R31, UR36, RZ ;  /* 0x000000241f087c10 */ /* 0x000fe4000ff1e0ff */
[----:B------:R-:W-:Y:S02]  /*06e0*/  SHF.L.U32 R22, R22, 0x2, RZ ;  /* 0x0000000216167819 */ /* 0x000fe400000006ff */
[----:B------:R-:W-:Y:S02]  /*06f0*/  LOP3.LUT R20, R20, 0xfffffff8, RZ, 0xc0, !PT ;  /* 0xfffffff814147812 */ /* 0x000fe400078ec0ff */
[----:B------:R-:W-:Y:S02]  /*0700*/  LEA.HI R36, P4, R17, R36, RZ, 0x1 ;  /* 0x0000002411247211 */ /* 0x000fe400078908ff */
[----:B------:R-:W-:-:S02]  /*0710*/  IADD3.X R15, PT, PT, RZ, R15, RZ, P1, !PT ;  /* 0x0000000fff0f7210 */ /* 0x000fc40000ffe4ff */
[----:B------:R-:W-:Y:S02]  /*0720*/  SHF.L.U64.HI R6, R42, 0x2, R29 ;  /* 0x000000022a067819 */ /* 0x000fe4000001021d */
[----:B------:R-:W-:Y:S02]  /*0730*/  SHF.L.U64.HI R2, R48, 0x2, R9 ;  /* 0x0000000230027819 */ /* 0x000fe40000010209 */
[----:B------:R-:W-:Y:S02]  /*0740*/  LEA.HI R49, P1, R10, R49, RZ, 0x1 ;  /* 0x000000310a317211 */ /* 0x000fe400078308ff */
[----:B------:R-:W-:Y:S02]  /*0750*/  SHF.L.U32 R42, R42, 0x2, RZ ;  /* 0x000000022a2a7819 */ /* 0x000fe400000006ff */
[----:B------:R-:W-:Y:S02]  /*0760*/  IADD3.X R9, PT, PT, R4, UR37, RZ, P0, !PT ;  /* 0x0000002504097c10 */ /* 0x000fe400087fe4ff */
[----:B------:R-:W-:-:S02]  /*0770*/  LOP3.LUT R22, R22, 0xfffffff8, RZ, 0xc0, !PT ;  /* 0xfffffff816167812 */ /* 0x000fc400078ec0ff */
[----:B------:R-:W-:Y:S02]  /*0780*/  IADD3 R20, P0, PT, R20, UR36, RZ ;  /* 0x0000002414147c10 */ /* 0x000fe4000ff1e0ff */
[----:B------:R-:W-:Y:S01]  /*0790*/  IADD3.X R17, PT, PT, RZ, R17, RZ, P4, !PT ;  /* 0x00000011ff117210 */ /* 0x000fe200027fe4ff */
[----:B------:R-:W2:Y:S01]  /*07a0*/  LDG.E.64 R8, desc[UR4][R8.64] ;  /* 0x0000000408087981 */ /* 0x000ea2000c1e1b00 */
[C---:B------:R-:W-:Y:S02]  /*07b0*/  SHF.L.U64.HI R18, R40.reuse, 0x2, R27 ;  /* 0x0000000228127819 */ /* 0x040fe4000001021b */
[----:B------:R-:W-:Y:S02]  /*07c0*/  SHF.L.U32 R40, R40, 0x2, RZ ;  /* 0x0000000228287819 */ /* 0x000fe400000006ff */
[----:B------:R-:W-:Y:S02]  /*07d0*/  SHF.L.U64.HI R14, R30, 0x2, R21 ;  /* 0x000000021e0e7819 */ /* 0x000fe40000010215 */
[----:B------:R-:W-:-:S02]  /*07e0*/  IADD3.X R10, PT, PT, RZ, R10, RZ, P1, !PT ;  /* 0x0000000aff0a7210 */ /* 0x000fc40000ffe4ff */
[----:B------:R-:W-:Y:S02]  /*07f0*/  LOP3.LUT R42, R42, 0xfffffff8, RZ, 0xc0, !PT ;  /* 0xfffffff82a2a7812 */ /* 0x000fe400078ec0ff */
[----:B------:R-:W-:Y:S02]  /*0800*/  R2UR UR10, R38 ;  /* 0x00000000260a72ca */ /* 0x000fe400000e0000 */
[----:B------:R-:W-:Y:S02]  /*0810*/  R2UR UR11, R39 ;  /* 0x00000000270b72ca */ /* 0x000fe400000e0000 */
[----:B------:R-:W-:Y:S02]  /*0820*/  IADD3 R22, P1, PT, R22, UR36, RZ ;  /* 0x0000002416167c10 */ /* 0x000fe4000ff3e0ff */
[----:B------:R-:W-:Y:S02]  /*0830*/  IADD3.X R21, PT, PT, R7, UR37, RZ, P0, !PT ;  /* 0x0000002507157c10 */ /* 0x000fe400087fe4ff */
[----:B------:R-:W-:-:S02]  /*0840*/  SHF.L.U64.HI R17, R36, 0x2, R17 ;  /* 0x0000000224117819 */ /* 0x000fc40000010211 */
[----:B------:R-:W-:Y:S02]  /*0850*/  SHF.L.U32 R36, R36, 0x2, RZ ;  /* 0x0000000224247819 */ /* 0x000fe400000006ff */
[----:B------:R-:W-:Y:S02]  /*0860*/  SHF.L.U64.HI R16, R34, 0x2, R23 ;  /* 0x0000000222107819 */ /* 0x000fe40000010217 */
[----:B------:R-:W-:Y:S02]  /*0870*/  LOP3.LUT R40, R40, 0xfffffff8, RZ, 0xc0, !PT ;  /* 0xfffffff828287812 */ /* 0x000fe400078ec0ff */
[----:B------:R-:W-:Y:S02]  /*0880*/  IADD3 R42, P0, PT, R42, UR36, RZ ;  /* 0x000000242a2a7c10 */ /* 0x000fe4000ff1e0ff */
[----:B------:R-:W-:Y:S02]  /*0890*/  R2UR UR12, R38 ;  /* 0x00000000260c72ca */ /* 0x000fe400000e0000 */
[----:B------:R-:W-:-:S02]  /*08a0*/  R2UR UR13, R39 ;  /* 0x00000000270d72ca */ /* 0x000fc400000e0000 */
[----:B------:R-:W-:Y:S02]  /*08b0*/  IADD3.X R23, PT, PT, R5, UR37, RZ, P1, !PT ;  /* 0x0000002505177c10 */ /* 0x000fe40008ffe4ff */
[----:B------:R-:W3:Y:S01]  /*08c0*/  LDG.E.64 R4, desc[UR6][R20.64] ;  /* 0x0000000614047981 */ /* 0x000ee2000c1e1b00 */
[----:B------:R-:W-:Y:S02]  /*08d0*/  SHF.L.U32 R34, R34, 0x2, RZ ;  /* 0x0000000222227819 */ /* 0x000fe400000006ff */
[----:B------:R-:W-:Y:S02]  /*08e0*/  LOP3.LUT R36, R36, 0xfffffff8, RZ, 0xc0, !PT ;  /* 0xfffffff824247812 */ /* 0x000fe400078ec0ff */
[----:B------:R-:W-:Y:S02]  /*08f0*/  IADD3 R40, P1, PT, R40, UR36, RZ ;  /* 0x0000002428287c10 */ /* 0x000fe4000ff3e0ff */
[----:B------:R-:W-:Y:S02]  /*0900*/  IADD3.X R43, PT, PT, R6, UR37, RZ, P0, !PT ;  /* 0x00000025062b7c10 */ /* 0x000fe400087fe4ff */
[----:B------:R-:W-:Y:S01]  /*0910*/  R2UR UR14, R38 ;  /* 0x00000000260e72ca */ /* 0x000fe200000e0000 */
[----:B------:R1:W4:Y:S01]  /*0920*/  LDG.E.64 R6, desc[UR8][R22.64] ;  /* 0x0000000816067981 */ /* 0x000322000c1e1b00 */
[----:B------:R-:W-:-:S02]  /*0930*/  R2UR UR15, R39 ;  /* 0x00000000270f72ca */ /* 0x000fc400000e0000 */
[----:B------:R-:W-:Y:S01]  /*0940*/  LEA.HI R28, P3, R13, R28, RZ, 0x1 ;  /* 0x0000001c0d1c7211 */ /* 0x000fe200078708ff */
[----:B------:R-:W5:Y:S01]  /*0950*/  LDG.E.64 R42, desc[UR10][R42.64] ;  /* 0x0000000a2a2a7981 */ /* 0x000f62000c1e1b00 */
[C---:B------:R-:W-:Y:S02]  /*0960*/  SHF.L.U64.HI R15, R32.reuse, 0x2, R15 ;  /* 0x00000002200f7819 */ /* 0x040fe4000001020f */
[----:B------:R-:W-:Y:S02]  /*0970*/  SHF.L.U32 R32, R32, 0x2, RZ ;  /* 0x0000000220207819 */ /* 0x000fe400000006ff */
[----:B------:R-:W-:Y:S02]  /*0980*/  LOP3.LUT R34, R34, 0xfffffff8, RZ, 0xc0, !PT ;  /* 0xfffffff822227812 */ /* 0x000fe400078ec0ff */
[----:B------:R-:W-:Y:S02]  /*0990*/  IADD3 R36, P0, PT, R36, UR36, RZ ;  /* 0x0000002424247c10 */ /* 0x000fe4000ff1e0ff */
[----:B------:R-:W-:-:S02]  /*09a0*/  IADD3.X R41, PT, PT, R18, UR37, RZ, P1, !PT ;  /* 0x0000002512297c10 */ /* 0x000fc40008ffe4ff */
[----:B------:R-:W-:Y:S02]  /*09b0*/  R2UR UR16, R38 ;  /* 0x00000000261072ca */ /* 0x000fe400000e0000 */
[----:B------:R-:W-:Y:S02]  /*09c0*/  R2UR UR17, R39 ;  /* 0x00000000271172ca */ /* 0x000fe400000e0000 */
[----:B------:R-:W-:Y:S01]  /*09d0*/  IADD3.X R13, PT, PT, RZ, R13, RZ, P3, !PT ;  /* 0x0000000dff0d7210 */ /* 0x000fe20001ffe4ff */
[----:B------:R-:W5:Y:S01]  /*09e0*/  LDG.E.64 R40, desc[UR12][R40.64] ;  /* 0x0000000c28287981 */ /* 0x000f62000c1e1b00 */
[----:B------:R-:W-:Y:S02]  /*09f0*/  SHF.L.U32 R30, R30, 0x2, RZ ;  /* 0x000000021e1e7819 */ /* 0x000fe400000006ff */
[----:B------:R-:W-:Y:S02]  /*0a00*/  LOP3.LUT R32, R32, 0xfffffff8, RZ, 0xc0, !PT ;  /* 0xfffffff820207812 */ /* 0x000fe400078ec0ff */
[----:B------:R-:W-:-:S02]  /*0a10*/  IADD3 R34, P1, PT, R34, UR36, RZ ;  /* 0x0000002422227c10 */ /* 0x000fc4000ff3e0ff */
[----:B------:R-:W-:Y:S02]  /*0a20*/  IADD3.X R37, PT, PT, R17, UR37, RZ, P0, !PT ;  /* 0x0000002511257c10 */ /* 0x000fe400087fe4ff */
[----:B------:R-:W-:Y:S02]  /*0a30*/  R2UR UR18, R38 ;  /* 0x00000000261272ca */ /* 0x000fe400000e0000 */
[----:B------:R-:W-:Y:S02]  /*0a40*/  R2UR UR19, R39 ;  /* 0x00000000271372ca */ /* 0x000fe400000e0000 */
[----:B------:R-:W-:Y:S01]  /*0a50*/  LEA.HI R24, P4, R11, R24, RZ, 0x1 ;  /* 0x000000180b187211 */ /* 0x000fe200078908ff */
[----:B------:R-:W5:Y:S01]  /*0a60*/  LDG.E.64 R36, desc[UR14][R36.64] ;  /* 0x0000000e24247981 */ /* 0x000f62000c1e1b00 */
[C---:B------:R-:W-:Y:S02]  /*0a70*/  SHF.L.U64.HI R13, R28.reuse, 0x2, R13 ;  /* 0x000000021c0d7819 */ /* 0x040fe4000001020d */
[----:B------:R-:W-:-:S02]  /*0a80*/  SHF.L.U32 R28, R28, 0x2, RZ ;  /* 0x000000021c1c7819 */ /* 0x000fc400000006ff */
[----:B------:R-:W-:Y:S02]  /*0a90*/  LOP3.LUT R30, R30, 0xfffffff8, RZ, 0xc0, !PT ;  /* 0xfffffff81e1e7812 */ /* 0x000fe400078ec0ff */
[----:B------:R-:W-:Y:S02]  /*0aa0*/  IADD3 R32, P0, PT, R32, UR36, RZ ;  /* 0x0000002420207c10 */ /* 0x000fe4000ff1e0ff */
[----:B------:R-:W-:Y:S02]  /*0ab0*/  IADD3.X R35, PT, PT, R16, UR37, RZ, P1, !PT ;  /* 0x0000002510237c10 */ /* 0x000fe40008ffe4ff */
[----:B------:R-:W-:Y:S02]  /*0ac0*/  R2UR UR20, R38 ;  /* 0x00000000261472ca */ /* 0x000fe400000e0000 */
[----:B------:R-:W-:Y:S02]  /*0ad0*/  R2UR UR21, R39 ;  /* 0x00000000271572ca */ /* 0x000fe400000e0000 */
[----:B------:R-:W-:Y:S01]  /*0ae0*/  IADD3.X R11, PT, PT, RZ, R11, RZ, P4, !PT ;  /* 0x0000000bff0b7210 */ /* 0x000fe200027fe4ff */
[----:B------:R-:W5:Y:S01]  /*0af0*/  LDG.E.64 R34, desc[UR16][R34.64] ;  /* 0x0000001022227981 */ /* 0x000f62000c1e1b00 */
[----:B------:R-:W-:-:S02]  /*0b00*/  SHF.L.U32 R26, R26, 0x2, RZ ;  /* 0x000000021a1a7819 */ /* 0x000fc400000006ff */
[----:B------:R-:W-:Y:S02]  /*0b10*/  LOP3.LUT R28, R28, 0xfffffff8, RZ, 0xc0, !PT ;  /* 0xfffffff81c1c7812 */ /* 0x000fe400078ec0ff */
[----:B------:R-:W-:Y:S02]  /*0b20*/  IADD3 R30, P1, PT, R30, UR36, RZ ;  /* 0x000000241e1e7c10 */ /* 0x000fe4000ff3e0ff */
[----:B------:R-:W-:Y:S02]  /*0b30*/  IADD3.X R33, PT, PT, R15, UR37, RZ, P0, !PT ;  /* 0x000000250f217c10 */ /* 0x000fe400087fe4ff */
[----:B------:R-:W-:Y:S02]  /*0b40*/  R2UR UR22, R38 ;  /* 0x00000000261672ca */ /* 0x000fe400000e0000 */
[----:B------:R-:W-:Y:S02]  /*0b50*/  R2UR UR23, R39 ;  /* 0x00000000271772ca */ /* 0x000fe400000e0000 */
[C---:B------:R-:W-:Y:S01]  /*0b60*/  SHF.L.U64.HI R11, R24.reuse, 0x2, R11 ;  /* 0x00000002180b7819 */ /* 0x040fe2000001020b */
[----:B------:R-:W5:Y:S01]  /*0b70*/  LDG.E.64 R32, desc[UR18][R32.64] ;  /* 0x0000001220207981 */ /* 0x000f62000c1e1b00 */
[----:B------:R-:W-:-:S02]  /*0b80*/  SHF.L.U32 R24, R24, 0x2, RZ ;  /* 0x0000000218187819 */ /* 0x000fc400000006ff */
[----:B------:R-:W-:Y:S02]  /*0b90*/  LOP3.LUT R26, R26, 0xfffffff8, RZ, 0xc0, !PT ;  /* 0xfffffff81a1a7812 */ /* 0x000fe400078ec0ff */
[----:B------:R-:W-:Y:S02]  /*0ba0*/  IADD3 R28, P0, PT, R28, UR36, RZ ;  /* 0x000000241c1c7c10 */ /* 0x000fe4000ff1e0ff */
[----:B------:R-:W-:Y:S02]  /*0bb0*/  IADD3.X R31, PT, PT, R14, UR37, RZ, P1, !PT ;  /* 0x000000250e1f7c10 */ /* 0x000fe40008ffe4ff */
[----:B------:R-:W-:Y:S02]  /*0bc0*/  R2UR UR24, R38 ;  /* 0x00000000261872ca */ /* 0x000fe400000e0000 */
[----:B------:R-:W-:Y:S02]  /*0bd0*/  R2UR UR25, R39 ;  /* 0x00000000271972ca */ /* 0x000fe400000e0000 */
[----:B------:R-:W-:Y:S01]  /*0be0*/  SHF.L.U32 R25, R25, 0x2, RZ ;  /* 0x0000000219197819 */ /* 0x000fe200000006ff */
[----:B------:R-:W5:Y:S01]  /*0bf0*/  LDG.E.64 R30, desc[UR20][R30.64] ;  /* 0x000000141e1e7981 */ /* 0x000f62000c1e1b00 */
[----:B------:R-:W-:-:S02]  /*0c00*/  LOP3.LUT R24, R24, 0xfffffff8, RZ, 0xc0, !PT ;  /* 0xfffffff818187812 */ /* 0x000fc400078ec0ff */
[----:B------:R-:W-:Y:S02]  /*0c10*/  IADD3 R26, P1, PT, R26, UR36, RZ ;  /* 0x000000241a1a7c10 */ /* 0x000fe4000ff3e0ff */
[----:B------:R-:W-:Y:S02]  /*0c20*/  IADD3.X R29, PT, PT, R13, UR37, RZ, P0, !PT ;  /* 0x000000250d1d7c10 */ /* 0x000fe400087fe4ff */
[----:B------:R-:W-:Y:S02]  /*0c30*/  R2UR UR26, R38 ;  /* 0x00000000261a72ca */ /* 0x000fe400000e0000 */
[----:B------:R-:W-:Y:S02]  /*0c40*/  R2UR UR27, R39 ;  /* 0x00000000271b72ca */ /* 0x000fe400000e0000 */
[----:B------:R-:W-:Y:S01]  /*0c50*/  LEA.HI R19, P6, R0, R19, RZ, 0x1 ;  /* 0x0000001300137211 */ /* 0x000fe200078d08ff */
[----:B------:R-:W5:Y:S01]  /*0c60*/  LDG.E.64 R28, desc[UR22][R28.64] ;  /* 0x000000161c1c7981 */ /* 0x000f62000c1e1b00 */
[----:B------:R-:W-:-:S02]  /*0c70*/  SHF.L.U64.HI R10, R49, 0x2, R10 ;  /* 0x00000002310a7819 */ /* 0x000fc4000001020a */
[----:B------:R-:W-:Y:S02]  /*0c80*/  LOP3.LUT R25, R25, 0xfffffff8, RZ, 0xc0, !PT ;  /* 0xfffffff819197812 */ /* 0x000fe400078ec0ff */
[----:B------:R-:W-:Y:S02]  /*0c90*/  SHF.L.U32 R49, R49, 0x2, RZ ;  /* 0x0000000231317819 */ /* 0x000fe400000006ff */
[----:B------:R-:W-:Y:S02]  /*0ca0*/  IADD3 R24, P0, PT, R24, UR36, RZ ;  /* 0x0000002418187c10 */ /* 0x000fe4000ff1e0ff */
[----:B------:R-:W-:Y:S02]  /*0cb0*/  IADD3.X R27, PT, PT, R12, UR37, RZ, P1, !PT ;  /* 0x000000250c1b7c10 */ /* 0x000fe40008ffe4ff */
[----:B------:R-:W-:Y:S02]  /*0cc0*/  R2UR UR28, R38 ;  /* 0x00000000261c72ca */ /* 0x000fe400000e0000 */
[----:B------:R-:W-:-:S02]  /*0cd0*/  R2UR UR29, R39 ;  /* 0x00000000271d72ca */ /* 0x000fc400000e0000 */
[----:B------:R-:W-:Y:S01]  /*0ce0*/  IADD3.X R0, PT, PT, RZ, R0, RZ, P6, !PT ;  /* 0x00000000ff007210 */ /* 0x000fe200037fe4ff */
[----:B------:R-:W5:Y:S01]  /*0cf0*/  LDG.E.64 R26, desc[UR24][R26.64] ;  /* 0x000000181a1a7981 */ /* 0x000f62000c1e1b00 */
[----:B-1----:R-:W-:Y:S02]  /*0d00*/  IADD3 R22, P1, PT, R25, UR36, RZ ;  /* 0x0000002419167c10 */ /* 0x002fe4000ff3e0ff */
[----:B------:R-:W-:Y:S02]  /*0d10*/  SHF.L.U32 R48, R48, 0x2, RZ ;  /* 0x0000000230307819 */ /* 0x000fe400000006ff */
[----:B------:R-:W-:Y:S02]  /*0d20*/  LOP3.LUT R49, R49, 0xfffffff8, RZ, 0xc0, !PT ;  /* 0xfffffff831317812 */ /* 0x000fe400078ec0ff */
[----:B------:R-:W-:Y:S02]  /*0d30*/  IADD3.X R25, PT, PT, R11, UR37, RZ, P0, !PT ;  /* 0x000000250b197c10 */ /* 0x000fe400087fe4ff */
[----:B------:R-:W-:-:S02]  /*0d40*/  R2UR UR30, R38 ;  /* 0x00000000261e72ca */ /* 0x000fc400000e0000 */
[----:B------:R-:W-:Y:S02]  /*0d50*/  R2UR UR31, R39 ;  /* 0x00000000271f72ca */ /* 0x000fe400000e0000 */
[C---:B------:R-:W-:Y:S01]  /*0d60*/  SHF.L.U64.HI R0, R19.reuse, 0x2, R0 ;  /* 0x0000000213007819 */ /* 0x040fe20000010200 */
[----:B------:R-:W5:Y:S01]  /*0d70*/  LDG.E.64 R24, desc[UR26][R24.64] ;  /* 0x0000001a18187981 */ /* 0x000f62000c1e1b00 */
[----:B------:R-:W-:Y:S02]  /*0d80*/  SHF.L.U32 R19, R19, 0x2, RZ ;  /* 0x0000000213137819 */ /* 0x000fe400000006ff */
[----:B------:R-:W-:Y:S02]  /*0d90*/  LOP3.LUT R48, R48, 0xfffffff8, RZ, 0xc0, !PT ;  /* 0xfffffff830307812 */ /* 0x000fe400078ec0ff */
[----:B------:R-:W-:Y:S02]  /*0da0*/  IADD3 R20, P0, PT, R49, UR36, RZ ;  /* 0x0000002431147c10 */ /* 0x000fe4000ff1e0ff */
[----:B------:R-:W-:-:S02]  /*0db0*/  IADD3.X R23, PT, PT, R3, UR37, RZ, P1, !PT ;  /* 0x0000002503177c10 */ /* 0x000fc40008ffe4ff */
[----:B------:R-:W-:Y:S02]  /*0dc0*/  R2UR UR32, R38 ;  /* 0x00000000262072ca */ /* 0x000fe400000e0000 */
[----:B------:R-:W-:Y:S02]  /*0dd0*/  R2UR UR33, R39 ;  /* 0x00000000272172ca */ /* 0x000fe400000e0000 */
[----:B------:R-:W-:Y:S01]  /*0de0*/  LOP3.LUT R19, R19, 0xfffffff8, RZ, 0xc0, !PT ;  /* 0xfffffff813137812 */ /* 0x000fe200078ec0ff */
[----:B------:R-:W5:Y:S01]  /*0df0*/  LDG.E.64 R22, desc[UR28][R22.64] ;  /* 0x0000001c16167981 */ /* 0x000f62000c1e1b00 */
[----:B------:R-:W-:Y:S02]  /*0e00*/  IADD3 R18, P1, PT, R48, UR36, RZ ;  /* 0x0000002430127c10 */ /* 0x000fe4000ff3e0ff */
[----:B------:R-:W-:Y:S02]  /*0e10*/  IADD3.X R21, PT, PT, R10, UR37, RZ, P0, !PT ;  /* 0x000000250a157c10 */ /* 0x000fe400087fe4ff */
[----:B------:R-:W-:-:S02]  /*0e20*/  R2UR UR34, R38 ;  /* 0x00000000262272ca */ /* 0x000fc400000e0000 */
[----:B------:R-:W-:Y:S02]  /*0e30*/  R2UR UR35, R39 ;  /* 0x00000000272372ca */ /* 0x000fe400000e0000 */
[----:B------:R-:W-:Y:S01]  /*0e40*/  IADD3 R16, P0, PT, R19, UR36, RZ ;  /* 0x0000002413107c10 */ /* 0x000fe2000ff1e0ff */
[----:B------:R-:W5:Y:S01]  /*0e50*/  LDG.E.64 R20, desc[UR30][R20.64] ;  /* 0x0000001e14147981 */ /* 0x000f62000c1e1b00 */
[----:B------:R-:W-:Y:S02]  /*0e60*/  IADD3.X R19, PT, PT, R2, UR37, RZ, P1, !PT ;  /* 0x0000002502137c10 */ /* 0x000fe40008ffe4ff */
[----:B------:R-:W-:-:S04]  /*0e70*/  IADD3.X R17, PT, PT, R0, UR37, RZ, P0, !PT ;  /* 0x0000002500117c10 */ /* 0x000fc800087fe4ff */
[----:B------:R-:W5:Y:S04]  /*0e80*/  LDG.E.64 R18, desc[UR32][R18.64] ;  /* 0x0000002012127981 */ /* 0x000f68000c1e1b00 */
[----:B------:R-:W5:Y:S01]  /*0e90*/  LDG.E.64 R16, desc[UR34][R16.64] ;  /* 0x0000002210107981 */ /* 0x000f62000c1e1b00 */
        /* <DEDUP_REMOVED lines=37> */
[-C--:B------:R-:W-:Y:S01]  /*10f0*/  FFMA.SAT R7, R72, R11.reuse, 0.5 ;  /* 0x3f00000048077423 */ /* 0x080fe2000000200b */
[-C--:B------:R-:W-:Y:S01]  /*1100*/  FFMA.RM R20, R3, R12.reuse, 12582913 ;  /* 0x4b40000103147423 */ /* 0x080fe2000000400c */
[-C--:B------:R-:W-:Y:S01]  /*1110*/  FFMA.SAT R9, R74, R11.reuse, 0.5 ;  /* 0x3f0000004a097423 */ /* 0x080fe2000000200b */
[--C-:B------:R-:W-:Y:S01]  /*1120*/  FADD R76, R5, -R14.reuse ;  /* 0x8000000e054c7221 */ /* 0x100fe20000000000 */
[--C-:B------:R-:W-:Y:S01]  /*1130*/  FADD R54, R30, -R14.reuse ;  /* 0x8000000e1e367221 */ /* 0x100fe20000000000 */
[----:B------:R-:W-:Y:S01]  /*1140*/  FADD R3, R20, -12583039 ;  /* 0xcb40007f14037421 */ /* 0x000fe20000000000 */
[--C-:B------:R-:W-:Y:S01]  /*1150*/  FADD R30, R18, -R14.reuse ;  /* 0x8000000e121e7221 */ /* 0x100fe20000000000 */
[-C--:B------:R-:W-:Y:S01]  /*1160*/  FFMA.RM R18, R7, R12.reuse, 12582913 ;  /* 0x4b40000107127423 */ /* 0x080fe2000000400c */
[--C-:B------:R-:W-:Y:S01]  /*1170*/  FADD R58, R34, -R14.reuse ;  /* 0x8000000e223a7221 */ /* 0x100fe20000000000 */
[----:B------:R-:W-:Y:S01]  /*1180*/  FFMA R5, R70, 1.4426950216293334961, -R3 ;  /* 0x3fb8aa3b46057823 */ /* 0x000fe20000000803 */
[-C--:B------:R-:W-:Y:S01]  /*1190*/  FFMA.RM R3, R9, R12.reuse, 12582913 ;  /* 0x4b40000109037423 */ /* 0x080fe2000000400c */
[-C--:B------:R-:W-:Y:S01]  /*11a0*/  FFMA.SAT R9, R76, R11.reuse, 0.5 ;  /* 0x3f0000004c097423 */ /* 0x080fe2000000200b */
[--C-:B------:R-:W-:Y:S01]  /*11b0*/  FADD R34, R16, -R14.reuse ;  /* 0x8000000e10227221 */ /* 0x100fe20000000000 */
[----:B------:R-:W-:Y:S01]  /*11c0*/  FFMA R70, R70, 1.925963033500011079e-08, R5 ;  /* 0x32a5706046467823 */ /* 0x000fe20000000005 */
[----:B------:R-:W-:Y:S01]  /*11d0*/  FADD R5, R18, -12583039 ;  /* 0xcb40007f12057421 */ /* 0x000fe20000000000 */
[----:B------:R-:W-:Y:S01]  /*11e0*/  FADD R7, R3, -12583039 ;  /* 0xcb40007f03077421 */ /* 0x000fe20000000000 */
[-C--:B------:R-:W-:Y:S01]  /*11f0*/  FFMA.RM R16, R9, R12.reuse, 12582913 ;  /* 0x4b40000109107423 */ /* 0x080fe2000000400c */
[--C-:B------:R-:W-:Y:S01]  /*1200*/  FADD R66, R6, -R14.reuse ;  /* 0x8000000e06427221 */ /* 0x100fe20000000000 */
[----:B------:R-:W-:Y:S01]  /*1210*/  FFMA R5, R72, 1.4426950216293334961, -R5 ;  /* 0x3fb8aa3b48057823 */ /* 0x000fe20000000805 */
[----:B------:R-:W-:Y:S01]  /*1220*/  FFMA R7, R74, 1.4426950216293334961, -R7 ;  /* 0x3fb8aa3b4a077823 */ /* 0x000fe20000000807 */
[-C--:B------:R-:W-:Y:S01]  /*1230*/  FFMA.SAT R13, R68, R11.reuse, 0.5 ;  /* 0x3f000000440d7423 */ /* 0x080fe2000000200b */
[--C-:B------:R-:W-:Y:S01]  /*1240*/  FADD R64, R42, -R14.reuse ;  /* 0x8000000e2a407221 */ /* 0x100fe20000000000 */
[----:B------:R-:W-:Y:S01]  /*1250*/  FFMA R72, R72, 1.925963033500011079e-08, R5 ;  /* 0x32a5706048487823 */ /* 0x000fe20000000005 */
[----:B------:R-:W-:Y:S01]  /*1260*/  FFMA R74, R74, 1.925963033500011079e-08, R7 ;  /* 0x32a570604a4a7823 */ /* 0x000fe20000000007 */
[----:B------:R-:W-:Y:S01]  /*1270*/  FADD R5, R16, -12583039 ;  /* 0xcb40007f10057421 */ /* 0x000fe20000000000 */
[-C--:B------:R-:W-:Y:S01]  /*1280*/  FFMA.SAT R7, R66, R11.reuse, 0.5 ;  /* 0x3f00000042077423 */ /* 0x080fe2000000200b */
[-C--:B------:R-:W-:Y:S01]  /*1290*/  FFMA.SAT R15, R64, R11.reuse, 0.5 ;  /* 0x3f000000400f7423 */ /* 0x080fe2000000200b */
[--C-:B------:R-:W-:Y:S01]  /*12a0*/  FADD R62, R43, -R14.reuse ;  /* 0x8000000e2b3e7221 */ /* 0x100fe20000000000 */
[C---:B------:R-:W-:Y:S01]  /*12b0*/  FFMA R9, R76.reuse, 1.4426950216293334961, -R5 ;  /* 0x3fb8aa3b4c097823 */ /* 0x040fe20000000805 */
[-C--:B------:R-:W-:Y:S01]  /*12c0*/  FFMA.RM R5, R7, R12.reuse, 12582913 ;  /* 0x4b40000107057423 */ /* 0x080fe2000000400c */
[-C--:B------:R-:W-:Y:S01]  /*12d0*/  FFMA.RM R7, R13, R12.reuse, 12582913 ;  /* 0x4b4000010d077423 */ /* 0x080fe2000000400c */
[-C--:B------:R-:W-:Y:S01]  /*12e0*/  FFMA.RM R15, R15, R12.reuse, 12582913 ;  /* 0x4b4000010f0f7423 */ /* 0x080fe2000000400c */
[----:B------:R-:W-:Y:S01]  /*12f0*/  FFMA R76, R76, 1.925963033500011079e-08, R9 ;  /* 0x32a570604c4c7823 */ /* 0x000fe20000000009 */
[----:B------:R-:W-:Y:S01]  /*1300*/  FADD R9, R5, -12583039 ;  /* 0xcb40007f05097421 */ /* 0x000fe20000000000 */
[----:B------:R-:W-:Y:S01]  /*1310*/  FADD R13, R7, -12583039 ;  /* 0xcb40007f070d7421 */ /* 0x000fe20000000000 */
[--C-:B------:R-:W-:Y:S01]  /*1320*/  FADD R4, R40, -R14.reuse ;  /* 0x8000000e28047221 */ /* 0x100fe20000000000 */
[--C-:B------:R-:W-:Y:S01]  /*1330*/  FADD R2, R36, -R14.reuse ;  /* 0x8000000e24027221 */ /* 0x100fe20000000000 */
[----:B------:R-:W-:Y:S01]  /*1340*/  FFMA R9, R66, 1.4426950216293334961, -R9 ;  /* 0x3fb8aa3b42097823 */ /* 0x000fe20000000809 */
[----:B------:R-:W-:Y:S01]  /*1350*/  FFMA R13, R68, 1.4426950216293334961, -R13 ;  /* 0x3fb8aa3b440d7823 */ /* 0x000fe2000000080d */
[--C-:B------:R-:W-:Y:S01]  /*1360*/  FADD R52, R28, -R14.reuse ;  /* 0x8000000e1c347221 */ /* 0x100fe20000000000 */
[--C-:B------:R-:W-:Y:S01]  /*1370*/  FADD R48, R26, -R14.reuse ;  /* 0x8000000e1a307221 */ /* 0x100fe20000000000 */
[----:B------:R-:W-:Y:S01]  /*1380*/  FFMA R66, R66, 1.925963033500011079e-08, R9 ;  /* 0x32a5706042427823 */ /* 0x000fe20000000009 */
[----:B------:R-:W-:Y:S01]  /*1390*/  FFMA R68, R68, 1.925963033500011079e-08, R13 ;  /* 0x32a5706044447823 */ /* 0x000fe2000000000d */
[-C--:B------:R-:W-:Y:S01]  /*13a0*/  FFMA.SAT R9, R62, R11.reuse, 0.5 ;  /* 0x3f0000003e097423 */ /* 0x080fe2000000200b */
[----:B------:R-:W-:Y:S01]  /*13b0*/  FADD R13, R15, -12583039 ;  /* 0xcb40007f0f0d7421 */ /* 0x000fe20000000000 */
[--C-:B------:R-:W-:Y:S01]  /*13c0*/  FADD R40, R24, -R14.reuse ;  /* 0x8000000e18287221 */ /* 0x100fe20000000000 */
[--C-:B------:R-:W-:Y:S01]  /*13d0*/  FADD R0, R41, -R14.reuse ;  /* 0x8000000e29007221 */ /* 0x100fe20000000000 */
[-C--:B------:R-:W-:Y:S01]  /*13e0*/  FFMA.RM R9, R9, R12.reuse, 12582913 ;  /* 0x4b40000109097423 */ /* 0x080fe2000000400c */
        /* <DEDUP_REMOVED lines=14> */
[----:B------:R-:W-:Y:S01]  /*14d0*/  FFMA R64, R64, 1.925963033500011079e-08, R13 ;  /* 0x32a5706040407823 */ /* 0x000fe2000000000d */
[-C--:B------:R-:W-:Y:S01]  /*14e0*/  FFMA.SAT R13, R4, R11.reuse, 0.5 ;  /* 0x3f000000040d7423 */ /* 0x080fe2000000200b */
[----:B------:R-:W1:Y:S01]  /*14f0*/  MUFU.EX2 R21, R70 ;  /* 0x0000004600157308 */ /* 0x000e620000000800 */
[----:B------:R-:W-:Y:S01]  /*1500*/  FFMA R17, R62, 1.4426950216293334961, -R17 ;  /* 0x3fb8aa3b3e117823 */ /* 0x000fe20000000811 */
[----:B------:R-:W-:Y:S01]  /*1510*/  SHF.L.U32 R18, R18, 0x17, RZ ;  /* 0x0000001712127819 */ /* 0x000fe200000006ff */
[-C--:B------:R-:W-:Y:S01]  /*1520*/  FFMA.RM R13, R13, R12.reuse, 12582913 ;  /* 0x4b4000010d0d7423 */ /* 0x080fe2000000400c */
[-C--:B------:R-:W-:Y:S01]  /*1530*/  FFMA.SAT R27, R60, R11.reuse, 0.5 ;  /* 0x3f0000003c1b7423 */ /* 0x080fe2000000200b */
[----:B------:R-:W-:Y:S01]  /*1540*/  FFMA R62, R62, 1.925963033500011079e-08, R17 ;  /* 0x32a570603e3e7823 */ /* 0x000fe20000000011 */
[----:B------:R-:W-:Y:S01]  /*1550*/  SHF.L.U32 R7, R7, 0x17, RZ ;  /* 0x0000001707077819 */ /* 0x000fe200000006ff */
[----:B------:R-:W-:Y:S01]  /*1560*/  FADD R17, R13, -12583039 ;  /* 0xcb40007f0d117421 */ /* 0x000fe20000000000 */
[----:B------:R-:W2:Y:S01]  /*1570*/  MUFU.EX2 R23, R72 ;  /* 0x0000004800177308 */ /* 0x000ea20000000800 */
[-C--:B------:R-:W-:Y:S01]  /*1580*/  FFMA.SAT R31, R8, R11.reuse, 0.5 ;  /* 0x3f000000081f7423 */ /* 0x080fe2000000200b */
[-C--:B------:R-:W-:Y:S01]  /*1590*/  FFMA.SAT R33, R54, R11.reuse, 0.5 ;  /* 0x3f00000036217423 */ /* 0x080fe2000000200b */
[C---:B------:R-:W-:Y:S01]  /*15a0*/  FFMA R17, R4.reuse, 1.4426950216293334961, -R17 ;  /* 0x3fb8aa3b04117823 */ /* 0x040fe20000000811 */
[----:B------:R-:W-:Y:S01]  /*15b0*/  SHF.L.U32 R9, R9, 0x17, RZ ;  /* 0x0000001709097819 */ /* 0x000fe200000006ff */
[-C--:B------:R-:W-:Y:S01]  /*15c0*/  FFMA.RM R31, R31, R12.reuse, 12582913 ;  /* 0x4b4000011f1f7423 */ /* 0x080fe2000000400c */
[-C--:B------:R-:W-:Y:S01]  /*15d0*/  FFMA.RM R33, R33, R12.reuse, 12582913 ;  /* 0x4b40000121217423 */ /* 0x080fe2000000400c */
[----:B------:R-:W-:Y:S01]  /*15e0*/  FFMA R19, R4, 1.925963033500011079e-08, R17 ;  /* 0x32a5706004137823 */ /* 0x000fe20000000011 */
[-C--:B------:R-:W-:Y:S01]  /*15f0*/  FFMA.SAT R17, R0, R11.reuse, 0.5 ;  /* 0x3f00000000117423 */ /* 0x080fe2000000200b */
[----:B------:R-:W-:Y:S01]  /*1600*/  SHF.L.U32 R4, R20, 0x17, RZ ;  /* 0x0000001714047819 */ /* 0x000fe200000006ff */
[-C--:B------:R-:W-:Y:S01]  /*1610*/  FFMA.RM R20, R27, R12.reuse, 12582913 ;  /* 0x4b4000011b147423 */ /* 0x080fe2000000400c */
[----:B------:R-:W-:Y:S01]  /*1620*/  MUFU.EX2 R68, R68 ;  /* 0x0000004400447308 */ /* 0x000fe20000000800 */
[-C--:B------:R-:W-:Y:S01]  /*1630*/  FFMA.RM R17, R17, R12.reuse, 12582913 ;  /* 0x4b40000111117423 */ /* 0x080fe2000000400c */
[----:B------:R-:W-:Y:S01]  /*1640*/  FFMA.SAT R37, R10, R11, 0.5 ;  /* 0x3f0000000a257423 */ /* 0x000fe2000000200b */
[----:B-1----:R-:W-:Y:S01]  /*1650*/  FMUL R4, R4, R21 ;  /* 0x0000001504047220 */ /* 0x002fe20000400000 */
[-C--:B------:R-:W-:Y:S01]  /*1660*/  FFMA.SAT R43, R50, R11.reuse, 0.5 ;  /* 0x3f000000322b7423 */ /* 0x080fe2000000200b */
[----:B------:R-:W-:Y:S01]  /*1670*/  FADD R21, R17, -12583039 ;  /* 0xcb40007f11157421 */ /* 0x000fe20000000000 */
[-C--:B------:R-:W-:Y:S01]  /*1680*/  FFMA.RM R37, R37, R12.reuse, 12582913 ;  /* 0x4b40000125257423 */ /* 0x080fe2000000400c */
[-C--:B------:R-:W-:Y:S01]  /*1690*/  FFMA.SAT R49, R48, R11.reuse, 0.5 ;  /* 0x3f00000030317423 */ /* 0x080fe2000000200b */
[----:B------:R-:W-:Y:S01]  /*16a0*/  MUFU.EX2 R62, R62 ;  /* 0x0000003e003e7308 */ /* 0x000fe20000000800 */
[C---:B------:R-:W-:Y:S01]  /*16b0*/  FFMA R21, R0.reuse, 1.4426950216293334961, -R21 ;  /* 0x3fb8aa3b00157823 */ /* 0x040fe20000000815 */
[-C--:B------:R-:W-:Y:S01]  /*16c0*/  FFMA.RM R43, R43, R12.reuse, 12582913 ;  /* 0x4b4000012b2b7423 */ /* 0x080fe2000000400c */
[-C--:B------:R-:W-:Y:S01]  /*16d0*/  FFMA.RM R49, R49, R12.reuse, 12582913 ;  /* 0x4b40000131317423 */ /* 0x080fe2000000400c */
[----:B------:R-:W-:Y:S01]  /*16e0*/  SHF.L.U32 R17, R17, 0x17, RZ ;  /* 0x0000001711117819 */ /* 0x000fe200000006ff */
[----:B------:R-:W-:Y:S01]  /*16f0*/  FFMA R25, R0, 1.925963033500011079e-08, R21 ;  /* 0x32a5706000197823 */ /* 0x000fe20000000015 */
[----:B------:R-:W-:Y:S01]  /*1700*/  FFMA.SAT R21, R2, R11, 0.5 ;  /* 0x3f00000002157423 */ /* 0x000fe2000000200b */
[----:B--2---:R-:W-:Y:S01]  /*1710*/  FMUL R0, R18, R23 ;  /* 0x0000001712007220 */ /* 0x004fe20000400000 */
[----:B------:R-:W-:Y:S01]  /*1720*/  FFMA.SAT R55, R14, R11, 0.5 ;  /* 0x3f0000000e377423 */ /* 0x000fe2000000200b */
[----:B------:R-:W1:Y:S01]  /*1730*/  MUFU.EX2 R76, R76 ;  /* 0x0000004c004c7308 */ /* 0x000e620000000800 */
[----:B------:R-:W-:Y:S01]  /*1740*/  FFMA.RM R18, R21, R12, 12582913 ;  /* 0x4b40000115127423 */ /* 0x000fe2000000400c */
[----:B------:R-:W-:-:S03]  /*1750*/  SHF.L.U32 R5, R5, 0x17, RZ ;  /* 0x0000001705057819 */ /* 0x000fc600000006ff */
[----:B------:R-:W-:-:S03]  /*1760*/  FADD R23, R18, -12583039 ;  /* 0xcb40007f12177421 */ /* 0x000fc60000000000 */
[----:B------:R-:W2:Y:S01]  /*1770*/  MUFU.EX2 R21, R74 ;  /* 0x0000004a00157308 */ /* 0x000ea20000000800 */
[----:B------:R-:W-:-:S04]  /*1780*/  FFMA R23, R2, 1.4426950216293334961, -R23 ;  /* 0x3fb8aa3b02177823 */ /* 0x000fc80000000817 */
[----:B------:R-:W-:Y:S01]  /*1790*/  FFMA R23, R2, 1.925963033500011079e-08, R23 ;  /* 0x32a5706002177823 */ /* 0x000fe20000000017 */
[----:B------:R-:W-:Y:S02]  /*17a0*/  SHF.L.U32 R2, R3, 0x17, RZ ;  /* 0x0000001703027819 */ /* 0x000fe400000006ff */
[----:B------:R-:W-:Y:S01]  /*17b0*/  SHF.L.U32 R3, R16, 0x17, RZ ;  /* 0x0000001710037819 */ /* 0x000fe200000006ff */
[----:B------:R-:W3:Y:S04]  /*17c0*/  MUFU.EX2 R66, R66 ;  /* 0x0000004200427308 */ /* 0x000ee80000000800 */
[----:B-1----:R-:W-:Y:S01]  /*17d0*/  FMUL R3, R3, R76 ;  /* 0x0000004c03037220 */ /* 0x002fe20000400000 */
[----:B--2---:R-:W-:Y:S01]  /*17e0*/  FMUL R2, R2, R21 ;  /* 0x0000001502027220 */ /* 0x004fe20000400000 */
[----:B------:R-:W-:-:S02]  /*17f0*/  FADD R21, R20, -12583039 ;  /* 0xcb40007f14157421 */ /* 0x000fc40000000000 */
[----:B------:R1:W-:Y:S02]  /*1800*/  MUFU.EX2 R16, R19 ;  /* 0x0000001300107308 */ /* 0x0003e40000000800 */
[----:B------:R-:W-:-:S04]  /*1810*/  FFMA R21, R60, 1.4426950216293334961, -R21 ;  /* 0x3fb8aa3b3c157823 */ /* 0x000fc80000000815 */
[----:B------:R-:W-:Y:S01]  /*1820*/  FFMA R60, R60, 1.925963033500011079e-08, R21 ;  /* 0x32a570603c3c7823 */ /* 0x000fe20000000015 */
[----:B------:R-:W-:Y:S01]  /*1830*/  FFMA.SAT R21, R58, R11, 0.5 ;  /* 0x3f0000003a157423 */ /* 0x000fe2000000200b */
[----:B------:R-:W-:Y:S01]  /*1840*/  MUFU.EX2 R23, R23 ;  /* 0x0000001700177308 */ /* 0x000fe20000000800 */
[----:B---3--:R-:W-:Y:S02]  /*1850*/  FMUL R5, R5, R66 ;  /* 0x0000004205057220 */ /* 0x008fe40000400000 */
[----:B------:R-:W-:-:S04]  /*1860*/  FFMA.RM R21, R21, R12, 12582913 ;  /* 0x4b40000115157423 */ /* 0x000fc8000000400c */
[----:B------:R-:W-:Y:S01]  /*1870*/  FADD R27, R21, -12583039 ;  /* 0xcb40007f151b7421 */ /* 0x000fe20000000000 */
[----:B------:R-:W2:Y:S03]  /*1880*/  MUFU.EX2 R64, R64 ;  /* 0x0000004000407308 */ /* 0x000ea60000000800 */
[----:B------:R-:W-:-:S04]  /*1890*/  FFMA R27, R58, 1.4426950216293334961, -R27 ;  /* 0x3fb8aa3b3a1b7823 */ /* 0x000fc8000000081b */
[----:B------:R-:W-:Y:S01]  /*18a0*/  FFMA R58, R58, 1.925963033500011079e-08, R27 ;  /* 0x32a570603a3a7823 */ /* 0x000fe2000000001b */
[----:B------:R-:W-:Y:S01]  /*18b0*/  FFMA.SAT R27, R6, R11, 0.5 ;  /* 0x3f000000061b7423 */ /* 0x000fe2000000200b */
[----:B------:R-:W-:Y:S03]  /*18c0*/  MUFU.EX2 R60, R60 ;  /* 0x0000003c003c7308 */ /* 0x000fe60000000800 */
[----:B------:R-:W-:-:S04]  /*18d0*/  FFMA.RM R27, R27, R12, 12582913 ;  /* 0x4b4000011b1b7423 */ /* 0x000fc8000000400c */
[C---:B------:R-:W-:Y:S01]  /*18e0*/  FADD R29, R27.reuse, -12583039 ;  /* 0xcb40007f1b1d7421 */ /* 0x040fe20000000000 */
[----:B-1----:R-:W-:-:S03]  /*18f0*/  SHF.L.U32 R19, R27, 0x17, RZ ;  /* 0x000000171b137819 */ /* 0x002fc600000006ff */
[----:B------:R-:W-:-:S04]  /*1900*/  FFMA R29, R6, 1.4426950216293334961, -R29 ;  /* 0x3fb8aa3b061d7823 */ /* 0x000fc8000000081d */
[----:B------:R-:W-:Y:S01]  /*1910*/  FFMA R35, R6, 1.925963033500011079e-08, R29 ;  /* 0x32a5706006237823 */ /* 0x000fe2000000001d */
[----:B------:R-:W-:Y:S01]  /*1920*/  FFMA.SAT R29, R56, R11, 0.5 ;  /* 0x3f000000381d7423 */ /* 0x000fe2000000200b */
[----:B------:R-:W-:-:S03]  /*1930*/  FMUL R6, R7, R68 ;  /* 0x0000004407067220 */ /* 0x000fc60000400000 */
[----:B------:R-:W-:-:S04]  /*1940*/  FFMA.RM R29, R29, R12, 12582913 ;  /* 0x4b4000011d1d7423 */ /* 0x000fc8000000400c */
[----:B------:R-:W-:-:S04]  /*1950*/  FADD R7, R29, -12583039 ;  /* 0xcb40007f1d077421 */ /* 0x000fc80000000000 */
[----:B------:R-:W-:-:S04]  /*1960*/  FFMA R7, R56, 1.4426950216293334961, -R7 ;  /* 0x3fb8aa3b38077823 */ /* 0x000fc80000000807 */
[----:B------:R-:W-:Y:S01]  /*1970*/  FFMA R56, R56, 1.925963033500011079e-08, R7 ;  /* 0x32a5706038387823 */ /* 0x000fe20000000007 */
[----:B------:R-:W-:Y:S01]  /*1980*/  SHF.L.U32 R7, R15, 0x17, RZ ;  /* 0x000000170f077819 */ /* 0x000fe200000006ff */
[----:B------:R-:W-:-:S04]  /*1990*/  FADD R15, R31, -12583039 ;  /* 0xcb40007f1f0f7421 */ /* 0x000fc80000000000 */
[----:B------:R-:W-:Y:S01]  /*19a0*/  FFMA R15, R8, 1.4426950216293334961, -R15 ;  /* 0x3fb8aa3b080f7823 */ /* 0x000fe2000000080f */
[----:B--2---:R-:W-:-:S03]  /*19b0*/  FMUL R7, R7, R64 ;  /* 0x0000004007077220 */ /* 0x004fc60000400000 */
[----:B------:R-:W-:Y:S01]  /*19c0*/  FFMA R41, R8, 1.925963033500011079e-08, R15 ;  /* 0x32a5706008297823 */ /* 0x000fe2000000000f */
[----:B------:R-:W-:Y:S01]  /*19d0*/  FMUL R8, R9, R62 ;  /* 0x0000003e09087220 */ /* 0x000fe20000400000 */
[----:B------:R-:W-:Y:S01]  /*19e0*/  FADD R9, R33, -12583039 ;  /* 0xcb40007f21097421 */ /* 0x000fe20000000000 */
[----:B------:R-:W1:Y:S03]  /*19f0*/  MUFU.EX2 R62, R25 ;  /* 0x00000019003e7308 */ /* 0x000e660000000800 */
[----:B------:R-:W-:-:S04]  /*1a00*/  FFMA R9, R54, 1.4426950216293334961, -R9 ;  /* 0x3fb8aa3b36097823 */ /* 0x000fc80000000809 */
[----:B------:R-:W-:Y:S01]  /*1a10*/  FFMA R54, R54, 1.925963033500011079e-08, R9 ;  /* 0x32a5706036367823 */ /* 0x000fe20000000009 */
[----:B------:R-:W-:Y:S01]  /*1a20*/  SHF.L.U32 R9, R13, 0x17, RZ ;  /* 0x000000170d097819 */ /* 0x000fe200000006ff */
[----:B------:R-:W-:Y:S01]  /*1a30*/  FADD R13, R37, -12583039 ;  /* 0xcb40007f250d7421 */ /* 0x000fe20000000000 */
[----:B------:R-:W2:Y:S03]  /*1a40*/  MUFU.EX2 R15, R58 ;  /* 0x0000003a000f7308 */ /* 0x000ea60000000800 */
[----:B------:R-:W-:Y:S01]  /*1a50*/  FFMA R13, R10, 1.4426950216293334961, -R13 ;  /* 0x3fb8aa3b0a0d7823 */ /* 0x000fe2000000080d */
[----:B------:R-:W-:Y:S01]  /*1a60*/  FMUL R9, R9, R16 ;  /* 0x0000001009097220 */ /* 0x000fe20000400000 */
[----:B------:R-:W-:Y:S02]  /*1a70*/  SHF.L.U32 R16, R18, 0x17, RZ ;  /* 0x0000001712107819 */ /* 0x000fe400000006ff */
[----:B------:R-:W-:Y:S01]  /*1a80*/  FFMA R51, R10, 1.925963033500011079e-08, R13 ;  /* 0x32a570600a337823 */ /* 0x000fe2000000000d */
[----:B------:R-:W-:Y:S01]  /*1a90*/  FFMA.SAT R13, R52, R11, 0.5 ;  /* 0x3f000000340d7423 */ /* 0x000fe2000000200b */
[----:B------:R-:W-:Y:S01]  /*1aa0*/  SHF.L.U32 R18, R21, 0x17, RZ ;  /* 0x0000001715127819 */ /* 0x000fe200000006ff */
[----:B-1----:R-:W-:Y:S01]  /*1ab0*/  FMUL R10, R17, R62 ;  /* 0x0000003e110a7220 */ /* 0x002fe20000400000 */
[----:B------:R-:W-:Y:S01]  /*1ac0*/  SHF.L.U32 R17, R20, 0x17, RZ ;  /* 0x0000001714117819 */ /* 0x000fe200000006ff */
[----:B------:R-:W-:Y:S01]  /*1ad0*/  FFMA.RM R25, R13, R12, 12582913 ;  /* 0x4b4000010d197423 */ /* 0x000fe2000000400c */
[----:B------:R1:W3:Y:S01]  /*1ae0*/  MUFU.EX2 R20, R35 ;  /* 0x0000002300147308 */ /* 0x0002e20000000800 */
[----:B------:R-:W-:-:S02]  /*1af0*/  FMUL R16, R16, R23 ;  /* 0x0000001710107220 */ /* 0x000fc40000400000 */
[----:B------:R-:W-:Y:S01]  /*1b00*/  FADD R13, R25, -12583039 ;  /* 0xcb40007f190d7421 */ /* 0x000fe20000000000 */
[----:B--2---:R-:W-:Y:S01]  /*1b10*/  FMUL R18, R18, R15 ;  /* 0x0000000f12127220 */ /* 0x004fe20000400000 */
[----:B------:R-:W-:Y:S02]  /*1b20*/  FMUL R17, R17, R60 ;  /* 0x0000003c11117220 */ /* 0x000fe40000400000 */
[----:B------:R-:W-:Y:S01]  /*1b30*/  FFMA R13, R52, 1.4426950216293334961, -R13 ;  /* 0x3fb8aa3b340d7823 */ /* 0x000fe2000000080d */
[----:B------:R-:W2:Y:S01]  /*1b40*/  MUFU.EX2 R21, R56 ;  /* 0x0000003800157308 */ /* 0x000ea20000000800 */
[----:B-1----:R-:W-:Y:S02]  /*1b50*/  FFMA.SAT R35, R32, R11, 0.5 ;  /* 0x3f00000020237423 */ /* 0x002fe4000000200b */
[----:B------:R-:W-:Y:S01]  /*1b60*/  FFMA R52, R52, 1.925963033500011079e-08, R13 ;  /* 0x32a5706034347823 */ /* 0x000fe2000000000d */
[----:B------:R-:W-:Y:S01]  /*1b70*/  FADD R13, R43, -12583039 ;  /* 0xcb40007f2b0d7421 */ /* 0x000fe20000000000 */
[----:B------:R-:W-:-:S03]  /*1b80*/  FFMA.RM R35, R35, R12, 12582913 ;  /* 0x4b40000123237423 */ /* 0x000fc6000000400c */
[C---:B------:R-:W-:Y:S01]  /*1b90*/  FFMA R13, R50.reuse, 1.4426950216293334961, -R13 ;  /* 0x3fb8aa3b320d7823 */ /* 0x040fe2000000080d */
[----:B---3--:R-:W-:Y:S01]  /*1ba0*/  FMUL R19, R19, R20 ;  /* 0x0000001413137220 */ /* 0x008fe20000400000 */
[----:B------:R-:W-:Y:S01]  /*1bb0*/  SHF.L.U32 R20, R29, 0x17, RZ ;  /* 0x000000171d147819 */ /* 0x000fe200000006ff */
[----:B------:R-:W1:Y:S01]  /*1bc0*/  MUFU.EX2 R58, R41 ;  /* 0x00000029003a7308 */ /* 0x000e620000000800 */
[----:B------:R-:W-:Y:S01]  /*1bd0*/  FFMA R50, R50, 1.925963033500011079e-08, R13 ;  /* 0x32a5706032327823 */ /* 0x000fe2000000000d */
[----:B------:R-:W-:-:S04]  /*1be0*/  FADD R13, R49, -12583039 ;  /* 0xcb40007f310d7421 */ /* 0x000fc80000000000 */
[----:B------:R-:W-:Y:S01]  /*1bf0*/  FFMA R13, R48, 1.4426950216293334961, -R13 ;  /* 0x3fb8aa3b300d7823 */ /* 0x000fe2000000080d */
[----:B--2---:R-:W-:Y:S01]  /*1c00*/  FMUL R20, R20, R21 ;  /* 0x0000001514147220 */ /* 0x004fe20000400000 */
[----:B------:R-:W-:Y:S01]  /*1c10*/  SHF.L.U32 R21, R31, 0x17, RZ ;  /* 0x000000171f157819 */ /* 0x000fe200000006ff */
[-C--:B------:R-:W-:Y:S01]  /*1c20*/  FFMA.SAT R31, R22, R11.reuse, 0.5 ;  /* 0x3f000000161f7423 */ /* 0x080fe2000000200b */
[----:B------:R-:W-:Y:S01]  /*1c30*/  FFMA R48, R48, 1.925963033500011079e-08, R13 ;  /* 0x32a5706030307823 */ /* 0x000fe2000000000d */
[----:B------:R-:W-:Y:S01]  /*1c40*/  FFMA.SAT R13, R42, R11, 0.5 ;  /* 0x3f0000002a0d7423 */ /* 0x000fe2000000200b */
[----:B------:R-:W-:Y:S01]  /*1c50*/  MUFU.EX2 R50, R50 ;  /* 0x0000003200327308 */ /* 0x000fe20000000800 */
[-C--:B------:R-:W-:Y:S02]  /*1c60*/  FFMA.RM R31, R31, R12.reuse, 12582913 ;  /* 0x4b4000011f1f7423 */ /* 0x080fe4000000400c */
[----:B------:R-:W-:Y:S02]  /*1c70*/  FFMA.RM R13, R13, R12, 12582913 ;  /* 0x4b4000010d0d7423 */ /* 0x000fe4000000400c */
[----:B------:R-:W-:Y:S01]  /*1c80*/  FADD R27, R31, -12583039 ;  /* 0xcb40007f1f1b7421 */ /* 0x000fe20000000000 */
[----:B-1----:R-:W-:Y:S01]  /*1c90*/  FMUL R21, R21, R58 ;  /* 0x0000003a15157220 */ /* 0x002fe20000400000 */
[C---:B------:R-:W-:Y:S01]  /*1ca0*/  FADD R15, R13.reuse, -12583039 ;  /* 0xcb40007f0d0f7421 */ /* 0x040fe20000000000 */
[----:B------:R-:W-:Y:S01]  /*1cb0*/  SHF.L.U32 R13, R13, 0x17, RZ ;  /* 0x000000170d0d7819 */ /* 0x000fe200000006ff */
[----:B------:R-:W-:-:S02]  /*1cc0*/  FFMA R27, R22, 1.4426950216293334961, -R27 ;  /* 0x3fb8aa3b161b7823 */ /* 0x000fc4000000081b */
[----:B------:R-:W-:Y:S02]  /*1cd0*/  FFMA R15, R42, 1.4426950216293334961, -R15 ;  /* 0x3fb8aa3b2a0f7823 */ /* 0x000fe4000000080f */
[----:B------:R-:W-:Y:S01]  /*1ce0*/  FFMA R41, R22, 1.925963033500011079e-08, R27 ;  /* 0x32a5706016297823 */ /* 0x000fe2000000001b */
[-C--:B------:R-:W-:Y:S01]  /*1cf0*/  FFMA.SAT R27, R24, R11.reuse, 0.5 ;  /* 0x3f000000181b7423 */ /* 0x080fe2000000200b */
[----:B------:R-:W-:Y:S01]  /*1d00*/  FFMA R42, R42, 1.925963033500011079e-08, R15 ;  /* 0x32a570602a2a7823 */ /* 0x000fe2000000000f */
[----:B------:R-:W-:Y:S01]  /*1d10*/  FFMA.SAT R15, R40, R11, 0.5 ;  /* 0x3f000000280f7423 */ /* 0x000fe2000000200b */
[----:B------:R-:W-:Y:S01]  /*1d20*/  SHF.L.U32 R22, R33, 0x17, RZ ;  /* 0x0000001721167819 */ /* 0x000fe200000006ff */
[-C--:B------:R-:W-:Y:S01]  /*1d30*/  FFMA.RM R33, R27, R12.reuse, 12582913 ;  /* 0x4b4000011b217423 */ /* 0x080fe2000000400c */
[----:B------:R-:W-:Y:S01]  /*1d40*/  MUFU.EX2 R41, R41 ;  /* 0x0000002900297308 */ /* 0x000fe20000000800 */
[----:B------:R-:W-:Y:S02]  /*1d50*/  FFMA.RM R15, R15, R12, 12582913 ;  /* 0x4b4000010f0f7423 */ /* 0x000fe4000000400c */
[----:B------:R-:W-:-:S02]  /*1d60*/  FADD R27, R33, -12583039 ;  /* 0xcb40007f211b7421 */ /* 0x000fc40000000000 */
[C---:B------:R-:W-:Y:S01]  /*1d70*/  FADD R23, R15.reuse, -12583039 ;  /* 0xcb40007f0f177421 */ /* 0x040fe20000000000 */
[----:B------:R-:W-:Y:S01]  /*1d80*/  SHF.L.U32 R15, R15, 0x17, RZ ;  /* 0x000000170f0f7819 */ /* 0x000fe200000006ff */
[----:B------:R-:W-:Y:S01]  /*1d90*/  FFMA R27, R24, 1.4426950216293334961, -R27 ;  /* 0x3fb8aa3b181b7823 */ /* 0x000fe2000000081b */
[----:B------:R-:W-:Y:S01]  /*1da0*/  MUFU.EX2 R42, R42 ;  /* 0x0000002a002a7308 */ /* 0x000fe20000000800 */
        /* <DEDUP_REMOVED lines=8> */
[----:B------:R-:W-:Y:S02]  /*1e30*/  FFMA R53, R36, 1.925963033500011079e-08, R23 ;  /* 0x32a5706024357823 */ /* 0x000fe40000000017 */
[----:B------:R1:W2:Y:S08]  /*1e40*/  MUFU.EX2 R23, R54 ;  /* 0x0000003600177308 */ /* 0x0002b00000000800 */
[----:B------:R-:W3:Y:S01]  /*1e50*/  MUFU.EX2 R36, R51 ;  /* 0x0000003300247308 */ /* 0x000ee20000000800 */
[----:B-1----:R-:W-:Y:S01]  /*1e60*/  FFMA R54, R24, 1.925963033500011079e-08, R27 ;  /* 0x32a5706018367823 */ /* 0x002fe2000000001b */
[----:B------:R-:W-:-:S02]  /*1e70*/  SHF.L.U32 R24, R25, 0x17, RZ ;  /* 0x0000001719187819 */ /* 0x000fc400000006ff */
[----:B------:R-:W-:-:S04]  /*1e80*/  SHF.L.U32 R25, R43, 0x17, RZ ;  /* 0x000000172b197819 */ /* 0x000fc800000006ff */
[----:B------:R-:W1:Y:S01]  /*1e90*/  MUFU.EX2 R27, R52 ;  /* 0x00000034001b7308 */ /* 0x000e620000000800 */
[----:B--2---:R-:W-:Y:S01]  /*1ea0*/  FMUL R22, R22, R23 ;  /* 0x0000001716167220 */ /* 0x004fe20000400000 */
[----:B------:R-:W-:Y:S01]  /*1eb0*/  SHF.L.U32 R23, R37, 0x17, RZ ;  /* 0x0000001725177819 */ /* 0x000fe200000006ff */
[----:B------:R-:W-:Y:S01]  /*1ec0*/  FADD R37, R35, -12583039 ;  /* 0xcb40007f23257421 */ /* 0x000fe20000000000 */
[----:B------:R-:W-:Y:S01]  /*1ed0*/  FMUL R25, R25, R50 ;  /* 0x0000003219197220 */ /* 0x000fe20000400000 */
[----:B------:R-:W-:Y:S02]  /*1ee0*/  SHF.L.U32 R35, R35, 0x17, RZ ;  /* 0x0000001723237819 */ /* 0x000fe400000006ff */
[C---:B------:R-:W-:Y:S01]  /*1ef0*/  FFMA R37, R32.reuse, 1.4426950216293334961, -R37 ;  /* 0x3fb8aa3b20257823 */ /* 0x040fe20000000825 */
[----:B------:R-:W-:Y:S01]  /*1f00*/  MUFU.EX2 R54, R54 ;  /* 0x0000003600367308 */ /* 0x000fe20000000800 */
[----:B---3--:R-:W-:Y:S02]  /*1f10*/  FMUL R23, R23, R36 ;  /* 0x0000002417177220 */ /* 0x008fe40000400000 */
[----:B------:R-:W-:Y:S01]  /*1f20*/  FFMA R51, R32, 1.925963033500011079e-08, R37 ;  /* 0x32a5706020337823 */ /* 0x000fe20000000025 */
[----:B------:R-:W-:-:S04]  /*1f30*/  FFMA.SAT R37, R26, R11, 0.5 ;  /* 0x3f0000001a257423 */ /* 0x000fc8000000200b */
[----:B------:R-:W-:Y:S01]  /*1f40*/  FFMA.RM R32, R37, R12, 12582913 ;  /* 0x4b40000125207423 */ /* 0x000fe2000000400c */
[----:B-1----:R-:W-:-:S03]  /*1f50*/  FMUL R24, R24, R27 ;  /* 0x0000001b18187220 */ /* 0x002fc60000400000 */
[----:B------:R-:W-:-:S04]  /*1f60*/  FADD R27, R32, -12583039 ;  /* 0xcb40007f201b7421 */ /* 0x000fc80000000000 */
[----:B------:R-:W-:-:S04]  /*1f70*/  FFMA R27, R26, 1.4426950216293334961, -R27 ;  /* 0x3fb8aa3b1a1b7823 */ /* 0x000fc8000000081b */
[----:B------:R-:W-:Y:S01]  /*1f80*/  FFMA R43, R26, 1.925963033500011079e-08, R27 ;  /* 0x32a570601a2b7823 */ /* 0x000fe2000000001b */
[----:B------:R-:W-:Y:S01]  /*1f90*/  FFMA.SAT R27, R30, R11, 0.5 ;  /* 0x3f0000001e1b7423 */ /* 0x000fe2000000200b */
[----:B------:R-:W-:Y:S02]  /*1fa0*/  SHF.L.U32 R26, R49, 0x17, RZ ;  /* 0x00000017311a7819 */ /* 0x000fe400000006ff */
[----:B------:R-:W-:Y:S01]  /*1fb0*/  MUFU.EX2 R52, R43 ;  /* 0x0000002b00347308 */ /* 0x000fe20000000800 */
[----:B------:R-:W-:-:S04]  /*1fc0*/  FFMA.RM R36, R27, R12, 12582913 ;  /* 0x4b4000011b247423 */ /* 0x000fc8000000400c */
[C---:B------:R-:W-:Y:S01]  /*1fd0*/  FADD R37, R36.reuse, -12583039 ;  /* 0xcb40007f24257421 */ /* 0x040fe20000000000 */
[----:B------:R-:W-:Y:S02]  /*1fe0*/  SHF.L.U32 R36, R36, 0x17, RZ ;  /* 0x0000001724247819 */ /* 0x000fe400000006ff */
[----:B------:R-:W1:Y:S01]  /*1ff0*/  MUFU.EX2 R27, R48 ;  /* 0x00000030001b7308 */ /* 0x000e620000000800 */
[----:B------:R-:W-:-:S04]  /*2000*/  FFMA R37, R30, 1.4426950216293334961, -R37 ;  /* 0x3fb8aa3b1e257823 */ /* 0x000fc80000000825 */
[----:B------:R-:W-:Y:S01]  /*2010*/  FFMA R50, R30, 1.925963033500011079e-08, R37 ;  /* 0x32a570601e327823 */ /* 0x000fe20000000025 */
[----:B------:R-:W-:Y:S02]  /*2020*/  FFMA.SAT R37, R28, R11, 0.5 ;  /* 0x3f0000001c257423 */ /* 0x000fe4000000200b */
[----:B------:R-:W2:Y:S02]  /*2030*/  MUFU.EX2 R48, R53 ;  /* 0x0000003500307308 */ /* 0x000ea40000000800 */
[----:B------:R-:W-:Y:S01]  /*2040*/  FFMA.RM R37, R37, R12, 12582913 ;  /* 0x4b40000125257423 */ /* 0x000fe2000000400c */
[----:B-1----:R-:W-:-:S03]  /*2050*/  FMUL R26, R26, R27 ;  /* 0x0000001b1a1a7220 */ /* 0x002fc60000400000 */
[----:B------:R-:W-:-:S04]  /*2060*/  FADD R27, R37, -12583039 ;  /* 0xcb40007f251b7421 */ /* 0x000fc80000000000 */
[----:B------:R-:W-:Y:S01]  /*2070*/  FFMA R27, R28, 1.4426950216293334961, -R27 ;  /* 0x3fb8aa3b1c1b7823 */ /* 0x000fe2000000081b */
[----:B--2---:R-:W-:-:S03]  /*2080*/  FMUL R29, R29, R48 ;  /* 0x000000301d1d7220 */ /* 0x004fc60000400000 */
[----:B------:R-:W-:Y:S01]  /*2090*/  FFMA R49, R28, 1.925963033500011079e-08, R27 ;  /* 0x32a570601c317823 */ /* 0x000fe2000000001b */
[----:B------:R-:W-:-:S03]  /*20a0*/  FFMA.SAT R27, R34, R11, 0.5 ;  /* 0x3f000000221b7423 */ /* 0x000fc6000000200b */
[----:B------:R-:W-:Y:S01]  /*20b0*/  MUFU.EX2 R48, R49 ;  /* 0x0000003100307308 */ /* 0x000fe20000000800 */
[-C--:B------:R-:W-:Y:S01]  /*20c0*/  FFMA.RM R11, R27, R12.reuse, 12582913 ;  /* 0x4b4000011b0b7423 */ /* 0x080fe2000000400c */
[----:B------:R-:W-:-:S03]  /*20d0*/  FFMA.RM R12, R55, R12, 12582913 ;  /* 0x4b400001370c7423 */ /* 0x000fc6000000400c */
        /* <DEDUP_REMOVED lines=20> */
[----:B------:R-:W-:Y:S01]  /*2220*/  MUFU.EX2 R42, R51 ;  /* 0x00000033002a7308 */ /* 0x000fe20000000800 */
[----:B------:R-:W-:Y:S01]  /*2230*/  FADD R13, R28, R21 ;  /* 0x000000151c0d7221 */ /* 0x000fe20000000000 */
[----:B------:R-:W-:-:S03]  /*2240*/  FMUL R28, R15, R40 ;  /* 0x000000280f1c7220 */ /* 0x000fc60000400000 */
[----:B------:R-:W-:-:S03]  /*2250*/  FADD R30, R13, R22 ;  /* 0x000000160d1e7221 */ /* 0x000fc60000000000 */
[----:B------:R-:W1:Y:S01]  /*2260*/  MUFU.EX2 R15, R50 ;  /* 0x00000032000f7308 */ /* 0x000e620000000800 */
[----:B------:R-:W-:-:S04]  /*2270*/  FADD R13, R30, R23 ;  /* 0x000000171e0d7221 */ /* 0x000fc80000000000 */
[----:B------:R-:W-:-:S03]  /*2280*/  FADD R30, R13, R24 ;  /* 0x000000180d1e7221 */ /* 0x000fc60000000000 */
[----:B------:R1:W2:Y:S01]  /*2290*/  MUFU.EX2 R50, R34 ;  /* 0x0000002200327308 */ /* 0x0002a20000000800 */
[----:B------:R-:W-:Y:S01]  /*22a0*/  FADD R13, R30, R25 ;  /* 0x000000191e0d7221 */ /* 0x000fe20000000000 */
[----:B------:R-:W-:Y:S02]  /*22b0*/  SHF.L.U32 R30, R31, 0x17, RZ ;  /* 0x000000171f1e7819 */ /* 0x000fe400000006ff */
[----:B------:R-:W-:Y:S01]  /*22c0*/  SHF.L.U32 R31, R33, 0x17, RZ ;  /* 0x00000017211f7819 */ /* 0x000fe200000006ff */
[----:B------:R-:W-:Y:S01]  /*22d0*/  FADD R40, R13, R26 ;  /* 0x0000001a0d287221 */ /* 0x000fe20000000000 */
[----:B------:R-:W-:Y:S01]  /*22e0*/  FADD R33, R12, -12583039 ;  /* 0xcb40007f0c217421 */ /* 0x000fe20000000000 */
[----:B------:R-:W-:Y:S01]  /*22f0*/  FMUL R30, R30, R41 ;  /* 0x000000291e1e7220 */ /* 0x000fe20000400000 */
[----:B------:R-:W-:Y:S01]  /*2300*/  SHF.L.U32 R12, R12, 0x17, RZ ;  /* 0x000000170c0c7819 */ /* 0x000fe200000006ff */
[----:B------:R-:W-:Y:S01]  /*2310*/  FADD R13, R40, R27 ;  /* 0x0000001b280d7221 */ /* 0x000fe20000000000 */
[----:B------:R-:W-:Y:S01]  /*2320*/  FFMA R33, R14, 1.4426950216293334961, -R33 ;  /* 0x3fb8aa3b0e217823 */ /* 0x000fe20000000821 */
[----:B------:R-:W-:Y:S01]  /*2330*/  FMUL R31, R31, R54 ;  /* 0x000000361f1f7220 */ /* 0x000fe20000400000 */
[----:B-1----:R-:W-:Y:S01]  /*2340*/  FMUL R34, R36, R15 ;  /* 0x0000000f24227220 */ /* 0x002fe20000400000 */
[----:B------:R-:W-:Y:S01]  /*2350*/  FADD R40, R13, R28 ;  /* 0x0000001c0d287221 */ /* 0x000fe20000000000 */
[----:B------:R-:W-:Y:S01]  /*2360*/  FFMA R41, R14, 1.925963033500011079e-08, R33 ;  /* 0x32a570600e297823 */ /* 0x000fe20000000021 */
[----:B------:R-:W-:Y:S01]  /*2370*/  SHF.L.U32 R33, R32, 0x17, RZ ;  /* 0x0000001720217819 */ /* 0x000fe200000006ff */
[----:B------:R-:W-:Y:S01]  /*2380*/  FMUL R32, R35, R42 ;  /* 0x0000002a23207220 */ /* 0x000fe20000400000 */
[----:B------:R-:W-:Y:S01]  /*2390*/  FADD R13, R40, R29 ;  /* 0x0000001d280d7221 */ /* 0x000fe20000000000 */
[----:B------:R-:W-:Y:S01]  /*23a0*/  SHF.L.U32 R35, R37, 0x17, RZ ;  /* 0x0000001725237819 */ /* 0x000fe200000006ff */
[----:B--2---:R-:W-:Y:S01]  /*23b0*/  FMUL R36, R11, R50 ;  /* 0x000000320b247220 */ /* 0x004fe20000400000 */
[----:B------:R-:W1:Y:S01]  /*23c0*/  MUFU.EX2 R41, R41 ;  /* 0x0000002900297308 */ /* 0x000e620000000800 */
[----:B------:R-:W-:Y:S01]  /*23d0*/  FADD R40, R13, R30 ;  /* 0x0000001e0d287221 */ /* 0x000fe20000000000 */
[----:B------:R-:W-:Y:S01]  /*23e0*/  FMUL R33, R33, R52 ;  /* 0x0000003421217220 */ /* 0x000fe20000400000 */
[----:B------:R-:W-:-:S02]  /*23f0*/  FMUL R35, R35, R48 ;  /* 0x0000003023237220 */ /* 0x000fc40000400000 */
[----:B------:R-:W-:-:S04]  /*2400*/  FADD R13, R40, R31 ;  /* 0x0000001f280d7221 */ /* 0x000fc80000000000 */
[----:B------:R-:W-:-:S04]  /*2410*/  FADD R14, R13, R32 ;  /* 0x000000200d0e7221 */ /* 0x000fc80000000000 */
[----:B------:R-:W-:-:S04]  /*2420*/  FADD R13, R14, R33 ;  /* 0x000000210e0d7221 */ /* 0x000fc80000000000 */
[----:B------:R-:W-:Y:S01]  /*2430*/  FADD R14, R13, R34 ;  /* 0x000000220d0e7221 */ /* 0x000fe20000000000 */
[----:B-1----:R-:W-:-:S03]  /*2440*/  FMUL R37, R12, R41 ;  /* 0x000000290c257220 */ /* 0x002fc60000400000 */
        /* <DEDUP_REMOVED lines=12> */
.L_x_5613:
        /* <DEDUP_REMOVED lines=12> */
[----:B01----:R-:W-:Y:S05]  /*25d0*/  CALL.REL.NOINC `($__internal_110_$__cuda_sm3x_div_rn_noftz_f32_slowpath) ;  /* 0x0000004000287944 */ /* 0x003fea0003c00000 */
[----:B------:R-:W-:-:S07]  /*25e0*/  MOV R12, R4 ;  /* 0x00000004000c7202 */ /* 0x000fce0000000f00 */
.L_x_5538:
[----:B------:R-:W-:Y:S05]  /*25f0*/  BSYNC.RECONVERGENT B2 ;  /* 0x0000000000027941 */ /* 0x000fea0003800200 */
.L_x_5537:
        /* <DEDUP_REMOVED lines=12> */
[----:B01----:R-:W-:Y:S05]  /*26c0*/  CALL.REL.NOINC `($__internal_110_$__cuda_sm3x_div_rn_noftz_f32_slowpath) ;  /* 0x0000003c00ec7944 */ /* 0x003fea0003c00000 */
[----:B------:R-:W-:-:S07]  /*26d0*/  MOV R13, R4 ;  /* 0x00000004000d7202 */ /* 0x000fce0000000f00 */
.L_x_5540:
[----:B------:R-:W-:Y:S05]  /*26e0*/  BSYNC.RECONVERGENT B2 ;  /* 0x0000000000027941 */ /* 0x000fea0003800200 */
.L_x_5539:
        /* <DEDUP_REMOVED lines=14> */
.L_x_5542:
[----:B------:R-:W-:Y:S05]  /*27d0*/  BSYNC.RECONVERGENT B2 ;  /* 0x0000000000027941 */ /* 0x000fea0003800200 */
.L_x_5541:
        /* <DEDUP_REMOVED lines=14> */
.L_x_5544:
[----:B------:R-:W-:Y:S05]  /*28c0*/  BSYNC.RECONVERGENT B2 ;  /* 0x0000000000027941 */ /* 0x000fea0003800200 */
.L_x_5543:
        /* <DEDUP_REMOVED lines=14> */
.L_x_5546:
[----:B------:R-:W-:Y:S05]  /*29b0*/  BSYNC.RECONVERGENT B2 ;  /* 0x0000000000027941 */ /* 0x000fea0003800200 */
.L_x_5545:
        /* <DEDUP_REMOVED lines=14> */
.L_x_5548:
[----:B------:R-:W-:Y:S05]  /*2aa0*/  BSYNC.RECONVERGENT B2 ;  /* 0x0000000000027941 */ /* 0x000fea0003800200 */
.L_x_5547:
        /* <DEDUP_REMOVED lines=14> */
.L_x_5550:
[----:B------:R-:W-:Y:S05]  /*2b90*/  BSYNC.RECONVERGENT B2 ;  /* 0x0000000000027941 */ /* 0x000fea0003800200 */
.L_x_5549:
        /* <DEDUP_REMOVED lines=14> */
.L_x_5552:
[----:B------:R-:W-:Y:S05]  /*2c80*/  BSYNC.RECONVERGENT B2 ;  /* 0x0000000000027941 */ /* 0x000fea0003800200 */
.L_x_5551:
        /* <DEDUP_REMOVED lines=14> */
.L_x_5554:
[----:B------:R-:W-:Y:S05]  /*2d70*/  BSYNC.RECONVERGENT B2 ;  /* 0x0000000000027941 */ /* 0x000fea0003800200 */
.L_x_5553:
        /* <DEDUP_REMOVED lines=14> */
.L_x_5556:
[----:B------:R-:W-:Y:S05]  /*2e60*/  BSYNC.RECONVERGENT B2 ;  /* 0x0000000000027941 */ /* 0x000fea0003800200 */
.L_x_5555:
        /* <DEDUP_REMOVED lines=14> */
.L_x_5558:
[----:B------:R-:W-:Y:S05]  /*2f50*/  BSYNC.RECONVERGENT B2 ;  /* 0x0000000000027941 */ /* 0x000fea0003800200 */
.L_x_5557:
[----:B------:R-:W2:Y:S01]  /*2f60*/  MUFU.RCP R0, R49 ;  /* 0x0000003100007308 */ /* 0x000ea20000001000 */
[----:B------:R-:W-:Y:S07]  /*2f70*/  BSSY.RECONVERGENT B2, `(.L_x_5559) ;  /* 0x000000d000027945 */ /* 0x000fee0003800200 */
[----:B------:R-:W3:Y:S01]  /*2f80*/  FCHK P0, R17, R49 ;  /* 0x0000003111007302 */ /* 0x000ee20000000000 */
[----:B--2---:R-:W-:-:S04]  /*2f90*/  FFMA R5, -R49, R0, 1 ;  /* 0x3f80000031057423 */ /* 0x004fc80000000100 */
[----:B------:R-:W-:-:S04]  /*2fa0*/  FFMA R5, R0, R5, R0 ;  /* 0x0000000500057223 */ /* 0x000fc80000000000 */
[----:B------:R-:W-:-:S04]  /*2fb0*/  FFMA R0, R17, R5, RZ ;  /* 0x0000000511007223 */ /* 0x000fc800000000ff */
[----:B-1----:R-:W-:-:S04]  /*2fc0*/  FFMA R43, -R49, R0, R17 ;  /* 0x00000000312b7223 */ /* 0x002fc80000000111 */
[----:B------:R-:W-:Y:S01]  /*2fd0*/  FFMA R43, R5, R43, R0 ;  /* 0x0000002b052b7223 */ /* 0x000fe20000000000 */
[----:B---3--:R-:W-:Y:S06]  /*2fe0*/  @!P0 BRA `(.L_x_5560) ;  /* 0x0000000000148947 */ /* 0x008fec0003800000 */
[----:B------:R-:W-:Y:S02]  /*2ff0*/  MOV R4, R17 ;  /* 0x0000001100047202 */ /* 0x000fe40000000f00 */
[----:B------:R-:W-:Y:S02]  /*3000*/  MOV R11, R49 ;  /* 0x00000031000b7202 */ /* 0x000fe40000000f00 */
[----:B------:R-:W-:-:S07]  /*3010*/  MOV R40, 0x3030 ;  /* 0x0000303000287802 */ /* 0x000fce0000000f00 */
[----:B0-----:R-:W-:Y:S05]  /*3020*/  CALL.REL.NOINC `($__internal_110_$__cuda_sm3x_div_rn_noftz_f32_slowpath) ;  /* 0x0000003400947944 */ /* 0x001fea0003c00000 */
[----:B------:R-:W-:-:S07]  /*3030*/  MOV R43, R4 ;  /* 0x00000004002b7202 */ /* 0x000fce0000000f00 */
.L_x_5560:
[----:B------:R-:W-:Y:S05]  /*3040*/  BSYNC.RECONVERGENT B2 ;  /* 0x0000000000027941 */ /* 0x000fea0003800200 */
.L_x_5559:
        /* <DEDUP_REMOVED lines=12> */
[----:B0-----:R-:W-:Y:S05]  /*3110*/  CALL.REL.NOINC `($__internal_110_$__cuda_sm3x_div_rn_noftz_f32_slowpath) ;  /* 0x0000003400587944 */ /* 0x001fea0003c00000 */
[----:B------:R-:W-:-:S07]  /*3120*/  MOV R16, R4 ;  /* 0x0000000400107202 */ /* 0x000fce0000000f00 */
.L_x_5562:
[----:B------:R-:W-:Y:S05]  /*3130*/  BSYNC.RECONVERGENT B2 ;  /* 0x0000000000027941 */ /* 0x000fea0003800200 */
.L_x_5561:
        /* <DEDUP_REMOVED lines=14> */
.L_x_5564:
[----:B------:R-:W-:Y:S05]  /*3220*/  BSYNC.RECONVERGENT B2 ;  /* 0x0000000000027941 */ /* 0x000fea0003800200 */
.L_x_5563:
        /* <DEDUP_REMOVED lines=14> */
.L_x_5566:
[----:B------:R-:W-:Y:S05]  /*3310*/  BSYNC.RECONVERGENT B2 ;  /* 0x0000000000027941 */ /* 0x000fea0003800200 */
.L_x_5565:
        /* <DEDUP_REMOVED lines=14> */
.L_x_5568:
[----:B------:R-:W-:Y:S05]  /*3400*/  BSYNC.RECONVERGENT B2 ;  /* 0x0000000000027941 */ /* 0x000fea0003800200 */
.L_x_5567:
        /* <DEDUP_REMOVED lines=14> */
.L_x_5570:
[----:B------:R-:W-:Y:S05]  /*34f0*/  BSYNC.RECONVERGENT B2 ;  /* 0x0000000000027941 */ /* 0x000fea0003800200 */
.L_x_5569:
        /* <DEDUP_REMOVED lines=14> */
.L_x_5572:
[----:B------:R-:W-:Y:S05]  /*35e0*/  BSYNC.RECONVERGENT B2 ;  /* 0x0000000000027941 */ /* 0x000fea0003800200 */
.L_x_5571:
        /* <DEDUP_REMOVED lines=14> */
.L_x_5574:
[----:B------:R-:W-:Y:S05]  /*36d0*/  BSYNC.RECONVERGENT B2 ;  /* 0x0000000000027941 */ /* 0x000fea0003800200 */
.L_x_5573:
        /* <DEDUP_REMOVED lines=14> */
.L_x_5576:
[----:B------:R-:W-:Y:S05]  /*37c0*/  BSYNC.RECONVERGENT B2 ;  /* 0x0000000000027941 */ /* 0x000fea0003800200 */
.L_x_5575:
        /* <DEDUP_REMOVED lines=14> */
.L_x_5578:
[----:B------:R-:W-:Y:S05]  /*38b0*/  BSYNC.RECONVERGENT B2 ;  /* 0x0000000000027941 */ /* 0x000fea0003800200 */
.L_x_5577:
        /* <DEDUP_REMOVED lines=14> */
.L_x_5580:
[----:B------:R-:W-:Y:S05]  /*39a0*/  BSYNC.RECONVERGENT B2 ;  /* 0x0000000000027941 */ /* 0x000fea0003800200 */
.L_x_5579:
        /* <DEDUP_REMOVED lines=14> */
.L_x_5582:
[----:B------:R-:W-:Y:S05]  /*3a90*/  BSYNC.RECONVERGENT B2 ;  /* 0x0000000000027941 */ /* 0x000fea0003800200 */
.L_x_5581:
        /* <DEDUP_REMOVED lines=14> */
.L_x_5584:
[----:B------:R-:W-:Y:S05]  /*3b80*/  BSYNC.RECONVERGENT B2 ;  /* 0x0000000000027941 */ /* 0x000fea0003800200 */
.L_x_5583:
        /* <DEDUP_REMOVED lines=14> */
.L_x_5586:
[----:B------:R-:W-:Y:S05]  /*3c70*/  BSYNC.RECONVERGENT B2 ;  /* 0x0000000000027941 */ /* 0x000fea0003800200 */
.L_x_5585:
        /* <DEDUP_REMOVED lines=14> */
.L_x_5588:
[----:B------:R-:W-:Y:S05]  /*3d60*/  BSYNC.RECONVERGENT B2 ;  /* 0x0000000000027941 */ /* 0x000fea0003800200 */
.L_x_5587:
        /* <DEDUP_REMOVED lines=14> */
.L_x_5590:
[----:B------:R-:W-:Y:S05]  /*3e50*/  BSYNC.RECONVERGENT B2 ;  /* 0x0000000000027941 */ /* 0x000fea0003800200 */
.L_x_5589:
        /* <DEDUP_REMOVED lines=14> */
.L_x_5592:
[----:B------:R-:W-:Y:S05]  /*3f40*/  BSYNC.RECONVERGENT B2 ;  /* 0x0000000000027941 */ /* 0x000fea0003800200 */
.L_x_5591:
        /* <DEDUP_REMOVED lines=14> */
.L_x_5594:
[----:B------:R-:W-:Y:S05]  /*4030*/  BSYNC.RECONVERGENT B2 ;  /* 0x0000000000027941 */ /* 0x000fea0003800200 */
.L_x_5593:
        /* <DEDUP_REMOVED lines=14> */
.L_x_5596:
[----:B------:R-:W-:Y:S05]  /*4120*/  BSYNC.RECONVERGENT B2 ;  /* 0x0000000000027941 */ /* 0x000fea0003800200 */
.L_x_5595:
        /* <DEDUP_REMOVED lines=14> */
.L_x_5598:
[----:B------:R-:W-:Y:S05]  /*4210*/  BSYNC.RECONVERGENT B2 ;  /* 0x0000000000027941 */ /* 0x000fea0003800200 */
.L_x_5597:
        /* <DEDUP_REMOVED lines=14> */
.L_x_5600:
[----:B------:R-:W-:Y:S05]  /*4300*/  BSYNC.RECONVERGENT B2 ;  /* 0x0000000000027941 */ /* 0x000fea0003800200 */
.L_x_5599:
        /* <DEDUP_REMOVED lines=12> */
[----:B------:R-:W-:Y:S02]  /*43d0*/  IADD3 R5, P1, PT, R4, 0x40, RZ ;  /* 0x0000004004057810 */ /* 0x000fe40007f3e0ff */
[----:B------:R-:W-:Y:S02]  /*43e0*/  LEA.HI R35, P0, R0, R4, RZ, 0x1 ;  /* 0x0000000400237211 */ /* 0x000fe400078108ff */
[-C--:B------:R-:W-:Y:S02]  /*43f0*/  IADD3.X R40, PT, PT, RZ, R0.reuse, RZ, P1, !PT ;  /* 0x00000000ff287210 */ /* 0x080fe40000ffe4ff */
[----:B------:R-:W-:-:S02]  /*4400*/  IADD3.X R36, PT, PT, RZ, R0, RZ, P0, !PT ;  /* 0x00000000ff247210 */ /* 0x000fc400007fe4ff */
[C---:B------:R-:W-:Y:S02]  /*4410*/  SHF.L.U32 R34, R35.reuse, 0x2, RZ ;  /* 0x0000000223227819 */ /* 0x040fe400000006ff */
[----:B------:R-:W-:Y:S02]  /*4420*/  LEA.HI R5, P0, R40, R5, RZ, 0x1 ;  /* 0x0000000528057211 */ /* 0x000fe400078108ff */
[----:B------:R-:W-:Y:S02]  /*4430*/  SHF.L.U64.HI R35, R35, 0x2, R36 ;  /* 0x0000000223237819 */ /* 0x000fe40000010224 */
[----:B------:R-:W-:Y:S02]  /*4440*/  LOP3.LUT R34, R34, 0xfffffff8, RZ, 0xc0, !PT ;  /* 0xfffffff822227812 */ /* 0x000fe400078ec0ff */
[----:B------:R-:W-:Y:S02]  /*4450*/  SHF.L.U32 R36, R5, 0x2, RZ ;  /* 0x0000000205247819 */ /* 0x000fe400000006ff */
[----:B------:R-:W-:-:S02]  /*4460*/  IADD3.X R40, PT, PT, RZ, R40, RZ, P0, !PT ;  /* 0x00000028ff287210 */ /* 0x000fc400007fe4ff */
[----:B------:R-:W-:Y:S02]  /*4470*/  IADD3 R34, P0, PT, R34, UR40, RZ ;  /* 0x0000002822227c10 */ /* 0x000fe4000ff1e0ff */
[----:B------:R-:W-:Y:S02]  /*4480*/  LOP3.LUT R36, R36, 0xfffffff8, RZ, 0xc0, !PT ;  /* 0xfffffff824247812 */ /* 0x000fe400078ec0ff */
[----:B------:R-:W-:Y:S02]  /*4490*/  IADD3.X R35, PT, PT, R35, UR41, RZ, P0, !PT ;  /* 0x0000002923237c10 */ /* 0x000fe400087fe4ff */
[----:B------:R-:W-:Y:S02]  /*44a0*/  SHF.L.U64.HI R5, R5, 0x2, R40 ;  /* 0x0000000205057819 */ /* 0x000fe40000010228 */
[----:B------:R-:W-:Y:S01]  /*44b0*/  IADD3 R36, P0, PT, R36, UR40, RZ ;  /* 0x0000002824247c10 */ /* 0x000fe2000ff1e0ff */
[----:B------:R1:W-:Y:S01]  /*44c0*/  STG.E.64 desc[UR4][R34.64], R12 ;  /* 0x0000000c22007986 */ /* 0x0003e2000c101b04 */
[----:B------:R-:W-:-:S02]  /*44d0*/  IADD3 R49, P1, PT, R4, 0x80, RZ ;  /* 0x0000008004317810 */ /* 0x000fc40007f3e0ff */
[----:B------:R-:W-:Y:S02]  /*44e0*/  IADD3.X R37, PT, PT, R5, UR41, RZ, P0, !PT ;  /* 0x0000002905257c10 */ /* 0x000fe400087fe4ff */
[C---:B------:R-:W-:Y:S02]  /*44f0*/  IADD3 R41, P0, PT, R4.reuse, 0xc0, RZ ;  /* 0x000000c004297810 */ /* 0x040fe40007f1e0ff */
[-C--:B------:R-:W-:Y:S01]  /*4500*/  IADD3.X R50, PT, PT, RZ, R0.reuse, RZ, P1, !PT ;  /* 0x00000000ff327210 */ /* 0x080fe20000ffe4ff */
[----:B------:R2:W-:Y:S01]  /*4510*/  STG.E.64 desc[UR6][R36.64], R14 ;  /* 0x0000000e24007986 */ /* 0x0005e2000c101b06 */
[----:B------:R-:W-:Y:S02]  /*4520*/  IADD3 R5, P1, PT, R4, 0x100, RZ ;  /* 0x0000010004057810 */ /* 0x000fe40007f3e0ff */
[----:B------:R-:W-:Y:S02]  /*4530*/  IADD3.X R48, PT, PT, RZ, R0, RZ, P0, !PT ;  /* 0x00000000ff307210 */ /* 0x000fe400007fe4ff */
[----:B------:R-:W-:-:S02]  /*4540*/  LEA.HI R49, P0, R50, R49, RZ, 0x1 ;  /* 0x0000003132317211 */ /* 0x000fc400078108ff */
[----:B------:R-:W-:Y:S02]  /*4550*/  IADD3.X R40, PT, PT, RZ, R0, RZ, P1, !PT ;  /* 0x00000000ff287210 */ /* 0x000fe40000ffe4ff */
[----:B------:R-:W-:Y:S02]  /*4560*/  LEA.HI R41, P1, R48, R41, RZ, 0x1 ;  /* 0x0000002930297211 */ /* 0x000fe400078308ff */
[----:B------:R-:W-:Y:S02]  /*4570*/  IADD3.X R50, PT, PT, RZ, R50, RZ, P0, !PT ;  /* 0x00000032ff327210 */ /* 0x000fe400007fe4ff */
[----:B-1----:R-:W-:Y:S02]  /*4580*/  LEA.HI R34, P0, R40, R5, RZ, 0x1 ;  /* 0x0000000528227211 */ /* 0x002fe400078108ff */
[----:B--2---:R-:W-:Y:S02]  /*4590*/  SHF.L.U32 R14, R41, 0x2, RZ ;  /* 0x00000002290e7819 */ /* 0x004fe400000006ff */
[----:B------:R-:W-:-:S02]  /*45a0*/  IADD3.X R12, PT, PT, RZ, R48, RZ, P1, !PT ;  /* 0x00000030ff0c7210 */ /* 0x000fc40000ffe4ff */
[----:B------:R-:W-:Y:S02]  /*45b0*/  SHF.L.U32 R13, R49, 0x2, RZ ;  /* 0x00000002310d7819 */ /* 0x000fe400000006ff */
[----:B------:R-:W-:Y:S02]  /*45c0*/  IADD3.X R5, PT, PT, RZ, R40, RZ, P0, !PT ;  /* 0x00000028ff057210 */ /* 0x000fe400007fe4ff */
[----:B------:R-:W-:Y:S02]  /*45d0*/  LOP3.LUT R14, R14, 0xfffffff8, RZ, 0xc0, !PT ;  /* 0xfffffff80e0e7812 */ /* 0x000fe400078ec0ff */
[----:B------:R-:W-:Y:S02]  /*45e0*/  IADD3 R36, P2, PT, R4, 0x140, RZ ;  /* 0x0000014004247810 */ /* 0x000fe40007f5e0ff */
[----:B------:R-:W-:Y:S02]  /*45f0*/  SHF.L.U64.HI R15, R41, 0x2, R12 ;  /* 0x00000002290f7819 */ /* 0x000fe4000001020c */
[----:B------:R-:W-:-:S02]  /*4600*/  SHF.L.U64.HI R35, R49, 0x2, R50 ;  /* 0x0000000231237819 */ /* 0x000fc40000010232 */
[----:B------:R-:W-:Y:S02]  /*4610*/  LOP3.LUT R12, R13, 0xfffffff8, RZ, 0xc0, !PT ;  /* 0xfffffff80d0c7812 */ /* 0x000fe400078ec0ff */
[----:B------:R-:W-:Y:S02]  /*4620*/  SHF.L.U64.HI R5, R34, 0x2, R5 ;  /* 0x0000000222057819 */ /* 0x000fe40000010205 */
[----:B------:R-:W-:Y:S02]  /*4630*/  IADD3 R14, P1, PT, R14, UR40, RZ ;  /* 0x000000280e0e7c10 */ /* 0x000fe4000ff3e0ff */
[----:B------:R-:W-:Y:S02]  /*4640*/  SHF.L.U32 R34, R34, 0x2, RZ ;  /* 0x0000000222227819 */ /* 0x000fe400000006ff */
[----:B------:R-:W-:Y:S02]  /*4650*/  IADD3.X R49, PT, PT, RZ, R0, RZ, P2, !PT ;  /* 0x00000000ff317210 */ /* 0x000fe400017fe4ff */
[----:B------:R-:W-:-:S02]  /*4660*/  IADD3 R12, P0, PT, R12, UR40, RZ ;  /* 0x000000280c0c7c10 */ /* 0x000fc4000ff1e0ff */
[----:B------:R-:W-:Y:S02]  /*4670*/  IADD3.X R15, PT, PT, R15, UR41, RZ, P1, !PT ;  /* 0x000000290f0f7c10 */ /* 0x000fe40008ffe4ff */
[----:B------:R-:W-:Y:S02]  /*4680*/  LOP3.LUT R34, R34, 0xfffffff8, RZ, 0xc0, !PT ;  /* 0xfffffff822227812 */ /* 0x000fe400078ec0ff */
[----:B------:R-:W-:Y:S02]  /*4690*/  LEA.HI R36, P1, R49, R36, RZ, 0x1 ;  /* 0x0000002431247211 */ /* 0x000fe400078308ff */
[----:B------:R-:W-:Y:S02]  /*46a0*/  IADD3.X R13, PT, PT, R35, UR41, RZ, P0, !PT ;  /* 0x00000029230d7c10 */ /* 0x000fe400087fe4ff */
[----:B------:R-:W-:Y:S02]  /*46b0*/  IADD3 R34, P0, PT, R34, UR40, RZ ;  /* 0x0000002822227c10 */ /* 0x000fe4000ff1e0ff */
[----:B------:R-:W-:Y:S01]  /*46c0*/  IADD3.X R49, PT, PT, RZ, R49, RZ, P1, !PT ;  /* 0x00000031ff317210 */ /* 0x000fe20000ffe4ff */
[----:B------:R1:W-:Y:S01]  /*46d0*/  STG.E.64 desc[UR4][R12.64], R2 ;  /* 0x000000020c007986 */ /* 0x0003e2000c101b04 */
[----:B------:R-:W-:-:S02]  /*46e0*/  IADD3.X R35, PT, PT, R5, UR41, RZ, P0, !PT ;  /* 0x0000002905237c10 */ /* 0x000fc400087fe4ff */
[----:B------:R-:W-:Y:S01]  /*46f0*/  SHF.L.U64.HI R49, R36, 0x2, R49 ;  /* 0x0000000224317819 */ /* 0x000fe20000010231 */
[----:B------:R-:W-:Y:S01]  /*4700*/  STG.E.64 desc[UR6][R14.64], R6 ;  /* 0x000000060e007986 */ /* 0x000fe2000c101b06 */
[----:B------:R-:W-:Y:S02]  /*4710*/  IADD3 R41, P0, PT, R4, 0x180, RZ ;  /* 0x0000018004297810 */ /* 0x000fe40007f1e0ff */
[----:B------:R-:W-:Y:S01]  /*4720*/  SHF.L.U32 R36, R36, 0x2, RZ ;  /* 0x0000000224247819 */ /* 0x000fe200000006ff */
[----:B------:R2:W-:Y:S01]  /*4730*/  STG.E.64 desc[UR8][R34.64], R8 ;  /* 0x0000000822007986 */ /* 0x0005e2000c101b08 */
[----:B------:R-:W-:Y:S02]  /*4740*/  IADD3 R37, P1, PT, R4, 0x1c0, RZ ;  /* 0x000001c004257810 */ /* 0x000fe40007f3e0ff */
[-C--:B------:R-:W-:Y:S02]  /*4750*/  IADD3.X R48, PT, PT, RZ, R0.reuse, RZ, P0, !PT ;  /* 0x00000000ff307210 */ /* 0x080fe400007fe4ff */
[----:B------:R-:W-:-:S02]  /*4760*/  IADD3.X R40, PT, PT, RZ, R0, RZ, P1, !PT ;  /* 0x00000000ff287210 */ /* 0x000fc40000ffe4ff */
[----:B-1----:R-:W-:Y:S02]  /*4770*/  LOP3.LUT R2, R36, 0xfffffff8, RZ, 0xc0, !PT ;  /* 0xfffffff824027812 */ /* 0x002fe400078ec0ff */
[----:B------:R-:W-:Y:S02]  /*4780*/  IADD3 R13, P6, PT, R4, 0x200, RZ ;  /* 0x00000200040d7810 */ /* 0x000fe40007fde0ff */
[----:B------:R-:W-:Y:S02]  /*4790*/  IADD3 R2, P2, PT, R2, UR40, RZ ;  /* 0x0000002802027c10 */ /* 0x000fe4000ff5e0ff */
[----:B------:R-:W-:Y:S02]  /*47a0*/  LEA.HI R41, P1, R48, R41, RZ, 0x1 ;  /* 0x0000002930297211 */ /* 0x000fe400078308ff */
[----:B--2---:R-:W-:Y:S02]  /*47b0*/  LEA.HI R9, P0, R40, R37, RZ, 0x1 ;  /* 0x0000002528097211 */ /* 0x004fe400078108ff */
[----:B------:R-:W-:-:S02]  /*47c0*/  IADD3 R5, P5, PT, R4, 0x240, RZ ;  /* 0x0000024004057810 */ /* 0x000fc40007fbe0ff */
[----:B------:R-:W-:Y:S02]  /*47d0*/  IADD3.X R8, PT, PT, RZ, R0, RZ, P6, !PT ;  /* 0x00000000ff087210 */ /* 0x000fe400037fe4ff */
[----:B------:R-:W-:Y:S02]  /*47e0*/  IADD3.X R3, PT, PT, R49, UR41, RZ, P2, !PT ;  /* 0x0000002931037c10 */ /* 0x000fe400097fe4ff */
[----:B------:R-:W-:Y:S02]  /*47f0*/  IADD3.X R48, PT, PT, RZ, R48, RZ, P1, !PT ;  /* 0x00000030ff307210 */ /* 0x000fe40000ffe4ff */
[----:B------:R-:W-:Y:S01]  /*4800*/  IADD3.X R40, PT, PT, RZ, R40, RZ, P0, !PT ;  /* 0x00000028ff287210 */ /* 0x000fe200007fe4ff */
[----:B------:R1:W-:Y:S01]  /*4810*/  STG.E.64 desc[UR4][R2.64], R42 ;  /* 0x0000002a02007986 */ /* 0x0003e2000c101b04 */
[C---:B------:R-:W-:Y:S02]  /*4820*/  IADD3 R12, P4, PT, R4.reuse, 0x280, RZ ;  /* 0x00000280040c7810 */ /* 0x040fe40007f9e0ff */
[----:B------:R-:W-:-:S02]  /*4830*/  IADD3 R36, P3, PT, R4, 0x2c0, RZ ;  /* 0x000002c004247810 */ /* 0x000fc40007f7e0ff */
[C---:B------:R-:W-:Y:S02]  /*4840*/  IADD3 R35, P2, PT, R4.reuse, 0x300, RZ ;  /* 0x0000030004237810 */ /* 0x040fe40007f5e0ff */
[C---:B------:R-:W-:Y:S02]  /*4850*/  IADD3 R34, P1, PT, R4.reuse, 0x340, RZ ;  /* 0x0000034004227810 */ /* 0x040fe40007f3e0ff */
[C---:B------:R-:W-:Y:S02]  /*4860*/  IADD3 R15, P0, PT, R4.reuse, 0x380, RZ ;  /* 0x00000380040f7810 */ /* 0x040fe40007f1e0ff */
[----:B------:R-:W-:Y:S02]  /*4870*/  IADD3 R14, P6, PT, R4, 0x3c0, RZ ;  /* 0x000003c0040e7810 */ /* 0x000fe40007fde0ff */
[----:B------:R-:W-:Y:S02]  /*4880*/  IADD3.X R4, PT, PT, RZ, R0, RZ, P5, !PT ;  /* 0x00000000ff047210 */ /* 0x000fe40002ffe4ff */
[----:B------:R-:W-:-:S02]  /*4890*/  LEA.HI R6, P5, R8, R13, RZ, 0x1 ;  /* 0x0000000d08067211 */ /* 0x000fc400078b08ff */
[----:B------:R-:W-:Y:S02]  /*48a0*/  IADD3.X R13, PT, PT, RZ, R0, RZ, P4, !PT ;  /* 0x00000000ff0d7210 */ /* 0x000fe400027fe4ff */
[----:B------:R-:W-:Y:S02]  /*48b0*/  IADD3.X R7, PT, PT, RZ, R8, RZ, P5, !PT ;  /* 0x00000008ff077210 */ /* 0x000fe40002ffe4ff */
[----:B-1----:R-:W-:Y:S02]  /*48c0*/  SHF.L.U32 R3, R41, 0x2, RZ ;  /* 0x0000000229037819 */ /* 0x002fe400000006ff */
[----:B------:R-:W-:Y:S02]  /*48d0*/  LEA.HI R8, P4, R4, R5, RZ, 0x1 ;  /* 0x0000000504087211 */ /* 0x000fe400078908ff */
[----:B------:R-:W-:Y:S02]  /*48e0*/  SHF.L.U32 R2, R9, 0x2, RZ ;  /* 0x0000000209027819 */ /* 0x000fe400000006ff */
[----:B------:R-:W-:-:S02]  /*48f0*/  LEA.HI R12, P5, R13, R12, RZ, 0x1 ;  /* 0x0000000c0d0c7211 */ /* 0x000fc400078b08ff */
[C---:B------:R-:W-:Y:S02]  /*4900*/  SHF.L.U64.HI R7, R6.reuse, 0x2, R7 ;  /* 0x0000000206077819 */ /* 0x040fe40000010207 */
[----:B------:R-:W-:Y:S02]  /*4910*/  LOP3.LUT R3, R3, 0xfffffff8, RZ, 0xc0, !PT ;  /* 0xfffffff803037812 */ /* 0x000fe400078ec0ff */
[----:B------:R-:W-:Y:S02]  /*4920*/  SHF.L.U64.HI R5, R9, 0x2, R40 ;  /* 0x0000000209057819 */ /* 0x000fe40000010228 */
[----:B------:R-:W-:Y:S02]  /*4930*/  SHF.L.U32 R6, R6, 0x2, RZ ;  /* 0x0000000206067819 */ /* 0x000fe400000006ff */
[----:B------:R-:W-:Y:S02]  /*4940*/  IADD3.X R9, PT, PT, RZ, R4, RZ, P4, !PT ;  /* 0x00000004ff097210 */ /* 0x000fe400027fe4ff */
[----:B------:R-:W-:-:S02]  /*4950*/  LOP3.LUT R4, R2, 0xfffffff8, RZ, 0xc0, !PT ;  /* 0xfffffff802047812 */ /* 0x000fc400078ec0ff */
[----:B------:R-:W-:Y:S02]  /*4960*/  SHF.L.U64.HI R37, R41, 0x2, R48 ;  /* 0x0000000229257819 */ /* 0x000fe40000010230 */
[----:B------:R-:W-:Y:S02]  /*4970*/  IADD3.X R13, PT, PT, RZ, R13, RZ, P5, !PT ;  /* 0x0000000dff0d7210 */ /* 0x000fe40002ffe4ff */
[----:B------:R-:W-:Y:S02]  /*4980*/  IADD3 R2, P4, PT, R3, UR40, RZ ;  /* 0x0000002803027c10 */ /* 0x000fe4000ff9e0ff */
[----:B------:R-:W-:Y:S02]  /*4990*/  LOP3.LUT R6, R6, 0xfffffff8, RZ, 0xc0, !PT ;  /* 0xfffffff806067812 */ /* 0x000fe400078ec0ff */
[C---:B------:R-:W-:Y:S02]  /*49a0*/  SHF.L.U64.HI R9, R8.reuse, 0x2, R9 ;  /* 0x0000000208097819 */ /* 0x040fe40000010209 */
[----:B------:R-:W-:-:S02]  /*49b0*/  SHF.L.U32 R8, R8, 0x2, RZ ;  /* 0x0000000208087819 */ /* 0x000fc400000006ff */
[----:B------:R-:W-:Y:S02]  /*49c0*/  SHF.L.U64.HI R13, R12, 0x2, R13 ;  /* 0x000000020c0d7819 */ /* 0x000fe4000001020d */
[----:B------:R-:W-:Y:S02]  /*49d0*/  IADD3 R4, P5, PT, R4, UR40, RZ ;  /* 0x0000002804047c10 */ /* 0x000fe4000ffbe0ff */
[----:B------:R-:W-:Y:S02]  /*49e0*/  IADD3.X R3, PT, PT, R37, UR41, RZ, P4, !PT ;  /* 0x0000002925037c10 */ /* 0x000fe4000a7fe4ff */
[----:B------:R-:W-:Y:S02]  /*49f0*/  SHF.L.U32 R12, R12, 0x2, RZ ;  /* 0x000000020c0c7819 */ /* 0x000fe400000006ff */
[----:B------:R-:W-:Y:S01]  /*4a00*/  IADD3 R6, P4, PT, R6, UR40, RZ ;  /* 0x0000002806067c10 */ /* 0x000fe2000ff9e0ff */
[----:B------:R1:W-:Y:S01]  /*4a10*/  STG.E.64 desc[UR4][R2.64], R16 ;  /* 0x0000001002007986 */ /* 0x0003e2000c101b04 */
[----:B------:R-:W-:-:S02]  /*4a20*/  R2UR UR10, R38 ;  /* 0x00000000260a72ca */ /* 0x000fc400000e0000 */
[----:B------:R-:W-:Y:S02]  /*4a30*/  R2UR UR11, R39 ;  /* 0x00000000270b72ca */ /* 0x000fe400000e0000 */
[----:B------:R-:W-:Y:S02]  /*4a40*/  LOP3.LUT R8, R8, 0xfffffff8, RZ, 0xc0, !PT ;  /* 0xfffffff808087812 */ /* 0x000fe400078ec0ff */
[----:B------:R-:W-:Y:S02]  /*4a50*/  IADD3.X R5, PT, PT, R5, UR41, RZ, P5, !PT ;  /* 0x0000002905057c10 */ /* 0x000fe4000affe4ff */
[----:B------:R-:W-:Y:S02]  /*4a60*/  R2UR UR12, R38 ;  /* 0x00000000260c72ca */ /* 0x000fe400000e0000 */
[----:B------:R-:W-:Y:S01]  /*4a70*/  R2UR UR13, R39 ;  /* 0x00000000270d72ca */ /* 0x000fe200000e0000 */
[----:B------:R2:W-:Y:S01]  /*4a80*/  STG.E.64 desc[UR6][R4.64], R18 ;  /* 0x0000001204007986 */ /* 0x0005e2000c101b06 */
[----:B------:R-:W-:-:S02]  /*4a90*/  LOP3.LUT R12, R12, 0xfffffff8, RZ, 0xc0, !PT ;  /* 0xfffffff80c0c7812 */ /* 0x000fc400078ec0ff */
[----:B------:R-:W-:Y:S02]  /*4aa0*/  IADD3.X R7, PT, PT, R7, UR41, RZ, P4, !PT ;  /* 0x0000002907077c10 */ /* 0x000fe4000a7fe4ff */
[-C--:B-1----:R-:W-:Y:S02]  /*4ab0*/  IADD3.X R17, PT, PT, RZ, R0.reuse, RZ, P3, !PT ;  /* 0x00000000ff117210 */ /* 0x082fe40001ffe4ff */
[----:B------:R-:W-:Y:S01]  /*4ac0*/  IADD3 R8, P5, PT, R8, UR40, RZ ;  /* 0x0000002808087c10 */ /* 0x000fe2000ffbe0ff */
[----:B------:R1:W-:Y:S01]  /*4ad0*/  STG.E.64 desc[UR8][R6.64], R20 ;  /* 0x0000001406007986 */ /* 0x0003e2000c101b08 */
[----:B------:R-:W-:Y:S02]  /*4ae0*/  IADD3 R12, P4, PT, R12, UR40, RZ ;  /* 0x000000280c0c7c10 */ /* 0x000fe4000ff9e0ff */
[-C--:B------:R-:W-:Y:S02]  /*4af0*/  IADD3.X R2, PT, PT, RZ, R0.reuse, RZ, P0, !PT ;  /* 0x00000000ff027210 */ /* 0x080fe400007fe4ff */
[----:B------:R-:W-:-:S02]  /*4b00*/  IADD3.X R16, PT, PT, RZ, R0, RZ, P2, !PT ;  /* 0x00000000ff107210 */ /* 0x000fc400017fe4ff */
[----:B------:R-:W-:Y:S02]  /*4b10*/  IADD3.X R9, PT, PT, R9, UR41, RZ, P5, !PT ;  /* 0x0000002909097c10 */ /* 0x000fe4000affe4ff */
[----:B------:R-:W-:Y:S02]  /*4b20*/  IADD3.X R13, PT, PT, R13, UR41, RZ, P4, !PT ;  /* 0x000000290d0d7c10 */ /* 0x000fe4000a7fe4ff */
[-C--:B--2---:R-:W-:Y:S01]  /*4b30*/  IADD3.X R5, PT, PT, RZ, R0.reuse, RZ, P1, !PT ;  /* 0x00000000ff057210 */ /* 0x084fe20000ffe4ff */
[----:B------:R2:W-:Y:S01]  /*4b40*/  STG.E.64 desc[UR10][R8.64], R22 ;  /* 0x0000001608007986 */ /* 0x0005e2000c101b0a */
[----:B------:R-:W-:Y:S02]  /*4b50*/  IADD3.X R3, PT, PT, RZ, R0, RZ, P6, !PT ;  /* 0x00000000ff037210 */ /* 0x000fe400037fe4ff */
[----:B-1----:R-:W-:Y:S01]  /*4b60*/  LEA.HI R7, P0, R17, R36, RZ, 0x1 ;  /* 0x0000002411077211 */ /* 0x002fe200078108ff */
[----:B------:R1:W-:Y:S01]  /*4b70*/  STG.E.64 desc[UR12][R12.64], R24 ;  /* 0x000000180c007986 */ /* 0x0003e2000c101b0c */
[----:B------:R-:W-:-:S02]  /*4b80*/  LEA.HI R4, P1, R16, R35, RZ, 0x1 ;  /* 0x0000002310047211 */ /* 0x000fc400078308ff */
[----:B------:R-:W-:Y:S02]  /*4b90*/  IADD3.X R0, PT, PT, RZ, R17, RZ, P0, !PT ;  /* 0x00000011ff007210 */ /* 0x000fe400007fe4ff */
[----:B------:R-:W-:Y:S02]  /*4ba0*/  LEA.HI R6, P2, R5, R34, RZ, 0x1 ;  /* 0x0000002205067211 */ /* 0x000fe400078508ff */
[----:B--2---:R-:W-:Y:S02]  /*4bb0*/  IADD3.X R9, PT, PT, RZ, R16, RZ, P1, !PT ;  /* 0x00000010ff097210 */ /* 0x004fe40000ffe4ff */
[----:B------:R-:W-:Y:S02]  /*4bc0*/  LEA.HI R8, P0, R2, R15, RZ, 0x1 ;  /* 0x0000000f02087211 */ /* 0x000fe400078108ff */
[C---:B-1----:R-:W-:Y:S02]  /*4bd0*/  SHF.L.U64.HI R13, R7.reuse, 0x2, R0 ;  /* 0x00000002070d7819 */ /* 0x042fe40000010200 */
[----:B------:R-:W-:-:S02]  /*4be0*/  SHF.L.U32 R0, R7, 0x2, RZ ;  /* 0x0000000207007819 */ /* 0x000fc400000006ff */
[----:B------:R-:W-:Y:S02]  /*4bf0*/  IADD3.X R7, PT, PT, RZ, R5, RZ, P2, !PT ;  /* 0x00000005ff077210 */ /* 0x000fe400017fe4ff */
[----:B------:R-:W-:Y:S02]  /*4c00*/  SHF.L.U64.HI R5, R4, 0x2, R9 ;  /* 0x0000000204057819 */ /* 0x000fe40000010209 */
[----:B------:R-:W-:Y:S02]  /*4c10*/  LEA.HI R12, P3, R3, R14, RZ, 0x1 ;  /* 0x0000000e030c7211 */ /* 0x000fe400078708ff */
[----:B------:R-:W-:Y:S02]  /*4c20*/  IADD3.X R9, PT, PT, RZ, R2, RZ, P0, !PT ;  /* 0x00000002ff097210 */ /* 0x000fe400007fe4ff */
[----:B------:R-:W-:Y:S02]  /*4c30*/  SHF.L.U64.HI R7, R6, 0x2, R7 ;  /* 0x0000000206077819 */ /* 0x000fe40000010207 */
[----:B------:R-:W-:-:S02]  /*4c40*/  LOP3.LUT R2, R0, 0xfffffff8, RZ, 0xc0, !PT ;  /* 0xfffffff800027812 */ /* 0x000fc400078ec0ff */
[----:B------:R-:W-:Y:S02]  /*4c50*/  SHF.L.U32 R6, R6, 0x2, RZ ;  /* 0x0000000206067819 */ /* 0x000fe400000006ff */
[----:B------:R-:W-:Y:S02]  /*4c60*/  IADD3.X R3, PT, PT, RZ, R3, RZ, P3, !PT ;  /* 0x00000003ff037210 */ /* 0x000fe40001ffe4ff */
[----:B------:R-:W-:Y:S02]  /*4c70*/  IADD3 R2, P0, PT, R2, UR40, RZ ;  /* 0x0000002802027c10 */ /* 0x000fe4000ff1e0ff */
[----:B------:R-:W-:Y:S02]  /*4c80*/  LOP3.LUT R6, R6, 0xfffffff8, RZ, 0xc0, !PT ;  /* 0xfffffff806067812 */ /* 0x000fe400078ec0ff */
[----:B------:R-:W-:Y:S02]  /*4c90*/  SHF.L.U64.HI R0, R12, 0x2, R3 ;  /* 0x000000020c007819 */ /* 0x000fe40000010203 */
[----:B------:R-:W-:-:S02]  /*4ca0*/  IADD3.X R3, PT, PT, R13, UR41, RZ, P0, !PT ;  /* 0x000000290d037c10 */ /* 0x000fc400087fe4ff */
[----:B------:R-:W-:Y:S02]  /*4cb0*/  IADD3 R6, P0, PT, R6, UR40, RZ ;  /* 0x0000002806067c10 */ /* 0x000fe4000ff1e0ff */
[----:B------:R-:W-:Y:S01]  /*4cc0*/  SHF.L.U32 R4, R4, 0x2, RZ ;  /* 0x0000000204047819 */ /* 0x000fe200000006ff */
[----:B------:R1:W-:Y:S01]  /*4cd0*/  STG.E.64 desc[UR4][R2.64], R26 ;  /* 0x0000001a02007986 */ /* 0x0003e2000c101b04 */
[----:B------:R-:W-:Y:S02]  /*4ce0*/  IADD3.X R7, PT, PT, R7, UR41, RZ, P0, !PT ;  /* 0x0000002907077c10 */ /* 0x000fe400087fe4ff */
[----:B------:R-:W-:Y:S02]  /*4cf0*/  IADD3 R46, P0, PT, R47, R46, RZ ;  /* 0x0000002e2f2e7210 */ /* 0x000fe40007f1e0ff */
[C---:B------:R-:W-:Y:S02]  /*4d00*/  SHF.L.U64.HI R9, R8.reuse, 0x2, R9 ;  /* 0x0000000208097819 */ /* 0x040fe40000010209 */
[----:B------:R-:W-:-:S02]  /*4d10*/  SHF.L.U32 R8, R8, 0x2, RZ ;  /* 0x0000000208087819 */ /* 0x000fc400000006ff */
[----:B------:R-:W-:Y:S02]  /*4d20*/  SHF.L.U32 R12, R12, 0x2, RZ ;  /* 0x000000020c0c7819 */ /* 0x000fe400000006ff */
[----:B------:R-:W-:Y:S02]  /*4d30*/  LEA.HI.X.SX32 R45, R47, R45, 0x1, P0 ;  /* 0x0000002d2f2d7211 */ /* 0x000fe400000f0eff */
[----:B------:R-:W-:Y:S02]  /*4d40*/  LOP3.LUT R4, R4, 0xfffffff8, RZ, 0xc0, !PT ;  /* 0xfffffff804047812 */ /* 0x000fe400078ec0ff */
[----:B------:R-:W-:Y:S02]  /*4d50*/  ISETP.GE.U32.AND P0, PT, R46, UR44, PT ;  /* 0x0000002c2e007c0c */ /* 0x000fe4000bf06070 */
[----:B------:R-:W-:Y:S02]  /*4d60*/  LOP3.LUT R8, R8, 0xfffffff8, RZ, 0xc0, !PT ;  /* 0xfffffff808087812 */ /* 0x000fe400078ec0ff */
[----:B------:R-:W-:-:S02]  /*4d70*/  LOP3.LUT R12, R12, 0xfffffff8, RZ, 0xc0, !PT ;  /* 0xfffffff80c0c7812 */ /* 0x000fc400078ec0ff */
[----:B------:R-:W-:Y:S02]  /*4d80*/  IADD3 R4, P1, PT, R4, UR40, RZ ;  /* 0x0000002804047c10 */ /* 0x000fe4000ff3e0ff */
[----:B------:R-:W-:Y:S02]  /*4d90*/  ISETP.GE.AND.EX P0, PT, R45, UR45, PT, P0 ;  /* 0x0000002d2d007c0c */ /* 0x000fe4000bf06300 */
[----:B------:R-:W-:Y:S02]  /*4da0*/  IADD3 R8, P2, PT, R8, UR40, RZ ;  /* 0x0000002808087c10 */ /* 0x000fe4000ff5e0ff */
[----:B------:R-:W-:Y:S02]  /*4db0*/  IADD3 R12, P3, PT, R12, UR40, RZ ;  /* 0x000000280c0c7c10 */ /* 0x000fe4000ff7e0ff */
[----:B------:R-:W-:Y:S02]  /*4dc0*/  IADD3.X R5, PT, PT, R5, UR41, RZ, P1, !PT ;  /* 0x0000002905057c10 */ /* 0x000fe40008ffe4ff */
[----:B------:R-:W-:-:S02]  /*4dd0*/  IADD3.X R9, PT, PT, R9, UR41, RZ, P2, !PT ;  /* 0x0000002909097c10 */ /* 0x000fc400097fe4ff */
[----:B------:R-:W-:Y:S01]  /*4de0*/  IADD3.X R13, PT, PT, R0, UR41, RZ, P3, !PT ;  /* 0x00000029000d7c10 */ /* 0x000fe20009ffe4ff */
[----:B------:R1:W-:Y:S04]  /*4df0*/  STG.E.64 desc[UR6][R4.64], R28 ;  /* 0x0000001c04007986 */ /* 0x0003e8000c101b06 */
[----:B------:R1:W-:Y:S04]  /*4e00*/  STG.E.64 desc[UR8][R6.64], R30 ;  /* 0x0000001e06007986 */ /* 0x0003e8000c101b08 */
[----:B------:R1:W-:Y:S04]  /*4e10*/  STG.E.64 desc[UR10][R8.64], R32 ;  /* 0x0000002008007986 */ /* 0x0003e8000c101b0a */
[----:B------:R1:W-:Y:S01]  /*4e20*/  STG.E.64 desc[UR12][R12.64], R10 ;  /* 0x0000000a0c007986 */ /* 0x0003e2000c101b0c */
[----:B------:R-:W-:Y:S05]  /*4e30*/  @!P0 BRA `(.L_x_5601) ;  /* 0xffffffb400088947 */ /* 0x000fea000383ffff */
[----:B------:R-:W-:Y:S05]  /*4e40*/  EXIT ;  /* 0x000000000000794d */ /* 0x000fea0003800000 */
.L_x_5536:
[----:B------:R-:W-:Y:S01]  /*4e50*/  BSSY B0, `(.L_x_5602) ;  /* 0x0000007000007945 */ /* 0x000fe20003800000 */
[----:B------:R-:W-:Y:S02]  /*4e60*/  MOV R12, 0x10 ;  /* 0x00000010000c7802 */ /* 0x000fe40000000f00 */
[----:B------:R-:W-:Y:S02]  /*4e70*/  MOV R11, 0x1f ;  /* 0x0000001f000b7802 */ /* 0x000fe40000000f00 */
[----:B------:R-:W-:-:S07]  /*4e80*/  MOV R15, 0xffffffff ;  /* 0xffffffff000f7802 */ /* 0x000fce0000000f00 */
[----:B0-----:R-:W-:Y:S05]  /*4e90*/  WARPSYNC.COLLECTIVE R15, `(.L_x_5603) ;  /* 0x000000000f087348 */ /* 0x001fea0003c00000 */
[----:B------:R1:W2:Y:S02]  /*4ea0*/  SHFL.BFLY P6, R14, R13, R12, R11 ;  /* 0x0c00000c0d0e7389 */ /* 0x0002a400000c000b */
[----:B012---:R-:W-:Y:S05]  /*4eb0*/  ENDCOLLECTIVE ;  /* 0x000000000000791b */ /* 0x007fea0003800000 */
.L_x_5603:
[----:B------:R-:W-:Y:S05]  /*4ec0*/  BSYNC B0 ;  /* 0x0000000000007941 */ /* 0x000fea0003800000 */
.L_x_5602:
        /* <DEDUP_REMOVED lines=9> */
.L_x_5604:
[----:B------:R-:W-:Y:S01]  /*4f60*/  HFMA2 R12, -RZ, RZ, 0, 2.384185791015625e-07 ;  /* 0x00000004ff0c7431 */ /* 0x000fe200000001ff */
[----:B------:R-:W-:-:S04]  /*4f70*/  FMNMX R0, R13, R14, !PT ;  /* 0x0000000e0d007209 */ /* 0x000fc80007800000 */
[----:B------:R-:W-:-:S07]  /*4f80*/  MOV R13, R0 ;  /* 0x00000000000d7202 */ /* 0x000fce0000000f00 */
[----:B------:R-:W-:Y:S05]  /*4f90*/  WARPSYNC.COLLECTIVE R15, `(.L_x_5605) ;  /* 0x000000000f087348 */ /* 0x000fea0003c00000 */
[----:B------:R0:W1:Y:S02]  /*4fa0*/  SHFL.BFLY P6, R14, R13, R12, R11 ;  /* 0x0c00000c0d0e7389 */ /* 0x00006400000c000b */
[----:B01----:R-:W-:Y:S05]  /*4fb0*/  ENDCOLLECTIVE ;  /* 0x000000000000791b */ /* 0x003fea0003800000 */
.L_x_5605:
[----:B------:R-:W-:Y:S01]  /*4fc0*/  HFMA2 R12, -RZ, RZ, 0, 1.1920928955078125e-07 ;  /* 0x00000002ff0c7431 */ /* 0x000fe200000001ff */
[----:B------:R-:W-:-:S04]  /*4fd0*/  FMNMX R2, R0, R14, !PT ;  /* 0x0000000e00027209 */ /* 0x000fc80007800000 */
[----:B------:R-:W-:-:S07]  /*4fe0*/  MOV R13, R2 ;  /* 0x00000002000d7202 */ /* 0x000fce0000000f00 */
[----:B------:R-:W-:Y:S05]  /*4ff0*/  WARPSYNC.COLLECTIVE R15, `(.L_x_5606) ;  /* 0x000000000f087348 */ /* 0x000fea0003c00000 */
[----:B------:R0:W1:Y:S02]  /*5000*/  SHFL.BFLY P6, R14, R13, R12, R11 ;  /* 0x0c00000c0d0e7389 */ /* 0x00006400000c000b */
[----:B01----:R-:W-:Y:S05]  /*5010*/  ENDCOLLECTIVE ;  /* 0x000000000000791b */ /* 0x003fea0003800000 */
.L_x_5606:
[----:B------:R-:W-:Y:S01]  /*5020*/  HFMA2 R12, -RZ, RZ, 0, 5.9604644775390625e-08 ;  /* 0x00000001ff0c7431 */ /* 0x000fe200000001ff */
[----:B------:R-:W-:-:S04]  /*5030*/  FMNMX R3, R2, R14, !PT ;  /* 0x0000000e02037209 */ /* 0x000fc80007800000 */
[----:B------:R-:W-:-:S07]  /*5040*/  MOV R13, R3 ;  /* 0x00000003000d7202 */ /* 0x000fce0000000f00 */
[----:B------:R-:W-:Y:S05]  /*5050*/  WARPSYNC.COLLECTIVE R15, `(.L_x_5607) ;  /* 0x000000000f087348 */ /* 0x000fea0003c00000 */
[----:B------:R0:W1:Y:S02]  /*5060*/  SHFL.BFLY P6, R14, R13, R12, R11 ;  /* 0x0c00000c0d0e7389 */ /* 0x00006400000c000b */
[----:B01----:R-:W-:Y:S05]  /*5070*/  ENDCOLLECTIVE ;  /* 0x000000000000791b */ /* 0x003fea0003800000 */
.L_x_5607:
        /* <DEDUP_REMOVED lines=37> */
[-C--:B------:R-:W-:Y:S02]  /*52d0*/  FFMA.SAT R17, R2, R51.reuse, 0.5 ;  /* 0x3f00000002117423 */ /* 0x080fe40000002033 */
        /* <DEDUP_REMOVED lines=17> */
[----:B------:R-:W0:Y:S01]  /*53f0*/  MUFU.EX2 R9, R9 ;  /* 0x0000000900097308 */ /* 0x000e220000000800 */
[----:B------:R-:W-:-:S04]  /*5400*/  FFMA.RM R17, R17, R52, 12582913 ;  /* 0x4b40000111117423 */ /* 0x000fc80000004034 */
[----:B------:R-:W-:Y:S01]  /*5410*/  FADD R10, R17, -12583039 ;  /* 0xcb40007f110a7421 */ /* 0x000fe20000000000 */
[----:B-1----:R-:W-:-:S03]  /*5420*/  FMUL R0, R0, R21 ;  /* 0x0000001500007220 */ /* 0x002fc60000400000 */
        /* <DEDUP_REMOVED lines=268> */
.L_x_5608:
[----:B------:R-:W-:Y:S02]  /*64f0*/  HFMA2 R12, -RZ, RZ, 0, 4.76837158203125e-07 ;  /* 0x00000008ff0c7431 */ /* 0x000fe400000001ff */
[----:B------:R-:W-:-:S05]  /*6500*/  FADD R40, R13, R14 ;  /* 0x0000000e0d287221 */ /* 0x000fca0000000000 */
[----:B------:R-:W-:-:S07]  /*6510*/  MOV R13, R40 ;  /* 0x00000028000d7202 */ /* 0x000fce0000000f00 */
[----:B------:R-:W-:Y:S05]  /*6520*/  WARPSYNC.COLLECTIVE R15, `(.L_x_5609) ;  /* 0x000000000f087348 */ /* 0x000fea0003c00000 */
[----:B------:R0:W1:Y:S02]  /*6530*/  SHFL.BFLY P6, R14, R13, R12, R11 ;  /* 0x0c00000c0d0e7389 */ /* 0x00006400000c000b */
[----:B01----:R-:W-:Y:S05]  /*6540*/  ENDCOLLECTIVE ;  /* 0x000000000000791b */ /* 0x003fea0003800000 */
.L_x_5609:
[----:B------:R-:W-:Y:S02]  /*6550*/  HFMA2 R12, -RZ, RZ, 0, 2.384185791015625e-07 ;  /* 0x00000004ff0c7431 */ /* 0x000fe400000001ff */
[----:B------:R-:W-:-:S05]  /*6560*/  FADD R41, R40, R14 ;  /* 0x0000000e28297221 */ /* 0x000fca0000000000 */
[----:B------:R-:W-:-:S07]  /*6570*/  MOV R13, R41 ;  /* 0x00000029000d7202 */ /* 0x000fce0000000f00 */
[----:B------:R-:W-:Y:S05]  /*6580*/  WARPSYNC.COLLECTIVE R15, `(.L_x_5610) ;  /* 0x000000000f087348 */ /* 0x000fea0003c00000 */
[----:B------:R0:W1:Y:S02]  /*6590*/  SHFL.BFLY P6, R14, R13, R12, R11 ;  /* 0x0c00000c0d0e7389 */ /* 0x00006400000c000b */
[----:B01----:R-:W-:Y:S05]  /*65a0*/  ENDCOLLECTIVE ;  /* 0x000000000000791b */ /* 0x003fea0003800000 */
.L_x_5610:
[----:B------:R-:W-:Y:S02]  /*65b0*/  HFMA2 R12, -RZ, RZ, 0, 1.1920928955078125e-07 ;  /* 0x00000002ff0c7431 */ /* 0x000fe400000001ff */
[----:B------:R-:W-:-:S05]  /*65c0*/  FADD R42, R41, R14 ;  /* 0x0000000e292a7221 */ /* 0x000fca0000000000 */
[----:B------:R-:W-:-:S07]  /*65d0*/  MOV R13, R42 ;  /* 0x0000002a000d7202 */ /* 0x000fce0000000f00 */
[----:B------:R-:W-:Y:S05]  /*65e0*/  WARPSYNC.COLLECTIVE R15, `(.L_x_5611) ;  /* 0x000000000f087348 */ /* 0x000fea0003c00000 */
[----:B------:R0:W1:Y:S02]  /*65f0*/  SHFL.BFLY P6, R14, R13, R12, R11 ;  /* 0x0c00000c0d0e7389 */ /* 0x00006400000c000b */
[----:B01----:R-:W-:Y:S05]  /*6600*/  ENDCOLLECTIVE ;  /* 0x000000000000791b */ /* 0x003fea0003800000 */
.L_x_5611:
[----:B------:R-:W-:Y:S02]  /*6610*/  HFMA2 R12, -RZ, RZ, 0, 5.9604644775390625e-08 ;  /* 0x00000001ff0c7431 */ /* 0x000fe400000001ff */
[----:B------:R-:W-:-:S05]  /*6620*/  FADD R43, R42, R14 ;  /* 0x0000000e2a2b7221 */ /* 0x000fca0000000000 */
[----:B------:R-:W-:-:S07]  /*6630*/  MOV R13, R43 ;  /* 0x0000002b000d7202 */ /* 0x000fce0000000f00 */
[----:B------:R-:W-:Y:S05]  /*6640*/  WARPSYNC.COLLECTIVE R15, `(.L_x_5612) ;  /* 0x000000000f087348 */ /* 0x000fea0003c00000 */
[----:B------:R0:W1:Y:S02]  /*6650*/  SHFL.BFLY P6, R14, R13, R12, R11 ;  /* 0x0c00000c0d0e7389 */ /* 0x00006400000c000b */
[----:B01----:R-:W-:Y:S05]  /*6660*/  ENDCOLLECTIVE ;  /* 0x000000000000791b */ /* 0x003fea0003800000 */
.L_x_5612:
[----:B------:R-:W-:Y:S05]  /*6670*/  BRA `(.L_x_5613) ;  /* 0xffffffbc00a47947 */ /* 0x000fea000383ffff */
        .weak           $__internal_110_$__cuda_sm3x_div_rn_noftz_f32_slowpath
        .type           $__internal_110_$__cuda_sm3x_div_rn_noftz_f32_slowpath,@function
        .size           $__internal_110_$__cuda_sm3x_div_rn_noftz_f32_slowpath,(.L_x_8596 - $__internal_110_$__cuda_sm3x_div_rn_noftz_f32_slowpath)
$__internal_110_$__cuda_sm3x_div_rn_noftz_f32_slowpath:
        /* <DEDUP_REMOVED lines=34> */
.L_x_5615:
        /* <DEDUP_REMOVED lines=32> */
[C---:B------:R-:W-:Y:S02]  /*6aa0*/  ISETP.NE.AND P1, PT, R52.reuse, RZ, PT ;  /* 0x000000ff3400720c */ /* 0x040fe40003f25270 */
        /* <DEDUP_REMOVED lines=18> */
.L_x_5622:
[----:B------:R-:W-:-:S04]  /*6bd0*/  LOP3.LUT R4, R4, 0x80000000, RZ, 0xc0, !PT ;  /* 0x8000000004047812 */ /* 0x000fc800078ec0ff */
[----:B------:R-:W-:Y:S01]  /*6be0*/  LOP3.LUT R4, R4, 0x7f800000, RZ, 0xfc, !PT ;  /* 0x7f80000004047812 */ /* 0x000fe200078efcff */
[----:B------:R-:W-:Y:S06]  /*6bf0*/  BRA `(.L_x_5623) ;  /* 0x0000000000047947 */ /* 0x000fec0003800000 */
.L_x_5621:
[----:B------:R-:W-:-:S07]  /*6c00*/  LEA R4, R48, R4, 0x17 ;  /* 0x0000000430047211 */ /* 0x000fce00078eb8ff */
.L_x_5623:
[----:B------:R-:W-:Y:S05]  /*6c10*/  BSYNC.RECONVERGENT B1 ;  /* 0x0000000000017941 */ /* 0x000fea0003800200 */
.L_x_5620:
[----:B------:R-:W-:Y:S05]  /*6c20*/  BRA `(.L_x_5624) ;  /* 0x0000000000207947 */ /* 0x000fea0003800000 */
.L_x_5619:
[----:B------:R-:W-:-:S04]  /*6c30*/  LOP3.LUT R4, R11, 0x80000000, R4, 0x48, !PT ;  /* 0x800000000b047812 */ /* 0x000fc800078e4804 */
[----:B------:R-:W-:Y:S01]  /*6c40*/  LOP3.LUT R4, R4, 0x7f800000, RZ, 0xfc, !PT ;  /* 0x7f80000004047812 */ /* 0x000fe200078efcff */
[----:B------:R-:W-:Y:S06]  /*6c50*/  BRA `(.L_x_5624) ;  /* 0x0000000000147947 */ /* 0x000fec0003800000 */
.L_x_5618:
[----:B------:R-:W-:Y:S01]  /*6c60*/  LOP3.LUT R4, R11, 0x80000000, R4, 0x48, !PT ;  /* 0x800000000b047812 */ /* 0x000fe200078e4804 */
[----:B------:R-:W-:Y:S06]  /*6c70*/  BRA `(.L_x_5624) ;  /* 0x00000000000c7947 */ /* 0x000fec0003800000 */
.L_x_5617:
[----:B------:R-:W0:Y:S01]  /*6c80*/  MUFU.RSQ R4, -QNAN ;  /* 0xffc0000000047908 */ /* 0x000e220000001400 */
[----:B------:R-:W-:Y:S05]  /*6c90*/  BRA `(.L_x_5624) ;  /* 0x0000000000047947 */ /* 0x000fea0003800000 */
.L_x_5616:
[----:B------:R-:W-:-:S07]  /*6ca0*/  FADD.FTZ R4, R4, R11 ;  /* 0x0000000b04047221 */ /* 0x000fce0000010000 */
.L_x_5624:
[----:B------:R-:W-:Y:S05]  /*6cb0*/  BSYNC.RECONVERGENT B0 ;  /* 0x0000000000007941 */ /* 0x000fea0003800200 */
.L_x_5614:
[----:B------:R-:W-:-:S04]  /*6cc0*/  HFMA2 R41, -RZ, RZ, 0, 0 ;  /* 0x00000000ff297431 */ /* 0x000fc800000001ff */
[----:B0-----:R-:W-:Y:S05]  /*6cd0*/  RET.REL.NODEC R40 `(_Z15SoftmaxWarpImplI10DirectLoadIffE11DirectStoreIffEfLi2ELi32ELi32ELi1ELb0EL9Algorithm0EEvT_T0_ll) ;  /* 0xffffff9028c87950 */ /* 0x001fea0003c3ffff */
.L_x_5625:
        /* <DEDUP_REMOVED lines=10> */
.L_x_8596:


//--------------------- .text._Z15SoftmaxWarpImplI10DirectLoadIffE11DirectStoreIffEfLi2ELi30ELi32ELi1ELb1EL9Algorithm0EEvT_T0_ll --------------------------
	.section	.text._Z15SoftmaxWarpImplI10DirectLoadIffE11DirectStoreIffEfLi2ELi30ELi32ELi1ELb1EL9Algorithm0EEvT_T0_ll,"ax",@progbits
	.align	128
        .global         _Z15SoftmaxWarpImplI10DirectLoadIffE11DirectStoreIffEfLi2ELi30ELi32ELi1ELb1EL9Algorithm0EEvT_T0_ll
        .type           _Z15SoftmaxWarpImplI10DirectLoadIffE11DirectStoreIffEfLi2ELi30ELi32ELi1ELb1EL9Algorithm0EEvT_T0_ll,@function
        .size           _Z15SoftmaxWarpImplI10DirectLoadIffE11DirectStoreIffEfLi2ELi30ELi32ELi1ELb1EL9Algorithm0EEvT_T0_ll,(.L_x_8597 - _Z15SoftmaxWarpImplI10DirectLoadIffE11DirectStoreIffEfLi2ELi30ELi32ELi1ELb1EL9Algorithm0EEvT_T0_ll)
        .other          _Z15SoftmaxWarpImplI10DirectLoadIffE11DirectStoreIffEfLi2ELi30ELi32ELi1ELb1EL9Algorithm0EEvT_T0_ll,@"STO_CUDA_ENTRY STV_DEFAULT"
_Z15SoftmaxWarpImplI10DirectLoadIffE11DirectStoreIffEfLi2ELi30ELi32ELi1ELb1EL9Algorithm0EEvT_T0_ll:
.text._Z15SoftmaxWarpImplI10DirectLoadIffE11DirectStoreIffEfLi2ELi30ELi32ELi1ELb1EL9Algorithm0EEvT_T0_ll:
        /* <DEDUP_REMOVED lines=24> */
.L_x_5626:
        /* <DEDUP_REMOVED lines=27> */
[----:B--2---:R-:W-:-:S07]  /*0330*/  IADD3 R38, PT, PT, R66, 0x380, RZ ;  /* 0x0000038042267810 */ /* 0x004fce0007ffe0ff */
.L_x_5718:
[----:B01234-:R-:W1:Y:S01]  /*0340*/  LDC.64 R10, c[0x0][0x388] ;  /* 0x0000e200ff0a7b82 */ /* 0x01fe620000000a00 */
[----:B------:R-:W-:Y:S02]  /*0350*/  ISETP.GE.U32.AND P0, PT, R66, UR40, PT ;  /* 0x0000002842007c0c */ /* 0x000fe4000bf06070 */
[----:B------:R-:W-:Y:S02]  /*0360*/  MOV R73, 0xff800000 ;  /* 0xff80000000497802 */ /* 0x000fe40000000f00 */
[----:B------:R-:W-:Y:S02]  /*0370*/  ISETP.GE.AND.EX P3, PT, RZ, UR41, PT, P0 ;  /* 0x00000029ff007c0c */ /* 0x000fe4000bf66300 */
[----:B------:R-:W-:Y:S01]  /*0380*/  ISETP.GE.U32.AND P0, PT, R64, UR40, PT ;  /* 0x0000002840007c0c */ /* 0x000fe2000bf06070 */
[----:B------:R-:W2:Y:S01]  /*0390*/  LDC.64 R4, c[0x0][0x388] ;  /* 0x0000e200ff047b82 */ /* 0x000ea20000000a00 */
[----:B------:R-:W-:Y:S02]  /*03a0*/  P2R R43, PR, RZ, 0x8 ;  /* 0x00000008ff2b7803 */ /* 0x000fe40000000000 */
[----:B------:R-:W-:-:S02]  /*03b0*/  ISETP.GE.AND.EX P6, PT, RZ, UR41, PT, P0 ;  /* 0x00000029ff007c0c */ /* 0x000fc4000bfc6300 */
[----:B------:R-:W-:Y:S02]  /*03c0*/  ISETP.GE.U32.AND P0, PT, R62, UR40, PT ;  /* 0x000000283e007c0c */ /* 0x000fe4000bf06070 */
[----:B------:R-:W-:Y:S01]  /*03d0*/  MOV R72, 0xff800000 ;  /* 0xff80000000487802 */ /* 0x000fe20000000f00 */
[----:B------:R-:W3:Y:S01]  /*03e0*/  LDC.64 R16, c[0x0][0x388] ;  /* 0x0000e200ff107b82 */ /* 0x000ee20000000a00 */
[----:B------:R-:W-:Y:S02]  /*03f0*/  ISETP.GE.AND.EX P5, PT, RZ, UR41, PT, P0 ;  /* 0x00000029ff007c0c */ /* 0x000fe4000bfa6300 */
[----:B------:R-:W-:Y:S02]  /*0400*/  @!P3 MOV R67, RZ ;  /* 0x000000ff0043b202 */ /* 0x000fe40000000f00 */
[----:B------:R-:W-:Y:S02]  /*0410*/  ISETP.GE.U32.AND P0, PT, R60, UR40, PT ;  /* 0x000000283c007c0c */ /* 0x000fe4000bf06070 */
[----:B------:R-:W-:Y:S01]  /*0420*/  P2R R13, PR, RZ, 0x20 ;  /* 0x00000020ff0d7803 */ /* 0x000fe20000000000 */
[-C--:B-1----:R-:W-:Y:S01]  /*0430*/  @!P3 IMAD R0, R39, R10.reuse, RZ ;  /* 0x0000000a2700b224 */ /* 0x082fe200078e02ff */
[----:B------:R-:W1:Y:S01]  /*0440*/  LDC.64 R30, c[0x0][0x380] ;  /* 0x0000e000ff1e7b82 */ /* 0x000e620000000a00 */
[----:B------:R-:W-:Y:S01]  /*0450*/  @!P3 IMAD.WIDE.U32 R2, R41, R10, R66 ;  /* 0x0000000a2902b225 */ /* 0x000fe200078e0042 */
[----:B------:R-:W-:-:S02]  /*0460*/  @!P6 MOV R65, RZ ;  /* 0x000000ff0041e202 */ /* 0x000fc40000000f00 */
[----:B------:R-:W-:Y:S01]  /*0470*/  ISETP.GE.AND.EX P4, PT, RZ, UR41, PT, P0 ;  /* 0x00000029ff007c0c */ /* 0x000fe2000bf86300 */
[----:B------:R-:W-:Y:S01]  /*0480*/  @!P3 IMAD R11, R41, R11, R0 ;  /* 0x0000000b290bb224 */ /* 0x000fe200078e0200 */
[----:B------:R-:W-:Y:S01]  /*0490*/  @!P5 MOV R63, RZ ;  /* 0x000000ff003fd202 */ /* 0x000fe20000000f00 */
[-C--:B--2---:R-:W-:Y:S01]  /*04a0*/  @!P6 IMAD R6, R39, R4.reuse, RZ ;  /* 0x000000042706e224 */ /* 0x084fe200078e02ff */
[----:B------:R-:W2:Y:S01]  /*04b0*/  LDC.64 R8, c[0x0][0x380] ;  /* 0x0000e000ff087b82 */ /* 0x000ea20000000a00 */
[----:B------:R-:W-:Y:S02]  /*04c0*/  P2R R14, PR, RZ, 0x10 ;  /* 0x00000010ff0e7803 */ /* 0x000fe40000000000 */
[----:B------:R-:W-:Y:S01]  /*04d0*/  @!P3 IADD3 R11, PT, PT, R3, R11, RZ ;  /* 0x0000000b030bb210 */ /* 0x000fe20007ffe0ff */
[C---:B------:R-:W-:Y:S01]  /*04e0*/  @!P6 IMAD R15, R41.reuse, R5, R6 ;  /* 0x00000005290fe224 */ /* 0x040fe200078e0206 */
[----:B------:R-:W-:Y:S01]  /*04f0*/  P2R R0, PR, RZ, 0x40 ;  /* 0x00000040ff007803 */ /* 0x000fe20000000000 */
[----:B------:R-:W-:Y:S01]  /*0500*/  @!P6 IMAD.WIDE.U32 R4, R41, R4, R64 ;  /* 0x000000042904e225 */ /* 0x000fe200078e0040 */
[----:B------:R-:W-:Y:S01]  /*0510*/  @!P3 LEA.HI R10, P1, R11, R2, RZ, 0x1 ;  /* 0x000000020b0ab211 */ /* 0x000fe200078308ff */
[----:B------:R-:W4:Y:S01]  /*0520*/  LDC.64 R74, c[0x0][0x380] ;  /* 0x0000e000ff4a7b82 */ /* 0x000f220000000a00 */
[----:B------:R-:W-:Y:S01]  /*0530*/  @!P4 MOV R61, RZ ;  /* 0x000000ff003dc202 */ /* 0x000fe20000000f00 */
[----:B---3--:R-:W-:Y:S01]  /*0540*/  @!P5 IMAD R6, R39, R16, RZ ;  /* 0x000000102706d224 */ /* 0x008fe200078e02ff */
[----:B------:R-:W-:-:S02]  /*0550*/  @!P3 SHF.L.U32 R7, R10, 0x2, RZ ;  /* 0x000000020a07b819 */ /* 0x000fc400000006ff */
[----:B------:R-:W-:Y:S01]  /*0560*/  @!P6 IADD3 R15, PT, PT, R15, R5, RZ ;  /* 0x000000050f0fe210 */ /* 0x000fe20007ffe0ff */
[----:B------:R-:W-:Y:S01]  /*0570*/  @!P5 IMAD R19, R41, R17, R6 ;  /* 0x000000112913d224 */ /* 0x000fe200078e0206 */
[----:B------:R-:W-:Y:S01]  /*0580*/  @!P3 LOP3.LUT R7, R7, 0xfffffff8, RZ, 0xc0, !PT ;  /* 0xfffffff80707b812 */ /* 0x000fe200078ec0ff */
[----:B------:R-:W3:Y:S01]  /*0590*/  LDC.64 R2, c[0x0][0x388] ;  /* 0x0000e200ff027b82 */ /* 0x000ee20000000a00 */
[----:B------:R-:W-:Y:S02]  /*05a0*/  @!P3 IADD3.X R11, PT, PT, RZ, R11, RZ, P1, !PT ;  /* 0x0000000bff0bb210 */ /* 0x000fe40000ffe4ff */
[----:B-1----:R-:W-:Y:S01]  /*05b0*/  @!P3 IADD3 R30, P1, PT, R7, R30, RZ ;  /* 0x0000001e071eb210 */ /* 0x002fe20007f3e0ff */
[----:B------:R-:W-:Y:S01]  /*05c0*/  @!P5 IMAD.WIDE.U32 R6, R41, R16, R62 ;  /* 0x000000102906d225 */ /* 0x000fe200078e003e */
[----:B------:R-:W-:Y:S02]  /*05d0*/  @!P6 LEA.HI R20, P2, R15, R4, RZ, 0x1 ;  /* 0x000000040f14e211 */ /* 0x000fe400078508ff */
[----:B------:R-:W-:Y:S01]  /*05e0*/  @!P3 SHF.L.U64.HI R10, R10, 0x2, R11 ;  /* 0x000000020a0ab819 */ /* 0x000fe2000001020b */
[----:B------:R-:W1:Y:S01]  /*05f0*/  LDC.64 R16, c[0x0][0x380] ;  /* 0x0000e000ff107b82 */ /* 0x000e620000000a00 */
[----:B------:R-:W-:-:S02]  /*0600*/  @!P6 IADD3.X R15, PT, PT, RZ, R15, RZ, P2, !PT ;  /* 0x0000000fff0fe210 */ /* 0x000fc400017fe4ff */
[C---:B------:R-:W-:Y:S02]  /*0610*/  @!P6 SHF.L.U32 R11, R20.reuse, 0x2, RZ ;  /* 0x00000002140be819 */ /* 0x040fe400000006ff */
[----:B------:R-:W-:Y:S01]  /*0620*/  @!P6 SHF.L.U64.HI R20, R20, 0x2, R15 ;  /* 0x000000021414e819 */ /* 0x000fe2000001020f */
[----:B------:R-:W-:Y:S01]  /*0630*/  @!P5 IMAD.IADD R15, R19, 0x1, R7 ;  /* 0x00000001130fd824 */ /* 0x000fe200078e0207 */
[----:B------:R-:W-:Y:S01]  /*0640*/  @!P3 IADD3.X R31, PT, PT, R10, R31, RZ, P1, !PT ;  /* 0x0000001f0a1fb210 */ /* 0x000fe20000ffe4ff */
[----:B------:R-:W5:Y:S01]  /*0650*/  LDC.64 R4, c[0x0][0x388] ;  /* 0x0000e200ff047b82 */ /* 0x000f620000000a00 */
[----:B------:R-:W-:Y:S02]  /*0660*/  @!P6 LOP3.LUT R11, R11, 0xfffffff8, RZ, 0xc0, !PT ;  /* 0xfffffff80b0be812 */ /* 0x000fe400078ec0ff */
[----:B------:R-:W-:Y:S02]  /*0670*/  ISETP.GE.U32.AND P2, PT, R58, UR40, PT ;  /* 0x000000283a007c0c */ /* 0x000fe4000bf46070 */
[----:B------:R-:W-:-:S02]  /*0680*/  @!P5 LEA.HI R10, P1, R15, R6, RZ, 0x1 ;  /* 0x000000060f0ad211 */ /* 0x000fc400078308ff */
[----:B--2---:R-:W-:Y:S01]  /*0690*/  @!P6 IADD3 R8, P0, PT, R11, R8, RZ ;  /* 0x000000080b08e210 */ /* 0x004fe20007f1e0ff */
[-C--:B---3--:R-:W-:Y:S01]  /*06a0*/  @!P4 IMAD R12, R39, R2.reuse, RZ ;  /* 0x00000002270cc224 */ /* 0x088fe200078e02ff */
[----:B------:R-:W-:Y:S01]  /*06b0*/  ISETP.GE.AND.EX P3, PT, RZ, UR41, PT, P2 ;  /* 0x00000029ff007c0c */ /* 0x000fe2000bf66320 */
[----:B------:R-:W2:Y:S01]  /*06c0*/  LDC.64 R18, c[0x0][0x380] ;  /* 0x0000e000ff127b82 */ /* 0x000ea20000000a00 */
[----:B------:R-:W-:Y:S01]  /*06d0*/  @!P5 SHF.L.U32 R11, R10, 0x2, RZ ;  /* 0x000000020a0bd819 */ /* 0x000fe200000006ff */
[C---:B------:R-:W-:Y:S01]  /*06e0*/  @!P4 IMAD R21, R41.reuse, R3, R12 ;  /* 0x000000032915c224 */ /* 0x040fe200078e020c */
[----:B------:R-:W-:Y:S01]  /*06f0*/  @!P5 IADD3.X R15, PT, PT, RZ, R15, RZ, P1, !PT ;  /* 0x0000000fff0fd210 */ /* 0x000fe20000ffe4ff */
[----:B------:R-:W-:Y:S01]  /*0700*/  @!P4 IMAD.WIDE.U32 R6, R41, R2, R60 ;  /* 0x000000022906c225 */ /* 0x000fe200078e003c */
[----:B------:R-:W-:Y:S02]  /*0710*/  @!P5 LOP3.LUT R11, R11, 0xfffffff8, RZ, 0xc0, !PT ;  /* 0xfffffff80b0bd812 */ /* 0x000fe400078ec0ff */
[----:B------:R-:W-:Y:S01]  /*0720*/  @!P6 IADD3.X R9, PT, PT, R20, R9, RZ, P0, !PT ;  /* 0x000000091409e210 */ /* 0x000fe200007fe4ff */
[----:B------:R-:W3:Y:S01]  /*0730*/  LDC.64 R2, c[0x0][0x388] ;  /* 0x0000e200ff027b82 */ /* 0x000ee20000000a00 */
[----:B------:R-:W-:-:S02]  /*0740*/  @!P5 SHF.L.U64.HI R10, R10, 0x2, R15 ;  /* 0x000000020a0ad819 */ /* 0x000fc4000001020f */
[----:B-1----:R-:W-:Y:S02]  /*0750*/  @!P5 IADD3 R16, P0, PT, R11, R16, RZ ;  /* 0x000000100b10d210 */ /* 0x002fe40007f1e0ff */
[----:B------:R-:W-:Y:S01]  /*0760*/  @!P4 IADD3 R11, PT, PT, R21, R7, RZ ;  /* 0x00000007150bc210 */ /* 0x000fe20007ffe0ff */
[----:B-----5:R-:W-:Y:S01]  /*0770*/  @!P3 IMAD R20, R39, R4, RZ ;  /* 0x000000042714b224 */ /* 0x020fe200078e02ff */
[----:B------:R-:W-:Y:S02]  /*0780*/  @!P5 IADD3.X R17, PT, PT, R10, R17, RZ, P0, !PT ;  /* 0x000000110a11d210 */ /* 0x000fe400007fe4ff */
[----:B------:R-:W-:Y:S01]  /*0790*/  @!P4 LEA.HI R10, P0, R11, R6, RZ, 0x1 ;  /* 0x000000060b0ac211 */ /* 0x000fe200078108ff */
[----:B------:R-:W-:Y:S01]  /*07a0*/  @!P3 IMAD R15, R41, R5, R20 ;  /* 0x00000005290fb224 */ /* 0x000fe200078e0214 */
[----:B------:R-:W-:Y:S01]  /*07b0*/  ISETP.GE.U32.AND P1, PT, R56, UR40, PT ;  /* 0x0000002838007c0c */ /* 0x000fe2000bf26070 */
[----:B------:R-:W1:Y:S01]  /*07c0*/  LDC.64 R20, c[0x0][0x380] ;  /* 0x0000e000ff147b82 */ /* 0x000e620000000a00 */
[----:B------:R-:W-:-:S02]  /*07d0*/  @!P3 MOV R59, RZ ;  /* 0x000000ff003bb202 */ /* 0x000fc40000000f00 */
[C---:B------:R-:W-:Y:S02]  /*07e0*/  @!P4 SHF.L.U32 R7, R10.reuse, 0x2, RZ ;  /* 0x000000020a07c819 */ /* 0x040fe400000006ff */
[----:B------:R-:W-:Y:S01]  /*07f0*/  ISETP.GE.AND.EX P1, PT, RZ, UR41, PT, P1 ;  /* 0x00000029ff007c0c */ /* 0x000fe2000bf26310 */
[----:B------:R-:W-:Y:S01]  /*0800*/  @!P3 IMAD.WIDE.U32 R4, R41, R4, R58 ;  /* 0x000000042904b225 */ /* 0x000fe200078e003a */
[----:B------:R-:W-:Y:S02]  /*0810*/  @!P4 IADD3.X R11, PT, PT, RZ, R11, RZ, P0, !PT ;  /* 0x0000000bff0bc210 */ /* 0x000fe400007fe4ff */
[----:B------:R-:W-:Y:S02]  /*0820*/  @!P4 LOP3.LUT R7, R7, 0xfffffff8, RZ, 0xc0, !PT ;  /* 0xfffffff80707c812 */ /* 0x000fe400078ec0ff */
[----:B------:R-:W-:Y:S02]  /*0830*/  @!P4 SHF.L.U64.HI R10, R10, 0x2, R11 ;  /* 0x000000020a0ac819 */ /* 0x000fe4000001020b */
[----:B--2---:R-:W-:-:S02]  /*0840*/  @!P4 IADD3 R18, P0, PT, R7, R18, RZ ;  /* 0x000000120712c210 */ /* 0x004fc40007f1e0ff */
[----:B------:R-:W-:Y:S02]  /*0850*/  @!P3 IADD3 R7, PT, PT, R15, R5, RZ ;  /* 0x000000050f07b210 */ /* 0x000fe40007ffe0ff */
[----:B------:R-:W-:Y:S01]  /*0860*/  @!P4 IADD3.X R19, PT, PT, R10, R19, RZ, P0, !PT ;  /* 0x000000130a13c210 */ /* 0x000fe200007fe4ff */
[----:B---3--:R-:W-:Y:S01]  /*0870*/  @!P1 IMAD R22, R39, R2, RZ ;  /* 0x0000000227169224 */ /* 0x008fe200078e02ff */
[----:B------:R-:W-:Y:S02]  /*0880*/  @!P3 LEA.HI R4, P0, R7, R4, RZ, 0x1 ;  /* 0x000000040704b211 */ /* 0x000fe400078108ff */
[----:B------:R-:W-:Y:S01]  /*0890*/  @!P1 MOV R57, RZ ;  /* 0x000000ff00399202 */ /* 0x000fe20000000f00 */
[C---:B------:R-:W-:Y:S01]  /*08a0*/  @!P1 IMAD R11, R41.reuse, R3, R22 ;  /* 0x00000003290b9224 */ /* 0x040fe200078e0216 */
[----:B------:R-:W-:Y:S01]  /*08b0*/  @!P3 SHF.L.U32 R5, R4, 0x2, RZ ;  /* 0x000000020405b819 */ /* 0x000fe200000006ff */
[----:B------:R-:W2:Y:S01]  /*08c0*/  LDC.64 R22, c[0x0][0x380] ;  /* 0x0000e000ff167b82 */ /* 0x000ea20000000a00 */
[----:B------:R-:W-:Y:S01]  /*08d0*/  @!P3 IADD3.X R7, PT, PT, RZ, R7, RZ, P0, !PT ;  /* 0x00000007ff07b210 */ /* 0x000fe200007fe4ff */
[----:B------:R-:W-:Y:S01]  /*08e0*/  @!P1 IMAD.WIDE.U32 R2, R41, R2, R56 ;  /* 0x0000000229029225 */ /* 0x000fe200078e0038 */
[----:B------:R-:W-:-:S02]  /*08f0*/  @!P3 LOP3.LUT R5, R5, 0xfffffff8, RZ, 0xc0, !PT ;  /* 0xfffffff80505b812 */ /* 0x000fc400078ec0ff */
[----:B------:R-:W-:Y:S02]  /*0900*/  @!P3 SHF.L.U64.HI R4, R4, 0x2, R7 ;  /* 0x000000020404b819 */ /* 0x000fe40000010207 */
[----:B-1----:R-:W-:Y:S02]  /*0910*/  @!P3 IADD3 R20, P0, PT, R5, R20, RZ ;  /* 0x000000140514b210 */ /* 0x002fe40007f1e0ff */
[----:B------:R-:W-:Y:S02]  /*0920*/  @!P1 IADD3 R5, PT, PT, R11, R3, RZ ;  /* 0x000000030b059210 */ /* 0x000fe40007ffe0ff */
[----:B------:R-:W-:Y:S01]  /*0930*/  @!P3 IADD3.X R21, PT, PT, R4, R21, RZ, P0, !PT ;  /* 0x000000150415b210 */ /* 0x000fe200007fe4ff */
[----:B------:R-:W1:Y:S01]  /*0940*/  LDC.64 R10, c[0x0][0x388] ;  /* 0x0000e200ff0a7b82 */ /* 0x000e620000000a00 */
[----:B------:R-:W-:Y:S02]  /*0950*/  @!P1 LEA.HI R2, P0, R5, R2, RZ, 0x1 ;  /* 0x0000000205029211 */ /* 0x000fe400078108ff */
[----:B------:R-:W-:-:S02]  /*0960*/  P2R R6, PR, RZ, 0x2 ;  /* 0x00000002ff067803 */ /* 0x000fc40000000000 */
[----:B------:R-:W-:Y:S01]  /*0970*/  @!P1 IADD3.X R5, PT, PT, RZ, R5, RZ, P0, !PT ;  /* 0x00000005ff059210 */ /* 0x000fe200007fe4ff */
[C---:B------:R-:W-:Y:S01]  /*0980*/  @!P1 IMAD.SHL.U32 R3, R2.reuse, 0x4, RZ ;  /* 0x0000000402039824 */ /* 0x040fe200078e00ff */
[----:B------:R-:W-:Y:S02]  /*0990*/  P2R R12, PR, RZ, 0x8 ;  /* 0x00000008ff0c7803 */ /* 0x000fe40000000000 */
[----:B------:R-:W-:Y:S02]  /*09a0*/  @!P1 SHF.L.U64.HI R2, R2, 0x2, R5 ;  /* 0x0000000202029819 */ /* 0x000fe40000010205 */
[----:B------:R-:W-:Y:S01]  /*09b0*/  @!P1 LOP3.LUT R3, R3, 0xfffffff8, RZ, 0xc0, !PT ;  /* 0xfffffff803039812 */ /* 0x000fe200078ec0ff */
[----:B------:R-:W3:Y:S03]  /*09c0*/  LDC.64 R4, c[0x0][0x380] ;  /* 0x0000e000ff047b82 */ /* 0x000ee60000000a00 */
[----:B--2---:R-:W-:-:S04]  /*09d0*/  @!P1 IADD3 R22, P0, PT, R3, R22, RZ ;  /* 0x0000001603169210 */ /* 0x004fc80007f1e0ff */
[----:B------:R-:W-:Y:S02]  /*09e0*/  @!P1 IADD3.X R23, PT, PT, R2, R23, RZ, P0, !PT ;  /* 0x0000001702179210 */ /* 0x000fe400007fe4ff */
[----:B------:R-:W-:-:S04]  /*09f0*/  ISETP.GE.U32.AND P0, PT, R54, UR40, PT ;  /* 0x0000002836007c0c */ /* 0x000fc8000bf06070 */
        /* <DEDUP_REMOVED lines=12> */
[----:B---3--:R-:W-:-:S04]  /*0ac0*/  @!P1 IADD3 R24, P0, PT, R25, R4, RZ ;  /* 0x0000000419189210 */ /* 0x008fc80007f1e0ff */
[----:B------:R-:W-:Y:S02]  /*0ad0*/  @!P1 IADD3.X R25, PT, PT, R2, R5, RZ, P0, !PT ;  /* 0x0000000502199210 */ /* 0x000fe400007fe4ff */
[----:B------:R-:W1:Y:S01]  /*0ae0*/  LDC.64 R2, c[0x0][0x388] ;  /* 0x0000e200ff027b82 */ /* 0x000e620000000a00 */
[----:B------:R-:W-:-:S04]  /*0af0*/  ISETP.GE.U32.AND P0, PT, R52, UR40, PT ;  /* 0x0000002834007c0c */ /* 0x000fc8000bf06070 */
[----:B------:R-:W-:-:S04]  /*0b00*/  ISETP.GE.AND.EX P1, PT, RZ, UR41, PT, P0 ;  /* 0x00000029ff007c0c */ /* 0x000fc8000bf26300 */
[----:B------:R-:W-:-:S09]  /*0b10*/  P2R R47, PR, RZ, 0x2 ;  /* 0x00000002ff2f7803 */ /* 0x000fd20000000000 */
[----:B------:R-:W-:Y:S01]  /*0b20*/  @!P1 MOV R53, RZ ;  /* 0x000000ff00359202 */ /* 0x000fe20000000f00 */
[----:B-1----:R-:W-:-:S04]  /*0b30*/  @!P1 IMAD R4, R39, R2, RZ ;  /* 0x0000000227049224 */ /* 0x002fc800078e02ff */
[C---:B------:R-:W-:Y:S02]  /*0b40*/  @!P1 IMAD R5, R41.reuse, R3, R4 ;  /* 0x0000000329059224 */ /* 0x040fe400078e0204 */
[----:B------:R-:W-:-:S05]  /*0b50*/  @!P1 IMAD.WIDE.U32 R2, R41, R2, R52 ;  /* 0x0000000229029225 */ /* 0x000fca00078e0034 */
        /* <DEDUP_REMOVED lines=24> */
[----:B-1----:R-:W-:-:S05]  /*0ce0*/  @!P0 IADD3 R28, P1, PT, R29, R4, RZ ;  /* 0x000000041d1c8210 */ /* 0x002fca0007f3e0ff */
[----:B------:R-:W-:Y:S01]  /*0cf0*/  @!P0 IMAD.X R29, R2, 0x1, R5, P1 ;  /* 0x00000001021d8824 */ /* 0x000fe200008e0605 */
[----:B------:R-:W-:Y:S01]  /*0d00*/  ISETP.GE.U32.AND P1, PT, R48, UR40, PT ;  /* 0x0000002830007c0c */ /* 0x000fe2000bf26070 */
[----:B------:R-:W1:Y:S03]  /*0d10*/  LDC.64 R2, c[0x0][0x388] ;  /* 0x0000e200ff027b82 */ /* 0x000e660000000a00 */
        /* <DEDUP_REMOVED lines=18> */
[----:B------:R-:W-:Y:S02]  /*0e40*/  ISETP.GE.AND.EX P2, PT, RZ, UR41, PT, P2 ;  /* 0x00000029ff007c0c */ /* 0x000fe4000bf46320 */
[----:B------:R-:W-:Y:S02]  /*0e50*/  MOV R7, 0xff800000 ;  /* 0xff80000000077802 */ /* 0x000fe40000000f00 */
[----:B------:R-:W-:-:S09]  /*0e60*/  P2R R45, PR, RZ, 0x4 ;  /* 0x00000004ff2d7803 */ /* 0x000fd20000000000 */
[----:B------:R-:W-:Y:S01]  /*0e70*/  @!P2 MOV R3, RZ ;  /* 0x000000ff0003a202 */ /* 0x000fe20000000f00 */
[----:B-1----:R-:W-:-:S04]  /*0e80*/  @!P2 IMAD R2, R39, R4, RZ ;  /* 0x000000042702a224 */ /* 0x002fc800078e02ff */
[----:B------:R-:W-:Y:S01]  /*0e90*/  @!P2 IMAD R5, R41, R5, R2 ;  /* 0x000000052905a224 */ /* 0x000fe200078e0202 */
[----:B------:R-:W-:-:S05]  /*0ea0*/  @!P2 MOV R2, R46 ;  /* 0x0000002e0002a202 */ /* 0x000fca0000000f00 */
        /* <DEDUP_REMOVED lines=21> */
[----:B------:R-:W-:-:S04]  /*1000*/  @!P3 IADD3 R5, PT, PT, R5, R3, RZ ;  /* 0x000000030505b210 */ /* 0x000fc80007ffe0ff */
[----:B------:R-:W-:-:S04]  /*1010*/  @!P3 LEA.HI R2, P4, R5, R2, RZ, 0x1 ;  /* 0x000000020502b211 */ /* 0x000fc800078908ff */
[C---:B------:R-:W-:Y:S02]  /*1020*/  @!P3 SHF.L.U32 R3, R2.reuse, 0x2, RZ ;  /* 0x000000020203b819 */ /* 0x040fe400000006ff */
[----:B------:R-:W-:Y:S02]  /*1030*/  @!P3 IADD3.X R5, PT, PT, RZ, R5, RZ, P4, !PT ;  /* 0x00000005ff05b210 */ /* 0x000fe400027fe4ff */
[----:B------:R-:W-:Y:S02]  /*1040*/  @!P3 LOP3.LUT R3, R3, 0xfffffff8, RZ, 0xc0, !PT ;  /* 0xfffffff80303b812 */ /* 0x000fe400078ec0ff */
[----:B------:R-:W-:Y:S02]  /*1050*/  @!P3 SHF.L.U64.HI R2, R2, 0x2, R5 ;  /* 0x000000020202b819 */ /* 0x000fe40000010205 */
[----:B----4-:R-:W-:-:S05]  /*1060*/  @!P3 IADD3 R74, P4, PT, R3, R74, RZ ;  /* 0x0000004a034ab210 */ /* 0x010fca0007f9e0ff */
[----:B------:R-:W-:Y:S01]  /*1070*/  @!P3 IMAD.X R75, R2, 0x1, R75, P4 ;  /* 0x00000001024bb824 */ /* 0x000fe200020e064b */
[----:B------:R-:W-:Y:S01]  /*1080*/  ISETP.GE.U32.AND P4, PT, R42, UR40, PT ;  /* 0x000000282a007c0c */ /* 0x000fe2000bf86070 */
[----:B------:R-:W1:Y:S01]  /*1090*/  LDC.64 R2, c[0x0][0x388] ;  /* 0x0000e200ff027b82 */ /* 0x000e620000000a00 */
[----:B------:R-:W-:Y:S02]  /*10a0*/  ISETP.NE.AND P3, PT, R12, RZ, PT ;  /* 0x000000ff0c00720c */ /* 0x000fe40003f65270 */
[----:B------:R-:W-:-:S04]  /*10b0*/  ISETP.GE.AND.EX P4, PT, RZ, UR41, PT, P4 ;  /* 0x00000029ff007c0c */ /* 0x000fc8000bf86340 */
        /* <DEDUP_REMOVED lines=19> */
[----:B------:R-:W-:Y:S01]  /*11f0*/  P2R R53, PR, RZ, 0x10 ;  /* 0x00000010ff357803 */ /* 0x000fe20000000000 */
[----:B------:R-:W2:Y:S01]  /*1200*/  LDC.64 R14, c[0x0][0x380] ;  /* 0x0000e000ff0e7b82 */ /* 0x000ea20000000a00 */
[----:B------:R-:W-:-:S02]  /*1210*/  ISETP.NE.AND P4, PT, R13, RZ, PT ;  /* 0x000000ff0d00720c */ /* 0x000fc40003f85270 */
[----:B------:R-:W-:Y:S02]  /*1220*/  P2R R57, PR, RZ, 0x20 ;  /* 0x00000020ff397803 */ /* 0x000fe40000000000 */
[----:B------:R-:W-:Y:S02]  /*1230*/  P2R R55, PR, RZ, 0x10 ;  /* 0x00000010ff377803 */ /* 0x000fe40000000000 */
[----:B------:R-:W-:-:S03]  /*1240*/  ISETP.NE.AND P4, PT, R0, RZ, PT ;  /* 0x000000ff0000720c */ /* 0x000fc60003f85270 */
[----:B------:R-:W-:Y:S02]  /*1250*/  @!P5 MOV R4, R40 ;  /* 0x000000280004d202 */ /* 0x000fe40000000f00 */
[----:B------:R-:W-:Y:S01]  /*1260*/  @!P5 MOV R5, RZ ;  /* 0x000000ff0005d202 */ /* 0x000fe20000000f00 */
[----:B-1----:R-:W-:-:S04]  /*1270*/  @!P5 IMAD R0, R39, R2, RZ ;  /* 0x000000022700d224 */ /* 0x002fc800078e02ff */
[----:B------:R-:W-:-:S03]  /*1280*/  @!P5 IMAD R13, R41, R3, R0 ;  /* 0x00000003290dd224 */ /* 0x000fc600078e0200 */
[----:B------:R-:W-:Y:S01]  /*1290*/  @!P4 R2UR UR6, R36 ;  /* 0x000000002406c2ca */ /* 0x000fe200000e0000 */
[----:B------:R-:W-:Y:S01]  /*12a0*/  @!P5 IMAD.WIDE.U32 R2, R41, R2, R4 ;  /* 0x000000022902d225 */ /* 0x000fe200078e0004 */
[----:B------:R-:W-:-:S04]  /*12b0*/  @!P4 R2UR UR7, R37 ;  /* 0x000000002507c2ca */ /* 0x000fc800000e0000 */
[----:B------:R-:W-:-:S04]  /*12c0*/  @!P5 IADD3 R5, PT, PT, R13, R3, RZ ;  /* 0x000000030d05d210 */ /* 0x000fc80007ffe0ff */
[----:B------:R-:W-:-:S04]  /*12d0*/  @!P5 LEA.HI R0, P6, R5, R2, RZ, 0x1 ;  /* 0x000000020500d211 */ /* 0x000fc800078d08ff */
[C---:B------:R-:W-:Y:S01]  /*12e0*/  @!P5 SHF.L.U32 R3, R0.reuse, 0x2, RZ ;  /* 0x000000020003d819 */ /* 0x040fe200000006ff */
[----:B------:R1:W3:Y:S01]  /*12f0*/  @!P4 LDG.E.64 R72, desc[UR6][R8.64] ;  /* 0x000000060848c981 */ /* 0x0002e2000c1e1b00 */
[----:B------:R-:W-:Y:S02]  /*1300*/  @!P5 IADD3.X R5, PT, PT, RZ, R5, RZ, P6, !PT ;  /* 0x00000005ff05d210 */ /* 0x000fe400037fe4ff */
[----:B------:R-:W-:Y:S02]  /*1310*/  @!P5 LOP3.LUT R3, R3, 0xfffffff8, RZ, 0xc0, !PT ;  /* 0xfffffff80303d812 */ /* 0x000fe400078ec0ff */
[----:B------:R-:W-:Y:S02]  /*1320*/  @!P5 SHF.L.U64.HI R0, R0, 0x2, R5 ;  /* 0x000000020000d819 */ /* 0x000fe40000010205 */
[----:B--2---:R-:W-:Y:S02]  /*1330*/  @!P5 IADD3 R14, P6, PT, R3, R14, RZ ;  /* 0x0000000e030ed210 */ /* 0x004fe40007fde0ff */
[----:B------:R-:W2:Y:S02]  /*1340*/  LDC.64 R2, c[0x0][0x388] ;  /* 0x0000e200ff027b82 */ /* 0x000ea40000000a00 */
[----:B------:R-:W-:-:S02]  /*1350*/  @!P5 IADD3.X R15, PT, PT, R0, R15, RZ, P6, !PT ;  /* 0x0000000f000fd210 */ /* 0x000fc400037fe4ff */
[----:B------:R-:W-:Y:S02]  /*1360*/  ISETP.NE.AND P5, PT, R43, RZ, PT ;  /* 0x000000ff2b00720c */ /* 0x000fe40003fa5270 */
[----:B------:R-:W-:-:S04]  /*1370*/  ISETP.GE.U32.AND P6, PT, R38, UR40, PT ;  /* 0x0000002826007c0c */ /* 0x000fc8000bfc6070 */
[----:B------:R-:W-:-:S07]  /*1380*/  ISETP.GE.AND.EX P6, PT, RZ, UR41, PT, P6 ;  /* 0x00000029ff007c0c */ /* 0x000fce000bfc6360 */
[----:B------:R-:W-:Y:S02]  /*1390*/  @!P5 R2UR UR4, R36 ;  /* 0x000000002404d2ca */ /* 0x000fe400000e0000 */
[----:B------:R-:W-:-:S04]  /*13a0*/  @!P5 R2UR UR5, R37 ;  /* 0x000000002505d2ca */ /* 0x000fc800000e0000 */
[----:B------:R-:W-:Y:S01]  /*13b0*/  @!P6 MOV R4, R38 ;  /* 0x000000260004e202 */ /* 0x000fe20000000f00 */
[----:B--2---:R-:W-:Y:S01]  /*13c0*/  @!P6 IMAD R0, R39, R2, RZ ;  /* 0x000000022700e224 */ /* 0x004fe200078e02ff */
[----:B------:R-:W-:-:S03]  /*13d0*/  @!P6 MOV R5, RZ ;  /* 0x000000ff0005e202 */ /* 0x000fc60000000f00 */
[C---:B------:R-:W-:Y:S02]  /*13e0*/  @!P6 IMAD R13, R41.reuse, R3, R0 ;  /* 0x00000003290de224 */ /* 0x040fe400078e0200 */
[----:B------:R-:W-:Y:S02]  /*13f0*/  @!P6 IMAD.WIDE.U32 R2, R41, R2, R4 ;  /* 0x000000022902e225 */ /* 0x000fe400078e0004 */
[----:B------:R-:W2:Y:S03]  /*1400*/  @!P5 LDG.E.64 R6, desc[UR4][R30.64] ;  /* 0x000000041e06d981 */ /* 0x000ea6000c1e1b00 */
[----:B------:R-:W-:-:S04]  /*1410*/  @!P6 IADD3 R13, PT, PT, R13, R3, RZ ;  /* 0x000000030d0de210 */ /* 0x000fc80007ffe0ff */
[----:B------:R-:W-:Y:S02]  /*1420*/  @!P6 LEA.HI R0, P0, R13, R2, RZ, 0x1 ;  /* 0x000000020d00e211 */ /* 0x000fe400078108ff */
[----:B------:R-:W4:Y:S02]  /*1430*/  LDC.64 R2, c[0x0][0x380] ;  /* 0x0000e000ff027b82 */ /* 0x000f240000000a00 */
[----:B------:R-:W-:Y:S02]  /*1440*/  @!P6 IADD3.X R13, PT, PT, RZ, R13, RZ, P0, !PT ;  /* 0x0000000dff0de210 */ /* 0x000fe400007fe4ff */
[C---:B------:R-:W-:Y:S02]  /*1450*/  @!P6 SHF.L.U32 R5, R0.reuse, 0x2, RZ ;  /* 0x000000020005e819 */ /* 0x040fe400000006ff */
[----:B------:R-:W-:Y:S02]  /*1460*/  @!P6 SHF.L.U64.HI R0, R0, 0x2, R13 ;  /* 0x000000020000e819 */ /* 0x000fe4000001020d */
[----:B------:R-:W-:-:S02]  /*1470*/  MOV R13, 0xff800000 ;  /* 0xff800000000d7802 */ /* 0x000fc40000000f00 */
[----:B------:R-:W-:Y:S02]  /*1480*/  @!P6 LOP3.LUT R5, R5, 0xfffffff8, RZ, 0xc0, !PT ;  /* 0xfffffff80505e812 */ /* 0x000fe400078ec0ff */
[----:B------:R-:W-:Y:S02]  /*1490*/  MOV R4, 0xff800000 ;  /* 0xff80000000047802 */ /* 0x000fe40000000f00 */
[----:B----4-:R-:W-:Y:S02]  /*14a0*/  @!P6 IADD3 R2, P0, PT, R5, R2, RZ ;  /* 0x000000020502e210 */ /* 0x010fe40007f1e0ff */
[----:B------:R-:W-:Y:S02]  /*14b0*/  MOV R5, 0xff800000 ;  /* 0xff80000000057802 */ /* 0x000fe40000000f00 */
[----:B------:R-:W-:Y:S01]  /*14c0*/  MOV R71, 0xff800000 ;  /* 0xff80000000477802 */ /* 0x000fe20000000f00 */
[----:B------:R-:W-:Y:S01]  /*14d0*/  @!P6 IMAD.X R3, R0, 0x1, R3, P0 ;  /* 0x000000010003e824 */ /* 0x000fe200000e0603 */
[----:B------:R-:W-:-:S02]  /*14e0*/  MOV R70, 0xff800000 ;  /* 0xff80000000467802 */ /* 0x000fc40000000f00 */
[----:B-1----:R-:W-:Y:S02]  /*14f0*/  MOV R9, 0xff800000 ;  /* 0xff80000000097802 */ /* 0x002fe40000000f00 */
[----:B------:R-:W-:Y:S02]  /*1500*/  MOV R8, 0xff800000 ;  /* 0xff80000000087802 */ /* 0x000fe40000000f00 */
[----:B------:R-:W-:Y:S02]  /*1510*/  ISETP.NE.AND P0, PT, R47, RZ, PT ;  /* 0x000000ff2f00720c */ /* 0x000fe40003f05270 */
[----:B--2---:R-:W-:-:S04]  /*1520*/  @!P5 FMNMX3 R13, R6, -INF , R7, !PT ;  /* 0xff800000060dd876 */ /* 0x004fc80007800007 */
[----:B---3--:R-:W-:Y:S02]  /*1530*/  @!P4 FMNMX3 R13, R13, R72, R73, !PT ;  /* 0x000000480d0dc276 */ /* 0x008fe40007800049 */
[----:B------:R-:W-:-:S13]  /*1540*/  ISETP.NE.AND P4, PT, R55, RZ, PT ;  /* 0x000000ff3700720c */ /* 0x000fda0003f85270 */
[----:B------:R-:W-:Y:S02]  /*1550*/  @!P4 R2UR UR4, R36 ;  /* 0x000000002404c2ca */ /* 0x000fe400000e0000 */
[----:B------:R-:W-:-:S13]  /*1560*/  @!P4 R2UR UR5, R37 ;  /* 0x000000002505c2ca */ /* 0x000fda00000e0000 */
[----:B------:R1:W2:Y:S02]  /*1570*/  @!P4 LDG.E.64 R4, desc[UR4][R16.64] ;  /* 0x000000041004c981 */ /* 0x0002a4000c1e1b00 */
[----:B-1----:R-:W-:Y:S02]  /*1580*/  MOV R17, 0xff800000 ;  /* 0xff80000000117802 */ /* 0x002fe40000000f00 */
[----:B------:R-:W-:Y:S02]  /*1590*/  MOV R16, 0xff800000 ;  /* 0xff80000000107802 */ /* 0x000fe40000000f00 */
[----:B--2---:R-:W-:Y:S02]  /*15a0*/  @!P4 FMNMX3 R13, R13, R4, R5, !PT ;  /* 0x000000040d0dc276 */ /* 0x004fe40007800005 */
[----:B------:R-:W-:-:S13]  /*15b0*/  ISETP.NE.AND P4, PT, R53, RZ, PT ;  /* 0x000000ff3500720c */ /* 0x000fda0003f85270 */
[----:B------:R-:W-:Y:S02]  /*15c0*/  @!P4 R2UR UR4, R36 ;  /* 0x000000002404c2ca */ /* 0x000fe400000e0000 */
[----:B------:R-:W-:-:S13]  /*15d0*/  @!P4 R2UR UR5, R37 ;  /* 0x000000002505c2ca */ /* 0x000fda00000e0000 */
[----:B------:R1:W2:Y:S01]  /*15e0*/  @!P4 LDG.E.64 R70, desc[UR4][R18.64] ;  /* 0x000000041246c981 */ /* 0x0002a2000c1e1b00 */
[----:B------:R-:W-:Y:S02]  /*15f0*/  @!P3 R2UR UR4, R36 ;  /* 0x000000002404b2ca */ /* 0x000fe400000e0000 */
[----:B------:R-:W-:-:S13]  /*1600*/  @!P3 R2UR UR5, R37 ;  /* 0x000000002505b2ca */ /* 0x000fda00000e0000 */
[----:B------:R3:W4:Y:S01]  /*1610*/  @!P3 LDG.E.64 R8, desc[UR4][R20.64] ;  /* 0x000000041408b981 */ /* 0x000722000c1e1b00 */
[----:B------:R-:W-:Y:S02]  /*1620*/  @!P2 R2UR UR4, R36 ;  /* 0x000000002404a2ca */ /* 0x000fe400000e0000 */
[----:B------:R-:W-:Y:S02]  /*1630*/  @!P2 R2UR UR5, R37 ;  /* 0x000000002505a2ca */ /* 0x000fe400000e0000 */
[----:B-1----:R-:W-:Y:S02]  /*1640*/  MOV R19, 0xff800000 ;  /* 0xff80000000137802 */ /* 0x002fe40000000f00 */
[----:B------:R-:W-:-:S09]  /*1650*/  MOV R18, 0xff800000 ;  /* 0xff80000000127802 */ /* 0x000fd20000000f00 */
[----:B------:R1:W5:Y:S01]  /*1660*/  @!P2 LDG.E.64 R16, desc[UR4][R22.64] ;  /* 0x000000041610a981 */ /* 0x000362000c1e1b00 */
[----:B------:R-:W-:Y:S02]  /*1670*/  @!P1 R2UR UR4, R36 ;  /* 0x00000000240492ca */ /* 0x000fe400000e0000 */
[----:B------:R-:W-:Y:S02]  /*1680*/  @!P1 R2UR UR5, R37 ;  /* 0x00000000250592ca */ /* 0x000fe400000e0000 */
[----:B---3--:R-:W-:Y:S02]  /*1690*/  MOV R21, 0xff800000 ;  /* 0xff80000000157802 */ /* 0x008fe40000000f00 */
[----:B------:R-:W-:-:S09]  /*16a0*/  MOV R20, 0xff800000 ;  /* 0xff80000000147802 */ /* 0x000fd20000000f00 */
[----:B------:R3:W5:Y:S01]  /*16b0*/  @!P1 LDG.E.64 R18, desc[UR4][R24.64] ;  /* 0x0000000418129981 */ /* 0x000762000c1e1b00 */
[----:B------:R-:W-:Y:S02]  /*16c0*/  @!P0 R2UR UR4, R36 ;  /* 0x00000000240482ca */ /* 0x000fe400000e0000 */
[----:B------:R-:W-:-:S13]  /*16d0*/  @!P0 R2UR UR5, R37 ;  /* 0x00000000250582ca */ /* 0x000fda00000e0000 */
[----:B------:R0:W5:Y:S01]  /*16e0*/  @!P0 LDG.E.64 R20, desc[UR4][R26.64] ;  /* 0x000000041a148981 */ /* 0x000162000c1e1b00 */
[----:B-1----:R-:W-:Y:S01]  /*16f0*/  IMAD.MOV.U32 R23, RZ, RZ, -0x800000 ;  /* 0xff800000ff177424 */ /* 0x002fe200078e00ff */
[----:B------:R-:W-:Y:S02]  /*1700*/  MOV R22, 0xff800000 ;  /* 0xff80000000167802 */ /* 0x000fe40000000f00 */
[----:B------:R-:W-:Y:S02]  /*1710*/  ISETP.NE.AND P5, PT, R57, RZ, PT ;  /* 0x000000ff3900720c */ /* 0x000fe40003fa5270 */
[----:B---3--:R-:W-:Y:S02]  /*1720*/  MOV R25, 0xff800000 ;  /* 0xff80000000197802 */ /* 0x008fe40000000f00 */
[----:B------:R-:W-:Y:S02]  /*1730*/  MOV R24, 0xff800000 ;  /* 0xff80000000187802 */ /* 0x000fe40000000f00 */
[----:B0-----:R-:W-:-:S02]  /*1740*/  MOV R27, 0xff800000 ;  /* 0xff800000001b7802 */ /* 0x001fc40000000f00 */
[----:B------:R-:W-:Y:S02]  /*1750*/  MOV R26, 0xff800000 ;  /* 0xff800000001a7802 */ /* 0x000fe40000000f00 */
[----:B------:R-:W-:Y:S02]  /*1760*/  MOV R31, 0xff800000 ;  /* 0xff800000001f7802 */ /* 0x000fe40000000f00 */
[----:B------:R-:W-:Y:S02]  /*1770*/  MOV R30, 0xff800000 ;  /* 0xff800000001e7802 */ /* 0x000fe40000000f00 */
[----:B--2---:R-:W-:-:S04]  /*1780*/  @!P4 FMNMX3 R13, R13, R70, R71, !PT ;  /* 0x000000460d0dc276 */ /* 0x004fc80007800047 */
[----:B----4-:R-:W-:-:S04]  /*1790*/  @!P3 FMNMX3 R13, R13, R8, R9, !PT ;  /* 0x000000080d0db276 */ /* 0x010fc80007800009 */
[----:B-----5:R-:W-:-:S04]  /*17a0*/  @!P2 FMNMX3 R13, R13, R16, R17, !PT ;  /* 0x000000100d0da276 */ /* 0x020fc80007800011 */
[----:B------:R-:W-:-:S04]  /*17b0*/  @!P1 FMNMX3 R13, R13, R18, R19, !PT ;  /* 0x000000120d0d9276 */ /* 0x000fc80007800013 */
[----:B------:R-:W-:Y:S02]  /*17c0*/  @!P0 FMNMX3 R13, R13, R20, R21, !PT ;  /* 0x000000140d0d8276 */ /* 0x000fe40007800015 */
[----:B------:R-:W-:Y:S02]  /*17d0*/  ISETP.NE.AND P0, PT, R32, RZ, PT ;  /* 0x000000ff2000720c */ /* 0x000fe40003f05270 */
[----:B------:R-:W-:Y:S02]  /*17e0*/  ISETP.NE.AND P1, PT, R33, RZ, PT ;  /* 0x000000ff2100720c */ /* 0x000fe40003f25270 */
[----:B------:R-:W-:-:S09]  /*17f0*/  ISETP.NE.AND P2, PT, R45, RZ, PT ;  /* 0x000000ff2d00720c */ /* 0x000fd20003f45270 */
[C---:B------:R-:W-:Y:S02]  /*1800*/  @!P0 R2UR UR4, R36.reuse ;  /* 0x00000000240482ca */ /* 0x040fe400000e0000 */
[----:B------:R-:W-:Y:S02]  /*1810*/  @!P0 R2UR UR5, R37 ;  /* 0x00000000250582ca */ /* 0x000fe400000e0000 */
[----:B------:R-:W-:Y:S02]  /*1820*/  ISETP.NE.AND P3, PT, R49, RZ, PT ;  /* 0x000000ff3100720c */ /* 0x000fe40003f65270 */
[----:B------:R-:W-:Y:S02]  /*1830*/  ISETP.NE.AND P4, PT, R51, RZ, PT ;  /* 0x000000ff3300720c */ /* 0x000fe40003f85270 */
[----:B------:R-:W-:Y:S02]  /*1840*/  @!P2 R2UR UR6, R36 ;  /* 0x000000002406a2ca */ /* 0x000fe400000e0000 */
[----:B------:R-:W-:-:S05]  /*1850*/  @!P2 R2UR UR7, R37 ;  /* 0x000000002507a2ca */ /* 0x000fca00000e0000 */
[----:B------:R0:W2:Y:S01]  /*1860*/  @!P0 LDG.E.64 R22, desc[UR4][R28.64] ;  /* 0x000000041c168981 */ /* 0x0000a2000c1e1b00 */
[C---:B------:R-:W-:Y:S02]  /*1870*/  @!P1 R2UR UR4, R36.reuse ;  /* 0x00000000240492ca */ /* 0x040fe400000e0000 */
[C---:B------:R-:W-:Y:S02]  /*1880*/  @!P1 R2UR UR5, R37.reuse ;  /* 0x00000000250592ca */ /* 0x040fe400000e0000 */
[----:B------:R-:W-:Y:S02]  /*1890*/  @!P3 R2UR UR8, R36 ;  /* 0x000000002408b2ca */ /* 0x000fe400000e0000 */
[----:B------:R-:W-:Y:S01]  /*18a0*/  @!P3 R2UR UR9, R37 ;  /* 0x000000002509b2ca */ /* 0x000fe200000e0000 */
[----:B------:R-:W3:Y:S01]  /*18b0*/  @!P2 LDG.E.64 R26, desc[UR6][R76.64] ;  /* 0x000000064c1aa981 */ /* 0x000ee2000c1e1b00 */
[----:B0-----:R-:W-:Y:S02]  /*18c0*/  MOV R29, 0xff800000 ;  /* 0xff800000001d7802 */ /* 0x001fe40000000f00 */
[----:B------:R-:W-:-:S05]  /*18d0*/  MOV R28, 0xff800000 ;  /* 0xff800000001c7802 */ /* 0x000fca0000000f00 */
[----:B------:R0:W4:Y:S01]  /*18e0*/  @!P1 LDG.E.64 R24, desc[UR4][R34.64] ;  /* 0x0000000422189981 */ /* 0x000122000c1e1b00 */
[C---:B------:R-:W-:Y:S02]  /*18f0*/  @!P4 R2UR UR4, R36.reuse ;  /* 0x000000002404c2ca */ /* 0x040fe400000e0000 */
[C---:B------:R-:W-:Y:S01]  /*1900*/  @!P4 R2UR UR5, R37.reuse ;  /* 0x000000002505c2ca */ /* 0x040fe200000e0000 */
[----:B------:R-:W5:Y:S01]  /*1910*/  @!P3 LDG.E.64 R28, desc[UR8][R74.64] ;  /* 0x000000084a1cb981 */ /* 0x000f62000c1e1b00 */
[C---:B------:R-:W-:Y:S02]  /*1920*/  @!P5 R2UR UR6, R36.reuse ;  /* 0x000000002406d2ca */ /* 0x040fe400000e0000 */
[C---:B------:R-:W-:Y:S02]  /*1930*/  @!P5 R2UR UR7, R37.reuse ;  /* 0x000000002507d2ca */ /* 0x040fe400000e0000 */
[----:B------:R-:W-:Y:S02]  /*1940*/  @!P6 R2UR UR8, R36 ;  /* 0x000000002408e2ca */ /* 0x000fe400000e0000 */
[----:B------:R-:W-:-:S02]  /*1950*/  @!P6 R2UR UR9, R37 ;  /* 0x000000002509e2ca */ /* 0x000fc400000e0000 */
[----:B------:R-:W-:Y:S02]  /*1960*/  MOV R33, 0xff800000 ;  /* 0xff80000000217802 */ /* 0x000fe40000000f00 */
[----:B------:R-:W-:Y:S01]  /*1970*/  MOV R32, 0xff800000 ;  /* 0xff80000000207802 */ /* 0x000fe20000000f00 */
[----:B------:R-:W5:Y:S01]  /*1980*/  @!P4 LDG.E.64 R30, desc[UR4][R10.64] ;  /* 0x000000040a1ec981 */ /* 0x000f62000c1e1b00 */
[----:B0-----:R-:W-:Y:S02]  /*1990*/  MOV R35, 0xff800000 ;  /* 0xff80000000237802 */ /* 0x001fe40000000f00 */
[----:B------:R-:W-:Y:S02]  /*19a0*/  MOV R34, 0xff800000 ;  /* 0xff80000000227802 */ /* 0x000fe40000000f00 */
[----:B------:R-:W5:Y:S04]  /*19b0*/  @!P5 LDG.E.64 R32, desc[UR6][R14.64] ;  /* 0x000000060e20d981 */ /* 0x000f68000c1e1b00 */
[----:B------:R-:W5:Y:S01]  /*19c0*/  @!P6 LDG.E.64 R34, desc[UR8][R2.64] ;  /* 0x000000080222e981 */ /* 0x000f62000c1e1b00 */
[----:B------:R-:W-:Y:S01]  /*19d0*/  UMOV UR4, 0xffffffff ;  /* 0xffffffff00047882 */ /* 0x000fe20000000000 */
[----:B--2---:R-:W-:-:S04]  /*19e0*/  @!P0 FMNMX3 R13, R13, R22, R23, !PT ;  /* 0x000000160d0d8276 */ /* 0x004fc80007800017 */
[----:B----4-:R-:W-:-:S04]  /*19f0*/  @!P1 FMNMX3 R13, R13, R24, R25, !PT ;  /* 0x000000180d0d9276 */ /* 0x010fc80007800019 */
[----:B---3--:R-:W-:-:S04]  /*1a00*/  @!P2 FMNMX3 R13, R13, R26, R27, !PT ;  /* 0x0000001a0d0da276 */ /* 0x008fc8000780001b */
[----:B-----5:R-:W-:-:S04]  /*1a10*/  @!P3 FMNMX3 R13, R13, R28, R29, !PT ;  /* 0x0000001c0d0db276 */ /* 0x020fc8000780001d */
[----:B------:R-:W-:-:S04]  /*1a20*/  @!P4 FMNMX3 R13, R13, R30, R31, !PT ;  /* 0x0000001e0d0dc276 */ /* 0x000fc8000780001f */
[----:B------:R-:W-:-:S04]  /*1a30*/  @!P5 FMNMX3 R13, R13, R32, R33, !PT ;  /* 0x000000200d0dd276 */ /* 0x000fc80007800021 */
[----:B------:R-:W-:Y:S01]  /*1a40*/  @!P6 FMNMX3 R13, R13, R34, R35, !PT ;  /* 0x000000220d0de276 */ /* 0x000fe20007800023 */
[----:B------:R-:W-:Y:S06]  /*1a50*/  BRA.DIV UR4, `(.L_x_5627) ;  /* 0x0000004204e07947 */ /* 0x000fec000b800000 */
[----:B------:R-:W0:Y:S02]  /*1a60*/  SHFL.BFLY PT, R14, R13, 0x10, 0x1f ;  /* 0x0e001f000d0e7f89 */ /* 0x000e2400000e0000 */
[----:B0-----:R-:W-:-:S05]  /*1a70*/  FMNMX R13, R14, R13, !PT ;  /* 0x0000000d0e0d7209 */ /* 0x001fca0007800000 */
[----:B------:R-:W0:Y:S02]  /*1a80*/  SHFL.BFLY PT, R14, R13, 0x8, 0x1f ;  /* 0x0d001f000d0e7f89 */ /* 0x000e2400000e0000 */
[----:B0-----:R-:W-:-:S05]  /*1a90*/  FMNMX R0, R13, R14, !PT ;  /* 0x0000000e0d007209 */ /* 0x001fca0007800000 */
[----:B------:R-:W0:Y:S02]  /*1aa0*/  SHFL.BFLY PT, R14, R0, 0x4, 0x1f ;  /* 0x0c801f00000e7f89 */ /* 0x000e2400000e0000 */
[----:B0-----:R-:W-:Y:S01]  /*1ab0*/  FMNMX R2, R0, R14, !PT ;  /* 0x0000000e00027209 */ /* 0x001fe20007800000 */
[----:B------:R-:W-:-:S04]  /*1ac0*/  HFMA2 R0, -RZ, RZ, 0.96630859375, -0.0022525787353515625 ;  /* 0x3bbb989dff007431 */ /* 0x000fc800000001ff */
[----:B------:R-:W0:Y:S02]  /*1ad0*/  SHFL.BFLY PT, R14, R2, 0x2, 0x1f ;  /* 0x0c401f00020e7f89 */ /* 0x000e2400000e0000 */
[----:B0-----:R-:W-:Y:S02]  /*1ae0*/  FMNMX R3, R2, R14, !PT ;  /* 0x0000000e02037209 */ /* 0x001fe40007800000 */
[----:B------:R-:W-:-:S03]  /*1af0*/  MOV R2, 0x437c0000 ;  /* 0x437c000000027802 */ /* 0x000fc60000000f00 */
        /* <DEDUP_REMOVED lines=11> */
[----:B------:R-:W-:Y:S01]  /*1bb0*/  FADD R67, -R14, R8 ;  /* 0x000000080e437221 */ /* 0x000fe20000000100 */
[-C--:B------:R-:W-:Y:S01]  /*1bc0*/  FFMA.RM R8, R7, R2.reuse, 12582913 ;  /* 0x4b40000107087423 */ /* 0x080fe20000004002 */
[----:B------:R-:W-:Y:S01]  /*1bd0*/  FFMA.RM R12, R23, R2, 12582913 ;  /* 0x4b400001170c7423 */ /* 0x000fe20000004002 */
[----:B------:R-:W-:Y:S01]  /*1be0*/  FADD R4, R6, -12583039 ;  /* 0xcb40007f06047421 */ /* 0x000fe20000000000 */
[-C--:B------:R-:W-:Y:S01]  /*1bf0*/  FFMA.SAT R23, R75, R0.reuse, 0.5 ;  /* 0x3f0000004b177423 */ /* 0x080fe20000002000 */
[----:B------:R-:W-:Y:S01]  /*1c00*/  FADD R10, R8, -12583039 ;  /* 0xcb40007f080a7421 */ /* 0x000fe20000000000 */
[C---:B------:R-:W-:Y:S01]  /*1c10*/  FADD R79, -R14.reuse, R73 ;  /* 0x000000490e4f7221 */ /* 0x040fe20000000100 */
[----:B------:R-:W-:Y:S01]  /*1c20*/  FFMA R4, R81, 1.4426950216293334961, -R4 ;  /* 0x3fb8aa3b51047823 */ /* 0x000fe20000000804 */
[----:B------:R-:W-:Y:S01]  /*1c30*/  FADD R47, -R14, R25 ;  /* 0x000000190e2f7221 */ /* 0x000fe20000000100 */
[----:B------:R-:W-:Y:S01]  /*1c40*/  FFMA R10, R83, 1.4426950216293334961, -R10 ;  /* 0x3fb8aa3b530a7823 */ /* 0x000fe2000000080a */
[----:B------:R-:W-:Y:S01]  /*1c50*/  FFMA.SAT R25, R79, R0, 0.5 ;  /* 0x3f0000004f197423 */ /* 0x000fe20000002000 */
[----:B------:R-:W-:Y:S01]  /*1c60*/  FFMA R81, R81, 1.925963033500011079e-08, R4 ;  /* 0x32a5706051517823 */ /* 0x000fe20000000004 */
[----:B------:R-:W-:Y:S01]  /*1c70*/  FADD R4, R12, -12583039 ;  /* 0xcb40007f0c047421 */ /* 0x000fe20000000000 */
[----:B------:R-:W-:Y:S01]  /*1c80*/  FFMA R10, R83, 1.925963033500011079e-08, R10 ;  /* 0x32a57060530a7823 */ /* 0x000fe2000000000a */
[C---:B------:R-:W-:Y:S01]  /*1c90*/  FADD R73, -R14.reuse, R5 ;  /* 0x000000050e497221 */ /* 0x040fe20000000100 */
[C---:B------:R-:W-:Y:S01]  /*1ca0*/  FADD R45, -R14.reuse, R27 ;  /* 0x0000001b0e2d7221 */ /* 0x040fe20000000100 */
[----:B------:R-:W-:Y:S01]  /*1cb0*/  FFMA R4, R77, 1.4426950216293334961, -R4 ;  /* 0x3fb8aa3b4d047823 */ /* 0x000fe20000000804 */
[----:B------:R-:W0:Y:S01]  /*1cc0*/  MUFU.EX2 R81, R81 ;  /* 0x0000005100517308 */ /* 0x000e220000000800 */
[----:B------:R-:W-:Y:S01]  /*1cd0*/  FFMA.RM R25, R25, R2, 12582913 ;  /* 0x4b40000119197423 */ /* 0x000fe20000004002 */
[----:B------:R-:W-:Y:S01]  /*1ce0*/  FFMA.SAT R27, R73, R0, 0.5 ;  /* 0x3f000000491b7423 */ /* 0x000fe20000002000 */
[----:B------:R-:W-:Y:S01]  /*1cf0*/  FFMA R77, R77, 1.925963033500011079e-08, R4 ;  /* 0x32a570604d4d7823 */ /* 0x000fe20000000004 */
[-C--:B------:R-:W-:Y:S01]  /*1d00*/  FFMA.RM R4, R23, R2.reuse, 12582913 ;  /* 0x4b40000117047423 */ /* 0x080fe20000004002 */
[C---:B------:R-:W-:Y:S01]  /*1d10*/  FADD R65, -R14.reuse, R9 ;  /* 0x000000090e417221 */ /* 0x040fe20000000100 */
[C---:B------:R-:W-:Y:S01]  /*1d20*/  FADD R61, -R14.reuse, R17 ;  /* 0x000000110e3d7221 */ /* 0x040fe20000000100 */
[C---:B------:R-:W-:Y:S01]  /*1d30*/  FADD R57, -R14.reuse, R19 ;  /* 0x000000130e397221 */ /* 0x040fe20000000100 */
[----:B------:R-:W1:Y:S01]  /*1d40*/  MUFU.EX2 R23, R10 ;  /* 0x0000000a00177308 */ /* 0x000e620000000800 */
        /* <DEDUP_REMOVED lines=17> */
[----:B------:R-:W-:Y:S01]  /*1e60*/  SHF.L.U32 R6, R6, 0x17, RZ ;  /* 0x0000001706067819 */ /* 0x000fe200000006ff */
[----:B------:R-:W-:Y:S01]  /*1e70*/  FADD R14, R25, -12583039 ;  /* 0xcb40007f190e7421 */ /* 0x000fe20000000000 */
[----:B------:R-:W-:Y:S01]  /*1e80*/  FFMA.RM R27, R27, R2, 12582913 ;  /* 0x4b4000011b1b7423 */ /* 0x000fe20000004002 */
[----:B------:R-:W-:Y:S01]  /*1e90*/  SHF.L.U32 R8, R8, 0x17, RZ ;  /* 0x0000001708087819 */ /* 0x000fe200000006ff */
[----:B------:R-:W-:Y:S01]  /*1ea0*/  FADD R16, R4, -12583039 ;  /* 0xcb40007f04107421 */ /* 0x000fe20000000000 */
[----:B------:R-:W-:Y:S01]  /*1eb0*/  FFMA R14, R79, 1.4426950216293334961, -R14 ;  /* 0x3fb8aa3b4f0e7823 */ /* 0x000fe2000000080e */
[----:B0-----:R-:W-:Y:S01]  /*1ec0*/  FMUL R35, R6, R81 ;  /* 0x0000005106237220 */ /* 0x001fe20000400000 */
[----:B------:R-:W-:Y:S01]  /*1ed0*/  FADD R6, R27, -12583039 ;  /* 0xcb40007f1b067421 */ /* 0x000fe20000000000 */
[----:B-1----:R-:W-:Y:S01]  /*1ee0*/  FMUL R34, R8, R23 ;  /* 0x0000001708227220 */ /* 0x002fe20000400000 */
[----:B------:R-:W-:Y:S01]  /*1ef0*/  FFMA R14, R79, 1.925963033500011079e-08, R14 ;  /* 0x32a570604f0e7823 */ /* 0x000fe2000000000e */
[----:B------:R-:W-:Y:S01]  /*1f00*/  FFMA.SAT R23, R69, R0, 0.5 ;  /* 0x3f00000045177423 */ /* 0x000fe20000002000 */
[----:B------:R-:W-:Y:S01]  /*1f10*/  FFMA R6, R73, 1.4426950216293334961, -R6 ;  /* 0x3fb8aa3b49067823 */ /* 0x000fe20000000806 */
[----:B------:R-:W-:Y:S01]  /*1f20*/  FFMA R16, R75, 1.4426950216293334961, -R16 ;  /* 0x3fb8aa3b4b107823 */ /* 0x000fe20000000810 */
[----:B------:R-:W-:Y:S01]  /*1f30*/  SHF.L.U32 R25, R25, 0x17, RZ ;  /* 0x0000001719197819 */ /* 0x000fe200000006ff */
[----:B------:R-:W0:Y:S01]  /*1f40*/  MUFU.EX2 R77, R77 ;  /* 0x0000004d004d7308 */ /* 0x000e220000000800 */
[----:B------:R-:W-:Y:S01]  /*1f50*/  FFMA R73, R73, 1.925963033500011079e-08, R6 ;  /* 0x32a5706049497823 */ /* 0x000fe20000000006 */
[----:B------:R-:W-:Y:S01]  /*1f60*/  FFMA.RM R6, R23, R2, 12582913 ;  /* 0x4b40000117067423 */ /* 0x000fe20000004002 */
[----:B------:R-:W-:Y:S01]  /*1f70*/  FFMA.SAT R23, R71, R0, 0.5 ;  /* 0x3f00000047177423 */ /* 0x000fe20000002000 */
[----:B------:R-:W-:Y:S01]  /*1f80*/  FFMA R16, R75, 1.925963033500011079e-08, R16 ;  /* 0x32a570604b107823 */ /* 0x000fe20000000010 */
[----:B------:R-:W-:Y:S01]  /*1f90*/  SHF.L.U32 R4, R4, 0x17, RZ ;  /* 0x0000001704047819 */ /* 0x000fe200000006ff */
[C---:B------:R-:W-:Y:S01]  /*1fa0*/  FADD R8, R6.reuse, -12583039 ;  /* 0xcb40007f06087421 */ /* 0x040fe20000000000 */
[----:B------:R-:W-:Y:S01]  /*1fb0*/  FFMA.RM R23, R23, R2, 12582913 ;  /* 0x4b40000117177423 */ /* 0x000fe20000004002 */
[----:B------:R-:W1:Y:S01]  /*1fc0*/  MUFU.EX2 R14, R14 ;  /* 0x0000000e000e7308 */ /* 0x000e620000000800 */
[----:B------:R-:W-:Y:S01]  /*1fd0*/  SHF.L.U32 R27, R27, 0x17, RZ ;  /* 0x000000171b1b7819 */ /* 0x000fe200000006ff */
[----:B------:R-:W-:Y:S01]  /*1fe0*/  FFMA R8, R69, 1.4426950216293334961, -R8 ;  /* 0x3fb8aa3b45087823 */ /* 0x000fe20000000808 */
[----:B------:R-:W-:Y:S01]  /*1ff0*/  SHF.L.U32 R6, R6, 0x17, RZ ;  /* 0x0000001706067819 */ /* 0x000fe200000006ff */
[----:B------:R-:W-:-:S02]  /*2000*/  IMAD.SHL.U32 R12, R12, 0x800000, RZ ;  /* 0x008000000c0c7824 */ /* 0x000fc400078e00ff */
[----:B------:R-:W-:Y:S01]  /*2010*/  FFMA R69, R69, 1.925963033500011079e-08, R8 ;  /* 0x32a5706045457823 */ /* 0x000fe20000000008 */
[C---:B------:R-:W-:Y:S01]  /*2020*/  FADD R8, R23.reuse, -12583039 ;  /* 0xcb40007f17087421 */ /* 0x040fe20000000000 */
[----:B------:R-:W2:Y:S01]  /*2030*/  MUFU.EX2 R31, R16 ;  /* 0x00000010001f7308 */ /* 0x000ea20000000800 */
[----:B------:R-:W-:Y:S01]  /*2040*/  SHF.L.U32 R23, R23, 0x17, RZ ;  /* 0x0000001717177819 */ /* 0x000fe200000006ff */
[----:B0-----:R-:W-:Y:S01]  /*2050*/  FMUL R33, R12, R77 ;  /* 0x0000004d0c217220 */ /* 0x001fe20000400000 */
[----:B------:R-:W-:-:S04]  /*2060*/  FFMA R8, R71, 1.4426950216293334961, -R8 ;  /* 0x3fb8aa3b47087823 */ /* 0x000fc80000000808 */
[----:B------:R-:W-:Y:S01]  /*2070*/  FFMA R71, R71, 1.925963033500011079e-08, R8 ;  /* 0x32a5706047477823 */ /* 0x000fe20000000008 */
[----:B------:R-:W0:Y:S01]  /*2080*/  MUFU.EX2 R30, R73 ;  /* 0x00000049001e7308 */ /* 0x000e220000000800 */
[----:B-1----:R-:W-:Y:S01]  /*2090*/  FMUL R32, R25, R14 ;  /* 0x0000000e19207220 */ /* 0x002fe20000400000 */
[----:B------:R-:W-:-:S04]  /*20a0*/  FFMA.SAT R25, R67, R0, 0.5 ;  /* 0x3f00000043197423 */ /* 0x000fc80000002000 */
[----:B------:R-:W-:Y:S01]  /*20b0*/  FFMA.RM R8, R25, R2, 12582913 ;  /* 0x4b40000119087423 */ /* 0x000fe20000004002 */
[----:B------:R-:W-:Y:S01]  /*20c0*/  FFMA.SAT R25, R65, R0, 0.5 ;  /* 0x3f00000041197423 */ /* 0x000fe20000002000 */
[----:B------:R-:W1:Y:S01]  /*20d0*/  MUFU.EX2 R69, R69 ;  /* 0x0000004500457308 */ /* 0x000e620000000800 */
[----:B--2---:R-:W-:Y:S01]  /*20e0*/  FMUL R31, R4, R31 ;  /* 0x0000001f041f7220 */ /* 0x004fe20000400000 */
[C---:B------:R-:W-:Y:S01]  /*20f0*/  FADD R10, R8.reuse, -12583039 ;  /* 0xcb40007f080a7421 */ /* 0x040fe20000000000 */
[----:B------:R-:W-:Y:S01]  /*2100*/  FFMA.RM R25, R25, R2, 12582913 ;  /* 0x4b40000119197423 */ /* 0x000fe20000004002 */
[----:B------:R-:W-:Y:S02]  /*2110*/  SHF.L.U32 R8, R8, 0x17, RZ ;  /* 0x0000001708087819 */ /* 0x000fe400000006ff */
[----:B------:R-:W-:Y:S01]  /*2120*/  FFMA R10, R67, 1.4426950216293334961, -R10 ;  /* 0x3fb8aa3b430a7823 */ /* 0x000fe2000000080a */
[----:B------:R-:W-:Y:S01]  /*2130*/  FADD R4, R25, -12583039 ;  /* 0xcb40007f19047421 */ /* 0x000fe20000000000 */
[----:B------:R-:W2:Y:S01]  /*2140*/  MUFU.EX2 R28, R71 ;  /* 0x00000047001c7308 */ /* 0x000ea20000000800 */
[----:B0-----:R-:W-:Y:S01]  /*2150*/  FMUL R30, R27, R30 ;  /* 0x0000001e1b1e7220 */ /* 0x001fe20000400000 */
[----:B------:R-:W-:Y:S01]  /*2160*/  FFMA.SAT R27, R63, R0, 0.5 ;  /* 0x3f0000003f1b7423 */ /* 0x000fe20000002000 */
[----:B------:R-:W-:Y:S01]  /*2170*/  FFMA R4, R65, 1.4426950216293334961, -R4 ;  /* 0x3fb8aa3b41047823 */ /* 0x000fe20000000804 */
[----:B------:R-:W-:Y:S01]  /*2180*/  FFMA R10, R67, 1.925963033500011079e-08, R10 ;  /* 0x32a57060430a7823 */ /* 0x000fe2000000000a */
[----:B------:R-:W-:-:S02]  /*2190*/  SHF.L.U32 R25, R25, 0x17, RZ ;  /* 0x0000001719197819 */ /* 0x000fc400000006ff */
[----:B------:R-:W-:Y:S01]  /*21a0*/  FFMA R65, R65, 1.925963033500011079e-08, R4 ;  /* 0x32a5706041417823 */ /* 0x000fe20000000004 */
[----:B------:R-:W-:Y:S01]  /*21b0*/  FFMA.RM R4, R27, R2, 12582913 ;  /* 0x4b4000011b047423 */ /* 0x000fe20000004002 */
[----:B------:R-:W-:Y:S01]  /*21c0*/  FFMA.SAT R27, R61, R0, 0.5 ;  /* 0x3f0000003d1b7423 */ /* 0x000fe20000002000 */
[----:B-1----:R-:W-:Y:S01]  /*21d0*/  FMUL R29, R6, R69 ;  /* 0x00000045061d7220 */ /* 0x002fe20000400000 */
[----:B------:R-:W0:Y:S01]  /*21e0*/  MUFU.EX2 R26, R65 ;  /* 0x00000041001a7308 */ /* 0x000e220000000800 */
[C---:B------:R-:W-:Y:S01]  /*21f0*/  FADD R12, R4.reuse, -12583039 ;  /* 0xcb40007f040c7421 */ /* 0x040fe20000000000 */
[----:B------:R-:W-:Y:S01]  /*2200*/  FFMA.RM R14, R27, R2, 12582913 ;  /* 0x4b4000011b0e7423 */ /* 0x000fe20000004002 */
[----:B------:R-:W-:Y:S02]  /*2210*/  SHF.L.U32 R4, R4, 0x17, RZ ;  /* 0x0000001704047819 */ /* 0x000fe400000006ff */
[----:B------:R-:W-:Y:S01]  /*2220*/  FFMA R12, R63, 1.4426950216293334961, -R12 ;  /* 0x3fb8aa3b3f0c7823 */ /* 0x000fe2000000080c */
[C---:B------:R-:W-:Y:S01]  /*2230*/  FADD R6, R14.reuse, -12583039 ;  /* 0xcb40007f0e067421 */ /* 0x040fe20000000000 */
[----:B--2---:R-:W-:Y:S01]  /*2240*/  FMUL R28, R23, R28 ;  /* 0x0000001c171c7220 */ /* 0x004fe20000400000 */
[----:B------:R-:W1:Y:S01]  /*2250*/  MUFU.EX2 R27, R10 ;  /* 0x0000000a001b7308 */ /* 0x000e620000000800 */
[----:B------:R-:W-:Y:S01]  /*2260*/  FFMA.SAT R23, R59, R0, 0.5 ;  /* 0x3f0000003b177423 */ /* 0x000fe20000002000 */
[----:B------:R-:W-:Y:S01]  /*2270*/  FFMA R6, R61, 1.4426950216293334961, -R6 ;  /* 0x3fb8aa3b3d067823 */ /* 0x000fe20000000806 */
[----:B------:R-:W-:Y:S01]  /*2280*/  FFMA R12, R63, 1.925963033500011079e-08, R12 ;  /* 0x32a570603f0c7823 */ /* 0x000fe2000000000c */
[----:B------:R-:W-:-:S02]  /*2290*/  SHF.L.U32 R14, R14, 0x17, RZ ;  /* 0x000000170e0e7819 */ /* 0x000fc400000006ff */
[----:B------:R-:W-:Y:S01]  /*22a0*/  FFMA R61, R61, 1.925963033500011079e-08, R6 ;  /* 0x32a570603d3d7823 */ /* 0x000fe20000000006 */
[----:B------:R-:W-:Y:S01]  /*22b0*/  FFMA.RM R6, R23, R2, 12582913 ;  /* 0x4b40000117067423 */ /* 0x000fe20000004002 */
[----:B------:R-:W-:Y:S01]  /*22c0*/  FFMA.SAT R23, R57, R0, 0.5 ;  /* 0x3f00000039177423 */ /* 0x000fe20000002000 */
[----:B0-----:R-:W-:Y:S02]  /*22d0*/  FMUL R26, R25, R26 ;  /* 0x0000001a191a7220 */ /* 0x001fe40000400000 */
[----:B------:R-:W0:Y:S01]  /*22e0*/  MUFU.EX2 R25, R12 ;  /* 0x0000000c00197308 */ /* 0x000e220000000800 */
[----:B------:R-:W-:Y:S01]  /*22f0*/  FFMA.RM R18, R23, R2, 12582913 ;  /* 0x4b40000117127423 */ /* 0x000fe20000004002 */
[----:B------:R-:W-:Y:S01]  /*2300*/  FFMA.SAT R23, R55, R0, 0.5 ;  /* 0x3f00000037177423 */ /* 0x000fe20000002000 */
[C---:B------:R-:W-:Y:S01]  /*2310*/  FADD R16, R6.reuse, -12583039 ;  /* 0xcb40007f06107421 */ /* 0x040fe20000000000 */
[----:B------:R-:W-:Y:S01]  /*2320*/  SHF.L.U32 R6, R6, 0x17, RZ ;  /* 0x0000001706067819 */ /* 0x000fe200000006ff */
[----:B-1----:R-:W-:Y:S01]  /*2330*/  FMUL R27, R8, R27 ;  /* 0x0000001b081b7220 */ /* 0x002fe20000400000 */
[C---:B------:R-:W-:Y:S01]  /*2340*/  FADD R8, R18.reuse, -12583039 ;  /* 0xcb40007f12087421 */ /* 0x040fe20000000000 */
[----:B------:R-:W-:Y:S01]  /*2350*/  FFMA R16, R59, 1.4426950216293334961, -R16 ;  /* 0x3fb8aa3b3b107823 */ /* 0x000fe20000000810 */
[----:B------:R-:W1:Y:S01]  /*2360*/  MUFU.EX2 R61, R61 ;  /* 0x0000003d003d7308 */ /* 0x000e620000000800 */
[----:B------:R-:W-:Y:S01]  /*2370*/  SHF.L.U32 R18, R18, 0x17, RZ ;  /* 0x0000001712127819 */ /* 0x000fe200000006ff */
[----:B------:R-:W-:Y:S01]  /*2380*/  FFMA R8, R57, 1.4426950216293334961, -R8 ;  /* 0x3fb8aa3b39087823 */ /* 0x000fe20000000808 */
[----:B------:R-:W-:-:S03]  /*2390*/  FFMA R16, R59, 1.925963033500011079e-08, R16 ;  /* 0x32a570603b107823 */ /* 0x000fc60000000010 */
[----:B------:R-:W-:Y:S01]  /*23a0*/  FFMA R57, R57, 1.925963033500011079e-08, R8 ;  /* 0x32a5706039397823 */ /* 0x000fe20000000008 */
[----:B------:R-:W-:Y:S01]  /*23b0*/  FFMA.RM R8, R23, R2, 12582913 ;  /* 0x4b40000117087423 */ /* 0x000fe20000004002 */
[----:B------:R-:W-:Y:S01]  /*23c0*/  FFMA.SAT R23, R53, R0, 0.5 ;  /* 0x3f00000035177423 */ /* 0x000fe20000002000 */
[----:B0-----:R-:W-:Y:S02]  /*23d0*/  FMUL R25, R4, R25 ;  /* 0x0000001904197220 */ /* 0x001fe40000400000 */
[C---:B------:R-:W-:Y:S01]  /*23e0*/  FADD R10, R8.reuse, -12583039 ;  /* 0xcb40007f080a7421 */ /* 0x040fe20000000000 */
[----:B------:R-:W-:Y:S01]  /*23f0*/  FFMA.RM R20, R23, R2, 12582913 ;  /* 0x4b40000117147423 */ /* 0x000fe20000004002 */
[----:B------:R-:W-:Y:S01]  /*2400*/  FFMA.SAT R23, R51, R0, 0.5 ;  /* 0x3f00000033177423 */ /* 0x000fe20000002000 */
[----:B------:R-:W-:Y:S01]  /*2410*/  SHF.L.U32 R8, R8, 0x17, RZ ;  /* 0x0000001708087819 */ /* 0x000fe200000006ff */
[C---:B------:R-:W-:Y:S01]  /*2420*/  FFMA R10, R55.reuse, 1.4426950216293334961, -R10 ;  /* 0x3fb8aa3b370a7823 */ /* 0x040fe2000000080a */
[----:B------:R-:W-:Y:S01]  /*2430*/  FADD R4, R20, -12583039 ;  /* 0xcb40007f14047421 */ /* 0x000fe20000000000 */
[----:B-1----:R-:W-:Y:S01]  /*2440*/  FMUL R24, R14, R61 ;  /* 0x0000003d0e187220 */ /* 0x002fe20000400000 */
[----:B------:R-:W0:Y:S01]  /*2450*/  MUFU.EX2 R57, R57 ;  /* 0x0000003900397308 */ /* 0x000e220000000800 */
[----:B------:R-:W-:Y:S01]  /*2460*/  FFMA R10, R55, 1.925963033500011079e-08, R10 ;  /* 0x32a57060370a7823 */ /* 0x000fe2000000000a */
[----:B------:R-:W-:Y:S01]  /*2470*/  FFMA R4, R53, 1.4426950216293334961, -R4 ;  /* 0x3fb8aa3b35047823 */ /* 0x000fe20000000804 */
[----:B------:R-:W-:-:S03]  /*2480*/  SHF.L.U32 R20, R20, 0x17, RZ ;  /* 0x0000001714147819 */ /* 0x000fc600000006ff */
[----:B------:R-:W-:Y:S01]  /*2490*/  FFMA R53, R53, 1.925963033500011079e-08, R4 ;  /* 0x32a5706035357823 */ /* 0x000fe20000000004 */
[----:B------:R-:W-:Y:S02]  /*24a0*/  FFMA.RM R4, R23, R2, 12582913 ;  /* 0x4b40000117047423 */ /* 0x000fe40000004002 */
[----:B------:R-:W1:Y:S02]  /*24b0*/  MUFU.EX2 R23, R16 ;  /* 0x0000001000177308 */ /* 0x000e640000000800 */
[C---:B------:R-:W-:Y:S01]  /*24c0*/  FADD R12, R4.reuse, -12583039 ;  /* 0xcb40007f040c7421 */ /* 0x040fe20000000000 */
[----:B------:R-:W-:-:S03]  /*24d0*/  SHF.L.U32 R4, R4, 0x17, RZ ;  /* 0x0000001704047819 */ /* 0x000fc600000006ff */
[C---:B------:R-:W-:Y:S02]  /*24e0*/  FFMA R12, R51.reuse, 1.4426950216293334961, -R12 ;  /* 0x3fb8aa3b330c7823 */ /* 0x040fe4000000080c */
[----:B------:R-:W2:Y:S01]  /*24f0*/  MUFU.EX2 R53, R53 ;  /* 0x0000003500357308 */ /* 0x000ea20000000800 */
[----:B0-----:R-:W-:Y:S01]  /*2500*/  FMUL R22, R18, R57 ;  /* 0x0000003912167220 */ /* 0x001fe20000400000 */
[----:B------:R-:W-:Y:S01]  /*2510*/  FFMA R12, R51, 1.925963033500011079e-08, R12 ;  /* 0x32a57060330c7823 */ /* 0x000fe2000000000c */
[----:B------:R-:W-:-:S04]  /*2520*/  FFMA.SAT R51, R49, R0, 0.5 ;  /* 0x3f00000031337423 */ /* 0x000fc80000002000 */
[----:B------:R-:W-:Y:S01]  /*2530*/  FFMA.RM R51, R51, R2, 12582913 ;  /* 0x4b40000133337423 */ /* 0x000fe20000004002 */
[----:B-1----:R-:W-:-:S03]  /*2540*/  FMUL R23, R6, R23 ;  /* 0x0000001706177220 */ /* 0x002fc60000400000 */
[----:B------:R-:W-:-:S04]  /*2550*/  FADD R6, R51, -12583039 ;  /* 0xcb40007f33067421 */ /* 0x000fc80000000000 */
[----:B------:R-:W-:Y:S01]  /*2560*/  FFMA R6, R49, 1.4426950216293334961, -R6 ;  /* 0x3fb8aa3b31067823 */ /* 0x000fe20000000806 */
[----:B--2---:R-:W-:-:S03]  /*2570*/  FMUL R20, R20, R53 ;  /* 0x0000003514147220 */ /* 0x004fc60000400000 */
        /* <DEDUP_REMOVED lines=12> */
[----:B------:R-:W-:Y:S01]  /*2640*/  SHF.L.U32 R55, R55, 0x17, RZ ;  /* 0x0000001737377819 */ /* 0x000fe200000006ff */
[----:B------:R-:W0:Y:S02]  /*2650*/  MUFU.EX2 R49, R14 ;  /* 0x0000000e00317308 */ /* 0x000e240000000800 */
[----:B------:R-:W-:-:S04]  /*2660*/  FFMA R8, R47, 1.4426950216293334961, -R8 ;  /* 0x3fb8aa3b2f087823 */ /* 0x000fc80000000808 */
[----:B------:R-:W-:Y:S01]  /*2670*/  FFMA R10, R47, 1.925963033500011079e-08, R8 ;  /* 0x32a570602f0a7823 */ /* 0x000fe20000000008 */
[----:B------:R-:W-:-:S04]  /*2680*/  FFMA.SAT R47, R19, R0, 0.5 ;  /* 0x3f000000132f7423 */ /* 0x000fc80000002000 */
        /* <DEDUP_REMOVED lines=8> */
[----:B------:R-:W-:-:S03]  /*2710*/  SHF.L.U32 R18, R51, 0x17, RZ ;  /* 0x0000001733127819 */ /* 0x000fc600000006ff */
[----:B------:R-:W-:Y:S01]  /*2720*/  FFMA.RM R57, R19, R2, 12582913 ;  /* 0x4b40000113397423 */ /* 0x000fe20000004002 */
[----:B------:R-:W-:Y:S01]  /*2730*/  MUFU.EX2 R53, R53 ;  /* 0x0000003500357308 */ /* 0x000fe20000000800 */
[----:B0-----:R-:W-:Y:S01]  /*2740*/  FMUL R18, R18, R49 ;  /* 0x0000003112127220 */ /* 0x001fe20000400000 */
[----:B-1----:R-:W-:Y:S01]  /*2750*/  FMUL R19, R4, R47 ;  /* 0x0000002f04137220 */ /* 0x002fe20000400000 */
[----:B------:R-:W-:-:S05]  /*2760*/  FADD R4, R57, -12583039 ;  /* 0xcb40007f39047421 */ /* 0x000fca0000000000 */
[----:B------:R0:W1:Y:S01]  /*2770*/  MUFU.EX2 R47, R16 ;  /* 0x00000010002f7308 */ /* 0x0000620000000800 */
[----:B------:R-:W-:Y:S01]  /*2780*/  SHF.L.U32 R57, R57, 0x17, RZ ;  /* 0x0000001739397819 */ /* 0x000fe200000006ff */
[----:B------:R-:W-:-:S04]  /*2790*/  FFMA R4, R45, 1.4426950216293334961, -R4 ;  /* 0x3fb8aa3b2d047823 */ /* 0x000fc80000000804 */
[----:B------:R-:W-:Y:S01]  /*27a0*/  FFMA R51, R45, 1.925963033500011079e-08, R4 ;  /* 0x32a570602d337823 */ /* 0x000fe20000000004 */
[----:B------:R-:W-:Y:S01]  /*27b0*/  FFMA.SAT R45, R17, R0, 0.5 ;  /* 0x3f000000112d7423 */ /* 0x000fe20000002000 */
[----:B0-----:R-:W-:Y:S02]  /*27c0*/  FMUL R16, R55, R10 ;  /* 0x0000000a37107220 */ /* 0x001fe40000400000 */
[----:B------:R-:W0:Y:S01]  /*27d0*/  MUFU.EX2 R70, R51 ;  /* 0x0000003300467308 */ /* 0x000e220000000800 */
[----:B------:R-:W-:-:S04]  /*27e0*/  FFMA.RM R45, R45, R2, 12582913 ;  /* 0x4b4000012d2d7423 */ /* 0x000fc80000004002 */
[----:B------:R-:W-:-:S04]  /*27f0*/  FADD R4, R45, -12583039 ;  /* 0xcb40007f2d047421 */ /* 0x000fc80000000000 */
[----:B------:R-:W-:-:S04]  /*2800*/  FFMA R4, R17, 1.4426950216293334961, -R4 ;  /* 0x3fb8aa3b11047823 */ /* 0x000fc80000000804 */
[----:B------:R-:W-:Y:S01]  /*2810*/  FFMA R59, R17, 1.925963033500011079e-08, R4 ;  /* 0x32a57060113b7823 */ /* 0x000fe20000000004 */
[----:B------:R-:W-:-:S04]  /*2820*/  FFMA.SAT R17, R15, R0, 0.5 ;  /* 0x3f0000000f117423 */ /* 0x000fc80000002000 */
[----:B------:R-:W-:Y:S01]  /*2830*/  FFMA.RM R4, R17, R2, 12582913 ;  /* 0x4b40000111047423 */ /* 0x000fe20000004002 */
[----:B-1----:R-:W-:Y:S01]  /*2840*/  FMUL R17, R6, R47 ;  /* 0x0000002f06117220 */ /* 0x002fe20000400000 */
[----:B------:R-:W-:Y:S01]  /*2850*/  FFMA.SAT R47, R13, R0, 0.5 ;  /* 0x3f0000000d2f7423 */ /* 0x000fe20000002000 */
[----:B------:R-:W1:Y:S01]  /*2860*/  MUFU.EX2 R59, R59 ;  /* 0x0000003b003b7308 */ /* 0x000e620000000800 */
[C---:B------:R-:W-:Y:S01]  /*2870*/  FADD R6, R4.reuse, -12583039 ;  /* 0xcb40007f04067421 */ /* 0x040fe20000000000 */
[----:B------:R-:W-:-:S03]  /*2880*/  SHF.L.U32 R4, R4, 0x17, RZ ;  /* 0x0000001704047819 */ /* 0x000fc600000006ff */
[----:B------:R-:W-:-:S04]  /*2890*/  FFMA R6, R15, 1.4426950216293334961, -R6 ;  /* 0x3fb8aa3b0f067823 */ /* 0x000fc80000000806 */
[----:B------:R-:W-:Y:S01]  /*28a0*/  FFMA R15, R15, 1.925963033500011079e-08, R6 ;  /* 0x32a570600f0f7823 */ /* 0x000fe20000000006 */
[----:B------:R-:W-:-:S04]  /*28b0*/  FFMA.RM R6, R47, R2, 12582913 ;  /* 0x4b4000012f067423 */ /* 0x000fc80000004002 */
[C---:B------:R-:W-:Y:S01]  /*28c0*/  FADD R10, R6.reuse, -12583039 ;  /* 0xcb40007f060a7421 */ /* 0x040fe20000000000 */
[----:B------:R-:W-:Y:S01]  /*28d0*/  MUFU.EX2 R15, R15 ;  /* 0x0000000f000f7308 */ /* 0x000fe20000000800 */
[----:B------:R-:W-:Y:S02]  /*28e0*/  SHF.L.U32 R6, R6, 0x17, RZ ;  /* 0x0000001706067819 */ /* 0x000fe400000006ff */
[----:B------:R-:W-:-:S04]  /*28f0*/  FFMA R10, R13, 1.4426950216293334961, -R10 ;  /* 0x3fb8aa3b0d0a7823 */ /* 0x000fc8000000080a */
[----:B------:R-:W-:Y:S01]  /*2900*/  FFMA R14, R13, 1.925963033500011079e-08, R10 ;  /* 0x32a570600d0e7823 */ /* 0x000fe2000000000a */
[----:B------:R-:W-:Y:S01]  /*2910*/  FFMA.SAT R13, R9, R0, 0.5 ;  /* 0x3f000000090d7423 */ /* 0x000fe20000002000 */
[----:B------:R-:W-:-:S03]  /*2920*/  FMUL R10, R8, R53 ;  /* 0x00000035080a7220 */ /* 0x000fc60000400000 */
[----:B------:R-:W-:Y:S01]  /*2930*/  FFMA.RM R12, R13, R2, 12582913 ;  /* 0x4b4000010d0c7423 */ /* 0x000fe20000004002 */
[----:B------:R-:W-:-:S03]  /*2940*/  FFMA.SAT R13, R11, R0, 0.5 ;  /* 0x3f0000000b0d7423 */ /* 0x000fc60000002000 */
[----:B------:R-:W-:Y:S01]  /*2950*/  FADD R8, R12, -12583039 ;  /* 0xcb40007f0c087421 */ /* 0x000fe20000000000 */
[----:B------:R-:W-:-:S03]  /*2960*/  FFMA.RM R13, R13, R2, 12582913 ;  /* 0x4b4000010d0d7423 */ /* 0x000fc60000004002 */
[----:B------:R-:W-:-:S04]  /*2970*/  FFMA R8, R9, 1.4426950216293334961, -R8 ;  /* 0x3fb8aa3b09087823 */ /* 0x000fc80000000808 */
[----:B------:R-:W-:Y:S01]  /*2980*/  FFMA R47, R9, 1.925963033500011079e-08, R8 ;  /* 0x32a57060092f7823 */ /* 0x000fe20000000008 */
[----:B------:R-:W-:Y:S01]  /*2990*/  FADD R8, R13, -12583039 ;  /* 0xcb40007f0d087421 */ /* 0x000fe20000000000 */
[----:B0-----:R-:W-:Y:S02]  /*29a0*/  FMUL R9, R57, R70 ;  /* 0x0000004639097220 */ /* 0x001fe40000400000 */
[----:B------:R-:W-:Y:S01]  /*29b0*/  MUFU.EX2 R72, R47 ;  /* 0x0000002f00487308 */ /* 0x000fe20000000800 */
[----:B------:R-:W-:-:S04]  /*29c0*/  FFMA R8, R11, 1.4426950216293334961, -R8 ;  /* 0x3fb8aa3b0b087823 */ /* 0x000fc80000000808 */
[----:B------:R-:W-:Y:S01]  /*29d0*/  FFMA R49, R11, 1.925963033500011079e-08, R8 ;  /* 0x32a570600b317823 */ /* 0x000fe20000000008 */
[-C--:B------:R-:W-:Y:S01]  /*29e0*/  FFMA.SAT R11, R5, R0.reuse, 0.5 ;  /* 0x3f000000050b7423 */ /* 0x080fe20000002000 */
[----:B------:R-:W-:Y:S01]  /*29f0*/  SHF.L.U32 R8, R45, 0x17, RZ ;  /* 0x000000172d087819 */ /* 0x000fe200000006ff */
[----:B------:R-:W-:Y:S02]  /*2a00*/  FFMA.SAT R45, R7, R0, 0.5 ;  /* 0x3f000000072d7423 */ /* 0x000fe40000002000 */
[----:B------:R-:W-:Y:S01]  /*2a10*/  FFMA.RM R11, R11, R2, 12582913 ;  /* 0x4b4000010b0b7423 */ /* 0x000fe20000004002 */
[----:B------:R-:W-:Y:S01]  /*2a20*/  MUFU.EX2 R49, R49 ;  /* 0x0000003100317308 */ /* 0x000fe20000000800 */
[----:B-1----:R-:W-:Y:S02]  /*2a30*/  FMUL R8, R8, R59 ;  /* 0x0000003b08087220 */ /* 0x002fe40000400000 */
[----:B------:R-:W-:-:S04]  /*2a40*/  FADD R70, R11, -12583039 ;  /* 0xcb40007f0b467421 */ /* 0x000fc80000000000 */
[----:B------:R-:W-:-:S04]  /*2a50*/  FFMA R70, R5, 1.4426950216293334961, -R70 ;  /* 0x3fb8aa3b05467823 */ /* 0x000fc80000000846 */
[----:B------:R-:W-:Y:S01]  /*2a60*/  FFMA R51, R5, 1.925963033500011079e-08, R70 ;  /* 0x32a5706005337823 */ /* 0x000fe20000000046 */
[----:B------:R-:W-:-:S04]  /*2a70*/  FFMA.SAT R5, R3, R0, 0.5 ;  /* 0x3f00000003057423 */ /* 0x000fc80000002000 */
[-C--:B------:R-:W-:Y:S01]  /*2a80*/  FFMA.RM R0, R5, R2.reuse, 12582913 ;  /* 0x4b40000105007423 */ /* 0x080fe20000004002 */
[----:B------:R-:W-:Y:S01]  /*2a90*/  FFMA.RM R2, R45, R2, 12582913 ;  /* 0x4b4000012d027423 */ /* 0x000fe20000004002 */
[----:B------:R-:W0:Y:S02]  /*2aa0*/  MUFU.EX2 R5, R14 ;  /* 0x0000000e00057308 */ /* 0x000e240000000800 */
[----:B------:R-:W-:-:S04]  /*2ab0*/  FADD R70, R0, -12583039 ;  /* 0xcb40007f00467421 */ /* 0x000fc80000000000 */
[C---:B------:R-:W-:Y:S02]  /*2ac0*/  FFMA R70, R3.reuse, 1.4426950216293334961, -R70 ;  /* 0x3fb8aa3b03467823 */ /* 0x040fe40000000846 */
[----:B------:R-:W1:Y:S02]  /*2ad0*/  MUFU.EX2 R14, R51 ;  /* 0x00000033000e7308 */ /* 0x000e640000000800 */
[----:B------:R-:W-:Y:S01]  /*2ae0*/  FFMA R53, R3, 1.925963033500011079e-08, R70 ;  /* 0x32a5706003357823 */ /* 0x000fe20000000046 */
[----:B------:R-:W-:Y:S01]  /*2af0*/  FADD R70, R2, -12583039 ;  /* 0xcb40007f02467421 */ /* 0x000fe20000000000 */
[----:B------:R-:W-:-:S03]  /*2b00*/  FADD R3, RZ, R35 ;  /* 0x00000023ff037221 */ /* 0x000fc60000000000 */
[C---:B------:R-:W-:Y:S01]  /*2b10*/  FFMA R70, R7.reuse, 1.4426950216293334961, -R70 ;  /* 0x3fb8aa3b07467823 */ /* 0x040fe20000000846 */
[----:B------:R-:W2:Y:S01]  /*2b20*/  MUFU.EX2 R53, R53 ;  /* 0x0000003500357308 */ /* 0x000ea20000000800 */
[----:B0-----:R-:W-:Y:S01]  /*2b30*/  FMUL R6, R6, R5 ;  /* 0x0000000506067220 */ /* 0x001fe20000400000 */
[----:B------:R-:W-:Y:S01]  /*2b40*/  SHF.L.U32 R5, R12, 0x17, RZ ;  /* 0x000000170c057819 */ /* 0x000fe200000006ff */
[----:B------:R-:W-:Y:S01]  /*2b50*/  FFMA R45, R7, 1.925963033500011079e-08, R70 ;  /* 0x32a57060072d7823 */ /* 0x000fe20000000046 */
[----:B------:R-:W-:Y:S01]  /*2b60*/  FADD R70, R3, R34 ;  /* 0x0000002203467221 */ /* 0x000fe20000000000 */
[----:B------:R-:W-:Y:S02]  /*2b70*/  FMUL R7, R4, R15 ;  /* 0x0000000f04077220 */ /* 0x000fe40000400000 */
        /* <DEDUP_REMOVED lines=16> */
[----:B------:R-:W0:Y:S02]  /*2c80*/  MUFU.EX2 R70, R45 ;  /* 0x0000002d00467308 */ /* 0x000e240000000800 */
[----:B------:R-:W-:-:S04]  /*2c90*/  FADD R4, R3, R18 ;  /* 0x0000001203047221 */ /* 0x000fc80000000000 */
[----:B------:R-:W-:-:S04]  /*2ca0*/  FADD R3, R4, R17 ;  /* 0x0000001104037221 */ /* 0x000fc80000000000 */
[----:B------:R-:W-:-:S04]  /*2cb0*/  FADD R3, R3, R16 ;  /* 0x0000001003037221 */ /* 0x000fc80000000000 */
[----:B------:R-:W-:-:S04]  /*2cc0*/  FADD R4, R3, R10 ;  /* 0x0000000a03047221 */ /* 0x000fc80000000000 */
[----:B------:R-:W-:Y:S01]  /*2cd0*/  FADD R3, R4, R9 ;  /* 0x0000000904037221 */ /* 0x000fe20000000000 */
[----:B------:R-:W-:Y:S02]  /*2ce0*/  SHF.L.U32 R4, R13, 0x17, RZ ;  /* 0x000000170d047819 */ /* 0x000fe400000006ff */
[----:B------:R-:W-:Y:S01]  /*2cf0*/  SHF.L.U32 R13, R2, 0x17, RZ ;  /* 0x00000017020d7819 */ /* 0x000fe200000006ff */
[----:B------:R-:W-:Y:S02]  /*2d00*/  FADD R12, R3, R8 ;  /* 0x00000008030c7221 */ /* 0x000fe40000000000 */
[----:B------:R-:W-:Y:S02]  /*2d10*/  FMUL R4, R4, R49 ;  /* 0x0000003104047220 */ /* 0x000fe40000400000 */
[----:B------:R-:W-:-:S04]  /*2d20*/  FADD R3, R12, R7 ;  /* 0x000000070c037221 */ /* 0x000fc80000000000 */
[----:B------:R-:W-:Y:S01]  /*2d30*/  FADD R12, R3, R6 ;  /* 0x00000006030c7221 */ /* 0x000fe20000000000 */
[----:B------:R-:W-:-:S03]  /*2d40*/  SHF.L.U32 R3, R11, 0x17, RZ ;  /* 0x000000170b037819 */ /* 0x000fc600000006ff */
[----:B------:R-:W-:Y:S01]  /*2d50*/  FADD R11, R12, R5 ;  /* 0x000000050c0b7221 */ /* 0x000fe20000000000 */
[----:B------:R-:W-:Y:S01]  /*2d60*/  SHF.L.U32 R12, R0, 0x17, RZ ;  /* 0x00000017000c7819 */ /* 0x000fe200000006ff */
[----:B-1----:R-:W-:Y:S02]  /*2d70*/  FMUL R3, R3, R14 ;  /* 0x0000000e03037220 */ /* 0x002fe40000400000 */
[----:B------:R-:W-:Y:S02]  /*2d80*/  FADD R0, R11, R4 ;  /* 0x000000040b007221 */ /* 0x000fe40000000000 */
[----:B--2---:R-:W-:Y:S02]  /*2d90*/  FMUL R2, R12, R53 ;  /* 0x000000350c027220 */ /* 0x004fe40000400000 */
        /* <DEDUP_REMOVED lines=13> */
.L_x_5730:
        /* <DEDUP_REMOVED lines=13> */
[----:B------:R-:W-:Y:S05]  /*2f40*/  CALL.REL.NOINC `($__internal_111_$__cuda_sm3x_div_rn_noftz_f32_slowpath) ;  /* 0x0000004400607944 */ /* 0x000fea0003c00000 */
[----:B------:R-:W-:-:S07]  /*2f50*/  MOV R12, R11 ;  /* 0x0000000b000c7202 */ /* 0x000fce0000000f00 */
.L_x_5629:
[----:B------:R-:W-:Y:S05]  /*2f60*/  BSYNC.RECONVERGENT B2 ;  /* 0x0000000000027941 */ /* 0x000fea0003800200 */
.L_x_5628:
        /* <DEDUP_REMOVED lines=14> */
.L_x_5631:
[----:B------:R-:W-:Y:S05]  /*3050*/  BSYNC.RECONVERGENT B2 ;  /* 0x0000000000027941 */ /* 0x000fea0003800200 */
.L_x_5630:
        /* <DEDUP_REMOVED lines=13> */
[----:B------:R-:W-:-:S07]  /*3130*/  IMAD.MOV.U32 R34, RZ, RZ, R11 ;  /* 0x000000ffff227224 */ /* 0x000fce00078e000b */
.L_x_5633:
[----:B------:R-:W-:Y:S05]  /*3140*/  BSYNC.RECONVERGENT B2 ;  /* 0x0000000000027941 */ /* 0x000fea0003800200 */
.L_x_5632:
        /* <DEDUP_REMOVED lines=14> */
.L_x_5635:
[----:B------:R-:W-:Y:S05]  /*3230*/  BSYNC.RECONVERGENT B2 ;  /* 0x0000000000027941 */ /* 0x000fea0003800200 */
.L_x_5634:
        /* <DEDUP_REMOVED lines=14> */
.L_x_5637:
[----:B------:R-:W-:Y:S05]  /*3320*/  BSYNC.RECONVERGENT B2 ;  /* 0x0000000000027941 */ /* 0x000fea0003800200 */
.L_x_5636:
        /* <DEDUP_REMOVED lines=14> */
.L_x_5639:
[----:B------:R-:W-:Y:S05]  /*3410*/  BSYNC.RECONVERGENT B2 ;  /* 0x0000000000027941 */ /* 0x000fea0003800200 */
.L_x_5638:
        /* <DEDUP_REMOVED lines=14> */
.L_x_5641:
[----:B------:R-:W-:Y:S05]  /*3500*/  BSYNC.RECONVERGENT B2 ;  /* 0x0000000000027941 */ /* 0x000fea0003800200 */
.L_x_5640:
        /* <DEDUP_REMOVED lines=14> */
.L_x_5643:
[----:B------:R-:W-:Y:S05]  /*35f0*/  BSYNC.RECONVERGENT B2 ;  /* 0x0000000000027941 */ /* 0x000fea0003800200 */
.L_x_5642:
        /* <DEDUP_REMOVED lines=14> */
.L_x_5645:
[----:B------:R-:W-:Y:S05]  /*36e0*/  BSYNC.RECONVERGENT B2 ;  /* 0x0000000000027941 */ /* 0x000fea0003800200 */
.L_x_5644:
        /* <DEDUP_REMOVED lines=14> */
.L_x_5647:
[----:B------:R-:W-:Y:S05]  /*37d0*/  BSYNC.RECONVERGENT B2 ;  /* 0x0000000000027941 */ /* 0x000fea0003800200 */
.L_x_5646:
        /* <DEDUP_REMOVED lines=14> */
.L_x_5649:
[----:B------:R-:W-:Y:S05]  /*38c0*/  BSYNC.RECONVERGENT B2 ;  /* 0x0000000000027941 */ /* 0x000fea0003800200 */
.L_x_5648:
        /* <DEDUP_REMOVED lines=14> */
.L_x_5651:
[----:B------:R-:W-:Y:S05]  /*39b0*/  BSYNC.RECONVERGENT B2 ;  /* 0x0000000000027941 */ /* 0x000fea0003800200 */
.L_x_5650:
        /* <DEDUP_REMOVED lines=14> */
.L_x_5653:
[----:B------:R-:W-:Y:S05]  /*3aa0*/  BSYNC.RECONVERGENT B2 ;  /* 0x0000000000027941 */ /* 0x000fea0003800200 */
.L_x_5652:
        /* <DEDUP_REMOVED lines=14> */
.L_x_5655:
[----:B------:R-:W-:Y:S05]  /*3b90*/  BSYNC.RECONVERGENT B2 ;  /* 0x0000000000027941 */ /* 0x000fea0003800200 */
.L_x_5654:
        /* <DEDUP_REMOVED lines=14> */
.L_x_5657:
[----:B------:R-:W-:Y:S05]  /*3c80*/  BSYNC.RECONVERGENT B2 ;  /* 0x0000000000027941 */ /* 0x000fea0003800200 */
.L_x_5656:
        /* <DEDUP_REMOVED lines=14> */
.L_x_5659:
[----:B------:R-:W-:Y:S05]  /*3d70*/  BSYNC.RECONVERGENT B2 ;  /* 0x0000000000027941 */ /* 0x000fea0003800200 */
.L_x_5658:
        /* <DEDUP_REMOVED lines=14> */
.L_x_5661:
[----:B------:R-:W-:Y:S05]  /*3e60*/  BSYNC.RECONVERGENT B2 ;  /* 0x0000000000027941 */ /* 0x000fea0003800200 */
.L_x_5660:
        /* <DEDUP_REMOVED lines=14> */
.L_x_5663:
[----:B------:R-:W-:Y:S05]  /*3f50*/  BSYNC.RECONVERGENT B2 ;  /* 0x0000000000027941 */ /* 0x000fea0003800200 */
.L_x_5662:
        /* <DEDUP_REMOVED lines=14> */
.L_x_5665:
[----:B------:R-:W-:Y:S05]  /*4040*/  BSYNC.RECONVERGENT B2 ;  /* 0x0000000000027941 */ /* 0x000fea0003800200 */
.L_x_5664:
        /* <DEDUP_REMOVED lines=14> */
.L_x_5667:
[----:B------:R-:W-:Y:S05]  /*4130*/  BSYNC.RECONVERGENT B2 ;  /* 0x0000000000027941 */ /* 0x000fea0003800200 */
.L_x_5666:
        /* <DEDUP_REMOVED lines=14> */
.L_x_5669:
[----:B------:R-:W-:Y:S05]  /*4220*/  BSYNC.RECONVERGENT B2 ;  /* 0x0000000000027941 */ /* 0x000fea0003800200 */
.L_x_5668:
        /* <DEDUP_REMOVED lines=14> */
.L_x_5671:
[----:B------:R-:W-:Y:S05]  /*4310*/  BSYNC.RECONVERGENT B2 ;  /* 0x0000000000027941 */ /* 0x000fea0003800200 */
.L_x_5670:
        /* <DEDUP_REMOVED lines=14> */
.L_x_5673:
[----:B------:R-:W-:Y:S05]  /*4400*/  BSYNC.RECONVERGENT B2 ;  /* 0x0000000000027941 */ /* 0x000fea0003800200 */
.L_x_5672:
        /* <DEDUP_REMOVED lines=14> */
.L_x_5675:
[----:B------:R-:W-:Y:S05]  /*44f0*/  BSYNC.RECONVERGENT B2 ;  /* 0x0000000000027941 */ /* 0x000fea0003800200 */
.L_x_5674:
        /* <DEDUP_REMOVED lines=14> */
.L_x_5677:
[----:B------:R-:W-:Y:S05]  /*45e0*/  BSYNC.RECONVERGENT B2 ;  /* 0x0000000000027941 */ /* 0x000fea0003800200 */
.L_x_5676:
        /* <DEDUP_REMOVED lines=14> */
.L_x_5679:
[----:B------:R-:W-:Y:S05]  /*46d0*/  BSYNC.RECONVERGENT B2 ;  /* 0x0000000000027941 */ /* 0x000fea0003800200 */
.L_x_5678:
        /* <DEDUP_REMOVED lines=14> */
.L_x_5681:
[----:B------:R-:W-:Y:S05]  /*47c0*/  BSYNC.RECONVERGENT B2 ;  /* 0x0000000000027941 */ /* 0x000fea0003800200 */
.L_x_5680:
        /* <DEDUP_REMOVED lines=14> */
.L_x_5683:
[----:B------:R-:W-:Y:S05]  /*48b0*/  BSYNC.RECONVERGENT B2 ;  /* 0x0000000000027941 */ /* 0x000fea0003800200 */
.L_x_5682:
        /* <DEDUP_REMOVED lines=14> */
.L_x_5685:
[----:B------:R-:W-:Y:S05]  /*49a0*/  BSYNC.RECONVERGENT B2 ;  /* 0x0000000000027941 */ /* 0x000fea0003800200 */
.L_x_5684:
        /* <DEDUP_REMOVED lines=14> */
.L_x_5687:
[----:B------:R-:W-:Y:S05]  /*4a90*/  BSYNC.RECONVERGENT B2 ;  /* 0x0000000000027941 */ /* 0x000fea0003800200 */
.L_x_5686:
[----:B------:R-:W0:Y:S01]  /*4aa0*/  LDC.64 R2, c[0x0][0x3a8] ;  /* 0x0000ea00ff027b82 */ /* 0x000e220000000a00 */
[----:B------:R-:W-:Y:S01]  /*4ab0*/  ISETP.NE.AND P4, PT, R43, RZ, PT ;  /* 0x000000ff2b00720c */ /* 0x000fe20003f85270 */
[----:B------:R-:W-:Y:S01]  /*4ac0*/  BSSY.RECONVERGENT B0, `(.L_x_5688) ;  /* 0x0000017000007945 */ /* 0x000fe20003800200 */
[-C--:B0-----:R-:W-:Y:S02]  /*4ad0*/  ISETP.GE.U32.AND P0, PT, R64, R2.reuse, PT ;  /* 0x000000024000720c */ /* 0x081fe40003f06070 */
[-C--:B------:R-:W-:Y:S02]  /*4ae0*/  ISETP.GE.U32.AND P1, PT, R62, R2.reuse, PT ;  /* 0x000000023e00720c */ /* 0x080fe40003f26070 */
[-C--:B------:R-:W-:Y:S02]  /*4af0*/  ISETP.GE.U32.AND P3, PT, R60, R2.reuse, PT ;  /* 0x000000023c00720c */ /* 0x080fe40003f66070 */
[----:B------:R-:W-:Y:S02]  /*4b00*/  ISETP.GE.U32.AND P2, PT, R58, R2, PT ;  /* 0x000000023a00720c */ /* 0x000fe40003f46070 */
[----:B------:R-:W-:-:S02]  /*4b10*/  ISETP.GE.AND.EX P0, PT, RZ, R3, PT, P0 ;  /* 0x00000003ff00720c */ /* 0x000fc40003f06300 */
        /* <DEDUP_REMOVED lines=17> */
.L_x_5689:
[----:B------:R-:W-:Y:S05]  /*4c30*/  BSYNC.RECONVERGENT B0 ;  /* 0x0000000000007941 */ /* 0x000fea0003800200 */
.L_x_5688:
[----:B------:R-:W-:Y:S04]  /*4c40*/  BSSY.RECONVERGENT B0, `(.L_x_5690) ;  /* 0x0000011000007945 */ /* 0x000fe80003800200 */
[----:B------:R-:W-:Y:S05]  /*4c50*/  @P0 BRA `(.L_x_5691) ;  /* 0x00000000003c0947 */ /* 0x000fea0003800000 */
[----:B------:R-:W-:Y:S01]  /*4c60*/  MOV R65, RZ ;  /* 0x000000ff00417202 */ /* 0x000fe20000000f00 */
[----:B------:R-:W-:Y:S01]  /*4c70*/  IMAD R0, R39, UR38, RZ ;  /* 0x0000002627007c24 */ /* 0x000fe2000f8e02ff */
[----:B------:R-:W-:Y:S02]  /*4c80*/  R2UR UR4, R36 ;  /* 0x00000000240472ca */ /* 0x000fe400000e0000 */
[----:B------:R-:W-:Y:S01]  /*4c90*/  R2UR UR5, R37 ;  /* 0x00000000250572ca */ /* 0x000fe200000e0000 */
[----:B0-----:R-:W-:-:S04]  /*4ca0*/  IMAD.WIDE.U32 R10, R41, UR38, R64 ;  /* 0x00000026290a7c25 */ /* 0x001fc8000f8e0040 */
        /* <DEDUP_REMOVED lines=10> */
.L_x_5691:
[----:B------:R-:W-:Y:S05]  /*4d50*/  BSYNC.RECONVERGENT B0 ;  /* 0x0000000000007941 */ /* 0x000fea0003800200 */
.L_x_5690:
[----:B------:R-:W-:Y:S04]  /*4d60*/  BSSY.RECONVERGENT B0, `(.L_x_5692) ;  /* 0x0000011000007945 */ /* 0x000fe80003800200 */
[----:B------:R-:W-:Y:S05]  /*4d70*/  @P1 BRA `(.L_x_5693) ;  /* 0x00000000003c1947 */ /* 0x000fea0003800000 */
[----:B------:R-:W-:Y:S01]  /*4d80*/  IMAD R0, R39, UR38, RZ ;  /* 0x0000002627007c24 */ /* 0x000fe2000f8e02ff */
[----:B------:R-:W-:Y:S01]  /*4d90*/  R2UR UR4, R36 ;  /* 0x00000000240472ca */ /* 0x000fe200000e0000 */
[----:B------:R-:W-:Y:S01]  /*4da0*/  IMAD.MOV.U32 R63, RZ, RZ, RZ ;  /* 0x000000ffff3f7224 */ /* 0x000fe200078e00ff */
[----:B------:R-:W-:Y:S01]  /*4db0*/  R2UR UR5, R37 ;  /* 0x00000000250572ca */ /* 0x000fe200000e0000 */
[C---:B0-----:R-:W-:Y:S02]  /*4dc0*/  IMAD R13, R41.reuse, UR39, R0 ;  /* 0x00000027290d7c24 */ /* 0x041fe4000f8e0200 */
[----:B-1----:R-:W-:-:S05]  /*4dd0*/  IMAD.WIDE.U32 R10, R41, UR38, R62 ;  /* 0x00000026290a7c25 */ /* 0x002fca000f8e003e */
        /* <DEDUP_REMOVED lines=9> */
.L_x_5693:
[----:B------:R-:W-:Y:S05]  /*4e70*/  BSYNC.RECONVERGENT B0 ;  /* 0x0000000000007941 */ /* 0x000fea0003800200 */
.L_x_5692:
        /* <DEDUP_REMOVED lines=16> */
[C---:B0-----:R-:W-:Y:S02]  /*4f80*/  IMAD R13, R41.reuse, UR39, R0 ;  /* 0x00000027290d7c24 */ /* 0x041fe4000f8e0200 */
[----:B-12---:R-:W-:-:S05]  /*4f90*/  IMAD.WIDE.U32 R10, R41, UR38, R60 ;  /* 0x00000026290a7c25 */ /* 0x006fca000f8e003c */
        /* <DEDUP_REMOVED lines=9> */
.L_x_5695:
[----:B------:R-:W-:Y:S05]  /*5030*/  BSYNC.RECONVERGENT B0 ;  /* 0x0000000000007941 */ /* 0x000fea0003800200 */
.L_x_5694:
[----:B------:R-:W-:Y:S04]  /*5040*/  BSSY.RECONVERGENT B0, `(.L_x_5696) ;  /* 0x0000011000007945 */ /* 0x000fe80003800200 */
[----:B------:R-:W-:Y:S05]  /*5050*/  @P2 BRA `(.L_x_5697) ;  /* 0x00000000003c2947 */ /* 0x000fea0003800000 */
[----:B------:R-:W-:Y:S01]  /*5060*/  MOV R59, RZ ;  /* 0x000000ff003b7202 */ /* 0x000fe20000000f00 */
[----:B------:R-:W-:Y:S01]  /*5070*/  IMAD R0, R39, UR38, RZ ;  /* 0x0000002627007c24 */ /* 0x000fe2000f8e02ff */
[----:B------:R-:W-:Y:S02]  /*5080*/  R2UR UR4, R36 ;  /* 0x00000000240472ca */ /* 0x000fe400000e0000 */
[----:B------:R-:W-:Y:S01]  /*5090*/  R2UR UR5, R37 ;  /* 0x00000000250572ca */ /* 0x000fe200000e0000 */
[----:B0123--:R-:W-:-:S04]  /*50a0*/  IMAD.WIDE.U32 R10, R41, UR38, R58 ;  /* 0x00000026290a7c25 */ /* 0x00ffc8000f8e003a */
        /* <DEDUP_REMOVED lines=10> */
.L_x_5697:
[----:B------:R-:W-:Y:S05]  /*5150*/  BSYNC.RECONVERGENT B0 ;  /* 0x0000000000007941 */ /* 0x000fea0003800200 */
.L_x_5696:
[----:B------:R-:W-:Y:S04]  /*5160*/  BSSY.RECONVERGENT B0, `(.L_x_5698) ;  /* 0x0000011000007945 */ /* 0x000fe80003800200 */
[----:B------:R-:W-:Y:S05]  /*5170*/  @P4 BRA `(.L_x_5699) ;  /* 0x00000000003c4947 */ /* 0x000fea0003800000 */
[----:B------:R-:W-:Y:S02]  /*5180*/  HFMA2 R57, -RZ, RZ, 0, 0 ;  /* 0x00000000ff397431 */ /* 0x000fe400000001ff */
[----:B------:R-:W-:Y:S01]  /*5190*/  IMAD R0, R39, UR38, RZ ;  /* 0x0000002627007c24 */ /* 0x000fe2000f8e02ff */
[----:B------:R-:W-:Y:S02]  /*51a0*/  R2UR UR4, R36 ;  /* 0x00000000240472ca */ /* 0x000fe400000e0000 */
[----:B------:R-:W-:Y:S01]  /*51b0*/  R2UR UR5, R37 ;  /* 0x00000000250572ca */ /* 0x000fe200000e0000 */
[C---:B0-----:R-:W-:Y:S02]  /*51c0*/  IMAD R13, R41.reuse, UR39, R0 ;  /* 0x00000027290d7c24 */ /* 0x041fe4000f8e0200 */
[----:B-1234-:R-:W-:-:S05]  /*51d0*/  IMAD.WIDE.U32 R10, R41, UR38, R56 ;  /* 0x00000026290a7c25 */ /* 0x01efca000f8e0038 */
        /* <DEDUP_REMOVED lines=9> */
.L_x_5699:
[----:B------:R-:W-:Y:S05]  /*5270*/  BSYNC.RECONVERGENT B0 ;  /* 0x0000000000007941 */ /* 0x000fea0003800200 */
.L_x_5698:
[----:B------:R-:W-:Y:S04]  /*5280*/  BSSY.RECONVERGENT B0, `(.L_x_5700) ;  /* 0x0000011000007945 */ /* 0x000fe80003800200 */
[----:B------:R-:W-:Y:S05]  /*5290*/  @P5 BRA `(.L_x_5701) ;  /* 0x00000000003c5947 */ /* 0x000fea0003800000 */
[----:B------:R-:W-:Y:S01]  /*52a0*/  MOV R55, RZ ;  /* 0x000000ff00377202 */ /* 0x000fe20000000f00 */
[----:B------:R-:W-:Y:S01]  /*52b0*/  IMAD R0, R39, UR38, RZ ;  /* 0x0000002627007c24 */ /* 0x000fe2000f8e02ff */
[----:B------:R-:W-:Y:S02]  /*52c0*/  R2UR UR4, R36 ;  /* 0x00000000240472ca */ /* 0x000fe400000e0000 */
[----:B------:R-:W-:Y:S01]  /*52d0*/  R2UR UR5, R37 ;  /* 0x00000000250572ca */ /* 0x000fe200000e0000 */
[----:B01234-:R-:W-:-:S04]  /*52e0*/  IMAD.WIDE.U32 R10, R41, UR38, R54 ;  /* 0x00000026290a7c25 */ /* 0x01ffc8000f8e0036 */
[----:B------:R-:W-:-:S05]  /*52f0*/  IMAD R13, R41, UR39, R0 ;  /* 0x00000027290d7c24 */ /* 0x000fca000f8e0200 */
        /* <DEDUP_REMOVED lines=9> */
.L_x_5701:
[----:B------:R-:W-:Y:S05]  /*5390*/  BSYNC.RECONVERGENT B0 ;  /* 0x0000000000007941 */ /* 0x000fea0003800200 */
.L_x_5700:
        /* <DEDUP_REMOVED lines=17> */
.L_x_5703:
[----:B------:R-:W-:Y:S05]  /*54b0*/  BSYNC.RECONVERGENT B0 ;  /* 0x0000000000007941 */ /* 0x000fea0003800200 */
.L_x_5702:
        /* <DEDUP_REMOVED lines=18> */
[----:B------:R-:W-:-:S04]  /*55e0*/  IMAD.WIDE.U32 R2, R41, UR38, R50 ;  /* 0x0000002629027c25 */ /* 0x000fc8000f8e0032 */
[----:B01234-:R-:W-:-:S05]  /*55f0*/  IMAD R11, R41, UR39, R0 ;  /* 0x00000027290b7c24 */ /* 0x01ffca000f8e0200 */
        /* <DEDUP_REMOVED lines=9> */
.L_x_5705:
[----:B------:R-:W-:Y:S05]  /*5690*/  BSYNC.RECONVERGENT B0 ;  /* 0x0000000000007941 */ /* 0x000fea0003800200 */
.L_x_5704:
[----:B------:R-:W-:Y:S04]  /*56a0*/  BSSY.RECONVERGENT B0, `(.L_x_5706) ;  /* 0x0000011000007945 */ /* 0x000fe80003800200 */
[----:B------:R-:W-:Y:S05]  /*56b0*/  @P1 BRA `(.L_x_5707) ;  /* 0x00000000003c1947 */ /* 0x000fea0003800000 */
[----:B------:R-:W-:Y:S02]  /*56c0*/  HFMA2 R49, -RZ, RZ, 0, 0 ;  /* 0x00000000ff317431 */ /* 0x000fe400000001ff */
[----:B------:R-:W-:Y:S01]  /*56d0*/  IMAD R0, R39, UR38, RZ ;  /* 0x0000002627007c24 */ /* 0x000fe2000f8e02ff */
[----:B------:R-:W-:Y:S02]  /*56e0*/  R2UR UR4, R36 ;  /* 0x00000000240472ca */ /* 0x000fe400000e0000 */
[----:B------:R-:W-:Y:S01]  /*56f0*/  R2UR UR5, R37 ;  /* 0x00000000250572ca */ /* 0x000fe200000e0000 */
[C---:B01234-:R-:W-:Y:S02]  /*5700*/  IMAD R11, R41.reuse, UR39, R0 ;  /* 0x00000027290b7c24 */ /* 0x05ffe4000f8e0200 */
        /* <DEDUP_REMOVED lines=10> */
.L_x_5707:
[----:B------:R-:W-:Y:S05]  /*57b0*/  BSYNC.RECONVERGENT B0 ;  /* 0x0000000000007941 */ /* 0x000fea0003800200 */
.L_x_5706:
[----:B------:R-:W-:Y:S04]  /*57c0*/  BSSY.RECONVERGENT B0, `(.L_x_5708) ;  /* 0x0000011000007945 */ /* 0x000fe80003800200 */
[----:B------:R-:W-:Y:S05]  /*57d0*/  @P2 BRA `(.L_x_5709) ;  /* 0x00000000003c2947 */ /* 0x000fea0003800000 */
[----:B------:R-:W-:Y:S01]  /*57e0*/  MOV R47, RZ ;  /* 0x000000ff002f7202 */ /* 0x000fe20000000f00 */
[----:B------:R-:W-:Y:S01]  /*57f0*/  IMAD R0, R39, UR38, RZ ;  /* 0x0000002627007c24 */ /* 0x000fe2000f8e02ff */
[----:B------:R-:W-:Y:S02]  /*5800*/  R2UR UR4, R36 ;  /* 0x00000000240472ca */ /* 0x000fe400000e0000 */
[----:B------:R-:W-:Y:S01]  /*5810*/  R2UR UR5, R37 ;  /* 0x00000000250572ca */ /* 0x000fe200000e0000 */
[----:B0-----:R-:W-:-:S04]  /*5820*/  IMAD.WIDE.U32 R2, R41, UR38, R46 ;  /* 0x0000002629027c25 */ /* 0x001fc8000f8e002e */
[----:B-1234-:R-:W-:-:S05]  /*5830*/  IMAD R11, R41, UR39, R0 ;  /* 0x00000027290b7c24 */ /* 0x01efca000f8e0200 */
        /* <DEDUP_REMOVED lines=9> */
.L_x_5709:
[----:B------:R-:W-:Y:S05]  /*58d0*/  BSYNC.RECONVERGENT B0 ;  /* 0x0000000000007941 */ /* 0x000fea0003800200 */
.L_x_5708:
[----:B------:R-:W-:Y:S04]  /*58e0*/  BSSY.RECONVERGENT B0, `(.L_x_5710) ;  /* 0x0000011000007945 */ /* 0x000fe80003800200 */
[----:B------:R-:W-:Y:S05]  /*58f0*/  @P3 BRA `(.L_x_5711) ;  /* 0x00000000003c3947 */ /* 0x000fea0003800000 */
[----:B------:R-:W-:Y:S01]  /*5900*/  IMAD R0, R39, UR38, RZ ;  /* 0x0000002627007c24 */ /* 0x000fe2000f8e02ff */
[----:B------:R-:W-:Y:S01]  /*5910*/  R2UR UR4, R36 ;  /* 0x00000000240472ca */ /* 0x000fe200000e0000 */
[----:B------:R-:W-:Y:S01]  /*5920*/  IMAD.MOV.U32 R45, RZ, RZ, RZ ;  /* 0x000000ffff2d7224 */ /* 0x000fe200078e00ff */
        /* <DEDUP_REMOVED lines=12> */
.L_x_5711:
[----:B------:R-:W-:Y:S05]  /*59f0*/  BSYNC.RECONVERGENT B0 ;  /* 0x0000000000007941 */ /* 0x000fea0003800200 */
.L_x_5710:
        /* <DEDUP_REMOVED lines=17> */
.L_x_5713:
[----:B------:R-:W-:Y:S05]  /*5b10*/  BSYNC.RECONVERGENT B0 ;  /* 0x0000000000007941 */ /* 0x000fea0003800200 */
.L_x_5712:
[----:B------:R-:W-:Y:S04]  /*5b20*/  BSSY.RECONVERGENT B0, `(.L_x_5714) ;  /* 0x0000012000007945 */ /* 0x000fe80003800200 */
[----:B------:R-:W-:Y:S05]  /*5b30*/  @P5 BRA `(.L_x_5715) ;  /* 0x0000000000405947 */ /* 0x000fea0003800000 */
[----:B0-----:R-:W-:Y:S01]  /*5b40*/  HFMA2 R3, -RZ, RZ, 0, 0 ;  /* 0x00000000ff037431 */ /* 0x001fe200000001ff */
        /* <DEDUP_REMOVED lines=15> */
.L_x_5715:
[----:B------:R-:W-:Y:S05]  /*5c40*/  BSYNC.RECONVERGENT B0 ;  /* 0x0000000000007941 */ /* 0x000fea0003800200 */
.L_x_5714:
        /* <DEDUP_REMOVED lines=18> */
.L_x_5717:
[----:B------:R-:W-:Y:S05]  /*5d70*/  BSYNC.RECONVERGENT B0 ;  /* 0x0000000000007941 */ /* 0x000fea0003800200 */
.L_x_5716:
[----:B------:R-:W-:-:S04]  /*5d80*/  IADD3 R41, P0, PT, R68, R41, RZ ;  /* 0x0000002944297210 */ /* 0x000fc80007f1e0ff */
[----:B------:R-:W-:Y:S02]  /*5d90*/  LEA.HI.X.SX32 R39, R68, R39, 0x1, P0 ;  /* 0x0000002744277211 */ /* 0x000fe400000f0eff */
[----:B------:R-:W-:-:S04]  /*5da0*/  ISETP.GE.U32.AND P0, PT, R41, UR42, PT ;  /* 0x0000002a29007c0c */ /* 0x000fc8000bf06070 */
[----:B------:R-:W-:-:S13]  /*5db0*/  ISETP.GE.AND.EX P0, PT, R39, UR43, PT, P0 ;  /* 0x0000002b27007c0c */ /* 0x000fda000bf06300 */
[----:B------:R-:W-:Y:S05]  /*5dc0*/  @!P0 BRA `(.L_x_5718) ;  /* 0xffffffa4005c8947 */ /* 0x000fea000383ffff */
[----:B------:R-:W-:Y:S05]  /*5dd0*/  EXIT ;  /* 0x000000000000794d */ /* 0x000fea0003800000 */
.L_x_5627:
[----:B------:R-:W-:Y:S01]  /*5de0*/  BSSY B0, `(.L_x_5719) ;  /* 0x0000007000007945 */ /* 0x000fe20003800000 */
[----:B------:R-:W-:Y:S01]  /*5df0*/  IMAD.MOV.U32 R12, RZ, RZ, 0x10 ;  /* 0x00000010ff0c7424 */ /* 0x000fe200078e00ff */
[----:B------:R-:W-:Y:S02]  /*5e00*/  MOV R11, 0x1f ;  /* 0x0000001f000b7802 */ /* 0x000fe40000000f00 */
[----:B------:R-:W-:-:S07]  /*5e10*/  MOV R15, 0xffffffff ;  /* 0xffffffff000f7802 */ /* 0x000fce0000000f00 */
[----:B------:R-:W-:Y:S05]  /*5e20*/  WARPSYNC.COLLECTIVE R15, `(.L_x_5720) ;  /* 0x000000000f087348 */ /* 0x000fea0003c00000 */
[----:B------:R0:W1:Y:S02]  /*5e30*/  SHFL.BFLY P6, R14, R13, R12, R11 ;  /* 0x0c00000c0d0e7389 */ /* 0x00006400000c000b */
[----:B01----:R-:W-:Y:S05]  /*5e40*/  ENDCOLLECTIVE ;  /* 0x000000000000791b */ /* 0x003fea0003800000 */
.L_x_5720:
[----:B------:R-:W-:Y:S05]  /*5e50*/  BSYNC B0 ;  /* 0x0000000000007941 */ /* 0x000fea0003800000 */
.L_x_5719:
        /* <DEDUP_REMOVED lines=8> */
.L_x_5721:
[----:B------:R-:W-:Y:S01]  /*5ee0*/  HFMA2 R12, -RZ, RZ, 0, 2.384185791015625e-07 ;  /* 0x00000004ff0c7431 */ /* 0x000fe200000001ff */
[----:B------:R-:W-:-:S04]  /*5ef0*/  FMNMX R0, R13, R14, !PT ;  /* 0x0000000e0d007209 */ /* 0x000fc80007800000 */
[----:B------:R-:W-:-:S07]  /*5f00*/  MOV R13, R0 ;  /* 0x00000000000d7202 */ /* 0x000fce0000000f00 */
[----:B------:R-:W-:Y:S05]  /*5f10*/  WARPSYNC.COLLECTIVE R15, `(.L_x_5722) ;  /* 0x000000000f087348 */ /* 0x000fea0003c00000 */
[----:B------:R0:W1:Y:S02]  /*5f20*/  SHFL.BFLY P6, R14, R13, R12, R11 ;  /* 0x0c00000c0d0e7389 */ /* 0x00006400000c000b */
[----:B01----:R-:W-:Y:S05]  /*5f30*/  ENDCOLLECTIVE ;  /* 0x000000000000791b */ /* 0x003fea0003800000 */
.L_x_5722:
[----:B------:R-:W-:Y:S01]  /*5f40*/  HFMA2 R12, -RZ, RZ, 0, 1.1920928955078125e-07 ;  /* 0x00000002ff0c7431 */ /* 0x000fe200000001ff */
[----:B------:R-:W-:-:S04]  /*5f50*/  FMNMX R2, R0, R14, !PT ;  /* 0x0000000e00027209 */ /* 0x000fc80007800000 */
[----:B------:R-:W-:-:S07]  /*5f60*/  MOV R13, R2 ;  /* 0x00000002000d7202 */ /* 0x000fce0000000f00 */
[----:B------:R-:W-:Y:S05]  /*5f70*/  WARPSYNC.COLLECTIVE R15, `(.L_x_5723) ;  /* 0x000000000f087348 */ /* 0x000fea0003c00000 */
[----:B------:R0:W1:Y:S02]  /*5f80*/  SHFL.BFLY P6, R14, R13, R12, R11 ;  /* 0x0c00000c0d0e7389 */ /* 0x00006400000c000b */
[----:B01----:R-:W-:Y:S05]  /*5f90*/  ENDCOLLECTIVE ;  /* 0x000000000000791b */ /* 0x003fea0003800000 */
.L_x_5723:
[----:B------:R-:W-:Y:S01]  /*5fa0*/  HFMA2 R12, -RZ, RZ, 0, 5.9604644775390625e-08 ;  /* 0x00000001ff0c7431 */ /* 0x000fe200000001ff */
[----:B------:R-:W-:-:S04]  /*5fb0*/  FMNMX R3, R2, R14, !PT ;  /* 0x0000000e02037209 */ /* 0x000fc80007800000 */
[----:B------:R-:W-:-:S07]  /*5fc0*/  MOV R13, R3 ;  /* 0x00000003000d7202 */ /* 0x000fce0000000f00 */
[----:B------:R-:W-:Y:S05]  /*5fd0*/  WARPSYNC.COLLECTIVE R15, `(.L_x_5724) ;  /* 0x000000000f087348 */ /* 0x000fea0003c00000 */
[----:B------:R0:W1:Y:S02]  /*5fe0*/  SHFL.BFLY P6, R14, R13, R12, R11 ;  /* 0x0c00000c0d0e7389 */ /* 0x00006400000c000b */
[----:B01----:R-:W-:Y:S05]  /*5ff0*/  ENDCOLLECTIVE ;  /* 0x000000000000791b */ /* 0x003fea0003800000 */
.L_x_5724:
[----:B------:R-:W-:-:S05]  /*6000*/  FMNMX R14, R3, R14, !PT ;  /* 0x0000000e030e7209 */ /* 0x000fca0007800000 */
[C---:B------:R-:W-:Y:S01]  /*6010*/  FADD R3, -R14.reuse, R4 ;  /* 0x000000040e037221 */ /* 0x040fe20000000100 */
[C---:B------:R-:W-:Y:S01]  /*6020*/  FADD R4, -R14.reuse, R5 ;  /* 0x000000050e047221 */ /* 0x040fe20000000100 */
[C---:B------:R-:W-:Y:S01]  /*6030*/  FADD R5, -R14.reuse, R70 ;  /* 0x000000460e057221 */ /* 0x040fe20000000100 */
[----:B------:R-:W-:Y:S01]  /*6040*/  MOV R70, 0x3bbb989d ;  /* 0x3bbb989d00467802 */ /* 0x000fe20000000f00 */
[C---:B------:R-:W-:Y:S01]  /*6050*/  FADD R10, -R14.reuse, R6 ;  /* 0x000000060e0a7221 */ /* 0x040fe20000000100 */
[C---:B------:R-:W-:Y:S01]  /*6060*/  FADD R12, -R14.reuse, R22 ;  /* 0x000000160e0c7221 */ /* 0x040fe20000000100 */
[C---:B------:R-:W-:Y:S01]  /*6070*/  FADD R11, -R14.reuse, R21 ;  /* 0x000000150e0b7221 */ /* 0x040fe20000000100 */
[----:B------:R-:W-:Y:S01]  /*6080*/  FADD R7, -R14, R7 ;  /* 0x000000070e077221 */ /* 0x000fe20000000100 */
[-C--:B------:R-:W-:Y:S01]  /*6090*/  FFMA.SAT R22, R10, R70.reuse, 0.5 ;  /* 0x3f0000000a167423 */ /* 0x080fe20000002046 */
[C---:B------:R-:W-:Y:S01]  /*60a0*/  FADD R0, -R14.reuse, R72 ;  /* 0x000000480e007221 */ /* 0x040fe20000000100 */
[C---:B------:R-:W-:Y:S01]  /*60b0*/  FADD R2, -R14.reuse, R73 ;  /* 0x000000490e027221 */ /* 0x040fe20000000100 */
[----:B------:R-:W-:Y:S01]  /*60c0*/  FADD R6, -R14, R71 ;  /* 0x000000470e067221 */ /* 0x000fe20000000100 */
[-C--:B------:R-:W-:Y:S01]  /*60d0*/  FFMA.RM R22, R22, R65.reuse, 12582913 ;  /* 0x4b40000116167423 */ /* 0x080fe20000004041 */
[C---:B------:R-:W-:Y:S01]  /*60e0*/  FADD R8, -R14.reuse, R8 ;  /* 0x000000080e087221 */ /* 0x040fe20000000100 */
[C---:B------:R-:W-:Y:S01]  /*60f0*/  FADD R9, -R14.reuse, R9 ;  /* 0x000000090e097221 */ /* 0x040fe20000000100 */
[----:B------:R-:W-:Y:S01]  /*6100*/  FADD R16, -R14, R16 ;  /* 0x000000100e107221 */ /* 0x000fe20000000100 */
[C---:B------:R-:W-:Y:S01]  /*6110*/  FADD R21, R22.reuse, -12583039 ;  /* 0xcb40007f16157421 */ /* 0x040fe20000000000 */
[----:B------:R-:W-:Y:S01]  /*6120*/  SHF.L.U32 R22, R22, 0x17, RZ ;  /* 0x0000001716167819 */ /* 0x000fe200000006ff */
[C---:B------:R-:W-:Y:S01]  /*6130*/  FADD R17, -R14.reuse, R17 ;  /* 0x000000110e117221 */ /* 0x040fe20000000100 */
[----:B------:R-:W-:Y:S01]  /*6140*/  FADD R18, -R14, R18 ;  /* 0x000000120e127221 */ /* 0x000fe20000000100 */
[----:B------:R-:W-:Y:S01]  /*6150*/  FFMA R21, R10, 1.4426950216293334961, -R21 ;  /* 0x3fb8aa3b0a157823 */ /* 0x000fe20000000815 */
[C---:B------:R-:W-:Y:S01]  /*6160*/  FADD R19, -R14.reuse, R19 ;  /* 0x000000130e137221 */ /* 0x040fe20000000100 */
[C---:B------:R-:W-:Y:S01]  /*6170*/  FADD R20, -R14.reuse, R20 ;  /* 0x000000140e147221 */ /* 0x040fe20000000100 */
[----:B------:R-:W-:Y:S01]  /*6180*/  FADD R13, -R14, R23 ;  /* 0x000000170e0d7221 */ /* 0x000fe20000000100 */
[----:B------:R-:W-:Y:S01]  /*6190*/  FFMA R21, R10, 1.925963033500011079e-08, R21 ;  /* 0x32a570600a157823 */ /* 0x000fe20000000015 */
[----:B------:R-:W-:Y:S01]  /*61a0*/  FFMA.SAT R10, R7, R70, 0.5 ;  /* 0x3f000000070a7423 */ /* 0x000fe20000002046 */
[C---:B------:R-:W-:Y:S01]  /*61b0*/  FADD R15, -R14.reuse, R24 ;  /* 0x000000180e0f7221 */ /* 0x040fe20000000100 */
[C---:B------:R-:W-:Y:S01]  /*61c0*/  FADD R45, -R14.reuse, R25 ;  /* 0x000000190e2d7221 */ /* 0x040fe20000000100 */
[----:B------:R-:W-:Y:S01]  /*61d0*/  FADD R47, -R14, R26 ;  /* 0x0000001a0e2f7221 */ /* 0x000fe20000000100 */
[----:B------:R-:W-:Y:S01]  /*61e0*/  FFMA.RM R10, R10, R65, 12582913 ;  /* 0x4b4000010a0a7423 */ /* 0x000fe20000004041 */
        /* <DEDUP_REMOVED lines=240> */
[----:B------:R-:W-:-:S05]  /*70f0*/  SHF.L.U32 R0, R70, 0x17, RZ ;  /* 0x0000001746007819 */ /* 0x000fca00000006ff */
        /* <DEDUP_REMOVED lines=36> */
.L_x_5725:
[----:B------:R-:W-:Y:S02]  /*7340*/  HFMA2 R12, -RZ, RZ, 0, 4.76837158203125e-07 ;  /* 0x00000008ff0c7431 */ /* 0x000fe400000001ff */
[----:B------:R-:W-:-:S05]  /*7350*/  FADD R45, R13, R14 ;  /* 0x0000000e0d2d7221 */ /* 0x000fca0000000000 */
[----:B------:R-:W-:-:S07]  /*7360*/  MOV R13, R45 ;  /* 0x0000002d000d7202 */ /* 0x000fce0000000f00 */
[----:B------:R-:W-:Y:S05]  /*7370*/  WARPSYNC.COLLECTIVE R15, `(.L_x_5726) ;  /* 0x000000000f087348 */ /* 0x000fea0003c00000 */
[----:B------:R0:W1:Y:S02]  /*7380*/  SHFL.BFLY P6, R14, R13, R12, R11 ;  /* 0x0c00000c0d0e7389 */ /* 0x00006400000c000b */
[----:B01----:R-:W-:Y:S05]  /*7390*/  ENDCOLLECTIVE ;  /* 0x000000000000791b */ /* 0x003fea0003800000 */
.L_x_5726:
[----:B------:R-:W-:Y:S02]  /*73a0*/  HFMA2 R12, -RZ, RZ, 0, 2.384185791015625e-07 ;  /* 0x00000004ff0c7431 */ /* 0x000fe400000001ff */
[----:B------:R-:W-:-:S05]  /*73b0*/  FADD R47, R45, R14 ;  /* 0x0000000e2d2f7221 */ /* 0x000fca0000000000 */
[----:B------:R-:W-:-:S07]  /*73c0*/  MOV R13, R47 ;  /* 0x0000002f000d7202 */ /* 0x000fce0000000f00 */
[----:B------:R-:W-:Y:S05]  /*73d0*/  WARPSYNC.COLLECTIVE R15, `(.L_x_5727) ;  /* 0x000000000f087348 */ /* 0x000fea0003c00000 */
[----:B------:R0:W1:Y:S02]  /*73e0*/  SHFL.BFLY P6, R14, R13, R12, R11 ;  /* 0x0c00000c0d0e7389 */ /* 0x00006400000c000b */
[----:B01----:R-:W-:Y:S05]  /*73f0*/  ENDCOLLECTIVE ;  /* 0x000000000000791b */ /* 0x003fea0003800000 */
.L_x_5727:
[----:B------:R-:W-:Y:S02]  /*7400*/  HFMA2 R12, -RZ, RZ, 0, 1.1920928955078125e-07 ;  /* 0x00000002ff0c7431 */ /* 0x000fe400000001ff */
[----:B------:R-:W-:-:S05]  /*7410*/  FADD R49, R47, R14 ;  /* 0x0000000e2f317221 */ /* 0x000fca0000000000 */
[----:B------:R-:W-:-:S07]  /*7420*/  MOV R13, R49 ;  /* 0x00000031000d7202 */ /* 0x000fce0000000f00 */
[----:B------:R-:W-:Y:S05]  /*7430*/  WARPSYNC.COLLECTIVE R15, `(.L_x_5728) ;  /* 0x000000000f087348 */ /* 0x000fea0003c00000 */
[----:B------:R0:W1:Y:S02]  /*7440*/  SHFL.BFLY P6, R14, R13, R12, R11 ;  /* 0x0c00000c0d0e7389 */ /* 0x00006400000c000b */
[----:B01----:R-:W-:Y:S05]  /*7450*/  ENDCOLLECTIVE ;  /* 0x000000000000791b */ /* 0x003fea0003800000 */
.L_x_5728:
[----:B------:R-:W-:Y:S02]  /*7460*/  IMAD.MOV.U32 R12, RZ, RZ, 0x1 ;  /* 0x00000001ff0c7424 */ /* 0x000fe400078e00ff */
[----:B------:R-:W-:-:S05]  /*7470*/  FADD R51, R49, R14 ;  /* 0x0000000e31337221 */ /* 0x000fca0000000000 */
[----:B------:R-:W-:-:S07]  /*7480*/  MOV R13, R51 ;  /* 0x00000033000d7202 */ /* 0x000fce0000000f00 */
[----:B------:R-:W-:Y:S05]  /*7490*/  WARPSYNC.COLLECTIVE R15, `(.L_x_5729) ;  /* 0x000000000f087348 */ /* 0x000fea0003c00000 */
[----:B------:R0:W1:Y:S02]  /*74a0*/  SHFL.BFLY P6, R14, R13, R12, R11 ;  /* 0x0c00000c0d0e7389 */ /* 0x00006400000c000b */
[----:B01----:R-:W-:Y:S05]  /*74b0*/  ENDCOLLECTIVE ;  /* 0x000000000000791b */ /* 0x003fea0003800000 */
.L_x_5729:
[----:B------:R-:W-:Y:S05]  /*74c0*/  BRA `(.L_x_5730) ;  /* 0xffffffb800687947 */ /* 0x000fea000383ffff */
        .weak           $__internal_111_$__cuda_sm3x_div_rn_noftz_f32_slowpath
        .type           $__internal_111_$__cuda_sm3x_div_rn_noftz_f32_slowpath,@function
        .size           $__internal_111_$__cuda_sm3x_div_rn_noftz_f32_slowpath,(.L_x_8597 - $__internal_111_$__cuda_sm3x_div_rn_noftz_f32_slowpath)
$__internal_111_$__cuda_sm3x_div_rn_noftz_f32_slowpath:
        /* <DEDUP_REMOVED lines=34> */
.L_x_5732:
        /* <DEDUP_REMOVED lines=51> */
.L_x_5739:
[----:B------:R-:W-:-:S04]  /*7a20*/  LOP3.LUT R11, R11, 0x80000000, RZ, 0xc0, !PT ;  /* 0x800000000b0b7812 */ /* 0x000fc800078ec0ff */
[----:B------:R-:W-:Y:S01]  /*7a30*/  LOP3.LUT R11, R11, 0x7f800000, RZ, 0xfc, !PT ;  /* 0x7f8000000b0b7812 */ /* 0x000fe200078efcff */
[----:B------:R-:W-:Y:S06]  /*7a40*/  BRA `(.L_x_5740) ;  /* 0x0000000000047947 */ /* 0x000fec0003800000 */
.L_x_5738:
[----:B------:R-:W-:-:S07]  /*7a50*/  LEA R11, R72, R11, 0x17 ;  /* 0x0000000b480b7211 */ /* 0x000fce00078eb8ff */
.L_x_5740:
[----:B------:R-:W-:Y:S05]  /*7a60*/  BSYNC.RECONVERGENT B1 ;  /* 0x0000000000017941 */ /* 0x000fea0003800200 */
.L_x_5737:
[----:B------:R-:W-:Y:S05]  /*7a70*/  BRA `(.L_x_5741) ;  /* 0x0000000000207947 */ /* 0x000fea0003800000 */
.L_x_5736:
[----:B------:R-:W-:-:S04]  /*7a80*/  LOP3.LUT R11, R14, 0x80000000, R11, 0x48, !PT ;  /* 0x800000000e0b7812 */ /* 0x000fc800078e480b */
[----:B------:R-:W-:Y:S01]  /*7a90*/  LOP3.LUT R11, R11, 0x7f800000, RZ, 0xfc, !PT ;  /* 0x7f8000000b0b7812 */ /* 0x000fe200078efcff */
[----:B------:R-:W-:Y:S06]  /*7aa0*/  BRA `(.L_x_5741) ;  /* 0x0000000000147947 */ /* 0x000fec0003800000 */
.L_x_5735:
[----:B------:R-:W-:Y:S01]  /*7ab0*/  LOP3.LUT R11, R14, 0x80000000, R11, 0x48, !PT ;  /* 0x800000000e0b7812 */ /* 0x000fe200078e480b */
[----:B------:R-:W-:Y:S06]  /*7ac0*/  BRA `(.L_x_5741) ;  /* 0x00000000000c7947 */ /* 0x000fec0003800000 */
.L_x_5734:
[----:B------:R-:W0:Y:S01]  /*7ad0*/  MUFU.RSQ R11, -QNAN ;  /* 0xffc00000000b7908 */ /* 0x000e220000001400 */
[----:B------:R-:W-:Y:S05]  /*7ae0*/  BRA `(.L_x_5741) ;  /* 0x0000000000047947 */ /* 0x000fea0003800000 */
.L_x_5733:
[----:B------:R-:W-:-:S07]  /*7af0*/  FADD.FTZ R11, R11, R14 ;  /* 0x0000000e0b0b7221 */ /* 0x000fce0000010000 */
.L_x_5741:
[----:B------:R-:W-:Y:S05]  /*7b00*/  BSYNC.RECONVERGENT B0 ;  /* 0x0000000000007941 */ /* 0x000fea0003800200 */
.L_x_5731:
[----:B------:R-:W-:Y:S01]  /*7b10*/  HFMA2 R15, -RZ, RZ, 0, 0 ;  /* 0x00000000ff0f7431 */ /* 0x000fe200000001ff */
[----:B------:R-:W-:-:S04]  /*7b20*/  MOV R14, R45 ;  /* 0x0000002d000e7202 */ /* 0x000fc80000000f00 */
[----:B0-----:R-:W-:Y:S05]  /*7b30*/  RET.REL.NODEC R14 `(_Z15SoftmaxWarpImplI10DirectLoadIffE11DirectStoreIffEfLi2ELi30ELi32ELi1ELb1EL9Algorithm0EEvT_T0_ll) ;  /* 0xffffff840e307950 */ /* 0x001fea0003c3ffff */
.L_x_5742:
        /* <DEDUP_REMOVED lines=12> */
.L_x_8597:


//--------------------- .text._Z15SoftmaxWarpImplI10DirectLoadIffE11DirectStoreIffEfLi2ELi30ELi32ELi1ELb0EL9Algorithm0EEvT_T0_ll --------------------------
	.section	.text._Z15SoftmaxWarpImplI10DirectLoadIffE11DirectStoreIffEfLi2ELi30ELi32ELi1ELb0EL9Algorithm0EEvT_T0_ll,"ax",@progbits
	.align	128
        .global         _Z15SoftmaxWarpImplI10DirectLoadIffE11DirectStoreIffEfLi2ELi30ELi32ELi1ELb0EL9Algorithm0EEvT_T0_ll
        .type           _Z15SoftmaxWarpImplI10DirectLoadIffE11DirectStoreIffEfLi2ELi30ELi32ELi1ELb0EL9Algorithm0EEvT_T0_ll,@function
        .size           _Z15SoftmaxWarpImplI10DirectLoadIffE11DirectStoreIffEfLi2ELi30ELi32ELi1ELb0EL9Algorithm0EEvT_T0_ll,(.L_x_8598 - _Z15SoftmaxWarpImplI10DirectLoadIffE11DirectStoreIffEfLi2ELi30ELi32ELi1ELb0EL9Algorithm0EEvT_T0_ll)
        .other          _Z15SoftmaxWarpImplI10DirectLoadIffE11DirectStoreIffEfLi2ELi30ELi32ELi1ELb0EL9Algorithm0EEvT_T0_ll,@"STO_CUDA_ENTRY STV_DEFAULT"
_Z15SoftmaxWarpImplI10DirectLoadIffE11DirectStoreIffEfLi2ELi30ELi32ELi1ELb0EL9Algorithm0EEvT_T0_ll:
.text._Z15SoftmaxWarpImplI10DirectLoadIffE11DirectStoreIffEfLi2ELi30ELi32ELi1ELb0EL9Algorithm0EEvT_T0_ll:
        /* <DEDUP_REMOVED lines=24> */
.L_x_5743:
        /* <DEDUP_REMOVED lines=14> */
.L_x_5805:
        /* <DEDUP_REMOVED lines=14> */
[----:B------:R-:W-:Y:S02]  /*0340*/  IADD3 R32, P5, PT, R2, 0x180, RZ ;  /* 0x0000018002207810 */ /* 0x000fe40007fbe0ff */
[----:B------:R-:W-:-:S02]  /*0350*/  IADD3.X R17, PT, PT, RZ, R5, RZ, P0, !PT ;  /* 0x00000005ff117210 */ /* 0x000fc400007fe4ff */
[C---:B------:R-:W-:Y:S02]  /*0360*/  IADD3 R23, P0, PT, R2.reuse, 0x200, RZ ;  /* 0x0000020002177810 */ /* 0x040fe40007f1e0ff */
[C---:B------:R-:W-:Y:S02]  /*0370*/  IADD3 R31, P2, PT, R2.reuse, 0x80, RZ ;  /* 0x00000080021f7810 */ /* 0x040fe40007f5e0ff */
[C---:B------:R-:W-:Y:S02]  /*0380*/  IADD3 R40, P4, PT, R2.reuse, 0xc0, RZ ;  /* 0x000000c002287810 */ /* 0x040fe40007f9e0ff */
[C---:B------:R-:W-:Y:S02]  /*0390*/  IADD3 R20, P6, PT, R2.reuse, 0x140, RZ ;  /* 0x0000014002147810 */ /* 0x040fe40007fde0ff */
        /* <DEDUP_REMOVED lines=8> */
[----:B------:R-:W-:Y:S02]  /*0420*/  LEA.HI R33, P0, R5, R2, RZ, 0x1 ;  /* 0x0000000205217211 */ /* 0x000fe400078108ff */
[C---:B------:R-:W-:Y:S02]  /*0430*/  IADD3 R34, P2, PT, R2.reuse, 0x240, RZ ;  /* 0x0000024002227810 */ /* 0x040fe40007f5e0ff */
[C---:B------:R-:W-:Y:S02]  /*0440*/  IADD3 R48, P4, PT, R2.reuse, 0x280, RZ ;  /* 0x0000028002307810 */ /* 0x040fe40007f9e0ff */
[-C--:B------:R-:W-:Y:S02]  /*0450*/  IADD3.X R25, PT, PT, RZ, R5.reuse, RZ, P6, !PT ;  /* 0x00000005ff197210 */ /* 0x080fe400037fe4ff */
[----:B------:R-:W-:Y:S02]  /*0460*/  IADD3.X R15, PT, PT, RZ, R5, RZ, P1, !PT ;  /* 0x00000005ff0f7210 */ /* 0x000fe40000ffe4ff */
[----:B------:R-:W-:-:S02]  /*0470*/  IADD3 R28, P6, PT, R2, 0x300, RZ ;  /* 0x00000300021c7810 */ /* 0x000fc40007fde0ff */
[----:B------:R-:W-:Y:S02]  /*0480*/  IADD3 R9, P1, PT, R2, 0x380, RZ ;  /* 0x0000038002097810 */ /* 0x000fe40007f3e0ff */
[-C--:B------:R-:W-:Y:S02]  /*0490*/  IADD3.X R6, PT, PT, RZ, R5.reuse, RZ, P3, !PT ;  /* 0x00000005ff067210 */ /* 0x080fe40001ffe4ff */
[-C--:B------:R-:W-:Y:S02]  /*04a0*/  IADD3.X R2, PT, PT, RZ, R5.reuse, RZ, P5, !PT ;  /* 0x00000005ff027210 */ /* 0x080fe40002ffe4ff */
[----:B------:R-:W-:Y:S02]  /*04b0*/  IADD3.X R10, PT, PT, RZ, R5, RZ, P0, !PT ;  /* 0x00000005ff0a7210 */ /* 0x000fe400007fe4ff */
[----:B------:R-:W-:Y:S02]  /*04c0*/  LEA.HI R31, P3, R4, R31, RZ, 0x1 ;  /* 0x0000001f041f7211 */ /* 0x000fe400078708ff */
[----:B------:R-:W-:-:S02]  /*04d0*/  LEA.HI R24, P5, R27, R24, RZ, 0x1 ;  /* 0x000000181b187211 */ /* 0x000fc400078b08ff */
[-C--:B------:R-:W-:Y:S02]  /*04e0*/  IADD3.X R19, PT, PT, RZ, R5.reuse, RZ, P2, !PT ;  /* 0x00000005ff137210 */ /* 0x080fe400017fe4ff */
[-C--:B------:R-:W-:Y:S02]  /*04f0*/  IADD3.X R7, PT, PT, RZ, R5.reuse, RZ, P4, !PT ;  /* 0x00000005ff077210 */ /* 0x080fe400027fe4ff */
[----:B------:R-:W-:Y:S02]  /*0500*/  LEA.HI R20, P0, R25, R20, RZ, 0x1 ;  /* 0x0000001419147211 */ /* 0x000fe400078108ff */
[----:B------:R-:W-:Y:S02]  /*0510*/  LEA.HI R46, P2, R17, R46, RZ, 0x1 ;  /* 0x0000002e112e7211 */ /* 0x000fe400078508ff */
[----:B------:R-:W-:Y:S02]  /*0520*/  IADD3.X R0, PT, PT, RZ, R5, RZ, P1, !PT ;  /* 0x00000005ff007210 */ /* 0x000fe40000ffe4ff */
[----:B------:R-:W-:-:S02]  /*0530*/  IADD3.X R4, PT, PT, RZ, R4, RZ, P3, !PT ;  /* 0x00000004ff047210 */ /* 0x000fc40001ffe4ff */
[----:B------:R-:W-:Y:S02]  /*0540*/  IADD3.X R27, PT, PT, RZ, R27, RZ, P5, !PT ;  /* 0x0000001bff1b7210 */ /* 0x000fe40002ffe4ff */
[----:B------:R-:W-:Y:S02]  /*0550*/  LEA.HI R23, P3, R8, R23, RZ, 0x1 ;  /* 0x0000001708177211 */ /* 0x000fe400078708ff */
[----:B------:R-:W-:Y:S02]  /*0560*/  LEA.HI R48, P5, R7, R48, RZ, 0x1 ;  /* 0x0000003007307211 */ /* 0x000fe400078b08ff */
[----:B------:R-:W-:Y:S02]  /*0570*/  IADD3.X R25, PT, PT, RZ, R25, RZ, P0, !PT ;  /* 0x00000019ff197210 */ /* 0x000fe400007fe4ff */
[----:B------:R-:W-:Y:S02]  /*0580*/  IADD3.X R3, PT, PT, RZ, R5, RZ, P6, !PT ;  /* 0x00000005ff037210 */ /* 0x000fe400037fe4ff */
[----:B------:R-:W-:-:S02]  /*0590*/  LEA.HI R40, P4, R29, R40, RZ, 0x1 ;  /* 0x000000281d287211 */ /* 0x000fc400078908ff */
[----:B------:R-:W-:Y:S02]  /*05a0*/  IADD3.X R17, PT, PT, RZ, R17, RZ, P2, !PT ;  /* 0x00000011ff117210 */ /* 0x000fe400017fe4ff */
[----:B------:R-:W-:Y:S02]  /*05b0*/  LEA.HI R26, P0, R6, R13, RZ, 0x1 ;  /* 0x0000000d061a7211 */ /* 0x000fe400078108ff */
[----:B------:R-:W-:Y:S02]  /*05c0*/  SHF.L.U64.HI R5, R33, 0x2, R10 ;  /* 0x0000000221057819 */ /* 0x000fe4000001020a */
[----:B------:R-:W-:Y:S02]  /*05d0*/  LEA.HI R22, P2, R15, R22, RZ, 0x1 ;  /* 0x000000160f167211 */ /* 0x000fe400078508ff */
[----:B------:R-:W-:Y:S02]  /*05e0*/  SHF.L.U32 R33, R33, 0x2, RZ ;  /* 0x0000000221217819 */ /* 0x000fe400000006ff */
[----:B------:R-:W-:-:S02]  /*05f0*/  LEA.HI R12, P6, R0, R9, RZ, 0x1 ;  /* 0x00000009000c7211 */ /* 0x000fc400078d08ff */
[----:B------:R-:W-:Y:S02]  /*0600*/  IADD3.X R8, PT, PT, RZ, R8, RZ, P3, !PT ;  /* 0x00000008ff087210 */ /* 0x000fe40001ffe4ff */
[----:B------:R-:W-:Y:S02]  /*0610*/  IADD3.X R9, PT, PT, RZ, R7, RZ, P5, !PT ;  /* 0x00000007ff097210 */ /* 0x000fe40002ffe4ff */
[----:B------:R-:W-:Y:S02]  /*0620*/  IADD3.X R29, PT, PT, RZ, R29, RZ, P4, !PT ;  /* 0x0000001dff1d7210 */ /* 0x000fe400027fe4ff */
[----:B------:R-:W-:Y:S02]  /*0630*/  IADD3.X R7, PT, PT, RZ, R6, RZ, P0, !PT ;  /* 0x00000006ff077210 */ /* 0x000fe400007fe4ff */
[----:B------:R-:W-:Y:S02]  /*0640*/  LEA.HI R34, P4, R19, R34, RZ, 0x1 ;  /* 0x0000002213227211 */ /* 0x000fe400078908ff */
[----:B------:R-:W-:-:S02]  /*0650*/  IADD3.X R13, PT, PT, RZ, R15, RZ, P2, !PT ;  /* 0x0000000fff0d7210 */ /* 0x000fc400017fe4ff */
[----:B------:R-:W-:Y:S02]  /*0660*/  LEA.HI R30, P2, R2, R11, RZ, 0x1 ;  /* 0x0000000b021e7211 */ /* 0x000fe400078508ff */
[----:B------:R-:W-:Y:S02]  /*0670*/  LOP3.LUT R33, R33, 0xfffffff8, RZ, 0xc0, !PT ;  /* 0xfffffff821217812 */ /* 0x000fe400078ec0ff */
[C---:B------:R-:W-:Y:S02]  /*0680*/  SHF.L.U64.HI R18, R46.reuse, 0x2, R17 ;  /* 0x000000022e127819 */ /* 0x040fe40000010211 */
[----:B------:R-:W-:Y:S02]  /*0690*/  LEA.HI R32, P1, R21, R32, RZ, 0x1 ;  /* 0x0000002015207211 */ /* 0x000fe400078308ff */
[----:B------:R-:W-:Y:S02]  /*06a0*/  SHF.L.U32 R46, R46, 0x2, RZ ;  /* 0x000000022e2e7819 */ /* 0x000fe400000006ff */
[----:B------:R-:W-:-:S02]  /*06b0*/  SHF.L.U64.HI R11, R23, 0x2, R8 ;  /* 0x00000002170b7819 */ /* 0x000fc40000010208 */
[----:B------:R-:W-:Y:S02]  /*06c0*/  SHF.L.U64.HI R8, R26, 0x2, R7 ;  /* 0x000000021a087819 */ /* 0x000fe40000010207 */
[----:B------:R-:W-:Y:S02]  /*06d0*/  IADD3.X R19, PT, PT, RZ, R19, RZ, P4, !PT ;  /* 0x00000013ff137210 */ /* 0x000fe400027fe4ff */
[----:B------:R-:W-:Y:S02]  /*06e0*/  IADD3.X R7, PT, PT, RZ, R0, RZ, P6, !PT ;  /* 0x00000000ff077210 */ /* 0x000fe400037fe4ff */
[----:B------:R-:W-:Y:S02]  /*06f0*/  IADD3 R6, P0, PT, R33, UR36, RZ ;  /* 0x0000002421067c10 */ /* 0x000fe4000ff1e0ff */
[----:B------:R-:W-:Y:S02]  /*0700*/  IADD3.X R21, PT, PT, RZ, R21, RZ, P1, !PT ;  /* 0x00000015ff157210 */ /* 0x000fe40000ffe4ff */
[----:B------:R-:W-:-:S02]  /*0710*/  SHF.L.U64.HI R17, R31, 0x2, R4 ;  /* 0x000000021f117819 */ /* 0x000fc40000010204 */
[----:B------:R-:W-:Y:S02]  /*0720*/  LOP3.LUT R46, R46, 0xfffffff8, RZ, 0xc0, !PT ;  /* 0xfffffff82e2e7812 */ /* 0x000fe400078ec0ff */
[----:B------:R-:W-:Y:S02]  /*0730*/  SHF.L.U32 R31, R31, 0x2, RZ ;  /* 0x000000021f1f7819 */ /* 0x000fe400000006ff */
[----:B------:R-:W-:Y:S02]  /*0740*/  SHF.L.U64.HI R10, R34, 0x2, R19 ;  /* 0x00000002220a7819 */ /* 0x000fe40000010213 */
[----:B------:R-:W-:Y:S02]  /*0750*/  SHF.L.U64.HI R0, R12, 0x2, R7 ;  /* 0x000000020c007819 */ /* 0x000fe40000010207 */
[----:B------:R-:W-:Y:S02]  /*0760*/  SHF.L.U64.HI R4, R40, 0x2, R29 ;  /* 0x0000000228047819 */ /* 0x000fe4000001021d */
[----:B------:R-:W-:-:S02]  /*0770*/  SHF.L.U64.HI R15, R20, 0x2, R25 ;  /* 0x00000002140f7819 */ /* 0x000fc40000010219 */
[----:B------:R-:W-:Y:S02]  /*0780*/  IADD3.X R19, PT, PT, RZ, R2, RZ, P2, !PT ;  /* 0x00000002ff137210 */ /* 0x000fe400017fe4ff */
[----:B------:R-:W-:Y:S02]  /*0790*/  IADD3.X R7, PT, PT, R5, UR37, RZ, P0, !PT ;  /* 0x0000002505077c10 */ /* 0x000fe400087fe4ff */
[----:B------:R-:W-:Y:S02]  /*07a0*/  LEA.HI R28, P1, R3, R28, RZ, 0x1 ;  /* 0x0000001c031c7211 */ /* 0x000fe400078308ff */
[----:B------:R-:W-:Y:S02]  /*07b0*/  SHF.L.U32 R40, R40, 0x2, RZ ;  /* 0x0000000228287819 */ /* 0x000fe400000006ff */
[----:B------:R-:W-:Y:S01]  /*07c0*/  SHF.L.U32 R20, R20, 0x2, RZ ;  /* 0x0000000214147819 */ /* 0x000fe200000006ff */
[----:B------:R-:W2:Y:S01]  /*07d0*/  LDG.E.64 R6, desc[UR4][R6.64] ;  /* 0x0000000406067981 */ /* 0x000ea2000c1e1b00 */
[----:B------:R-:W-:-:S02]  /*07e0*/  SHF.L.U64.HI R14, R32, 0x2, R21 ;  /* 0x00000002200e7819 */ /* 0x000fc40000010215 */
[----:B------:R-:W-:Y:S02]  /*07f0*/  IADD3 R46, P0, PT, R46, UR36, RZ ;  /* 0x000000242e2e7c10 */ /* 0x000fe4000ff1e0ff */
[----:B------:R-:W-:Y:S02]  /*0800*/  LOP3.LUT R21, R31, 0xfffffff8, RZ, 0xc0, !PT ;  /* 0xfffffff81f157812 */ /* 0x000fe400078ec0ff */
[----:B------:R-:W-:Y:S02]  /*0810*/  SHF.L.U64.HI R2, R30, 0x2, R19 ;  /* 0x000000021e027819 */ /* 0x000fe40000010213 */
[----:B------:R-:W-:Y:S02]  /*0820*/  SHF.L.U64.HI R16, R24, 0x2, R27 ;  /* 0x0000000218107819 */ /* 0x000fe4000001021b */
[----:B------:R-:W-:Y:S02]  /*0830*/  IADD3.X R3, PT, PT, RZ, R3, RZ, P1, !PT ;  /* 0x00000003ff037210 */ /* 0x000fe40000ffe4ff */
[----:B------:R-:W-:-:S02]  /*0840*/  LOP3.LUT R40, R40, 0xfffffff8, RZ, 0xc0, !PT ;  /* 0xfffffff828287812 */ /* 0x000fc400078ec0ff */
[----:B------:R-:W-:Y:S02]  /*0850*/  LOP3.LUT R19, R20, 0xfffffff8, RZ, 0xc0, !PT ;  /* 0xfffffff814137812 */ /* 0x000fe400078ec0ff */
[----:B------:R-:W-:Y:S02]  /*0860*/  IADD3.X R47, PT, PT, R18, UR37, RZ, P0, !PT ;  /* 0x00000025122f7c10 */ /* 0x000fe400087fe4ff */
[----:B------:R-:W-:Y:S02]  /*0870*/  R2UR UR10, R36 ;  /* 0x00000000240a72ca */ /* 0x000fe400000e0000 */
[----:B------:R-:W-:Y:S02]  /*0880*/  R2UR UR11, R37 ;  /* 0x00000000250b72ca */ /* 0x000fe400000e0000 */
[----:B------:R-:W-:Y:S01]  /*0890*/  SHF.L.U32 R24, R24, 0x2, RZ ;  /* 0x0000000218187819 */ /* 0x000fe200000006ff */
[----:B------:R-:W3:Y:S01]  /*08a0*/  LDG.E.64 R46, desc[UR6][R46.64] ;  /* 0x000000062e2e7981 */ /* 0x000ee2000c1e1b00 */
[----:B------:R-:W-:-:S02]  /*08b0*/  IADD3 R20, P1, PT, R21, UR36, RZ ;  /* 0x0000002415147c10 */ /* 0x000fc4000ff3e0ff */
[----:B------:R-:W-:Y:S02]  /*08c0*/  IADD3 R40, P0, PT, R40, UR36, RZ ;  /* 0x0000002428287c10 */ /* 0x000fe4000ff1e0ff */
[----:B------:R-:W-:Y:S02]  /*08d0*/  R2UR UR12, R36 ;  /* 0x00000000240c72ca */ /* 0x000fe400000e0000 */
[----:B------:R-:W-:Y:S02]  /*08e0*/  R2UR UR13, R37 ;  /* 0x00000000250d72ca */ /* 0x000fe400000e0000 */
[----:B------:R-:W-:Y:S02]  /*08f0*/  LOP3.LUT R24, R24, 0xfffffff8, RZ, 0xc0, !PT ;  /* 0xfffffff818187812 */ /* 0x000fe400078ec0ff */
[----:B------:R-:W-:Y:S02]  /*0900*/  IADD3.X R21, PT, PT, R17, UR37, RZ, P1, !PT ;  /* 0x0000002511157c10 */ /* 0x000fe40008ffe4ff */
[----:B------:R-:W-:-:S02]  /*0910*/  IADD3.X R41, PT, PT, R4, UR37, RZ, P0, !PT ;  /* 0x0000002504297c10 */ /* 0x000fc400087fe4ff */
[----:B------:R-:W-:Y:S01]  /*0920*/  R2UR UR14, R36 ;  /* 0x00000000240e72ca */ /* 0x000fe200000e0000 */
[----:B------:R-:W4:Y:S01]  /*0930*/  LDG.E.64 R4, desc[UR8][R20.64] ;  /* 0x0000000814047981 */ /* 0x000f22000c1e1b00 */
[----:B------:R-:W-:Y:S02]  /*0940*/  R2UR UR15, R37 ;  /* 0x00000000250f72ca */ /* 0x000fe400000e0000 */
[----:B------:R-:W-:Y:S01]  /*0950*/  SHF.L.U32 R32, R32, 0x2, RZ ;  /* 0x0000000220207819 */ /* 0x000fe200000006ff */
[----:B------:R-:W5:Y:S01]  /*0960*/  LDG.E.64 R40, desc[UR10][R40.64] ;  /* 0x0000000a28287981 */ /* 0x000f62000c1e1b00 */
[----:B------:R-:W-:Y:S02]  /*0970*/  IADD3 R24, P1, PT, R24, UR36, RZ ;  /* 0x0000002418187c10 */ /* 0x000fe4000ff3e0ff */
[C---:B------:R-:W-:Y:S02]  /*0980*/  SHF.L.U64.HI R13, R22.reuse, 0x2, R13 ;  /* 0x00000002160d7819 */ /* 0x040fe4000001020d */
[----:B------:R-:W-:-:S02]  /*0990*/  SHF.L.U32 R22, R22, 0x2, RZ ;  /* 0x0000000216167819 */ /* 0x000fc400000006ff */
[----:B------:R-:W-:Y:S02]  /*09a0*/  IADD3 R18, P0, PT, R19, UR36, RZ ;  /* 0x0000002413127c10 */ /* 0x000fe4000ff1e0ff */
[----:B------:R-:W-:Y:S02]  /*09b0*/  R2UR UR16, R36 ;  /* 0x00000000241072ca */ /* 0x000fe400000e0000 */
[----:B------:R-:W-:Y:S02]  /*09c0*/  R2UR UR17, R37 ;  /* 0x00000000251172ca */ /* 0x000fe400000e0000 */
[----:B------:R-:W-:Y:S02]  /*09d0*/  LOP3.LUT R32, R32, 0xfffffff8, RZ, 0xc0, !PT ;  /* 0xfffffff820207812 */ /* 0x000fe400078ec0ff */
[----:B------:R-:W-:Y:S02]  /*09e0*/  IADD3.X R25, PT, PT, R16, UR37, RZ, P1, !PT ;  /* 0x0000002510197c10 */ /* 0x000fe40008ffe4ff */
[----:B------:R-:W-:-:S02]  /*09f0*/  SHF.L.U32 R23, R23, 0x2, RZ ;  /* 0x0000000217177819 */ /* 0x000fc400000006ff */
[----:B------:R-:W-:Y:S01]  /*0a00*/  LOP3.LUT R22, R22, 0xfffffff8, RZ, 0xc0, !PT ;  /* 0xfffffff816167812 */ /* 0x000fe200078ec0ff */
[----:B------:R-:W5:Y:S01]  /*0a10*/  LDG.E.64 R16, desc[UR12][R24.64] ;  /* 0x0000000c18107981 */ /* 0x000f62000c1e1b00 */
[----:B------:R-:W-:Y:S02]  /*0a20*/  IADD3.X R19, PT, PT, R15, UR37, RZ, P0, !PT ;  /* 0x000000250f137c10 */ /* 0x000fe400087fe4ff */
[----:B------:R-:W-:Y:S02]  /*0a30*/  R2UR UR18, R36 ;  /* 0x00000000241272ca */ /* 0x000fe400000e0000 */
[----:B------:R-:W-:Y:S02]  /*0a40*/  R2UR UR19, R37 ;  /* 0x00000000251372ca */ /* 0x000fe400000e0000 */
[----:B------:R-:W-:Y:S01]  /*0a50*/  IADD3 R32, P1, PT, R32, UR36, RZ ;  /* 0x0000002420207c10 */ /* 0x000fe2000ff3e0ff */
[----:B------:R-:W5:Y:S01]  /*0a60*/  LDG.E.64 R18, desc[UR14][R18.64] ;  /* 0x0000000e12127981 */ /* 0x000f62000c1e1b00 */
[----:B------:R-:W-:-:S02]  /*0a70*/  LOP3.LUT R23, R23, 0xfffffff8, RZ, 0xc0, !PT ;  /* 0xfffffff817177812 */ /* 0x000fc400078ec0ff */
[----:B------:R-:W-:Y:S02]  /*0a80*/  IADD3 R22, P0, PT, R22, UR36, RZ ;  /* 0x0000002416167c10 */ /* 0x000fe4000ff1e0ff */
[----:B------:R-:W-:Y:S02]  /*0a90*/  R2UR UR20, R36 ;  /* 0x00000000241472ca */ /* 0x000fe400000e0000 */
[----:B------:R-:W-:Y:S02]  /*0aa0*/  R2UR UR21, R37 ;  /* 0x00000000251572ca */ /* 0x000fe400000e0000 */
[----:B------:R-:W-:Y:S02]  /*0ab0*/  SHF.L.U32 R34, R34, 0x2, RZ ;  /* 0x0000000222227819 */ /* 0x000fe400000006ff */
[----:B------:R-:W-:Y:S02]  /*0ac0*/  IADD3.X R33, PT, PT, R14, UR37, RZ, P1, !PT ;  /* 0x000000250e217c10 */ /* 0x000fe40008ffe4ff */
[----:B------:R-:W-:-:S02]  /*0ad0*/  IADD3 R14, P1, PT, R23, UR36, RZ ;  /* 0x00000024170e7c10 */ /* 0x000fc4000ff3e0ff */
[----:B------:R-:W-:Y:S01]  /*0ae0*/  SHF.L.U64.HI R9, R48, 0x2, R9 ;  /* 0x0000000230097819 */ /* 0x000fe20000010209 */
[----:B------:R-:W5:Y:S01]  /*0af0*/  LDG.E.64 R20, desc[UR16][R32.64] ;  /* 0x0000001020147981 */ /* 0x000f62000c1e1b00 */
[----:B------:R-:W-:Y:S02]  /*0b00*/  IADD3.X R23, PT, PT, R13, UR37, RZ, P0, !PT ;  /* 0x000000250d177c10 */ /* 0x000fe400087fe4ff */
[----:B------:R-:W-:Y:S02]  /*0b10*/  R2UR UR22, R36 ;  /* 0x00000000241672ca */ /* 0x000fe400000e0000 */
[----:B------:R-:W-:Y:S02]  /*0b20*/  R2UR UR23, R37 ;  /* 0x00000000251772ca */ /* 0x000fe400000e0000 */
[----:B------:R-:W-:Y:S01]  /*0b30*/  SHF.L.U32 R48, R48, 0x2, RZ ;  /* 0x0000000230307819 */ /* 0x000fe200000006ff */
[----:B------:R-:W5:Y:S01]  /*0b40*/  LDG.E.64 R22, desc[UR18][R22.64] ;  /* 0x0000001216167981 */ /* 0x000f62000c1e1b00 */
[----:B------:R-:W-:-:S02]  /*0b50*/  LOP3.LUT R34, R34, 0xfffffff8, RZ, 0xc0, !PT ;  /* 0xfffffff822227812 */ /* 0x000fc400078ec0ff */
[----:B------:R-:W-:Y:S02]  /*0b60*/  SHF.L.U32 R26, R26, 0x2, RZ ;  /* 0x000000021a1a7819 */ /* 0x000fe400000006ff */
[----:B------:R-:W-:Y:S02]  /*0b70*/  R2UR UR24, R36 ;  /* 0x00000000241872ca */ /* 0x000fe400000e0000 */
[----:B------:R-:W-:Y:S02]  /*0b80*/  R2UR UR25, R37 ;  /* 0x00000000251972ca */ /* 0x000fe400000e0000 */
[----:B------:R-:W-:Y:S02]  /*0b90*/  LOP3.LUT R48, R48, 0xfffffff8, RZ, 0xc0, !PT ;  /* 0xfffffff830307812 */ /* 0x000fe400078ec0ff */
[----:B------:R-:W-:Y:S02]  /*0ba0*/  IADD3 R34, P0, PT, R34, UR36, RZ ;  /* 0x0000002422227c10 */ /* 0x000fe4000ff1e0ff */
[----:B------:R-:W-:-:S02]  /*0bb0*/  IADD3.X R15, PT, PT, R11, UR37, RZ, P1, !PT ;  /* 0x000000250b0f7c10 */ /* 0x000fc40008ffe4ff */
[C---:B------:R-:W-:Y:S02]  /*0bc0*/  SHF.L.U64.HI R3, R28.reuse, 0x2, R3 ;  /* 0x000000021c037819 */ /* 0x040fe40000010203 */
[----:B------:R-:W-:Y:S01]  /*0bd0*/  SHF.L.U32 R28, R28, 0x2, RZ ;  /* 0x000000021c1c7819 */ /* 0x000fe200000006ff */
[----:B------:R-:W5:Y:S01]  /*0be0*/  LDG.E.64 R24, desc[UR20][R14.64] ;  /* 0x000000140e187981 */ /* 0x000f62000c1e1b00 */
[----:B------:R-:W-:Y:S02]  /*0bf0*/  LOP3.LUT R26, R26, 0xfffffff8, RZ, 0xc0, !PT ;  /* 0xfffffff81a1a7812 */ /* 0x000fe400078ec0ff */
[----:B------:R-:W-:Y:S02]  /*0c00*/  R2UR UR26, R36 ;  /* 0x00000000241a72ca */ /* 0x000fe400000e0000 */
[----:B------:R-:W-:Y:S02]  /*0c10*/  R2UR UR27, R37 ;  /* 0x00000000251b72ca */ /* 0x000fe400000e0000 */
[----:B------:R-:W-:-:S02]  /*0c20*/  IADD3 R48, P1, PT, R48, UR36, RZ ;  /* 0x0000002430307c10 */ /* 0x000fc4000ff3e0ff */
[----:B------:R-:W-:Y:S02]  /*0c30*/  IADD3.X R35, PT, PT, R10, UR37, RZ, P0, !PT ;  /* 0x000000250a237c10 */ /* 0x000fe400087fe4ff */
[----:B------:R-:W-:Y:S02]  /*0c40*/  SHF.L.U32 R30, R30, 0x2, RZ ;  /* 0x000000021e1e7819 */ /* 0x000fe400000006ff */
[----:B------:R-:W-:Y:S02]  /*0c50*/  LOP3.LUT R28, R28, 0xfffffff8, RZ, 0xc0, !PT ;  /* 0xfffffff81c1c7812 */ /* 0x000fe400078ec0ff */
[----:B------:R-:W-:Y:S02]  /*0c60*/  R2UR UR28, R36 ;  /* 0x00000000241c72ca */ /* 0x000fe400000e0000 */
[----:B------:R-:W-:Y:S02]  /*0c70*/  R2UR UR29, R37 ;  /* 0x00000000251d72ca */ /* 0x000fe400000e0000 */
[----:B------:R-:W-:-:S02]  /*0c80*/  IADD3 R10, P0, PT, R26, UR36, RZ ;  /* 0x000000241a0a7c10 */ /* 0x000fc4000ff1e0ff */
[----:B------:R-:W-:Y:S01]  /*0c90*/  IADD3.X R49, PT, PT, R9, UR37, RZ, P1, !PT ;  /* 0x0000002509317c10 */ /* 0x000fe20008ffe4ff */
[----:B------:R-:W5:Y:S01]  /*0ca0*/  LDG.E.64 R26, desc[UR22][R34.64] ;  /* 0x00000016221a7981 */ /* 0x000f62000c1e1b00 */
[----:B------:R-:W-:Y:S02]  /*0cb0*/  SHF.L.U32 R12, R12, 0x2, RZ ;  /* 0x000000020c0c7819 */ /* 0x000fe400000006ff */
[----:B------:R-:W-:Y:S02]  /*0cc0*/  LOP3.LUT R30, R30, 0xfffffff8, RZ, 0xc0, !PT ;  /* 0xfffffff81e1e7812 */ /* 0x000fe400078ec0ff */
[----:B------:R-:W-:Y:S02]  /*0cd0*/  R2UR UR30, R36 ;  /* 0x00000000241e72ca */ /* 0x000fe400000e0000 */
[----:B------:R-:W-:Y:S02]  /*0ce0*/  R2UR UR31, R37 ;  /* 0x00000000251f72ca */ /* 0x000fe400000e0000 */
[----:B------:R-:W-:-:S02]  /*0cf0*/  IADD3 R50, P1, PT, R28, UR36, RZ ;  /* 0x000000241c327c10 */ /* 0x000fc4000ff3e0ff */
[----:B------:R-:W-:Y:S01]  /*0d00*/  IADD3.X R11, PT, PT, R8, UR37, RZ, P0, !PT ;  /* 0x00000025080b7c10 */ /* 0x000fe200087fe4ff */
[----:B------:R-:W5:Y:S01]  /*0d10*/  LDG.E.64 R28, desc[UR24][R48.64] ;  /* 0x00000018301c7981 */ /* 0x000f62000c1e1b00 */
[----:B------:R-:W-:Y:S02]  /*0d20*/  LOP3.LUT R12, R12, 0xfffffff8, RZ, 0xc0, !PT ;  /* 0xfffffff80c0c7812 */ /* 0x000fe400078ec0ff */
[----:B------:R-:W-:Y:S02]  /*0d30*/  R2UR UR32, R36 ;  /* 0x00000000242072ca */ /* 0x000fe400000e0000 */
[----:B------:R-:W-:Y:S02]  /*0d40*/  R2UR UR33, R37 ;  /* 0x00000000252172ca */ /* 0x000fe400000e0000 */
[----:B------:R-:W-:Y:S02]  /*0d50*/  IADD3 R8, P0, PT, R30, UR36, RZ ;  /* 0x000000241e087c10 */ /* 0x000fe4000ff1e0ff */
[----:B------:R-:W-:Y:S01]  /*0d60*/  IADD3.X R51, PT, PT, R3, UR37, RZ, P1, !PT ;  /* 0x0000002503337c10 */ /* 0x000fe20008ffe4ff */
[----:B------:R-:W5:Y:S01]  /*0d70*/  LDG.E.64 R30, desc[UR26][R10.64] ;  /* 0x0000001a0a1e7981 */ /* 0x000f62000c1e1b00 */
[----:B------:R-:W-:-:S02]  /*0d80*/  IADD3 R38, P1, PT, R12, UR36, RZ ;  /* 0x000000240c267c10 */ /* 0x000fc4000ff3e0ff */
[----:B------:R-:W-:Y:S01]  /*0d90*/  IADD3.X R9, PT, PT, R2, UR37, RZ, P0, !PT ;  /* 0x0000002502097c10 */ /* 0x000fe200087fe4ff */
[----:B------:R-:W5:Y:S01]  /*0da0*/  LDG.E.64 R32, desc[UR28][R50.64] ;  /* 0x0000001c32207981 */ /* 0x000f62000c1e1b00 */
[----:B------:R-:W-:-:S03]  /*0db0*/  IADD3.X R39, PT, PT, R0, UR37, RZ, P1, !PT ;  /* 0x0000002500277c10 */ /* 0x000fc60008ffe4ff */
        /* <DEDUP_REMOVED lines=19> */
[----:B------:R-:W1:Y:S02]  /*0ef0*/  SHFL.BFLY PT, R14, R13, 0x10, 0x1f ;  /* 0x0e001f000d0e7f89 */ /* 0x000e6400000e0000 */
[----:B-1----:R-:W-:-:S05]  /*0f00*/  FMNMX R13, R13, R14, !PT ;  /* 0x0000000e0d0d7209 */ /* 0x002fca0007800000 */
[----:B------:R-:W1:Y:S02]  /*0f10*/  SHFL.BFLY PT, R14, R13, 0x8, 0x1f ;  /* 0x0d001f000d0e7f89 */ /* 0x000e6400000e0000 */
[----:B-1----:R-:W-:-:S05]  /*0f20*/  FMNMX R0, R13, R14, !PT ;  /* 0x0000000e0d007209 */ /* 0x002fca0007800000 */
[----:B------:R-:W1:Y:S02]  /*0f30*/  SHFL.BFLY PT, R14, R0, 0x4, 0x1f ;  /* 0x0c801f00000e7f89 */ /* 0x000e6400000e0000 */
[----:B-1----:R-:W-:Y:S02]  /*0f40*/  FMNMX R2, R0, R14, !PT ;  /* 0x0000000e00027209 */ /* 0x002fe40007800000 */
[----:B------:R-:W-:-:S03]  /*0f50*/  MOV R0, 0x3bbb989d ;  /* 0x3bbb989d00007802 */ /* 0x000fc60000000f00 */
[----:B------:R-:W1:Y:S02]  /*0f60*/  SHFL.BFLY PT, R14, R2, 0x2, 0x1f ;  /* 0x0c401f00020e7f89 */ /* 0x000e6400000e0000 */
[----:B-1----:R-:W-:Y:S02]  /*0f70*/  FMNMX R3, R2, R14, !PT ;  /* 0x0000000e02037209 */ /* 0x002fe40007800000 */
[----:B------:R-:W-:-:S03]  /*0f80*/  MOV R2, 0x437c0000 ;  /* 0x437c000000027802 */ /* 0x000fc60000000f00 */
        /* <DEDUP_REMOVED lines=13> */
[--C-:B------:R-:W-:Y:S01]  /*1060*/  FADD R77, R46, -R14.reuse ;  /* 0x8000000e2e4d7221 */ /* 0x100fe20000000000 */
[----:B------:R-:W-:Y:S01]  /*1070*/  FADD R25, R23, -12583039 ;  /* 0xcb40007f17197421 */ /* 0x000fe20000000000 */
[----:B------:R-:W-:Y:S01]  /*1080*/  FADD R27, R4, -12583039 ;  /* 0xcb40007f041b7421 */ /* 0x000fe20000000000 */
[--C-:B------:R-:W-:Y:S01]  /*1090*/  FADD R67, R29, -R14.reuse ;  /* 0x8000000e1d437221 */ /* 0x100fe20000000000 */
[----:B------:R-:W-:Y:S01]  /*10a0*/  FFMA.SAT R29, R77, R0, 0.5 ;  /* 0x3f0000004d1d7423 */ /* 0x000fe20000002000 */
[----:B------:R-:W-:Y:S01]  /*10b0*/  FFMA R25, R6, 1.4426950216293334961, -R25 ;  /* 0x3fb8aa3b06197823 */ /* 0x000fe20000000819 */
[----:B------:R-:W-:Y:S01]  /*10c0*/  FFMA R27, R8, 1.4426950216293334961, -R27 ;  /* 0x3fb8aa3b081b7823 */ /* 0x000fe2000000081b */
[--C-:B------:R-:W-:Y:S01]  /*10d0*/  FADD R47, R47, -R14.reuse ;  /* 0x8000000e2f2f7221 */ /* 0x100fe20000000000 */
[----:B------:R-:W-:Y:S01]  /*10e0*/  FFMA.RM R29, R29, R2, 12582913 ;  /* 0x4b4000011d1d7423 */ /* 0x000fe20000004002 */
[----:B------:R-:W-:Y:S01]  /*10f0*/  FFMA R25, R6, 1.925963033500011079e-08, R25 ;  /* 0x32a5706006197823 */ /* 0x000fe20000000019 */
[----:B------:R-:W-:Y:S01]  /*1100*/  FFMA R27, R8, 1.925963033500011079e-08, R27 ;  /* 0x32a57060081b7823 */ /* 0x000fe2000000001b */
[----:B------:R-:W-:Y:S01]  /*1110*/  SHF.L.U32 R23, R23, 0x17, RZ ;  /* 0x0000001717177819 */ /* 0x000fe200000006ff */
[----:B------:R-:W-:Y:S01]  /*1120*/  FADD R6, R29, -12583039 ;  /* 0xcb40007f1d067421 */ /* 0x000fe20000000000 */
[----:B------:R1:W2:Y:S01]  /*1130*/  MUFU.EX2 R30, R25 ;  /* 0x00000019001e7308 */ /* 0x0002a20000000800 */
[----:B------:R-:W-:Y:S01]  /*1140*/  FADD R71, R31, -R14 ;  /* 0x8000000e1f477221 */ /* 0x000fe20000000000 */
[----:B------:R-:W-:Y:S01]  /*1150*/  FFMA.SAT R31, R47, R0, 0.5 ;  /* 0x3f0000002f1f7423 */ /* 0x000fe20000002000 */
[----:B------:R-:W-:Y:S01]  /*1160*/  FFMA R6, R77, 1.4426950216293334961, -R6 ;  /* 0x3fb8aa3b4d067823 */ /* 0x000fe20000000806 */
[----:B------:R-:W-:Y:S01]  /*1170*/  SHF.L.U32 R4, R4, 0x17, RZ ;  /* 0x0000001704047819 */ /* 0x000fe200000006ff */
[--C-:B------:R-:W-:Y:S01]  /*1180*/  FADD R9, R5, -R14.reuse ;  /* 0x8000000e05097221 */ /* 0x100fe20000000000 */
[----:B------:R-:W-:Y:S01]  /*1190*/  FFMA.RM R31, R31, R2, 12582913 ;  /* 0x4b4000011f1f7423 */ /* 0x000fe20000004002 */
[----:B------:R-:W-:Y:S01]  /*11a0*/  FADD R61, R24, -R14 ;  /* 0x8000000e183d7221 */ /* 0x000fe20000000000 */
[----:B------:R-:W3:Y:S01]  /*11b0*/  MUFU.EX2 R27, R27 ;  /* 0x0000001b001b7308 */ /* 0x000ee20000000800 */
[----:B------:R-:W-:Y:S01]  /*11c0*/  FFMA R6, R77, 1.925963033500011079e-08, R6 ;  /* 0x32a570604d067823 */ /* 0x000fe20000000006 */
[----:B------:R-:W-:Y:S01]  /*11d0*/  FADD R8, R31, -12583039 ;  /* 0xcb40007f1f087421 */ /* 0x000fe20000000000 */
[--C-:B------:R-:W-:Y:S01]  /*11e0*/  FADD R15, R40, -R14.reuse ;  /* 0x8000000e280f7221 */ /* 0x100fe20000000000 */
[----:B-1----:R-:W-:Y:S01]  /*11f0*/  SHF.L.U32 R25, R29, 0x17, RZ ;  /* 0x000000171d197819 */ /* 0x002fe200000006ff */
[----:B------:R-:W-:Y:S01]  /*1200*/  FADD R65, R26, -R14 ;  /* 0x8000000e1a417221 */ /* 0x000fe20000000000 */
[----:B------:R-:W-:Y:S01]  /*1210*/  FFMA R8, R47, 1.4426950216293334961, -R8 ;  /* 0x3fb8aa3b2f087823 */ /* 0x000fe20000000808 */
[----:B------:R-:W-:Y:S01]  /*1220*/  SHF.L.U32 R26, R31, 0x17, RZ ;  /* 0x000000171f1a7819 */ /* 0x000fe200000006ff */
[----:B------:R-:W1:Y:S01]  /*1230*/  MUFU.EX2 R6, R6 ;  /* 0x0000000600067308 */ /* 0x000e620000000800 */
[----:B--2---:R-:W-:Y:S01]  /*1240*/  FMUL R30, R23, R30 ;  /* 0x0000001e171e7220 */ /* 0x004fe20000400000 */
[----:B------:R-:W-:Y:S01]  /*1250*/  FFMA.SAT R23, R13, R0, 0.5 ;  /* 0x3f0000000d177423 */ /* 0x000fe20000002000 */
[----:B------:R-:W-:Y:S01]  /*1260*/  FFMA R8, R47, 1.925963033500011079e-08, R8 ;  /* 0x32a570602f087823 */ /* 0x000fe20000000008 */
[--C-:B------:R-:W-:Y:S01]  /*1270*/  FADD R41, R41, -R14.reuse ;  /* 0x8000000e29297221 */ /* 0x100fe20000000000 */
[--C-:B------:R-:W-:Y:S01]  /*1280*/  FADD R49, R16, -R14.reuse ;  /* 0x8000000e10317221 */ /* 0x100fe20000000000 */
[----:B------:R-:W-:Y:S01]  /*1290*/  FFMA.RM R23, R23, R2, 12582913 ;  /* 0x4b40000117177423 */ /* 0x000fe20000004002 */
[--C-:B------:R-:W-:Y:S01]  /*12a0*/  FADD R17, R17, -R14.reuse ;  /* 0x8000000e11117221 */ /* 0x100fe20000000000 */
[--C-:B------:R-:W-:Y:S01]  /*12b0*/  FADD R51, R18, -R14.reuse ;  /* 0x8000000e12337221 */ /* 0x100fe20000000000 */
[----:B---3--:R-:W-:Y:S01]  /*12c0*/  FMUL R24, R4, R27 ;  /* 0x0000001b04187220 */ /* 0x008fe20000400000 */
[----:B------:R-:W-:Y:S01]  /*12d0*/  FFMA.SAT R27, R9, R0, 0.5 ;  /* 0x3f000000091b7423 */ /* 0x000fe20000002000 */
[----:B------:R-:W-:Y:S01]  /*12e0*/  FADD R4, R23, -12583039 ;  /* 0xcb40007f17047421 */ /* 0x000fe20000000000 */
[--C-:B------:R-:W-:Y:S01]  /*12f0*/  FADD R19, R19, -R14.reuse ;  /* 0x8000000e13137221 */ /* 0x100fe20000000000 */
[----:B------:R-:W-:Y:S01]  /*1300*/  FADD R53, R20, -R14 ;  /* 0x8000000e14357221 */ /* 0x000fe20000000000 */
[----:B------:R-:W-:Y:S01]  /*1310*/  FFMA.RM R10, R27, R2, 12582913 ;  /* 0x4b4000011b0a7423 */ /* 0x000fe20000004002 */
[----:B------:R-:W-:Y:S01]  /*1320*/  FFMA R4, R13, 1.4426950216293334961, -R4 ;  /* 0x3fb8aa3b0d047823 */ /* 0x000fe20000000804 */
[----:B------:R-:W-:Y:S01]  /*1330*/  FADD R21, R21, -R14 ;  /* 0x8000000e15157221 */ /* 0x000fe20000000000 */
[----:B-1----:R-:W-:Y:S01]  /*1340*/  FMUL R25, R25, R6 ;  /* 0x0000000619197220 */ /* 0x002fe20000400000 */
[C---:B------:R-:W-:Y:S01]  /*1350*/  FADD R12, R10.reuse, -12583039 ;  /* 0xcb40007f0a0c7421 */ /* 0x040fe20000000000 */
[----:B------:R-:W-:Y:S01]  /*1360*/  FFMA R4, R13, 1.925963033500011079e-08, R4 ;  /* 0x32a570600d047823 */ /* 0x000fe20000000004 */
[----:B------:R-:W-:Y:S01]  /*1370*/  SHF.L.U32 R10, R10, 0x17, RZ ;  /* 0x000000170a0a7819 */ /* 0x000fe200000006ff */
[----:B------:R1:W2:Y:S01]  /*1380*/  MUFU.EX2 R13, R8 ;  /* 0x00000008000d7308 */ /* 0x0002a20000000800 */
[C---:B------:R-:W-:Y:S01]  /*1390*/  FFMA R12, R9.reuse, 1.4426950216293334961, -R12 ;  /* 0x3fb8aa3b090c7823 */ /* 0x040fe2000000080c */
[--C-:B------:R-:W-:Y:S01]  /*13a0*/  FADD R57, R22, -R14.reuse ;  /* 0x8000000e16397221 */ /* 0x100fe20000000000 */
[--C-:B------:R-:W-:Y:S01]  /*13b0*/  FADD R69, R28, -R14.reuse ;  /* 0x8000000e1c457221 */ /* 0x100fe20000000000 */
[----:B------:R-:W-:Y:S01]  /*13c0*/  FADD R75, R32, -R14 ;  /* 0x8000000e204b7221 */ /* 0x000fe20000000000 */
[----:B------:R-:W-:Y:S01]  /*13d0*/  FFMA R12, R9, 1.925963033500011079e-08, R12 ;  /* 0x32a57060090c7823 */ /* 0x000fe2000000000c */
[----:B------:R-:W-:Y:S01]  /*13e0*/  FFMA.SAT R9, R15, R0, 0.5 ;  /* 0x3f0000000f097423 */ /* 0x000fe20000002000 */
[--C-:B------:R-:W-:Y:S01]  /*13f0*/  FADD R7, R33, -R14.reuse ;  /* 0x8000000e21077221 */ /* 0x100fe20000000000 */
[----:B------:R-:W3:Y:S01]  /*1400*/  MUFU.EX2 R4, R4 ;  /* 0x0000000400047308 */ /* 0x000ee20000000800 */
[--C-:B------:R-:W-:Y:S01]  /*1410*/  FADD R11, R34, -R14.reuse ;  /* 0x8000000e220b7221 */ /* 0x100fe20000000000 */
[----:B------:R-:W-:Y:S01]  /*1420*/  FFMA.RM R6, R9, R2, 12582913 ;  /* 0x4b40000109067423 */ /* 0x000fe20000004002 */
[--C-:B------:R-:W-:Y:S01]  /*1430*/  FADD R5, R35, -R14.reuse ;  /* 0x8000000e23057221 */ /* 0x100fe20000000000 */
[--C-:B------:R-:W-:Y:S01]  /*1440*/  FADD R3, R38, -R14.reuse ;  /* 0x8000000e26037221 */ /* 0x100fe20000000000 */
[----:B------:R-:W-:Y:S01]  /*1450*/  FADD R39, R39, -R14 ;  /* 0x8000000e27277221 */ /* 0x000fe20000000000 */
[----:B-1----:R-:W-:Y:S01]  /*1460*/  FADD R8, R6, -12583039 ;  /* 0xcb40007f06087421 */ /* 0x002fe20000000000 */
[----:B------:R-:W-:Y:S01]  /*1470*/  SHF.L.U32 R23, R23, 0x17, RZ ;  /* 0x0000001717177819 */ /* 0x000fe200000006ff */
[----:B------:R-:W1:Y:S01]  /*1480*/  MUFU.EX2 R9, R12 ;  /* 0x0000000c00097308 */ /* 0x000e620000000800 */
[----:B--2---:R-:W-:Y:S01]  /*1490*/  FMUL R26, R26, R13 ;  /* 0x0000000d1a1a7220 */ /* 0x004fe20000400000 */
[----:B------:R-:W-:Y:S01]  /*14a0*/  FFMA.SAT R13, R41, R0, 0.5 ;  /* 0x3f000000290d7423 */ /* 0x000fe20000002000 */
[----:B------:R-:W-:Y:S01]  /*14b0*/  FFMA R8, R15, 1.4426950216293334961, -R8 ;  /* 0x3fb8aa3b0f087823 */ /* 0x000fe20000000808 */
[----:B------:R-:W-:-:S02]  /*14c0*/  SHF.L.U32 R6, R6, 0x17, RZ ;  /* 0x0000001706067819 */ /* 0x000fc400000006ff */
[----:B------:R-:W-:Y:S01]  /*14d0*/  FFMA.RM R13, R13, R2, 12582913 ;  /* 0x4b4000010d0d7423 */ /* 0x000fe20000004002 */
[----:B------:R-:W-:Y:S01]  /*14e0*/  FFMA R8, R15, 1.925963033500011079e-08, R8 ;  /* 0x32a570600f087823 */ /* 0x000fe20000000008 */
[----:B------:R-:W-:Y:S01]  /*14f0*/  FFMA.SAT R15, R17, R0, 0.5 ;  /* 0x3f000000110f7423 */ /* 0x000fe20000002000 */
[----:B---3--:R-:W-:Y:S01]  /*1500*/  FMUL R27, R23, R4 ;  /* 0x00000004171b7220 */ /* 0x008fe20000400000 */
[----:B------:R-:W-:Y:S01]  /*1510*/  FADD R14, R13, -12583039 ;  /* 0xcb40007f0d0e7421 */ /* 0x000fe20000000000 */
[----:B------:R-:W2:Y:S01]  /*1520*/  MUFU.EX2 R29, R8 ;  /* 0x00000008001d7308 */ /* 0x000ea20000000800 */
[----:B------:R-:W-:Y:S01]  /*1530*/  FFMA.RM R15, R15, R2, 12582913 ;  /* 0x4b4000010f0f7423 */ /* 0x000fe20000004002 */
[----:B------:R-:W-:Y:S01]  /*1540*/  SHF.L.U32 R13, R13, 0x17, RZ ;  /* 0x000000170d0d7819 */ /* 0x000fe200000006ff */
[----:B------:R-:W-:Y:S01]  /*1550*/  FFMA R14, R41, 1.4426950216293334961, -R14 ;  /* 0x3fb8aa3b290e7823 */ /* 0x000fe2000000080e */
[----:B-1----:R-:W-:Y:S01]  /*1560*/  FMUL R28, R10, R9 ;  /* 0x000000090a1c7220 */ /* 0x002fe20000400000 */
[----:B------:R-:W-:-:S02]  /*1570*/  FFMA.SAT R9, R49, R0, 0.5 ;  /* 0x3f00000031097423 */ /* 0x000fc40000002000 */
[----:B------:R-:W-:Y:S01]  /*1580*/  FFMA R14, R41, 1.925963033500011079e-08, R14 ;  /* 0x32a57060290e7823 */ /* 0x000fe2000000000e */
[----:B------:R-:W-:Y:S01]  /*1590*/  FFMA.SAT R41, R7, R0, 0.5 ;  /* 0x3f00000007297423 */ /* 0x000fe20000002000 */
[----:B------:R-:W-:-:S04]  /*15a0*/  FFMA.RM R9, R9, R2, 12582913 ;  /* 0x4b40000109097423 */ /* 0x000fc80000004002 */
[----:B------:R-:W1:Y:S01]  /*15b0*/  MUFU.EX2 R14, R14 ;  /* 0x0000000e000e7308 */ /* 0x000e620000000800 */
[C---:B------:R-:W-:Y:S01]  /*15c0*/  FADD R4, R9.reuse, -12583039 ;  /* 0xcb40007f09047421 */ /* 0x040fe20000000000 */
[----:B------:R-:W-:Y:S01]  /*15d0*/  SHF.L.U32 R9, R9, 0x17, RZ ;  /* 0x0000001709097819 */ /* 0x000fe200000006ff */
[----:B--2---:R-:W-:Y:S01]  /*15e0*/  FMUL R29, R6, R29 ;  /* 0x0000001d061d7220 */ /* 0x004fe20000400000 */
[----:B------:R-:W-:Y:S01]  /*15f0*/  FADD R6, R15, -12583039 ;  /* 0xcb40007f0f067421 */ /* 0x000fe20000000000 */
[----:B------:R-:W-:Y:S01]  /*1600*/  FFMA R4, R49, 1.4426950216293334961, -R4 ;  /* 0x3fb8aa3b31047823 */ /* 0x000fe20000000804 */
[----:B------:R-:W-:Y:S02]  /*1610*/  SHF.L.U32 R15, R15, 0x17, RZ ;  /* 0x000000170f0f7819 */ /* 0x000fe400000006ff */
[----:B------:R-:W-:Y:S01]  /*1620*/  FFMA R6, R17, 1.4426950216293334961, -R6 ;  /* 0x3fb8aa3b11067823 */ /* 0x000fe20000000806 */
[----:B------:R-:W-:-:S03]  /*1630*/  FFMA R4, R49, 1.925963033500011079e-08, R4 ;  /* 0x32a5706031047823 */ /* 0x000fc60000000004 */
[----:B------:R-:W-:Y:S01]  /*1640*/  FFMA R6, R17, 1.925963033500011079e-08, R6 ;  /* 0x32a5706011067823 */ /* 0x000fe20000000006 */
[----:B------:R-:W-:Y:S02]  /*1650*/  FFMA.SAT R17, R19, R0, 0.5 ;  /* 0x3f00000013117423 */ /* 0x000fe40000002000 */
[----:B------:R-:W2:Y:S01]  /*1660*/  MUFU.EX2 R4, R4 ;  /* 0x0000000400047308 */ /* 0x000ea20000000800 */
[----:B-1----:R-:W-:Y:S01]  /*1670*/  FMUL R35, R13, R14 ;  /* 0x0000000e0d237220 */ /* 0x002fe20000400000 */
[----:B------:R-:W-:Y:S01]  /*1680*/  FFMA.SAT R13, R51, R0, 0.5 ;  /* 0x3f000000330d7423 */ /* 0x000fe20000002000 */
[----:B------:R-:W-:-:S03]  /*1690*/  FFMA.RM R17, R17, R2, 12582913 ;  /* 0x4b40000111117423 */ /* 0x000fc60000004002 */
[----:B------:R-:W-:Y:S01]  /*16a0*/  FFMA.RM R13, R13, R2, 12582913 ;  /* 0x4b4000010d0d7423 */ /* 0x000fe20000004002 */
[C---:B------:R-:W-:Y:S01]  /*16b0*/  FADD R10, R17.reuse, -12583039 ;  /* 0xcb40007f110a7421 */ /* 0x040fe20000000000 */
[----:B------:R-:W1:Y:S01]  /*16c0*/  MUFU.EX2 R6, R6 ;  /* 0x0000000600067308 */ /* 0x000e620000000800 */
[----:B------:R-:W-:Y:S01]  /*16d0*/  SHF.L.U32 R17, R17, 0x17, RZ ;  /* 0x0000001711117819 */ /* 0x000fe200000006ff */
[----:B------:R-:W-:Y:S01]  /*16e0*/  FADD R8, R13, -12583039 ;  /* 0xcb40007f0d087421 */ /* 0x000fe20000000000 */
[----:B------:R-:W-:Y:S01]  /*16f0*/  FFMA R10, R19, 1.4426950216293334961, -R10 ;  /* 0x3fb8aa3b130a7823 */ /* 0x000fe2000000080a */
[----:B------:R-:W-:Y:S02]  /*1700*/  SHF.L.U32 R13, R13, 0x17, RZ ;  /* 0x000000170d0d7819 */ /* 0x000fe400000006ff */
[----:B------:R-:W-:Y:S01]  /*1710*/  FFMA R8, R51, 1.4426950216293334961, -R8 ;  /* 0x3fb8aa3b33087823 */ /* 0x000fe20000000808 */
[----:B------:R-:W-:Y:S01]  /*1720*/  FFMA R10, R19, 1.925963033500011079e-08, R10 ;  /* 0x32a57060130a7823 */ /* 0x000fe2000000000a */
[----:B--2---:R-:W-:Y:S01]  /*1730*/  FMUL R34, R9, R4 ;  /* 0x0000000409227220 */ /* 0x004fe20000400000 */
[----:B------:R-:W-:Y:S01]  /*1740*/  FFMA.SAT R9, R53, R0, 0.5 ;  /* 0x3f00000035097423 */ /* 0x000fe20000002000 */
[----:B------:R-:W-:-:S03]  /*1750*/  FFMA R8, R51, 1.925963033500011079e-08, R8 ;  /* 0x32a5706033087823 */ /* 0x000fc60000000008 */
[----:B------:R-:W-:Y:S01]  /*1760*/  FFMA.RM R9, R9, R2, 12582913 ;  /* 0x4b40000109097423 */ /* 0x000fe20000004002 */
[----:B------:R-:W2:Y:S03]  /*1770*/  MUFU.EX2 R10, R10 ;  /* 0x0000000a000a7308 */ /* 0x000ea60000000800 */
[----:B------:R-:W-:Y:S01]  /*1780*/  FADD R4, R9, -12583039 ;  /* 0xcb40007f09047421 */ /* 0x000fe20000000000 */
[----:B-1----:R-:W-:Y:S01]  /*1790*/  FMUL R33, R15, R6 ;  /* 0x000000060f217220 */ /* 0x002fe20000400000 */
[----:B------:R-:W-:Y:S01]  /*17a0*/  FFMA.SAT R15, R21, R0, 0.5 ;  /* 0x3f000000150f7423 */ /* 0x000fe20000002000 */
[----:B------:R-:W-:Y:S01]  /*17b0*/  SHF.L.U32 R9, R9, 0x17, RZ ;  /* 0x0000001709097819 */ /* 0x000fe200000006ff */
[----:B------:R-:W-:Y:S01]  /*17c0*/  FFMA R4, R53, 1.4426950216293334961, -R4 ;  /* 0x3fb8aa3b35047823 */ /* 0x000fe20000000804 */
[----:B------:R-:W1:Y:S01]  /*17d0*/  MUFU.EX2 R8, R8 ;  /* 0x0000000800087308 */ /* 0x000e620000000800 */
[----:B------:R-:W-:-:S02]  /*17e0*/  FFMA.RM R15, R15, R2, 12582913 ;  /* 0x4b4000010f0f7423 */ /* 0x000fc40000004002 */
[----:B------:R-:W-:Y:S02]  /*17f0*/  FFMA R4, R53, 1.925963033500011079e-08, R4 ;  /* 0x32a5706035047823 */ /* 0x000fe40000000004 */
[C---:B------:R-:W-:Y:S01]  /*1800*/  FADD R6, R15.reuse, -12583039 ;  /* 0xcb40007f0f067421 */ /* 0x040fe20000000000 */
[----:B------:R-:W-:-:S03]  /*1810*/  SHF.L.U32 R15, R15, 0x17, RZ ;  /* 0x000000170f0f7819 */ /* 0x000fc600000006ff */
[----:B------:R-:W3:Y:S01]  /*1820*/  MUFU.EX2 R4, R4 ;  /* 0x0000000400047308 */ /* 0x000ee20000000800 */
[----:B--2---:R-:W-:Y:S01]  /*1830*/  FMUL R31, R17, R10 ;  /* 0x0000000a111f7220 */ /* 0x004fe20000400000 */
[----:B------:R-:W-:Y:S01]  /*1840*/  FFMA.SAT R17, R55, R0, 0.5 ;  /* 0x3f00000037117423 */ /* 0x000fe20000002000 */
[----:B------:R-:W-:-:S03]  /*1850*/  FFMA R6, R21, 1.4426950216293334961, -R6 ;  /* 0x3fb8aa3b15067823 */ /* 0x000fc60000000806 */
[----:B------:R-:W-:Y:S01]  /*1860*/  FFMA.RM R17, R17, R2, 12582913 ;  /* 0x4b40000111117423 */ /* 0x000fe20000004002 */
[----:B------:R-:W-:Y:S01]  /*1870*/  FFMA R6, R21, 1.925963033500011079e-08, R6 ;  /* 0x32a5706015067823 */ /* 0x000fe20000000006 */
[----:B-1----:R-:W-:Y:S01]  /*1880*/  FMUL R32, R13, R8 ;  /* 0x000000080d207220 */ /* 0x002fe20000400000 */
[----:B------:R-:W-:Y:S01]  /*1890*/  FFMA.SAT R13, R57, R0, 0.5 ;  /* 0x3f000000390d7423 */ /* 0x000fe20000002000 */
[C---:B------:R-:W-:Y:S01]  /*18a0*/  FADD R10, R17.reuse, -12583039 ;  /* 0xcb40007f110a7421 */ /* 0x040fe20000000000 */
[----:B------:R-:W-:Y:S02]  /*18b0*/  SHF.L.U32 R17, R17, 0x17, RZ ;  /* 0x0000001711117819 */ /* 0x000fe400000006ff */
[----:B------:R-:W-:Y:S01]  /*18c0*/  FFMA.RM R13, R13, R2, 12582913 ;  /* 0x4b4000010d0d7423 */ /* 0x000fe20000004002 */
[----:B------:R-:W-:Y:S01]  /*18d0*/  FFMA R10, R55, 1.4426950216293334961, -R10 ;  /* 0x3fb8aa3b370a7823 */ /* 0x000fe2000000080a */
[----:B------:R-:W1:Y:S02]  /*18e0*/  MUFU.EX2 R6, R6 ;  /* 0x0000000600067308 */ /* 0x000e640000000800 */
[----:B------:R-:W-:Y:S01]  /*18f0*/  FADD R8, R13, -12583039 ;  /* 0xcb40007f0d087421 */ /* 0x000fe20000000000 */
[----:B---3--:R-:W-:Y:S01]  /*1900*/  FMUL R23, R9, R4 ;  /* 0x0000000409177220 */ /* 0x008fe20000400000 */
[----:B------:R-:W-:Y:S01]  /*1910*/  FFMA.SAT R9, R61, R0, 0.5 ;  /* 0x3f0000003d097423 */ /* 0x000fe20000002000 */
[----:B------:R-:W-:Y:S01]  /*1920*/  FFMA R10, R55, 1.925963033500011079e-08, R10 ;  /* 0x32a57060370a7823 */ /* 0x000fe2000000000a */
[----:B------:R-:W-:Y:S01]  /*1930*/  FFMA R8, R57, 1.4426950216293334961, -R8 ;  /* 0x3fb8aa3b39087823 */ /* 0x000fe20000000808 */
[----:B------:R-:W-:Y:S01]  /*1940*/  SHF.L.U32 R13, R13, 0x17, RZ ;  /* 0x000000170d0d7819 */ /* 0x000fe200000006ff */
[----:B------:R-:W-:-:S02]  /*1950*/  FFMA.RM R9, R9, R2, 12582913 ;  /* 0x4b40000109097423 */ /* 0x000fc40000004002 */
[----:B------:R-:W-:Y:S01]  /*1960*/  FFMA R8, R57, 1.925963033500011079e-08, R8 ;  /* 0x32a5706039087823 */ /* 0x000fe20000000008 */
[----:B------:R-:W2:Y:S01]  /*1970*/  MUFU.EX2 R10, R10 ;  /* 0x0000000a000a7308 */ /* 0x000ea20000000800 */
[C---:B------:R-:W-:Y:S01]  /*1980*/  FADD R4, R9.reuse, -12583039 ;  /* 0xcb40007f09047421 */ /* 0x040fe20000000000 */
[----:B------:R-:W-:-:S03]  /*1990*/  SHF.L.U32 R9, R9, 0x17, RZ ;  /* 0x0000001709097819 */ /* 0x000fc600000006ff */
[----:B------:R-:W-:Y:S01]  /*19a0*/  FFMA R4, R61, 1.4426950216293334961, -R4 ;  /* 0x3fb8aa3b3d047823 */ /* 0x000fe20000000804 */
[----:B-1----:R-:W-:Y:S01]  /*19b0*/  FMUL R22, R15, R6 ;  /* 0x000000060f167220 */ /* 0x002fe20000400000 */
[----:B------:R-:W-:Y:S01]  /*19c0*/  FFMA.SAT R15, R59, R0, 0.5 ;  /* 0x3f0000003b0f7423 */ /* 0x000fe20000002000 */
[----:B------:R-:W1:Y:S01]  /*19d0*/  MUFU.EX2 R8, R8 ;  /* 0x0000000800087308 */ /* 0x000e620000000800 */
[----:B------:R-:W-:Y:S02]  /*19e0*/  FFMA R4, R61, 1.925963033500011079e-08, R4 ;  /* 0x32a570603d047823 */ /* 0x000fe40000000004 */
[----:B------:R-:W-:-:S04]  /*19f0*/  FFMA.RM R15, R15, R2, 12582913 ;  /* 0x4b4000010f0f7423 */ /* 0x000fc80000004002 */
[----:B------:R-:W-:Y:S01]  /*1a00*/  FADD R6, R15, -12583039 ;  /* 0xcb40007f0f067421 */ /* 0x000fe20000000000 */
[----:B------:R-:W3:Y:S01]  /*1a10*/  MUFU.EX2 R4, R4 ;  /* 0x0000000400047308 */ /* 0x000ee20000000800 */
[----:B--2---:R-:W-:Y:S01]  /*1a20*/  FMUL R20, R17, R10 ;  /* 0x0000000a11147220 */ /* 0x004fe20000400000 */
[----:B------:R-:W-:Y:S01]  /*1a30*/  FFMA.SAT R17, R63, R0, 0.5 ;  /* 0x3f0000003f117423 */ /* 0x000fe20000002000 */
[----:B------:R-:W-:Y:S01]  /*1a40*/  FFMA R6, R59, 1.4426950216293334961, -R6 ;  /* 0x3fb8aa3b3b067823 */ /* 0x000fe20000000806 */
[----:B------:R-:W-:Y:S02]  /*1a50*/  SHF.L.U32 R15, R15, 0x17, RZ ;  /* 0x000000170f0f7819 */ /* 0x000fe400000006ff */
[----:B------:R-:W-:Y:S01]  /*1a60*/  FFMA.RM R10, R17, R2, 12582913 ;  /* 0x4b400001110a7423 */ /* 0x000fe20000004002 */
[----:B------:R-:W-:Y:S01]  /*1a70*/  FFMA R6, R59, 1.925963033500011079e-08, R6 ;  /* 0x32a570603b067823 */ /* 0x000fe20000000006 */
[----:B-1----:R-:W-:Y:S01]  /*1a80*/  FMUL R21, R13, R8 ;  /* 0x000000080d157220 */ /* 0x002fe20000400000 */
[----:B------:R-:W-:Y:S01]  /*1a90*/  FFMA.SAT R13, R65, R0, 0.5 ;  /* 0x3f000000410d7423 */ /* 0x000fe20000002000 */
[C---:B------:R-:W-:Y:S01]  /*1aa0*/  FADD R12, R10.reuse, -12583039 ;  /* 0xcb40007f0a0c7421 */ /* 0x040fe20000000000 */
[----:B------:R-:W-:-:S02]  /*1ab0*/  SHF.L.U32 R10, R10, 0x17, RZ ;  /* 0x000000170a0a7819 */ /* 0x000fc400000006ff */
[----:B------:R-:W1:Y:S01]  /*1ac0*/  MUFU.EX2 R6, R6 ;  /* 0x0000000600067308 */ /* 0x000e620000000800 */
[----:B------:R-:W-:Y:S01]  /*1ad0*/  FFMA.RM R13, R13, R2, 12582913 ;  /* 0x4b4000010d0d7423 */ /* 0x000fe20000004002 */
[----:B------:R-:W-:Y:S01]  /*1ae0*/  FFMA R12, R63, 1.4426950216293334961, -R12 ;  /* 0x3fb8aa3b3f0c7823 */ /* 0x000fe2000000080c */
[----:B---3--:R-:W-:Y:S02]  /*1af0*/  FMUL R19, R9, R4 ;  /* 0x0000000409137220 */ /* 0x008fe40000400000 */
[----:B------:R-:W-:Y:S01]  /*1b00*/  FADD R8, R13, -12583039 ;  /* 0xcb40007f0d087421 */ /* 0x000fe20000000000 */
[----:B------:R-:W-:Y:S01]  /*1b10*/  FFMA.SAT R9, R69, R0, 0.5 ;  /* 0x3f00000045097423 */ /* 0x000fe20000002000 */
[----:B------:R-:W-:Y:S01]  /*1b20*/  FFMA R12, R63, 1.925963033500011079e-08, R12 ;  /* 0x32a570603f0c7823 */ /* 0x000fe2000000000c */
[----:B------:R-:W-:Y:S01]  /*1b30*/  SHF.L.U32 R13, R13, 0x17, RZ ;  /* 0x000000170d0d7819 */ /* 0x000fe200000006ff */
[----:B------:R-:W-:Y:S01]  /*1b40*/  FFMA R8, R65, 1.4426950216293334961, -R8 ;  /* 0x3fb8aa3b41087823 */ /* 0x000fe20000000808 */
[----:B------:R-:W-:-:S02]  /*1b50*/  FFMA.RM R4, R9, R2, 12582913 ;  /* 0x4b40000109047423 */ /* 0x000fc40000004002 */
[----:B------:R-:W2:Y:S01]  /*1b60*/  MUFU.EX2 R9, R12 ;  /* 0x0000000c00097308 */ /* 0x000ea20000000800 */
[----:B------:R-:W-:Y:S01]  /*1b70*/  FFMA R8, R65, 1.925963033500011079e-08, R8 ;  /* 0x32a5706041087823 */ /* 0x000fe20000000008 */
[----:B-1----:R-:W-:Y:S01]  /*1b80*/  FMUL R18, R15, R6 ;  /* 0x000000060f127220 */ /* 0x002fe20000400000 */
[----:B------:R-:W-:Y:S01]  /*1b90*/  FADD R6, R4, -12583039 ;  /* 0xcb40007f04067421 */ /* 0x000fe20000000000 */
[----:B------:R-:W-:-:S04]  /*1ba0*/  FFMA.SAT R15, R67, R0, 0.5 ;  /* 0x3f000000430f7423 */ /* 0x000fc80000002000 */
[----:B------:R-:W1:Y:S01]  /*1bb0*/  MUFU.EX2 R8, R8 ;  /* 0x0000000800087308 */ /* 0x000e620000000800 */
[----:B------:R-:W-:Y:S01]  /*1bc0*/  SHF.L.U32 R4, R4, 0x17, RZ ;  /* 0x0000001704047819 */ /* 0x000fe200000006ff */
[----:B------:R-:W-:Y:S01]  /*1bd0*/  FFMA R6, R69, 1.4426950216293334961, -R6 ;  /* 0x3fb8aa3b45067823 */ /* 0x000fe20000000806 */
[----:B------:R-:W-:-:S03]  /*1be0*/  FFMA.RM R15, R15, R2, 12582913 ;  /* 0x4b4000010f0f7423 */ /* 0x000fc60000004002 */
[----:B------:R-:W-:Y:S01]  /*1bf0*/  FFMA R6, R69, 1.925963033500011079e-08, R6 ;  /* 0x32a5706045067823 */ /* 0x000fe20000000006 */
[----:B------:R-:W-:Y:S01]  /*1c00*/  FADD R14, R15, -12583039 ;  /* 0xcb40007f0f0e7421 */ /* 0x000fe20000000000 */
[----:B--2---:R-:W-:Y:S01]  /*1c10*/  FMUL R16, R10, R9 ;  /* 0x000000090a107220 */ /* 0x004fe20000400000 */
[----:B------:R-:W-:Y:S02]  /*1c20*/  FFMA.SAT R9, R73, R0, 0.5 ;  /* 0x3f00000049097423 */ /* 0x000fe40000002000 */
[----:B------:R-:W-:-:S04]  /*1c30*/  FFMA R14, R67, 1.4426950216293334961, -R14 ;  /* 0x3fb8aa3b430e7823 */ /* 0x000fc8000000080e */
[----:B------:R-:W-:Y:S01]  /*1c40*/  FFMA R14, R67, 1.925963033500011079e-08, R14 ;  /* 0x32a57060430e7823 */ /* 0x000fe2000000000e */
[----:B-1----:R-:W-:Y:S01]  /*1c50*/  FMUL R17, R13, R8 ;  /* 0x000000080d117220 */ /* 0x002fe20000400000 */
[----:B------:R-:W-:Y:S01]  /*1c60*/  FFMA.RM R8, R9, R2, 12582913 ;  /* 0x4b40000109087423 */ /* 0x000fe20000004002 */
[----:B------:R-:W-:Y:S01]  /*1c70*/  FFMA.SAT R13, R71, R0, 0.5 ;  /* 0x3f000000470d7423 */ /* 0x000fe20000002000 */
[----:B------:R1:W2:Y:S02]  /*1c80*/  MUFU.EX2 R9, R6 ;  /* 0x0000000600097308 */ /* 0x0002a40000000800 */
[C---:B------:R-:W-:Y:S01]  /*1c90*/  FADD R10, R8.reuse, -12583039 ;  /* 0xcb40007f080a7421 */ /* 0x040fe20000000000 */
[----:B------:R-:W-:Y:S01]  /*1ca0*/  FFMA.RM R13, R13, R2, 12582913 ;  /* 0x4b4000010d0d7423 */ /* 0x000fe20000004002 */
[----:B------:R-:W-:Y:S02]  /*1cb0*/  SHF.L.U32 R8, R8, 0x17, RZ ;  /* 0x0000001708087819 */ /* 0x000fe400000006ff */
[----:B------:R-:W-:-:S02]  /*1cc0*/  FFMA R10, R73, 1.4426950216293334961, -R10 ;  /* 0x3fb8aa3b490a7823 */ /* 0x000fc4000000080a */
[----:B------:R-:W3:Y:S01]  /*1cd0*/  MUFU.EX2 R14, R14 ;  /* 0x0000000e000e7308 */ /* 0x000ee20000000800 */
[----:B-1----:R-:W-:Y:S01]  /*1ce0*/  SHF.L.U32 R6, R13, 0x17, RZ ;  /* 0x000000170d067819 */ /* 0x002fe200000006ff */
[----:B------:R-:W-:-:S06]  /*1cf0*/  FFMA R73, R73, 1.925963033500011079e-08, R10 ;  /* 0x32a5706049497823 */ /* 0x000fcc000000000a */
[----:B------:R-:W1:Y:S01]  /*1d00*/  MUFU.EX2 R73, R73 ;  /* 0x0000004900497308 */ /* 0x000e620000000800 */
[----:B--2---:R-:W-:Y:S01]  /*1d10*/  FMUL R10, R4, R9 ;  /* 0x00000009040a7220 */ /* 0x004fe20000400000 */
[----:B------:R-:W-:Y:S01]  /*1d20*/  FADD R4, R13, -12583039 ;  /* 0xcb40007f0d047421 */ /* 0x000fe20000000000 */
[----:B------:R-:W-:Y:S01]  /*1d30*/  SHF.L.U32 R9, R15, 0x17, RZ ;  /* 0x000000170f097819 */ /* 0x000fe200000006ff */
[----:B------:R-:W-:Y:S02]  /*1d40*/  FFMA.SAT R15, R75, R0, 0.5 ;  /* 0x3f0000004b0f7423 */ /* 0x000fe40000002000 */
[----:B------:R-:W-:Y:S02]  /*1d50*/  FFMA R4, R71, 1.4426950216293334961, -R4 ;  /* 0x3fb8aa3b47047823 */ /* 0x000fe40000000804 */
[----:B------:R-:W-:Y:S01]  /*1d60*/  FFMA.RM R15, R15, R2, 12582913 ;  /* 0x4b4000010f0f7423 */ /* 0x000fe20000004002 */
[----:B---3--:R-:W-:Y:S01]  /*1d70*/  FMUL R9, R9, R14 ;  /* 0x0000000e09097220 */ /* 0x008fe20000400000 */
[----:B------:R-:W-:-:S02]  /*1d80*/  FFMA R71, R71, 1.925963033500011079e-08, R4 ;  /* 0x32a5706047477823 */ /* 0x000fc40000000004 */
[----:B------:R-:W-:-:S04]  /*1d90*/  FADD R4, R15, -12583039 ;  /* 0xcb40007f0f047421 */ /* 0x000fc80000000000 */
[C---:B------:R-:W-:Y:S01]  /*1da0*/  FFMA R4, R75.reuse, 1.4426950216293334961, -R4 ;  /* 0x3fb8aa3b4b047823 */ /* 0x040fe20000000804 */
[----:B------:R-:W2:Y:S01]  /*1db0*/  MUFU.EX2 R71, R71 ;  /* 0x0000004700477308 */ /* 0x000ea20000000800 */
[----:B-1----:R-:W-:Y:S02]  /*1dc0*/  FMUL R8, R8, R73 ;  /* 0x0000004908087220 */ /* 0x002fe40000400000 */
[----:B------:R-:W-:Y:S01]  /*1dd0*/  FFMA R75, R75, 1.925963033500011079e-08, R4 ;  /* 0x32a570604b4b7823 */ /* 0x000fe20000000004 */
[----:B------:R-:W-:Y:S01]  /*1de0*/  FFMA.RM R4, R41, R2, 12582913 ;  /* 0x4b40000129047423 */ /* 0x000fe20000004002 */
[----:B------:R-:W-:-:S03]  /*1df0*/  FFMA.SAT R41, R11, R0, 0.5 ;  /* 0x3f0000000b297423 */ /* 0x000fc60000002000 */
[----:B------:R-:W-:Y:S01]  /*1e00*/  FADD R12, R4, -12583039 ;  /* 0xcb40007f040c7421 */ /* 0x000fe20000000000 */
[----:B------:R-:W1:Y:S03]  /*1e10*/  MUFU.EX2 R75, R75 ;  /* 0x0000004b004b7308 */ /* 0x000e660000000800 */
[----:B------:R-:W-:-:S04]  /*1e20*/  FFMA R12, R7, 1.4426950216293334961, -R12 ;  /* 0x3fb8aa3b070c7823 */ /* 0x000fc8000000080c */
[----:B------:R-:W-:Y:S01]  /*1e30*/  FFMA R13, R7, 1.925963033500011079e-08, R12 ;  /* 0x32a57060070d7823 */ /* 0x000fe2000000000c */
[----:B------:R-:W-:Y:S01]  /*1e40*/  FFMA.RM R12, R41, R2, 12582913 ;  /* 0x4b400001290c7423 */ /* 0x000fe20000004002 */
[----:B--2---:R-:W-:Y:S02]  /*1e50*/  FMUL R7, R6, R71 ;  /* 0x0000004706077220 */ /* 0x004fe40000400000 */
[----:B------:R-:W2:Y:S01]  /*1e60*/  MUFU.EX2 R38, R13 ;  /* 0x0000000d00267308 */ /* 0x000ea20000000800 */
[----:B------:R-:W-:-:S04]  /*1e70*/  FADD R6, R12, -12583039 ;  /* 0xcb40007f0c067421 */ /* 0x000fc80000000000 */
[----:B------:R-:W-:-:S04]  /*1e80*/  FFMA R6, R11, 1.4426950216293334961, -R6 ;  /* 0x3fb8aa3b0b067823 */ /* 0x000fc80000000806 */
[----:B------:R-:W-:Y:S01]  /*1e90*/  FFMA R40, R11, 1.925963033500011079e-08, R6 ;  /* 0x32a570600b287823 */ /* 0x000fe20000000006 */
[-C--:B------:R-:W-:Y:S01]  /*1ea0*/  FFMA.SAT R11, R5, R0.reuse, 0.5 ;  /* 0x3f000000050b7423 */ /* 0x080fe20000002000 */
[----:B------:R-:W-:Y:S01]  /*1eb0*/  SHF.L.U32 R6, R15, 0x17, RZ ;  /* 0x000000170f067819 */ /* 0x000fe200000006ff */
[----:B------:R-:W-:Y:S02]  /*1ec0*/  FFMA.SAT R15, R39, R0, 0.5 ;  /* 0x3f000000270f7423 */ /* 0x000fe40000002000 */
[----:B------:R-:W-:Y:S02]  /*1ed0*/  FFMA.RM R11, R11, R2, 12582913 ;  /* 0x4b4000010b0b7423 */ /* 0x000fe40000004002 */
[----:B-1----:R-:W-:Y:S02]  /*1ee0*/  FMUL R6, R6, R75 ;  /* 0x0000004b06067220 */ /* 0x002fe40000400000 */
        /* <DEDUP_REMOVED lines=8> */
[----:B------:R-:W1:Y:S01]  /*1f70*/  MUFU.EX2 R15, R40 ;  /* 0x00000028000f7308 */ /* 0x000e620000000800 */
[----:B------:R-:W-:-:S03]  /*1f80*/  FADD R14, R0, -12583039 ;  /* 0xcb40007f000e7421 */ /* 0x000fc60000000000 */
[----:B--2---:R-:W-:Y:S01]  /*1f90*/  FMUL R5, R5, R38 ;  /* 0x0000002605057220 */ /* 0x004fe20000400000 */
[----:B------:R-:W-:-:S04]  /*1fa0*/  FFMA R14, R3, 1.4426950216293334961, -R14 ;  /* 0x3fb8aa3b030e7823 */ /* 0x000fc8000000080e */
[----:B------:R-:W-:Y:S01]  /*1fb0*/  FFMA R46, R3, 1.925963033500011079e-08, R14 ;  /* 0x32a57060032e7823 */ /* 0x000fe2000000000e */
[----:B------:R-:W-:Y:S01]  /*1fc0*/  FADD R14, R2, -12583039 ;  /* 0xcb40007f020e7421 */ /* 0x000fe20000000000 */
[----:B------:R-:W-:Y:S02]  /*1fd0*/  FADD R3, RZ, R30 ;  /* 0x0000001eff037221 */ /* 0x000fe40000000000 */
[----:B------:R-:W-:Y:S01]  /*1fe0*/  MUFU.EX2 R13, R46 ;  /* 0x0000002e000d7308 */ /* 0x000fe20000000800 */
[----:B------:R-:W-:-:S04]  /*1ff0*/  FFMA R14, R39, 1.4426950216293334961, -R14 ;  /* 0x3fb8aa3b270e7823 */ /* 0x000fc8000000080e */
[----:B------:R-:W-:Y:S01]  /*2000*/  FFMA R39, R39, 1.925963033500011079e-08, R14 ;  /* 0x32a5706027277823 */ /* 0x000fe2000000000e */
[----:B------:R-:W-:-:S04]  /*2010*/  FADD R14, R3, R24 ;  /* 0x00000018030e7221 */ /* 0x000fc80000000000 */
[----:B------:R-:W-:Y:S01]  /*2020*/  FADD R3, R14, R25 ;  /* 0x000000190e037221 */ /* 0x000fe20000000000 */
[----:B------:R-:W-:Y:S03]  /*2030*/  MUFU.EX2 R39, R39 ;  /* 0x0000002700277308 */ /* 0x000fe60000000800 */
        /* <DEDUP_REMOVED lines=16> */
[----:B------:R-:W2:Y:S02]  /*2140*/  MUFU.EX2 R14, R41 ;  /* 0x00000029000e7308 */ /* 0x000ea40000000800 */
        /* <DEDUP_REMOVED lines=8> */
[----:B--2---:R-:W-:Y:S01]  /*21d0*/  FMUL R3, R11, R14 ;  /* 0x0000000e0b037220 */ /* 0x004fe20000400000 */
[----:B------:R-:W-:Y:S02]  /*21e0*/  SHF.L.U32 R14, R2, 0x17, RZ ;  /* 0x00000017020e7819 */ /* 0x000fe400000006ff */
[----:B------:R-:W-:Y:S01]  /*21f0*/  FADD R11, R12, R5 ;  /* 0x000000050c0b7221 */ /* 0x000fe20000000000 */
[----:B------:R-:W-:-:S03]  /*2200*/  SHF.L.U32 R12, R0, 0x17, RZ ;  /* 0x00000017000c7819 */ /* 0x000fc600000006ff */
[----:B------:R-:W-:Y:S02]  /*2210*/  FADD R0, R11, R4 ;  /* 0x000000040b007221 */ /* 0x000fe40000000000 */
[----:B------:R-:W-:Y:S02]  /*2220*/  FMUL R2, R12, R13 ;  /* 0x0000000d0c027220 */ /* 0x000fe40000400000 */
[----:B------:R-:W-:Y:S01]  /*2230*/  FADD R11, R0, R3 ;  /* 0x00000003000b7221 */ /* 0x000fe20000000000 */
[----:B------:R-:W-:-:S03]  /*2240*/  FMUL R0, R14, R39 ;  /* 0x000000270e007220 */ /* 0x000fc60000400000 */
        /* <DEDUP_REMOVED lines=11> */
.L_x_5817:
        /* <DEDUP_REMOVED lines=12> */
[----:B01----:R-:W-:Y:S05]  /*23c0*/  CALL.REL.NOINC `($__internal_112_$__cuda_sm3x_div_rn_noftz_f32_slowpath) ;  /* 0x0000003c00387944 */ /* 0x003fea0003c00000 */
[----:B------:R-:W-:-:S07]  /*23d0*/  MOV R12, R11 ;  /* 0x0000000b000c7202 */ /* 0x000fce0000000f00 */
.L_x_5746:
[----:B------:R-:W-:Y:S05]  /*23e0*/  BSYNC.RECONVERGENT B2 ;  /* 0x0000000000027941 */ /* 0x000fea0003800200 */
.L_x_5745:
        /* <DEDUP_REMOVED lines=12> */
[----:B01----:R-:W-:Y:S05]  /*24b0*/  CALL.REL.NOINC `($__internal_112_$__cuda_sm3x_div_rn_noftz_f32_slowpath) ;  /* 0x0000003800fc7944 */ /* 0x003fea0003c00000 */
[----:B------:R-:W-:-:S07]  /*24c0*/  MOV R13, R11 ;  /* 0x0000000b000d7202 */ /* 0x000fce0000000f00 */
.L_x_5748:
[----:B------:R-:W-:Y:S05]  /*24d0*/  BSYNC.RECONVERGENT B2 ;  /* 0x0000000000027941 */ /* 0x000fea0003800200 */
.L_x_5747:
        /* <DEDUP_REMOVED lines=14> */
.L_x_5750:
[----:B------:R-:W-:Y:S05]  /*25c0*/  BSYNC.RECONVERGENT B2 ;  /* 0x0000000000027941 */ /* 0x000fea0003800200 */
.L_x_5749:
        /* <DEDUP_REMOVED lines=14> */
.L_x_5752:
[----:B------:R-:W-:Y:S05]  /*26b0*/  BSYNC.RECONVERGENT B2 ;  /* 0x0000000000027941 */ /* 0x000fea0003800200 */
.L_x_5751:
        /* <DEDUP_REMOVED lines=14> */
.L_x_5754:
[----:B------:R-:W-:Y:S05]  /*27a0*/  BSYNC.RECONVERGENT B2 ;  /* 0x0000000000027941 */ /* 0x000fea0003800200 */
.L_x_5753:
        /* <DEDUP_REMOVED lines=14> */
.L_x_5756:
[----:B------:R-:W-:Y:S05]  /*2890*/  BSYNC.RECONVERGENT B2 ;  /* 0x0000000000027941 */ /* 0x000fea0003800200 */
.L_x_5755:
        /* <DEDUP_REMOVED lines=14> */
.L_x_5758:
[----:B------:R-:W-:Y:S05]  /*2980*/  BSYNC.RECONVERGENT B2 ;  /* 0x0000000000027941 */ /* 0x000fea0003800200 */
.L_x_5757:
        /* <DEDUP_REMOVED lines=14> */
.L_x_5760:
[----:B------:R-:W-:Y:S05]  /*2a70*/  BSYNC.RECONVERGENT B2 ;  /* 0x0000000000027941 */ /* 0x000fea0003800200 */
.L_x_5759:
        /* <DEDUP_REMOVED lines=14> */
.L_x_5762:
[----:B------:R-:W-:Y:S05]  /*2b60*/  BSYNC.RECONVERGENT B2 ;  /* 0x0000000000027941 */ /* 0x000fea0003800200 */
.L_x_5761:
        /* <DEDUP_REMOVED lines=14> */
.L_x_5764:
[----:B------:R-:W-:Y:S05]  /*2c50*/  BSYNC.RECONVERGENT B2 ;  /* 0x0000000000027941 */ /* 0x000fea0003800200 */
.L_x_5763:
        /* <DEDUP_REMOVED lines=14> */
.L_x_5766:
[----:B------:R-:W-:Y:S05]  /*2d40*/  BSYNC.RECONVERGENT B2 ;  /* 0x0000000000027941 */ /* 0x000fea0003800200 */
.L_x_5765:
        /* <DEDUP_REMOVED lines=14> */
.L_x_5768:
[----:B------:R-:W-:Y:S05]  /*2e30*/  BSYNC.RECONVERGENT B2 ;  /* 0x0000000000027941 */ /* 0x000fea0003800200 */
.L_x_5767:
        /* <DEDUP_REMOVED lines=14> */
.L_x_5770:
[----:B------:R-:W-:Y:S05]  /*2f20*/  BSYNC.RECONVERGENT B2 ;  /* 0x0000000000027941 */ /* 0x000fea0003800200 */
.L_x_5769:
        /* <DEDUP_REMOVED lines=14> */
.L_x_5772:
[----:B------:R-:W-:Y:S05]  /*3010*/  BSYNC.RECONVERGENT B2 ;  /* 0x0000000000027941 */ /* 0x000fea0003800200 */
.L_x_5771:
        /* <DEDUP_REMOVED lines=14> */
.L_x_5774:
[----:B------:R-:W-:Y:S05]  /*3100*/  BSYNC.RECONVERGENT B2 ;  /* 0x0000000000027941 */ /* 0x000fea0003800200 */
.L_x_5773:
        /* <DEDUP_REMOVED lines=14> */
.L_x_5776:
[----:B------:R-:W-:Y:S05]  /*31f0*/  BSYNC.RECONVERGENT B2 ;  /* 0x0000000000027941 */ /* 0x000fea0003800200 */
.L_x_5775:
        /* <DEDUP_REMOVED lines=14> */
.L_x_5778:
[----:B------:R-:W-:Y:S05]  /*32e0*/  BSYNC.RECONVERGENT B2 ;  /* 0x0000000000027941 */ /* 0x000fea0003800200 */
.L_x_5777:
        /* <DEDUP_REMOVED lines=14> */
.L_x_5780:
[----:B------:R-:W-:Y:S05]  /*33d0*/  BSYNC.RECONVERGENT B2 ;  /* 0x0000000000027941 */ /* 0x000fea0003800200 */
.L_x_5779:
        /* <DEDUP_REMOVED lines=14> */
.L_x_5782:
[----:B------:R-:W-:Y:S05]  /*34c0*/  BSYNC.RECONVERGENT B2 ;  /* 0x0000000000027941 */ /* 0x000fea0003800200 */
.L_x_5781:
        /* <DEDUP_REMOVED lines=14> */
.L_x_5784:
[----:B------:R-:W-:Y:S05]  /*35b0*/  BSYNC.RECONVERGENT B2 ;  /* 0x0000000000027941 */ /* 0x000fea0003800200 */
.L_x_5783:
        /* <DEDUP_REMOVED lines=14> */
.L_x_5786:
[----:B------:R-:W-:Y:S05]  /*36a0*/  BSYNC.RECONVERGENT B2 ;  /* 0x0000000000027941 */ /* 0x000fea0003800200 */
.L_x_5785:
        /* <DEDUP_REMOVED lines=14> */
.L_x_5788:
[----:B------:R-:W-:Y:S05]  /*3790*/  BSYNC.RECONVERGENT B2 ;  /* 0x0000000000027941 */ /* 0x000fea0003800200 */
.L_x_5787:
        /* <DEDUP_REMOVED lines=14> */
.L_x_5790:
[----:B------:R-:W-:Y:S05]  /*3880*/  BSYNC.RECONVERGENT B2 ;  /* 0x0000000000027941 */ /* 0x000fea0003800200 */
.L_x_5789:
        /* <DEDUP_REMOVED lines=12> */
[----:B0-----:R-:W-:Y:S05]  /*3950*/  CALL.REL.NOINC `($__internal_112_$__cuda_sm3x_div_rn_noftz_f32_slowpath) ;  /* 0x0000002400d47944 */ /* 0x001fea0003c00000 */
[----:B------:R-:W-:-:S07]  /*3960*/  MOV R41, R11 ;  /* 0x0000000b00297202 */ /* 0x000fce0000000f00 */
.L_x_5792:
[----:B------:R-:W-:Y:S05]  /*3970*/  BSYNC.RECONVERGENT B2 ;  /* 0x0000000000027941 */ /* 0x000fea0003800200 */
.L_x_5791:
        /* <DEDUP_REMOVED lines=12> */
[----:B0-----:R-:W-:Y:S05]  /*3a40*/  CALL.REL.NOINC `($__internal_112_$__cuda_sm3x_div_rn_noftz_f32_slowpath) ;  /* 0x0000002400987944 */ /* 0x001fea0003c00000 */
[----:B------:R-:W-:-:S07]  /*3a50*/  MOV R8, R11 ;  /* 0x0000000b00087202 */ /* 0x000fce0000000f00 */
.L_x_5794:
[----:B------:R-:W-:Y:S05]  /*3a60*/  BSYNC.RECONVERGENT B2 ;  /* 0x0000000000027941 */ /* 0x000fea0003800200 */
.L_x_5793:
        /* <DEDUP_REMOVED lines=14> */
.L_x_5796:
[----:B------:R-:W-:Y:S05]  /*3b50*/  BSYNC.RECONVERGENT B2 ;  /* 0x0000000000027941 */ /* 0x000fea0003800200 */
.L_x_5795:
        /* <DEDUP_REMOVED lines=14> */
.L_x_5798:
[----:B------:R-:W-:Y:S05]  /*3c40*/  BSYNC.RECONVERGENT B2 ;  /* 0x0000000000027941 */ /* 0x000fea0003800200 */
.L_x_5797:
        /* <DEDUP_REMOVED lines=14> */
.L_x_5800:
[----:B------:R-:W-:Y:S05]  /*3d30*/  BSYNC.RECONVERGENT B2 ;  /* 0x0000000000027941 */ /* 0x000fea0003800200 */
.L_x_5799:
        /* <DEDUP_REMOVED lines=14> */
.L_x_5802:
[----:B------:R-:W-:Y:S05]  /*3e20*/  BSYNC.RECONVERGENT B2 ;  /* 0x0000000000027941 */ /* 0x000fea0003800200 */
.L_x_5801:
        /* <DEDUP_REMOVED lines=14> */
.L_x_5804:
[----:B------:R-:W-:Y:S05]  /*3f10*/  BSYNC.RECONVERGENT B2 ;  /* 0x0000000000027941 */ /* 0x000fea0003800200 */
.L_x_5803:
        /* <DEDUP_REMOVED lines=14> */
[----:B------:R-:W-:Y:S02]  /*4000*/  R2UR UR10, R36 ;  /* 0x00000000240a72ca */ /* 0x000fe400000e0000 */
[----:B------:R-:W-:-:S02]  /*4010*/  SHF.L.U32 R10, R3, 0x2, RZ ;  /* 0x00000002030a7819 */ /* 0x000fc400000006ff */
[----:B------:R-:W-:Y:S02]  /*4020*/  IADD3.X R30, PT, PT, RZ, R0, RZ, P0, !PT ;  /* 0x00000000ff1e7210 */ /* 0x000fe400007fe4ff */
[----:B------:R-:W-:Y:S02]  /*4030*/  LOP3.LUT R10, R10, 0xfffffff8, RZ, 0xc0, !PT ;  /* 0xfffffff80a0a7812 */ /* 0x000fe400078ec0ff */
[----:B------:R-:W-:Y:S02]  /*4040*/  SHF.L.U64.HI R3, R3, 0x2, R30 ;  /* 0x0000000203037819 */ /* 0x000fe4000001021e */
[----:B------:R-:W-:Y:S02]  /*4050*/  IADD3 R10, P0, PT, R10, UR40, RZ ;  /* 0x000000280a0a7c10 */ /* 0x000fe4000ff1e0ff */
[----:B------:R-:W-:Y:S02]  /*4060*/  R2UR UR11, R37 ;  /* 0x00000000250b72ca */ /* 0x000fe400000e0000 */
[----:B------:R-:W-:-:S02]  /*4070*/  IADD3.X R11, PT, PT, R3, UR41, RZ, P0, !PT ;  /* 0x00000029030b7c10 */ /* 0x000fc400087fe4ff */
[----:B------:R-:W-:Y:S02]  /*4080*/  IADD3 R3, P0, PT, R2, 0x40, RZ ;  /* 0x0000004002037810 */ /* 0x000fe40007f1e0ff */
[----:B------:R-:W-:Y:S01]  /*4090*/  R2UR UR12, R36 ;  /* 0x00000000240c72ca */ /* 0x000fe200000e0000 */
[----:B------:R1:W-:Y:S01]  /*40a0*/  STG.E.64 desc[UR4][R10.64], R12 ;  /* 0x0000000c0a007986 */ /* 0x0003e2000c101b04 */
[----:B------:R-:W-:Y:S02]  /*40b0*/  IADD3.X R38, PT, PT, RZ, R0, RZ, P0, !PT ;  /* 0x00000000ff267210 */ /* 0x000fe400007fe4ff */
[----:B------:R-:W-:Y:S02]  /*40c0*/  R2UR UR13, R37 ;  /* 0x00000000250d72ca */ /* 0x000fe400000e0000 */
[----:B------:R-:W-:-:S04]  /*40d0*/  LEA.HI R3, P0, R38, R3, RZ, 0x1 ;  /* 0x0000000326037211 */ /* 0x000fc800078108ff */
[C---:B------:R-:W-:Y:S02]  /*40e0*/  SHF.L.U32 R30, R3.reuse, 0x2, RZ ;  /* 0x00000002031e7819 */ /* 0x040fe400000006ff */
[----:B------:R-:W-:Y:S02]  /*40f0*/  IADD3.X R38, PT, PT, RZ, R38, RZ, P0, !PT ;  /* 0x00000026ff267210 */ /* 0x000fe400007fe4ff */
[----:B------:R-:W-:Y:S02]  /*4100*/  LOP3.LUT R30, R30, 0xfffffff8, RZ, 0xc0, !PT ;  /* 0xfffffff81e1e7812 */ /* 0x000fe400078ec0ff */
[----:B------:R-:W-:Y:S02]  /*4110*/  SHF.L.U64.HI R3, R3, 0x2, R38 ;  /* 0x0000000203037819 */ /* 0x000fe40000010226 */
[----:B------:R-:W-:-:S04]  /*4120*/  IADD3 R30, P0, PT, R30, UR40, RZ ;  /* 0x000000281e1e7c10 */ /* 0x000fc8000ff1e0ff */
[----:B------:R-:W-:Y:S02]  /*4130*/  IADD3.X R31, PT, PT, R3, UR41, RZ, P0, !PT ;  /* 0x00000029031f7c10 */ /* 0x000fe400087fe4ff */
[----:B------:R-:W-:-:S03]  /*4140*/  IADD3 R3, P0, PT, R2, 0x80, RZ ;  /* 0x0000008002037810 */ /* 0x000fc60007f1e0ff */
[----:B------:R2:W-:Y:S01]  /*4150*/  STG.E.64 desc[UR4][R30.64], R14 ;  /* 0x0000000e1e007986 */ /* 0x0005e2000c101b04 */
[----:B-1----:R-:W-:-:S04]  /*4160*/  IADD3.X R12, PT, PT, RZ, R0, RZ, P0, !PT ;  /* 0x00000000ff0c7210 */ /* 0x002fc800007fe4ff */
[----:B------:R-:W-:-:S04]  /*4170*/  LEA.HI R3, P0, R12, R3, RZ, 0x1 ;  /* 0x000000030c037211 */ /* 0x000fc800078108ff */
[C---:B------:R-:W-:Y:S02]  /*4180*/  SHF.L.U32 R10, R3.reuse, 0x2, RZ ;  /* 0x00000002030a7819 */ /* 0x040fe400000006ff */
[----:B------:R-:W-:Y:S02]  /*4190*/  IADD3.X R12, PT, PT, RZ, R12, RZ, P0, !PT ;  /* 0x0000000cff0c7210 */ /* 0x000fe400007fe4ff */
[----:B------:R-:W-:Y:S02]  /*41a0*/  LOP3.LUT R10, R10, 0xfffffff8, RZ, 0xc0, !PT ;  /* 0xfffffff80a0a7812 */ /* 0x000fe400078ec0ff */
[----:B------:R-:W-:Y:S02]  /*41b0*/  SHF.L.U64.HI R3, R3, 0x2, R12 ;  /* 0x0000000203037819 */ /* 0x000fe4000001020c */
[----:B------:R-:W-:Y:S02]  /*41c0*/  IADD3 R10, P0, PT, R10, UR40, RZ ;  /* 0x000000280a0a7c10 */ /* 0x000fe4000ff1e0ff */
[----:B------:R-:W-:-:S02]  /*41d0*/  IADD3 R12, P1, PT, R2, 0x100, RZ ;  /* 0x00000100020c7810 */ /* 0x000fc40007f3e0ff */
[----:B------:R-:W-:Y:S02]  /*41e0*/  IADD3.X R11, PT, PT, R3, UR41, RZ, P0, !PT ;  /* 0x00000029030b7c10 */ /* 0x000fe400087fe4ff */
[C---:B------:R-:W-:Y:S02]  /*41f0*/  IADD3 R3, P0, PT, R2.reuse, 0xc0, RZ ;  /* 0x000000c002037810 */ /* 0x040fe40007f1e0ff */
[----:B--2---:R-:W-:Y:S01]  /*4200*/  IADD3 R14, P2, PT, R2, 0x140, RZ ;  /* 0x00000140020e7810 */ /* 0x004fe20007f5e0ff */
[----:B------:R1:W-:Y:S01]  /*4210*/  STG.E.64 desc[UR4][R10.64], R24 ;  /* 0x000000180a007986 */ /* 0x0003e2000c101b04 */
[-C--:B------:R-:W-:Y:S02]  /*4220*/  IADD3.X R30, PT, PT, RZ, R0.reuse, RZ, P0, !PT ;  /* 0x00000000ff1e7210 */ /* 0x080fe400007fe4ff */
[----:B------:R-:W-:Y:S02]  /*4230*/  IADD3.X R13, PT, PT, RZ, R0, RZ, P1, !PT ;  /* 0x00000000ff0d7210 */ /* 0x000fe40000ffe4ff */
[----:B------:R-:W-:-:S02]  /*4240*/  LEA.HI R15, P0, R30, R3, RZ, 0x1 ;  /* 0x000000031e0f7211 */ /* 0x000fc400078108ff */
[----:B------:R-:W-:Y:S02]  /*4250*/  IADD3.X R3, PT, PT, RZ, R0, RZ, P2, !PT ;  /* 0x00000000ff037210 */ /* 0x000fe400017fe4ff */
[----:B------:R-:W-:Y:S02]  /*4260*/  LEA.HI R12, P1, R13, R12, RZ, 0x1 ;  /* 0x0000000c0d0c7211 */ /* 0x000fe400078308ff */
[----:B------:R-:W-:Y:S02]  /*4270*/  IADD3.X R30, PT, PT, RZ, R30, RZ, P0, !PT ;  /* 0x0000001eff1e7210 */ /* 0x000fe400007fe4ff */
[----:B------:R-:W-:Y:S02]  /*4280*/  LEA.HI R14, P0, R3, R14, RZ, 0x1 ;  /* 0x0000000e030e7211 */ /* 0x000fe400078108ff */
[----:B------:R-:W-:Y:S02]  /*4290*/  IADD3.X R13, PT, PT, RZ, R13, RZ, P1, !PT ;  /* 0x0000000dff0d7210 */ /* 0x000fe40000ffe4ff */
[----:B-1----:R-:W-:-:S02]  /*42a0*/  SHF.L.U32 R10, R15, 0x2, RZ ;  /* 0x000000020f0a7819 */ /* 0x002fc400000006ff */
[----:B------:R-:W-:Y:S02]  /*42b0*/  IADD3.X R3, PT, PT, RZ, R3, RZ, P0, !PT ;  /* 0x00000003ff037210 */ /* 0x000fe400007fe4ff */
[C---:B------:R-:W-:Y:S02]  /*42c0*/  SHF.L.U64.HI R13, R12.reuse, 0x2, R13 ;  /* 0x000000020c0d7819 */ /* 0x040fe4000001020d */
[----:B------:R-:W-:Y:S02]  /*42d0*/  SHF.L.U32 R12, R12, 0x2, RZ ;  /* 0x000000020c0c7819 */ /* 0x000fe400000006ff */
[----:B------:R-:W-:Y:S02]  /*42e0*/  LOP3.LUT R10, R10, 0xfffffff8, RZ, 0xc0, !PT ;  /* 0xfffffff80a0a7812 */ /* 0x000fe400078ec0ff */
[C---:B------:R-:W-:Y:S02]  /*42f0*/  SHF.L.U64.HI R3, R14.reuse, 0x2, R3 ;  /* 0x000000020e037819 */ /* 0x040fe40000010203 */
[----:B------:R-:W-:-:S02]  /*4300*/  SHF.L.U32 R14, R14, 0x2, RZ ;  /* 0x000000020e0e7819 */ /* 0x000fc400000006ff */
[----:B------:R-:W-:Y:S02]  /*4310*/  LOP3.LUT R12, R12, 0xfffffff8, RZ, 0xc0, !PT ;  /* 0xfffffff80c0c7812 */ /* 0x000fe400078ec0ff */
[----:B------:R-:W-:Y:S02]  /*4320*/  SHF.L.U64.HI R11, R15, 0x2, R30 ;  /* 0x000000020f0b7819 */ /* 0x000fe4000001021e */
[----:B------:R-:W-:Y:S02]  /*4330*/  IADD3 R10, P0, PT, R10, UR40, RZ ;  /* 0x000000280a0a7c10 */ /* 0x000fe4000ff1e0ff */
[----:B------:R-:W-:Y:S02]  /*4340*/  LOP3.LUT R14, R14, 0xfffffff8, RZ, 0xc0, !PT ;  /* 0xfffffff80e0e7812 */ /* 0x000fe400078ec0ff */
[----:B------:R-:W-:Y:S02]  /*4350*/  IADD3 R12, P1, PT, R12, UR40, RZ ;  /* 0x000000280c0c7c10 */ /* 0x000fe4000ff3e0ff */
[----:B------:R-:W-:-:S02]  /*4360*/  IADD3.X R11, PT, PT, R11, UR41, RZ, P0, !PT ;  /* 0x000000290b0b7c10 */ /* 0x000fc400087fe4ff */
[----:B------:R-:W-:Y:S02]  /*4370*/  IADD3 R14, P0, PT, R14, UR40, RZ ;  /* 0x000000280e0e7c10 */ /* 0x000fe4000ff1e0ff */
[----:B------:R-:W-:Y:S01]  /*4380*/  IADD3.X R13, PT, PT, R13, UR41, RZ, P1, !PT ;  /* 0x000000290d0d7c10 */ /* 0x000fe20008ffe4ff */
[----:B------:R1:W-:Y:S01]  /*4390*/  STG.E.64 desc[UR4][R10.64], R26 ;  /* 0x0000001a0a007986 */ /* 0x0003e2000c101b04 */
[----:B------:R-:W-:Y:S02]  /*43a0*/  IADD3.X R15, PT, PT, R3, UR41, RZ, P0, !PT ;  /* 0x00000029030f7c10 */ /* 0x000fe400087fe4ff */
[C---:B------:R-:W-:Y:S01]  /*43b0*/  IADD3 R46, P1, PT, R2.reuse, 0x180, RZ ;  /* 0x00000180022e7810 */ /* 0x040fe20007f3e0ff */
[----:B------:R2:W-:Y:S01]  /*43c0*/  STG.E.64 desc[UR6][R12.64], R28 ;  /* 0x0000001c0c007986 */ /* 0x0005e2000c101b06 */
[C---:B------:R-:W-:Y:S02]  /*43d0*/  IADD3 R38, P0, PT, R2.reuse, 0x200, RZ ;  /* 0x0000020002267810 */ /* 0x040fe40007f1e0ff */
[----:B------:R-:W-:Y:S01]  /*43e0*/  IADD3.X R25, PT, PT, RZ, R0, RZ, P1, !PT ;  /* 0x00000000ff197210 */ /* 0x000fe20000ffe4ff */
[----:B------:R3:W-:Y:S01]  /*43f0*/  STG.E.64 desc[UR8][R14.64], R34 ;  /* 0x000000220e007986 */ /* 0x0007e2000c101b08 */
[----:B------:R-:W-:-:S02]  /*4400*/  IADD3 R3, P1, PT, R2, 0x240, RZ ;  /* 0x0000024002037810 */ /* 0x000fc40007f3e0ff */
[----:B------:R-:W-:Y:S02]  /*4410*/  LEA.HI R46, P5, R25, R46, RZ, 0x1 ;  /* 0x0000002e192e7211 */ /* 0x000fe400078b08ff */
[C---:B------:R-:W-:Y:S02]  /*4420*/  IADD3 R31, P2, PT, R2.reuse, 0x280, RZ ;  /* 0x00000280021f7810 */ /* 0x040fe40007f5e0ff */
[----:B-1----:R-:W-:Y:S02]  /*4430*/  IADD3.X R27, PT, PT, RZ, R25, RZ, P5, !PT ;  /* 0x00000019ff1b7210 */ /* 0x002fe40002ffe4ff */
[----:B------:R-:W-:Y:S02]  /*4440*/  IADD3 R30, P3, PT, R2, 0x2c0, RZ ;  /* 0x000002c0021e7810 */ /* 0x000fe40007f7e0ff */
[-C--:B--2---:R-:W-:Y:S02]  /*4450*/  IADD3.X R12, PT, PT, RZ, R0.reuse, RZ, P6, !PT ;  /* 0x00000000ff0c7210 */ /* 0x084fe400037fe4ff */
[----:B------:R-:W-:-:S02]  /*4460*/  IADD3.X R13, PT, PT, RZ, R0, RZ, P0, !PT ;  /* 0x00000000ff0d7210 */ /* 0x000fc400007fe4ff */
[----:B------:R-:W-:Y:S02]  /*4470*/  LEA.HI R10, P0, R12, R39, RZ, 0x1 ;  /* 0x000000270c0a7211 */ /* 0x000fe400078108ff */
[C---:B------:R-:W-:Y:S02]  /*4480*/  IADD3 R26, P4, PT, R2.reuse, 0x300, RZ ;  /* 0x00000300021a7810 */ /* 0x040fe40007f9e0ff */
[----:B------:R-:W-:Y:S02]  /*4490*/  IADD3.X R11, PT, PT, RZ, R12, RZ, P0, !PT ;  /* 0x0000000cff0b7210 */ /* 0x000fe400007fe4ff */
[----:B------:R-:W-:Y:S02]  /*44a0*/  LEA.HI R12, P0, R13, R38, RZ, 0x1 ;  /* 0x000000260d0c7211 */ /* 0x000fe400078108ff */
[C---:B------:R-:W-:Y:S02]  /*44b0*/  IADD3 R25, P5, PT, R2.reuse, 0x340, RZ ;  /* 0x0000034002197810 */ /* 0x040fe40007fbe0ff */
[----:B------:R-:W-:-:S02]  /*44c0*/  IADD3 R24, P6, PT, R2, 0x380, RZ ;  /* 0x0000038002187810 */ /* 0x000fc40007fde0ff */
[----:B------:R-:W-:Y:S02]  /*44d0*/  SHF.L.U32 R2, R46, 0x2, RZ ;  /* 0x000000022e027819 */ /* 0x000fe400000006ff */
[----:B------:R-:W-:Y:S02]  /*44e0*/  IADD3.X R13, PT, PT, RZ, R13, RZ, P0, !PT ;  /* 0x0000000dff0d7210 */ /* 0x000fe400007fe4ff */
[----:B------:R-:W-:Y:S02]  /*44f0*/  IADD3.X R28, PT, PT, RZ, R0, RZ, P1, !PT ;  /* 0x00000000ff1c7210 */ /* 0x000fe40000ffe4ff */
[C---:B------:R-:W-:Y:S02]  /*4500*/  SHF.L.U64.HI R11, R10.reuse, 0x2, R11 ;  /* 0x000000020a0b7819 */ /* 0x040fe4000001020b */
[----:B------:R-:W-:Y:S02]  /*4510*/  SHF.L.U32 R10, R10, 0x2, RZ ;  /* 0x000000020a0a7819 */ /* 0x000fe400000006ff */
[----:B------:R-:W-:-:S02]  /*4520*/  LOP3.LUT R2, R2, 0xfffffff8, RZ, 0xc0, !PT ;  /* 0xfffffff802027812 */ /* 0x000fc400078ec0ff */
[C---:B------:R-:W-:Y:S02]  /*4530*/  SHF.L.U64.HI R13, R12.reuse, 0x2, R13 ;  /* 0x000000020c0d7819 */ /* 0x040fe4000001020d */
[----:B------:R-:W-:Y:S02]  /*4540*/  SHF.L.U32 R12, R12, 0x2, RZ ;  /* 0x000000020c0c7819 */ /* 0x000fe400000006ff */
[----:B---3--:R-:W-:Y:S02]  /*4550*/  LEA.HI R15, P1, R28, R3, RZ, 0x1 ;  /* 0x000000031c0f7211 */ /* 0x008fe400078308ff */
[----:B------:R-:W-:Y:S02]  /*4560*/  SHF.L.U64.HI R3, R46, 0x2, R27 ;  /* 0x000000022e037819 */ /* 0x000fe4000001021b */
[----:B------:R-:W-:Y:S02]  /*4570*/  IADD3 R2, P0, PT, R2, UR40, RZ ;  /* 0x0000002802027c10 */ /* 0x000fe4000ff1e0ff */
[----:B------:R-:W-:-:S02]  /*4580*/  LOP3.LUT R10, R10, 0xfffffff8, RZ, 0xc0, !PT ;  /* 0xfffffff80a0a7812 */ /* 0x000fc400078ec0ff */
[----:B------:R-:W-:Y:S02]  /*4590*/  LOP3.LUT R12, R12, 0xfffffff8, RZ, 0xc0, !PT ;  /* 0xfffffff80c0c7812 */ /* 0x000fe400078ec0ff */
[----:B------:R-:W-:Y:S02]  /*45a0*/  IADD3.X R28, PT, PT, RZ, R28, RZ, P1, !PT ;  /* 0x0000001cff1c7210 */ /* 0x000fe40000ffe4ff */
[----:B------:R-:W-:Y:S02]  /*45b0*/  IADD3.X R3, PT, PT, R3, UR41, RZ, P0, !PT ;  /* 0x0000002903037c10 */ /* 0x000fe400087fe4ff */
[----:B------:R-:W-:Y:S02]  /*45c0*/  IADD3 R10, P1, PT, R10, UR40, RZ ;  /* 0x000000280a0a7c10 */ /* 0x000fe4000ff3e0ff */
[----:B------:R-:W-:Y:S01]  /*45d0*/  SHF.L.U32 R14, R15, 0x2, RZ ;  /* 0x000000020f0e7819 */ /* 0x000fe200000006ff */
[----:B------:R1:W-:Y:S01]  /*45e0*/  STG.E.64 desc[UR4][R2.64], R32 ;  /* 0x0000002002007986 */ /* 0x0003e2000c101b04 */
[----:B------:R-:W-:-:S02]  /*45f0*/  IADD3 R12, P0, PT, R12, UR40, RZ ;  /* 0x000000280c0c7c10 */ /* 0x000fc4000ff1e0ff */
[----:B------:R-:W-:Y:S02]  /*4600*/  IADD3.X R11, PT, PT, R11, UR41, RZ, P1, !PT ;  /* 0x000000290b0b7c10 */ /* 0x000fe40008ffe4ff */
[----:B------:R-:W-:Y:S02]  /*4610*/  LOP3.LUT R14, R14, 0xfffffff8, RZ, 0xc0, !PT ;  /* 0xfffffff80e0e7812 */ /* 0x000fe400078ec0ff */
[----:B------:R-:W-:Y:S01]  /*4620*/  IADD3.X R13, PT, PT, R13, UR41, RZ, P0, !PT ;  /* 0x000000290d0d7c10 */ /* 0x000fe200087fe4ff */
[----:B------:R2:W-:Y:S01]  /*4630*/  STG.E.64 desc[UR6][R10.64], R22 ;  /* 0x000000160a007986 */ /* 0x0005e2000c101b06 */
[----:B------:R-:W-:Y:S02]  /*4640*/  SHF.L.U64.HI R15, R15, 0x2, R28 ;  /* 0x000000020f0f7819 */ /* 0x000fe4000001021c */
[----:B------:R-:W-:Y:S01]  /*4650*/  IADD3.X R28, PT, PT, RZ, R0, RZ, P2, !PT ;  /* 0x00000000ff1c7210 */ /* 0x000fe200017fe4ff */
[----:B------:R3:W-:Y:S01]  /*4660*/  STG.E.64 desc[UR8][R12.64], R20 ;  /* 0x000000140c007986 */ /* 0x0007e2000c101b08 */
[----:B------:R-:W-:-:S02]  /*4670*/  IADD3 R14, P1, PT, R14, UR40, RZ ;  /* 0x000000280e0e7c10 */ /* 0x000fc4000ff3e0ff */
[-C--:B------:R-:W-:Y:S02]  /*4680*/  IADD3.X R27, PT, PT, RZ, R0.reuse, RZ, P4, !PT ;  /* 0x00000000ff1b7210 */ /* 0x080fe400027fe4ff */
[----:B------:R-:W-:Y:S02]  /*4690*/  IADD3.X R15, PT, PT, R15, UR41, RZ, P1, !PT ;  /* 0x000000290f0f7c10 */ /* 0x000fe40008ffe4ff */
[-C--:B------:R-:W-:Y:S02]  /*46a0*/  IADD3.X R29, PT, PT, RZ, R0.reuse, RZ, P3, !PT ;  /* 0x00000000ff1d7210 */ /* 0x080fe40001ffe4ff */
[-C--:B-1----:R-:W-:Y:S01]  /*46b0*/  IADD3.X R2, PT, PT, RZ, R0.reuse, RZ, P5, !PT ;  /* 0x00000000ff027210 */ /* 0x082fe20002ffe4ff */
[----:B------:R1:W-:Y:S01]  /*46c0*/  STG.E.64 desc[UR10][R14.64], R18 ;  /* 0x000000120e007986 */ /* 0x0003e2000c101b0a */
[----:B------:R-:W-:Y:S02]  /*46d0*/  IADD3.X R3, PT, PT, RZ, R0, RZ, P6, !PT ;  /* 0x00000000ff037210 */ /* 0x000fe400037fe4ff */
[----:B--2---:R-:W-:-:S02]  /*46e0*/  LEA.HI R10, P1, R29, R30, RZ, 0x1 ;  /* 0x0000001e1d0a7211 */ /* 0x004fc400078308ff */
[----:B---3--:R-:W-:Y:S02]  /*46f0*/  LEA.HI R13, P0, R28, R31, RZ, 0x1 ;  /* 0x0000001f1c0d7211 */ /* 0x008fe400078108ff */
[----:B------:R-:W-:Y:S02]  /*4700*/  LEA.HI R12, P2, R27, R26, RZ, 0x1 ;  /* 0x0000001a1b0c7211 */ /* 0x000fe400078508ff */
[----:B------:R-:W-:Y:S02]  /*4710*/  IADD3.X R0, PT, PT, RZ, R28, RZ, P0, !PT ;  /* 0x0000001cff007210 */ /* 0x000fe400007fe4ff */
[----:B------:R-:W-:Y:S02]  /*4720*/  IADD3.X R11, PT, PT, RZ, R29, RZ, P1, !PT ;  /* 0x0000001dff0b7210 */ /* 0x000fe40000ffe4ff */
[----:B-1----:R-:W-:Y:S02]  /*4730*/  SHF.L.U64.HI R19, R13, 0x2, R0 ;  /* 0x000000020d137819 */ /* 0x002fe40000010200 */
[----:B------:R-:W-:-:S02]  /*4740*/  LEA.HI R14, P0, R2, R25, RZ, 0x1 ;  /* 0x00000019020e7211 */ /* 0x000fc400078108ff */
[----:B------:R-:W-:Y:S02]  /*4750*/  SHF.L.U32 R0, R13, 0x2, RZ ;  /* 0x000000020d007819 */ /* 0x000fe400000006ff */
[----:B------:R-:W-:Y:S02]  /*4760*/  IADD3.X R13, PT, PT, RZ, R27, RZ, P2, !PT ;  /* 0x0000001bff0d7210 */ /* 0x000fe400017fe4ff */
        /* <DEDUP_REMOVED lines=11> */
[C---:B------:R-:W-:Y:S01]  /*4820*/  SHF.L.U64.HI R11, R10.reuse, 0x2, R11 ;  /* 0x000000020a0b7819 */ /* 0x040fe2000001020b */
[----:B------:R1:W-:Y:S01]  /*4830*/  STG.E.64 desc[UR4][R2.64], R16 ;  /* 0x0000001002007986 */ /* 0x0003e2000c101b04 */
[----:B------:R-:W-:Y:S02]  /*4840*/  IADD3.X R13, PT, PT, R13, UR41, RZ, P0, !PT ;  /* 0x000000290d0d7c10 */ /* 0x000fe400087fe4ff */
[----:B------:R-:W-:Y:S02]  /*4850*/  IADD3 R44, P0, PT, R45, R44, RZ ;  /* 0x0000002c2d2c7210 */ /* 0x000fe40007f1e0ff */
[----:B------:R-:W-:Y:S02]  /*4860*/  SHF.L.U32 R10, R10, 0x2, RZ ;  /* 0x000000020a0a7819 */ /* 0x000fe400000006ff */
[----:B------:R-:W-:-:S02]  /*4870*/  SHF.L.U64.HI R15, R14, 0x2, R15 ;  /* 0x000000020e0f7819 */ /* 0x000fc4000001020f */
[----:B------:R-:W-:Y:S02]  /*4880*/  SHF.L.U32 R14, R14, 0x2, RZ ;  /* 0x000000020e0e7819 */ /* 0x000fe400000006ff */
[----:B------:R-:W-:Y:S02]  /*4890*/  SHF.L.U32 R18, R18, 0x2, RZ ;  /* 0x0000000212127819 */ /* 0x000fe400000006ff */
[----:B------:R-:W-:Y:S02]  /*48a0*/  LEA.HI.X.SX32 R43, R45, R43, 0x1, P0 ;  /* 0x0000002b2d2b7211 */ /* 0x000fe400000f0eff */
[----:B------:R-:W-:Y:S02]  /*48b0*/  LOP3.LUT R10, R10, 0xfffffff8, RZ, 0xc0, !PT ;  /* 0xfffffff80a0a7812 */ /* 0x000fe400078ec0ff */
[----:B------:R-:W-:Y:S02]  /*48c0*/  ISETP.GE.U32.AND P0, PT, R44, UR44, PT ;  /* 0x0000002c2c007c0c */ /* 0x000fe4000bf06070 */
[----:B------:R-:W-:-:S02]  /*48d0*/  LOP3.LUT R14, R14, 0xfffffff8, RZ, 0xc0, !PT ;  /* 0xfffffff80e0e7812 */ /* 0x000fc400078ec0ff */
[----:B------:R-:W-:Y:S02]  /*48e0*/  LOP3.LUT R18, R18, 0xfffffff8, RZ, 0xc0, !PT ;  /* 0xfffffff812127812 */ /* 0x000fe400078ec0ff */
[----:B------:R-:W-:Y:S02]  /*48f0*/  IADD3 R10, P1, PT, R10, UR40, RZ ;  /* 0x000000280a0a7c10 */ /* 0x000fe4000ff3e0ff */
[----:B------:R-:W-:Y:S02]  /*4900*/  ISETP.GE.AND.EX P0, PT, R43, UR45, PT, P0 ;  /* 0x0000002d2b007c0c */ /* 0x000fe4000bf06300 */
[----:B------:R-:W-:Y:S02]  /*4910*/  IADD3 R14, P2, PT, R14, UR40, RZ ;  /* 0x000000280e0e7c10 */ /* 0x000fe4000ff5e0ff */
[----:B------:R-:W-:Y:S02]  /*4920*/  IADD3 R18, P3, PT, R18, UR40, RZ ;  /* 0x0000002812127c10 */ /* 0x000fe4000ff7e0ff */
[----:B------:R-:W-:-:S02]  /*4930*/  IADD3.X R11, PT, PT, R11, UR41, RZ, P1, !PT ;  /* 0x000000290b0b7c10 */ /* 0x000fc40008ffe4ff */
[----:B------:R-:W-:Y:S02]  /*4940*/  IADD3.X R15, PT, PT, R15, UR41, RZ, P2, !PT ;  /* 0x000000290f0f7c10 */ /* 0x000fe400097fe4ff */
[----:B------:R-:W-:Y:S01]  /*4950*/  IADD3.X R19, PT, PT, R0, UR41, RZ, P3, !PT ;  /* 0x0000002900137c10 */ /* 0x000fe20009ffe4ff */
[----:B------:R1:W-:Y:S04]  /*4960*/  STG.E.64 desc[UR6][R10.64], R40 ;  /* 0x000000280a007986 */ /* 0x0003e8000c101b06 */
[----:B------:R1:W-:Y:S04]  /*4970*/  STG.E.64 desc[UR8][R12.64], R8 ;  /* 0x000000080c007986 */ /* 0x0003e8000c101b08 */
[----:B------:R1:W-:Y:S04]  /*4980*/  STG.E.64 desc[UR10][R14.64], R6 ;  /* 0x000000060e007986 */ /* 0x0003e8000c101b0a */
[----:B------:R1:W-:Y:S01]  /*4990*/  STG.E.64 desc[UR12][R18.64], R4 ;  /* 0x0000000412007986 */ /* 0x0003e2000c101b0c */
[----:B------:R-:W-:Y:S05]  /*49a0*/  @!P0 BRA `(.L_x_5805) ;  /* 0xffffffb8002c8947 */ /* 0x000fea000383ffff */
[----:B------:R-:W-:Y:S05]  /*49b0*/  EXIT ;  /* 0x000000000000794d */ /* 0x000fea0003800000 */
.L_x_5744:
[----:B------:R-:W-:Y:S01]  /*49c0*/  BSSY B0, `(.L_x_5806) ;  /* 0x0000007000007945 */ /* 0x000fe20003800000 */
[----:B------:R-:W-:Y:S02]  /*49d0*/  MOV R12, 0x10 ;  /* 0x00000010000c7802 */ /* 0x000fe40000000f00 */
[----:B------:R-:W-:Y:S02]  /*49e0*/  MOV R11, 0x1f ;  /* 0x0000001f000b7802 */ /* 0x000fe40000000f00 */
[----:B------:R-:W-:-:S07]  /*49f0*/  MOV R15, 0xffffffff ;  /* 0xffffffff000f7802 */ /* 0x000fce0000000f00 */
[----:B0-----:R-:W-:Y:S05]  /*4a00*/  WARPSYNC.COLLECTIVE R15, `(.L_x_5807) ;  /* 0x000000000f087348 */ /* 0x001fea0003c00000 */
[----:B------:R1:W2:Y:S02]  /*4a10*/  SHFL.BFLY P6, R14, R13, R12, R11 ;  /* 0x0c00000c0d0e7389 */ /* 0x0002a400000c000b */
[----:B012---:R-:W-:Y:S05]  /*4a20*/  ENDCOLLECTIVE ;  /* 0x000000000000791b */ /* 0x007fea0003800000 */
.L_x_5807:
[----:B------:R-:W-:Y:S05]  /*4a30*/  BSYNC B0 ;  /* 0x0000000000007941 */ /* 0x000fea0003800000 */
.L_x_5806:
        /* <DEDUP_REMOVED lines=8> */
.L_x_5808:
[----:B------:R-:W-:Y:S01]  /*4ac0*/  HFMA2 R12, -RZ, RZ, 0, 2.384185791015625e-07 ;  /* 0x00000004ff0c7431 */ /* 0x000fe200000001ff */
[----:B------:R-:W-:-:S04]  /*4ad0*/  FMNMX R0, R13, R14, !PT ;  /* 0x0000000e0d007209 */ /* 0x000fc80007800000 */
[----:B------:R-:W-:-:S07]  /*4ae0*/  MOV R13, R0 ;  /* 0x00000000000d7202 */ /* 0x000fce0000000f00 */
[----:B------:R-:W-:Y:S05]  /*4af0*/  WARPSYNC.COLLECTIVE R15, `(.L_x_5809) ;  /* 0x000000000f087348 */ /* 0x000fea0003c00000 */
[----:B------:R0:W1:Y:S02]  /*4b00*/  SHFL.BFLY P6, R14, R13, R12, R11 ;  /* 0x0c00000c0d0e7389 */ /* 0x00006400000c000b */
[----:B01----:R-:W-:Y:S05]  /*4b10*/  ENDCOLLECTIVE ;  /* 0x000000000000791b */ /* 0x003fea0003800000 */
.L_x_5809:
[----:B------:R-:W-:Y:S01]  /*4b20*/  HFMA2 R12, -RZ, RZ, 0, 1.1920928955078125e-07 ;  /* 0x00000002ff0c7431 */ /* 0x000fe200000001ff */
[----:B------:R-:W-:-:S04]  /*4b30*/  FMNMX R2, R0, R14, !PT ;  /* 0x0000000e00027209 */ /* 0x000fc80007800000 */
[----:B------:R-:W-:-:S07]  /*4b40*/  MOV R13, R2 ;  /* 0x00000002000d7202 */ /* 0x000fce0000000f00 */
[----:B------:R-:W-:Y:S05]  /*4b50*/  WARPSYNC.COLLECTIVE R15, `(.L_x_5810) ;  /* 0x000000000f087348 */ /* 0x000fea0003c00000 */
[----:B------:R0:W1:Y:S02]  /*4b60*/  SHFL.BFLY P6, R14, R13, R12, R11 ;  /* 0x0c00000c0d0e7389 */ /* 0x00006400000c000b */
[----:B01----:R-:W-:Y:S05]  /*4b70*/  ENDCOLLECTIVE ;  /* 0x000000000000791b */ /* 0x003fea0003800000 */
.L_x_5810:
[----:B------:R-:W-:Y:S01]  /*4b80*/  HFMA2 R12, -RZ, RZ, 0, 5.9604644775390625e-08 ;  /* 0x00000001ff0c7431 */ /* 0x000fe200000001ff */
[----:B------:R-:W-:-:S04]  /*4b90*/  FMNMX R3, R2, R14, !PT ;  /* 0x0000000e02037209 */ /* 0x000fc80007800000 */
[----:B------:R-:W-:-:S07]  /*4ba0*/  MOV R13, R3 ;  /* 0x00000003000d7202 */ /* 0x000fce0000000f00 */
[----:B------:R-:W-:Y:S05]  /*4bb0*/  WARPSYNC.COLLECTIVE R15, `(.L_x_5811) ;  /* 0x000000000f087348 */ /* 0x000fea0003c00000 */
[----:B------:R0:W1:Y:S02]  /*4bc0*/  SHFL.BFLY P6, R14, R13, R12, R11 ;  /* 0x0c00000c0d0e7389 */ /* 0x00006400000c000b */
[----:B01----:R-:W-:Y:S05]  /*4bd0*/  ENDCOLLECTIVE ;  /* 0x000000000000791b */ /* 0x003fea0003800000 */
.L_x_5811:
        /* <DEDUP_REMOVED lines=251> */
[-C--:B------:R-:W-:Y:S01]  /*5b90*/  FFMA.SAT R3, R51, R39.reuse, 0.5 ;  /* 0x3f00000033037423 */ /* 0x080fe20000002027 */
[----:B------:R-:W-:Y:S01]  /*5ba0*/  FFMA.SAT R39, R14, R39, 0.5 ;  /* 0x3f0000000e277423 */ /* 0x000fe20000002027 */
[C---:B------:R-:W-:Y:S01]  /*5bb0*/  FADD R13, R11.reuse, -12583039 ;  /* 0xcb40007f0b0d7421 */ /* 0x040fe20000000000 */
[----:B------:R-:W-:Y:S01]  /*5bc0*/  SHF.L.U32 R2, R11, 0x17, RZ ;  /* 0x000000170b027819 */ /* 0x000fe200000006ff */
[-C--:B------:R-:W-:Y:S01]  /*5bd0*/  FFMA.RM R3, R3, R52.reuse, 12582913 ;  /* 0x4b40000103037423 */ /* 0x080fe20000004034 */
[----:B------:R-:W-:Y:S01]  /*5be0*/  FFMA.RM R39, R39, R52, 12582913 ;  /* 0x4b40000127277423 */ /* 0x000fe20000004034 */
[C---:B------:R-:W-:Y:S02]  /*5bf0*/  FFMA R13, R38.reuse, 1.4426950216293334961, -R13 ;  /* 0x3fb8aa3b260d7823 */ /* 0x040fe4000000080d */
[----:B------:R-:W-:Y:S01]  /*5c00*/  FADD R0, R3, -12583039 ;  /* 0xcb40007f03007421 */ /* 0x000fe20000000000 */
[----:B------:R-:W-:Y:S01]  /*5c10*/  FADD R11, R39, -12583039 ;  /* 0xcb40007f270b7421 */ /* 0x000fe20000000000 */
[----:B------:R-:W-:Y:S01]  /*5c20*/  SHF.L.U32 R3, R3, 0x17, RZ ;  /* 0x0000001703037819 */ /* 0x000fe200000006ff */
[----:B------:R-:W-:Y:S01]  /*5c30*/  FFMA R13, R38, 1.925963033500011079e-08, R13 ;  /* 0x32a57060260d7823 */ /* 0x000fe2000000000d */
[----:B------:R-:W-:Y:S01]  /*5c40*/  FFMA R0, R51, 1.4426950216293334961, -R0 ;  /* 0x3fb8aa3b33007823 */ /* 0x000fe20000000800 */
[----:B------:R-:W-:-:S03]  /*5c50*/  FFMA R11, R14, 1.4426950216293334961, -R11 ;  /* 0x3fb8aa3b0e0b7823 */ /* 0x000fc6000000080b */
[----:B------:R-:W-:Y:S01]  /*5c60*/  FFMA R0, R51, 1.925963033500011079e-08, R0 ;  /* 0x32a5706033007823 */ /* 0x000fe20000000000 */
[----:B------:R-:W-:Y:S01]  /*5c70*/  FFMA R14, R14, 1.925963033500011079e-08, R11 ;  /* 0x32a570600e0e7823 */ /* 0x000fe2000000000b */
[----:B------:R-:W0:Y:S08]  /*5c80*/  MUFU.EX2 R13, R13 ;  /* 0x0000000d000d7308 */ /* 0x000e300000000800 */
[----:B------:R-:W1:Y:S08]  /*5c90*/  MUFU.EX2 R0, R0 ;  /* 0x0000000000007308 */ /* 0x000e700000000800 */
[----:B------:R-:W2:Y:S01]  /*5ca0*/  MUFU.EX2 R11, R14 ;  /* 0x0000000e000b7308 */ /* 0x000ea20000000800 */
[----:B0-----:R-:W-:Y:S01]  /*5cb0*/  FMUL R2, R2, R13 ;  /* 0x0000000d02027220 */ /* 0x001fe20000400000 */
[----:B-1----:R-:W-:Y:S01]  /*5cc0*/  FMUL R3, R3, R0 ;  /* 0x0000000003037220 */ /* 0x002fe20000400000 */
[----:B------:R-:W-:-:S05]  /*5cd0*/  SHF.L.U32 R0, R39, 0x17, RZ ;  /* 0x0000001727007819 */ /* 0x000fca00000006ff */
[----:B--2---:R-:W-:Y:S01]  /*5ce0*/  FMUL R0, R0, R11 ;  /* 0x0000000b00007220 */ /* 0x004fe20000400000 */
        /* <DEDUP_REMOVED lines=35> */
.L_x_5812:
[----:B------:R-:W-:Y:S02]  /*5f20*/  HFMA2 R12, -RZ, RZ, 0, 4.76837158203125e-07 ;  /* 0x00000008ff0c7431 */ /* 0x000fe400000001ff */
[----:B------:R-:W-:-:S05]  /*5f30*/  FADD R38, R13, R14 ;  /* 0x0000000e0d267221 */ /* 0x000fca0000000000 */
[----:B------:R-:W-:-:S07]  /*5f40*/  MOV R13, R38 ;  /* 0x00000026000d7202 */ /* 0x000fce0000000f00 */
[----:B------:R-:W-:Y:S05]  /*5f50*/  WARPSYNC.COLLECTIVE R15, `(.L_x_5813) ;  /* 0x000000000f087348 */ /* 0x000fea0003c00000 */
[----:B------:R0:W1:Y:S02]  /*5f60*/  SHFL.BFLY P6, R14, R13, R12, R11 ;  /* 0x0c00000c0d0e7389 */ /* 0x00006400000c000b */
[----:B01----:R-:W-:Y:S05]  /*5f70*/  ENDCOLLECTIVE ;  /* 0x000000000000791b */ /* 0x003fea0003800000 */
.L_x_5813:
[----:B------:R-:W-:Y:S02]  /*5f80*/  HFMA2 R12, -RZ, RZ, 0, 2.384185791015625e-07 ;  /* 0x00000004ff0c7431 */ /* 0x000fe400000001ff */
[----:B------:R-:W-:-:S05]  /*5f90*/  FADD R39, R38, R14 ;  /* 0x0000000e26277221 */ /* 0x000fca0000000000 */
[----:B------:R-:W-:-:S07]  /*5fa0*/  MOV R13, R39 ;  /* 0x00000027000d7202 */ /* 0x000fce0000000f00 */
[----:B------:R-:W-:Y:S05]  /*5fb0*/  WARPSYNC.COLLECTIVE R15, `(.L_x_5814) ;  /* 0x000000000f087348 */ /* 0x000fea0003c00000 */
[----:B------:R0:W1:Y:S02]  /*5fc0*/  SHFL.BFLY P6, R14, R13, R12, R11 ;  /* 0x0c00000c0d0e7389 */ /* 0x00006400000c000b */
[----:B01----:R-:W-:Y:S05]  /*5fd0*/  ENDCOLLECTIVE ;  /* 0x000000000000791b */ /* 0x003fea0003800000 */
.L_x_5814:
[----:B------:R-:W-:Y:S02]  /*5fe0*/  HFMA2 R12, -RZ, RZ, 0, 1.1920928955078125e-07 ;  /* 0x00000002ff0c7431 */ /* 0x000fe400000001ff */
[----:B------:R-:W-:-:S05]  /*5ff0*/  FADD R40, R39, R14 ;  /* 0x0000000e27287221 */ /* 0x000fca0000000000 */
[----:B------:R-:W-:-:S07]  /*6000*/  MOV R13, R40 ;  /* 0x00000028000d7202 */ /* 0x000fce0000000f00 */
[----:B------:R-:W-:Y:S05]  /*6010*/  WARPSYNC.COLLECTIVE R15, `(.L_x_5815) ;  /* 0x000000000f087348 */ /* 0x000fea0003c00000 */
[----:B------:R0:W1:Y:S02]  /*6020*/  SHFL.BFLY P6, R14, R13, R12, R11 ;  /* 0x0c00000c0d0e7389 */ /* 0x00006400000c000b */
[----:B01----:R-:W-:Y:S05]  /*6030*/  ENDCOLLECTIVE ;  /* 0x000000000000791b */ /* 0x003fea0003800000 */
.L_x_5815:
[----:B------:R-:W-:Y:S02]  /*6040*/  HFMA2 R12, -RZ, RZ, 0, 5.9604644775390625e-08 ;  /* 0x00000001ff0c7431 */ /* 0x000fe400000001ff */
[----:B------:R-:W-:-:S05]  /*6050*/  FADD R41, R40, R14 ;  /* 0x0000000e28297221 */ /* 0x000fca0000000000 */
[----:B------:R-:W-:-:S07]  /*6060*/  MOV R13, R41 ;  /* 0x00000029000d7202 */ /* 0x000fce0000000f00 */
[----:B------:R-:W-:Y:S05]  /*6070*/  WARPSYNC.COLLECTIVE R15, `(.L_x_5816) ;  /* 0x000000000f087348 */ /* 0x000fea0003c00000 */
[----:B------:R0:W1:Y:S02]  /*6080*/  SHFL.BFLY P6, R14, R13, R12, R11 ;  /* 0x0c00000c0d0e7389 */ /* 0x00006400000c000b */
[----:B01----:R-:W-:Y:S05]  /*6090*/  ENDCOLLECTIVE ;  /* 0x000000000000791b */ /* 0x003fea0003800000 */
.L_x_5816:
[----:B------:R-:W-:Y:S05]  /*60a0*/  BRA `(.L_x_5817) ;  /* 0xffffffc000947947 */ /* 0x000fea000383ffff */
        .weak           $__internal_112_$__cuda_sm3x_div_rn_noftz_f32_slowpath
        .type           $__internal_112_$__cuda_sm3x_div_rn_noftz_f32_slowpath,@function
        .size           $__internal_112_$__cuda_sm3x_div_rn_noftz_f32_slowpath,(.L_x_8598 - $__internal_112_$__cuda_sm3x_div_rn_noftz_f32_slowpath)
$__internal_112_$__cuda_sm3x_div_rn_noftz_f32_slowpath:
        /* <DEDUP_REMOVED lines=35> */
.L_x_5819:
        /* <DEDUP_REMOVED lines=51> */
.L_x_5826:
[----:B------:R-:W-:-:S04]  /*6610*/  LOP3.LUT R11, R11, 0x80000000, RZ, 0xc0, !PT ;  /* 0x800000000b0b7812 */ /* 0x000fc800078ec0ff */
[----:B------:R-:W-:Y:S01]  /*6620*/  LOP3.LUT R11, R11, 0x7f800000, RZ, 0xfc, !PT ;  /* 0x7f8000000b0b7812 */ /* 0x000fe200078efcff */
[----:B------:R-:W-:Y:S06]  /*6630*/  BRA `(.L_x_5827) ;  /* 0x0000000000047947 */ /* 0x000fec0003800000 */
.L_x_5825:
[----:B------:R-:W-:-:S07]  /*6640*/  LEA R11, R48, R11, 0x17 ;  /* 0x0000000b300b7211 */ /* 0x000fce00078eb8ff */
.L_x_5827:
[----:B------:R-:W-:Y:S05]  /*6650*/  BSYNC.RECONVERGENT B1 ;  /* 0x0000000000017941 */ /* 0x000fea0003800200 */
.L_x_5824:
[----:B------:R-:W-:Y:S05]  /*6660*/  BRA `(.L_x_5828) ;  /* 0x0000000000207947 */ /* 0x000fea0003800000 */
.L_x_5823:
[----:B------:R-:W-:-:S04]  /*6670*/  LOP3.LUT R11, R11, 0x80000000, R48, 0x48, !PT ;  /* 0x800000000b0b7812 */ /* 0x000fc800078e4830 */
[----:B------:R-:W-:Y:S01]  /*6680*/  LOP3.LUT R11, R11, 0x7f800000, RZ, 0xfc, !PT ;  /* 0x7f8000000b0b7812 */ /* 0x000fe200078efcff */
[----:B------:R-:W-:Y:S06]  /*6690*/  BRA `(.L_x_5828) ;  /* 0x0000000000147947 */ /* 0x000fec0003800000 */
.L_x_5822:
[----:B------:R-:W-:Y:S01]  /*66a0*/  LOP3.LUT R11, R11, 0x80000000, R48, 0x48, !PT ;  /* 0x800000000b0b7812 */ /* 0x000fe200078e4830 */
[----:B------:R-:W-:Y:S06]  /*66b0*/  BRA `(.L_x_5828) ;  /* 0x00000000000c7947 */ /* 0x000fec0003800000 */
.L_x_5821:
[----:B------:R-:W0:Y:S01]  /*66c0*/  MUFU.RSQ R11, -QNAN ;  /* 0xffc00000000b7908 */ /* 0x000e220000001400 */
[----:B------:R-:W-:Y:S05]  /*66d0*/  BRA `(.L_x_5828) ;  /* 0x0000000000047947 */ /* 0x000fea0003800000 */
.L_x_5820:
[----:B------:R-:W-:-:S07]  /*66e0*/  FADD.FTZ R11, R30, R11 ;  /* 0x0000000b1e0b7221 */ /* 0x000fce0000010000 */
.L_x_5828:
[----:B------:R-:W-:Y:S05]  /*66f0*/  BSYNC.RECONVERGENT B0 ;  /* 0x0000000000007941 */ /* 0x000fea0003800200 */
.L_x_5818:
[----:B------:R-:W-:-:S04]  /*6700*/  HFMA2 R39, -RZ, RZ, 0, 0 ;  /* 0x00000000ff277431 */ /* 0x000fc800000001ff */
[----:B0-----:R-:W-:Y:S05]  /*6710*/  RET.REL.NODEC R38 `(_Z15SoftmaxWarpImplI10DirectLoadIffE11DirectStoreIffEfLi2ELi30ELi32ELi1ELb0EL9Algorithm0EEvT_T0_ll) ;  /* 0xffffff9826387950 */ /* 0x001fea0003c3ffff */
.L_x_5829:
        /* <DEDUP_REMOVED lines=14> */
.L_x_8598:


//--------------------- .text._Z15SoftmaxWarpImplI10DirectLoadIffE11DirectStoreIffEfLi2ELi28ELi32ELi1ELb1EL9Algorithm0EEvT_T0_ll --------------------------
	.section	.text._Z15SoftmaxWarpImplI10DirectLoadIffE11DirectStoreIffEfLi2ELi28ELi32ELi1ELb1EL9Algorithm0EEvT_T0_ll,"ax",@progbits
	.align	128
        .global         _Z15SoftmaxWarpImplI10DirectLoadIffE11DirectStoreIffEfLi2ELi28ELi32ELi1ELb1EL9Algorithm0EEvT_T0_ll
        .type           _Z15SoftmaxWarpImplI10DirectLoadIffE11DirectStoreIffEfLi2ELi28ELi32ELi1ELb1EL9Algorithm0EEvT_T0_ll,@function
        .size           _Z15SoftmaxWarpImplI10DirectLoadIffE11DirectStoreIffEfLi2ELi28ELi32ELi1ELb1EL9Algorithm0EEvT_T0_ll,(.L_x_8599 - _Z15SoftmaxWarpImplI10DirectLoadIffE11DirectStoreIffEfLi2ELi28ELi32ELi1ELb1EL9Algorithm0EEvT_T0_ll)
        .other          _Z15SoftmaxWarpImplI10DirectLoadIffE11DirectStoreIffEfLi2ELi28ELi32ELi1ELb1EL9Algorithm0EEvT_T0_ll,@"STO_CUDA_ENTRY STV_DEFAULT"
_Z15SoftmaxWarpImplI10DirectLoadIffE11DirectStoreIffEfLi2ELi28ELi32ELi1ELb1EL9Algorithm0EEvT_T0_ll:
.text._Z15SoftmaxWarpImplI10DirectLoadIffE11DirectStoreIffEfLi2ELi28ELi32ELi1ELb1EL9Algorithm0EEvT_T0_ll:
        /* <DEDUP_REMOVED lines=24> */
.L_x_5830:
        /* <DEDUP_REMOVED lines=8> */
[----:B------:R-:W-:Y:S05]  /*0200*/  @P0 EXIT ;  /* 0x000000000000094d */ /* 0x000fea0003800000 */
[----:B------:R-:W1:Y:S01]  /*0210*/  S2R R66, SR_TID.X ;  /* 0x0000000000427919 */ /* 0x000e620000002100 */
[----:B------:R-:W2:Y:S01]  /*0220*/  LDC.64 R34, c[0x0][0x358] ;  /* 0x0000d600ff227b82 */ /* 0x000ea20000000a00 */
[----:B------:R-:W3:Y:S02]  /*0230*/  LDCU UR4, c[0x0][0x370] ;  /* 0x00006e00ff0477ac */ /* 0x000ee40008000800 */
[----:B---3--:R-:W-:Y:S01]  /*0240*/  IMAD R39, R39, UR4, RZ ;  /* 0x0000000427277c24 */ /* 0x008fe2000f8e02ff */
        /* <DEDUP_REMOVED lines=13> */
[----:B--2---:R-:W-:-:S07]  /*0320*/  IADD3 R38, PT, PT, R66, 0x340, RZ ;  /* 0x0000034042267810 */ /* 0x004fce0007ffe0ff */
.L_x_5916:
[----:B-1----:R-:W1:Y:S01]  /*0330*/  LDC.64 R12, c[0x0][0x388] ;  /* 0x0000e200ff0c7b82 */ /* 0x002e620000000a00 */
[----:B------:R-:W-:-:S04]  /*0340*/  ISETP.GE.U32.AND P0, PT, R66, UR40, PT ;  /* 0x0000002842007c0c */ /* 0x000fc8000bf06070 */
[----:B------:R-:W-:Y:S02]  /*0350*/  ISETP.GE.AND.EX P3, PT, RZ, UR41, PT, P0 ;  /* 0x00000029ff007c0c */ /* 0x000fe4000bf66300 */
[----:B------:R-:W-:Y:S01]  /*0360*/  ISETP.GE.U32.AND P0, PT, R62, UR40, PT ;  /* 0x000000283e007c0c */ /* 0x000fe2000bf06070 */
[----:B--234-:R-:W2:Y:S01]  /*0370*/  LDC.64 R4, c[0x0][0x388] ;  /* 0x0000e200ff047b82 */ /* 0x01cea20000000a00 */
[----:B------:R-:W-:Y:S02]  /*0380*/  P2R R43, PR, RZ, 0x8 ;  /* 0x00000008ff2b7803 */ /* 0x000fe40000000000 */
[----:B------:R-:W-:Y:S02]  /*0390*/  ISETP.GE.AND.EX P6, PT, RZ, UR41, PT, P0 ;  /* 0x00000029ff007c0c */ /* 0x000fe4000bfc6300 */
[----:B------:R-:W-:-:S03]  /*03a0*/  ISETP.GE.U32.AND P0, PT, R60, UR40, PT ;  /* 0x000000283c007c0c */ /* 0x000fc6000bf06070 */
[----:B------:R-:W3:Y:S01]  /*03b0*/  LDC.64 R16, c[0x0][0x388] ;  /* 0x0000e200ff107b82 */ /* 0x000ee20000000a00 */
[----:B------:R-:W-:Y:S02]  /*03c0*/  ISETP.GE.AND.EX P5, PT, RZ, UR41, PT, P0 ;  /* 0x00000029ff007c0c */ /* 0x000fe4000bfa6300 */
[----:B------:R-:W-:Y:S02]  /*03d0*/  @!P3 MOV R67, RZ ;  /* 0x000000ff0043b202 */ /* 0x000fe40000000f00 */
[----:B------:R-:W-:Y:S01]  /*03e0*/  ISETP.GE.U32.AND P0, PT, R58, UR40, PT ;  /* 0x000000283a007c0c */ /* 0x000fe2000bf06070 */
[-C--:B-1----:R-:W-:Y:S02]  /*03f0*/  @!P3 IMAD R0, R41, R12.reuse, RZ ;  /* 0x0000000c2900b224 */ /* 0x082fe400078e02ff */
[----:B------:R-:W1:Y:S01]  /*0400*/  LDC.64 R6, c[0x0][0x380] ;  /* 0x0000e000ff067b82 */ /* 0x000e620000000a00 */
[----:B------:R-:W-:Y:S01]  /*0410*/  @!P3 IMAD.WIDE.U32 R2, R64, R12, R66 ;  /* 0x0000000c4002b225 */ /* 0x000fe200078e0042 */
[----:B------:R-:W-:-:S02]  /*0420*/  @!P6 MOV R63, RZ ;  /* 0x000000ff003fe202 */ /* 0x000fc40000000f00 */
[----:B------:R-:W-:Y:S01]  /*0430*/  ISETP.GE.AND.EX P4, PT, RZ, UR41, PT, P0 ;  /* 0x00000029ff007c0c */ /* 0x000fe2000bf86300 */
[C---:B------:R-:W-:Y:S01]  /*0440*/  @!P3 IMAD R13, R64.reuse, R13, R0 ;  /* 0x0000000d400db224 */ /* 0x040fe200078e0200 */
[----:B------:R-:W-:Y:S02]  /*0450*/  @!P5 MOV R61, RZ ;  /* 0x000000ff003dd202 */ /* 0x000fe40000000f00 */
[----:B------:R-:W4:Y:S01]  /*0460*/  LDC.64 R8, c[0x0][0x380] ;  /* 0x0000e000ff087b82 */ /* 0x000f220000000a00 */
[----:B------:R-:W-:Y:S02]  /*0470*/  P2R R12, PR, RZ, 0x20 ;  /* 0x00000020ff0c7803 */ /* 0x000fe40000000000 */
[----:B------:R-:W-:Y:S01]  /*0480*/  @!P3 IADD3 R13, PT, PT, R3, R13, RZ ;  /* 0x0000000d030db210 */ /* 0x000fe20007ffe0ff */
[----:B--2---:R-:W-:Y:S01]  /*0490*/  @!P6 IMAD R3, R41, R4, RZ ;  /* 0x000000042903e224 */ /* 0x004fe200078e02ff */
[----:B------:R-:W-:Y:S02]  /*04a0*/  P2R R0, PR, RZ, 0x40 ;  /* 0x00000040ff007803 */ /* 0x000fe40000000000 */
[----:B------:R-:W-:Y:S01]  /*04b0*/  @!P3 LEA.HI R14, P1, R13, R2, RZ, 0x1 ;  /* 0x000000020d0eb211 */ /* 0x000fe200078308ff */
[C---:B------:R-:W-:Y:S01]  /*04c0*/  @!P6 IMAD R19, R64.reuse, R5, R3 ;  /* 0x000000054013e224 */ /* 0x040fe200078e0203 */
[----:B------:R-:W2:Y:S01]  /*04d0*/  LDC.64 R24, c[0x0][0x388] ;  /* 0x0000e200ff187b82 */ /* 0x000ea20000000a00 */
[----:B------:R-:W-:Y:S01]  /*04e0*/  @!P6 IMAD.WIDE.U32 R4, R64, R4, R62 ;  /* 0x000000044004e225 */ /* 0x000fe200078e003e */
[----:B------:R-:W-:-:S02]  /*04f0*/  @!P3 SHF.L.U32 R11, R14, 0x2, RZ ;  /* 0x000000020e0bb819 */ /* 0x000fc400000006ff */
[----:B------:R-:W-:Y:S01]  /*0500*/  @!P3 IADD3.X R13, PT, PT, RZ, R13, RZ, P1, !PT ;  /* 0x0000000dff0db210 */ /* 0x000fe20000ffe4ff */
[----:B------:R-:W-:Y:S01]  /*0510*/  @!P4 IMAD.MOV.U32 R59, RZ, RZ, RZ ;  /* 0x000000ffff3bc224 */ /* 0x000fe200078e00ff */
[----:B------:R-:W-:Y:S02]  /*0520*/  @!P3 LOP3.LUT R11, R11, 0xfffffff8, RZ, 0xc0, !PT ;  /* 0xfffffff80b0bb812 */ /* 0x000fe400078ec0ff */
[----:B------:R-:W5:Y:S01]  /*0530*/  LDC.64 R2, c[0x0][0x388] ;  /* 0x0000e200ff027b82 */ /* 0x000f620000000a00 */
[----:B------:R-:W-:Y:S01]  /*0540*/  @!P6 IADD3 R19, PT, PT, R19, R5, RZ ;  /* 0x000000051313e210 */ /* 0x000fe20007ffe0ff */
[----:B---3--:R-:W-:Y:S01]  /*0550*/  @!P5 IMAD R5, R41, R16, RZ ;  /* 0x000000102905d224 */ /* 0x008fe200078e02ff */
[----:B-1----:R-:W-:Y:S01]  /*0560*/  @!P3 IADD3 R6, P1, PT, R11, R6, RZ ;  /* 0x000000060b06b210 */ /* 0x002fe20007f3e0ff */
[----:B------:R-:W-:Y:S01]  /*0570*/  @!P5 IMAD.WIDE.U32 R10, R64, R16, R60 ;  /* 0x00000010400ad225 */ /* 0x000fe200078e003c */
[----:B------:R-:W-:Y:S02]  /*0580*/  @!P6 LEA.HI R22, P2, R19, R4, RZ, 0x1 ;  /* 0x000000041316e211 */ /* 0x000fe400078508ff */
[----:B------:R-:W-:Y:S01]  /*0590*/  @!P3 SHF.L.U64.HI R14, R14, 0x2, R13 ;  /* 0x000000020e0eb819 */ /* 0x000fe2000001020d */
[----:B------:R-:W-:Y:S01]  /*05a0*/  @!P5 IMAD R21, R64, R17, R5 ;  /* 0x000000114015d224 */ /* 0x000fe200078e0205 */
[----:B------:R-:W-:Y:S01]  /*05b0*/  @!P6 SHF.L.U32 R15, R22, 0x2, RZ ;  /* 0x00000002160fe819 */ /* 0x000fe200000006ff */
[----:B------:R-:W1:Y:S01]  /*05c0*/  LDC.64 R16, c[0x0][0x380] ;  /* 0x0000e000ff107b82 */ /* 0x000e620000000a00 */
[----:B------:R-:W-:-:S02]  /*05d0*/  @!P6 IADD3.X R19, PT, PT, RZ, R19, RZ, P2, !PT ;  /* 0x00000013ff13e210 */ /* 0x000fc400017fe4ff */
[----:B------:R-:W-:Y:S02]  /*05e0*/  @!P5 IADD3 R21, PT, PT, R21, R11, RZ ;  /* 0x0000000b1515d210 */ /* 0x000fe40007ffe0ff */
[----:B------:R-:W-:Y:S02]  /*05f0*/  @!P3 IADD3.X R7, PT, PT, R14, R7, RZ, P1, !PT ;  /* 0x000000070e07b210 */ /* 0x000fe40000ffe4ff */
[----:B------:R-:W-:Y:S01]  /*0600*/  @!P6 LOP3.LUT R15, R15, 0xfffffff8, RZ, 0xc0, !PT ;  /* 0xfffffff80f0fe812 */ /* 0x000fe200078ec0ff */
[----:B------:R-:W3:Y:S01]  /*0610*/  LDC.64 R4, c[0x0][0x388] ;  /* 0x0000e200ff047b82 */ /* 0x000ee20000000a00 */
[----:B------:R-:W-:Y:S02]  /*0620*/  ISETP.GE.U32.AND P2, PT, R56, UR40, PT ;  /* 0x0000002838007c0c */ /* 0x000fe4000bf46070 */
[----:B------:R-:W-:Y:S02]  /*0630*/  @!P5 LEA.HI R20, P1, R21, R10, RZ, 0x1 ;  /* 0x0000000a1514d211 */ /* 0x000fe400078308ff */
[----:B----4-:R-:W-:Y:S01]  /*0640*/  @!P6 IADD3 R8, P0, PT, R15, R8, RZ ;  /* 0x000000080f08e210 */ /* 0x010fe20007f1e0ff */
[-C--:B-----5:R-:W-:Y:S01]  /*0650*/  @!P4 IMAD R11, R41, R2.reuse, RZ ;  /* 0x00000002290bc224 */ /* 0x0a0fe200078e02ff */
[----:B------:R-:W-:Y:S01]  /*0660*/  ISETP.GE.AND.EX P3, PT, RZ, UR41, PT, P2 ;  /* 0x00000029ff007c0c */ /* 0x000fe2000bf66320 */
[----:B------:R-:W4:Y:S01]  /*0670*/  LDC.64 R68, c[0x0][0x388] ;  /* 0x0000e200ff447b82 */ /* 0x000f220000000a00 */
[----:B------:R-:W-:Y:S01]  /*0680*/  @!P6 SHF.L.U64.HI R22, R22, 0x2, R19 ;  /* 0x000000021616e819 */ /* 0x000fe20000010213 */
[----:B------:R-:W-:Y:S01]  /*0690*/  @!P4 IMAD R23, R64, R3, R11 ;  /* 0x000000034017c224 */ /* 0x000fe200078e020b */
[----:B------:R-:W-:Y:S01]  /*06a0*/  @!P5 SHF.L.U32 R15, R20, 0x2, RZ ;  /* 0x00000002140fd819 */ /* 0x000fe200000006ff */
[----:B------:R-:W-:Y:S01]  /*06b0*/  @!P4 IMAD.WIDE.U32 R10, R64, R2, R58 ;  /* 0x00000002400ac225 */ /* 0x000fe200078e003a */
[----:B------:R-:W-:-:S02]  /*06c0*/  @!P5 IADD3.X R21, PT, PT, RZ, R21, RZ, P1, !PT ;  /* 0x00000015ff15d210 */ /* 0x000fc40000ffe4ff */
[----:B------:R-:W-:Y:S01]  /*06d0*/  @!P5 LOP3.LUT R15, R15, 0xfffffff8, RZ, 0xc0, !PT ;  /* 0xfffffff80f0fd812 */ /* 0x000fe200078ec0ff */
[----:B------:R-:W5:Y:S01]  /*06e0*/  LDC.64 R18, c[0x0][0x380] ;  /* 0x0000e000ff127b82 */ /* 0x000f620000000a00 */
[----:B------:R-:W-:Y:S02]  /*06f0*/  @!P6 IADD3.X R9, PT, PT, R22, R9, RZ, P0, !PT ;  /* 0x000000091609e210 */ /* 0x000fe400007fe4ff */
[----:B------:R-:W-:Y:S02]  /*0700*/  @!P5 SHF.L.U64.HI R20, R20, 0x2, R21 ;  /* 0x000000021414d819 */ /* 0x000fe40000010215 */
[----:B-1----:R-:W-:Y:S02]  /*0710*/  @!P5 IADD3 R16, P0, PT, R15, R16, RZ ;  /* 0x000000100f10d210 */ /* 0x002fe40007f1e0ff */
[----:B------:R-:W-:Y:S01]  /*0720*/  @!P4 IADD3 R15, PT, PT, R23, R11, RZ ;  /* 0x0000000b170fc210 */ /* 0x000fe20007ffe0ff */
[----:B------:R-:W1:Y:S01]  /*0730*/  LDC.64 R2, c[0x0][0x388] ;  /* 0x0000e200ff027b82 */ /* 0x000e620000000a00 */
[----:B---3--:R-:W-:Y:S01]  /*0740*/  @!P3 IMAD R11, R41, R4, RZ ;  /* 0x00000004290bb224 */ /* 0x008fe200078e02ff */
[----:B------:R-:W-:-:S02]  /*0750*/  ISETP.GE.U32.AND P1, PT, R54, UR40, PT ;  /* 0x0000002836007c0c */ /* 0x000fc4000bf26070 */
[----:B------:R-:W-:Y:S01]  /*0760*/  @!P5 IADD3.X R17, PT, PT, R20, R17, RZ, P0, !PT ;  /* 0x000000111411d210 */ /* 0x000fe200007fe4ff */
[----:B------:R-:W-:Y:S01]  /*0770*/  @!P3 IMAD R23, R64, R5, R11 ;  /* 0x000000054017b224 */ /* 0x000fe200078e020b */
[----:B------:R-:W-:Y:S02]  /*0780*/  @!P4 LEA.HI R22, P0, R15, R10, RZ, 0x1 ;  /* 0x0000000a0f16c211 */ /* 0x000fe400078108ff */
[----:B------:R-:W-:Y:S01]  /*0790*/  ISETP.GE.AND.EX P1, PT, RZ, UR41, PT, P1 ;  /* 0x00000029ff007c0c */ /* 0x000fe2000bf26310 */
[----:B------:R-:W3:Y:S01]  /*07a0*/  LDC.64 R20, c[0x0][0x380] ;  /* 0x0000e000ff147b82 */ /* 0x000ee20000000a00 */
[----:B------:R-:W-:Y:S02]  /*07b0*/  @!P3 MOV R57, RZ ;  /* 0x000000ff0039b202 */ /* 0x000fe40000000f00 */
[----:B------:R-:W-:Y:S02]  /*07c0*/  @!P4 SHF.L.U32 R11, R22, 0x2, RZ ;  /* 0x00000002160bc819 */ /* 0x000fe400000006ff */
[----:B------:R-:W-:Y:S01]  /*07d0*/  @!P4 IADD3.X R15, PT, PT, RZ, R15, RZ, P0, !PT ;  /* 0x0000000fff0fc210 */ /* 0x000fe200007fe4ff */
[----:B------:R-:W-:Y:S01]  /*07e0*/  @!P3 IMAD.WIDE.U32 R4, R64, R4, R56 ;  /* 0x000000044004b225 */ /* 0x000fe200078e0038 */
[----:B------:R-:W-:-:S02]  /*07f0*/  @!P4 LOP3.LUT R11, R11, 0xfffffff8, RZ, 0xc0, !PT ;  /* 0xfffffff80b0bc812 */ /* 0x000fc400078ec0ff */
[----:B------:R-:W-:Y:S02]  /*0800*/  @!P4 SHF.L.U64.HI R22, R22, 0x2, R15 ;  /* 0x000000021616c819 */ /* 0x000fe4000001020f */
[----:B-----5:R-:W-:Y:S02]  /*0810*/  @!P4 IADD3 R18, P0, PT, R11, R18, RZ ;  /* 0x000000120b12c210 */ /* 0x020fe40007f1e0ff */
[----:B------:R-:W-:Y:S01]  /*0820*/  @!P3 IADD3 R11, PT, PT, R23, R5, RZ ;  /* 0x00000005170bb210 */ /* 0x000fe20007ffe0ff */
[----:B-1----:R-:W-:Y:S01]  /*0830*/  @!P1 IMAD R5, R41, R2, RZ ;  /* 0x0000000229059224 */ /* 0x002fe200078e02ff */
[----:B------:R-:W-:Y:S02]  /*0840*/  @!P4 IADD3.X R19, PT, PT, R22, R19, RZ, P0, !PT ;  /* 0x000000131613c210 */ /* 0x000fe400007fe4ff */
[----:B------:R-:W-:Y:S01]  /*0850*/  @!P3 LEA.HI R4, P0, R11, R4, RZ, 0x1 ;  /* 0x000000040b04b211 */ /* 0x000fe200078108ff */
[----:B------:R-:W-:Y:S01]  /*0860*/  @!P1 IMAD R15, R64, R3, R5 ;  /* 0x00000003400f9224 */ /* 0x000fe200078e0205 */
[----:B------:R-:W-:Y:S01]  /*0870*/  @!P1 MOV R55, RZ ;  /* 0x000000ff00379202 */ /* 0x000fe20000000f00 */
[----:B------:R-:W1:Y:S01]  /*0880*/  LDC.64 R22, c[0x0][0x380] ;  /* 0x0000e000ff167b82 */ /* 0x000e620000000a00 */
[----:B------:R-:W-:-:S02]  /*0890*/  @!P3 SHF.L.U32 R5, R4, 0x2, RZ ;  /* 0x000000020405b819 */ /* 0x000fc400000006ff */
[----:B------:R-:W-:Y:S01]  /*08a0*/  @!P3 IADD3.X R11, PT, PT, RZ, R11, RZ, P0, !PT ;  /* 0x0000000bff0bb210 */ /* 0x000fe200007fe4ff */
[----:B------:R-:W-:Y:S01]  /*08b0*/  @!P1 IMAD.WIDE.U32 R2, R64, R2, R54 ;  /* 0x0000000240029225 */ /* 0x000fe200078e0036 */
[----:B------:R-:W-:Y:S02]  /*08c0*/  @!P3 LOP3.LUT R5, R5, 0xfffffff8, RZ, 0xc0, !PT ;  /* 0xfffffff80505b812 */ /* 0x000fe400078ec0ff */
[----:B------:R-:W-:Y:S02]  /*08d0*/  @!P3 SHF.L.U64.HI R4, R4, 0x2, R11 ;  /* 0x000000020404b819 */ /* 0x000fe4000001020b */
[----:B---3--:R-:W-:Y:S02]  /*08e0*/  @!P3 IADD3 R20, P0, PT, R5, R20, RZ ;  /* 0x000000140514b210 */ /* 0x008fe40007f1e0ff */
[----:B------:R-:W-:Y:S02]  /*08f0*/  @!P1 IADD3 R5, PT, PT, R15, R3, RZ ;  /* 0x000000030f059210 */ /* 0x000fe40007ffe0ff */
[----:B------:R-:W-:-:S02]  /*0900*/  @!P3 IADD3.X R21, PT, PT, R4, R21, RZ, P0, !PT ;  /* 0x000000150415b210 */ /* 0x000fc400007fe4ff */
[----:B------:R-:W-:Y:S02]  /*0910*/  @!P1 LEA.HI R2, P0, R5, R2, RZ, 0x1 ;  /* 0x0000000205029211 */ /* 0x000fe400078108ff */
[----:B------:R-:W-:Y:S02]  /*0920*/  P2R R10, PR, RZ, 0x2 ;  /* 0x00000002ff0a7803 */ /* 0x000fe40000000000 */
[C---:B------:R-:W-:Y:S01]  /*0930*/  @!P1 SHF.L.U32 R3, R2.reuse, 0x2, RZ ;  /* 0x0000000202039819 */ /* 0x040fe200000006ff */
[----:B------:R-:W-:Y:S01]  /*0940*/  @!P1 IMAD.X R5, RZ, RZ, R5, P0 ;  /* 0x000000ffff059224 */ /* 0x000fe200000e0605 */
[----:B------:R-:W-:Y:S02]  /*0950*/  P2R R14, PR, RZ, 0x8 ;  /* 0x00000008ff0e7803 */ /* 0x000fe40000000000 */
[----:B------:R-:W-:Y:S02]  /*0960*/  @!P1 LOP3.LUT R3, R3, 0xfffffff8, RZ, 0xc0, !PT ;  /* 0xfffffff803039812 */ /* 0x000fe400078ec0ff */
[----:B------:R-:W-:-:S02]  /*0970*/  @!P1 SHF.L.U64.HI R2, R2, 0x2, R5 ;  /* 0x0000000202029819 */ /* 0x000fc40000010205 */
[----:B-1----:R-:W-:Y:S01]  /*0980*/  @!P1 IADD3 R22, P0, PT, R3, R22, RZ ;  /* 0x0000001603169210 */ /* 0x002fe20007f1e0ff */
[----:B------:R-:W1:Y:S01]  /*0990*/  LDC.64 R4, c[0x0][0x380] ;  /* 0x0000e000ff047b82 */ /* 0x000e620000000a00 */
[----:B------:R-:W-:Y:S02]  /*09a0*/  P2R R13, PR, RZ, 0x10 ;  /* 0x00000010ff0d7803 */ /* 0x000fe40000000000 */
        /* <DEDUP_REMOVED lines=53> */
[----:B------:R-:W-:-:S13]  /*0d00*/  ISETP.GE.AND.EX P2, PT, RZ, UR41, PT, P2 ;  /* 0x00000029ff007c0c */ /* 0x000fda000bf46320 */
[----:B------:R-:W-:Y:S02]  /*0d10*/  @!P2 IMAD.MOV.U32 R47, RZ, RZ, RZ ;  /* 0x000000ffff2fa224 */ /* 0x000fe400078e00ff */
[----:B-1----:R-:W-:-:S04]  /*0d20*/  @!P2 IMAD R4, R41, R2, RZ ;  /* 0x000000022904a224 */ /* 0x002fc800078e02ff */
[C---:B------:R-:W-:Y:S02]  /*0d30*/  @!P2 IMAD R5, R64.reuse, R3, R4 ;  /* 0x000000034005a224 */ /* 0x040fe400078e0204 */
[----:B------:R-:W-:Y:S01]  /*0d40*/  @!P2 IMAD.WIDE.U32 R2, R64, R2, R46 ;  /* 0x000000024002a225 */ /* 0x000fe200078e002e */
[----:B------:R-:W-:-:S04]  /*0d50*/  P2R R47, PR, RZ, 0x4 ;  /* 0x00000004ff2f7803 */ /* 0x000fc80000000000 */
        /* <DEDUP_REMOVED lines=13> */
[----:B------:R-:W-:Y:S02]  /*0e30*/  P2R R49, PR, RZ, 0x4 ;  /* 0x00000004ff317803 */ /* 0x000fe40000000000 */
[----:B------:R-:W-:-:S02]  /*0e40*/  ISETP.NE.AND P2, PT, R13, RZ, PT ;  /* 0x000000ff0d00720c */ /* 0x000fc40003f45270 */
[----:B------:R-:W-:Y:S02]  /*0e50*/  P2R R36, PR, RZ, 0x8 ;  /* 0x00000008ff247803 */ /* 0x000fe40000000000 */
[----:B------:R-:W-:Y:S02]  /*0e60*/  P2R R33, PR, RZ, 0x4 ;  /* 0x00000004ff217803 */ /* 0x000fe40000000000 */
[----:B------:R-:W-:-:S03]  /*0e70*/  ISETP.NE.AND P2, PT, R12, RZ, PT ;  /* 0x000000ff0c00720c */ /* 0x000fc60003f45270 */
[----:B------:R-:W-:Y:S02]  /*0e80*/  @!P3 MOV R45, RZ ;  /* 0x000000ff002db202 */ /* 0x000fe40000000f00 */
[----:B------:R-:W-:Y:S02]  /*0e90*/  P2R R12, PR, RZ, 0x4 ;  /* 0x00000004ff0c7803 */ /* 0x000fe40000000000 */
[----:B------:R-:W-:Y:S01]  /*0ea0*/  ISETP.NE.AND P2, PT, R0, RZ, PT ;  /* 0x000000ff0000720c */ /* 0x000fe20003f45270 */
[----:B-1----:R-:W-:-:S04]  /*0eb0*/  @!P3 IMAD R0, R41, R2, RZ ;  /* 0x000000022900b224 */ /* 0x002fc800078e02ff */
[C---:B------:R-:W-:Y:S02]  /*0ec0*/  @!P3 IMAD R5, R64.reuse, R3, R0 ;  /* 0x000000034005b224 */ /* 0x040fe400078e0200 */
[----:B------:R-:W-:-:S05]  /*0ed0*/  @!P3 IMAD.WIDE.U32 R2, R64, R2, R44 ;  /* 0x000000024002b225 */ /* 0x000fca00078e002c */
[----:B------:R-:W-:Y:S02]  /*0ee0*/  @!P3 IADD3 R3, PT, PT, R5, R3, RZ ;  /* 0x000000030503b210 */ /* 0x000fe40007ffe0ff */
[----:B------:R-:W1:Y:S01]  /*0ef0*/  LDC.64 R4, c[0x0][0x380] ;  /* 0x0000e000ff047b82 */ /* 0x000e620000000a00 */
[----:B------:R-:W-:Y:S02]  /*0f00*/  @!P2 R2UR UR6, R34 ;  /* 0x000000002206a2ca */ /* 0x000fe400000e0000 */
[----:B------:R-:W-:Y:S02]  /*0f10*/  @!P3 LEA.HI R0, P4, R3, R2, RZ, 0x1 ;  /* 0x000000020300b211 */ /* 0x000fe400078908ff */
[----:B------:R-:W-:Y:S02]  /*0f20*/  @!P2 R2UR UR7, R35 ;  /* 0x000000002307a2ca */ /* 0x000fe400000e0000 */
[----:B------:R-:W-:Y:S02]  /*0f30*/  @!P3 SHF.L.U32 R71, R0, 0x2, RZ ;  /* 0x000000020047b819 */ /* 0x000fe400000006ff */
[----:B------:R-:W-:-:S02]  /*0f40*/  @!P3 IADD3.X R3, PT, PT, RZ, R3, RZ, P4, !PT ;  /* 0x00000003ff03b210 */ /* 0x000fc400027fe4ff */
[----:B------:R-:W-:Y:S02]  /*0f50*/  @!P3 LOP3.LUT R71, R71, 0xfffffff8, RZ, 0xc0, !PT ;  /* 0xfffffff84747b812 */ /* 0x000fe400078ec0ff */
[----:B------:R-:W-:Y:S02]  /*0f60*/  @!P3 SHF.L.U64.HI R0, R0, 0x2, R3 ;  /* 0x000000020000b819 */ /* 0x000fe40000010203 */
[----:B-1----:R-:W-:-:S04]  /*0f70*/  @!P3 IADD3 R70, P4, PT, R71, R4, RZ ;  /* 0x000000044746b210 */ /* 0x002fc80007f9e0ff */
[----:B------:R-:W-:Y:S02]  /*0f80*/  @!P3 IADD3.X R71, PT, PT, R0, R5, RZ, P4, !PT ;  /* 0x000000050047b210 */ /* 0x000fe400027fe4ff */
[----:B------:R-:W1:Y:S01]  /*0f90*/  LDC.64 R4, c[0x0][0x388] ;  /* 0x0000e200ff047b82 */ /* 0x000e620000000a00 */
[----:B------:R-:W-:Y:S02]  /*0fa0*/  ISETP.GE.U32.AND P4, PT, R42, UR40, PT ;  /* 0x000000282a007c0c */ /* 0x000fe4000bf86070 */
[----:B------:R-:W-:Y:S02]  /*0fb0*/  ISETP.NE.AND P3, PT, R43, RZ, PT ;  /* 0x000000ff2b00720c */ /* 0x000fe40003f65270 */
[----:B------:R-:W-:-:S11]  /*0fc0*/  ISETP.GE.AND.EX P4, PT, RZ, UR41, PT, P4 ;  /* 0x00000029ff007c0c */ /* 0x000fd6000bf86340 */
[----:B------:R-:W-:Y:S02]  /*0fd0*/  @!P3 R2UR UR4, R34 ;  /* 0x000000002204b2ca */ /* 0x000fe400000e0000 */
[----:B------:R-:W-:Y:S02]  /*0fe0*/  @!P4 MOV R2, R42 ;  /* 0x0000002a0002c202 */ /* 0x000fe40000000f00 */
[----:B------:R-:W-:Y:S02]  /*0ff0*/  @!P4 MOV R3, RZ ;  /* 0x000000ff0003c202 */ /* 0x000fe40000000f00 */
[----:B------:R-:W-:Y:S01]  /*1000*/  @!P3 R2UR UR5, R35 ;  /* 0x000000002305b2ca */ /* 0x000fe200000e0000 */
        /* <DEDUP_REMOVED lines=14> */
[----:B------:R-:W-:-:S13]  /*10f0*/  ISETP.GE.AND.EX P5, PT, RZ, UR41, PT, P5 ;  /* 0x00000029ff007c0c */ /* 0x000fda000bfa6350 */
[----:B------:R-:W-:Y:S01]  /*1100*/  @!P5 MOV R2, R40 ;  /* 0x000000280002d202 */ /* 0x000fe20000000f00 */
[----:B------:R-:W-:Y:S02]  /*1110*/  @!P5 IMAD.MOV.U32 R3, RZ, RZ, RZ ;  /* 0x000000ffff03d224 */ /* 0x000fe400078e00ff */
[-C--:B-1----:R-:W-:Y:S02]  /*1120*/  @!P5 IMAD R0, R41, R4.reuse, RZ ;  /* 0x000000042900d224 */ /* 0x082fe400078e02ff */
[----:B------:R-:W-:-:S04]  /*1130*/  @!P5 IMAD.WIDE.U32 R2, R64, R4, R2 ;  /* 0x000000044002d225 */ /* 0x000fc800078e0002 */
[----:B------:R-:W-:-:S05]  /*1140*/  @!P5 IMAD R5, R64, R5, R0 ;  /* 0x000000054005d224 */ /* 0x000fca00078e0200 */
[----:B------:R-:W-:-:S04]  /*1150*/  @!P5 IADD3 R11, PT, PT, R5, R3, RZ ;  /* 0x00000003050bd210 */ /* 0x000fc80007ffe0ff */
[----:B------:R-:W-:Y:S02]  /*1160*/  @!P5 LEA.HI R0, P6, R11, R2, RZ, 0x1 ;  /* 0x000000020b00d211 */ /* 0x000fe400078d08ff */
[----:B------:R-:W1:Y:S02]  /*1170*/  LDC.64 R2, c[0x0][0x380] ;  /* 0x0000e000ff027b82 */ /* 0x000e640000000a00 */
[C---:B------:R-:W-:Y:S02]  /*1180*/  @!P5 SHF.L.U32 R5, R0.reuse, 0x2, RZ ;  /* 0x000000020005d819 */ /* 0x040fe400000006ff */
[----:B------:R-:W-:Y:S02]  /*1190*/  @!P5 IADD3.X R11, PT, PT, RZ, R11, RZ, P6, !PT ;  /* 0x0000000bff0bd210 */ /* 0x000fe400037fe4ff */
[----:B------:R-:W-:Y:S02]  /*11a0*/  @!P5 LOP3.LUT R5, R5, 0xfffffff8, RZ, 0xc0, !PT ;  /* 0xfffffff80505d812 */ /* 0x000fe400078ec0ff */
[----:B------:R-:W-:-:S02]  /*11b0*/  @!P5 SHF.L.U64.HI R0, R0, 0x2, R11 ;  /* 0x000000020000d819 */ /* 0x000fc4000001020b */
[----:B------:R-:W2:Y:S01]  /*11c0*/  LDC.64 R10, c[0x0][0x380] ;  /* 0x0000e000ff0a7b82 */ /* 0x000ea20000000a00 */
[----:B-1----:R-:W-:-:S04]  /*11d0*/  @!P5 IADD3 R2, P6, PT, R5, R2, RZ ;  /* 0x000000020502d210 */ /* 0x002fc80007fde0ff */
[----:B------:R-:W-:Y:S02]  /*11e0*/  @!P5 IADD3.X R3, PT, PT, R0, R3, RZ, P6, !PT ;  /* 0x000000030003d210 */ /* 0x000fe400037fe4ff */
[----:B------:R-:W-:-:S04]  /*11f0*/  ISETP.GE.U32.AND P6, PT, R38, UR40, PT ;  /* 0x0000002826007c0c */ /* 0x000fc8000bfc6070 */
[----:B------:R-:W-:-:S13]  /*1200*/  ISETP.GE.AND.EX P6, PT, RZ, UR41, PT, P6 ;  /* 0x00000029ff007c0c */ /* 0x000fda000bfc6360 */
[----:B------:R-:W-:Y:S01]  /*1210*/  @!P6 MOV R4, R38 ;  /* 0x000000260004e202 */ /* 0x000fe20000000f00 */
[----:B----4-:R-:W-:Y:S01]  /*1220*/  @!P6 IMAD R0, R41, R68, RZ ;  /* 0x000000442900e224 */ /* 0x010fe200078e02ff */
[----:B------:R-:W-:-:S03]  /*1230*/  @!P6 MOV R5, RZ ;  /* 0x000000ff0005e202 */ /* 0x000fc60000000f00 */
[C---:B------:R-:W-:Y:S01]  /*1240*/  @!P6 IMAD R13, R64.reuse, R69, R0 ;  /* 0x00000045400de224 */ /* 0x040fe200078e0200 */
[----:B------:R-:W-:Y:S01]  /*1250*/  MOV R69, 0xff800000 ;  /* 0xff80000000457802 */ /* 0x000fe20000000f00 */
[----:B------:R-:W-:Y:S01]  /*1260*/  @!P6 IMAD.WIDE.U32 R4, R64, R68, R4 ;  /* 0x000000444004e225 */ /* 0x000fe200078e0004 */
[----:B------:R-:W-:-:S04]  /*1270*/  MOV R68, 0xff800000 ;  /* 0xff80000000447802 */ /* 0x000fc80000000f00 */
[----:B------:R-:W-:Y:S02]  /*1280*/  @!P6 IADD3 R13, PT, PT, R13, R5, RZ ;  /* 0x000000050d0de210 */ /* 0x000fe40007ffe0ff */
[----:B------:R-:W3:Y:S02]  /*1290*/  @!P3 LDG.E.64 R68, desc[UR4][R6.64] ;  /* 0x000000040644b981 */ /* 0x000ee4000c1e1b00 */
[----:B------:R-:W-:Y:S02]  /*12a0*/  @!P6 LEA.HI R0, P0, R13, R4, RZ, 0x1 ;  /* 0x000000040d00e211 */ /* 0x000fe400078108ff */
[----:B------:R-:W-:Y:S02]  /*12b0*/  MOV R4, 0xff800000 ;  /* 0xff80000000047802 */ /* 0x000fe40000000f00 */
[----:B------:R-:W-:Y:S02]  /*12c0*/  @!P6 SHF.L.U32 R5, R0, 0x2, RZ ;  /* 0x000000020005e819 */ /* 0x000fe400000006ff */
[----:B------:R-:W-:-:S02]  /*12d0*/  @!P6 IADD3.X R13, PT, PT, RZ, R13, RZ, P0, !PT ;  /* 0x0000000dff0de210 */ /* 0x000fc400007fe4ff */
[----:B------:R-:W-:Y:S02]  /*12e0*/  @!P6 LOP3.LUT R5, R5, 0xfffffff8, RZ, 0xc0, !PT ;  /* 0xfffffff80505e812 */ /* 0x000fe400078ec0ff */
[----:B------:R-:W-:Y:S02]  /*12f0*/  @!P6 SHF.L.U64.HI R0, R0, 0x2, R13 ;  /* 0x000000020000e819 */ /* 0x000fe4000001020d */
[----:B--2---:R-:W-:Y:S02]  /*1300*/  @!P6 IADD3 R10, P0, PT, R5, R10, RZ ;  /* 0x0000000a050ae210 */ /* 0x004fe40007f1e0ff */
[----:B------:R-:W-:Y:S02]  /*1310*/  MOV R5, 0xff800000 ;  /* 0xff80000000057802 */ /* 0x000fe40000000f00 */
[----:B------:R-:W-:Y:S02]  /*1320*/  MOV R13, 0xff800000 ;  /* 0xff800000000d7802 */ /* 0x000fe40000000f00 */
[----:B------:R-:W-:-:S02]  /*1330*/  MOV R37, 0xff800000 ;  /* 0xff80000000257802 */ /* 0x000fc40000000f00 */
[----:B------:R-:W2:Y:S01]  /*1340*/  @!P2 LDG.E.64 R4, desc[UR6][R8.64] ;  /* 0x000000060804a981 */ /* 0x000ea2000c1e1b00 */
[----:B------:R-:W-:Y:S02]  /*1350*/  @!P6 IADD3.X R11, PT, PT, R0, R11, RZ, P0, !PT ;  /* 0x0000000b000be210 */ /* 0x000fe400007fe4ff */
[----:B------:R-:W-:Y:S02]  /*1360*/  ISETP.NE.AND P0, PT, R32, RZ, PT ;  /* 0x000000ff2000720c */ /* 0x000fe40003f05270 */
[----:B---3--:R-:W-:Y:S02]  /*1370*/  @!P3 FMNMX3 R13, R68, -INF , R69, !PT ;  /* 0xff800000440db876 */ /* 0x008fe40007800045 */
[----:B------:R-:W-:Y:S02]  /*1380*/  ISETP.NE.AND P3, PT, R36, RZ, PT ;  /* 0x000000ff2400720c */ /* 0x000fe40003f65270 */
[----:B--2---:R-:W-:Y:S02]  /*1390*/  @!P2 FMNMX3 R13, R13, R4, R5, !PT ;  /* 0x000000040d0da276 */ /* 0x004fe40007800005 */
[----:B------:R-:W-:Y:S01]  /*13a0*/  ISETP.NE.AND P2, PT, R12, RZ, PT ;  /* 0x000000ff0c00720c */ /* 0x000fe20003f45270 */
[----:B------:R-:W-:-:S12]  /*13b0*/  IMAD.MOV.U32 R36, RZ, RZ, -0x800000 ;  /* 0xff800000ff247424 */ /* 0x000fd800078e00ff */
[----:B------:R-:W-:Y:S02]  /*13c0*/  @!P2 R2UR UR4, R34 ;  /* 0x000000002204a2ca */ /* 0x000fe400000e0000 */
[----:B------:R-:W-:-:S13]  /*13d0*/  @!P2 R2UR UR5, R35 ;  /* 0x000000002305a2ca */ /* 0x000fda00000e0000 */
[----:B------:R-:W2:Y:S01]  /*13e0*/  @!P2 LDG.E.64 R36, desc[UR4][R16.64] ;  /* 0x000000041024a981 */ /* 0x000ea2000c1e1b00 */
[----:B------:R-:W-:Y:S02]  /*13f0*/  MOV R32, 0xff800000 ;  /* 0xff80000000207802 */ /* 0x000fe40000000f00 */
[----:B--2---:R-:W-:Y:S02]  /*1400*/  @!P2 FMNMX3 R13, R13, R36, R37, !PT ;  /* 0x000000240d0da276 */ /* 0x004fe40007800025 */
[----:B------:R-:W-:Y:S02]  /*1410*/  ISETP.NE.AND P2, PT, R33, RZ, PT ;  /* 0x000000ff2100720c */ /* 0x000fe40003f45270 */
[----:B------:R-:W-:-:S11]  /*1420*/  MOV R33, 0xff800000 ;  /* 0xff80000000217802 */ /* 0x000fd60000000f00 */
[----:B------:R-:W-:Y:S02]  /*1430*/  @!P2 R2UR UR4, R34 ;  /* 0x000000002204a2ca */ /* 0x000fe400000e0000 */
[----:B------:R-:W-:-:S13]  /*1440*/  @!P2 R2UR UR5, R35 ;  /* 0x000000002305a2ca */ /* 0x000fda00000e0000 */
[----:B------:R-:W2:Y:S01]  /*1450*/  @!P2 LDG.E.64 R32, desc[UR4][R18.64] ;  /* 0x000000041220a981 */ /* 0x000ea2000c1e1b00 */
[----:B------:R-:W-:Y:S02]  /*1460*/  MOV R7, 0xff800000 ;  /* 0xff80000000077802 */ /* 0x000fe40000000f00 */
[----:B------:R-:W-:Y:S02]  /*1470*/  MOV R6, 0xff800000 ;  /* 0xff80000000067802 */ /* 0x000fe40000000f00 */
[----:B------:R-:W-:Y:S02]  /*1480*/  MOV R9, 0xff800000 ;  /* 0xff80000000097802 */ /* 0x000fe40000000f00 */
[----:B------:R-:W-:Y:S02]  /*1490*/  MOV R8, 0xff800000 ;  /* 0xff80000000087802 */ /* 0x000fe40000000f00 */
[----:B------:R-:W-:Y:S02]  /*14a0*/  MOV R17, 0xff800000 ;  /* 0xff80000000117802 */ /* 0x000fe40000000f00 */
[----:B------:R-:W-:-:S02]  /*14b0*/  MOV R16, 0xff800000 ;  /* 0xff80000000107802 */ /* 0x000fc40000000f00 */
        /* <DEDUP_REMOVED lines=9> */
[----:B------:R-:W-:-:S13]  /*1550*/  @!P0 R2UR UR5, R35 ;  /* 0x00000000230582ca */ /* 0x000fda00000e0000 */
[----:B------:R5:W4:Y:S01]  /*1560*/  @!P0 LDG.E.64 R16, desc[UR4][R24.64] ;  /* 0x0000000418108981 */ /* 0x000b22000c1e1b00 */
[----:B------:R-:W-:Y:S02]  /*1570*/  MOV R19, 0xff800000 ;  /* 0xff80000000137802 */ /* 0x000fe40000000f00 */
[----:B------:R-:W-:Y:S02]  /*1580*/  MOV R18, 0xff800000 ;  /* 0xff80000000127802 */ /* 0x000fe40000000f00 */
[----:B-1----:R-:W-:Y:S02]  /*1590*/  MOV R21, 0xff800000 ;  /* 0xff80000000157802 */ /* 0x002fe40000000f00 */
[----:B------:R-:W-:Y:S02]  /*15a0*/  MOV R20, 0xff800000 ;  /* 0xff80000000147802 */ /* 0x000fe40000000f00 */
[----:B------:R-:W-:Y:S02]  /*15b0*/  @!P3 R2UR UR8, R34 ;  /* 0x000000002208b2ca */ /* 0x000fe400000e0000 */
[----:B------:R-:W-:-:S02]  /*15c0*/  @!P3 R2UR UR9, R35 ;  /* 0x000000002309b2ca */ /* 0x000fc400000e0000 */
[----:B---3--:R-:W-:Y:S02]  /*15d0*/  MOV R23, 0xff800000 ;  /* 0xff80000000177802 */ /* 0x008fe40000000f00 */
[----:B------:R-:W-:Y:S02]  /*15e0*/  MOV R22, 0xff800000 ;  /* 0xff80000000167802 */ /* 0x000fe40000000f00 */
[----:B-----5:R-:W-:Y:S02]  /*15f0*/  MOV R25, 0xff800000 ;  /* 0xff80000000197802 */ /* 0x020fe40000000f00 */
[----:B------:R-:W-:Y:S02]  /*1600*/  MOV R24, 0xff800000 ;  /* 0xff80000000187802 */ /* 0x000fe40000000f00 */
[----:B------:R-:W-:Y:S02]  /*1610*/  @!P6 R2UR UR10, R34 ;  /* 0x00000000220ae2ca */ /* 0x000fe400000e0000 */
[----:B------:R-:W-:-:S02]  /*1620*/  @!P6 R2UR UR11, R35 ;  /* 0x00000000230be2ca */ /* 0x000fc400000e0000 */
[----:B------:R-:W3:Y:S01]  /*1630*/  @!P3 LDG.E.64 R24, desc[UR8][R70.64] ;  /* 0x000000084618b981 */ /* 0x000ee2000c1e1b00 */
[----:B--2---:R-:W-:-:S04]  /*1640*/  @!P2 FMNMX3 R13, R13, R6, R7, !PT ;  /* 0x000000060d0da276 */ /* 0x004fc80007800007 */
[----:B----4-:R-:W-:-:S04]  /*1650*/  @!P1 FMNMX3 R13, R13, R8, R9, !PT ;  /* 0x000000080d0d9276 */ /* 0x010fc80007800009 */
[----:B------:R-:W-:Y:S02]  /*1660*/  @!P0 FMNMX3 R13, R13, R16, R17, !PT ;  /* 0x000000100d0d8276 */ /* 0x000fe40007800011 */
[----:B------:R-:W-:Y:S02]  /*1670*/  ISETP.NE.AND P0, PT, R28, RZ, PT ;  /* 0x000000ff1c00720c */ /* 0x000fe40003f05270 */
[----:B------:R-:W-:Y:S02]  /*1680*/  ISETP.NE.AND P1, PT, R29, RZ, PT ;  /* 0x000000ff1d00720c */ /* 0x000fe40003f25270 */
[----:B------:R-:W-:-:S09]  /*1690*/  ISETP.NE.AND P2, PT, R47, RZ, PT ;  /* 0x000000ff2f00720c */ /* 0x000fd20003f45270 */
[C---:B------:R-:W-:Y:S02]  /*16a0*/  @!P0 R2UR UR4, R34.reuse ;  /* 0x00000000220482ca */ /* 0x040fe400000e0000 */
[C---:B------:R-:W-:Y:S02]  /*16b0*/  @!P0 R2UR UR5, R35.reuse ;  /* 0x00000000230582ca */ /* 0x040fe400000e0000 */
[----:B------:R-:W-:Y:S02]  /*16c0*/  @!P2 R2UR UR6, R34 ;  /* 0x000000002206a2ca */ /* 0x000fe400000e0000 */
[----:B------:R-:W-:-:S09]  /*16d0*/  @!P2 R2UR UR7, R35 ;  /* 0x000000002307a2ca */ /* 0x000fd200000e0000 */
[----:B------:R1:W2:Y:S01]  /*16e0*/  @!P0 LDG.E.64 R18, desc[UR4][R26.64] ;  /* 0x000000041a128981 */ /* 0x0002a2000c1e1b00 */
[C---:B------:R-:W-:Y:S02]  /*16f0*/  @!P1 R2UR UR4, R34.reuse ;  /* 0x00000000220492ca */ /* 0x040fe400000e0000 */
[C---:B------:R-:W-:Y:S01]  /*1700*/  @!P1 R2UR UR5, R35.reuse ;  /* 0x00000000230592ca */ /* 0x040fe200000e0000 */
[----:B------:R-:W4:Y:S01]  /*1710*/  @!P2 LDG.E.64 R22, desc[UR6][R72.64] ;  /* 0x000000064816a981 */ /* 0x000f22000c1e1b00 */
[----:B------:R-:W-:Y:S02]  /*1720*/  @!P5 R2UR UR6, R34 ;  /* 0x000000002206d2ca */ /* 0x000fe400000e0000 */
[----:B------:R-:W-:-:S09]  /*1730*/  @!P5 R2UR UR7, R35 ;  /* 0x000000002307d2ca */ /* 0x000fd200000e0000 */
[----:B------:R5:W3:Y:S01]  /*1740*/  @!P1 LDG.E.64 R20, desc[UR4][R30.64] ;  /* 0x000000041e149981 */ /* 0x000ae2000c1e1b00 */
[----:B------:R-:W-:Y:S02]  /*1750*/  @!P4 R2UR UR4, R34 ;  /* 0x000000002204c2ca */ /* 0x000fe400000e0000 */
[----:B------:R-:W-:Y:S01]  /*1760*/  @!P4 R2UR UR5, R35 ;  /* 0x000000002305c2ca */ /* 0x000fe200000e0000 */
[----:B-1----:R-:W-:Y:S01]  /*1770*/  IMAD.MOV.U32 R27, RZ, RZ, -0x800000 ;  /* 0xff800000ff1b7424 */ /* 0x002fe200078e00ff */
[----:B------:R-:W-:Y:S02]  /*1780*/  MOV R26, 0xff800000 ;  /* 0xff800000001a7802 */ /* 0x000fe40000000f00 */
[----:B------:R-:W-:Y:S02]  /*1790*/  MOV R29, 0xff800000 ;  /* 0xff800000001d7802 */ /* 0x000fe40000000f00 */
[----:B------:R-:W-:Y:S02]  /*17a0*/  MOV R28, 0xff800000 ;  /* 0xff800000001c7802 */ /* 0x000fe40000000f00 */
[----:B-----5:R-:W-:-:S02]  /*17b0*/  MOV R31, 0xff800000 ;  /* 0xff800000001f7802 */ /* 0x020fc40000000f00 */
[----:B------:R-:W-:Y:S02]  /*17c0*/  MOV R30, 0xff800000 ;  /* 0xff800000001e7802 */ /* 0x000fe40000000f00 */
[----:B------:R-:W5:Y:S04]  /*17d0*/  @!P5 LDG.E.64 R28, desc[UR6][R2.64] ;  /* 0x00000006021cd981 */ /* 0x000f68000c1e1b00 */
[----:B------:R-:W5:Y:S04]  /*17e0*/  @!P4 LDG.E.64 R26, desc[UR4][R14.64] ;  /* 0x000000040e1ac981 */ /* 0x000f68000c1e1b00 */
[----:B------:R-:W5:Y:S01]  /*17f0*/  @!P6 LDG.E.64 R30, desc[UR10][R10.64] ;  /* 0x0000000a0a1ee981 */ /* 0x000f62000c1e1b00 */
[----:B------:R-:W-:Y:S01]  /*1800*/  UMOV UR4, 0xffffffff ;  /* 0xffffffff00047882 */ /* 0x000fe20000000000 */
[----:B--2---:R-:W-:-:S04]  /*1810*/  @!P0 FMNMX3 R13, R13, R18, R19, !PT ;  /* 0x000000120d0d8276 */ /* 0x004fc80007800013 */
[----:B---3--:R-:W-:-:S04]  /*1820*/  @!P1 FMNMX3 R13, R13, R20, R21, !PT ;  /* 0x000000140d0d9276 */ /* 0x008fc80007800015 */
[----:B----4-:R-:W-:-:S04]  /*1830*/  @!P2 FMNMX3 R13, R13, R22, R23, !PT ;  /* 0x000000160d0da276 */ /* 0x010fc80007800017 */
[----:B------:R-:W-:-:S04]  /*1840*/  @!P3 FMNMX3 R13, R13, R24, R25, !PT ;  /* 0x000000180d0db276 */ /* 0x000fc80007800019 */
[----:B-----5:R-:W-:-:S04]  /*1850*/  @!P4 FMNMX3 R13, R13, R26, R27, !PT ;  /* 0x0000001a0d0dc276 */ /* 0x020fc8000780001b */
[----:B------:R-:W-:-:S04]  /*1860*/  @!P5 FMNMX3 R13, R13, R28, R29, !PT ;  /* 0x0000001c0d0dd276 */ /* 0x000fc8000780001d */
[----:B------:R-:W-:Y:S01]  /*1870*/  @!P6 FMNMX3 R13, R13, R30, R31, !PT ;  /* 0x0000001e0d0de276 */ /* 0x000fe2000780001f */
[----:B------:R-:W-:Y:S06]  /*1880*/  BRA.DIV UR4, `(.L_x_5831) ;  /* 0x0000003e04c47947 */ /* 0x000fec000b800000 */
[----:B------:R-:W1:Y:S02]  /*1890*/  SHFL.BFLY PT, R14, R13, 0x10, 0x1f ;  /* 0x0e001f000d0e7f89 */ /* 0x000e6400000e0000 */
[----:B-1----:R-:W-:-:S05]  /*18a0*/  FMNMX R13, R14, R13, !PT ;  /* 0x0000000d0e0d7209 */ /* 0x002fca0007800000 */
[----:B------:R-:W1:Y:S02]  /*18b0*/  SHFL.BFLY PT, R14, R13, 0x8, 0x1f ;  /* 0x0d001f000d0e7f89 */ /* 0x000e6400000e0000 */
[----:B-1----:R-:W-:-:S05]  /*18c0*/  FMNMX R0, R13, R14, !PT ;  /* 0x0000000e0d007209 */ /* 0x002fca0007800000 */
[----:B------:R-:W1:Y:S02]  /*18d0*/  SHFL.BFLY PT, R14, R0, 0x4, 0x1f ;  /* 0x0c801f00000e7f89 */ /* 0x000e6400000e0000 */
[----:B-1----:R-:W-:Y:S01]  /*18e0*/  FMNMX R2, R0, R14, !PT ;  /* 0x0000000e00027209 */ /* 0x002fe20007800000 */
[----:B------:R-:W-:-:S04]  /*18f0*/  HFMA2 R0, -RZ, RZ, 0.96630859375, -0.0022525787353515625 ;  /* 0x3bbb989dff007431 */ /* 0x000fc800000001ff */
[----:B------:R-:W1:Y:S02]  /*1900*/  SHFL.BFLY PT, R14, R2, 0x2, 0x1f ;  /* 0x0c401f00020e7f89 */ /* 0x000e6400000e0000 */
[----:B-1----:R-:W-:Y:S02]  /*1910*/  FMNMX R3, R2, R14, !PT ;  /* 0x0000000e02037209 */ /* 0x002fe40007800000 */
[----:B------:R-:W-:-:S03]  /*1920*/  MOV R2, 0x437c0000 ;  /* 0x437c000000027802 */ /* 0x000fc60000000f00 */
[----:B------:R-:W1:Y:S02]  /*1930*/  SHFL.BFLY PT, R14, R3, 0x1, 0x1f ;  /* 0x0c201f00030e7f89 */ /* 0x000e6400000e0000 */
[----:B-1----:R-:W-:-:S05]  /*1940*/  FMNMX R14, R3, R14, !PT ;  /* 0x0000000e030e7209 */ /* 0x002fca0007800000 */
[C---:B------:R-:W-:Y:S01]  /*1950*/  FADD R65, -R14.reuse, R68 ;  /* 0x000000440e417221 */ /* 0x040fe20000000100 */
[C---:B------:R-:W-:Y:S01]  /*1960*/  FADD R49, -R14.reuse, R7 ;  /* 0x000000070e317221 */ /* 0x040fe20000000100 */
[C---:B------:R-:W-:Y:S01]  /*1970*/  FADD R69, -R14.reuse, R69 ;  /* 0x000000450e457221 */ /* 0x040fe20000000100 */
[C---:B------:R-:W-:Y:S01]  /*1980*/  FADD R63, -R14.reuse, R4 ;  /* 0x000000040e3f7221 */ /* 0x040fe20000000100 */
[-C--:B------:R-:W-:Y:S01]  /*1990*/  FFMA.SAT R7, R65, R0.reuse, 0.5 ;  /* 0x3f00000041077423 */ /* 0x080fe20000002000 */
[C---:B------:R-:W-:Y:S01]  /*19a0*/  FADD R51, -R14.reuse, R6 ;  /* 0x000000060e337221 */ /* 0x040fe20000000100 */
[----:B------:R-:W-:Y:S01]  /*19b0*/  FFMA.SAT R15, R69, R0, 0.5 ;  /* 0x3f000000450f7423 */ /* 0x000fe20000002000 */
[C---:B------:R-:W-:Y:S01]  /*19c0*/  FADD R61, -R14.reuse, R5 ;  /* 0x000000050e3d7221 */ /* 0x040fe20000000100 */
[----:B------:R-:W-:Y:S01]  /*19d0*/  FFMA.RM R7, R7, R2, 12582913 ;  /* 0x4b40000107077423 */ /* 0x000fe20000004002 */
[----:B------:R-:W-:Y:S01]  /*19e0*/  FFMA.SAT R67, R63, R0, 0.5 ;  /* 0x3f0000003f437423 */ /* 0x000fe20000002000 */
[----:B------:R-:W-:Y:S01]  /*19f0*/  FFMA.RM R6, R15, R2, 12582913 ;  /* 0x4b4000010f067423 */ /* 0x000fe20000004002 */
[----:B------:R-:W-:Y:S01]  /*1a00*/  FFMA.SAT R71, R61, R0, 0.5 ;  /* 0x3f0000003d477423 */ /* 0x000fe20000002000 */
[----:B------:R-:W-:Y:S01]  /*1a10*/  FADD R4, R7, -12583039 ;  /* 0xcb40007f07047421 */ /* 0x000fe20000000000 */
[C---:B------:R-:W-:Y:S01]  /*1a20*/  FADD R5, -R14.reuse, R8 ;  /* 0x000000080e057221 */ /* 0x040fe20000000100 */
[C---:B------:R-:W-:Y:S01]  /*1a30*/  FADD R45, -R14.reuse, R17 ;  /* 0x000000110e2d7221 */ /* 0x040fe20000000100 */
[C---:B------:R-:W-:Y:S01]  /*1a40*/  FADD R17, -R14.reuse, R18 ;  /* 0x000000120e117221 */ /* 0x040fe20000000100 */
[----:B------:R-:W-:Y:S01]  /*1a50*/  FFMA R4, R65, 1.4426950216293334961, -R4 ;  /* 0x3fb8aa3b41047823 */ /* 0x000fe20000000804 */
[----:B------:R-:W-:Y:S01]  /*1a60*/  FFMA.RM R18, R67, R2, 12582913 ;  /* 0x4b40000143127423 */ /* 0x000fe20000004002 */
[C---:B------:R-:W-:Y:S01]  /*1a70*/  FADD R57, -R14.reuse, R36 ;  /* 0x000000240e397221 */ /* 0x040fe20000000100 */
[----:B------:R-:W-:Y:S01]  /*1a80*/  FADD R59, -R14, R37 ;  /* 0x000000250e3b7221 */ /* 0x000fe20000000100 */
[----:B------:R-:W-:Y:S01]  /*1a90*/  FFMA R65, R65, 1.925963033500011079e-08, R4 ;  /* 0x32a5706041417823 */ /* 0x000fe20000000004 */
[----:B------:R-:W-:Y:S01]  /*1aa0*/  FADD R4, R6, -12583039 ;  /* 0xcb40007f06047421 */ /* 0x000fe20000000000 */
[----:B------:R-:W-:Y:S01]  /*1ab0*/  FFMA.SAT R67, R57, R0, 0.5 ;  /* 0x3f00000039437423 */ /* 0x000fe20000002000 */
[C---:B------:R-:W-:Y:S01]  /*1ac0*/  FADD R47, -R14.reuse, R9 ;  /* 0x000000090e2f7221 */ /* 0x040fe20000000100 */
[----:B------:R-:W-:Y:S01]  /*1ad0*/  FADD R9, -R14, R16 ;  /* 0x000000100e097221 */ /* 0x000fe20000000100 */
[----:B------:R-:W-:Y:S01]  /*1ae0*/  FFMA R8, R69, 1.4426950216293334961, -R4 ;  /* 0x3fb8aa3b45087823 */ /* 0x000fe20000000804 */
[-C--:B------:R-:W-:Y:S01]  /*1af0*/  FFMA.RM R4, R71, R2.reuse, 12582913 ;  /* 0x4b40000147047423 */ /* 0x080fe20000004002 */
[----:B------:R-:W-:Y:S01]  /*1b00*/  FFMA.RM R16, R67, R2, 12582913 ;  /* 0x4b40000143107423 */ /* 0x000fe20000004002 */
[-C--:B------:R-:W-:Y:S01]  /*1b10*/  FFMA.SAT R71, R59, R0.reuse, 0.5 ;  /* 0x3f0000003b477423 */ /* 0x080fe20000002000 */
[----:B------:R-:W-:Y:S01]  /*1b20*/  FFMA R69, R69, 1.925963033500011079e-08, R8 ;  /* 0x32a5706045457823 */ /* 0x000fe20000000008 */
[----:B------:R-:W-:Y:S01]  /*1b30*/  FADD R8, R18, -12583039 ;  /* 0xcb40007f12087421 */ /* 0x000fe20000000000 */
[----:B------:R-:W-:Y:S01]  /*1b40*/  FADD R10, R4, -12583039 ;  /* 0xcb40007f040a7421 */ /* 0x000fe20000000000 */
[C---:B------:R-:W-:Y:S01]  /*1b50*/  FADD R55, -R14.reuse, R32 ;  /* 0x000000200e377221 */ /* 0x040fe20000000100 */
[C---:B------:R-:W-:Y:S01]  /*1b60*/  FADD R53, -R14.reuse, R33 ;  /* 0x000000210e357221 */ /* 0x040fe20000000100 */
[----:B------:R-:W-:Y:S01]  /*1b70*/  FFMA R8, R63, 1.4426950216293334961, -R8 ;  /* 0x3fb8aa3b3f087823 */ /* 0x000fe20000000808 */
[----:B------:R-:W-:Y:S01]  /*1b80*/  FFMA R10, R61, 1.4426950216293334961, -R10 ;  /* 0x3fb8aa3b3d0a7823 */ /* 0x000fe2000000080a */
[----:B------:R-:W-:Y:S01]  /*1b90*/  FFMA.SAT R67, R55, R0, 0.5 ;  /* 0x3f00000037437423 */ /* 0x000fe20000002000 */
[----:B------:R-:W-:Y:S01]  /*1ba0*/  FADD R33, -R14, R21 ;  /* 0x000000150e217221 */ /* 0x000fe20000000100 */
[----:B------:R-:W-:Y:S01]  /*1bb0*/  FFMA R63, R63, 1.925963033500011079e-08, R8 ;  /* 0x32a570603f3f7823 */ /* 0x000fe20000000008 */
[----:B------:R-:W-:Y:S01]  /*1bc0*/  FFMA R61, R61, 1.925963033500011079e-08, R10 ;  /* 0x32a570603d3d7823 */ /* 0x000fe2000000000a */
[----:B------:R-:W-:Y:S01]  /*1bd0*/  FADD R8, R16, -12583039 ;  /* 0xcb40007f10087421 */ /* 0x000fe20000000000 */
[-C--:B------:R-:W-:Y:S01]  /*1be0*/  FFMA.RM R10, R71, R2.reuse, 12582913 ;  /* 0x4b400001470a7423 */ /* 0x080fe20000004002 */
[C---:B------:R-:W-:Y:S01]  /*1bf0*/  FADD R19, -R14.reuse, R19 ;  /* 0x000000130e137221 */ /* 0x040fe20000000100 */
[----:B------:R-:W-:Y:S01]  /*1c00*/  FADD R37, -R14, R20 ;  /* 0x000000140e257221 */ /* 0x000fe20000000100 */
[----:B------:R-:W-:Y:S01]  /*1c10*/  FFMA R8, R57, 1.4426950216293334961, -R8 ;  /* 0x3fb8aa3b39087823 */ /* 0x000fe20000000808 */
        /* <DEDUP_REMOVED lines=12> */
[----:B------:R-:W-:Y:S01]  /*1ce0*/  FFMA R57, R57, 1.925963033500011079e-08, R8 ;  /* 0x32a5706039397823 */ /* 0x000fe20000000008 */
[----:B------:R-:W-:Y:S01]  /*1cf0*/  FFMA.RM R14, R67, R2, 12582913 ;  /* 0x4b400001430e7423 */ /* 0x000fe20000004002 */
[----:B------:R1:W2:Y:S01]  /*1d00*/  MUFU.EX2 R8, R65 ;  /* 0x0000004100087308 */ /* 0x0002a20000000800 */
[----:B------:R-:W-:Y:S01]  /*1d10*/  FFMA R59, R59, 1.925963033500011079e-08, R12 ;  /* 0x32a570603b3b7823 */ /* 0x000fe2000000000c */
[----:B------:R-:W-:Y:S01]  /*1d20*/  FFMA.SAT R67, R53, R0, 0.5 ;  /* 0x3f00000035437423 */ /* 0x000fe20000002000 */
[----:B------:R-:W-:Y:S01]  /*1d30*/  FADD R12, R14, -12583039 ;  /* 0xcb40007f0e0c7421 */ /* 0x000fe20000000000 */
[----:B------:R-:W-:-:S02]  /*1d40*/  SHF.L.U32 R7, R7, 0x17, RZ ;  /* 0x0000001707077819 */ /* 0x000fc400000006ff */
[----:B------:R-:W-:Y:S01]  /*1d50*/  SHF.L.U32 R6, R6, 0x17, RZ ;  /* 0x0000001706067819 */ /* 0x000fe200000006ff */
[----:B------:R-:W-:Y:S01]  /*1d60*/  FFMA R20, R55, 1.4426950216293334961, -R12 ;  /* 0x3fb8aa3b37147823 */ /* 0x000fe2000000080c */
[----:B------:R-:W-:Y:S01]  /*1d70*/  FFMA.RM R12, R67, R2, 12582913 ;  /* 0x4b400001430c7423 */ /* 0x000fe20000004002 */
[----:B------:R-:W3:Y:S01]  /*1d80*/  MUFU.EX2 R69, R69 ;  /* 0x0000004500457308 */ /* 0x000ee20000000800 */
[----:B-1----:R-:W-:Y:S01]  /*1d90*/  FFMA.SAT R65, R5, R0, 0.5 ;  /* 0x3f00000005417423 */ /* 0x002fe20000002000 */
[----:B------:R-:W-:Y:S01]  /*1da0*/  FFMA R55, R55, 1.925963033500011079e-08, R20 ;  /* 0x32a5706037377823 */ /* 0x000fe20000000014 */
[----:B------:R-:W-:Y:S01]  /*1db0*/  FADD R20, R12, -12583039 ;  /* 0xcb40007f0c147421 */ /* 0x000fe20000000000 */
[----:B------:R-:W-:Y:S02]  /*1dc0*/  SHF.L.U32 R4, R4, 0x17, RZ ;  /* 0x0000001704047819 */ /* 0x000fe400000006ff */
[----:B------:R-:W-:Y:S01]  /*1dd0*/  SHF.L.U32 R12, R12, 0x17, RZ ;  /* 0x000000170c0c7819 */ /* 0x000fe200000006ff */
[----:B------:R-:W-:Y:S01]  /*1de0*/  FFMA R20, R53, 1.4426950216293334961, -R20 ;  /* 0x3fb8aa3b35147823 */ /* 0x000fe20000000814 */
[----:B--2---:R-:W-:Y:S01]  /*1df0*/  FMUL R8, R7, R8 ;  /* 0x0000000807087220 */ /* 0x004fe20000400000 */
[----:B------:R-:W-:Y:S01]  /*1e00*/  FFMA.SAT R7, R51, R0, 0.5 ;  /* 0x3f00000033077423 */ /* 0x000fe20000002000 */
[----:B------:R-:W1:Y:S01]  /*1e10*/  MUFU.EX2 R61, R61 ;  /* 0x0000003d003d7308 */ /* 0x000e620000000800 */
[----:B------:R-:W-:-:S02]  /*1e20*/  FFMA R53, R53, 1.925963033500011079e-08, R20 ;  /* 0x32a5706035357823 */ /* 0x000fc40000000014 */
[----:B------:R-:W-:Y:S01]  /*1e30*/  FFMA.RM R20, R7, R2, 12582913 ;  /* 0x4b40000107147423 */ /* 0x000fe20000004002 */
[----:B------:R-:W-:-:S03]  /*1e40*/  FFMA.SAT R7, R49, R0, 0.5 ;  /* 0x3f00000031077423 */ /* 0x000fc60000002000 */
[----:B------:R-:W-:Y:S01]  /*1e50*/  FADD R22, R20, -12583039 ;  /* 0xcb40007f14167421 */ /* 0x000fe20000000000 */
[----:B------:R-:W2:Y:S03]  /*1e60*/  MUFU.EX2 R57, R57 ;  /* 0x0000003900397308 */ /* 0x000ea60000000800 */
[----:B------:R-:W-:-:S04]  /*1e70*/  FFMA R22, R51, 1.4426950216293334961, -R22 ;  /* 0x3fb8aa3b33167823 */ /* 0x000fc80000000816 */
[----:B------:R-:W-:Y:S01]  /*1e80*/  FFMA R51, R51, 1.925963033500011079e-08, R22 ;  /* 0x32a5706033337823 */ /* 0x000fe20000000016 */
[----:B------:R-:W-:Y:S01]  /*1e90*/  FFMA.RM R22, R7, R2, 12582913 ;  /* 0x4b40000107167423 */ /* 0x000fe20000004002 */
[----:B---3--:R-:W-:Y:S01]  /*1ea0*/  FMUL R7, R6, R69 ;  /* 0x0000004506077220 */ /* 0x008fe20000400000 */
[----:B------:R-:W-:Y:S01]  /*1eb0*/  SHF.L.U32 R6, R18, 0x17, RZ ;  /* 0x0000001712067819 */ /* 0x000fe200000006ff */
[----:B------:R-:W-:Y:S01]  /*1ec0*/  MUFU.EX2 R53, R53 ;  /* 0x0000003500357308 */ /* 0x000fe20000000800 */
[----:B------:R-:W-:-:S04]  /*1ed0*/  FADD R24, R22, -12583039 ;  /* 0xcb40007f16187421 */ /* 0x000fc80000000000 */
[----:B------:R-:W-:-:S03]  /*1ee0*/  FFMA R24, R49, 1.4426950216293334961, -R24 ;  /* 0x3fb8aa3b31187823 */ /* 0x000fc60000000818 */
[----:B------:R-:W-:Y:S01]  /*1ef0*/  MUFU.EX2 R55, R55 ;  /* 0x0000003700377308 */ /* 0x000fe20000000800 */
[----:B------:R-:W-:Y:S01]  /*1f00*/  FFMA R49, R49, 1.925963033500011079e-08, R24 ;  /* 0x32a5706031317823 */ /* 0x000fe20000000018 */
[----:B------:R-:W-:-:S04]  /*1f10*/  FFMA.RM R24, R65, R2, 12582913 ;  /* 0x4b40000141187423 */ /* 0x000fc80000004002 */
[----:B------:R-:W-:Y:S02]  /*1f20*/  FADD R18, R24, -12583039 ;  /* 0xcb40007f18127421 */ /* 0x000fe40000000000 */
[----:B------:R-:W-:Y:S02]  /*1f30*/  MUFU.EX2 R49, R49 ;  /* 0x0000003100317308 */ /* 0x000fe40000000800 */
[----:B------:R-:W-:-:S04]  /*1f40*/  FFMA R18, R5, 1.4426950216293334961, -R18 ;  /* 0x3fb8aa3b05127823 */ /* 0x000fc80000000812 */
[----:B------:R-:W-:Y:S01]  /*1f50*/  FFMA R30, R5, 1.925963033500011079e-08, R18 ;  /* 0x32a57060051e7823 */ /* 0x000fe20000000012 */
[----:B------:R-:W-:Y:S01]  /*1f60*/  FFMA.SAT R5, R47, R0, 0.5 ;  /* 0x3f0000002f057423 */ /* 0x000fe20000002000 */
[----:B------:R-:W3:Y:S03]  /*1f70*/  MUFU.EX2 R63, R63 ;  /* 0x0000003f003f7308 */ /* 0x000ee60000000800 */
[----:B------:R-:W-:Y:S01]  /*1f80*/  FFMA.RM R26, R5, R2, 12582913 ;  /* 0x4b400001051a7423 */ /* 0x000fe20000004002 */
[----:B-1----:R-:W-:Y:S01]  /*1f90*/  FMUL R5, R4, R61 ;  /* 0x0000003d04057220 */ /* 0x002fe20000400000 */
[----:B------:R-:W-:Y:S01]  /*1fa0*/  FFMA.SAT R61, R9, R0, 0.5 ;  /* 0x3f000000093d7423 */ /* 0x000fe20000002000 */
[----:B------:R-:W-:Y:S01]  /*1fb0*/  SHF.L.U32 R4, R16, 0x17, RZ ;  /* 0x0000001710047819 */ /* 0x000fe200000006ff */
[----:B------:R-:W-:Y:S01]  /*1fc0*/  FADD R18, R26, -12583039 ;  /* 0xcb40007f1a127421 */ /* 0x000fe20000000000 */
[----:B------:R-:W1:Y:S01]  /*1fd0*/  MUFU.EX2 R16, R59 ;  /* 0x0000003b00107308 */ /* 0x000e620000000800 */
[----:B------:R-:W-:Y:S01]  /*1fe0*/  FFMA.RM R28, R61, R2, 12582913 ;  /* 0x4b4000013d1c7423 */ /* 0x000fe20000004002 */
[----:B------:R-:W-:Y:S01]  /*1ff0*/  FFMA.SAT R61, R45, R0, 0.5 ;  /* 0x3f0000002d3d7423 */ /* 0x000fe20000002000 */
[----:B------:R-:W-:Y:S01]  /*2000*/  FFMA R18, R47, 1.4426950216293334961, -R18 ;  /* 0x3fb8aa3b2f127823 */ /* 0x000fe20000000812 */
[----:B--2---:R-:W-:-:S02]  /*2010*/  FMUL R4, R4, R57 ;  /* 0x0000003904047220 */ /* 0x004fc40000400000 */
[----:B------:R-:W-:Y:S01]  /*2020*/  FFMA.RM R32, R61, R2, 12582913 ;  /* 0x4b4000013d207423 */ /* 0x000fe20000004002 */
[----:B------:R-:W-:Y:S01]  /*2030*/  FFMA R47, R47, 1.925963033500011079e-08, R18 ;  /* 0x32a570602f2f7823 */ /* 0x000fe20000000012 */
[----:B------:R-:W-:Y:S01]  /*2040*/  FADD R18, R28, -12583039 ;  /* 0xcb40007f1c127421 */ /* 0x000fe20000000000 */
[----:B------:R-:W-:Y:S01]  /*2050*/  MUFU.EX2 R30, R30 ;  /* 0x0000001e001e7308 */ /* 0x000fe20000000800 */
[----:B---3--:R-:W-:Y:S02]  /*2060*/  FMUL R6, R6, R63 ;  /* 0x0000003f06067220 */ /* 0x008fe40000400000 */
[----:B------:R-:W-:-:S04]  /*2070*/  FFMA R18, R9, 1.4426950216293334961, -R18 ;  /* 0x3fb8aa3b09127823 */ /* 0x000fc80000000812 */
[----:B------:R-:W-:Y:S01]  /*2080*/  FFMA R57, R9, 1.925963033500011079e-08, R18 ;  /* 0x32a5706009397823 */ /* 0x000fe20000000012 */
[----:B------:R-:W-:Y:S01]  /*2090*/  SHF.L.U32 R9, R10, 0x17, RZ ;  /* 0x000000170a097819 */ /* 0x000fe200000006ff */
[----:B------:R-:W-:Y:S01]  /*20a0*/  IMAD.SHL.U32 R18, R22, 0x800000, RZ ;  /* 0x0080000016127824 */ /* 0x000fe200078e00ff */
[----:B------:R-:W-:Y:S01]  /*20b0*/  SHF.L.U32 R10, R14, 0x17, RZ ;  /* 0x000000170e0a7819 */ /* 0x000fe200000006ff */
[----:B------:R-:W2:Y:S02]  /*20c0*/  MUFU.EX2 R47, R47 ;  /* 0x0000002f002f7308 */ /* 0x000ea40000000800 */
[----:B-1----:R-:W-:Y:S01]  /*20d0*/  FMUL R9, R9, R16 ;  /* 0x0000001009097220 */ /* 0x002fe20000400000 */
[----:B------:R-:W-:Y:S01]  /*20e0*/  FADD R16, R32, -12583039 ;  /* 0xcb40007f20107421 */ /* 0x000fe20000000000 */
[----:B------:R-:W-:Y:S01]  /*20f0*/  FMUL R10, R10, R55 ;  /* 0x000000370a0a7220 */ /* 0x000fe20000400000 */
[----:B------:R-:W-:Y:S02]  /*2100*/  FMUL R18, R18, R49 ;  /* 0x0000003112127220 */ /* 0x000fe40000400000 */
[----:B------:R-:W-:-:S04]  /*2110*/  FFMA R16, R45, 1.4426950216293334961, -R16 ;  /* 0x3fb8aa3b2d107823 */ /* 0x000fc80000000810 */
[----:B------:R-:W-:Y:S01]  /*2120*/  FFMA R59, R45, 1.925963033500011079e-08, R16 ;  /* 0x32a570602d3b7823 */ /* 0x000fe20000000010 */
[----:B------:R-:W-:Y:S01]  /*2130*/  FFMA.SAT R45, R17, R0, 0.5 ;  /* 0x3f000000112d7423 */ /* 0x000fe20000002000 */
[----:B------:R-:W-:-:S03]  /*2140*/  FMUL R16, R12, R53 ;  /* 0x000000350c107220 */ /* 0x000fc60000400000 */
[----:B------:R-:W-:Y:S01]  /*2150*/  FFMA.RM R36, R45, R2, 12582913 ;  /* 0x4b4000012d247423 */ /* 0x000fe20000004002 */
[----:B------:R-:W-:Y:S01]  /*2160*/  FFMA.SAT R45, R19, R0, 0.5 ;  /* 0x3f000000132d7423 */ /* 0x000fe20000002000 */
[----:B------:R-:W-:Y:S02]  /*2170*/  MUFU.EX2 R59, R59 ;  /* 0x0000003b003b7308 */ /* 0x000fe40000000800 */
[C---:B------:R-:W-:Y:S01]  /*2180*/  FADD R14, R36.reuse, -12583039 ;  /* 0xcb40007f240e7421 */ /* 0x040fe20000000000 */
[----:B------:R-:W-:Y:S01]  /*2190*/  FFMA.RM R45, R45, R2, 12582913 ;  /* 0x4b4000012d2d7423 */ /* 0x000fe20000004002 */
[----:B------:R-:W-:Y:S02]  /*21a0*/  SHF.L.U32 R36, R36, 0x17, RZ ;  /* 0x0000001724247819 */ /* 0x000fe400000006ff */
[----:B------:R-:W-:Y:S01]  /*21b0*/  FFMA R14, R17, 1.4426950216293334961, -R14 ;  /* 0x3fb8aa3b110e7823 */ /* 0x000fe2000000080e */
[----:B------:R-:W-:-:S03]  /*21c0*/  FADD R12, R45, -12583039 ;  /* 0xcb40007f2d0c7421 */ /* 0x000fc60000000000 */
[----:B------:R-:W-:Y:S01]  /*21d0*/  FFMA R55, R17, 1.925963033500011079e-08, R14 ;  /* 0x32a5706011377823 */ /* 0x000fe2000000000e */
[C---:B------:R-:W-:Y:S01]  /*21e0*/  FFMA R12, R19.reuse, 1.4426950216293334961, -R12 ;  /* 0x3fb8aa3b130c7823 */ /* 0x040fe2000000080c */
[----:B------:R1:W3:Y:S01]  /*21f0*/  MUFU.EX2 R14, R51 ;  /* 0x00000033000e7308 */ /* 0x0002e20000000800 */
[----:B------:R-:W-:Y:S02]  /*2200*/  SHF.L.U32 R17, R20, 0x17, RZ ;  /* 0x0000001714117819 */ /* 0x000fe400000006ff */
[----:B------:R-:W-:Y:S01]  /*2210*/  FFMA R53, R19, 1.925963033500011079e-08, R12 ;  /* 0x32a5706013357823 */ /* 0x000fe2000000000c */
[----:B------:R-:W-:Y:S01]  /*2220*/  FFMA.SAT R19, R37, R0, 0.5 ;  /* 0x3f00000025137423 */ /* 0x000fe20000002000 */
[----:B------:R-:W-:-:S03]  /*2230*/  SHF.L.U32 R20, R26, 0x17, RZ ;  /* 0x000000171a147819 */ /* 0x000fc600000006ff */
[----:B------:R-:W-:Y:S01]  /*2240*/  MUFU.EX2 R55, R55 ;  /* 0x0000003700377308 */ /* 0x000fe20000000800 */
[----:B-1----:R-:W-:Y:S01]  /*2250*/  FFMA.RM R51, R19, R2, 12582913 ;  /* 0x4b40000113337423 */ /* 0x002fe20000004002 */
[----:B------:R-:W-:Y:S01]  /*2260*/  FFMA.SAT R19, R33, R0, 0.5 ;  /* 0x3f00000021137423 */ /* 0x000fe20000002000 */
[----:B--2---:R-:W-:Y:S02]  /*2270*/  FMUL R20, R20, R47 ;  /* 0x0000002f14147220 */ /* 0x004fe40000400000 */
[----:B------:R-:W-:Y:S01]  /*2280*/  FADD R12, R51, -12583039 ;  /* 0xcb40007f330c7421 */ /* 0x000fe20000000000 */
[----:B------:R-:W-:Y:S01]  /*2290*/  FFMA.RM R22, R19, R2, 12582913 ;  /* 0x4b40000113167423 */ /* 0x000fe20000004002 */
[----:B------:R-:W-:Y:S01]  /*22a0*/  SHF.L.U32 R19, R24, 0x17, RZ ;  /* 0x0000001718137819 */ /* 0x000fe200000006ff */
[----:B------:R-:W-:Y:S01]  /*22b0*/  MUFU.EX2 R53, R53 ;  /* 0x0000003500357308 */ /* 0x000fe20000000800 */
[----:B------:R-:W-:Y:S01]  /*22c0*/  FFMA R12, R37, 1.4426950216293334961, -R12 ;  /* 0x3fb8aa3b250c7823 */ /* 0x000fe2000000080c */
[----:B---3--:R-:W-:-:S02]  /*22d0*/  FMUL R17, R17, R14 ;  /* 0x0000000e11117220 */ /* 0x008fc40000400000 */
[----:B------:R-:W-:Y:S01]  /*22e0*/  FMUL R19, R19, R30 ;  /* 0x0000001e13137220 */ /* 0x000fe20000400000 */
[----:B------:R-:W-:Y:S01]  /*22f0*/  FFMA R61, R37, 1.925963033500011079e-08, R12 ;  /* 0x32a57060253d7823 */ /* 0x000fe2000000000c */
[C---:B------:R-:W-:Y:S01]  /*2300*/  FADD R12, R22.reuse, -12583039 ;  /* 0xcb40007f160c7421 */ /* 0x040fe20000000000 */
[----:B------:R-:W-:Y:S01]  /*2310*/  SHF.L.U32 R22, R22, 0x17, RZ ;  /* 0x0000001716167819 */ /* 0x000fe200000006ff */
[----:B------:R-:W-:Y:S02]  /*2320*/  MUFU.EX2 R24, R57 ;  /* 0x0000003900187308 */ /* 0x000fe40000000800 */
        /* <DEDUP_REMOVED lines=12> */
[----:B-1----:R-:W-:Y:S02]  /*23f0*/  FMUL R22, R22, R49 ;  /* 0x0000003116167220 */ /* 0x002fe40000400000 */
[C---:B------:R-:W-:Y:S01]  /*2400*/  FADD R26, R14.reuse, -12583039 ;  /* 0xcb40007f0e1a7421 */ /* 0x040fe20000000000 */
[----:B------:R-:W-:Y:S01]  /*2410*/  SHF.L.U32 R14, R14, 0x17, RZ ;  /* 0x000000170e0e7819 */ /* 0x000fe200000006ff */
[----:B------:R-:W-:Y:S02]  /*2420*/  FMUL R21, R21, R24 ;  /* 0x0000001815157220 */ /* 0x000fe40000400000 */
[----:B------:R-:W-:-:S04]  /*2430*/  FFMA R26, R23, 1.4426950216293334961, -R26 ;  /* 0x3fb8aa3b171a7823 */ /* 0x000fc8000000081a */
[----:B------:R-:W-:Y:S01]  /*2440*/  FFMA R33, R23, 1.925963033500011079e-08, R26 ;  /* 0x32a5706017217823 */ /* 0x000fe2000000001a */
[----:B------:R-:W-:Y:S01]  /*2450*/  FFMA.SAT R23, R13, R0, 0.5 ;  /* 0x3f0000000d177423 */ /* 0x000fe20000002000 */
[----:B------:R-:W-:-:S03]  /*2460*/  SHF.L.U32 R26, R32, 0x17, RZ ;  /* 0x00000017201a7819 */ /* 0x000fc600000006ff */
[----:B------:R-:W-:Y:S01]  /*2470*/  FFMA.RM R28, R23, R2, 12582913 ;  /* 0x4b400001171c7423 */ /* 0x000fe20000004002 */
[----:B------:R-:W-:Y:S01]  /*2480*/  FFMA.SAT R23, R3, R0, 0.5 ;  /* 0x3f00000003177423 */ /* 0x000fe20000002000 */
[----:B------:R-:W-:Y:S01]  /*2490*/  FMUL R26, R26, R59 ;  /* 0x0000003b1a1a7220 */ /* 0x000fe20000400000 */
[----:B------:R-:W-:Y:S01]  /*24a0*/  MUFU.EX2 R33, R33 ;  /* 0x0000002100217308 */ /* 0x000fe20000000800 */
[C---:B------:R-:W-:Y:S01]  /*24b0*/  FADD R24, R28.reuse, -12583039 ;  /* 0xcb40007f1c187421 */ /* 0x040fe20000000000 */
[----:B------:R-:W-:Y:S01]  /*24c0*/  FFMA.RM R32, R23, R2, 12582913 ;  /* 0x4b40000117207423 */ /* 0x000fe20000004002 */
[----:B------:R-:W-:Y:S02]  /*24d0*/  SHF.L.U32 R23, R51, 0x17, RZ ;  /* 0x0000001733177819 */ /* 0x000fe400000006ff */
[----:B------:R-:W-:Y:S01]  /*24e0*/  FFMA R24, R13, 1.4426950216293334961, -R24 ;  /* 0x3fb8aa3b0d187823 */ /* 0x000fe20000000818 */
[----:B------:R-:W-:-:S03]  /*24f0*/  SHF.L.U32 R28, R28, 0x17, RZ ;  /* 0x000000171c1c7819 */ /* 0x000fc600000006ff */
        /* <DEDUP_REMOVED lines=8> */
[----:B------:R-:W-:Y:S01]  /*2580*/  FADD R24, R32, -12583039 ;  /* 0xcb40007f20187421 */ /* 0x000fe20000000000 */
[----:B------:R-:W-:Y:S01]  /*2590*/  FMUL R25, R36, R55 ;  /* 0x0000003724197220 */ /* 0x000fe20000400000 */
[----:B------:R-:W-:Y:S01]  /*25a0*/  SHF.L.U32 R32, R32, 0x17, RZ ;  /* 0x0000001720207819 */ /* 0x000fe200000006ff */
[----:B------:R-:W2:Y:S01]  /*25b0*/  MUFU.EX2 R36, R61 ;  /* 0x0000003d00247308 */ /* 0x000ea20000000800 */
[----:B------:R-:W-:Y:S01]  /*25c0*/  FFMA R24, R3, 1.4426950216293334961, -R24 ;  /* 0x3fb8aa3b03187823 */ /* 0x000fe20000000818 */
[----:B-1----:R-:W-:-:S03]  /*25d0*/  FMUL R28, R28, R37 ;  /* 0x000000251c1c7220 */ /* 0x002fc60000400000 */
[----:B------:R-:W-:Y:S01]  /*25e0*/  FFMA R55, R3, 1.925963033500011079e-08, R24 ;  /* 0x32a5706003377823 */ /* 0x000fe20000000018 */
[-C--:B------:R-:W-:Y:S01]  /*25f0*/  FFMA.SAT R3, R27, R0.reuse, 0.5 ;  /* 0x3f0000001b037423 */ /* 0x080fe20000002000 */
[----:B------:R-:W-:Y:S01]  /*2600*/  SHF.L.U32 R24, R45, 0x17, RZ ;  /* 0x000000172d187819 */ /* 0x000fe200000006ff */
[----:B------:R-:W-:Y:S01]  /*2610*/  FFMA.SAT R45, R11, R0, 0.5 ;  /* 0x3f0000000b2d7423 */ /* 0x000fe20000002000 */
[----:B------:R-:W-:Y:S01]  /*2620*/  MUFU.EX2 R70, R47 ;  /* 0x0000002f00467308 */ /* 0x000fe20000000800 */
[----:B------:R-:W-:Y:S02]  /*2630*/  FFMA.RM R3, R3, R2, 12582913 ;  /* 0x4b40000103037423 */ /* 0x000fe40000004002 */
[----:B------:R-:W-:Y:S02]  /*2640*/  FMUL R24, R24, R53 ;  /* 0x0000003518187220 */ /* 0x000fe40000400000 */
[C---:B------:R-:W-:Y:S01]  /*2650*/  FADD R68, R3.reuse, -12583039 ;  /* 0xcb40007f03447421 */ /* 0x040fe20000000000 */
[----:B------:R-:W-:Y:S01]  /*2660*/  SHF.L.U32 R3, R3, 0x17, RZ ;  /* 0x0000001703037819 */ /* 0x000fe200000006ff */
[----:B--2---:R-:W-:-:S02]  /*2670*/  FMUL R23, R23, R36 ;  /* 0x0000002417177220 */ /* 0x004fc40000400000 */
[----:B------:R-:W-:Y:S01]  /*2680*/  FFMA R68, R27, 1.4426950216293334961, -R68 ;  /* 0x3fb8aa3b1b447823 */ /* 0x000fe20000000844 */
[----:B------:R-:W-:Y:S01]  /*2690*/  FFMA.RM R36, R45, R2, 12582913 ;  /* 0x4b4000012d247423 */ /* 0x000fe20000004002 */
[----:B------:R-:W-:Y:S01]  /*26a0*/  FFMA.SAT R45, R31, R0, 0.5 ;  /* 0x3f0000001f2d7423 */ /* 0x000fe20000002000 */
[----:B------:R-:W-:Y:S01]  /*26b0*/  MUFU.EX2 R55, R55 ;  /* 0x0000003700377308 */ /* 0x000fe20000000800 */
[----:B------:R-:W-:Y:S01]  /*26c0*/  FFMA R27, R27, 1.925963033500011079e-08, R68 ;  /* 0x32a570601b1b7823 */ /* 0x000fe20000000044 */
        /* <DEDUP_REMOVED lines=9> */
[----:B------:R-:W-:-:S03]  /*2760*/  FFMA.SAT R29, R15, R0, 0.5 ;  /* 0x3f0000000f1d7423 */ /* 0x000fc60000002000 */
[----:B------:R-:W-:Y:S01]  /*2770*/  MUFU.EX2 R72, R51 ;  /* 0x0000003300487308 */ /* 0x000fe20000000800 */
[-C--:B------:R-:W-:Y:S01]  /*2780*/  FFMA.RM R0, R29, R2.reuse, 12582913 ;  /* 0x4b4000011d007423 */ /* 0x080fe20000004002 */
[----:B------:R-:W-:-:S03]  /*2790*/  FFMA.RM R2, R45, R2, 12582913 ;  /* 0x4b4000012d027423 */ /* 0x000fc60000004002 */
[C---:B------:R-:W-:Y:S01]  /*27a0*/  FADD R68, R0.reuse, -12583039 ;  /* 0xcb40007f00447421 */ /* 0x040fe20000000000 */
[----:B------:R-:W-:-:S03]  /*27b0*/  IMAD.SHL.U32 R0, R0, 0x800000, RZ ;  /* 0x0080000000007824 */ /* 0x000fc600078e00ff */
[----:B------:R-:W-:-:S04]  /*27c0*/  FFMA R68, R15, 1.4426950216293334961, -R68 ;  /* 0x3fb8aa3b0f447823 */ /* 0x000fc80000000844 */
[----:B------:R-:W-:Y:S01]  /*27d0*/  FFMA R45, R15, 1.925963033500011079e-08, R68 ;  /* 0x32a570600f2d7823 */ /* 0x000fe20000000044 */
[----:B------:R-:W-:-:S04]  /*27e0*/  FADD R68, R2, -12583039 ;  /* 0xcb40007f02447421 */ /* 0x000fc80000000000 */
[C---:B------:R-:W-:Y:S01]  /*27f0*/  FFMA R68, R31.reuse, 1.4426950216293334961, -R68 ;  /* 0x3fb8aa3b1f447823 */ /* 0x040fe20000000844 */
[----:B------:R-:W-:Y:S03]  /*2800*/  MUFU.EX2 R45, R45 ;  /* 0x0000002d002d7308 */ /* 0x000fe60000000800 */
[----:B------:R-:W-:Y:S01]  /*2810*/  FFMA R15, R31, 1.925963033500011079e-08, R68 ;  /* 0x32a570601f0f7823 */ /* 0x000fe20000000044 */
[----:B------:R-:W-:-:S04]  /*2820*/  FADD R68, RZ, R8 ;  /* 0x00000008ff447221 */ /* 0x000fc80000000000 */
[----:B------:R-:W-:Y:S01]  /*2830*/  FADD R29, R68, R7 ;  /* 0x00000007441d7221 */ /* 0x000fe20000000000 */
[----:B------:R1:W2:Y:S03]  /*2840*/  MUFU.EX2 R31, R30 ;  /* 0x0000001e001f7308 */ /* 0x0002a60000000800 */
        /* <DEDUP_REMOVED lines=9> */
[----:B------:R3:W4:Y:S02]  /*28e0*/  MUFU.EX2 R68, R27 ;  /* 0x0000001b00447308 */ /* 0x0007240000000800 */
[----:B-1----:R-:W-:-:S04]  /*28f0*/  FADD R30, R29, R20 ;  /* 0x000000141d1e7221 */ /* 0x002fc80000000000 */
[----:B------:R-:W-:Y:S01]  /*2900*/  FADD R29, R30, R21 ;  /* 0x000000151e1d7221 */ /* 0x000fe20000000000 */
[----:B--2---:R-:W-:Y:S01]  /*2910*/  FMUL R30, R12, R31 ;  /* 0x0000001f0c1e7220 */ /* 0x004fe20000400000 */
[----:B---3--:R-:W-:Y:S02]  /*2920*/  FMUL R27, R13, R70 ;  /* 0x000000460d1b7220 */ /* 0x008fe40000400000 */
[----:B------:R-:W-:Y:S01]  /*2930*/  FADD R12, R29, R26 ;  /* 0x0000001a1d0c7221 */ /* 0x000fe20000000000 */
[----:B------:R-:W-:Y:S01]  /*2940*/  FMUL R29, R14, R33 ;  /* 0x000000210e1d7220 */ /* 0x000fe20000400000 */
[----:B------:R-:W-:Y:S01]  /*2950*/  FMUL R33, R32, R55 ;  /* 0x0000003720217220 */ /* 0x000fe20000400000 */
[----:B------:R-:W1:Y:S01]  /*2960*/  MUFU.EX2 R14, R53 ;  /* 0x00000035000e7308 */ /* 0x000e620000000800 */
[----:B------:R-:W-:Y:S01]  /*2970*/  FADD R31, R12, R25 ;  /* 0x000000190c1f7221 */ /* 0x000fe20000000000 */
[----:B----4-:R-:W-:-:S03]  /*2980*/  FMUL R32, R3, R68 ;  /* 0x0000004403207220 */ /* 0x010fc60000400000 */
[----:B------:R-:W-:-:S04]  /*2990*/  FADD R12, R31, R24 ;  /* 0x000000181f0c7221 */ /* 0x000fc80000000000 */
[----:B------:R-:W-:-:S04]  /*29a0*/  FADD R31, R12, R23 ;  /* 0x000000170c1f7221 */ /* 0x000fc80000000000 */
[----:B------:R-:W-:-:S04]  /*29b0*/  FADD R31, R31, R22 ;  /* 0x000000161f1f7221 */ /* 0x000fc80000000000 */
[----:B------:R-:W-:Y:S01]  /*29c0*/  FADD R12, R31, R30 ;  /* 0x0000001e1f0c7221 */ /* 0x000fe20000000000 */
[----:B------:R-:W-:Y:S02]  /*29d0*/  SHF.L.U32 R31, R36, 0x17, RZ ;  /* 0x00000017241f7819 */ /* 0x000fe400000006ff */
[----:B------:R-:W2:Y:S01]  /*29e0*/  MUFU.EX2 R36, R15 ;  /* 0x0000000f00247308 */ /* 0x000ea20000000800 */
[----:B------:R-:W-:Y:S02]  /*29f0*/  FADD R13, R12, R29 ;  /* 0x0000001d0c0d7221 */ /* 0x000fe40000000000 */
[----:B-1----:R-:W-:Y:S02]  /*2a00*/  FMUL R31, R31, R14 ;  /* 0x0000000e1f1f7220 */ /* 0x002fe40000400000 */
[----:B------:R-:W-:Y:S01]  /*2a10*/  FADD R12, R13, R28 ;  /* 0x0000001c0d0c7221 */ /* 0x000fe20000000000 */
[----:B------:R-:W-:Y:S01]  /*2a20*/  SHF.L.U32 R13, R2, 0x17, RZ ;  /* 0x00000017020d7819 */ /* 0x000fe200000006ff */
[----:B------:R-:W-:-:S02]  /*2a30*/  FMUL R2, R0, R45 ;  /* 0x0000002d00027220 */ /* 0x000fc40000400000 */
        /* <DEDUP_REMOVED lines=18> */
.L_x_5928:
        /* <DEDUP_REMOVED lines=12> */
[----:B0-----:R-:W-:Y:S05]  /*2c20*/  CALL.REL.NOINC `($__internal_113_$__cuda_sm3x_div_rn_noftz_f32_slowpath) ;  /* 0x0000004000487944 */ /* 0x001fea0003c00000 */
[----:B------:R-:W-:-:S07]  /*2c30*/  MOV R12, R8 ;  /* 0x00000008000c7202 */ /* 0x000fce0000000f00 */
.L_x_5833:
[----:B------:R-:W-:Y:S05]  /*2c40*/  BSYNC.RECONVERGENT B2 ;  /* 0x0000000000027941 */ /* 0x000fea0003800200 */
.L_x_5832:
        /* <DEDUP_REMOVED lines=12> */
[----:B0-----:R-:W-:Y:S05]  /*2d10*/  CALL.REL.NOINC `($__internal_113_$__cuda_sm3x_div_rn_noftz_f32_slowpath) ;  /* 0x00000040000c7944 */ /* 0x001fea0003c00000 */
[----:B------:R-:W-:-:S07]  /*2d20*/  MOV R13, R8 ;  /* 0x00000008000d7202 */ /* 0x000fce0000000f00 */
.L_x_5835:
[----:B------:R-:W-:Y:S05]  /*2d30*/  BSYNC.RECONVERGENT B2 ;  /* 0x0000000000027941 */ /* 0x000fea0003800200 */
.L_x_5834:
        /* <DEDUP_REMOVED lines=14> */
.L_x_5837:
[----:B------:R-:W-:Y:S05]  /*2e20*/  BSYNC.RECONVERGENT B2 ;  /* 0x0000000000027941 */ /* 0x000fea0003800200 */
.L_x_5836:
        /* <DEDUP_REMOVED lines=14> */
.L_x_5839:
[----:B------:R-:W-:Y:S05]  /*2f10*/  BSYNC.RECONVERGENT B2 ;  /* 0x0000000000027941 */ /* 0x000fea0003800200 */
.L_x_5838:
        /* <DEDUP_REMOVED lines=14> */
.L_x_5841:
[----:B------:R-:W-:Y:S05]  /*3000*/  BSYNC.RECONVERGENT B2 ;  /* 0x0000000000027941 */ /* 0x000fea0003800200 */
.L_x_5840:
        /* <DEDUP_REMOVED lines=12> */
[----:B0-----:R-:W-:Y:S05]  /*30d0*/  CALL.REL.NOINC `($__internal_113_$__cuda_sm3x_div_rn_noftz_f32_slowpath) ;  /* 0x0000003c001c7944 */ /* 0x001fea0003c00000 */
[----:B------:R-:W-:-:S07]  /*30e0*/  MOV R7, R8 ;  /* 0x0000000800077202 */ /* 0x000fce0000000f00 */
.L_x_5843:
[----:B------:R-:W-:Y:S05]  /*30f0*/  BSYNC.RECONVERGENT B2 ;  /* 0x0000000000027941 */ /* 0x000fea0003800200 */
.L_x_5842:
        /* <DEDUP_REMOVED lines=14> */
.L_x_5845:
[----:B------:R-:W-:Y:S05]  /*31e0*/  BSYNC.RECONVERGENT B2 ;  /* 0x0000000000027941 */ /* 0x000fea0003800200 */
.L_x_5844:
        /* <DEDUP_REMOVED lines=14> */
.L_x_5847:
[----:B------:R-:W-:Y:S05]  /*32d0*/  BSYNC.RECONVERGENT B2 ;  /* 0x0000000000027941 */ /* 0x000fea0003800200 */
.L_x_5846:
        /* <DEDUP_REMOVED lines=14> */
.L_x_5849:
[----:B------:R-:W-:Y:S05]  /*33c0*/  BSYNC.RECONVERGENT B2 ;  /* 0x0000000000027941 */ /* 0x000fea0003800200 */
.L_x_5848:
        /* <DEDUP_REMOVED lines=14> */
.L_x_5851:
[----:B------:R-:W-:Y:S05]  /*34b0*/  BSYNC.RECONVERGENT B2 ;  /* 0x0000000000027941 */ /* 0x000fea0003800200 */
.L_x_5850:
        /* <DEDUP_REMOVED lines=14> */
.L_x_5853:
[----:B------:R-:W-:Y:S05]  /*35a0*/  BSYNC.RECONVERGENT B2 ;  /* 0x0000000000027941 */ /* 0x000fea0003800200 */
.L_x_5852:
        /* <DEDUP_REMOVED lines=12> */
[----:B0-----:R-:W-:Y:S05]  /*3670*/  CALL.REL.NOINC `($__internal_113_$__cuda_sm3x_div_rn_noftz_f32_slowpath) ;  /* 0x0000003400b47944 */ /* 0x001fea0003c00000 */
[----:B------:R-:W-:-:S07]  /*3680*/  MOV R17, R8 ;  /* 0x0000000800117202 */ /* 0x000fce0000000f00 */
.L_x_5855:
[----:B------:R-:W-:Y:S05]  /*3690*/  BSYNC.RECONVERGENT B2 ;  /* 0x0000000000027941 */ /* 0x000fea0003800200 */
.L_x_5854:
        /* <DEDUP_REMOVED lines=14> */
.L_x_5857:
[----:B------:R-:W-:Y:S05]  /*3780*/  BSYNC.RECONVERGENT B2 ;  /* 0x0000000000027941 */ /* 0x000fea0003800200 */
.L_x_5856:
        /* <DEDUP_REMOVED lines=14> */
.L_x_5859:
[----:B------:R-:W-:Y:S05]  /*3870*/  BSYNC.RECONVERGENT B2 ;  /* 0x0000000000027941 */ /* 0x000fea0003800200 */
.L_x_5858:
        /* <DEDUP_REMOVED lines=14> */
.L_x_5861:
[----:B------:R-:W-:Y:S05]  /*3960*/  BSYNC.RECONVERGENT B2 ;  /* 0x0000000000027941 */ /* 0x000fea0003800200 */
.L_x_5860:
        /* <DEDUP_REMOVED lines=14> */
.L_x_5863:
[----:B------:R-:W-:Y:S05]  /*3a50*/  BSYNC.RECONVERGENT B2 ;  /* 0x0000000000027941 */ /* 0x000fea0003800200 */
.L_x_5862:
        /* <DEDUP_REMOVED lines=13> */
[----:B------:R-:W-:-:S07]  /*3b30*/  IMAD.MOV.U32 R24, RZ, RZ, R8 ;  /* 0x000000ffff187224 */ /* 0x000fce00078e0008 */
.L_x_5865:
[----:B------:R-:W-:Y:S05]  /*3b40*/  BSYNC.RECONVERGENT B2 ;  /* 0x0000000000027941 */ /* 0x000fea0003800200 */
.L_x_5864:
        /* <DEDUP_REMOVED lines=14> */
.L_x_5867:
[----:B------:R-:W-:Y:S05]  /*3c30*/  BSYNC.RECONVERGENT B2 ;  /* 0x0000000000027941 */ /* 0x000fea0003800200 */
.L_x_5866:
        /* <DEDUP_REMOVED lines=14> */
.L_x_5869:
[----:B------:R-:W-:Y:S05]  /*3d20*/  BSYNC.RECONVERGENT B2 ;  /* 0x0000000000027941 */ /* 0x000fea0003800200 */
.L_x_5868:
        /* <DEDUP_REMOVED lines=14> */
.L_x_5871:
[----:B------:R-:W-:Y:S05]  /*3e10*/  BSYNC.RECONVERGENT B2 ;  /* 0x0000000000027941 */ /* 0x000fea0003800200 */
.L_x_5870:
        /* <DEDUP_REMOVED lines=14> */
.L_x_5873:
[----:B------:R-:W-:Y:S05]  /*3f00*/  BSYNC.RECONVERGENT B2 ;  /* 0x0000000000027941 */ /* 0x000fea0003800200 */
.L_x_5872:
        /* <DEDUP_REMOVED lines=14> */
.L_x_5875:
[----:B------:R-:W-:Y:S05]  /*3ff0*/  BSYNC.RECONVERGENT B2 ;  /* 0x0000000000027941 */ /* 0x000fea0003800200 */
.L_x_5874:
        /* <DEDUP_REMOVED lines=14> */
.L_x_5877:
[----:B------:R-:W-:Y:S05]  /*40e0*/  BSYNC.RECONVERGENT B2 ;  /* 0x0000000000027941 */ /* 0x000fea0003800200 */
.L_x_5876:
        /* <DEDUP_REMOVED lines=14> */
.L_x_5879:
[----:B------:R-:W-:Y:S05]  /*41d0*/  BSYNC.RECONVERGENT B2 ;  /* 0x0000000000027941 */ /* 0x000fea0003800200 */
.L_x_5878:
        /* <DEDUP_REMOVED lines=14> */
.L_x_5881:
[----:B------:R-:W-:Y:S05]  /*42c0*/  BSYNC.RECONVERGENT B2 ;  /* 0x0000000000027941 */ /* 0x000fea0003800200 */
.L_x_5880:
        /* <DEDUP_REMOVED lines=14> */
.L_x_5883:
[----:B------:R-:W-:Y:S05]  /*43b0*/  BSYNC.RECONVERGENT B2 ;  /* 0x0000000000027941 */ /* 0x000fea0003800200 */
.L_x_5882:
        /* <DEDUP_REMOVED lines=14> */
.L_x_5885:
[----:B------:R-:W-:Y:S05]  /*44a0*/  BSYNC.RECONVERGENT B2 ;  /* 0x0000000000027941 */ /* 0x000fea0003800200 */
.L_x_5884:
        /* <DEDUP_REMOVED lines=14> */
.L_x_5887:
[----:B------:R-:W-:Y:S05]  /*4590*/  BSYNC.RECONVERGENT B2 ;  /* 0x0000000000027941 */ /* 0x000fea0003800200 */
.L_x_5886:
[----:B------:R-:W1:Y:S01]  /*45a0*/  LDC.64 R2, c[0x0][0x3a8] ;  /* 0x0000ea00ff027b82 */ /* 0x000e620000000a00 */
[----:B------:R-:W-:Y:S01]  /*45b0*/  ISETP.NE.AND P1, PT, R43, RZ, PT ;  /* 0x000000ff2b00720c */ /* 0x000fe20003f25270 */
[----:B------:R-:W-:Y:S01]  /*45c0*/  BSSY.RECONVERGENT B0, `(.L_x_5888) ;  /* 0x0000015000007945 */ /* 0x000fe20003800200 */
[-C--:B-1----:R-:W-:Y:S02]  /*45d0*/  ISETP.GE.U32.AND P0, PT, R62, R2.reuse, PT ;  /* 0x000000023e00720c */ /* 0x082fe40003f06070 */
[-C--:B------:R-:W-:Y:S02]  /*45e0*/  ISETP.GE.U32.AND P3, PT, R60, R2.reuse, PT ;  /* 0x000000023c00720c */ /* 0x080fe40003f66070 */
[----:B------:R-:W-:Y:S02]  /*45f0*/  ISETP.GE.U32.AND P2, PT, R58, R2, PT ;  /* 0x000000023a00720c */ /* 0x000fe40003f46070 */
[----:B------:R-:W-:-:S05]  /*4600*/  ISETP.GE.AND.EX P0, PT, RZ, R3, PT, P0 ;  /* 0x00000003ff00720c */ /* 0x000fca0003f06300 */
[----:B------:R-:W-:Y:S08]  /*4610*/  @P1 BRA `(.L_x_5889) ;  /* 0x00000000003c1947 */ /* 0x000ff00003800000 */
[----:B------:R-:W-:Y:S02]  /*4620*/  HFMA2 R67, -RZ, RZ, 0, 0 ;  /* 0x00000000ff437431 */ /* 0x000fe400000001ff */
[----:B------:R-:W-:Y:S01]  /*4630*/  IMAD R15, R41, UR38, RZ ;  /* 0x00000026290f7c24 */ /* 0x000fe2000f8e02ff */
[----:B------:R-:W-:Y:S02]  /*4640*/  R2UR UR4, R34 ;  /* 0x00000000220472ca */ /* 0x000fe400000e0000 */
[----:B------:R-:W-:Y:S01]  /*4650*/  R2UR UR5, R35 ;  /* 0x00000000230572ca */ /* 0x000fe200000e0000 */
[C---:B------:R-:W-:Y:S02]  /*4660*/  IMAD R15, R64.reuse, UR39, R15 ;  /* 0x00000027400f7c24 */ /* 0x040fe4000f8e020f */
[----:B------:R-:W-:-:S04]  /*4670*/  IMAD.WIDE.U32 R8, R64, UR38, R66 ;  /* 0x0000002640087c25 */ /* 0x000fc8000f8e0042 */
[----:B------:R-:W-:-:S05]  /*4680*/  IMAD.IADD R9, R9, 0x1, R15 ;  /* 0x0000000109097824 */ /* 0x000fca00078e020f */
        /* <DEDUP_REMOVED lines=8> */
.L_x_5889:
[----:B------:R-:W-:Y:S05]  /*4710*/  BSYNC.RECONVERGENT B0 ;  /* 0x0000000000007941 */ /* 0x000fea0003800200 */
.L_x_5888:
[----:B------:R-:W-:Y:S04]  /*4720*/  BSSY.RECONVERGENT B0, `(.L_x_5890) ;  /* 0x0000011000007945 */ /* 0x000fe80003800200 */
[----:B------:R-:W-:Y:S05]  /*4730*/  @P0 BRA `(.L_x_5891) ;  /* 0x00000000003c0947 */ /* 0x000fea0003800000 */
[----:B------:R-:W-:Y:S01]  /*4740*/  MOV R63, RZ ;  /* 0x000000ff003f7202 */ /* 0x000fe20000000f00 */
[----:B-1----:R-:W-:Y:S01]  /*4750*/  IMAD R13, R41, UR38, RZ ;  /* 0x00000026290d7c24 */ /* 0x002fe2000f8e02ff */
[----:B------:R-:W-:Y:S02]  /*4760*/  R2UR UR4, R34 ;  /* 0x00000000220472ca */ /* 0x000fe400000e0000 */
[----:B------:R-:W-:Y:S01]  /*4770*/  R2UR UR5, R35 ;  /* 0x00000000230572ca */ /* 0x000fe200000e0000 */
[----:B------:R-:W-:-:S04]  /*4780*/  IMAD.WIDE.U32 R8, R64, UR38, R62 ;  /* 0x0000002640087c25 */ /* 0x000fc8000f8e003e */
        /* <DEDUP_REMOVED lines=10> */
.L_x_5891:
[----:B------:R-:W-:Y:S05]  /*4830*/  BSYNC.RECONVERGENT B0 ;  /* 0x0000000000007941 */ /* 0x000fea0003800200 */
.L_x_5890:
        /* <DEDUP_REMOVED lines=13> */
[----:B-1----:R-:W-:Y:S01]  /*4910*/  IMAD R13, R41, UR38, RZ ;  /* 0x00000026290d7c24 */ /* 0x002fe2000f8e02ff */
[----:B------:R-:W-:Y:S02]  /*4920*/  R2UR UR4, R34 ;  /* 0x00000000220472ca */ /* 0x000fe400000e0000 */
[----:B------:R-:W-:Y:S01]  /*4930*/  R2UR UR5, R35 ;  /* 0x00000000230572ca */ /* 0x000fe200000e0000 */
[C---:B------:R-:W-:Y:S02]  /*4940*/  IMAD R13, R64.reuse, UR39, R13 ;  /* 0x00000027400d7c24 */ /* 0x040fe4000f8e020d */
        /* <DEDUP_REMOVED lines=10> */
.L_x_5893:
[----:B------:R-:W-:Y:S05]  /*49f0*/  BSYNC.RECONVERGENT B0 ;  /* 0x0000000000007941 */ /* 0x000fea0003800200 */
.L_x_5892:
[----:B------:R-:W-:Y:S04]  /*4a00*/  BSSY.RECONVERGENT B0, `(.L_x_5894) ;  /* 0x0000011000007945 */ /* 0x000fe80003800200 */
[----:B------:R-:W-:Y:S05]  /*4a10*/  @P2 BRA `(.L_x_5895) ;  /* 0x00000000003c2947 */ /* 0x000fea0003800000 */
[----:B------:R-:W-:Y:S01]  /*4a20*/  MOV R59, RZ ;  /* 0x000000ff003b7202 */ /* 0x000fe20000000f00 */
[----:B-123--:R-:W-:Y:S01]  /*4a30*/  IMAD R9, R41, UR38, RZ ;  /* 0x0000002629097c24 */ /* 0x00efe2000f8e02ff */
        /* <DEDUP_REMOVED lines=13> */
.L_x_5895:
[----:B------:R-:W-:Y:S05]  /*4b10*/  BSYNC.RECONVERGENT B0 ;  /* 0x0000000000007941 */ /* 0x000fea0003800200 */
.L_x_5894:
[----:B------:R-:W-:Y:S04]  /*4b20*/  BSSY.RECONVERGENT B0, `(.L_x_5896) ;  /* 0x0000011000007945 */ /* 0x000fe80003800200 */
[----:B------:R-:W-:Y:S05]  /*4b30*/  @P4 BRA `(.L_x_5897) ;  /* 0x00000000003c4947 */ /* 0x000fea0003800000 */
[----:B------:R-:W-:Y:S02]  /*4b40*/  HFMA2 R57, -RZ, RZ, 0, 0 ;  /* 0x00000000ff397431 */ /* 0x000fe400000001ff */
[----:B---34-:R-:W-:Y:S01]  /*4b50*/  IMAD R7, R41, UR38, RZ ;  /* 0x0000002629077c24 */ /* 0x018fe2000f8e02ff */
[----:B------:R-:W-:Y:S02]  /*4b60*/  R2UR UR4, R34 ;  /* 0x00000000220472ca */ /* 0x000fe400000e0000 */
[----:B------:R-:W-:Y:S01]  /*4b70*/  R2UR UR5, R35 ;  /* 0x00000000230572ca */ /* 0x000fe200000e0000 */
[C---:B------:R-:W-:Y:S02]  /*4b80*/  IMAD R7, R64.reuse, UR39, R7 ;  /* 0x0000002740077c24 */ /* 0x040fe4000f8e0207 */
[----:B------:R-:W-:-:S05]  /*4b90*/  IMAD.WIDE.U32 R4, R64, UR38, R56 ;  /* 0x0000002640047c25 */ /* 0x000fca000f8e0038 */
[----:B------:R-:W-:-:S04]  /*4ba0*/  IADD3 R5, PT, PT, R7, R5, RZ ;  /* 0x0000000507057210 */ /* 0x000fc80007ffe0ff */
[----:B------:R-:W-:-:S04]  /*4bb0*/  LEA.HI R0, P2, R5, R4, RZ, 0x1 ;  /* 0x0000000405007211 */ /* 0x000fc800078508ff */
[----:B------:R-:W-:Y:S01]  /*4bc0*/  SHF.L.U32 R4, R0, 0x2, RZ ;  /* 0x0000000200047819 */ /* 0x000fe200000006ff */
[----:B------:R-:W-:-:S03]  /*4bd0*/  IMAD.X R5, RZ, RZ, R5, P2 ;  /* 0x000000ffff057224 */ /* 0x000fc600010e0605 */
[----:B------:R-:W-:Y:S02]  /*4be0*/  LOP3.LUT R4, R4, 0xfffffff8, RZ, 0xc0, !PT ;  /* 0xfffffff804047812 */ /* 0x000fe400078ec0ff */
[----:B------:R-:W-:Y:S02]  /*4bf0*/  SHF.L.U64.HI R0, R0, 0x2, R5 ;  /* 0x0000000200007819 */ /* 0x000fe40000010205 */
[----:B------:R-:W-:-:S04]  /*4c00*/  IADD3 R4, P2, PT, R4, UR36, RZ ;  /* 0x0000002404047c10 */ /* 0x000fc8000ff5e0ff */
[----:B------:R-:W-:-:S05]  /*4c10*/  IADD3.X R5, PT, PT, R0, UR37, RZ, P2, !PT ;  /* 0x0000002500057c10 */ /* 0x000fca00097fe4ff */
[----:B------:R3:W-:Y:S04]  /*4c20*/  STG.E.64 desc[UR4][R4.64], R10 ;  /* 0x0000000a04007986 */ /* 0x0007e8000c101b04 */
.L_x_5897:
[----:B------:R-:W-:Y:S05]  /*4c30*/  BSYNC.RECONVERGENT B0 ;  /* 0x0000000000007941 */ /* 0x000fea0003800200 */
.L_x_5896:
[----:B------:R-:W-:Y:S04]  /*4c40*/  BSSY.RECONVERGENT B0, `(.L_x_5898) ;  /* 0x0000011000007945 */ /* 0x000fe80003800200 */
[----:B------:R-:W-:Y:S05]  /*4c50*/  @P5 BRA `(.L_x_5899) ;  /* 0x00000000003c5947 */ /* 0x000fea0003800000 */
[----:B------:R-:W-:Y:S01]  /*4c60*/  MOV R55, RZ ;  /* 0x000000ff00377202 */ /* 0x000fe20000000f00 */
[----:B---34-:R-:W-:Y:S01]  /*4c70*/  IMAD R7, R41, UR38, RZ ;  /* 0x0000002629077c24 */ /* 0x018fe2000f8e02ff */
        /* <DEDUP_REMOVED lines=13> */
.L_x_5899:
[----:B------:R-:W-:Y:S05]  /*4d50*/  BSYNC.RECONVERGENT B0 ;  /* 0x0000000000007941 */ /* 0x000fea0003800200 */
.L_x_5898:
        /* <DEDUP_REMOVED lines=17> */
.L_x_5901:
[----:B------:R-:W-:Y:S05]  /*4e70*/  BSYNC.RECONVERGENT B0 ;  /* 0x0000000000007941 */ /* 0x000fea0003800200 */
.L_x_5900:
        /* <DEDUP_REMOVED lines=29> */
.L_x_5903:
[----:B------:R-:W-:Y:S05]  /*5050*/  BSYNC.RECONVERGENT B0 ;  /* 0x0000000000007941 */ /* 0x000fea0003800200 */
.L_x_5902:
        /* <DEDUP_REMOVED lines=17> */
.L_x_5905:
[----:B------:R-:W-:Y:S05]  /*5170*/  BSYNC.RECONVERGENT B0 ;  /* 0x0000000000007941 */ /* 0x000fea0003800200 */
.L_x_5904:
[----:B------:R-:W-:Y:S04]  /*5180*/  BSSY.RECONVERGENT B0, `(.L_x_5906) ;  /* 0x0000011000007945 */ /* 0x000fe80003800200 */
[----:B------:R-:W-:Y:S05]  /*5190*/  @P2 BRA `(.L_x_5907) ;  /* 0x00000000003c2947 */ /* 0x000fea0003800000 */
[----:B------:R-:W-:Y:S01]  /*51a0*/  MOV R47, RZ ;  /* 0x000000ff002f7202 */ /* 0x000fe20000000f00 */
[----:B---34-:R-:W-:Y:S01]  /*51b0*/  IMAD R5, R41, UR38, RZ ;  /* 0x0000002629057c24 */ /* 0x018fe2000f8e02ff */
[----:B------:R-:W-:Y:S02]  /*51c0*/  R2UR UR4, R34 ;  /* 0x00000000220472ca */ /* 0x000fe400000e0000 */
[----:B------:R-:W-:Y:S01]  /*51d0*/  R2UR UR5, R35 ;  /* 0x00000000230572ca */ /* 0x000fe200000e0000 */
[----:B------:R-:W-:-:S04]  /*51e0*/  IMAD.WIDE.U32 R2, R64, UR38, R46 ;  /* 0x0000002640027c25 */ /* 0x000fc8000f8e002e */
[----:B------:R-:W-:-:S04]  /*51f0*/  IMAD R5, R64, UR39, R5 ;  /* 0x0000002740057c24 */ /* 0x000fc8000f8e0205 */
        /* <DEDUP_REMOVED lines=9> */
.L_x_5907:
[----:B------:R-:W-:Y:S05]  /*5290*/  BSYNC.RECONVERGENT B0 ;  /* 0x0000000000007941 */ /* 0x000fea0003800200 */
.L_x_5906:
        /* <DEDUP_REMOVED lines=17> */
.L_x_5909:
[----:B------:R-:W-:Y:S05]  /*53b0*/  BSYNC.RECONVERGENT B0 ;  /* 0x0000000000007941 */ /* 0x000fea0003800200 */
.L_x_5908:
        /* <DEDUP_REMOVED lines=17> */
.L_x_5911:
[----:B------:R-:W-:Y:S05]  /*54d0*/  BSYNC.RECONVERGENT B0 ;  /* 0x0000000000007941 */ /* 0x000fea0003800200 */
.L_x_5910:
[----:B------:R-:W-:Y:S04]  /*54e0*/  BSSY.RECONVERGENT B0, `(.L_x_5912) ;  /* 0x0000012000007945 */ /* 0x000fe80003800200 */
[----:B------:R-:W-:Y:S05]  /*54f0*/  @P5 BRA `(.L_x_5913) ;  /* 0x0000000000405947 */ /* 0x000fea0003800000 */
[----:B---3--:R-:W-:Y:S01]  /*5500*/  HFMA2 R3, -RZ, RZ, 0, 0 ;  /* 0x00000000ff037431 */ /* 0x008fe200000001ff */
[----:B------:R-:W-:Y:S01]  /*5510*/  MOV R2, R40 ;  /* 0x0000002800027202 */ /* 0x000fe20000000f00 */
[----:B----4-:R-:W-:Y:S01]  /*5520*/  IMAD R5, R41, UR38, RZ ;  /* 0x0000002629057c24 */ /* 0x010fe2000f8e02ff */
        /* <DEDUP_REMOVED lines=13> */
.L_x_5913:
[----:B------:R-:W-:Y:S05]  /*5600*/  BSYNC.RECONVERGENT B0 ;  /* 0x0000000000007941 */ /* 0x000fea0003800200 */
.L_x_5912:
        /* <DEDUP_REMOVED lines=18> */
.L_x_5915:
[----:B------:R-:W-:Y:S05]  /*5730*/  BSYNC.RECONVERGENT B0 ;  /* 0x0000000000007941 */ /* 0x000fea0003800200 */
.L_x_5914:
[----:B------:R-:W-:-:S04]  /*5740*/  IADD3 R64, P0, PT, R39, R64, RZ ;  /* 0x0000004027407210 */ /* 0x000fc80007f1e0ff */
[----:B------:R-:W-:Y:S02]  /*5750*/  LEA.HI.X.SX32 R41, R39, R41, 0x1, P0 ;  /* 0x0000002927297211 */ /* 0x000fe400000f0eff */
[----:B------:R-:W-:-:S04]  /*5760*/  ISETP.GE.U32.AND P0, PT, R64, UR42, PT ;  /* 0x0000002a40007c0c */ /* 0x000fc8000bf06070 */
[----:B------:R-:W-:-:S13]  /*5770*/  ISETP.GE.AND.EX P0, PT, R41, UR43, PT, P0 ;  /* 0x0000002b29007c0c */ /* 0x000fda000bf06300 */
[----:B------:R-:W-:Y:S05]  /*5780*/  @!P0 BRA `(.L_x_5916) ;  /* 0xffffffa800e88947 */ /* 0x000fea000383ffff */
[----:B------:R-:W-:Y:S05]  /*5790*/  EXIT ;  /* 0x000000000000794d */ /* 0x000fea0003800000 */
.L_x_5831:
[----:B------:R-:W-:Y:S01]  /*57a0*/  HFMA2 R11, -RZ, RZ, 0, 1.847743988037109375e-06 ;  /* 0x0000001fff0b7431 */ /* 0x000fe200000001ff */
[----:B------:R-:W-:Y:S01]  /*57b0*/  BSSY B0, `(.L_x_5917) ;  /* 0x0000006000007945 */ /* 0x000fe20003800000 */
[----:B------:R-:W-:Y:S02]  /*57c0*/  MOV R12, 0x10 ;  /* 0x00000010000c7802 */ /* 0x000fe40000000f00 */
[----:B------:R-:W-:-:S07]  /*57d0*/  MOV R15, 0xffffffff ;  /* 0xffffffff000f7802 */ /* 0x000fce0000000f00 */
[----:B0-----:R-:W-:Y:S05]  /*57e0*/  WARPSYNC.COLLECTIVE R15, `(.L_x_5918) ;  /* 0x000000000f087348 */ /* 0x001fea0003c00000 */
[----:B------:R1:W2:Y:S02]  /*57f0*/  SHFL.BFLY P6, R14, R13, R12, R11 ;  /* 0x0c00000c0d0e7389 */ /* 0x0002a400000c000b */
[----:B012---:R-:W-:Y:S05]  /*5800*/  ENDCOLLECTIVE ;  /* 0x000000000000791b */ /* 0x007fea0003800000 */
.L_x_5918:
[----:B------:R-:W-:Y:S05]  /*5810*/  BSYNC B0 ;  /* 0x0000000000007941 */ /* 0x000fea0003800000 */
.L_x_5917:
        /* <DEDUP_REMOVED lines=9> */
.L_x_5919:
[----:B------:R-:W-:Y:S01]  /*58b0*/  HFMA2 R12, -RZ, RZ, 0, 2.384185791015625e-07 ;  /* 0x00000004ff0c7431 */ /* 0x000fe200000001ff */
[----:B------:R-:W-:-:S04]  /*58c0*/  FMNMX R0, R13, R14, !PT ;  /* 0x0000000e0d007209 */ /* 0x000fc80007800000 */
[----:B------:R-:W-:-:S07]  /*58d0*/  MOV R13, R0 ;  /* 0x00000000000d7202 */ /* 0x000fce0000000f00 */
[----:B------:R-:W-:Y:S05]  /*58e0*/  WARPSYNC.COLLECTIVE R15, `(.L_x_5920) ;  /* 0x000000000f087348 */ /* 0x000fea0003c00000 */
[----:B------:R0:W1:Y:S02]  /*58f0*/  SHFL.BFLY P6, R14, R13, R12, R11 ;  /* 0x0c00000c0d0e7389 */ /* 0x00006400000c000b */
[----:B01----:R-:W-:Y:S05]  /*5900*/  ENDCOLLECTIVE ;  /* 0x000000000000791b */ /* 0x003fea0003800000 */
.L_x_5920:
[----:B------:R-:W-:Y:S01]  /*5910*/  HFMA2 R12, -RZ, RZ, 0, 1.1920928955078125e-07 ;  /* 0x00000002ff0c7431 */ /* 0x000fe200000001ff */
[----:B------:R-:W-:-:S04]  /*5920*/  FMNMX R2, R0, R14, !PT ;  /* 0x0000000e00027209 */ /* 0x000fc80007800000 */
[----:B------:R-:W-:-:S07]  /*5930*/  MOV R13, R2 ;  /* 0x00000002000d7202 */ /* 0x000fce0000000f00 */
[----:B------:R-:W-:Y:S05]  /*5940*/  WARPSYNC.COLLECTIVE R15, `(.L_x_5921) ;  /* 0x000000000f087348 */ /* 0x000fea0003c00000 */
[----:B------:R0:W1:Y:S02]  /*5950*/  SHFL.BFLY P6, R14, R13, R12, R11 ;  /* 0x0c00000c0d0e7389 */ /* 0x00006400000c000b */
[----:B01----:R-:W-:Y:S05]  /*5960*/  ENDCOLLECTIVE ;  /* 0x000000000000791b */ /* 0x003fea0003800000 */
.L_x_5921:
[----:B------:R-:W-:Y:S01]  /*5970*/  HFMA2 R12, -RZ, RZ, 0, 5.9604644775390625e-08 ;  /* 0x00000001ff0c7431 */ /* 0x000fe200000001ff */
[----:B------:R-:W-:-:S04]  /*5980*/  FMNMX R3, R2, R14, !PT ;  /* 0x0000000e02037209 */ /* 0x000fc80007800000 */
[----:B------:R-:W-:-:S07]  /*5990*/  MOV R13, R3 ;  /* 0x00000003000d7202 */ /* 0x000fce0000000f00 */
[----:B------:R-:W-:Y:S05]  /*59a0*/  WARPSYNC.COLLECTIVE R15, `(.L_x_5922) ;  /* 0x000000000f087348 */ /* 0x000fea0003c00000 */
[----:B------:R0:W1:Y:S02]  /*59b0*/  SHFL.BFLY P6, R14, R13, R12, R11 ;  /* 0x0c00000c0d0e7389 */ /* 0x00006400000c000b */
[----:B01----:R-:W-:Y:S05]  /*59c0*/  ENDCOLLECTIVE ;  /* 0x000000000000791b */ /* 0x003fea0003800000 */
.L_x_5922:
[----:B------:R-:W-:-:S05]  /*59d0*/  FMNMX R45, R3, R14, !PT ;  /* 0x0000000e032d7209 */ /* 0x000fca0007800000 */
        /* <DEDUP_REMOVED lines=36> */
[----:B------:R-:W-:-:S04]  /*5c20*/  FFMA.SAT R6, R69, R70, 0.5 ;  /* 0x3f00000045067423 */ /* 0x000fc80000002046 */
[----:B------:R-:W-:-:S04]  /*5c30*/  FFMA.RM R6, R6, R71, 12582913 ;  /* 0x4b40000106067423 */ /* 0x000fc80000004047 */
[C---:B------:R-:W-:Y:S01]  /*5c40*/  FADD R16, R6.reuse, -12583039 ;  /* 0xcb40007f06107421 */ /* 0x040fe20000000000 */
[----:B------:R-:W-:-:S03]  /*5c50*/  IMAD.SHL.U32 R6, R6, 0x800000, RZ ;  /* 0x0080000006067824 */ /* 0x000fc600078e00ff */
        /* <DEDUP_REMOVED lines=23> */
[----:B------:R-:W-:-:S04]  /*5dd0*/  FFMA R2, R2, 1.925963033500011079e-08, R9 ;  /* 0x32a5706002027823 */ /* 0x000fc80000000009 */
        /* <DEDUP_REMOVED lines=191> */
[----:B------:R-:W-:Y:S02]  /*69d0*/  FFMA R0, R45, 1.4426950216293334961, -R0 ;  /* 0x3fb8aa3b2d007823 */ /* 0x000fe40000000800 */
[----:B------:R-:W-:Y:S02]  /*69e0*/  FADD R12, R11, R16 ;  /* 0x000000100b0c7221 */ /* 0x000fe40000000000 */
[----:B------:R-:W-:-:S02]  /*69f0*/  FFMA R45, R45, 1.925963033500011079e-08, R0 ;  /* 0x32a570602d2d7823 */ /* 0x000fc40000000000 */
[----:B------:R-:W-:Y:S01]  /*6a00*/  FADD R11, R12, R17 ;  /* 0x000000110c0b7221 */ /* 0x000fe20000000000 */
[----:B------:R-:W-:-:S03]  /*6a10*/  SHF.L.U32 R0, R70, 0x17, RZ ;  /* 0x0000001746007819 */ /* 0x000fc600000006ff */
        /* <DEDUP_REMOVED lines=26> */
.L_x_5923:
[----:B------:R-:W-:Y:S02]  /*6bc0*/  HFMA2 R12, -RZ, RZ, 0, 4.76837158203125e-07 ;  /* 0x00000008ff0c7431 */ /* 0x000fe400000001ff */
[----:B------:R-:W-:-:S05]  /*6bd0*/  FADD R36, R13, R14 ;  /* 0x0000000e0d247221 */ /* 0x000fca0000000000 */
[----:B------:R-:W-:-:S07]  /*6be0*/  MOV R13, R36 ;  /* 0x00000024000d7202 */ /* 0x000fce0000000f00 */
[----:B------:R-:W-:Y:S05]  /*6bf0*/  WARPSYNC.COLLECTIVE R15, `(.L_x_5924) ;  /* 0x000000000f087348 */ /* 0x000fea0003c00000 */
[----:B------:R0:W1:Y:S02]  /*6c00*/  SHFL.BFLY P6, R14, R13, R12, R11 ;  /* 0x0c00000c0d0e7389 */ /* 0x00006400000c000b */
[----:B01----:R-:W-:Y:S05]  /*6c10*/  ENDCOLLECTIVE ;  /* 0x000000000000791b */ /* 0x003fea0003800000 */
.L_x_5924:
[----:B------:R-:W-:Y:S02]  /*6c20*/  HFMA2 R12, -RZ, RZ, 0, 2.384185791015625e-07 ;  /* 0x00000004ff0c7431 */ /* 0x000fe400000001ff */
[----:B------:R-:W-:-:S05]  /*6c30*/  FADD R37, R36, R14 ;  /* 0x0000000e24257221 */ /* 0x000fca0000000000 */
[----:B------:R-:W-:-:S07]  /*6c40*/  MOV R13, R37 ;  /* 0x00000025000d7202 */ /* 0x000fce0000000f00 */
[----:B------:R-:W-:Y:S05]  /*6c50*/  WARPSYNC.COLLECTIVE R15, `(.L_x_5925) ;  /* 0x000000000f087348 */ /* 0x000fea0003c00000 */
[----:B------:R0:W1:Y:S02]  /*6c60*/  SHFL.BFLY P6, R14, R13, R12, R11 ;  /* 0x0c00000c0d0e7389 */ /* 0x00006400000c000b */
[----:B01----:R-:W-:Y:S05]  /*6c70*/  ENDCOLLECTIVE ;  /* 0x000000000000791b */ /* 0x003fea0003800000 */
.L_x_5925:
[----:B------:R-:W-:Y:S02]  /*6c80*/  HFMA2 R12, -RZ, RZ, 0, 1.1920928955078125e-07 ;  /* 0x00000002ff0c7431 */ /* 0x000fe400000001ff */
[----:B------:R-:W-:-:S05]  /*6c90*/  FADD R45, R37, R14 ;  /* 0x0000000e252d7221 */ /* 0x000fca0000000000 */
[----:B------:R-:W-:-:S07]  /*6ca0*/  MOV R13, R45 ;  /* 0x0000002d000d7202 */ /* 0x000fce0000000f00 */
[----:B------:R-:W-:Y:S05]  /*6cb0*/  WARPSYNC.COLLECTIVE R15, `(.L_x_5926) ;  /* 0x000000000f087348 */ /* 0x000fea0003c00000 */
[----:B------:R0:W1:Y:S02]  /*6cc0*/  SHFL.BFLY P6, R14, R13, R12, R11 ;  /* 0x0c00000c0d0e7389 */ /* 0x00006400000c000b */
[----:B01----:R-:W-:Y:S05]  /*6cd0*/  ENDCOLLECTIVE ;  /* 0x000000000000791b */ /* 0x003fea0003800000 */
.L_x_5926:
[----:B------:R-:W-:Y:S01]  /*6ce0*/  MOV R12, 0x1 ;  /* 0x00000001000c7802 */ /* 0x000fe20000000f00 */
[----:B------:R-:W-:-:S04]  /*6cf0*/  FADD R47, R45, R14 ;  /* 0x0000000e2d2f7221 */ /* 0x000fc80000000000 */
[----:B------:R-:W-:-:S07]  /*6d00*/  IMAD.MOV.U32 R13, RZ, RZ, R47 ;  /* 0x000000ffff0d7224 */ /* 0x000fce00078e002f */
[----:B------:R-:W-:Y:S05]  /*6d10*/  WARPSYNC.COLLECTIVE R15, `(.L_x_5927) ;  /* 0x000000000f087348 */ /* 0x000fea0003c00000 */
[----:B------:R0:W1:Y:S02]  /*6d20*/  SHFL.BFLY P6, R14, R13, R12, R11 ;  /* 0x0c00000c0d0e7389 */ /* 0x00006400000c000b */
[----:B01----:R-:W-:Y:S05]  /*6d30*/  ENDCOLLECTIVE ;  /* 0x000000000000791b */ /* 0x003fea0003800000 */
.L_x_5927:
[----:B------:R-:W-:Y:S05]  /*6d40*/  BRA `(.L_x_5928) ;  /* 0xffffffbc00847947 */ /* 0x000fea000383ffff */
        .weak           $__internal_113_$__cuda_sm3x_div_rn_noftz_f32_slowpath
        .type           $__internal_113_$__cuda_sm3x_div_rn_noftz_f32_slowpath,@function
        .size           $__internal_113_$__cuda_sm3x_div_rn_noftz_f32_slowpath,(.L_x_8599 - $__internal_113_$__cuda_sm3x_div_rn_noftz_f32_slowpath)
$__internal_113_$__cuda_sm3x_div_rn_noftz_f32_slowpath:
        /* <DEDUP_REMOVED lines=34> */
.L_x_5930:
        /* <DEDUP_REMOVED lines=51> */
.L_x_5937:
[----:B------:R-:W-:-:S04]  /*72a0*/  LOP3.LUT R8, R8, 0x80000000, RZ, 0xc0, !PT ;  /* 0x8000000008087812 */ /* 0x000fc800078ec0ff */
[----:B------:R-:W-:Y:S01]  /*72b0*/  LOP3.LUT R8, R8, 0x7f800000, RZ, 0xfc, !PT ;  /* 0x7f80000008087812 */ /* 0x000fe200078efcff */
[----:B------:R-:W-:Y:S06]  /*72c0*/  BRA `(.L_x_5938) ;  /* 0x0000000000047947 */ /* 0x000fec0003800000 */
.L_x_5936:
[----:B------:R-:W-:-:S07]  /*72d0*/  LEA R8, R72, R8, 0x17 ;  /* 0x0000000848087211 */ /* 0x000fce00078eb8ff */
.L_x_5938:
[----:B------:R-:W-:Y:S05]  /*72e0*/  BSYNC.RECONVERGENT B1 ;  /* 0x0000000000017941 */ /* 0x000fea0003800200 */
.L_x_5935:
[----:B------:R-:W-:Y:S05]  /*72f0*/  BRA `(.L_x_5939) ;  /* 0x0000000000207947 */ /* 0x000fea0003800000 */
.L_x_5934:
[----:B------:R-:W-:-:S04]  /*7300*/  LOP3.LUT R8, R15, 0x80000000, R8, 0x48, !PT ;  /* 0x800000000f087812 */ /* 0x000fc800078e4808 */
[----:B------:R-:W-:Y:S01]  /*7310*/  LOP3.LUT R8, R8, 0x7f800000, RZ, 0xfc, !PT ;  /* 0x7f80000008087812 */ /* 0x000fe200078efcff */
[----:B------:R-:W-:Y:S06]  /*7320*/  BRA `(.L_x_5939) ;  /* 0x0000000000147947 */ /* 0x000fec0003800000 */
.L_x_5933:
[----:B------:R-:W-:Y:S01]  /*7330*/  LOP3.LUT R8, R15, 0x80000000, R8, 0x48, !PT ;  /* 0x800000000f087812 */ /* 0x000fe200078e4808 */
[----:B------:R-:W-:Y:S06]  /*7340*/  BRA `(.L_x_5939) ;  /* 0x00000000000c7947 */ /* 0x000fec0003800000 */
.L_x_5932:
[----:B------:R-:W0:Y:S01]  /*7350*/  MUFU.RSQ R8, -QNAN ;  /* 0xffc0000000087908 */ /* 0x000e220000001400 */
[----:B------:R-:W-:Y:S05]  /*7360*/  BRA `(.L_x_5939) ;  /* 0x0000000000047947 */ /* 0x000fea0003800000 */
.L_x_5931:
[----:B------:R-:W-:-:S07]  /*7370*/  FADD.FTZ R8, R8, R15 ;  /* 0x0000000f08087221 */ /* 0x000fce0000010000 */
.L_x_5939:
[----:B------:R-:W-:Y:S05]  /*7380*/  BSYNC.RECONVERGENT B0 ;  /* 0x0000000000007941 */ /* 0x000fea0003800200 */
.L_x_5929:
[----:B------:R-:W-:-:S04]  /*7390*/  HFMA2 R15, -RZ, RZ, 0, 0 ;  /* 0x00000000ff0f7431 */ /* 0x000fc800000001ff */
[----:B0-----:R-:W-:Y:S05]  /*73a0*/  RET.REL.NODEC R14 `(_Z15SoftmaxWarpImplI10DirectLoadIffE11DirectStoreIffEfLi2ELi28ELi32ELi1ELb1EL9Algorithm0EEvT_T0_ll) ;  /* 0xffffff8c0e147950 */ /* 0x001fea0003c3ffff */
.L_x_5940:
        /* <DEDUP_REMOVED lines=13> */
.L_x_8599:


//--------------------- .text._Z15SoftmaxWarpImplI10DirectLoadIffE11DirectStoreIffEfLi2ELi28ELi32ELi1ELb0EL9Algorithm0EEvT_T0_ll --------------------------
	.section	.text._Z15SoftmaxWarpImplI10DirectLoadIffE11DirectStoreIffEfLi2ELi28ELi32ELi1ELb0EL9Algorithm0EEvT_T0_ll,"ax",@progbits
	.align	128
        .global         _Z15SoftmaxWarpImplI10DirectLoadIffE11DirectStoreIffEfLi2ELi28ELi32ELi1ELb0EL9Algorithm0EEvT_T0_ll
        .type           _Z15SoftmaxWarpImplI10DirectLoadIffE11DirectStoreIffEfLi2ELi28ELi32ELi1ELb0EL9Algorithm0EEvT_T0_ll,@function
        .size           _Z15SoftmaxWarpImplI10DirectLoadIffE11DirectStoreIffEfLi2ELi28ELi32ELi1ELb0EL9Algorithm0EEvT_T0_ll,(.L_x_8600 - _Z15SoftmaxWarpImplI10DirectLoadIffE11DirectStoreIffEfLi2ELi28ELi32ELi1ELb0EL9Algorithm0EEvT_T0_ll)
        .other          _Z15SoftmaxWarpImplI10DirectLoadIffE11DirectStoreIffEfLi2ELi28ELi32ELi1ELb0EL9Algorithm0EEvT_T0_ll,@"STO_CUDA_ENTRY STV_DEFAULT"
_Z15SoftmaxWarpImplI10DirectLoadIffE11DirectStoreIffEfLi2ELi28ELi32ELi1ELb0EL9Algorithm0EEvT_T0_ll:
.text._Z15SoftmaxWarpImplI10DirectLoadIffE11DirectStoreIffEfLi2ELi28ELi32ELi1ELb0EL9Algorithm0EEvT_T0_ll:
        /* <DEDUP_REMOVED lines=24> */
.L_x_5941:
        /* <DEDUP_REMOVED lines=14> */
.L_x_5999:
[----:B-1----:R-:W-:Y:S01]  /*0260*/  HFMA2 R3, -RZ, RZ, 0, 0 ;  /* 0x00000000ff037431 */ /* 0x002fe200000001ff */
[----:B------:R-:W-:Y:S01]  /*0270*/  MOV R2, R42 ;  /* 0x0000002a00027202 */ /* 0x000fe20000000f00 */
[----:B------:R-:W-:Y:S01]  /*0280*/  IMAD R0, R43, UR38, RZ ;  /* 0x000000262b007c24 */ /* 0x000fe2000f8e02ff */
[C---:B--2---:R-:W-:Y:S02]  /*0290*/  R2UR UR4, R34.reuse ;  /* 0x00000000220472ca */ /* 0x044fe400000e0000 */
        /* <DEDUP_REMOVED lines=8> */
[C---:B------:R-:W-:Y:S02]  /*0320*/  IADD3 R18, P1, PT, R2.reuse, 0x180, RZ ;  /* 0x0000018002127810 */ /* 0x040fe40007f3e0ff */
[C---:B------:R-:W-:Y:S02]  /*0330*/  IADD3 R44, P3, PT, R2.reuse, 0x40, RZ ;  /* 0x00000040022c7810 */ /* 0x040fe40007f7e0ff */
[C---:B------:R-:W-:Y:S02]  /*0340*/  IADD3 R31, P4, PT, R2.reuse, 0x80, RZ ;  /* 0x00000080021f7810 */ /* 0x040fe40007f9e0ff */
[----:B------:R-:W-:-:S02]  /*0350*/  IADD3 R22, P2, PT, R2, 0x1c0, RZ ;  /* 0x000001c002167810 */ /* 0x000fc40007f5e0ff */
[-C--:B------:R-:W-:Y:S02]  /*0360*/  IADD3.X R23, PT, PT, RZ, R5.reuse, RZ, P1, !PT ;  /* 0x00000005ff177210 */ /* 0x080fe40000ffe4ff */
[C---:B------:R-:W-:Y:S02]  /*0370*/  IADD3 R38, P5, PT, R2.reuse, 0xc0, RZ ;  /* 0x000000c002267810 */ /* 0x040fe40007fbe0ff */
[C---:B------:R-:W-:Y:S02]  /*0380*/  IADD3 R20, P0, PT, R2.reuse, 0x140, RZ ;  /* 0x0000014002147810 */ /* 0x040fe40007f1e0ff */
[----:B------:R-:W-:Y:S02]  /*0390*/  IADD3 R7, P1, PT, R2, 0x340, RZ ;  /* 0x0000034002077810 */ /* 0x000fe40007f3e0ff */
[-C--:B------:R-:W-:Y:S02]  /*03a0*/  IADD3.X R15, PT, PT, RZ, R5.reuse, RZ, P3, !PT ;  /* 0x00000005ff0f7210 */ /* 0x080fe40001ffe4ff */
[----:B------:R-:W-:-:S02]  /*03b0*/  IADD3.X R6, PT, PT, RZ, R5, RZ, P4, !PT ;  /* 0x00000005ff067210 */ /* 0x000fc400027fe4ff */
[C---:B------:R-:W-:Y:S02]  /*03c0*/  IADD3 R25, P6, PT, R2.reuse, 0x100, RZ ;  /* 0x0000010002197810 */ /* 0x040fe40007fde0ff */
[----:B------:R-:W-:Y:S02]  /*03d0*/  IADD3 R24, P3, PT, R2, 0x200, RZ ;  /* 0x0000020002187810 */ /* 0x000fe40007f7e0ff */
[-C--:B------:R-:W-:Y:S02]  /*03e0*/  IADD3.X R21, PT, PT, RZ, R5.reuse, RZ, P2, !PT ;  /* 0x00000005ff157210 */ /* 0x080fe400017fe4ff */
[----:B------:R-:W-:Y:S02]  /*03f0*/  LEA.HI R33, P2, R5, R2, RZ, 0x1 ;  /* 0x0000000205217211 */ /* 0x000fe400078508ff */
[-C--:B------:R-:W-:Y:S02]  /*0400*/  IADD3.X R27, PT, PT, RZ, R5.reuse, RZ, P5, !PT ;  /* 0x00000005ff1b7210 */ /* 0x080fe40002ffe4ff */
[----:B------:R-:W-:-:S02]  /*0410*/  IADD3.X R13, PT, PT, RZ, R5, RZ, P0, !PT ;  /* 0x00000005ff0d7210 */ /* 0x000fc400007fe4ff */
[----:B------:R-:W-:Y:S02]  /*0420*/  IADD3.X R0, PT, PT, RZ, R5, RZ, P1, !PT ;  /* 0x00000005ff007210 */ /* 0x000fe40000ffe4ff */
[C---:B------:R-:W-:Y:S02]  /*0430*/  IADD3 R28, P5, PT, R2.reuse, 0x280, RZ ;  /* 0x00000280021c7810 */ /* 0x040fe40007fbe0ff */
[----:B------:R-:W-:Y:S02]  /*0440*/  IADD3 R9, P0, PT, R2, 0x300, RZ ;  /* 0x0000030002097810 */ /* 0x000fe40007f1e0ff */
[----:B------:R-:W-:Y:S02]  /*0450*/  LEA.HI R31, P1, R6, R31, RZ, 0x1 ;  /* 0x0000001f061f7211 */ /* 0x000fe400078308ff */
[-C--:B------:R-:W-:Y:S02]  /*0460*/  IADD3.X R14, PT, PT, RZ, R5.reuse, RZ, P6, !PT ;  /* 0x00000005ff0e7210 */ /* 0x080fe400037fe4ff */
[----:B------:R-:W-:-:S02]  /*0470*/  IADD3.X R11, PT, PT, RZ, R5, RZ, P3, !PT ;  /* 0x00000005ff0b7210 */ /* 0x000fc40001ffe4ff */
[-C--:B------:R-:W-:Y:S02]  /*0480*/  IADD3.X R8, PT, PT, RZ, R5.reuse, RZ, P2, !PT ;  /* 0x00000005ff087210 */ /* 0x080fe400017fe4ff */
[C---:B------:R-:W-:Y:S02]  /*0490*/  IADD3 R26, P4, PT, R2.reuse, 0x240, RZ ;  /* 0x00000240021a7810 */ /* 0x040fe40007f9e0ff */
[----:B------:R-:W-:Y:S02]  /*04a0*/  IADD3 R4, P6, PT, R2, 0x2c0, RZ ;  /* 0x000002c002047810 */ /* 0x000fe40007fde0ff */
[----:B------:R-:W-:Y:S02]  /*04b0*/  LEA.HI R18, P2, R23, R18, RZ, 0x1 ;  /* 0x0000001217127211 */ /* 0x000fe400078508ff */
[-C--:B------:R-:W-:Y:S02]  /*04c0*/  IADD3.X R17, PT, PT, RZ, R5.reuse, RZ, P5, !PT ;  /* 0x00000005ff117210 */ /* 0x080fe40002ffe4ff */
[----:B------:R-:W-:-:S02]  /*04d0*/  IADD3.X R2, PT, PT, RZ, R5, RZ, P0, !PT ;  /* 0x00000005ff027210 */ /* 0x000fc400007fe4ff */
[----:B------:R-:W-:Y:S02]  /*04e0*/  IADD3.X R6, PT, PT, RZ, R6, RZ, P1, !PT ;  /* 0x00000006ff067210 */ /* 0x000fe40000ffe4ff */
[----:B------:R-:W-:Y:S02]  /*04f0*/  LEA.HI R25, P5, R14, R25, RZ, 0x1 ;  /* 0x000000190e197211 */ /* 0x000fe400078b08ff */
[----:B------:R-:W-:Y:S02]  /*0500*/  LEA.HI R24, P1, R11, R24, RZ, 0x1 ;  /* 0x000000180b187211 */ /* 0x000fe400078308ff */
[----:B------:R-:W-:Y:S02]  /*0510*/  LEA.HI R20, P3, R13, R20, RZ, 0x1 ;  /* 0x000000140d147211 */ /* 0x000fe400078708ff */
[----:B------:R-:W-:Y:S02]  /*0520*/  IADD3.X R3, PT, PT, RZ, R5, RZ, P6, !PT ;  /* 0x00000005ff037210 */ /* 0x000fe400037fe4ff */
[----:B------:R-:W-:-:S02]  /*0530*/  IADD3.X R23, PT, PT, RZ, R23, RZ, P2, !PT ;  /* 0x00000017ff177210 */ /* 0x000fc400017fe4ff */
[----:B------:R-:W-:Y:S02]  /*0540*/  LEA.HI R44, P0, R15, R44, RZ, 0x1 ;  /* 0x0000002c0f2c7211 */ /* 0x000fe400078108ff */
[----:B------:R-:W-:Y:S02]  /*0550*/  LEA.HI R32, P2, R2, R9, RZ, 0x1 ;  /* 0x0000000902207211 */ /* 0x000fe400078508ff */
[----:B------:R-:W-:Y:S02]  /*0560*/  IADD3.X R14, PT, PT, RZ, R14, RZ, P5, !PT ;  /* 0x0000000eff0e7210 */ /* 0x000fe40002ffe4ff */
[----:B------:R-:W-:Y:S02]  /*0570*/  IADD3.X R9, PT, PT, RZ, R11, RZ, P1, !PT ;  /* 0x0000000bff097210 */ /* 0x000fe40000ffe4ff */
[----:B------:R-:W-:Y:S02]  /*0580*/  IADD3.X R19, PT, PT, RZ, R5, RZ, P4, !PT ;  /* 0x00000005ff137210 */ /* 0x000fe400027fe4ff */
[----:B------:R-:W-:-:S02]  /*0590*/  LEA.HI R28, P5, R17, R28, RZ, 0x1 ;  /* 0x0000001c111c7211 */ /* 0x000fc400078b08ff */
[----:B------:R-:W-:Y:S02]  /*05a0*/  IADD3.X R13, PT, PT, RZ, R13, RZ, P3, !PT ;  /* 0x0000000dff0d7210 */ /* 0x000fe40001ffe4ff */
[----:B------:R-:W-:Y:S02]  /*05b0*/  SHF.L.U64.HI R5, R33, 0x2, R8 ;  /* 0x0000000221057819 */ /* 0x000fe40000010208 */
[----:B------:R-:W-:Y:S02]  /*05c0*/  LEA.HI R29, P3, R3, R4, RZ, 0x1 ;  /* 0x00000004031d7211 */ /* 0x000fe400078708ff */
[----:B------:R-:W-:Y:S02]  /*05d0*/  SHF.L.U32 R33, R33, 0x2, RZ ;  /* 0x0000000221217819 */ /* 0x000fe400000006ff */
[----:B------:R-:W-:Y:S02]  /*05e0*/  IADD3.X R15, PT, PT, RZ, R15, RZ, P0, !PT ;  /* 0x0000000fff0f7210 */ /* 0x000fe400007fe4ff */
[----:B------:R-:W-:-:S02]  /*05f0*/  SHF.L.U64.HI R10, R24, 0x2, R9 ;  /* 0x00000002180a7819 */ /* 0x000fc40000010209 */
[----:B------:R-:W-:Y:S02]  /*0600*/  IADD3.X R9, PT, PT, RZ, R17, RZ, P5, !PT ;  /* 0x00000011ff097210 */ /* 0x000fe40002ffe4ff */
[----:B------:R-:W-:Y:S02]  /*0610*/  LEA.HI R22, P0, R21, R22, RZ, 0x1 ;  /* 0x0000001615167211 */ /* 0x000fe400078108ff */
[----:B------:R-:W-:Y:S02]  /*0620*/  LEA.HI R30, P6, R0, R7, RZ, 0x1 ;  /* 0x00000007001e7211 */ /* 0x000fe400078d08ff */
[----:B------:R-:W-:Y:S02]  /*0630*/  IADD3.X R8, PT, PT, RZ, R3, RZ, P3, !PT ;  /* 0x00000003ff087210 */ /* 0x000fe40001ffe4ff */
[----:B------:R-:W-:Y:S02]  /*0640*/  LEA.HI R38, P4, R27, R38, RZ, 0x1 ;  /* 0x000000261b267211 */ /* 0x000fe400078908ff */
[----:B------:R-:W-:-:S02]  /*0650*/  LOP3.LUT R33, R33, 0xfffffff8, RZ, 0xc0, !PT ;  /* 0xfffffff821217812 */ /* 0x000fc400078ec0ff */
[C---:B------:R-:W-:Y:S02]  /*0660*/  SHF.L.U64.HI R16, R44.reuse, 0x2, R15 ;  /* 0x000000022c107819 */ /* 0x040fe4000001020f */
[----:B------:R-:W-:Y:S02]  /*0670*/  SHF.L.U32 R44, R44, 0x2, RZ ;  /* 0x000000022c2c7819 */ /* 0x000fe400000006ff */
[----:B------:R-:W-:Y:S02]  /*0680*/  SHF.L.U64.HI R15, R31, 0x2, R6 ;  /* 0x000000021f0f7819 */ /* 0x000fe40000010206 */
[----:B------:R-:W-:Y:S02]  /*0690*/  SHF.L.U64.HI R6, R28, 0x2, R9 ;  /* 0x000000021c067819 */ /* 0x000fe40000010209 */
[----:B------:R-:W-:Y:S02]  /*06a0*/  IADD3.X R7, PT, PT, RZ, R21, RZ, P0, !PT ;  /* 0x00000015ff077210 */ /* 0x000fe400007fe4ff */
[----:B------:R-:W-:-:S02]  /*06b0*/  IADD3.X R9, PT, PT, RZ, R0, RZ, P6, !PT ;  /* 0x00000000ff097210 */ /* 0x000fc400037fe4ff */
[----:B------:R-:W-:Y:S02]  /*06c0*/  SHF.L.U64.HI R3, R29, 0x2, R8 ;  /* 0x000000021d037819 */ /* 0x000fe40000010208 */
[----:B------:R-:W-:Y:S02]  /*06d0*/  IADD3.X R27, PT, PT, RZ, R27, RZ, P4, !PT ;  /* 0x0000001bff1b7210 */ /* 0x000fe400027fe4ff */
[----:B------:R-:W-:Y:S02]  /*06e0*/  IADD3 R8, P0, PT, R33, UR36, RZ ;  /* 0x0000002421087c10 */ /* 0x000fe4000ff1e0ff */
[----:B------:R-:W-:Y:S02]  /*06f0*/  LOP3.LUT R44, R44, 0xfffffff8, RZ, 0xc0, !PT ;  /* 0xfffffff82c2c7812 */ /* 0x000fe400078ec0ff */
[----:B------:R-:W-:Y:S02]  /*0700*/  SHF.L.U32 R31, R31, 0x2, RZ ;  /* 0x000000021f1f7819 */ /* 0x000fe400000006ff */
[----:B------:R-:W-:-:S02]  /*0710*/  SHF.L.U64.HI R0, R30, 0x2, R9 ;  /* 0x000000021e007819 */ /* 0x000fc40000010209 */
[----:B------:R-:W-:Y:S02]  /*0720*/  SHF.L.U64.HI R4, R38, 0x2, R27 ;  /* 0x0000000226047819 */ /* 0x000fe4000001021b */
[----:B------:R-:W-:Y:S02]  /*0730*/  SHF.L.U64.HI R13, R20, 0x2, R13 ;  /* 0x00000002140d7819 */ /* 0x000fe4000001020d */
[----:B------:R-:W-:Y:S02]  /*0740*/  IADD3.X R17, PT, PT, RZ, R2, RZ, P2, !PT ;  /* 0x00000002ff117210 */ /* 0x000fe400017fe4ff */
[----:B------:R-:W-:Y:S02]  /*0750*/  IADD3.X R9, PT, PT, R5, UR37, RZ, P0, !PT ;  /* 0x0000002505097c10 */ /* 0x000fe400087fe4ff */
[----:B------:R-:W-:Y:S02]  /*0760*/  SHF.L.U32 R38, R38, 0x2, RZ ;  /* 0x0000000226267819 */ /* 0x000fe400000006ff */
[----:B------:R-:W-:-:S02]  /*0770*/  SHF.L.U32 R20, R20, 0x2, RZ ;  /* 0x0000000214147819 */ /* 0x000fc400000006ff */
[----:B------:R-:W-:Y:S01]  /*0780*/  IADD3 R44, P0, PT, R44, UR36, RZ ;  /* 0x000000242c2c7c10 */ /* 0x000fe2000ff1e0ff */
[----:B------:R-:W2:Y:S01]  /*0790*/  LDG.E.64 R8, desc[UR4][R8.64] ;  /* 0x0000000408087981 */ /* 0x000ea2000c1e1b00 */
[----:B------:R-:W-:Y:S02]  /*07a0*/  LOP3.LUT R21, R31, 0xfffffff8, RZ, 0xc0, !PT ;  /* 0xfffffff81f157812 */ /* 0x000fe400078ec0ff */
[C---:B------:R-:W-:Y:S02]  /*07b0*/  SHF.L.U64.HI R14, R25.reuse, 0x2, R14 ;  /* 0x00000002190e7819 */ /* 0x040fe4000001020e */
[----:B------:R-:W-:Y:S02]  /*07c0*/  SHF.L.U64.HI R2, R32, 0x2, R17 ;  /* 0x0000000220027819 */ /* 0x000fe40000010211 */
[----:B------:R-:W-:Y:S02]  /*07d0*/  SHF.L.U32 R25, R25, 0x2, RZ ;  /* 0x0000000219197819 */ /* 0x000fe400000006ff */
[----:B------:R-:W-:-:S02]  /*07e0*/  LOP3.LUT R38, R38, 0xfffffff8, RZ, 0xc0, !PT ;  /* 0xfffffff826267812 */ /* 0x000fc400078ec0ff */
[----:B------:R-:W-:Y:S02]  /*07f0*/  LOP3.LUT R17, R20, 0xfffffff8, RZ, 0xc0, !PT ;  /* 0xfffffff814117812 */ /* 0x000fe400078ec0ff */
[----:B------:R-:W-:Y:S02]  /*0800*/  IADD3.X R45, PT, PT, R16, UR37, RZ, P0, !PT ;  /* 0x00000025102d7c10 */ /* 0x000fe400087fe4ff */
[----:B------:R-:W-:Y:S02]  /*0810*/  R2UR UR10, R34 ;  /* 0x00000000220a72ca */ /* 0x000fe400000e0000 */
[----:B------:R-:W-:Y:S02]  /*0820*/  R2UR UR11, R35 ;  /* 0x00000000230b72ca */ /* 0x000fe400000e0000 */
[----:B------:R-:W-:Y:S01]  /*0830*/  IADD3 R20, P1, PT, R21, UR36, RZ ;  /* 0x0000002415147c10 */ /* 0x000fe2000ff3e0ff */
[----:B------:R-:W3:Y:S01]  /*0840*/  LDG.E.64 R44, desc[UR6][R44.64] ;  /* 0x000000062c2c7981 */ /* 0x000ee2000c1e1b00 */
[----:B------:R-:W-:-:S02]  /*0850*/  SHF.L.U64.HI R12, R18, 0x2, R23 ;  /* 0x00000002120c7819 */ /* 0x000fc40000010217 */
[----:B------:R-:W-:Y:S02]  /*0860*/  LOP3.LUT R23, R25, 0xfffffff8, RZ, 0xc0, !PT ;  /* 0xfffffff819177812 */ /* 0x000fe400078ec0ff */
[----:B------:R-:W-:Y:S02]  /*0870*/  IADD3 R38, P0, PT, R38, UR36, RZ ;  /* 0x0000002426267c10 */ /* 0x000fe4000ff1e0ff */
[----:B------:R-:W-:Y:S02]  /*0880*/  R2UR UR12, R34 ;  /* 0x00000000220c72ca */ /* 0x000fe400000e0000 */
[----:B------:R-:W-:Y:S02]  /*0890*/  R2UR UR13, R35 ;  /* 0x00000000230d72ca */ /* 0x000fe400000e0000 */
[----:B------:R-:W-:Y:S02]  /*08a0*/  LEA.HI R26, P4, R19, R26, RZ, 0x1 ;  /* 0x0000001a131a7211 */ /* 0x000fe400078908ff */
[----:B------:R-:W-:-:S02]  /*08b0*/  IADD3.X R21, PT, PT, R15, UR37, RZ, P1, !PT ;  /* 0x000000250f157c10 */ /* 0x000fc40008ffe4ff */
[----:B------:R-:W-:Y:S02]  /*08c0*/  SHF.L.U32 R18, R18, 0x2, RZ ;  /* 0x0000000212127819 */ /* 0x000fe400000006ff */
[----:B------:R-:W-:Y:S02]  /*08d0*/  SHF.L.U64.HI R11, R22, 0x2, R7 ;  /* 0x00000002160b7819 */ /* 0x000fe40000010207 */
[----:B------:R-:W-:Y:S02]  /*08e0*/  IADD3 R16, P1, PT, R23, UR36, RZ ;  /* 0x0000002417107c10 */ /* 0x000fe4000ff3e0ff */
[----:B------:R-:W-:Y:S02]  /*08f0*/  IADD3.X R39, PT, PT, R4, UR37, RZ, P0, !PT ;  /* 0x0000002504277c10 */ /* 0x000fe400087fe4ff */
[----:B------:R-:W-:Y:S01]  /*0900*/  R2UR UR14, R34 ;  /* 0x00000000220e72ca */ /* 0x000fe200000e0000 */
[----:B------:R-:W4:Y:S01]  /*0910*/  LDG.E.64 R4, desc[UR8][R20.64] ;  /* 0x0000000814047981 */ /* 0x000f22000c1e1b00 */
[----:B------:R-:W-:-:S02]  /*0920*/  R2UR UR15, R35 ;  /* 0x00000000230f72ca */ /* 0x000fc400000e0000 */
[----:B------:R-:W-:Y:S01]  /*0930*/  IADD3.X R7, PT, PT, RZ, R19, RZ, P4, !PT ;  /* 0x00000013ff077210 */ /* 0x000fe200027fe4ff */
[----:B------:R-:W5:Y:S01]  /*0940*/  LDG.E.64 R38, desc[UR10][R38.64] ;  /* 0x0000000a26267981 */ /* 0x000f62000c1e1b00 */
[----:B------:R-:W-:Y:S02]  /*0950*/  LOP3.LUT R19, R18, 0xfffffff8, RZ, 0xc0, !PT ;  /* 0xfffffff812137812 */ /* 0x000fe400078ec0ff */
[----:B------:R-:W-:Y:S02]  /*0960*/  IADD3 R18, P0, PT, R17, UR36, RZ ;  /* 0x0000002411127c10 */ /* 0x000fe4000ff1e0ff */
[----:B------:R-:W-:Y:S02]  /*0970*/  SHF.L.U32 R22, R22, 0x2, RZ ;  /* 0x0000000216167819 */ /* 0x000fe400000006ff */
[----:B------:R-:W-:Y:S02]  /*0980*/  IADD3.X R17, PT, PT, R14, UR37, RZ, P1, !PT ;  /* 0x000000250e117c10 */ /* 0x000fe40008ffe4ff */
[----:B------:R-:W-:-:S02]  /*0990*/  R2UR UR16, R34 ;  /* 0x00000000221072ca */ /* 0x000fc400000e0000 */
[----:B------:R-:W-:Y:S02]  /*09a0*/  R2UR UR17, R35 ;  /* 0x00000000231172ca */ /* 0x000fe400000e0000 */
[----:B------:R-:W-:Y:S01]  /*09b0*/  IADD3 R14, P1, PT, R19, UR36, RZ ;  /* 0x00000024130e7c10 */ /* 0x000fe2000ff3e0ff */
[----:B------:R-:W5:Y:S01]  /*09c0*/  LDG.E.64 R16, desc[UR12][R16.64] ;  /* 0x0000000c10107981 */ /* 0x000f62000c1e1b00 */
        /* <DEDUP_REMOVED lines=10> */
[----:B------:R-:W-:-:S02]  /*0a70*/  R2UR UR20, R34 ;  /* 0x00000000221472ca */ /* 0x000fc400000e0000 */
[----:B------:R-:W-:Y:S02]  /*0a80*/  R2UR UR21, R35 ;  /* 0x00000000231572ca */ /* 0x000fe400000e0000 */
[----:B------:R-:W-:Y:S02]  /*0a90*/  IADD3.X R15, PT, PT, R12, UR37, RZ, P1, !PT ;  /* 0x000000250c0f7c10 */ /* 0x000fe40008ffe4ff */
[----:B------:R-:W-:Y:S02]  /*0aa0*/  SHF.L.U32 R28, R28, 0x2, RZ ;  /* 0x000000021c1c7819 */ /* 0x000fe400000006ff */
[----:B------:R-:W-:Y:S01]  /*0ab0*/  LOP3.LUT R26, R26, 0xfffffff8, RZ, 0xc0, !PT ;  /* 0xfffffff81a1a7812 */ /* 0x000fe200078ec0ff */
[----:B------:R-:W5:Y:S01]  /*0ac0*/  LDG.E.64 R20, desc[UR16][R14.64] ;  /* 0x000000100e147981 */ /* 0x000f62000c1e1b00 */
[----:B------:R-:W-:Y:S02]  /*0ad0*/  IADD3 R24, P1, PT, R24, UR36, RZ ;  /* 0x0000002418187c10 */ /* 0x000fe4000ff3e0ff */
[----:B------:R-:W-:-:S02]  /*0ae0*/  IADD3.X R23, PT, PT, R11, UR37, RZ, P0, !PT ;  /* 0x000000250b177c10 */ /* 0x000fc400087fe4ff */
[----:B------:R-:W-:Y:S02]  /*0af0*/  R2UR UR22, R34 ;  /* 0x00000000221672ca */ /* 0x000fe400000e0000 */
[----:B------:R-:W-:Y:S02]  /*0b00*/  R2UR UR23, R35 ;  /* 0x00000000231772ca */ /* 0x000fe400000e0000 */
[----:B------:R-:W-:Y:S01]  /*0b10*/  SHF.L.U32 R29, R29, 0x2, RZ ;  /* 0x000000021d1d7819 */ /* 0x000fe200000006ff */
[----:B------:R-:W5:Y:S01]  /*0b20*/  LDG.E.64 R22, desc[UR18][R22.64] ;  /* 0x0000001216167981 */ /* 0x000f62000c1e1b00 */
[----:B------:R-:W-:Y:S02]  /*0b30*/  LOP3.LUT R28, R28, 0xfffffff8, RZ, 0xc0, !PT ;  /* 0xfffffff81c1c7812 */ /* 0x000fe400078ec0ff */
[----:B------:R-:W-:Y:S02]  /*0b40*/  IADD3 R26, P0, PT, R26, UR36, RZ ;  /* 0x000000241a1a7c10 */ /* 0x000fe4000ff1e0ff */
[----:B------:R-:W-:-:S02]  /*0b50*/  IADD3.X R25, PT, PT, R10, UR37, RZ, P1, !PT ;  /* 0x000000250a197c10 */ /* 0x000fc40008ffe4ff */
[----:B------:R-:W-:Y:S02]  /*0b60*/  R2UR UR24, R34 ;  /* 0x00000000221872ca */ /* 0x000fe400000e0000 */
[----:B------:R-:W-:Y:S02]  /*0b70*/  R2UR UR25, R35 ;  /* 0x00000000231972ca */ /* 0x000fe400000e0000 */
[----:B------:R-:W-:Y:S01]  /*0b80*/  LOP3.LUT R29, R29, 0xfffffff8, RZ, 0xc0, !PT ;  /* 0xfffffff81d1d7812 */ /* 0x000fe200078ec0ff */
[----:B------:R-:W5:Y:S01]  /*0b90*/  LDG.E.64 R24, desc[UR20][R24.64] ;  /* 0x0000001418187981 */ /* 0x000f62000c1e1b00 */
[----:B------:R-:W-:Y:S02]  /*0ba0*/  SHF.L.U32 R32, R32, 0x2, RZ ;  /* 0x0000000220207819 */ /* 0x000fe400000006ff */
[----:B------:R-:W-:Y:S02]  /*0bb0*/  IADD3 R28, P1, PT, R28, UR36, RZ ;  /* 0x000000241c1c7c10 */ /* 0x000fe4000ff3e0ff */
[----:B------:R-:W-:-:S02]  /*0bc0*/  IADD3.X R27, PT, PT, R7, UR37, RZ, P0, !PT ;  /* 0x00000025071b7c10 */ /* 0x000fc400087fe4ff */
[----:B------:R-:W-:Y:S02]  /*0bd0*/  R2UR UR26, R34 ;  /* 0x00000000221a72ca */ /* 0x000fe400000e0000 */
[----:B------:R-:W-:Y:S02]  /*0be0*/  R2UR UR27, R35 ;  /* 0x00000000231b72ca */ /* 0x000fe400000e0000 */
[----:B------:R-:W-:Y:S01]  /*0bf0*/  IADD3 R10, P0, PT, R29, UR36, RZ ;  /* 0x000000241d0a7c10 */ /* 0x000fe2000ff1e0ff */
[----:B------:R-:W5:Y:S01]  /*0c00*/  LDG.E.64 R26, desc[UR22][R26.64] ;  /* 0x000000161a1a7981 */ /* 0x000f62000c1e1b00 */
[----:B------:R-:W-:Y:S02]  /*0c10*/  SHF.L.U32 R30, R30, 0x2, RZ ;  /* 0x000000021e1e7819 */ /* 0x000fe400000006ff */
[----:B------:R-:W-:Y:S02]  /*0c20*/  LOP3.LUT R32, R32, 0xfffffff8, RZ, 0xc0, !PT ;  /* 0xfffffff820207812 */ /* 0x000fe400078ec0ff */
[----:B------:R-:W-:-:S02]  /*0c30*/  IADD3.X R29, PT, PT, R6, UR37, RZ, P1, !PT ;  /* 0x00000025061d7c10 */ /* 0x000fc40008ffe4ff */
[----:B------:R-:W-:Y:S02]  /*0c40*/  R2UR UR28, R34 ;  /* 0x00000000221c72ca */ /* 0x000fe400000e0000 */
[C---:B------:R-:W-:Y:S02]  /*0c50*/  R2UR UR29, R35.reuse ;  /* 0x00000000231d72ca */ /* 0x040fe400000e0000 */
[----:B------:R-:W-:Y:S01]  /*0c60*/  LOP3.LUT R30, R30, 0xfffffff8, RZ, 0xc0, !PT ;  /* 0xfffffff81e1e7812 */ /* 0x000fe200078ec0ff */
[----:B------:R-:W5:Y:S01]  /*0c70*/  LDG.E.64 R28, desc[UR24][R28.64] ;  /* 0x000000181c1c7981 */ /* 0x000f62000c1e1b00 */
[----:B------:R-:W-:Y:S02]  /*0c80*/  IADD3 R32, P1, PT, R32, UR36, RZ ;  /* 0x0000002420207c10 */ /* 0x000fe4000ff3e0ff */
[----:B------:R-:W-:Y:S02]  /*0c90*/  R2UR UR30, R34 ;  /* 0x00000000221e72ca */ /* 0x000fe400000e0000 */
[----:B------:R-:W-:-:S02]  /*0ca0*/  R2UR UR31, R35 ;  /* 0x00000000231f72ca */ /* 0x000fc400000e0000 */
[----:B------:R-:W-:Y:S02]  /*0cb0*/  IADD3.X R11, PT, PT, R3, UR37, RZ, P0, !PT ;  /* 0x00000025030b7c10 */ /* 0x000fe400087fe4ff */
[----:B------:R-:W-:Y:S02]  /*0cc0*/  IADD3 R36, P0, PT, R30, UR36, RZ ;  /* 0x000000241e247c10 */ /* 0x000fe4000ff1e0ff */
[----:B------:R-:W-:Y:S01]  /*0cd0*/  IADD3.X R33, PT, PT, R2, UR37, RZ, P1, !PT ;  /* 0x0000002502217c10 */ /* 0x000fe20008ffe4ff */
[----:B------:R-:W5:Y:S01]  /*0ce0*/  LDG.E.64 R30, desc[UR26][R10.64] ;  /* 0x0000001a0a1e7981 */ /* 0x000f62000c1e1b00 */
        /* <DEDUP_REMOVED lines=43> */
[C---:B------:R-:W-:Y:S01]  /*0fa0*/  FADD R4, R6.reuse, -12583039 ;  /* 0xcb40007f06047421 */ /* 0x040fe20000000000 */
[----:B------:R-:W-:Y:S01]  /*0fb0*/  FADD R8, R23, -12583039 ;  /* 0xcb40007f17087421 */ /* 0x000fe20000000000 */
[-C--:B------:R-:W-:Y:S01]  /*0fc0*/  FFMA.SAT R25, R67, R0.reuse, 0.5 ;  /* 0x3f00000043197423 */ /* 0x080fe20000002000 */
[----:B------:R-:W-:Y:S01]  /*0fd0*/  FADD R15, R27, -R14 ;  /* 0x8000000e1b0f7221 */ /* 0x000fe20000000000 */
[----:B------:R-:W-:Y:S01]  /*0fe0*/  FFMA R4, R71, 1.4426950216293334961, -R4 ;  /* 0x3fb8aa3b47047823 */ /* 0x000fe20000000804 */
[----:B------:R-:W-:Y:S01]  /*0ff0*/  FFMA R8, R73, 1.4426950216293334961, -R8 ;  /* 0x3fb8aa3b49087823 */ /* 0x000fe20000000808 */
[----:B------:R-:W-:Y:S01]  /*1000*/  FFMA.SAT R27, R69, R0, 0.5 ;  /* 0x3f000000451b7423 */ /* 0x000fe20000002000 */
[-C--:B------:R-:W-:Y:S01]  /*1010*/  FFMA.RM R25, R25, R2.reuse, 12582913 ;  /* 0x4b40000119197423 */ /* 0x080fe20000004002 */
[----:B------:R-:W-:Y:S01]  /*1020*/  FFMA R71, R71, 1.925963033500011079e-08, R4 ;  /* 0x32a5706047477823 */ /* 0x000fe20000000004 */
[----:B------:R-:W-:Y:S01]  /*1030*/  FFMA R8, R73, 1.925963033500011079e-08, R8 ;  /* 0x32a5706049087823 */ /* 0x000fe20000000008 */
[----:B------:R-:W-:Y:S01]  /*1040*/  FFMA.RM R27, R27, R2, 12582913 ;  /* 0x4b4000011b1b7423 */ /* 0x000fe20000004002 */
[----:B------:R-:W-:Y:S01]  /*1050*/  FADD R4, R25, -12583039 ;  /* 0xcb40007f19047421 */ /* 0x000fe20000000000 */
[----:B------:R-:W-:Y:S01]  /*1060*/  FADD R9, R29, -R14 ;  /* 0x8000000e1d097221 */ /* 0x000fe20000000000 */
[----:B------:R-:W-:Y:S01]  /*1070*/  FFMA.SAT R29, R65, R0, 0.5 ;  /* 0x3f000000411d7423 */ /* 0x000fe20000002000 */
[----:B------:R-:W1:Y:S01]  /*1080*/  MUFU.EX2 R71, R71 ;  /* 0x0000004700477308 */ /* 0x000e620000000800 */
[----:B------:R-:W-:Y:S01]  /*1090*/  FADD R10, R27, -12583039 ;  /* 0xcb40007f1b0a7421 */ /* 0x000fe20000000000 */
[----:B------:R-:W-:Y:S01]  /*10a0*/  FFMA R4, R67, 1.4426950216293334961, -R4 ;  /* 0x3fb8aa3b43047823 */ /* 0x000fe20000000804 */
[--C-:B------:R-:W-:Y:S01]  /*10b0*/  FADD R63, R5, -R14.reuse ;  /* 0x8000000e053f7221 */ /* 0x100fe20000000000 */
[----:B------:R-:W-:Y:S01]  /*10c0*/  FADD R55, R17, -R14 ;  /* 0x8000000e11377221 */ /* 0x000fe20000000000 */
[----:B------:R-:W-:Y:S01]  /*10d0*/  FFMA R10, R69, 1.4426950216293334961, -R10 ;  /* 0x3fb8aa3b450a7823 */ /* 0x000fe2000000080a */
[----:B------:R-:W-:Y:S01]  /*10e0*/  FFMA R67, R67, 1.925963033500011079e-08, R4 ;  /* 0x32a5706043437823 */ /* 0x000fe20000000004 */
[----:B------:R-:W-:Y:S01]  /*10f0*/  FFMA.RM R4, R29, R2, 12582913 ;  /* 0x4b4000011d047423 */ /* 0x000fe20000004002 */
[----:B------:R-:W2:Y:S01]  /*1100*/  MUFU.EX2 R8, R8 ;  /* 0x0000000800087308 */ /* 0x000ea20000000800 */
[----:B------:R-:W-:Y:S01]  /*1110*/  FFMA.SAT R29, R63, R0, 0.5 ;  /* 0x3f0000003f1d7423 */ /* 0x000fe20000002000 */
[--C-:B------:R-:W-:Y:S01]  /*1120*/  FADD R51, R19, -R14.reuse ;  /* 0x8000000e13337221 */ /* 0x100fe20000000000 */
[----:B------:R-:W-:Y:S01]  /*1130*/  FADD R47, R21, -R14 ;  /* 0x8000000e152f7221 */ /* 0x000fe20000000000 */
[----:B------:R-:W-:Y:S01]  /*1140*/  FFMA R10, R69, 1.925963033500011079e-08, R10 ;  /* 0x32a57060450a7823 */ /* 0x000fe2000000000a */
[----:B------:R-:W-:Y:S01]  /*1150*/  SHF.L.U32 R6, R6, 0x17, RZ ;  /* 0x0000001706067819 */ /* 0x000fe200000006ff */
[--C-:B------:R-:W-:Y:S01]  /*1160*/  FADD R61, R38, -R14.reuse ;  /* 0x8000000e263d7221 */ /* 0x100fe20000000000 */
[----:B------:R-:W-:Y:S01]  /*1170*/  SHF.L.U32 R23, R23, 0x17, RZ ;  /* 0x0000001717177819 */ /* 0x000fe200000006ff */
        /* <DEDUP_REMOVED lines=13> */
[----:B------:R-:W-:Y:S01]  /*1250*/  FFMA.RM R14, R29, R2, 12582913 ;  /* 0x4b4000011d0e7423 */ /* 0x000fe20000004002 */
[----:B-1----:R-:W-:Y:S01]  /*1260*/  FMUL R31, R6, R71 ;  /* 0x00000047061f7220 */ /* 0x002fe20000400000 */
[----:B--2---:R-:W-:Y:S01]  /*1270*/  FMUL R30, R23, R8 ;  /* 0x00000008171e7220 */ /* 0x004fe20000400000 */
[----:B------:R-:W1:Y:S01]  /*1280*/  MUFU.EX2 R10, R10 ;  /* 0x0000000a000a7308 */ /* 0x000e620000000800 */
[----:B------:R-:W-:Y:S01]  /*1290*/  FADD R6, R14, -12583039 ;  /* 0xcb40007f0e067421 */ /* 0x000fe20000000000 */
[----:B------:R-:W-:Y:S01]  /*12a0*/  FFMA.SAT R23, R61, R0, 0.5 ;  /* 0x3f0000003d177423 */ /* 0x000fe20000002000 */
[C---:B------:R-:W-:Y:S01]  /*12b0*/  FADD R12, R4.reuse, -12583039 ;  /* 0xcb40007f040c7421 */ /* 0x040fe20000000000 */
[----:B------:R-:W-:Y:S01]  /*12c0*/  SHF.L.U32 R25, R25, 0x17, RZ ;  /* 0x0000001719197819 */ /* 0x000fe200000006ff */
[----:B------:R-:W-:Y:S01]  /*12d0*/  FFMA R6, R63, 1.4426950216293334961, -R6 ;  /* 0x3fb8aa3b3f067823 */ /* 0x000fe20000000806 */
[----:B------:R-:W-:Y:S01]  /*12e0*/  SHF.L.U32 R27, R27, 0x17, RZ ;  /* 0x000000171b1b7819 */ /* 0x000fe200000006ff */
[----:B------:R-:W-:Y:S01]  /*12f0*/  FFMA R12, R65, 1.4426950216293334961, -R12 ;  /* 0x3fb8aa3b410c7823 */ /* 0x000fe2000000080c */
[----:B------:R-:W2:Y:S01]  /*1300*/  MUFU.EX2 R8, R67 ;  /* 0x0000004300087308 */ /* 0x000ea20000000800 */
[----:B------:R-:W-:Y:S01]  /*1310*/  FFMA R63, R63, 1.925963033500011079e-08, R6 ;  /* 0x32a570603f3f7823 */ /* 0x000fe20000000006 */
[----:B------:R-:W-:Y:S01]  /*1320*/  FFMA.RM R6, R23, R2, 12582913 ;  /* 0x4b40000117067423 */ /* 0x000fe20000004002 */
[----:B------:R-:W-:Y:S01]  /*1330*/  FFMA.SAT R23, R59, R0, 0.5 ;  /* 0x3f0000003b177423 */ /* 0x000fe20000002000 */
[----:B------:R-:W-:Y:S01]  /*1340*/  FFMA R12, R65, 1.925963033500011079e-08, R12 ;  /* 0x32a57060410c7823 */ /* 0x000fe2000000000c */
[----:B------:R-:W-:Y:S01]  /*1350*/  SHF.L.U32 R4, R4, 0x17, RZ ;  /* 0x0000001704047819 */ /* 0x000fe200000006ff */
[C---:B------:R-:W-:Y:S01]  /*1360*/  FADD R16, R6.reuse, -12583039 ;  /* 0xcb40007f06107421 */ /* 0x040fe20000000000 */
[----:B------:R-:W-:Y:S01]  /*1370*/  FFMA.RM R23, R23, R2, 12582913 ;  /* 0x4b40000117177423 */ /* 0x000fe20000004002 */
[----:B------:R-:W-:Y:S01]  /*1380*/  SHF.L.U32 R6, R6, 0x17, RZ ;  /* 0x0000001706067819 */ /* 0x000fe200000006ff */
[----:B-1----:R-:W-:Y:S01]  /*1390*/  FMUL R28, R27, R10 ;  /* 0x0000000a1b1c7220 */ /* 0x002fe20000400000 */
[----:B------:R-:W-:Y:S01]  /*13a0*/  FFMA R16, R61, 1.4426950216293334961, -R16 ;  /* 0x3fb8aa3b3d107823 */ /* 0x000fe20000000810 */
[----:B------:R-:W1:Y:S01]  /*13b0*/  MUFU.EX2 R27, R12 ;  /* 0x0000000c001b7308 */ /* 0x000e620000000800 */
[----:B------:R-:W-:-:S02]  /*13c0*/  SHF.L.U32 R14, R14, 0x17, RZ ;  /* 0x000000170e0e7819 */ /* 0x000fc400000006ff */
[----:B------:R-:W-:Y:S01]  /*13d0*/  FFMA R16, R61, 1.925963033500011079e-08, R16 ;  /* 0x32a570603d107823 */ /* 0x000fe20000000010 */
[----:B--2---:R-:W-:Y:S01]  /*13e0*/  FMUL R29, R25, R8 ;  /* 0x00000008191d7220 */ /* 0x004fe20000400000 */
[----:B------:R-:W-:Y:S01]  /*13f0*/  FADD R8, R23, -12583039 ;  /* 0xcb40007f17087421 */ /* 0x000fe20000000000 */
[----:B------:R-:W-:Y:S02]  /*1400*/  FFMA.SAT R25, R57, R0, 0.5 ;  /* 0x3f00000039197423 */ /* 0x000fe40000002000 */
[----:B------:R-:W2:Y:S01]  /*1410*/  MUFU.EX2 R63, R63 ;  /* 0x0000003f003f7308 */ /* 0x000ea20000000800 */
[----:B------:R-:W-:Y:S01]  /*1420*/  SHF.L.U32 R23, R23, 0x17, RZ ;  /* 0x0000001717177819 */ /* 0x000fe200000006ff */
[----:B------:R-:W-:-:S04]  /*1430*/  FFMA R8, R59, 1.4426950216293334961, -R8 ;  /* 0x3fb8aa3b3b087823 */ /* 0x000fc80000000808 */
[----:B------:R-:W-:Y:S01]  /*1440*/  FFMA R59, R59, 1.925963033500011079e-08, R8 ;  /* 0x32a570603b3b7823 */ /* 0x000fe20000000008 */
[----:B------:R-:W-:Y:S01]  /*1450*/  FFMA.RM R8, R25, R2, 12582913 ;  /* 0x4b40000119087423 */ /* 0x000fe20000004002 */
[----:B------:R-:W-:Y:S01]  /*1460*/  FFMA.SAT R25, R55, R0, 0.5 ;  /* 0x3f00000037197423 */ /* 0x000fe20000002000 */
[----:B-1----:R-:W-:Y:S01]  /*1470*/  FMUL R27, R4, R27 ;  /* 0x0000001b041b7220 */ /* 0x002fe20000400000 */
[----:B------:R-:W1:Y:S01]  /*1480*/  MUFU.EX2 R24, R59 ;  /* 0x0000003b00187308 */ /* 0x000e620000000800 */
[C---:B------:R-:W-:Y:S01]  /*1490*/  FADD R10, R8.reuse, -12583039 ;  /* 0xcb40007f080a7421 */ /* 0x040fe20000000000 */
[----:B------:R-:W-:Y:S01]  /*14a0*/  FFMA.RM R18, R25, R2, 12582913 ;  /* 0x4b40000119127423 */ /* 0x000fe20000004002 */
[----:B------:R-:W-:Y:S01]  /*14b0*/  FFMA.SAT R25, R53, R0, 0.5 ;  /* 0x3f00000035197423 */ /* 0x000fe20000002000 */
[----:B------:R-:W-:Y:S01]  /*14c0*/  SHF.L.U32 R8, R8, 0x17, RZ ;  /* 0x0000001708087819 */ /* 0x000fe200000006ff */
[C---:B------:R-:W-:Y:S01]  /*14d0*/  FFMA R10, R57.reuse, 1.4426950216293334961, -R10 ;  /* 0x3fb8aa3b390a7823 */ /* 0x040fe2000000080a */
[----:B------:R-:W-:Y:S01]  /*14e0*/  FADD R4, R18, -12583039 ;  /* 0xcb40007f12047421 */ /* 0x000fe20000000000 */
[----:B--2---:R-:W-:Y:S01]  /*14f0*/  FMUL R26, R14, R63 ;  /* 0x0000003f0e1a7220 */ /* 0x004fe20000400000 */
[----:B------:R-:W-:Y:S01]  /*1500*/  SHF.L.U32 R18, R18, 0x17, RZ ;  /* 0x0000001712127819 */ /* 0x000fe200000006ff */
[----:B------:R-:W-:Y:S01]  /*1510*/  FFMA R10, R57, 1.925963033500011079e-08, R10 ;  /* 0x32a57060390a7823 */ /* 0x000fe2000000000a */
[----:B------:R-:W-:-:S04]  /*1520*/  FFMA R4, R55, 1.4426950216293334961, -R4 ;  /* 0x3fb8aa3b37047823 */ /* 0x000fc80000000804 */
[----:B------:R-:W-:Y:S01]  /*1530*/  FFMA R55, R55, 1.925963033500011079e-08, R4 ;  /* 0x32a5706037377823 */ /* 0x000fe20000000004 */
[----:B------:R-:W-:Y:S02]  /*1540*/  FFMA.RM R4, R25, R2, 12582913 ;  /* 0x4b40000119047423 */ /* 0x000fe40000004002 */
[----:B------:R-:W2:Y:S01]  /*1550*/  MUFU.EX2 R25, R16 ;  /* 0x0000001000197308 */ /* 0x000ea20000000800 */
[----:B-1----:R-:W-:Y:S01]  /*1560*/  FMUL R24, R23, R24 ;  /* 0x0000001817187220 */ /* 0x002fe20000400000 */
[C---:B------:R-:W-:Y:S01]  /*1570*/  FADD R12, R4.reuse, -12583039 ;  /* 0xcb40007f040c7421 */ /* 0x040fe20000000000 */
[-C--:B------:R-:W-:Y:S01]  /*1580*/  FFMA.SAT R23, R49, R0.reuse, 0.5 ;  /* 0x3f00000031177423 */ /* 0x080fe20000002000 */
[----:B------:R-:W-:Y:S02]  /*1590*/  SHF.L.U32 R4, R4, 0x17, RZ ;  /* 0x0000001704047819 */ /* 0x000fe400000006ff */
[C---:B------:R-:W-:Y:S02]  /*15a0*/  FFMA R12, R53.reuse, 1.4426950216293334961, -R12 ;  /* 0x3fb8aa3b350c7823 */ /* 0x040fe4000000080c */
[----:B------:R-:W1:Y:S02]  /*15b0*/  MUFU.EX2 R55, R55 ;  /* 0x0000003700377308 */ /* 0x000e640000000800 */
[----:B------:R-:W-:Y:S01]  /*15c0*/  FFMA R12, R53, 1.925963033500011079e-08, R12 ;  /* 0x32a57060350c7823 */ /* 0x000fe2000000000c */
[----:B------:R-:W-:-:S04]  /*15d0*/  FFMA.SAT R53, R51, R0, 0.5 ;  /* 0x3f00000033357423 */ /* 0x000fc80000002000 */
[----:B------:R-:W-:Y:S01]  /*15e0*/  FFMA.RM R53, R53, R2, 12582913 ;  /* 0x4b40000135357423 */ /* 0x000fe20000004002 */
[----:B--2---:R-:W-:-:S03]  /*15f0*/  FMUL R25, R6, R25 ;  /* 0x0000001906197220 */ /* 0x004fc60000400000 */
[C---:B------:R-:W-:Y:S01]  /*1600*/  FADD R6, R53.reuse, -12583039 ;  /* 0xcb40007f35067421 */ /* 0x040fe20000000000 */
[----:B------:R-:W-:-:S03]  /*1610*/  SHF.L.U32 R20, R53, 0x17, RZ ;  /* 0x0000001735147819 */ /* 0x000fc600000006ff */
[----:B------:R-:W-:Y:S01]  /*1620*/  FFMA R6, R51, 1.4426950216293334961, -R6 ;  /* 0x3fb8aa3b33067823 */ /* 0x000fe20000000806 */
[----:B-1----:R-:W-:-:S03]  /*1630*/  FMUL R22, R18, R55 ;  /* 0x0000003712167220 */ /* 0x002fc60000400000 */
[----:B------:R-:W-:Y:S01]  /*1640*/  FFMA R51, R51, 1.925963033500011079e-08, R6 ;  /* 0x32a5706033337823 */ /* 0x000fe20000000006 */
[----:B------:R-:W-:Y:S02]  /*1650*/  FFMA.RM R6, R23, R2, 12582913 ;  /* 0x4b40000117067423 */ /* 0x000fe40000004002 */
[----:B------:R-:W1:Y:S02]  /*1660*/  MUFU.EX2 R23, R10 ;  /* 0x0000000a00177308 */ /* 0x000e640000000800 */
[C---:B------:R-:W-:Y:S01]  /*1670*/  FADD R14, R6.reuse, -12583039 ;  /* 0xcb40007f060e7421 */ /* 0x040fe20000000000 */
[----:B------:R-:W-:-:S03]  /*1680*/  SHF.L.U32 R6, R6, 0x17, RZ ;  /* 0x0000001706067819 */ /* 0x000fc600000006ff */
[C---:B------:R-:W-:Y:S02]  /*1690*/  FFMA R14, R49.reuse, 1.4426950216293334961, -R14 ;  /* 0x3fb8aa3b310e7823 */ /* 0x040fe4000000080e */
[----:B------:R-:W2:Y:S02]  /*16a0*/  MUFU.EX2 R51, R51 ;  /* 0x0000003300337308 */ /* 0x000ea40000000800 */
        /* <DEDUP_REMOVED lines=17> */
[----:B-1----:R-:W-:-:S03]  /*17c0*/  FMUL R21, R4, R47 ;  /* 0x0000002f04157220 */ /* 0x002fc60000400000 */
[C---:B------:R-:W-:Y:S01]  /*17d0*/  FADD R4, R32.reuse, -12583039 ;  /* 0xcb40007f20047421 */ /* 0x040fe20000000000 */
[----:B------:R-:W-:Y:S01]  /*17e0*/  MUFU.EX2 R47, R10 ;  /* 0x0000000a002f7308 */ /* 0x000fe20000000800 */
[----:B------:R-:W-:Y:S02]  /*17f0*/  SHF.L.U32 R32, R32, 0x17, RZ ;  /* 0x0000001720207819 */ /* 0x000fe400000006ff */
[----:B------:R-:W-:-:S04]  /*1800*/  FFMA R4, R45, 1.4426950216293334961, -R4 ;  /* 0x3fb8aa3b2d047823 */ /* 0x000fc80000000804 */
[----:B------:R-:W-:Y:S01]  /*1810*/  FFMA R12, R45, 1.925963033500011079e-08, R4 ;  /* 0x32a570602d0c7823 */ /* 0x000fe20000000004 */
[----:B------:R-:W-:-:S04]  /*1820*/  FFMA.SAT R45, R19, R0, 0.5 ;  /* 0x3f000000132d7423 */ /* 0x000fc80000002000 */
[----:B------:R-:W-:Y:S02]  /*1830*/  FFMA.RM R4, R45, R2, 12582913 ;  /* 0x4b4000012d047423 */ /* 0x000fe40000004002 */
[----:B------:R-:W1:Y:S02]  /*1840*/  MUFU.EX2 R45, R14 ;  /* 0x0000000e002d7308 */ /* 0x000e640000000800 */
[----:B------:R-:W-:-:S04]  /*1850*/  FADD R18, R4, -12583039 ;  /* 0xcb40007f04127421 */ /* 0x000fc80000000000 */
[----:B------:R-:W-:-:S04]  /*1860*/  FFMA R18, R19, 1.4426950216293334961, -R18 ;  /* 0x3fb8aa3b13127823 */ /* 0x000fc80000000812 */
[----:B------:R-:W-:Y:S01]  /*1870*/  FFMA R36, R19, 1.925963033500011079e-08, R18 ;  /* 0x32a5706013247823 */ /* 0x000fe20000000012 */
[-C--:B------:R-:W-:Y:S01]  /*1880*/  FFMA.SAT R19, R39, R0.reuse, 0.5 ;  /* 0x3f00000027137423 */ /* 0x080fe20000002000 */
[----:B------:R-:W-:Y:S01]  /*1890*/  SHF.L.U32 R18, R49, 0x17, RZ ;  /* 0x0000001731127819 */ /* 0x000fe200000006ff */
[----:B------:R-:W-:Y:S02]  /*18a0*/  FFMA.SAT R49, R9, R0, 0.5 ;  /* 0x3f00000009317423 */ /* 0x000fe40000002000 */
[----:B------:R-:W-:Y:S01]  /*18b0*/  FFMA.RM R38, R19, R2, 12582913 ;  /* 0x4b40000113267423 */ /* 0x000fe20000004002 */
[----:B-1----:R-:W-:Y:S01]  /*18c0*/  FMUL R19, R6, R45 ;  /* 0x0000002d06137220 */ /* 0x002fe20000400000 */
[----:B------:R-:W-:Y:S02]  /*18d0*/  FMUL R18, R18, R47 ;  /* 0x0000002f12127220 */ /* 0x000fe40000400000 */
[C---:B------:R-:W-:Y:S01]  /*18e0*/  FADD R6, R38.reuse, -12583039 ;  /* 0xcb40007f26067421 */ /* 0x040fe20000000000 */
[----:B------:R-:W1:Y:S01]  /*18f0*/  MUFU.EX2 R45, R12 ;  /* 0x0000000c002d7308 */ /* 0x000e620000000800 */
[----:B------:R-:W-:-:S02]  /*1900*/  SHF.L.U32 R38, R38, 0x17, RZ ;  /* 0x0000001726267819 */ /* 0x000fc400000006ff */
[----:B------:R-:W-:-:S04]  /*1910*/  FFMA R6, R39, 1.4426950216293334961, -R6 ;  /* 0x3fb8aa3b27067823 */ /* 0x000fc80000000806 */
[----:B------:R-:W-:Y:S01]  /*1920*/  FFMA R44, R39, 1.925963033500011079e-08, R6 ;  /* 0x32a57060272c7823 */ /* 0x000fe20000000006 */
[----:B------:R-:W-:-:S04]  /*1930*/  FFMA.SAT R39, R17, R0, 0.5 ;  /* 0x3f00000011277423 */ /* 0x000fc80000002000 */
[----:B------:R-:W-:Y:S02]  /*1940*/  FFMA.RM R6, R39, R2, 12582913 ;  /* 0x4b40000127067423 */ /* 0x000fe40000004002 */
[----:B------:R1:W2:Y:S02]  /*1950*/  MUFU.EX2 R39, R16 ;  /* 0x0000001000277308 */ /* 0x0002a40000000800 */
[C---:B------:R-:W-:Y:S01]  /*1960*/  FADD R10, R6.reuse, -12583039 ;  /* 0xcb40007f060a7421 */ /* 0x040fe20000000000 */
[----:B------:R-:W-:-:S03]  /*1970*/  SHF.L.U32 R6, R6, 0x17, RZ ;  /* 0x0000001706067819 */ /* 0x000fc600000006ff */
[----:B------:R-:W-:Y:S01]  /*1980*/  FFMA R10, R17, 1.4426950216293334961, -R10 ;  /* 0x3fb8aa3b110a7823 */ /* 0x000fe2000000080a */
[----:B-1----:R-:W-:-:S03]  /*1990*/  FMUL R16, R32, R45 ;  /* 0x0000002d20107220 */ /* 0x002fc60000400000 */
[----:B------:R-:W-:Y:S01]  /*19a0*/  FFMA R46, R17, 1.925963033500011079e-08, R10 ;  /* 0x32a57060112e7823 */ /* 0x000fe2000000000a */
[----:B------:R-:W-:Y:S01]  /*19b0*/  FFMA.SAT R17, R15, R0, 0.5 ;  /* 0x3f0000000f117423 */ /* 0x000fe20000002000 */
[----:B------:R-:W-:Y:S01]  /*19c0*/  SHF.L.U32 R10, R4, 0x17, RZ ;  /* 0x00000017040a7819 */ /* 0x000fe200000006ff */
[-C--:B------:R-:W-:Y:S02]  /*19d0*/  FFMA.RM R4, R49, R2.reuse, 12582913 ;  /* 0x4b40000131047423 */ /* 0x080fe40000004002 */
[----:B------:R-:W-:Y:S01]  /*19e0*/  FFMA.RM R47, R17, R2, 12582913 ;  /* 0x4b400001112f7423 */ /* 0x000fe20000004002 */
[----:B--2---:R-:W-:-:S03]  /*19f0*/  FMUL R17, R8, R39 ;  /* 0x0000002708117220 */ /* 0x004fc60000400000 */
[C---:B------:R-:W-:Y:S01]  /*1a00*/  FADD R8, R47.reuse, -12583039 ;  /* 0xcb40007f2f087421 */ /* 0x040fe20000000000 */
[----:B------:R-:W1:Y:S01]  /*1a10*/  MUFU.EX2 R39, R36 ;  /* 0x0000002400277308 */ /* 0x000e620000000800 */
[----:B------:R-:W-:Y:S02]  /*1a20*/  SHF.L.U32 R47, R47, 0x17, RZ ;  /* 0x000000172f2f7819 */ /* 0x000fe400000006ff */
[----:B------:R-:W-:-:S04]  /*1a30*/  FFMA R8, R15, 1.4426950216293334961, -R8 ;  /* 0x3fb8aa3b0f087823 */ /* 0x000fc80000000808 */
[----:B------:R-:W-:Y:S01]  /*1a40*/  FFMA R48, R15, 1.925963033500011079e-08, R8 ;  /* 0x32a570600f307823 */ /* 0x000fe20000000008 */
[----:B------:R-:W-:-:S04]  /*1a50*/  FFMA.SAT R15, R13, R0, 0.5 ;  /* 0x3f0000000d0f7423 */ /* 0x000fc80000002000 */
[----:B------:R-:W-:Y:S01]  /*1a60*/  FFMA.RM R15, R15, R2, 12582913 ;  /* 0x4b4000010f0f7423 */ /* 0x000fe20000004002 */
[----:B------:R-:W-:Y:S03]  /*1a70*/  MUFU.EX2 R48, R48 ;  /* 0x0000003000307308 */ /* 0x000fe60000000800 */
[----:B------:R-:W-:Y:S01]  /*1a80*/  FADD R8, R15, -12583039 ;  /* 0xcb40007f0f087421 */ /* 0x000fe20000000000 */
[----:B-1----:R-:W-:Y:S01]  /*1a90*/  FMUL R10, R10, R39 ;  /* 0x000000270a0a7220 */ /* 0x002fe20000400000 */
[----:B------:R-:W-:Y:S02]  /*1aa0*/  FFMA.SAT R39, R33, R0, 0.5 ;  /* 0x3f00000021277423 */ /* 0x000fe40000002000 */
[----:B------:R-:W-:-:S04]  /*1ab0*/  FFMA R8, R13, 1.4426950216293334961, -R8 ;  /* 0x3fb8aa3b0d087823 */ /* 0x000fc80000000808 */
[----:B------:R-:W-:Y:S01]  /*1ac0*/  FFMA R45, R13, 1.925963033500011079e-08, R8 ;  /* 0x32a570600d2d7823 */ /* 0x000fe20000000008 */
[----:B------:R-:W-:Y:S01]  /*1ad0*/  FADD R8, R4, -12583039 ;  /* 0xcb40007f04087421 */ /* 0x000fe20000000000 */
[----:B------:R-:W1:Y:S03]  /*1ae0*/  MUFU.EX2 R13, R44 ;  /* 0x0000002c000d7308 */ /* 0x000e660000000800 */
[----:B------:R-:W-:-:S04]  /*1af0*/  FFMA R8, R9, 1.4426950216293334961, -R8 ;  /* 0x3fb8aa3b09087823 */ /* 0x000fc80000000808 */
[----:B------:R-:W-:Y:S01]  /*1b00*/  FFMA R14, R9, 1.925963033500011079e-08, R8 ;  /* 0x32a57060090e7823 */ /* 0x000fe20000000008 */
[----:B------:R-:W-:Y:S08]  /*1b10*/  MUFU.EX2 R45, R45 ;  /* 0x0000002d002d7308 */ /* 0x000ff00000000800 */
[----:B------:R-:W-:Y:S01]  /*1b20*/  MUFU.EX2 R14, R14 ;  /* 0x0000000e000e7308 */ /* 0x000fe20000000800 */
[----:B-1----:R-:W-:Y:S01]  /*1b30*/  FMUL R9, R38, R13 ;  /* 0x0000000d26097220 */ /* 0x002fe20000400000 */
        /* <DEDUP_REMOVED lines=9> */
[----:B-1----:R-:W-:Y:S01]  /*1bd0*/  FMUL R8, R6, R13 ;  /* 0x0000000d06087220 */ /* 0x002fe20000400000 */
[----:B------:R-:W-:Y:S02]  /*1be0*/  FFMA.SAT R13, R5, R0, 0.5 ;  /* 0x3f000000050d7423 */ /* 0x000fe40000002000 */
[C---:B------:R-:W-:Y:S01]  /*1bf0*/  FADD R6, R11.reuse, -12583039 ;  /* 0xcb40007f0b067421 */ /* 0x040fe20000000000 */
[----:B------:R-:W-:Y:S01]  /*1c00*/  SHF.L.U32 R11, R11, 0x17, RZ ;  /* 0x000000170b0b7819 */ /* 0x000fe200000006ff */
[----:B------:R-:W-:Y:S02]  /*1c10*/  FFMA.RM R13, R13, R2, 12582913 ;  /* 0x4b4000010d0d7423 */ /* 0x000fe40000004002 */
[----:B------:R-:W-:-:S04]  /*1c20*/  FFMA R6, R7, 1.4426950216293334961, -R6 ;  /* 0x3fb8aa3b07067823 */ /* 0x000fc80000000806 */
[----:B------:R-:W-:Y:S01]  /*1c30*/  FFMA R36, R7, 1.925963033500011079e-08, R6 ;  /* 0x32a5706007247823 */ /* 0x000fe20000000006 */
[----:B------:R-:W-:Y:S01]  /*1c40*/  FADD R6, R13, -12583039 ;  /* 0xcb40007f0d067421 */ /* 0x000fe20000000000 */
[----:B------:R-:W-:-:S03]  /*1c50*/  FMUL R7, R47, R48 ;  /* 0x000000302f077220 */ /* 0x000fc60000400000 */
[C---:B------:R-:W-:Y:S01]  /*1c60*/  FFMA R6, R5.reuse, 1.4426950216293334961, -R6 ;  /* 0x3fb8aa3b05067823 */ /* 0x040fe20000000806 */
[----:B------:R-:W1:Y:S03]  /*1c70*/  MUFU.EX2 R36, R36 ;  /* 0x0000002400247308 */ /* 0x000e660000000800 */
[----:B------:R-:W-:Y:S01]  /*1c80*/  FFMA R5, R5, 1.925963033500011079e-08, R6 ;  /* 0x32a5706005057823 */ /* 0x000fe20000000006 */
[----:B------:R-:W-:Y:S01]  /*1c90*/  SHF.L.U32 R6, R15, 0x17, RZ ;  /* 0x000000170f067819 */ /* 0x000fe200000006ff */
[----:B------:R-:W-:Y:S01]  /*1ca0*/  FFMA.RM R15, R39, R2, 12582913 ;  /* 0x4b400001270f7423 */ /* 0x000fe20000004002 */
[----:B------:R-:W-:-:S03]  /*1cb0*/  FFMA.SAT R39, R37, R0, 0.5 ;  /* 0x3f00000025277423 */ /* 0x000fc60000002000 */
[----:B------:R-:W-:Y:S01]  /*1cc0*/  FADD R38, R15, -12583039 ;  /* 0xcb40007f0f267421 */ /* 0x000fe20000000000 */
[----:B------:R-:W-:-:S03]  /*1cd0*/  FMUL R6, R6, R45 ;  /* 0x0000002d06067220 */ /* 0x000fc60000400000 */
[----:B------:R-:W-:-:S04]  /*1ce0*/  FFMA R38, R33, 1.4426950216293334961, -R38 ;  /* 0x3fb8aa3b21267823 */ /* 0x000fc80000000826 */
[----:B------:R-:W-:Y:S01]  /*1cf0*/  FFMA R44, R33, 1.925963033500011079e-08, R38 ;  /* 0x32a57060212c7823 */ /* 0x000fe20000000026 */
[----:B------:R-:W-:-:S04]  /*1d00*/  FFMA.SAT R33, R3, R0, 0.5 ;  /* 0x3f00000003217423 */ /* 0x000fc80000002000 */
[-C--:B------:R-:W-:Y:S01]  /*1d10*/  FFMA.RM R0, R33, R2.reuse, 12582913 ;  /* 0x4b40000121007423 */ /* 0x080fe20000004002 */
[----:B------:R-:W-:Y:S01]  /*1d20*/  FFMA.RM R2, R39, R2, 12582913 ;  /* 0x4b40000127027423 */ /* 0x000fe20000004002 */
[----:B------:R-:W-:Y:S01]  /*1d30*/  SHF.L.U32 R33, R4, 0x17, RZ ;  /* 0x0000001704217819 */ /* 0x000fe200000006ff */
[----:B------:R1:W-:Y:S01]  /*1d40*/  MUFU.EX2 R39, R5 ;  /* 0x0000000500277308 */ /* 0x0003e20000000800 */
[----:B------:R-:W-:-:S03]  /*1d50*/  FADD R38, R0, -12583039 ;  /* 0xcb40007f00267421 */ /* 0x000fc60000000000 */
[----:B------:R-:W-:Y:S01]  /*1d60*/  FMUL R33, R33, R14 ;  /* 0x0000000e21217220 */ /* 0x000fe20000400000 */
[----:B------:R-:W-:-:S03]  /*1d70*/  FFMA R38, R3, 1.4426950216293334961, -R38 ;  /* 0x3fb8aa3b03267823 */ /* 0x000fc60000000826 */
[----:B------:R-:W-:Y:S01]  /*1d80*/  MUFU.EX2 R44, R44 ;  /* 0x0000002c002c7308 */ /* 0x000fe20000000800 */
[----:B------:R-:W-:Y:S01]  /*1d90*/  FFMA R45, R3, 1.925963033500011079e-08, R38 ;  /* 0x32a57060032d7823 */ /* 0x000fe20000000026 */
[----:B------:R-:W-:Y:S01]  /*1da0*/  FADD R38, R2, -12583039 ;  /* 0xcb40007f02267421 */ /* 0x000fe20000000000 */
[----:B------:R-:W-:Y:S01]  /*1db0*/  FADD R3, RZ, R31 ;  /* 0x0000001fff037221 */ /* 0x000fe20000000000 */
[----:B-1----:R-:W-:Y:S02]  /*1dc0*/  FMUL R5, R11, R36 ;  /* 0x000000240b057220 */ /* 0x002fe40000400000 */
[C---:B------:R-:W-:Y:S02]  /*1dd0*/  FFMA R38, R37.reuse, 1.4426950216293334961, -R38 ;  /* 0x3fb8aa3b25267823 */ /* 0x040fe40000000826 */
[----:B------:R-:W-:Y:S02]  /*1de0*/  MUFU.EX2 R45, R45 ;  /* 0x0000002d002d7308 */ /* 0x000fe40000000800 */
[----:B------:R-:W-:Y:S01]  /*1df0*/  FFMA R46, R37, 1.925963033500011079e-08, R38 ;  /* 0x32a57060252e7823 */ /* 0x000fe20000000026 */
[----:B------:R-:W-:-:S04]  /*1e00*/  FADD R38, R3, R30 ;  /* 0x0000001e03267221 */ /* 0x000fc80000000000 */
[----:B------:R-:W-:Y:S01]  /*1e10*/  FADD R3, R38, R29 ;  /* 0x0000001d26037221 */ /* 0x000fe20000000000 */
[----:B------:R-:W1:Y:S03]  /*1e20*/  MUFU.EX2 R37, R32 ;  /* 0x0000002000257308 */ /* 0x000e660000000800 */
[----:B------:R-:W-:-:S04]  /*1e30*/  FADD R38, R3, R28 ;  /* 0x0000001c03267221 */ /* 0x000fc80000000000 */
[----:B------:R-:W-:Y:S01]  /*1e40*/  FADD R3, R38, R27 ;  /* 0x0000001b26037221 */ /* 0x000fe20000000000 */
[----:B------:R-:W2:Y:S03]  /*1e50*/  MUFU.EX2 R46, R46 ;  /* 0x0000002e002e7308 */ /* 0x000ea60000000800 */
        /* <DEDUP_REMOVED lines=18> */
[----:B------:R-:W-:Y:S02]  /*1f80*/  SHF.L.U32 R4, R13, 0x17, RZ ;  /* 0x000000170d047819 */ /* 0x000fe400000006ff */
[----:B------:R-:W-:Y:S01]  /*1f90*/  SHF.L.U32 R13, R2, 0x17, RZ ;  /* 0x00000017020d7819 */ /* 0x000fe200000006ff */
[----:B------:R-:W-:Y:S01]  /*1fa0*/  FADD R12, R3, R32 ;  /* 0x00000020030c7221 */ /* 0x000fe20000000000 */
[----:B------:R-:W-:Y:S01]  /*1fb0*/  SHF.L.U32 R3, R15, 0x17, RZ ;  /* 0x000000170f037819 */ /* 0x000fe200000006ff */
[----:B------:R-:W-:Y:S02]  /*1fc0*/  FMUL R4, R4, R39 ;  /* 0x0000002704047220 */ /* 0x000fe40000400000 */
[----:B------:R-:W-:Y:S01]  /*1fd0*/  FADD R11, R12, R5 ;  /* 0x000000050c0b7221 */ /* 0x000fe20000000000 */
[----:B------:R-:W-:Y:S01]  /*1fe0*/  SHF.L.U32 R12, R0, 0x17, RZ ;  /* 0x00000017000c7819 */ /* 0x000fe200000006ff */
[----:B------:R-:W-:-:S02]  /*1ff0*/  FMUL R3, R3, R44 ;  /* 0x0000002c03037220 */ /* 0x000fc40000400000 */
[----:B------:R-:W-:Y:S02]  /*2000*/  FADD R0, R11, R4 ;  /* 0x000000040b007221 */ /* 0x000fe40000000000 */
[----:B------:R-:W-:Y:S02]  /*2010*/  FMUL R2, R12, R45 ;  /* 0x0000002d0c027220 */ /* 0x000fe40000400000 */
        /* <DEDUP_REMOVED lines=13> */
.L_x_6011:
        /* <DEDUP_REMOVED lines=12> */
[----:B01----:R-:W-:Y:S05]  /*21b0*/  CALL.REL.NOINC `($__internal_114_$__cuda_sm3x_div_rn_noftz_f32_slowpath) ;  /* 0x0000003800487944 */ /* 0x003fea0003c00000 */
[----:B------:R-:W-:-:S07]  /*21c0*/  MOV R14, R11 ;  /* 0x0000000b000e7202 */ /* 0x000fce0000000f00 */
.L_x_5944:
[----:B------:R-:W-:Y:S05]  /*21d0*/  BSYNC.RECONVERGENT B2 ;  /* 0x0000000000027941 */ /* 0x000fea0003800200 */
.L_x_5943:
        /* <DEDUP_REMOVED lines=12> */
[----:B01----:R-:W-:Y:S05]  /*22a0*/  CALL.REL.NOINC `($__internal_114_$__cuda_sm3x_div_rn_noftz_f32_slowpath) ;  /* 0x00000038000c7944 */ /* 0x003fea0003c00000 */
[----:B------:R-:W-:-:S07]  /*22b0*/  MOV R15, R11 ;  /* 0x0000000b000f7202 */ /* 0x000fce0000000f00 */
.L_x_5946:
[----:B------:R-:W-:Y:S05]  /*22c0*/  BSYNC.RECONVERGENT B2 ;  /* 0x0000000000027941 */ /* 0x000fea0003800200 */
.L_x_5945:
        /* <DEDUP_REMOVED lines=14> */
.L_x_5948:
[----:B------:R-:W-:Y:S05]  /*23b0*/  BSYNC.RECONVERGENT B2 ;  /* 0x0000000000027941 */ /* 0x000fea0003800200 */
.L_x_5947:
        /* <DEDUP_REMOVED lines=14> */
.L_x_5950:
[----:B------:R-:W-:Y:S05]  /*24a0*/  BSYNC.RECONVERGENT B2 ;  /* 0x0000000000027941 */ /* 0x000fea0003800200 */
.L_x_5949:
        /* <DEDUP_REMOVED lines=14> */
.L_x_5952:
[----:B------:R-:W-:Y:S05]  /*2590*/  BSYNC.RECONVERGENT B2 ;  /* 0x0000000000027941 */ /* 0x000fea0003800200 */
.L_x_5951:
        /* <DEDUP_REMOVED lines=14> */
.L_x_5954:
[----:B------:R-:W-:Y:S05]  /*2680*/  BSYNC.RECONVERGENT B2 ;  /* 0x0000000000027941 */ /* 0x000fea0003800200 */
.L_x_5953:
        /* <DEDUP_REMOVED lines=14> */
.L_x_5956:
[----:B------:R-:W-:Y:S05]  /*2770*/  BSYNC.RECONVERGENT B2 ;  /* 0x0000000000027941 */ /* 0x000fea0003800200 */
.L_x_5955:
        /* <DEDUP_REMOVED lines=14> */
.L_x_5958:
[----:B------:R-:W-:Y:S05]  /*2860*/  BSYNC.RECONVERGENT B2 ;  /* 0x0000000000027941 */ /* 0x000fea0003800200 */
.L_x_5957:
        /* <DEDUP_REMOVED lines=14> */
.L_x_5960:
[----:B------:R-:W-:Y:S05]  /*2950*/  BSYNC.RECONVERGENT B2 ;  /* 0x0000000000027941 */ /* 0x000fea0003800200 */
.L_x_5959:
        /* <DEDUP_REMOVED lines=14> */
.L_x_5962:
[----:B------:R-:W-:Y:S05]  /*2a40*/  BSYNC.RECONVERGENT B2 ;  /* 0x0000000000027941 */ /* 0x000fea0003800200 */
.L_x_5961:
        /* <DEDUP_REMOVED lines=14> */
.L_x_5964:
[----:B------:R-:W-:Y:S05]  /*2b30*/  BSYNC.RECONVERGENT B2 ;  /* 0x0000000000027941 */ /* 0x000fea0003800200 */
.L_x_5963:
        /* <DEDUP_REMOVED lines=14> */
.L_x_5966:
[----:B------:R-:W-:Y:S05]  /*2c20*/  BSYNC.RECONVERGENT B2 ;  /* 0x0000000000027941 */ /* 0x000fea0003800200 */
.L_x_5965:
        /* <DEDUP_REMOVED lines=14> */
.L_x_5968:
[----:B------:R-:W-:Y:S05]  /*2d10*/  BSYNC.RECONVERGENT B2 ;  /* 0x0000000000027941 */ /* 0x000fea0003800200 */
.L_x_5967:
        /* <DEDUP_REMOVED lines=14> */
.L_x_5970:
[----:B------:R-:W-:Y:S05]  /*2e00*/  BSYNC.RECONVERGENT B2 ;  /* 0x0000000000027941 */ /* 0x000fea0003800200 */
.L_x_5969:
        /* <DEDUP_REMOVED lines=14> */
.L_x_5972:
[----:B------:R-:W-:Y:S05]  /*2ef0*/  BSYNC.RECONVERGENT B2 ;  /* 0x0000000000027941 */ /* 0x000fea0003800200 */
.L_x_5971:
        /* <DEDUP_REMOVED lines=14> */
.L_x_5974:
[----:B------:R-:W-:Y:S05]  /*2fe0*/  BSYNC.RECONVERGENT B2 ;  /* 0x0000000000027941 */ /* 0x000fea0003800200 */
.L_x_5973:
        /* <DEDUP_REMOVED lines=14> */
.L_x_5976:
[----:B------:R-:W-:Y:S05]  /*30d0*/  BSYNC.RECONVERGENT B2 ;  /* 0x0000000000027941 */ /* 0x000fea0003800200 */
.L_x_5975:
        /* <DEDUP_REMOVED lines=14> */
.L_x_5978:
[----:B------:R-:W-:Y:S05]  /*31c0*/  BSYNC.RECONVERGENT B2 ;  /* 0x0000000000027941 */ /* 0x000fea0003800200 */
.L_x_5977:
        /* <DEDUP_REMOVED lines=14> */
.L_x_5980:
[----:B------:R-:W-:Y:S05]  /*32b0*/  BSYNC.RECONVERGENT B2 ;  /* 0x0000000000027941 */ /* 0x000fea0003800200 */
.L_x_5979:
        /* <DEDUP_REMOVED lines=12> */
[----:B0-----:R-:W-:Y:S05]  /*3380*/  CALL.REL.NOINC `($__internal_114_$__cuda_sm3x_div_rn_noftz_f32_slowpath) ;  /* 0x0000002400d47944 */ /* 0x001fea0003c00000 */
[----:B------:R-:W-:-:S07]  /*3390*/  MOV R39, R11 ;  /* 0x0000000b00277202 */ /* 0x000fce0000000f00 */
.L_x_5982:
[----:B------:R-:W-:Y:S05]  /*33a0*/  BSYNC.RECONVERGENT B2 ;  /* 0x0000000000027941 */ /* 0x000fea0003800200 */
.L_x_5981:
        /* <DEDUP_REMOVED lines=12> */
[----:B0-----:R-:W-:Y:S05]  /*3470*/  CALL.REL.NOINC `($__internal_114_$__cuda_sm3x_div_rn_noftz_f32_slowpath) ;  /* 0x0000002400987944 */ /* 0x001fea0003c00000 */
[----:B------:R-:W-:-:S07]  /*3480*/  MOV R8, R11 ;  /* 0x0000000b00087202 */ /* 0x000fce0000000f00 */
.L_x_5984:
[----:B------:R-:W-:Y:S05]  /*3490*/  BSYNC.RECONVERGENT B2 ;  /* 0x0000000000027941 */ /* 0x000fea0003800200 */
.L_x_5983:
        /* <DEDUP_REMOVED lines=14> */
.L_x_5986:
[----:B------:R-:W-:Y:S05]  /*3580*/  BSYNC.RECONVERGENT B2 ;  /* 0x0000000000027941 */ /* 0x000fea0003800200 */
.L_x_5985:
        /* <DEDUP_REMOVED lines=14> */
.L_x_5988:
[----:B------:R-:W-:Y:S05]  /*3670*/  BSYNC.RECONVERGENT B2 ;  /* 0x0000000000027941 */ /* 0x000fea0003800200 */
.L_x_5987:
        /* <DEDUP_REMOVED lines=14> */
.L_x_5990:
[----:B------:R-:W-:Y:S05]  /*3760*/  BSYNC.RECONVERGENT B2 ;  /* 0x0000000000027941 */ /* 0x000fea0003800200 */
.L_x_5989:
        /* <DEDUP_REMOVED lines=14> */
.L_x_5992:
[----:B------:R-:W-:Y:S05]  /*3850*/  BSYNC.RECONVERGENT B2 ;  /* 0x0000000000027941 */ /* 0x000fea0003800200 */
.L_x_5991:
        /* <DEDUP_REMOVED lines=14> */
.L_x_5994:
[----:B------:R-:W-:Y:S05]  /*3940*/  BSYNC.RECONVERGENT B2 ;  /* 0x0000000000027941 */ /* 0x000fea0003800200 */
.L_x_5993:
        /* <DEDUP_REMOVED lines=14> */
.L_x_5996:
[----:B------:R-:W-:Y:S05]  /*3a30*/  BSYNC.RECONVERGENT B2 ;  /* 0x0000000000027941 */ /* 0x000fea0003800200 */
.L_x_5995:
        /* <DEDUP_REMOVED lines=14> */
.L_x_5998:
[----:B------:R-:W-:Y:S05]  /*3b20*/  BSYNC.RECONVERGENT B2 ;  /* 0x0000000000027941 */ /* 0x000fea0003800200 */
.L_x_5997:
        /* <DEDUP_REMOVED lines=12> */
[----:B------:R-:W-:Y:S02]  /*3bf0*/  R2UR UR10, R34 ;  /* 0x00000000220a72ca */ /* 0x000fe400000e0000 */
        /* <DEDUP_REMOVED lines=12> */
[----:B------:R-:W-:-:S04]  /*3cc0*/  IADD3.X R30, PT, PT, RZ, R0, RZ, P0, !PT ;  /* 0x00000000ff1e7210 */ /* 0x000fc800007fe4ff */
[----:B------:R-:W-:-:S04]  /*3cd0*/  LEA.HI R3, P0, R30, R3, RZ, 0x1 ;  /* 0x000000031e037211 */ /* 0x000fc800078108ff */
[C---:B------:R-:W-:Y:S02]  /*3ce0*/  SHF.L.U32 R12, R3.reuse, 0x2, RZ ;  /* 0x00000002030c7819 */ /* 0x040fe400000006ff */
[----:B------:R-:W-:Y:S02]  /*3cf0*/  IADD3.X R30, PT, PT, RZ, R30, RZ, P0, !PT ;  /* 0x0000001eff1e7210 */ /* 0x000fe400007fe4ff */
[----:B------:R-:W-:Y:S02]  /*3d00*/  LOP3.LUT R12, R12, 0xfffffff8, RZ, 0xc0, !PT ;  /* 0xfffffff80c0c7812 */ /* 0x000fe400078ec0ff */
[----:B------:R-:W-:Y:S02]  /*3d10*/  SHF.L.U64.HI R3, R3, 0x2, R30 ;  /* 0x0000000203037819 */ /* 0x000fe4000001021e */
[----:B------:R-:W-:Y:S02]  /*3d20*/  IADD3 R12, P0, PT, R12, UR40, RZ ;  /* 0x000000280c0c7c10 */ /* 0x000fe4000ff1e0ff */
[----:B-1----:R-:W-:-:S02]  /*3d30*/  IADD3 R10, P1, PT, R2, 0xc0, RZ ;  /* 0x000000c0020a7810 */ /* 0x002fc40007f3e0ff */
[----:B------:R-:W-:Y:S02]  /*3d40*/  IADD3.X R13, PT, PT, R3, UR41, RZ, P0, !PT ;  /* 0x00000029030d7c10 */ /* 0x000fe400087fe4ff */
[C---:B------:R-:W-:Y:S02]  /*3d50*/  IADD3 R3, P0, PT, R2.reuse, 0x80, RZ ;  /* 0x0000008002037810 */ /* 0x040fe40007f1e0ff */
[-C--:B------:R-:W-:Y:S01]  /*3d60*/  IADD3.X R11, PT, PT, RZ, R0.reuse, RZ, P1, !PT ;  /* 0x00000000ff0b7210 */ /* 0x080fe20000ffe4ff */
[----:B------:R1:W-:Y:S01]  /*3d70*/  STG.E.64 desc[UR4][R12.64], R36 ;  /* 0x000000240c007986 */ /* 0x0003e2000c101b04 */
[----:B------:R-:W-:Y:S02]  /*3d80*/  IADD3.X R30, PT, PT, RZ, R0, RZ, P0, !PT ;  /* 0x00000000ff1e7210 */ /* 0x000fe400007fe4ff */
[----:B------:R-:W-:Y:S02]  /*3d90*/  IADD3 R14, P2, PT, R2, 0x100, RZ ;  /* 0x00000100020e7810 */ /* 0x000fe40007f5e0ff */
[----:B------:R-:W-:-:S02]  /*3da0*/  LEA.HI R15, P0, R30, R3, RZ, 0x1 ;  /* 0x000000031e0f7211 */ /* 0x000fc400078108ff */
[----:B------:R-:W-:Y:S02]  /*3db0*/  LEA.HI R10, P1, R11, R10, RZ, 0x1 ;  /* 0x0000000a0b0a7211 */ /* 0x000fe400078308ff */
[----:B------:R-:W-:Y:S02]  /*3dc0*/  IADD3.X R3, PT, PT, RZ, R0, RZ, P2, !PT ;  /* 0x00000000ff037210 */ /* 0x000fe400017fe4ff */
[----:B------:R-:W-:Y:S02]  /*3dd0*/  IADD3.X R30, PT, PT, RZ, R30, RZ, P0, !PT ;  /* 0x0000001eff1e7210 */ /* 0x000fe400007fe4ff */
[----:B------:R-:W-:Y:S02]  /*3de0*/  LEA.HI R14, P0, R3, R14, RZ, 0x1 ;  /* 0x0000000e030e7211 */ /* 0x000fe400078108ff */
[----:B-1----:R-:W-:Y:S02]  /*3df0*/  SHF.L.U32 R12, R10, 0x2, RZ ;  /* 0x000000020a0c7819 */ /* 0x002fe400000006ff */
[----:B------:R-:W-:-:S02]  /*3e00*/  IADD3.X R11, PT, PT, RZ, R11, RZ, P1, !PT ;  /* 0x0000000bff0b7210 */ /* 0x000fc40000ffe4ff */
[C---:B------:R-:W-:Y:S02]  /*3e10*/  SHF.L.U64.HI R30, R15.reuse, 0x2, R30 ;  /* 0x000000020f1e7819 */ /* 0x040fe4000001021e */
[----:B------:R-:W-:Y:S02]  /*3e20*/  LOP3.LUT R12, R12, 0xfffffff8, RZ, 0xc0, !PT ;  /* 0xfffffff80c0c7812 */ /* 0x000fe400078ec0ff */
[----:B------:R-:W-:Y:S02]  /*3e30*/  SHF.L.U32 R15, R15, 0x2, RZ ;  /* 0x000000020f0f7819 */ /* 0x000fe400000006ff */
[----:B------:R-:W-:Y:S02]  /*3e40*/  IADD3.X R3, PT, PT, RZ, R3, RZ, P0, !PT ;  /* 0x00000003ff037210 */ /* 0x000fe400007fe4ff */
[----:B------:R-:W-:Y:S02]  /*3e50*/  SHF.L.U64.HI R13, R10, 0x2, R11 ;  /* 0x000000020a0d7819 */ /* 0x000fe4000001020b */
[----:B------:R-:W-:-:S02]  /*3e60*/  IADD3 R12, P1, PT, R12, UR40, RZ ;  /* 0x000000280c0c7c10 */ /* 0x000fc4000ff3e0ff */
[----:B------:R-:W-:Y:S02]  /*3e70*/  LOP3.LUT R10, R15, 0xfffffff8, RZ, 0xc0, !PT ;  /* 0xfffffff80f0a7812 */ /* 0x000fe400078ec0ff */
[C---:B------:R-:W-:Y:S02]  /*3e80*/  SHF.L.U64.HI R3, R14.reuse, 0x2, R3 ;  /* 0x000000020e037819 */ /* 0x040fe40000010203 */
[----:B------:R-:W-:Y:S02]  /*3e90*/  SHF.L.U32 R14, R14, 0x2, RZ ;  /* 0x000000020e0e7819 */ /* 0x000fe400000006ff */
[----:B------:R-:W-:Y:S02]  /*3ea0*/  IADD3.X R13, PT, PT, R13, UR41, RZ, P1, !PT ;  /* 0x000000290d0d7c10 */ /* 0x000fe40008ffe4ff */
[----:B------:R-:W-:Y:S02]  /*3eb0*/  IADD3 R10, P0, PT, R10, UR40, RZ ;  /* 0x000000280a0a7c10 */ /* 0x000fe4000ff1e0ff */
[----:B------:R-:W-:-:S02]  /*3ec0*/  IADD3 R37, P1, PT, R2, 0x140, RZ ;  /* 0x0000014002257810 */ /* 0x000fc40007f3e0ff */
[----:B------:R-:W-:Y:S02]  /*3ed0*/  LOP3.LUT R14, R14, 0xfffffff8, RZ, 0xc0, !PT ;  /* 0xfffffff80e0e7812 */ /* 0x000fe400078ec0ff */
[----:B------:R-:W-:Y:S02]  /*3ee0*/  IADD3.X R11, PT, PT, R30, UR41, RZ, P0, !PT ;  /* 0x000000291e0b7c10 */ /* 0x000fe400087fe4ff */
[----:B------:R-:W-:Y:S02]  /*3ef0*/  IADD3.X R44, PT, PT, RZ, R0, RZ, P1, !PT ;  /* 0x00000000ff2c7210 */ /* 0x000fe40000ffe4ff */
[----:B------:R-:W-:Y:S01]  /*3f00*/  IADD3 R14, P0, PT, R14, UR40, RZ ;  /* 0x000000280e0e7c10 */ /* 0x000fe2000ff1e0ff */
[----:B------:R1:W-:Y:S01]  /*3f10*/  STG.E.64 desc[UR4][R10.64], R28 ;  /* 0x0000001c0a007986 */ /* 0x0003e2000c101b04 */
[----:B------:R-:W-:Y:S02]  /*3f20*/  IADD3 R36, P6, PT, R2, 0x180, RZ ;  /* 0x0000018002247810 */ /* 0x000fe40007fde0ff */
[----:B------:R-:W-:Y:S01]  /*3f30*/  LEA.HI R37, P5, R44, R37, RZ, 0x1 ;  /* 0x000000252c257211 */ /* 0x000fe200078b08ff */
[----:B------:R2:W-:Y:S01]  /*3f40*/  STG.E.64 desc[UR6][R12.64], R26 ;  /* 0x0000001a0c007986 */ /* 0x0005e2000c101b06 */
[----:B------:R-:W-:-:S02]  /*3f50*/  IADD3.X R15, PT, PT, R3, UR41, RZ, P0, !PT ;  /* 0x00000029030f7c10 */ /* 0x000fc400087fe4ff */
[C---:B------:R-:W-:Y:S02]  /*3f60*/  IADD3 R31, P0, PT, R2.reuse, 0x1c0, RZ ;  /* 0x000001c0021f7810 */ /* 0x040fe40007f1e0ff */
[----:B------:R-:W-:Y:S01]  /*3f70*/  IADD3.X R44, PT, PT, RZ, R44, RZ, P5, !PT ;  /* 0x0000002cff2c7210 */ /* 0x000fe20002ffe4ff */
[----:B------:R3:W-:Y:S01]  /*3f80*/  STG.E.64 desc[UR8][R14.64], R24 ;  /* 0x000000180e007986 */ /* 0x0007e2000c101b08 */
[C---:B------:R-:W-:Y:S02]  /*3f90*/  IADD3 R3, P1, PT, R2.reuse, 0x200, RZ ;  /* 0x0000020002037810 */ /* 0x040fe40007f3e0ff */
[C---:B------:R-:W-:Y:S02]  /*3fa0*/  IADD3 R30, P2, PT, R2.reuse, 0x240, RZ ;  /* 0x00000240021e7810 */ /* 0x040fe40007f5e0ff */
[----:B-1----:R-:W-:Y:S02]  /*3fb0*/  IADD3.X R11, PT, PT, RZ, R0, RZ, P6, !PT ;  /* 0x00000000ff0b7210 */ /* 0x002fe400037fe4ff */
[----:B------:R-:W-:-:S02]  /*3fc0*/  IADD3 R29, P3, PT, R2, 0x280, RZ ;  /* 0x00000280021d7810 */ /* 0x000fc40007f7e0ff */
[C---:B------:R-:W-:Y:S02]  /*3fd0*/  IADD3 R28, P4, PT, R2.reuse, 0x2c0, RZ ;  /* 0x000002c0021c7810 */ /* 0x040fe40007f9e0ff */
[C---:B--2---:R-:W-:Y:S02]  /*3fe0*/  IADD3 R27, P5, PT, R2.reuse, 0x300, RZ ;  /* 0x00000300021b7810 */ /* 0x044fe40007fbe0ff */
[----:B------:R-:W-:Y:S02]  /*3ff0*/  IADD3 R26, P6, PT, R2, 0x340, RZ ;  /* 0x00000340021a7810 */ /* 0x000fe40007fde0ff */
[----:B------:R-:W-:Y:S02]  /*4000*/  IADD3.X R2, PT, PT, RZ, R0, RZ, P0, !PT ;  /* 0x00000000ff027210 */ /* 0x000fe400007fe4ff */
[----:B------:R-:W-:Y:S02]  /*4010*/  LEA.HI R10, P0, R11, R36, RZ, 0x1 ;  /* 0x000000240b0a7211 */ /* 0x000fe400078108ff */
[----:B---3--:R-:W-:-:S02]  /*4020*/  IADD3.X R24, PT, PT, RZ, R0, RZ, P1, !PT ;  /* 0x00000000ff187210 */ /* 0x008fc40000ffe4ff */
[----:B------:R-:W-:Y:S02]  /*4030*/  IADD3.X R11, PT, PT, RZ, R11, RZ, P0, !PT ;  /* 0x0000000bff0b7210 */ /* 0x000fe400007fe4ff */
[----:B------:R-:W-:Y:S02]  /*4040*/  LEA.HI R12, P0, R2, R31, RZ, 0x1 ;  /* 0x0000001f020c7211 */ /* 0x000fe400078108ff */
[----:B------:R-:W-:Y:S02]  /*4050*/  LEA.HI R15, P1, R24, R3, RZ, 0x1 ;  /* 0x00000003180f7211 */ /* 0x000fe400078308ff */
[----:B------:R-:W-:Y:S02]  /*4060*/  SHF.L.U32 R3, R37, 0x2, RZ ;  /* 0x0000000225037819 */ /* 0x000fe400000006ff */
[----:B------:R-:W-:Y:S02]  /*4070*/  IADD3.X R13, PT, PT, RZ, R2, RZ, P0, !PT ;  /* 0x00000002ff0d7210 */ /* 0x000fe400007fe4ff */
[----:B------:R-:W-:-:S02]  /*4080*/  SHF.L.U64.HI R11, R10, 0x2, R11 ;  /* 0x000000020a0b7819 */ /* 0x000fc4000001020b */
[----:B------:R-:W-:Y:S02]  /*4090*/  SHF.L.U32 R10, R10, 0x2, RZ ;  /* 0x000000020a0a7819 */ /* 0x000fe400000006ff */
[----:B------:R-:W-:Y:S02]  /*40a0*/  LOP3.LUT R2, R3, 0xfffffff8, RZ, 0xc0, !PT ;  /* 0xfffffff803027812 */ /* 0x000fe400078ec0ff */
[C---:B------:R-:W-:Y:S02]  /*40b0*/  SHF.L.U64.HI R13, R12.reuse, 0x2, R13 ;  /* 0x000000020c0d7819 */ /* 0x040fe4000001020d */
[----:B------:R-:W-:Y:S02]  /*40c0*/  SHF.L.U32 R12, R12, 0x2, RZ ;  /* 0x000000020c0c7819 */ /* 0x000fe400000006ff */
[----:B------:R-:W-:Y:S02]  /*40d0*/  SHF.L.U64.HI R25, R37, 0x2, R44 ;  /* 0x0000000225197819 */ /* 0x000fe4000001022c */
[----:B------:R-:W-:-:S02]  /*40e0*/  IADD3 R2, P0, PT, R2, UR40, RZ ;  /* 0x0000002802027c10 */ /* 0x000fc4000ff1e0ff */
[----:B------:R-:W-:Y:S02]  /*40f0*/  LOP3.LUT R10, R10, 0xfffffff8, RZ, 0xc0, !PT ;  /* 0xfffffff80a0a7812 */ /* 0x000fe400078ec0ff */
        /* <DEDUP_REMOVED lines=11> */
[----:B------:R-:W-:Y:S02]  /*41b0*/  IADD3.X R25, PT, PT, RZ, R0, RZ, P2, !PT ;  /* 0x00000000ff197210 */ /* 0x000fe400017fe4ff */
[----:B------:R-:W-:Y:S01]  /*41c0*/  SHF.L.U64.HI R15, R15, 0x2, R24 ;  /* 0x000000020f0f7819 */ /* 0x000fe20000010218 */
[----:B------:R3:W-:Y:S01]  /*41d0*/  STG.E.64 desc[UR8][R12.64], R18 ;  /* 0x000000120c007986 */ /* 0x0007e2000c101b08 */
[----:B------:R-:W-:-:S02]  /*41e0*/  IADD3 R14, P1, PT, R14, UR40, RZ ;  /* 0x000000280e0e7c10 */ /* 0x000fc4000ff3e0ff */
[-C--:B-1----:R-:W-:Y:S02]  /*41f0*/  IADD3.X R23, PT, PT, RZ, R0.reuse, RZ, P4, !PT ;  /* 0x00000000ff177210 */ /* 0x082fe400027fe4ff */
[----:B------:R-:W-:Y:S02]  /*4200*/  IADD3.X R15, PT, PT, R15, UR41, RZ, P1, !PT ;  /* 0x000000290f0f7c10 */ /* 0x000fe40008ffe4ff */
[-C--:B------:R-:W-:Y:S02]  /*4210*/  IADD3.X R22, PT, PT, RZ, R0.reuse, RZ, P3, !PT ;  /* 0x00000000ff167210 */ /* 0x080fe40001ffe4ff */
[-C--:B------:R-:W-:Y:S01]  /*4220*/  IADD3.X R2, PT, PT, RZ, R0.reuse, RZ, P5, !PT ;  /* 0x00000000ff027210 */ /* 0x080fe20002ffe4ff */
        /* <DEDUP_REMOVED lines=22> */
[----:B------:R-:W-:Y:S01]  /*4390*/  SHF.L.U64.HI R11, R10, 0x2, R11 ;  /* 0x000000020a0b7819 */ /* 0x000fe2000001020b */
        /* <DEDUP_REMOVED lines=25> */
.L_x_5942:
[----:B------:R-:W-:Y:S01]  /*4530*/  BSSY B0, `(.L_x_6000) ;  /* 0x0000007000007945 */ /* 0x000fe20003800000 */
[----:B------:R-:W-:Y:S02]  /*4540*/  MOV R12, 0x10 ;  /* 0x00000010000c7802 */ /* 0x000fe40000000f00 */
[----:B------:R-:W-:Y:S02]  /*4550*/  MOV R11, 0x1f ;  /* 0x0000001f000b7802 */ /* 0x000fe40000000f00 */
[----:B------:R-:W-:-:S07]  /*4560*/  MOV R15, 0xffffffff ;  /* 0xffffffff000f7802 */ /* 0x000fce0000000f00 */
[----:B0-----:R-:W-:Y:S05]  /*4570*/  WARPSYNC.COLLECTIVE R15, `(.L_x_6001) ;  /* 0x000000000f087348 */ /* 0x001fea0003c00000 */
[----:B------:R1:W2:Y:S02]  /*4580*/  SHFL.BFLY P6, R14, R13, R12, R11 ;  /* 0x0c00000c0d0e7389 */ /* 0x0002a400000c000b */
[----:B012---:R-:W-:Y:S05]  /*4590*/  ENDCOLLECTIVE ;  /* 0x000000000000791b */ /* 0x007fea0003800000 */
.L_x_6001:
[----:B------:R-:W-:Y:S05]  /*45a0*/  BSYNC B0 ;  /* 0x0000000000007941 */ /* 0x000fea0003800000 */
.L_x_6000:
        /* <DEDUP_REMOVED lines=8> */
.L_x_6002:
[----:B------:R-:W-:Y:S01]  /*4630*/  HFMA2 R12, -RZ, RZ, 0, 2.384185791015625e-07 ;  /* 0x00000004ff0c7431 */ /* 0x000fe200000001ff */
[----:B------:R-:W-:-:S04]  /*4640*/  FMNMX R0, R13, R14, !PT ;  /* 0x0000000e0d007209 */ /* 0x000fc80007800000 */
[----:B------:R-:W-:-:S07]  /*4650*/  MOV R13, R0 ;  /* 0x00000000000d7202 */ /* 0x000fce0000000f00 */
[----:B------:R-:W-:Y:S05]  /*4660*/  WARPSYNC.COLLECTIVE R15, `(.L_x_6003) ;  /* 0x000000000f087348 */ /* 0x000fea0003c00000 */
[----:B------:R0:W1:Y:S02]  /*4670*/  SHFL.BFLY P6, R14, R13, R12, R11 ;  /* 0x0c00000c0d0e7389 */ /* 0x00006400000c000b */
[----:B01----:R-:W-:Y:S05]  /*4680*/  ENDCOLLECTIVE ;  /* 0x000000000000791b */ /* 0x003fea0003800000 */
.L_x_6003:
[----:B------:R-:W-:Y:S01]  /*4690*/  HFMA2 R12, -RZ, RZ, 0, 1.1920928955078125e-07 ;  /* 0x00000002ff0c7431 */ /* 0x000fe200000001ff */
[----:B------:R-:W-:-:S04]  /*46a0*/  FMNMX R2, R0, R14, !PT ;  /* 0x0000000e00027209 */ /* 0x000fc80007800000 */
[----:B------:R-:W-:-:S07]  /*46b0*/  MOV R13, R2 ;  /* 0x00000002000d7202 */ /* 0x000fce0000000f00 */
[----:B------:R-:W-:Y:S05]  /*46c0*/  WARPSYNC.COLLECTIVE R15, `(.L_x_6004) ;  /* 0x000000000f087348 */ /* 0x000fea0003c00000 */
[----:B------:R0:W1:Y:S02]  /*46d0*/  SHFL.BFLY P6, R14, R13, R12, R11 ;  /* 0x0c00000c0d0e7389 */ /* 0x00006400000c000b */
[----:B01----:R-:W-:Y:S05]  /*46e0*/  ENDCOLLECTIVE ;  /* 0x000000000000791b */ /* 0x003fea0003800000 */
.L_x_6004:
[----:B------:R-:W-:Y:S01]  /*46f0*/  HFMA2 R12, -RZ, RZ, 0, 5.9604644775390625e-08 ;  /* 0x00000001ff0c7431 */ /* 0x000fe200000001ff */
[----:B------:R-:W-:-:S04]  /*4700*/  FMNMX R3, R2, R14, !PT ;  /* 0x0000000e02037209 */ /* 0x000fc80007800000 */
[----:B------:R-:W-:-:S07]  /*4710*/  MOV R13, R3 ;  /* 0x00000003000d7202 */ /* 0x000fce0000000f00 */
[----:B------:R-:W-:Y:S05]  /*4720*/  WARPSYNC.COLLECTIVE R15, `(.L_x_6005) ;  /* 0x000000000f087348 */ /* 0x000fea0003c00000 */
[----:B------:R0:W1:Y:S02]  /*4730*/  SHFL.BFLY P6, R14, R13, R12, R11 ;  /* 0x0c00000c0d0e7389 */ /* 0x00006400000c000b */
[----:B01----:R-:W-:Y:S05]  /*4740*/  ENDCOLLECTIVE ;  /* 0x000000000000791b */ /* 0x003fea0003800000 */
.L_x_6005:
        /* <DEDUP_REMOVED lines=288> */
.L_x_6006:
[----:B------:R-:W-:Y:S02]  /*5950*/  HFMA2 R12, -RZ, RZ, 0, 4.76837158203125e-07 ;  /* 0x00000008ff0c7431 */ /* 0x000fe400000001ff */
[----:B------:R-:W-:-:S05]  /*5960*/  FADD R36, R13, R14 ;  /* 0x0000000e0d247221 */ /* 0x000fca0000000000 */
[----:B------:R-:W-:-:S07]  /*5970*/  MOV R13, R36 ;  /* 0x00000024000d7202 */ /* 0x000fce0000000f00 */
[----:B------:R-:W-:Y:S05]  /*5980*/  WARPSYNC.COLLECTIVE R15, `(.L_x_6007) ;  /* 0x000000000f087348 */ /* 0x000fea0003c00000 */
[----:B------:R0:W1:Y:S02]  /*5990*/  SHFL.BFLY P6, R14, R13, R12, R11 ;  /* 0x0c00000c0d0e7389 */ /* 0x00006400000c000b */
[----:B01----:R-:W-:Y:S05]  /*59a0*/  ENDCOLLECTIVE ;  /* 0x000000000000791b */ /* 0x003fea0003800000 */
.L_x_6007:
[----:B------:R-:W-:Y:S02]  /*59b0*/  HFMA2 R12, -RZ, RZ, 0, 2.384185791015625e-07 ;  /* 0x00000004ff0c7431 */ /* 0x000fe400000001ff */
[----:B------:R-:W-:-:S05]  /*59c0*/  FADD R37, R36, R14 ;  /* 0x0000000e24257221 */ /* 0x000fca0000000000 */
[----:B------:R-:W-:-:S07]  /*59d0*/  MOV R13, R37 ;  /* 0x00000025000d7202 */ /* 0x000fce0000000f00 */
[----:B------:R-:W-:Y:S05]  /*59e0*/  WARPSYNC.COLLECTIVE R15, `(.L_x_6008) ;  /* 0x000000000f087348 */ /* 0x000fea0003c00000 */
[----:B------:R0:W1:Y:S02]  /*59f0*/  SHFL.BFLY P6, R14, R13, R12, R11 ;  /* 0x0c00000c0d0e7389 */ /* 0x00006400000c000b */
[----:B01----:R-:W-:Y:S05]  /*5a00*/  ENDCOLLECTIVE ;  /* 0x000000000000791b */ /* 0x003fea0003800000 */
.L_x_6008:
[----:B------:R-:W-:Y:S02]  /*5a10*/  HFMA2 R12, -RZ, RZ, 0, 1.1920928955078125e-07 ;  /* 0x00000002ff0c7431 */ /* 0x000fe400000001ff */
[----:B------:R-:W-:-:S05]  /*5a20*/  FADD R38, R37, R14 ;  /* 0x0000000e25267221 */ /* 0x000fca0000000000 */
[----:B------:R-:W-:-:S07]  /*5a30*/  MOV R13, R38 ;  /* 0x00000026000d7202 */ /* 0x000fce0000000f00 */
[----:B------:R-:W-:Y:S05]  /*5a40*/  WARPSYNC.COLLECTIVE R15, `(.L_x_6009) ;  /* 0x000000000f087348 */ /* 0x000fea0003c00000 */
[----:B------:R0:W1:Y:S02]  /*5a50*/  SHFL.BFLY P6, R14, R13, R12, R11 ;  /* 0x0c00000c0d0e7389 */ /* 0x00006400000c000b */
[----:B01----:R-:W-:Y:S05]  /*5a60*/  ENDCOLLECTIVE ;  /* 0x000000000000791b */ /* 0x003fea0003800000 */
.L_x_6009:
[----:B------:R-:W-:Y:S02]  /*5a70*/  HFMA2 R12, -RZ, RZ, 0, 5.9604644775390625e-08 ;  /* 0x00000001ff0c7431 */ /* 0x000fe400000001ff */
[----:B------:R-:W-:-:S05]  /*5a80*/  FADD R39, R38, R14 ;  /* 0x0000000e26277221 */ /* 0x000fca0000000000 */
[----:B------:R-:W-:-:S07]  /*5a90*/  MOV R13, R39 ;  /* 0x00000027000d7202 */ /* 0x000fce0000000f00 */
[----:B------:R-:W-:Y:S05]  /*5aa0*/  WARPSYNC.COLLECTIVE R15, `(.L_x_6010) ;  /* 0x000000000f087348 */ /* 0x000fea0003c00000 */
[----:B------:R0:W1:Y:S02]  /*5ab0*/  SHFL.BFLY P6, R14, R13, R12, R11 ;  /* 0x0c00000c0d0e7389 */ /* 0x00006400000c000b */
[----:B01----:R-:W-:Y:S05]  /*5ac0*/  ENDCOLLECTIVE ;  /* 0x000000000000791b */ /* 0x003fea0003800000 */
.L_x_6010:
[----:B------:R-:W-:Y:S05]  /*5ad0*/  BRA `(.L_x_6011) ;  /* 0xffffffc400847947 */ /* 0x000fea000383ffff */
        .weak           $__internal_114_$__cuda_sm3x_div_rn_noftz_f32_slowpath
        .type           $__internal_114_$__cuda_sm3x_div_rn_noftz_f32_slowpath,@function
        .size           $__internal_114_$__cuda_sm3x_div_rn_noftz_f32_slowpath,(.L_x_8600 - $__internal_114_$__cuda_sm3x_div_rn_noftz_f32_slowpath)
$__internal_114_$__cuda_sm3x_div_rn_noftz_f32_slowpath:
        /* <DEDUP_REMOVED lines=34> */
.L_x_6013:
        /* <DEDUP_REMOVED lines=51> */
.L_x_6020:
[----:B------:R-:W-:-:S04]  /*6030*/  LOP3.LUT R11, R11, 0x80000000, RZ, 0xc0, !PT ;  /* 0x800000000b0b7812 */ /* 0x000fc800078ec0ff */
[----:B------:R-:W-:Y:S01]  /*6040*/  LOP3.LUT R11, R11, 0x7f800000, RZ, 0xfc, !PT ;  /* 0x7f8000000b0b7812 */ /* 0x000fe200078efcff */
[----:B------:R-:W-:Y:S06]  /*6050*/  BRA `(.L_x_6021) ;  /* 0x0000000000047947 */ /* 0x000fec0003800000 */
.L_x_6019:
[----:B------:R-:W-:-:S07]  /*6060*/  LEA R11, R46, R11, 0x17 ;  /* 0x0000000b2e0b7211 */ /* 0x000fce00078eb8ff */
.L_x_6021:
[----:B------:R-:W-:Y:S05]  /*6070*/  BSYNC.RECONVERGENT B1 ;  /* 0x0000000000017941 */ /* 0x000fea0003800200 */
.L_x_6018:
[----:B------:R-:W-:Y:S05]  /*6080*/  BRA `(.L_x_6022) ;  /* 0x0000000000207947 */ /* 0x000fea0003800000 */
.L_x_6017:
[----:B------:R-:W-:-:S04]  /*6090*/  LOP3.LUT R11, R12, 0x80000000, R31, 0x48, !PT ;  /* 0x800000000c0b7812 */ /* 0x000fc800078e481f */
[----:B------:R-:W-:Y:S01]  /*60a0*/  LOP3.LUT R11, R11, 0x7f800000, RZ, 0xfc, !PT ;  /* 0x7f8000000b0b7812 */ /* 0x000fe200078efcff */
[----:B------:R-:W-:Y:S06]  /*60b0*/  BRA `(.L_x_6022) ;  /* 0x0000000000147947 */ /* 0x000fec0003800000 */
.L_x_6016:
[----:B------:R-:W-:Y:S01]  /*60c0*/  LOP3.LUT R11, R12, 0x80000000, R31, 0x48, !PT ;  /* 0x800000000c0b7812 */ /* 0x000fe200078e481f */
[----:B------:R-:W-:Y:S06]  /*60d0*/  BRA `(.L_x_6022) ;  /* 0x00000000000c7947 */ /* 0x000fec0003800000 */
.L_x_6015:
[----:B------:R-:W0:Y:S01]  /*60e0*/  MUFU.RSQ R11, -QNAN ;  /* 0xffc00000000b7908 */ /* 0x000e220000001400 */
[----:B------:R-:W-:Y:S05]  /*60f0*/  BRA `(.L_x_6022) ;  /* 0x0000000000047947 */ /* 0x000fea0003800000 */
.L_x_6014:
[----:B------:R-:W-:-:S07]  /*6100*/  FADD.FTZ R11, R31, R12 ;  /* 0x0000000c1f0b7221 */ /* 0x000fce0000010000 */
.L_x_6022:
[----:B------:R-:W-:Y:S05]  /*6110*/  BSYNC.RECONVERGENT B0 ;  /* 0x0000000000007941 */ /* 0x000fea0003800200 */
.L_x_6012:
[----:B------:R-:W-:Y:S01]  /*6120*/  HFMA2 R13, -RZ, RZ, 0, 0 ;  /* 0x00000000ff0d7431 */ /* 0x000fe200000001ff */
[----:B------:R-:W-:-:S04]  /*6130*/  MOV R12, R44 ;  /* 0x0000002c000c7202 */ /* 0x000fc80000000f00 */
[----:B0-----:R-:W-:Y:S05]  /*6140*/  RET.REL.NODEC R12 `(_Z15SoftmaxWarpImplI10DirectLoadIffE11DirectStoreIffEfLi2ELi28ELi32ELi1ELb0EL9Algorithm0EEvT_T0_ll) ;  /* 0xffffff9c0cac7950 */ /* 0x001fea0003c3ffff */
.L_x_6023:
        /* <DEDUP_REMOVED lines=11> */
.L_x_8600:


//--------------------- .text._Z15SoftmaxWarpImplI10DirectLoadIffE11DirectStoreIffEfLi2ELi26ELi32ELi1ELb1EL9Algorithm0EEvT_T0_ll --------------------------
	.section	.text._Z15SoftmaxWarpImplI10DirectLoadIffE11DirectStoreIffEfLi2ELi26ELi32ELi1ELb1EL9Algorithm0EEvT_T0_ll,"ax",@progbits
	.align	128
        .global         _Z15SoftmaxWarpImplI10DirectLoadIffE11DirectStoreIffEfLi2ELi26ELi32ELi1ELb1EL9Algorithm0EEvT_T0_ll
        .type           _Z15SoftmaxWarpImplI10DirectLoadIffE11DirectStoreIffEfLi2ELi26ELi32ELi1ELb1EL9Algorithm0EEvT_T0_ll,@function
        .size           _Z15SoftmaxWarpImplI10DirectLoadIffE11DirectStoreIffEfLi2ELi26ELi32ELi1ELb1EL9Algorithm0EEvT_T0_ll,(.L_x_8601 - _Z15SoftmaxWarpImplI10DirectLoadIffE11DirectStoreIffEfLi2ELi26ELi32ELi1ELb1EL9Algorithm0EEvT_T0_ll)
        .other          _Z15SoftmaxWarpImplI10DirectLoadIffE11DirectStoreIffEfLi2ELi26ELi32ELi1ELb1EL9Algorithm0EEvT_T0_ll,@"STO_CUDA_ENTRY STV_DEFAULT"
_Z15SoftmaxWarpImplI10DirectLoadIffE11DirectStoreIffEfLi2ELi26ELi32ELi1ELb1EL9Algorithm0EEvT_T0_ll:
.text._Z15SoftmaxWarpImplI10DirectLoadIffE11DirectStoreIffEfLi2ELi26ELi32ELi1ELb1EL9Algorithm0EEvT_T0_ll:
        /* <DEDUP_REMOVED lines=24> */
.L_x_6024:
        /* <DEDUP_REMOVED lines=25> */
[----:B--2---:R-:W-:-:S07]  /*0310*/  IADD3 R38, PT, PT, R64, 0x300, RZ ;  /* 0x0000030040267810 */ /* 0x004fce0007ffe0ff */
.L_x_6104:
[----:B012---:R-:W1:Y:S01]  /*0320*/  LDC.64 R14, c[0x0][0x388] ;  /* 0x0000e200ff0e7b82 */ /* 0x007e620000000a00 */
[----:B------:R-:W-:Y:S02]  /*0330*/  ISETP.GE.U32.AND P0, PT, R64, UR40, PT ;  /* 0x0000002840007c0c */ /* 0x000fe4000bf06070 */
[----:B------:R-:W-:Y:S02]  /*0340*/  MOV R37, 0xff800000 ;  /* 0xff80000000257802 */ /* 0x000fe40000000f00 */
[----:B------:R-:W-:Y:S02]  /*0350*/  ISETP.GE.AND.EX P3, PT, RZ, UR41, PT, P0 ;  /* 0x00000029ff007c0c */ /* 0x000fe4000bf66300 */
[----:B------:R-:W-:Y:S01]  /*0360*/  ISETP.GE.U32.AND P0, PT, R60, UR40, PT ;  /* 0x000000283c007c0c */ /* 0x000fe2000bf06070 */
[----:B---3--:R-:W2:Y:S01]  /*0370*/  LDC.64 R6, c[0x0][0x388] ;  /* 0x0000e200ff067b82 */ /* 0x008ea20000000a00 */
[----:B------:R-:W-:Y:S02]  /*0380*/  P2R R43, PR, RZ, 0x8 ;  /* 0x00000008ff2b7803 */ /* 0x000fe40000000000 */
[----:B------:R-:W-:-:S02]  /*0390*/  ISETP.GE.AND.EX P6, PT, RZ, UR41, PT, P0 ;  /* 0x00000029ff007c0c */ /* 0x000fc4000bfc6300 */
[----:B------:R-:W-:Y:S02]  /*03a0*/  ISETP.GE.U32.AND P0, PT, R58, UR40, PT ;  /* 0x000000283a007c0c */ /* 0x000fe4000bf06070 */
[----:B------:R-:W-:Y:S01]  /*03b0*/  P2R R13, PR, RZ, 0x40 ;  /* 0x00000040ff0d7803 */ /* 0x000fe20000000000 */
[----:B------:R-:W3:Y:S01]  /*03c0*/  LDC.64 R18, c[0x0][0x388] ;  /* 0x0000e200ff127b82 */ /* 0x000ee20000000a00 */
[----:B------:R-:W-:Y:S02]  /*03d0*/  ISETP.GE.AND.EX P5, PT, RZ, UR41, PT, P0 ;  /* 0x00000029ff007c0c */ /* 0x000fe4000bfa6300 */
[----:B------:R-:W-:Y:S02]  /*03e0*/  @!P3 MOV R65, RZ ;  /* 0x000000ff0041b202 */ /* 0x000fe40000000f00 */
[----:B------:R-:W-:Y:S02]  /*03f0*/  ISETP.GE.U32.AND P0, PT, R56, UR40, PT ;  /* 0x0000002838007c0c */ /* 0x000fe4000bf06070 */
[----:B------:R-:W-:Y:S01]  /*0400*/  P2R R17, PR, RZ, 0x20 ;  /* 0x00000020ff117803 */ /* 0x000fe20000000000 */
[-C--:B-1----:R-:W-:Y:S01]  /*0410*/  @!P3 IMAD R0, R41, R14.reuse, RZ ;  /* 0x0000000e2900b224 */ /* 0x082fe200078e02ff */
[----:B----4-:R-:W1:Y:S01]  /*0420*/  LDC.64 R2, c[0x0][0x380] ;  /* 0x0000e000ff027b82 */ /* 0x010e620000000a00 */
[----:B------:R-:W-:Y:S01]  /*0430*/  @!P3 IMAD.WIDE.U32 R4, R62, R14, R64 ;  /* 0x0000000e3e04b225 */ /* 0x000fe200078e0040 */
[----:B------:R-:W-:-:S02]  /*0440*/  @!P6 MOV R61, RZ ;  /* 0x000000ff003de202 */ /* 0x000fc40000000f00 */
[----:B------:R-:W-:Y:S01]  /*0450*/  ISETP.GE.AND.EX P4, PT, RZ, UR41, PT, P0 ;  /* 0x00000029ff007c0c */ /* 0x000fe2000bf86300 */
[----:B------:R-:W-:Y:S01]  /*0460*/  @!P3 IMAD R15, R62, R15, R0 ;  /* 0x0000000f3e0fb224 */ /* 0x000fe200078e0200 */
[----:B------:R-:W-:Y:S01]  /*0470*/  MOV R36, 0xff800000 ;  /* 0xff80000000247802 */ /* 0x000fe20000000f00 */
[----:B------:R-:W-:Y:S01]  /*0480*/  @!P5 IMAD.MOV.U32 R59, RZ, RZ, RZ ;  /* 0x000000ffff3bd224 */ /* 0x000fe200078e00ff */
[----:B------:R-:W4:Y:S02]  /*0490*/  LDC.64 R10, c[0x0][0x380] ;  /* 0x0000e000ff0a7b82 */ /* 0x000f240000000a00 */
[----:B------:R-:W-:Y:S01]  /*04a0*/  @!P3 IADD3 R15, PT, PT, R5, R15, RZ ;  /* 0x0000000f050fb210 */ /* 0x000fe20007ffe0ff */
[----:B--2---:R-:W-:-:S03]  /*04b0*/  @!P6 IMAD R5, R41, R6, RZ ;  /* 0x000000062905e224 */ /* 0x004fc600078e02ff */
[----:B------:R-:W-:Y:S01]  /*04c0*/  @!P3 LEA.HI R0, P1, R15, R4, RZ, 0x1 ;  /* 0x000000040f00b211 */ /* 0x000fe200078308ff */
[C---:B------:R-:W-:Y:S01]  /*04d0*/  @!P6 IMAD R23, R62.reuse, R7, R5 ;  /* 0x000000073e17e224 */ /* 0x040fe200078e0205 */
[----:B------:R-:W2:Y:S01]  /*04e0*/  LDC.64 R28, c[0x0][0x380] ;  /* 0x0000e000ff1c7b82 */ /* 0x000ea20000000a00 */
[----:B------:R-:W-:Y:S01]  /*04f0*/  @!P6 IMAD.WIDE.U32 R6, R62, R6, R60 ;  /* 0x000000063e06e225 */ /* 0x000fe200078e003c */
[----:B------:R-:W-:Y:S02]  /*0500*/  @!P3 IADD3.X R15, PT, PT, RZ, R15, RZ, P1, !PT ;  /* 0x0000000fff0fb210 */ /* 0x000fe40000ffe4ff */
[----:B------:R-:W-:Y:S02]  /*0510*/  @!P3 SHF.L.U32 R9, R0, 0x2, RZ ;  /* 0x000000020009b819 */ /* 0x000fe400000006ff */
[----:B------:R-:W-:Y:S01]  /*0520*/  @!P6 IADD3 R23, PT, PT, R23, R7, RZ ;  /* 0x000000071717e210 */ /* 0x000fe20007ffe0ff */
[----:B---3--:R-:W-:Y:S01]  /*0530*/  @!P5 IMAD R7, R41, R18, RZ ;  /* 0x000000122907d224 */ /* 0x008fe200078e02ff */
[----:B------:R-:W3:Y:S01]  /*0540*/  LDC.64 R4, c[0x0][0x388] ;  /* 0x0000e200ff047b82 */ /* 0x000ee20000000a00 */
[----:B------:R-:W-:-:S02]  /*0550*/  @!P3 LOP3.LUT R9, R9, 0xfffffff8, RZ, 0xc0, !PT ;  /* 0xfffffff80909b812 */ /* 0x000fc400078ec0ff */
[----:B------:R-:W-:Y:S01]  /*0560*/  @!P3 SHF.L.U64.HI R0, R0, 0x2, R15 ;  /* 0x000000020000b819 */ /* 0x000fe2000001020f */
[C---:B------:R-:W-:Y:S01]  /*0570*/  @!P5 IMAD R25, R62.reuse, R19, R7 ;  /* 0x000000133e19d224 */ /* 0x040fe200078e0207 */
[----:B-1----:R-:W-:Y:S01]  /*0580*/  @!P3 IADD3 R2, P1, PT, R9, R2, RZ ;  /* 0x000000020902b210 */ /* 0x002fe20007f3e0ff */
[----:B------:R-:W-:Y:S01]  /*0590*/  @!P5 IMAD.WIDE.U32 R8, R62, R18, R58 ;  /* 0x000000123e08d225 */ /* 0x000fe200078e003a */
[----:B------:R-:W-:Y:S01]  /*05a0*/  @!P6 LEA.HI R12, P2, R23, R6, RZ, 0x1 ;  /* 0x00000006170ce211 */ /* 0x000fe200078508ff */
[----:B------:R-:W1:Y:S01]  /*05b0*/  LDC.64 R14, c[0x0][0x380] ;  /* 0x0000e000ff0e7b82 */ /* 0x000e620000000a00 */
[----:B------:R-:W-:Y:S02]  /*05c0*/  @!P3 IADD3.X R3, PT, PT, R0, R3, RZ, P1, !PT ;  /* 0x000000030003b210 */ /* 0x000fe40000ffe4ff */
[----:B------:R-:W-:Y:S02]  /*05d0*/  @!P6 SHF.L.U32 R21, R12, 0x2, RZ ;  /* 0x000000020c15e819 */ /* 0x000fe400000006ff */
[----:B------:R-:W-:-:S02]  /*05e0*/  @!P5 IADD3 R25, PT, PT, R25, R9, RZ ;  /* 0x000000091919d210 */ /* 0x000fc40007ffe0ff */
[----:B------:R-:W-:Y:S01]  /*05f0*/  @!P6 IADD3.X R23, PT, PT, RZ, R23, RZ, P2, !PT ;  /* 0x00000017ff17e210 */ /* 0x000fe200017fe4ff */
[----:B------:R-:W5:Y:S01]  /*0600*/  LDC.64 R6, c[0x0][0x388] ;  /* 0x0000e200ff067b82 */ /* 0x000f620000000a00 */
[----:B------:R-:W-:Y:S02]  /*0610*/  @!P6 LOP3.LUT R21, R21, 0xfffffff8, RZ, 0xc0, !PT ;  /* 0xfffffff81515e812 */ /* 0x000fe400078ec0ff */
[----:B------:R-:W-:Y:S02]  /*0620*/  ISETP.GE.U32.AND P2, PT, R54, UR40, PT ;  /* 0x0000002836007c0c */ /* 0x000fe4000bf46070 */
[----:B------:R-:W-:Y:S02]  /*0630*/  @!P5 LEA.HI R0, P1, R25, R8, RZ, 0x1 ;  /* 0x000000081900d211 */ /* 0x000fe400078308ff */
[----:B------:R-:W-:Y:S01]  /*0640*/  @!P6 SHF.L.U64.HI R12, R12, 0x2, R23 ;  /* 0x000000020c0ce819 */ /* 0x000fe20000010217 */
[----:B---3--:R-:W-:Y:S01]  /*0650*/  @!P4 IMAD R9, R41, R4, RZ ;  /* 0x000000042909c224 */ /* 0x008fe200078e02ff */
[----:B------:R-:W-:-:S02]  /*0660*/  ISETP.GE.AND.EX P3, PT, RZ, UR41, PT, P2 ;  /* 0x00000029ff007c0c */ /* 0x000fc4000bf66320 */
[----:B------:R-:W-:Y:S01]  /*0670*/  @!P4 MOV R57, RZ ;  /* 0x000000ff0039c202 */ /* 0x000fe20000000f00 */
[----:B------:R-:W-:Y:S01]  /*0680*/  @!P4 IMAD R27, R62, R5, R9 ;  /* 0x000000053e1bc224 */ /* 0x000fe200078e0209 */
[----:B----4-:R-:W-:Y:S02]  /*0690*/  @!P6 IADD3 R10, P0, PT, R21, R10, RZ ;  /* 0x0000000a150ae210 */ /* 0x010fe40007f1e0ff */
[----:B------:R-:W-:Y:S01]  /*06a0*/  @!P5 SHF.L.U32 R23, R0, 0x2, RZ ;  /* 0x000000020017d819 */ /* 0x000fe200000006ff */
[----:B------:R-:W3:Y:S01]  /*06b0*/  LDC.64 R20, c[0x0][0x380] ;  /* 0x0000e000ff147b82 */ /* 0x000ee20000000a00 */
[----:B------:R-:W-:Y:S01]  /*06c0*/  @!P4 IMAD.WIDE.U32 R8, R62, R4, R56 ;  /* 0x000000043e08c225 */ /* 0x000fe200078e0038 */
[----:B------:R-:W-:Y:S02]  /*06d0*/  @!P5 IADD3.X R25, PT, PT, RZ, R25, RZ, P1, !PT ;  /* 0x00000019ff19d210 */ /* 0x000fe40000ffe4ff */
[----:B------:R-:W-:Y:S02]  /*06e0*/  @!P5 LOP3.LUT R23, R23, 0xfffffff8, RZ, 0xc0, !PT ;  /* 0xfffffff81717d812 */ /* 0x000fe400078ec0ff */
[----:B------:R-:W-:-:S02]  /*06f0*/  @!P6 IADD3.X R11, PT, PT, R12, R11, RZ, P0, !PT ;  /* 0x0000000b0c0be210 */ /* 0x000fc400007fe4ff */
[----:B------:R-:W4:Y:S01]  /*0700*/  LDC.64 R4, c[0x0][0x388] ;  /* 0x0000e200ff047b82 */ /* 0x000f220000000a00 */
[----:B------:R-:W-:Y:S02]  /*0710*/  @!P5 SHF.L.U64.HI R0, R0, 0x2, R25 ;  /* 0x000000020000d819 */ /* 0x000fe40000010219 */
[----:B-1----:R-:W-:Y:S02]  /*0720*/  @!P5 IADD3 R14, P0, PT, R23, R14, RZ ;  /* 0x0000000e170ed210 */ /* 0x002fe40007f1e0ff */
[----:B------:R-:W-:Y:S01]  /*0730*/  @!P4 IADD3 R25, PT, PT, R27, R9, RZ ;  /* 0x000000091b19c210 */ /* 0x000fe20007ffe0ff */
[----:B-----5:R-:W-:Y:S01]  /*0740*/  @!P3 IMAD R9, R41, R6, RZ ;  /* 0x000000062909b224 */ /* 0x020fe200078e02ff */
[----:B------:R-:W-:Y:S01]  /*0750*/  @!P5 IADD3.X R15, PT, PT, R0, R15, RZ, P0, !PT ;  /* 0x0000000f000fd210 */ /* 0x000fe200007fe4ff */
[----:B------:R-:W1:Y:S01]  /*0760*/  LDC.64 R22, c[0x0][0x380] ;  /* 0x0000e000ff167b82 */ /* 0x000e620000000a00 */
[----:B------:R-:W-:Y:S01]  /*0770*/  ISETP.GE.U32.AND P1, PT, R52, UR40, PT ;  /* 0x0000002834007c0c */ /* 0x000fe2000bf26070 */
[----:B------:R-:W-:Y:S01]  /*0780*/  @!P3 IMAD R27, R62, R7, R9 ;  /* 0x000000073e1bb224 */ /* 0x000fe200078e0209 */
[----:B------:R-:W-:-:S02]  /*0790*/  @!P4 LEA.HI R0, P0, R25, R8, RZ, 0x1 ;  /* 0x000000081900c211 */ /* 0x000fc400078108ff */
[----:B------:R-:W-:Y:S02]  /*07a0*/  ISETP.GE.AND.EX P1, PT, RZ, UR41, PT, P1 ;  /* 0x00000029ff007c0c */ /* 0x000fe4000bf26310 */
[----:B------:R-:W-:Y:S02]  /*07b0*/  @!P4 SHF.L.U32 R9, R0, 0x2, RZ ;  /* 0x000000020009c819 */ /* 0x000fe400000006ff */
[----:B------:R-:W-:Y:S02]  /*07c0*/  @!P3 MOV R55, RZ ;  /* 0x000000ff0037b202 */ /* 0x000fe40000000f00 */
[----:B------:R-:W-:Y:S02]  /*07d0*/  @!P4 IADD3.X R25, PT, PT, RZ, R25, RZ, P0, !PT ;  /* 0x00000019ff19c210 */ /* 0x000fe400007fe4ff */
[----:B------:R-:W-:Y:S01]  /*07e0*/  @!P4 LOP3.LUT R9, R9, 0xfffffff8, RZ, 0xc0, !PT ;  /* 0xfffffff80909c812 */ /* 0x000fe200078ec0ff */
[----:B------:R-:W-:Y:S01]  /*07f0*/  @!P3 IMAD.WIDE.U32 R6, R62, R6, R54 ;  /* 0x000000063e06b225 */ /* 0x000fe200078e0036 */
[----:B------:R-:W-:-:S02]  /*0800*/  @!P4 SHF.L.U64.HI R0, R0, 0x2, R25 ;  /* 0x000000020000c819 */ /* 0x000fc40000010219 */
[----:B---3--:R-:W-:Y:S01]  /*0810*/  @!P4 IADD3 R20, P0, PT, R9, R20, RZ ;  /* 0x000000140914c210 */ /* 0x008fe20007f1e0ff */
[----:B------:R-:W3:Y:S01]  /*0820*/  LDC.64 R24, c[0x0][0x380] ;  /* 0x0000e000ff187b82 */ /* 0x000ee20000000a00 */
[----:B------:R-:W-:Y:S01]  /*0830*/  @!P3 IADD3 R9, PT, PT, R27, R7, RZ ;  /* 0x000000071b09b210 */ /* 0x000fe20007ffe0ff */
[----:B----4-:R-:W-:Y:S01]  /*0840*/  @!P1 IMAD R7, R41, R4, RZ ;  /* 0x0000000429079224 */ /* 0x010fe200078e02ff */
[----:B------:R-:W-:Y:S01]  /*0850*/  @!P1 MOV R53, RZ ;  /* 0x000000ff00359202 */ /* 0x000fe20000000f00 */
[----:B------:R-:W-:Y:S01]  /*0860*/  @!P4 IMAD.X R21, R0, 0x1, R21, P0 ;  /* 0x000000010015c824 */ /* 0x000fe200000e0615 */
[----:B------:R-:W-:Y:S01]  /*0870*/  @!P3 LEA.HI R0, P0, R9, R6, RZ, 0x1 ;  /* 0x000000060900b211 */ /* 0x000fe200078108ff */
[C---:B------:R-:W-:Y:S01]  /*0880*/  @!P1 IMAD R27, R62.reuse, R5, R7 ;  /* 0x000000053e1b9224 */ /* 0x040fe200078e0207 */
[----:B------:R-:W-:Y:S01]  /*0890*/  P2R R8, PR, RZ, 0x2 ;  /* 0x00000002ff087803 */ /* 0x000fe20000000000 */
[----:B------:R-:W-:Y:S01]  /*08a0*/  @!P1 IMAD.WIDE.U32 R4, R62, R4, R52 ;  /* 0x000000043e049225 */ /* 0x000fe200078e0034 */
[----:B------:R-:W-:-:S02]  /*08b0*/  @!P3 SHF.L.U32 R7, R0, 0x2, RZ ;  /* 0x000000020007b819 */ /* 0x000fc400000006ff */
[----:B------:R-:W-:Y:S02]  /*08c0*/  @!P3 IADD3.X R9, PT, PT, RZ, R9, RZ, P0, !PT ;  /* 0x00000009ff09b210 */ /* 0x000fe400007fe4ff */
[----:B------:R-:W-:Y:S02]  /*08d0*/  @!P3 LOP3.LUT R7, R7, 0xfffffff8, RZ, 0xc0, !PT ;  /* 0xfffffff80707b812 */ /* 0x000fe400078ec0ff */
[----:B------:R-:W-:Y:S02]  /*08e0*/  @!P3 SHF.L.U64.HI R0, R0, 0x2, R9 ;  /* 0x000000020000b819 */ /* 0x000fe40000010209 */
[----:B-1----:R-:W-:Y:S02]  /*08f0*/  @!P3 IADD3 R22, P0, PT, R7, R22, RZ ;  /* 0x000000160716b210 */ /* 0x002fe40007f1e0ff */
[----:B------:R-:W-:Y:S02]  /*0900*/  @!P1 IADD3 R7, PT, PT, R27, R5, RZ ;  /* 0x000000051b079210 */ /* 0x000fe40007ffe0ff */
[----:B------:R-:W-:Y:S01]  /*0910*/  @!P3 IADD3.X R23, PT, PT, R0, R23, RZ, P0, !PT ;  /* 0x000000170017b210 */ /* 0x000fe200007fe4ff */
[----:B------:R-:W1:Y:S01]  /*0920*/  LDC.64 R26, c[0x0][0x388] ;  /* 0x0000e200ff1a7b82 */ /* 0x000e620000000a00 */
[----:B------:R-:W-:-:S02]  /*0930*/  @!P1 LEA.HI R0, P0, R7, R4, RZ, 0x1 ;  /* 0x0000000407009211 */ /* 0x000fc400078108ff */
[----:B------:R-:W-:Y:S02]  /*0940*/  P2R R16, PR, RZ, 0x8 ;  /* 0x00000008ff107803 */ /* 0x000fe40000000000 */
[C---:B------:R-:W-:Y:S02]  /*0950*/  @!P1 SHF.L.U32 R5, R0.reuse, 0x2, RZ ;  /* 0x0000000200059819 */ /* 0x040fe400000006ff */
[----:B------:R-:W-:Y:S02]  /*0960*/  @!P1 IADD3.X R7, PT, PT, RZ, R7, RZ, P0, !PT ;  /* 0x00000007ff079210 */ /* 0x000fe400007fe4ff */
[----:B------:R-:W-:Y:S02]  /*0970*/  @!P1 LOP3.LUT R5, R5, 0xfffffff8, RZ, 0xc0, !PT ;  /* 0xfffffff805059812 */ /* 0x000fe400078ec0ff */
[----:B------:R-:W-:Y:S02]  /*0980*/  @!P1 SHF.L.U64.HI R0, R0, 0x2, R7 ;  /* 0x0000000200009819 */ /* 0x000fe40000010207 */
[----:B---3--:R-:W-:Y:S01]  /*0990*/  @!P1 IADD3 R24, P0, PT, R5, R24, RZ ;  /* 0x0000001805189210 */ /* 0x008fe20007f1e0ff */
[----:B------:R-:W3:Y:S01]  /*09a0*/  LDC.64 R6, c[0x0][0x380] ;  /* 0x0000e000ff067b82 */ /* 0x000ee20000000a00 */
[----:B------:R-:W-:-:S02]  /*09b0*/  P2R R19, PR, RZ, 0x10 ;  /* 0x00000010ff137803 */ /* 0x000fc40000000000 */
[----:B------:R-:W-:Y:S02]  /*09c0*/  @!P1 IADD3.X R25, PT, PT, R0, R25, RZ, P0, !PT ;  /* 0x0000001900199210 */ /* 0x000fe400007fe4ff */
[----:B------:R-:W-:-:S04]  /*09d0*/  ISETP.GE.U32.AND P0, PT, R50, UR40, PT ;  /* 0x0000002832007c0c */ /* 0x000fc8000bf06070 */
[----:B------:R-:W-:-:S04]  /*09e0*/  ISETP.GE.AND.EX P0, PT, RZ, UR41, PT, P0 ;  /* 0x00000029ff007c0c */ /* 0x000fc8000bf06300 */
[----:B------:R-:W-:-:S09]  /*09f0*/  P2R R12, PR, RZ, 0x1 ;  /* 0x00000001ff0c7803 */ /* 0x000fd20000000000 */
[----:B------:R-:W-:Y:S01]  /*0a00*/  @!P0 MOV R51, RZ ;  /* 0x000000ff00338202 */ /* 0x000fe20000000f00 */
[----:B-1----:R-:W-:-:S04]  /*0a10*/  @!P0 IMAD R0, R41, R26, RZ ;  /* 0x0000001a29008224 */ /* 0x002fc800078e02ff */
        /* <DEDUP_REMOVED lines=9> */
[----:B---3--:R-:W-:-:S04]  /*0ab0*/  @!P0 IADD3 R26, P1, PT, R27, R6, RZ ;  /* 0x000000061b1a8210 */ /* 0x008fc80007f3e0ff */
[----:B------:R-:W-:Y:S02]  /*0ac0*/  @!P0 IADD3.X R27, PT, PT, R0, R7, RZ, P1, !PT ;  /* 0x00000007001b8210 */ /* 0x000fe40000ffe4ff */
[----:B------:R-:W-:-:S04]  /*0ad0*/  ISETP.GE.U32.AND P1, PT, R48, UR40, PT ;  /* 0x0000002830007c0c */ /* 0x000fc8000bf26070 */
[----:B------:R-:W-:-:S04]  /*0ae0*/  ISETP.GE.AND.EX P1, PT, RZ, UR41, PT, P1 ;  /* 0x00000029ff007c0c */ /* 0x000fc8000bf26310 */
[----:B------:R-:W-:-:S09]  /*0af0*/  P2R R18, PR, RZ, 0x2 ;  /* 0x00000002ff127803 */ /* 0x000fd20000000000 */
[----:B-1----:R-:W-:Y:S01]  /*0b00*/  @!P1 IMAD R0, R41, R4, RZ ;  /* 0x0000000429009224 */ /* 0x002fe200078e02ff */
[----:B------:R-:W-:-:S03]  /*0b10*/  @!P1 MOV R49, RZ ;  /* 0x000000ff00319202 */ /* 0x000fc60000000f00 */
[C---:B------:R-:W-:Y:S02]  /*0b20*/  @!P1 IMAD R7, R62.reuse, R5, R0 ;  /* 0x000000053e079224 */ /* 0x040fe400078e0200 */
[----:B------:R-:W-:-:S04]  /*0b30*/  @!P1 IMAD.WIDE.U32 R4, R62, R4, R48 ;  /* 0x000000043e049225 */ /* 0x000fc800078e0030 */
[----:B------:R-:W-:Y:S02]  /*0b40*/  @!P1 IMAD.IADD R5, R7, 0x1, R5 ;  /* 0x0000000107059824 */ /* 0x000fe400078e0205 */
[----:B------:R-:W1:Y:S03]  /*0b50*/  LDC.64 R6, c[0x0][0x380] ;  /* 0x0000e000ff067b82 */ /* 0x000e660000000a00 */
[----:B------:R-:W-:-:S04]  /*0b60*/  @!P1 LEA.HI R0, P2, R5, R4, RZ, 0x1 ;  /* 0x0000000405009211 */ /* 0x000fc800078508ff */
[----:B------:R-:W-:Y:S02]  /*0b70*/  @!P1 IADD3.X R5, PT, PT, RZ, R5, RZ, P2, !PT ;  /* 0x00000005ff059210 */ /* 0x000fe400017fe4ff */
[C---:B------:R-:W-:Y:S02]  /*0b80*/  @!P1 SHF.L.U32 R31, R0.reuse, 0x2, RZ ;  /* 0x00000002001f9819 */ /* 0x040fe400000006ff */
[----:B------:R-:W-:Y:S02]  /*0b90*/  @!P1 SHF.L.U64.HI R0, R0, 0x2, R5 ;  /* 0x0000000200009819 */ /* 0x000fe40000010205 */
[----:B------:R-:W-:Y:S01]  /*0ba0*/  @!P1 LOP3.LUT R31, R31, 0xfffffff8, RZ, 0xc0, !PT ;  /* 0xfffffff81f1f9812 */ /* 0x000fe200078ec0ff */
[----:B------:R-:W3:Y:S03]  /*0bb0*/  LDC.64 R4, c[0x0][0x388] ;  /* 0x0000e200ff047b82 */ /* 0x000ee60000000a00 */
[----:B-1----:R-:W-:-:S04]  /*0bc0*/  @!P1 IADD3 R30, P2, PT, R31, R6, RZ ;  /* 0x000000061f1e9210 */ /* 0x002fc80007f5e0ff */
[----:B------:R-:W-:Y:S02]  /*0bd0*/  @!P1 IADD3.X R31, PT, PT, R0, R7, RZ, P2, !PT ;  /* 0x00000007001f9210 */ /* 0x000fe400017fe4ff */
        /* <DEDUP_REMOVED lines=8> */
[-C--:B---3--:R-:W-:Y:S01]  /*0c60*/  @!P2 IMAD R0, R41, R4.reuse, RZ ;  /* 0x000000042900a224 */ /* 0x088fe200078e02ff */
[----:B------:R-:W-:Y:S02]  /*0c70*/  @!P2 MOV R47, RZ ;  /* 0x000000ff002fa202 */ /* 0x000fe40000000f00 */
[----:B------:R-:W-:Y:S01]  /*0c80*/  P2R R17, PR, RZ, 0x2 ;  /* 0x00000002ff117803 */ /* 0x000fe20000000000 */
[C---:B------:R-:W-:Y:S01]  /*0c90*/  @!P2 IMAD R7, R62.reuse, R5, R0 ;  /* 0x000000053e07a224 */ /* 0x040fe200078e0200 */
[----:B------:R-:W-:Y:S01]  /*0ca0*/  ISETP.NE.AND P1, PT, R13, RZ, PT ;  /* 0x000000ff0d00720c */ /* 0x000fe20003f25270 */
[----:B------:R-:W-:-:S03]  /*0cb0*/  @!P2 IMAD.WIDE.U32 R4, R62, R4, R46 ;  /* 0x000000043e04a225 */ /* 0x000fc600078e002e */
[----:B------:R-:W-:Y:S02]  /*0cc0*/  P2R R6, PR, RZ, 0x2 ;  /* 0x00000002ff067803 */ /* 0x000fe40000000000 */
        /* <DEDUP_REMOVED lines=19> */
[----:B------:R-:W-:-:S04]  /*0e00*/  @!P3 IADD3 R5, PT, PT, R7, R5, RZ ;  /* 0x000000050705b210 */ /* 0x000fc80007ffe0ff */
[----:B------:R-:W-:Y:S01]  /*0e10*/  @!P3 LEA.HI R0, P4, R5, R4, RZ, 0x1 ;  /* 0x000000040500b211 */ /* 0x000fe200078908ff */
[----:B------:R-:W3:Y:S03]  /*0e20*/  @!P2 LDG.E.64 R36, desc[UR4][R2.64] ;  /* 0x000000040224a981 */ /* 0x000ee6000c1e1b00 */
[C---:B------:R-:W-:Y:S02]  /*0e30*/  @!P3 SHF.L.U32 R67, R0.reuse, 0x2, RZ ;  /* 0x000000020043b819 */ /* 0x040fe400000006ff */
[----:B------:R-:W-:Y:S02]  /*0e40*/  @!P3 IADD3.X R5, PT, PT, RZ, R5, RZ, P4, !PT ;  /* 0x00000005ff05b210 */ /* 0x000fe400027fe4ff */
[----:B------:R-:W-:Y:S02]  /*0e50*/  @!P3 LOP3.LUT R67, R67, 0xfffffff8, RZ, 0xc0, !PT ;  /* 0xfffffff84343b812 */ /* 0x000fe400078ec0ff */
[----:B------:R-:W-:-:S02]  /*0e60*/  @!P3 SHF.L.U64.HI R0, R0, 0x2, R5 ;  /* 0x000000020000b819 */ /* 0x000fc40000010205 */
[----:B--2---:R-:W-:-:S04]  /*0e70*/  @!P3 IADD3 R66, P4, PT, R67, R28, RZ ;  /* 0x0000001c4342b210 */ /* 0x004fc80007f9e0ff */
        /* <DEDUP_REMOVED lines=46> */
[----:B------:R-:W-:Y:S01]  /*1160*/  @!P6 IADD3.X R5, PT, PT, RZ, R5, RZ, P0, !PT ;  /* 0x00000005ff05e210 */ /* 0x000fe200007fe4ff */
[C---:B------:R-:W-:Y:S01]  /*1170*/  @!P6 IMAD.SHL.U32 R73, R0.reuse, 0x4, RZ ;  /* 0x000000040049e824 */ /* 0x040fe200078e00ff */
[----:B------:R-:W-:Y:S02]  /*1180*/  MOV R7, 0xff800000 ;  /* 0xff80000000077802 */ /* 0x000fe40000000f00 */
[----:B------:R-:W-:Y:S02]  /*1190*/  @!P6 SHF.L.U64.HI R0, R0, 0x2, R5 ;  /* 0x000000020000e819 */ /* 0x000fe40000010205 */
[----:B------:R-:W-:Y:S02]  /*11a0*/  @!P6 LOP3.LUT R73, R73, 0xfffffff8, RZ, 0xc0, !PT ;  /* 0xfffffff84949e812 */ /* 0x000fe400078ec0ff */
[----:B------:R-:W-:Y:S02]  /*11b0*/  MOV R13, 0xff800000 ;  /* 0xff800000000d7802 */ /* 0x000fe40000000f00 */
[----:B------:R-:W-:-:S02]  /*11c0*/  MOV R4, 0xff800000 ;  /* 0xff80000000047802 */ /* 0x000fc40000000f00 */
[----:B------:R-:W-:Y:S02]  /*11d0*/  ISETP.NE.AND P0, PT, R8, RZ, PT ;  /* 0x000000ff0800720c */ /* 0x000fe40003f05270 */
[----:B-1----:R-:W-:-:S04]  /*11e0*/  @!P6 IADD3 R72, P1, PT, R73, R28, RZ ;  /* 0x0000001c4948e210 */ /* 0x002fc80007f3e0ff */
[----:B------:R-:W-:Y:S02]  /*11f0*/  @!P6 IADD3.X R73, PT, PT, R0, R29, RZ, P1, !PT ;  /* 0x0000001d0049e210 */ /* 0x000fe40000ffe4ff */
[----:B------:R-:W-:Y:S02]  /*1200*/  ISETP.NE.AND P1, PT, R6, RZ, PT ;  /* 0x000000ff0600720c */ /* 0x000fe40003f25270 */
[----:B------:R-:W-:-:S11]  /*1210*/  MOV R6, 0xff800000 ;  /* 0xff80000000067802 */ /* 0x000fd60000000f00 */
[----:B------:R-:W-:Y:S02]  /*1220*/  @!P1 R2UR UR6, R32 ;  /* 0x00000000200692ca */ /* 0x000fe400000e0000 */
[----:B------:R-:W-:-:S13]  /*1230*/  @!P1 R2UR UR7, R33 ;  /* 0x00000000210792ca */ /* 0x000fda00000e0000 */
[----:B------:R-:W2:Y:S01]  /*1240*/  @!P1 LDG.E.64 R6, desc[UR6][R10.64] ;  /* 0x000000060a069981 */ /* 0x000ea2000c1e1b00 */
[----:B------:R-:W-:Y:S02]  /*1250*/  MOV R5, 0xff800000 ;  /* 0xff80000000057802 */ /* 0x000fe40000000f00 */
[----:B---3--:R-:W-:-:S04]  /*1260*/  @!P2 FMNMX3 R13, R36, -INF , R37, !PT ;  /* 0xff800000240da876 */ /* 0x008fc80007800025 */
[----:B--2---:R-:W-:Y:S02]  /*1270*/  @!P1 FMNMX3 R13, R13, R6, R7, !PT ;  /* 0x000000060d0d9276 */ /* 0x004fe40007800007 */
[----:B------:R-:W-:-:S13]  /*1280*/  ISETP.NE.AND P1, PT, R17, RZ, PT ;  /* 0x000000ff1100720c */ /* 0x000fda0003f25270 */
        /* <DEDUP_REMOVED lines=17> */
[----:B------:R-:W-:Y:S02]  /*13a0*/  @!P0 R2UR UR4, R32 ;  /* 0x00000000200482ca */ /* 0x000fe400000e0000 */
[----:B------:R-:W-:Y:S02]  /*13b0*/  @!P0 R2UR UR5, R33 ;  /* 0x00000000210582ca */ /* 0x000fe400000e0000 */
[----:B------:R-:W-:Y:S02]  /*13c0*/  ISETP.NE.AND P2, PT, R19, RZ, PT ;  /* 0x000000ff1300720c */ /* 0x000fe40003f45270 */
[----:B------:R-:W-:Y:S02]  /*13d0*/  MOV R19, 0xff800000 ;  /* 0xff80000000137802 */ /* 0x000fe40000000f00 */
[----:B--2---:R-:W-:Y:S02]  /*13e0*/  @!P1 FMNMX3 R13, R13, R16, R17, !PT ;  /* 0x000000100d0d9276 */ /* 0x004fe40007800011 */
[----:B------:R-:W-:-:S02]  /*13f0*/  ISETP.NE.AND P1, PT, R18, RZ, PT ;  /* 0x000000ff1200720c */ /* 0x000fc40003f25270 */
[----:B------:R-:W-:-:S06]  /*1400*/  MOV R18, 0xff800000 ;  /* 0xff80000000127802 */ /* 0x000fcc0000000f00 */
[----:B------:R1:W2:Y:S01]  /*1410*/  @!P0 LDG.E.64 R18, desc[UR4][R24.64] ;  /* 0x0000000418128981 */ /* 0x0002a2000c1e1b00 */
[----:B------:R-:W-:Y:S01]  /*1420*/  IMAD.MOV.U32 R21, RZ, RZ, -0x800000 ;  /* 0xff800000ff157424 */ /* 0x000fe200078e00ff */
[----:B------:R-:W-:Y:S02]  /*1430*/  MOV R20, 0xff800000 ;  /* 0xff80000000147802 */ /* 0x000fe40000000f00 */
[----:B------:R-:W-:Y:S02]  /*1440*/  @!P2 R2UR UR6, R32 ;  /* 0x000000002006a2ca */ /* 0x000fe400000e0000 */
[----:B------:R-:W-:Y:S02]  /*1450*/  @!P2 R2UR UR7, R33 ;  /* 0x000000002107a2ca */ /* 0x000fe400000e0000 */
[----:B------:R-:W-:Y:S02]  /*1460*/  MOV R23, 0xff800000 ;  /* 0xff80000000177802 */ /* 0x000fe40000000f00 */
[----:B------:R-:W-:-:S02]  /*1470*/  MOV R22, 0xff800000 ;  /* 0xff80000000167802 */ /* 0x000fc40000000f00 */
[----:B-1----:R-:W-:Y:S02]  /*1480*/  MOV R25, 0xff800000 ;  /* 0xff80000000197802 */ /* 0x002fe40000000f00 */
[----:B------:R-:W-:-:S06]  /*1490*/  MOV R24, 0xff800000 ;  /* 0xff80000000187802 */ /* 0x000fcc0000000f00 */
[----:B------:R1:W3:Y:S01]  /*14a0*/  @!P2 LDG.E.64 R24, desc[UR6][R34.64] ;  /* 0x000000062218a981 */ /* 0x0002e2000c1e1b00 */
[----:B------:R-:W-:Y:S02]  /*14b0*/  @!P4 R2UR UR6, R32 ;  /* 0x000000002006c2ca */ /* 0x000fe400000e0000 */
[----:B------:R-:W-:Y:S02]  /*14c0*/  @!P4 R2UR UR7, R33 ;  /* 0x000000002107c2ca */ /* 0x000fe400000e0000 */
[----:B------:R-:W-:Y:S02]  /*14d0*/  MOV R29, 0xff800000 ;  /* 0xff800000001d7802 */ /* 0x000fe40000000f00 */
[----:B------:R-:W-:-:S09]  /*14e0*/  MOV R28, 0xff800000 ;  /* 0xff800000001c7802 */ /* 0x000fd20000000f00 */
[----:B------:R-:W4:Y:S01]  /*14f0*/  @!P4 LDG.E.64 R28, desc[UR6][R68.64] ;  /* 0x00000006441cc981 */ /* 0x000f22000c1e1b00 */
[----:B------:R-:W-:Y:S02]  /*1500*/  @!P6 R2UR UR6, R32 ;  /* 0x000000002006e2ca */ /* 0x000fe400000e0000 */
[----:B------:R-:W-:Y:S02]  /*1510*/  @!P6 R2UR UR7, R33 ;  /* 0x000000002107e2ca */ /* 0x000fe400000e0000 */
[----:B-1----:R-:W-:Y:S02]  /*1520*/  MOV R35, 0xff800000 ;  /* 0xff80000000237802 */ /* 0x002fe40000000f00 */
[----:B------:R-:W-:-:S09]  /*1530*/  MOV R34, 0xff800000 ;  /* 0xff80000000227802 */ /* 0x000fd20000000f00 */
[----:B------:R-:W5:Y:S01]  /*1540*/  @!P6 LDG.E.64 R34, desc[UR6][R72.64] ;  /* 0x000000064822e981 */ /* 0x000f62000c1e1b00 */
[----:B--2---:R-:W-:Y:S02]  /*1550*/  @!P0 FMNMX3 R13, R13, R18, R19, !PT ;  /* 0x000000120d0d8276 */ /* 0x004fe40007800013 */
[----:B------:R-:W-:-:S13]  /*1560*/  ISETP.NE.AND P0, PT, R12, RZ, PT ;  /* 0x000000ff0c00720c */ /* 0x000fda0003f05270 */
[----:B------:R-:W-:Y:S02]  /*1570*/  @!P0 R2UR UR4, R32 ;  /* 0x00000000200482ca */ /* 0x000fe400000e0000 */
[----:B------:R-:W-:-:S13]  /*1580*/  @!P0 R2UR UR5, R33 ;  /* 0x00000000210582ca */ /* 0x000fda00000e0000 */
[----:B------:R1:W2:Y:S01]  /*1590*/  @!P0 LDG.E.64 R20, desc[UR4][R26.64] ;  /* 0x000000041a148981 */ /* 0x0002a2000c1e1b00 */
[----:B------:R-:W-:Y:S02]  /*15a0*/  @!P1 R2UR UR4, R32 ;  /* 0x00000000200492ca */ /* 0x000fe400000e0000 */
[----:B------:R-:W-:-:S13]  /*15b0*/  @!P1 R2UR UR5, R33 ;  /* 0x00000000210592ca */ /* 0x000fda00000e0000 */
[----:B------:R0:W3:Y:S01]  /*15c0*/  @!P1 LDG.E.64 R22, desc[UR4][R30.64] ;  /* 0x000000041e169981 */ /* 0x0000e2000c1e1b00 */
[----:B------:R-:W-:Y:S02]  /*15d0*/  @!P3 R2UR UR4, R32 ;  /* 0x000000002004b2ca */ /* 0x000fe400000e0000 */
[----:B------:R-:W-:Y:S02]  /*15e0*/  @!P3 R2UR UR5, R33 ;  /* 0x000000002105b2ca */ /* 0x000fe400000e0000 */
[----:B-1----:R-:W-:Y:S02]  /*15f0*/  MOV R27, 0xff800000 ;  /* 0xff800000001b7802 */ /* 0x002fe40000000f00 */
[----:B------:R-:W-:-:S09]  /*1600*/  MOV R26, 0xff800000 ;  /* 0xff800000001a7802 */ /* 0x000fd20000000f00 */
[----:B------:R-:W4:Y:S01]  /*1610*/  @!P3 LDG.E.64 R26, desc[UR4][R66.64] ;  /* 0x00000004421ab981 */ /* 0x000f22000c1e1b00 */
[----:B------:R-:W-:Y:S02]  /*1620*/  @!P5 R2UR UR4, R32 ;  /* 0x000000002004d2ca */ /* 0x000fe400000e0000 */
[----:B------:R-:W-:Y:S02]  /*1630*/  @!P5 R2UR UR5, R33 ;  /* 0x000000002105d2ca */ /* 0x000fe400000e0000 */
[----:B0-----:R-:W-:Y:S02]  /*1640*/  MOV R31, 0xff800000 ;  /* 0xff800000001f7802 */ /* 0x001fe40000000f00 */
[----:B------:R-:W-:-:S09]  /*1650*/  MOV R30, 0xff800000 ;  /* 0xff800000001e7802 */ /* 0x000fd20000000f00 */
[----:B------:R-:W5:Y:S01]  /*1660*/  @!P5 LDG.E.64 R30, desc[UR4][R70.64] ;  /* 0x00000004461ed981 */ /* 0x000f62000c1e1b00 */
[----:B------:R-:W-:Y:S01]  /*1670*/  UMOV UR4, 0xffffffff ;  /* 0xffffffff00047882 */ /* 0x000fe20000000000 */
[----:B--2---:R-:W-:-:S04]  /*1680*/  @!P0 FMNMX3 R13, R13, R20, R21, !PT ;  /* 0x000000140d0d8276 */ /* 0x004fc80007800015 */
[----:B---3--:R-:W-:-:S04]  /*1690*/  @!P1 FMNMX3 R13, R13, R22, R23, !PT ;  /* 0x000000160d0d9276 */ /* 0x008fc80007800017 */
[----:B------:R-:W-:-:S04]  /*16a0*/  @!P2 FMNMX3 R13, R13, R24, R25, !PT ;  /* 0x000000180d0da276 */ /* 0x000fc80007800019 */
[----:B----4-:R-:W-:-:S04]  /*16b0*/  @!P3 FMNMX3 R13, R13, R26, R27, !PT ;  /* 0x0000001a0d0db276 */ /* 0x010fc8000780001b */
[----:B------:R-:W-:-:S04]  /*16c0*/  @!P4 FMNMX3 R13, R13, R28, R29, !PT ;  /* 0x0000001c0d0dc276 */ /* 0x000fc8000780001d */
[----:B-----5:R-:W-:-:S04]  /*16d0*/  @!P5 FMNMX3 R13, R13, R30, R31, !PT ;  /* 0x0000001e0d0dd276 */ /* 0x020fc8000780001f */
[----:B------:R-:W-:Y:S01]  /*16e0*/  @!P6 FMNMX3 R13, R13, R34, R35, !PT ;  /* 0x000000220d0de276 */ /* 0x000fe20007800023 */
[----:B------:R-:W-:Y:S06]  /*16f0*/  BRA.DIV UR4, `(.L_x_6025) ;  /* 0x0000003a04a87947 */ /* 0x000fec000b800000 */
[----:B------:R-:W0:Y:S01]  /*1700*/  SHFL.BFLY PT, R14, R13, 0x10, 0x1f ;  /* 0x0e001f000d0e7f89 */ /* 0x000e2200000e0000 */
[----:B------:R-:W-:Y:S01]  /*1710*/  HFMA2 R11, -RZ, RZ, 0.96630859375, -0.0022525787353515625 ;  /* 0x3bbb989dff0b7431 */ /* 0x000fe200000001ff */
[----:B0-----:R-:W-:-:S05]  /*1720*/  FMNMX R13, R14, R13, !PT ;  /* 0x0000000d0e0d7209 */ /* 0x001fca0007800000 */
[----:B------:R-:W0:Y:S02]  /*1730*/  SHFL.BFLY PT, R14, R13, 0x8, 0x1f ;  /* 0x0d001f000d0e7f89 */ /* 0x000e2400000e0000 */
[----:B0-----:R-:W-:Y:S01]  /*1740*/  FMNMX R0, R13, R14, !PT ;  /* 0x0000000e0d007209 */ /* 0x001fe20007800000 */
[----:B------:R-:W-:-:S04]  /*1750*/  IMAD.MOV.U32 R13, RZ, RZ, 0x437c0000 ;  /* 0x437c0000ff0d7424 */ /* 0x000fc800078e00ff */
        /* <DEDUP_REMOVED lines=11> */
[----:B------:R-:W-:Y:S01]  /*1810*/  FFMA.SAT R2, R82, R11, 0.5 ;  /* 0x3f00000052027423 */ /* 0x000fe2000000200b */
[C---:B------:R-:W-:Y:S01]  /*1820*/  FADD R78, -R76.reuse, R7 ;  /* 0x000000074c4e7221 */ /* 0x040fe20000000100 */
[----:B------:R-:W-:Y:S01]  /*1830*/  FADD R84, -R76, R6 ;  /* 0x000000064c547221 */ /* 0x000fe20000000100 */
[-C--:B------:R-:W-:Y:S01]  /*1840*/  FFMA.RM R0, R0, R13.reuse, 12582913 ;  /* 0x4b40000100007423 */ /* 0x080fe2000000400d */
[----:B------:R-:W-:Y:S01]  /*1850*/  FFMA.RM R2, R2, R13, 12582913 ;  /* 0x4b40000102027423 */ /* 0x000fe2000000400d */
[----:B------:R-:W-:Y:S01]  /*1860*/  FFMA.SAT R86, R78, R11, 0.5 ;  /* 0x3f0000004e567423 */ /* 0x000fe2000000200b */
[----:B------:R-:W-:Y:S01]  /*1870*/  FADD R6, -R76, R9 ;  /* 0x000000094c067221 */ /* 0x000fe20000000100 */
[----:B------:R-:W-:Y:S01]  /*1880*/  FADD R3, R0, -12583039 ;  /* 0xcb40007f00037421 */ /* 0x000fe20000000000 */
[----:B------:R-:W-:Y:S01]  /*1890*/  FADD R5, R2, -12583039 ;  /* 0xcb40007f02057421 */ /* 0x000fe20000000000 */
[----:B------:R-:W-:Y:S01]  /*18a0*/  FFMA.RM R86, R86, R13, 12582913 ;  /* 0x4b40000156567423 */ /* 0x000fe2000000400d */
[----:B------:R-:W-:Y:S01]  /*18b0*/  SHF.L.U32 R0, R0, 0x17, RZ ;  /* 0x0000001700007819 */ /* 0x000fe200000006ff */
[----:B------:R-:W-:Y:S01]  /*18c0*/  FFMA R3, R80, 1.4426950216293334961, -R3 ;  /* 0x3fb8aa3b50037823 */ /* 0x000fe20000000803 */
[----:B------:R-:W-:Y:S01]  /*18d0*/  FFMA R5, R82, 1.4426950216293334961, -R5 ;  /* 0x3fb8aa3b52057823 */ /* 0x000fe20000000805 */
[----:B------:R-:W-:Y:S01]  /*18e0*/  FADD R9, R86, -12583039 ;  /* 0xcb40007f56097421 */ /* 0x000fe20000000000 */
[----:B------:R-:W-:Y:S01]  /*18f0*/  SHF.L.U32 R2, R2, 0x17, RZ ;  /* 0x0000001702027819 */ /* 0x000fe200000006ff */
[----:B------:R-:W-:Y:S01]  /*1900*/  FFMA R3, R80, 1.925963033500011079e-08, R3 ;  /* 0x32a5706050037823 */ /* 0x000fe20000000003 */
[----:B------:R-:W-:Y:S01]  /*1910*/  FFMA R82, R82, 1.925963033500011079e-08, R5 ;  /* 0x32a5706052527823 */ /* 0x000fe20000000005 */
[----:B------:R-:W-:Y:S01]  /*1920*/  FFMA.SAT R80, R84, R11, 0.5 ;  /* 0x3f00000054507423 */ /* 0x000fe2000000200b */
[----:B------:R-:W-:Y:S01]  /*1930*/  FFMA R9, R78, 1.4426950216293334961, -R9 ;  /* 0x3fb8aa3b4e097823 */ /* 0x000fe20000000809 */
[----:B------:R-:W-:Y:S01]  /*1940*/  FADD R10, -R76, R17 ;  /* 0x000000114c0a7221 */ /* 0x000fe20000000100 */
[----:B------:R-:W0:Y:S01]  /*1950*/  MUFU.EX2 R7, R82 ;  /* 0x0000005200077308 */ /* 0x000e220000000800 */
[----:B------:R-:W-:Y:S01]  /*1960*/  FFMA.RM R80, R80, R13, 12582913 ;  /* 0x4b40000150507423 */ /* 0x000fe2000000400d */
[----:B------:R-:W-:Y:S01]  /*1970*/  FFMA R9, R78, 1.925963033500011079e-08, R9 ;  /* 0x32a570604e097823 */ /* 0x000fe20000000009 */
[----:B------:R-:W-:Y:S01]  /*1980*/  FFMA.SAT R78, R4, R11, 0.5 ;  /* 0x3f000000044e7423 */ /* 0x000fe2000000200b */
[----:B------:R-:W-:Y:S01]  /*1990*/  FADD R8, -R76, R8 ;  /* 0x000000084c087221 */ /* 0x000fe20000000100 */
[----:B------:R-:W-:Y:S01]  /*19a0*/  FADD R5, R80, -12583039 ;  /* 0xcb40007f50057421 */ /* 0x000fe20000000000 */
[----:B------:R-:W-:Y:S01]  /*19b0*/  FADD R36, -R76, R18 ;  /* 0x000000124c247221 */ /* 0x000fe20000000100 */
[----:B------:R-:W-:Y:S01]  /*19c0*/  FFMA.RM R78, R78, R13, 12582913 ;  /* 0x4b4000014e4e7423 */ /* 0x000fe2000000400d */
[----:B------:R-:W1:Y:S01]  /*19d0*/  MUFU.EX2 R3, R3 ;  /* 0x0000000300037308 */ /* 0x000e620000000800 */
[----:B------:R-:W-:Y:S01]  /*19e0*/  FFMA R5, R84, 1.4426950216293334961, -R5 ;  /* 0x3fb8aa3b54057823 */ /* 0x000fe20000000805 */
[----:B------:R-:W-:Y:S01]  /*19f0*/  FADD R18, -R76, R19 ;  /* 0x000000134c127221 */ /* 0x000fe20000000100 */
[----:B------:R-:W-:Y:S01]  /*1a00*/  FADD R17, R78, -12583039 ;  /* 0xcb40007f4e117421 */ /* 0x000fe20000000000 */
[----:B------:R-:W-:Y:S01]  /*1a10*/  FADD R66, -R76, R20 ;  /* 0x000000144c427221 */ /* 0x000fe20000000100 */
[----:B------:R-:W-:Y:S01]  /*1a20*/  FFMA R84, R84, 1.925963033500011079e-08, R5 ;  /* 0x32a5706054547823 */ /* 0x000fe20000000005 */
[----:B------:R-:W-:Y:S01]  /*1a30*/  FADD R20, -R76, R21 ;  /* 0x000000154c147221 */ /* 0x000fe20000000100 */
[----:B------:R-:W-:Y:S01]  /*1a40*/  FFMA R17, R4, 1.4426950216293334961, -R17 ;  /* 0x3fb8aa3b04117823 */ /* 0x000fe20000000811 */
[----:B------:R-:W-:Y:S01]  /*1a50*/  FADD R16, -R76, R16 ;  /* 0x000000104c107221 */ /* 0x000fe20000000100 */
[----:B0-----:R-:W-:Y:S01]  /*1a60*/  FMUL R2, R2, R7 ;  /* 0x0000000702027220 */ /* 0x001fe20000400000 */
[----:B------:R-:W-:Y:S01]  /*1a70*/  SHF.L.U32 R78, R78, 0x17, RZ ;  /* 0x000000174e4e7819 */ /* 0x000fe200000006ff */
[----:B------:R-:W-:Y:S01]  /*1a80*/  FFMA R17, R4, 1.925963033500011079e-08, R17 ;  /* 0x32a5706004117823 */ /* 0x000fe20000000011 */
[----:B------:R-:W-:Y:S01]  /*1a90*/  FFMA.SAT R4, R8, R11, 0.5 ;  /* 0x3f00000008047423 */ /* 0x000fe2000000200b */
[C---:B------:R-:W-:Y:S01]  /*1aa0*/  FADD R70, -R76.reuse, R24 ;  /* 0x000000184c467221 */ /* 0x040fe20000000100 */
[C---:B------:R-:W-:Y:S01]  /*1ab0*/  FADD R24, -R76.reuse, R25 ;  /* 0x000000194c187221 */ /* 0x040fe20000000100 */
[C---:B------:R-:W-:Y:S01]  /*1ac0*/  FADD R68, -R76.reuse, R22 ;  /* 0x000000164c447221 */ /* 0x040fe20000000100 */
[----:B------:R-:W-:Y:S01]  /*1ad0*/  FADD R22, -R76, R23 ;  /* 0x000000174c167221 */ /* 0x000fe20000000100 */
[----:B-1----:R-:W-:Y:S01]  /*1ae0*/  FMUL R5, R0, R3 ;  /* 0x0000000300057220 */ /* 0x002fe20000400000 */
[----:B------:R-:W-:Y:S01]  /*1af0*/  FFMA.SAT R0, R74, R11, 0.5 ;  /* 0x3f0000004a007423 */ /* 0x000fe2000000200b */
[----:B------:R-:W0:Y:S01]  /*1b00*/  MUFU.EX2 R3, R84 ;  /* 0x0000005400037308 */ /* 0x000e220000000800 */
[C---:B------:R-:W-:Y:S01]  /*1b10*/  FADD R12, -R76.reuse, R29 ;  /* 0x0000001d4c0c7221 */ /* 0x040fe20000000100 */
[----:B------:R-:W-:Y:S01]  /*1b20*/  FADD R72, -R76, R26 ;  /* 0x0000001a4c487221 */ /* 0x000fe20000000100 */
[----:B------:R-:W-:Y:S01]  /*1b30*/  FFMA.RM R7, R0, R13, 12582913 ;  /* 0x4b40000100077423 */ /* 0x000fe2000000400d */
[----:B------:R-:W-:Y:S01]  /*1b40*/  SHF.L.U32 R0, R80, 0x17, RZ ;  /* 0x0000001750007819 */ /* 0x000fe200000006ff */
[C---:B------:R-:W-:Y:S01]  /*1b50*/  FADD R26, -R76.reuse, R27 ;  /* 0x0000001b4c1a7221 */ /* 0x040fe20000000100 */
[C---:B------:R-:W-:Y:S01]  /*1b60*/  FADD R28, -R76.reuse, R28 ;  /* 0x0000001c4c1c7221 */ /* 0x040fe20000000100 */
[----:B------:R-:W-:Y:S01]  /*1b70*/  FADD R15, R7, -12583039 ;  /* 0xcb40007f070f7421 */ /* 0x000fe20000000000 */
[----:B------:R-:W-:Y:S01]  /*1b80*/  MUFU.EX2 R17, R17 ;  /* 0x0000001100117308 */ /* 0x000fe20000000800 */
[C---:B------:R-:W-:Y:S01]  /*1b90*/  FADD R30, -R76.reuse, R30 ;  /* 0x0000001e4c1e7221 */ /* 0x040fe20000000100 */
[----:B------:R-:W-:Y:S01]  /*1ba0*/  FADD R14, -R76, R31 ;  /* 0x0000001f4c0e7221 */ /* 0x000fe20000000100 */
[----:B------:R-:W-:Y:S01]  /*1bb0*/  FFMA R15, R74, 1.4426950216293334961, -R15 ;  /* 0x3fb8aa3b4a0f7823 */ /* 0x000fe2000000080f */
[C---:B------:R-:W-:Y:S01]  /*1bc0*/  FADD R34, -R76.reuse, R34 ;  /* 0x000000224c227221 */ /* 0x040fe20000000100 */
[----:B------:R-:W-:-:S02]  /*1bd0*/  FADD R76, -R76, R35 ;  /* 0x000000234c4c7221 */ /* 0x000fc40000000100 */
[----:B------:R-:W-:Y:S02]  /*1be0*/  FFMA R15, R74, 1.925963033500011079e-08, R15 ;  /* 0x32a570604a0f7823 */ /* 0x000fe4000000000f */
[----:B------:R1:W2:Y:S01]  /*1bf0*/  MUFU.EX2 R74, R9 ;  /* 0x00000009004a7308 */ /* 0x0002a20000000800 */
[----:B0-----:R-:W-:Y:S01]  /*1c00*/  FMUL R0, R0, R3 ;  /* 0x0000000300007220 */ /* 0x001fe20000400000 */
[----:B------:R-:W-:-:S06]  /*1c10*/  SHF.L.U32 R3, R86, 0x17, RZ ;  /* 0x0000001756037819 */ /* 0x000fcc00000006ff */
[----:B------:R-:W0:Y:S01]  /*1c20*/  MUFU.EX2 R15, R15 ;  /* 0x0000000f000f7308 */ /* 0x000e220000000800 */
[----:B-1----:R-:W-:Y:S01]  /*1c30*/  FFMA.RM R9, R4, R13, 12582913 ;  /* 0x4b40000104097423 */ /* 0x002fe2000000400d */
[----:B------:R-:W-:-:S03]  /*1c40*/  SHF.L.U32 R4, R7, 0x17, RZ ;  /* 0x0000001707047819 */ /* 0x000fc600000006ff */
[----:B------:R-:W-:-:S04]  /*1c50*/  FADD R19, R9, -12583039 ;  /* 0xcb40007f09137421 */ /* 0x000fc80000000000 */
[----:B------:R-:W-:Y:S01]  /*1c60*/  FFMA R19, R8, 1.4426950216293334961, -R19 ;  /* 0x3fb8aa3b08137823 */ /* 0x000fe20000000813 */
[----:B--2---:R-:W-:Y:S01]  /*1c70*/  FMUL R3, R3, R74 ;  /* 0x0000004a03037220 */ /* 0x004fe20000400000 */
[-C--:B------:R-:W-:Y:S02]  /*1c80*/  FFMA.SAT R74, R10, R11.reuse, 0.5 ;  /* 0x3f0000000a4a7423 */ /* 0x080fe4000000200b */
[----:B------:R-:W-:Y:S01]  /*1c90*/  FFMA R19, R8, 1.925963033500011079e-08, R19 ;  /* 0x32a5706008137823 */ /* 0x000fe20000000013 */
[----:B------:R-:W-:Y:S01]  /*1ca0*/  FFMA.SAT R8, R6, R11, 0.5 ;  /* 0x3f00000006087423 */ /* 0x000fe2000000200b */
[----:B------:R-:W-:Y:S01]  /*1cb0*/  FFMA.RM R74, R74, R13, 12582913 ;  /* 0x4b4000014a4a7423 */ /* 0x000fe2000000400d */
[----:B0-----:R-:W-:Y:S02]  /*1cc0*/  FMUL R4, R4, R15 ;  /* 0x0000000f04047220 */ /* 0x001fe40000400000 */
[----:B------:R-:W-:Y:S01]  /*1cd0*/  FFMA.RM R21, R8, R13, 12582913 ;  /* 0x4b40000108157423 */ /* 0x000fe2000000400d */
[----:B------:R-:W-:-:S03]  /*1ce0*/  FFMA.SAT R8, R16, R11, 0.5 ;  /* 0x3f00000010087423 */ /* 0x000fc6000000200b */
[----:B------:R-:W-:-:S04]  /*1cf0*/  FADD R7, R21, -12583039 ;  /* 0xcb40007f15077421 */ /* 0x000fc80000000000 */
[----:B------:R-:W-:-:S04]  /*1d00*/  FFMA R7, R6, 1.4426950216293334961, -R7 ;  /* 0x3fb8aa3b06077823 */ /* 0x000fc80000000807 */
[----:B------:R-:W-:Y:S01]  /*1d10*/  FFMA R15, R6, 1.925963033500011079e-08, R7 ;  /* 0x32a57060060f7823 */ /* 0x000fe20000000007 */
[----:B------:R-:W-:Y:S01]  /*1d20*/  FMUL R6, R78, R17 ;  /* 0x000000114e067220 */ /* 0x000fe20000400000 */
[----:B------:R-:W-:Y:S02]  /*1d30*/  FFMA.RM R17, R8, R13, 12582913 ;  /* 0x4b40000108117423 */ /* 0x000fe4000000400d */
[----:B------:R-:W0:Y:S02]  /*1d40*/  MUFU.EX2 R8, R19 ;  /* 0x0000001300087308 */ /* 0x000e240000000800 */
[----:B------:R-:W-:-:S04]  /*1d50*/  FADD R7, R17, -12583039 ;  /* 0xcb40007f11077421 */ /* 0x000fc80000000000 */
[C---:B------:R-:W-:Y:S02]  /*1d60*/  FFMA R7, R16.reuse, 1.4426950216293334961, -R7 ;  /* 0x3fb8aa3b10077823 */ /* 0x040fe40000000807 */
[----:B------:R-:W1:Y:S02]  /*1d70*/  MUFU.EX2 R15, R15 ;  /* 0x0000000f000f7308 */ /* 0x000e640000000800 */
[----:B------:R-:W-:Y:S01]  /*1d80*/  FFMA R16, R16, 1.925963033500011079e-08, R7 ;  /* 0x32a5706010107823 */ /* 0x000fe20000000007 */
[----:B------:R-:W-:Y:S01]  /*1d90*/  SHF.L.U32 R7, R9, 0x17, RZ ;  /* 0x0000001709077819 */ /* 0x000fe200000006ff */
[----:B------:R-:W-:-:S04]  /*1da0*/  FADD R9, R74, -12583039 ;  /* 0xcb40007f4a097421 */ /* 0x000fc80000000000 */
[C---:B------:R-:W-:Y:S01]  /*1db0*/  FFMA R9, R10.reuse, 1.4426950216293334961, -R9 ;  /* 0x3fb8aa3b0a097823 */ /* 0x040fe20000000809 */
[----:B0-----:R-:W-:Y:S01]  /*1dc0*/  FMUL R7, R7, R8 ;  /* 0x0000000807077220 */ /* 0x001fe20000400000 */
[----:B------:R-:W-:Y:S01]  /*1dd0*/  SHF.L.U32 R8, R21, 0x17, RZ ;  /* 0x0000001715087819 */ /* 0x000fe200000006ff */
[----:B------:R-:W0:Y:S01]  /*1de0*/  MUFU.EX2 R16, R16 ;  /* 0x0000001000107308 */ /* 0x000e220000000800 */
[----:B------:R-:W-:Y:S01]  /*1df0*/  FFMA R19, R10, 1.925963033500011079e-08, R9 ;  /* 0x32a570600a137823 */ /* 0x000fe20000000009 */
[----:B------:R-:W-:Y:S02]  /*1e00*/  FFMA.SAT R10, R36, R11, 0.5 ;  /* 0x3f000000240a7423 */ /* 0x000fe4000000200b */
[----:B-1----:R-:W-:Y:S02]  /*1e10*/  FMUL R8, R8, R15 ;  /* 0x0000000f08087220 */ /* 0x002fe40000400000 */
[----:B------:R-:W-:Y:S02]  /*1e20*/  FFMA.RM R15, R10, R13, 12582913 ;  /* 0x4b4000010a0f7423 */ /* 0x000fe4000000400d */
[----:B------:R-:W1:Y:S01]  /*1e30*/  MUFU.EX2 R19, R19 ;  /* 0x0000001300137308 */ /* 0x000e620000000800 */
[----:B------:R-:W-:Y:S01]  /*1e40*/  FFMA.SAT R10, R18, R11, 0.5 ;  /* 0x3f000000120a7423 */ /* 0x000fe2000000200b */
[C---:B------:R-:W-:Y:S01]  /*1e50*/  FADD R9, R15.reuse, -12583039 ;  /* 0xcb40007f0f097421 */ /* 0x040fe20000000000 */
[----:B------:R-:W-:-:S03]  /*1e60*/  SHF.L.U32 R15, R15, 0x17, RZ ;  /* 0x000000170f0f7819 */ /* 0x000fc600000006ff */
[----:B------:R-:W-:-:S04]  /*1e70*/  FFMA R9, R36, 1.4426950216293334961, -R9 ;  /* 0x3fb8aa3b24097823 */ /* 0x000fc80000000809 */
[----:B------:R-:W-:Y:S01]  /*1e80*/  FFMA R36, R36, 1.925963033500011079e-08, R9 ;  /* 0x32a5706024247823 */ /* 0x000fe20000000009 */
[----:B------:R-:W-:Y:S01]  /*1e90*/  SHF.L.U32 R9, R17, 0x17, RZ ;  /* 0x0000001711097819 */ /* 0x000fe200000006ff */
[----:B------:R-:W-:Y:S01]  /*1ea0*/  FFMA.RM R17, R10, R13, 12582913 ;  /* 0x4b4000010a117423 */ /* 0x000fe2000000400d */
[----:B------:R-:W-:-:S03]  /*1eb0*/  SHF.L.U32 R10, R74, 0x17, RZ ;  /* 0x000000174a0a7819 */ /* 0x000fc600000006ff */
[----:B------:R-:W2:Y:S01]  /*1ec0*/  MUFU.EX2 R36, R36 ;  /* 0x0000002400247308 */ /* 0x000ea20000000800 */
[----:B0-----:R-:W-:Y:S01]  /*1ed0*/  FMUL R9, R9, R16 ;  /* 0x0000001009097220 */ /* 0x001fe20000400000 */
[----:B------:R-:W-:Y:S01]  /*1ee0*/  FFMA.SAT R16, R66, R11, 0.5 ;  /* 0x3f00000042107423 */ /* 0x000fe2000000200b */
[C---:B------:R-:W-:Y:S01]  /*1ef0*/  FADD R21, R17.reuse, -12583039 ;  /* 0xcb40007f11157421 */ /* 0x040fe20000000000 */
[----:B-1----:R-:W-:Y:S01]  /*1f00*/  FMUL R10, R10, R19 ;  /* 0x000000130a0a7220 */ /* 0x002fe20000400000 */
[----:B------:R-:W-:Y:S01]  /*1f10*/  SHF.L.U32 R17, R17, 0x17, RZ ;  /* 0x0000001711117819 */ /* 0x000fe200000006ff */
[----:B------:R-:W-:Y:S01]  /*1f20*/  FFMA.RM R19, R16, R13, 12582913 ;  /* 0x4b40000110137423 */ /* 0x000fe2000000400d */
[----:B------:R-:W-:Y:S01]  /*1f30*/  FFMA R21, R18, 1.4426950216293334961, -R21 ;  /* 0x3fb8aa3b12157823 */ /* 0x000fe20000000815 */
[----:B------:R-:W-:Y:S02]  /*1f40*/  FFMA.SAT R16, R20, R11, 0.5 ;  /* 0x3f00000014107423 */ /* 0x000fe4000000200b */
[----:B------:R-:W-:Y:S01]  /*1f50*/  FADD R23, R19, -12583039 ;  /* 0xcb40007f13177421 */ /* 0x000fe20000000000 */
[----:B------:R-:W-:Y:S01]  /*1f60*/  FFMA R21, R18, 1.925963033500011079e-08, R21 ;  /* 0x32a5706012157823 */ /* 0x000fe20000000015 */
[----:B------:R-:W-:-:S02]  /*1f70*/  FFMA.RM R25, R16, R13, 12582913 ;  /* 0x4b40000110197423 */ /* 0x000fc4000000400d */
[----:B------:R-:W-:Y:S01]  /*1f80*/  FFMA R23, R66, 1.4426950216293334961, -R23 ;  /* 0x3fb8aa3b42177823 */ /* 0x000fe20000000817 */
[----:B------:R-:W0:Y:S01]  /*1f90*/  MUFU.EX2 R18, R21 ;  /* 0x0000001500127308 */ /* 0x000e220000000800 */
[----:B--2---:R-:W-:Y:S01]  /*1fa0*/  FMUL R16, R15, R36 ;  /* 0x000000240f107220 */ /* 0x004fe20000400000 */
[----:B------:R-:W-:Y:S01]  /*1fb0*/  FADD R15, R25, -12583039 ;  /* 0xcb40007f190f7421 */ /* 0x000fe20000000000 */
[-C--:B------:R-:W-:Y:S01]  /*1fc0*/  FFMA.SAT R36, R22, R11.reuse, 0.5 ;  /* 0x3f00000016247423 */ /* 0x080fe2000000200b */
[----:B------:R-:W-:Y:S01]  /*1fd0*/  FFMA R23, R66, 1.925963033500011079e-08, R23 ;  /* 0x32a5706042177823 */ /* 0x000fe20000000017 */
[----:B------:R-:W-:Y:S01]  /*1fe0*/  FFMA.SAT R66, R24, R11, 0.5 ;  /* 0x3f00000018427423 */ /* 0x000fe2000000200b */
[----:B------:R-:W-:Y:S01]  /*1ff0*/  FFMA R15, R20, 1.4426950216293334961, -R15 ;  /* 0x3fb8aa3b140f7823 */ /* 0x000fe2000000080f */
[-C--:B------:R-:W-:Y:S02]  /*2000*/  FFMA.RM R36, R36, R13.reuse, 12582913 ;  /* 0x4b40000124247423 */ /* 0x080fe4000000400d */
[----:B------:R-:W-:Y:S01]  /*2010*/  FFMA.RM R66, R66, R13, 12582913 ;  /* 0x4b40000142427423 */ /* 0x000fe2000000400d */
[----:B------:R-:W-:Y:S01]  /*2020*/  FFMA R15, R20, 1.925963033500011079e-08, R15 ;  /* 0x32a57060140f7823 */ /* 0x000fe2000000000f */
[----:B------:R-:W-:Y:S01]  /*2030*/  FADD R29, R36, -12583039 ;  /* 0xcb40007f241d7421 */ /* 0x000fe20000000000 */
[----:B------:R-:W1:Y:S03]  /*2040*/  MUFU.EX2 R23, R23 ;  /* 0x0000001700177308 */ /* 0x000e660000000800 */
[----:B------:R-:W-:Y:S01]  /*2050*/  FFMA R29, R22, 1.4426950216293334961, -R29 ;  /* 0x3fb8aa3b161d7823 */ /* 0x000fe2000000081d */
[----:B0-----:R-:W-:Y:S01]  /*2060*/  FMUL R17, R17, R18 ;  /* 0x0000001211117220 */ /* 0x001fe20000400000 */
[----:B------:R-:W-:-:S02]  /*2070*/  FFMA.SAT R18, R68, R11, 0.5 ;  /* 0x3f00000044127423 */ /* 0x000fc4000000200b */
[----:B------:R-:W-:Y:S01]  /*2080*/  FFMA R29, R22, 1.925963033500011079e-08, R29 ;  /* 0x32a57060161d7823 */ /* 0x000fe2000000001d */
[----:B------:R-:W0:Y:S01]  /*2090*/  MUFU.EX2 R20, R15 ;  /* 0x0000000f00147308 */ /* 0x000e220000000800 */
[----:B------:R-:W-:Y:S01]  /*20a0*/  FFMA.RM R21, R18, R13, 12582913 ;  /* 0x4b40000112157423 */ /* 0x000fe2000000400d */
[----:B------:R-:W-:Y:S02]  /*20b0*/  SHF.L.U32 R18, R19, 0x17, RZ ;  /* 0x0000001713127819 */ /* 0x000fe400000006ff */
[----:B------:R-:W-:Y:S01]  /*20c0*/  SHF.L.U32 R19, R25, 0x17, RZ ;  /* 0x0000001719137819 */ /* 0x000fe200000006ff */
[----:B------:R-:W-:Y:S01]  /*20d0*/  FADD R27, R21, -12583039 ;  /* 0xcb40007f151b7421 */ /* 0x000fe20000000000 */
[C---:B------:R-:W-:Y:S01]  /*20e0*/  FADD R25, R66.reuse, -12583039 ;  /* 0xcb40007f42197421 */ /* 0x040fe20000000000 */
[----:B------:R-:W-:Y:S01]  /*20f0*/  SHF.L.U32 R66, R66, 0x17, RZ ;  /* 0x0000001742427819 */ /* 0x000fe200000006ff */
[----:B------:R-:W2:Y:S01]  /*2100*/  MUFU.EX2 R22, R29 ;  /* 0x0000001d00167308 */ /* 0x000ea20000000800 */
[----:B------:R-:W-:Y:S01]  /*2110*/  FFMA R27, R68, 1.4426950216293334961, -R27 ;  /* 0x3fb8aa3b441b7823 */ /* 0x000fe2000000081b */
[----:B-1----:R-:W-:Y:S01]  /*2120*/  FMUL R18, R18, R23 ;  /* 0x0000001712127220 */ /* 0x002fe20000400000 */
[----:B------:R-:W-:-:S02]  /*2130*/  FFMA R25, R24, 1.4426950216293334961, -R25 ;  /* 0x3fb8aa3b18197823 */ /* 0x000fc40000000819 */
[----:B------:R-:W-:Y:S01]  /*2140*/  FFMA R27, R68, 1.925963033500011079e-08, R27 ;  /* 0x32a57060441b7823 */ /* 0x000fe2000000001b */
[-C--:B------:R-:W-:Y:S01]  /*2150*/  FFMA.SAT R68, R12, R11.reuse, 0.5 ;  /* 0x3f0000000c447423 */ /* 0x080fe2000000200b */
[----:B------:R-:W-:Y:S01]  /*2160*/  FFMA R25, R24, 1.925963033500011079e-08, R25 ;  /* 0x32a5706018197823 */ /* 0x000fe20000000019 */
[----:B0-----:R-:W-:Y:S01]  /*2170*/  FMUL R19, R19, R20 ;  /* 0x0000001413137220 */ /* 0x001fe20000400000 */
[----:B------:R-:W-:Y:S02]  /*2180*/  FFMA.SAT R20, R70, R11, 0.5 ;  /* 0x3f00000046147423 */ /* 0x000fe4000000200b */
[----:B------:R-:W0:Y:S02]  /*2190*/  MUFU.EX2 R27, R27 ;  /* 0x0000001b001b7308 */ /* 0x000e240000000800 */
[----:B------:R-:W-:Y:S01]  /*21a0*/  FFMA.RM R15, R20, R13, 12582913 ;  /* 0x4b400001140f7423 */ /* 0x000fe2000000400d */
[----:B------:R-:W-:Y:S01]  /*21b0*/  IMAD.SHL.U32 R20, R21, 0x800000, RZ ;  /* 0x0080000015147824 */ /* 0x000fe200078e00ff */
[----:B------:R-:W-:Y:S01]  /*21c0*/  SHF.L.U32 R21, R36, 0x17, RZ ;  /* 0x0000001724157819 */ /* 0x000fe200000006ff */
[----:B------:R-:W-:Y:S01]  /*21d0*/  FFMA.SAT R36, R26, R11, 0.5 ;  /* 0x3f0000001a247423 */ /* 0x000fe2000000200b */
[----:B------:R-:W-:-:S02]  /*21e0*/  FADD R23, R15, -12583039 ;  /* 0xcb40007f0f177421 */ /* 0x000fc40000000000 */
[----:B------:R-:W1:Y:S01]  /*21f0*/  MUFU.EX2 R25, R25 ;  /* 0x0000001900197308 */ /* 0x000e620000000800 */
[----:B------:R-:W-:Y:S01]  /*2200*/  SHF.L.U32 R15, R15, 0x17, RZ ;  /* 0x000000170f0f7819 */ /* 0x000fe200000006ff */
[----:B--2---:R-:W-:Y:S01]  /*2210*/  FMUL R21, R21, R22 ;  /* 0x0000001615157220 */ /* 0x004fe20000400000 */
[----:B------:R-:W-:Y:S01]  /*2220*/  FFMA R23, R70, 1.4426950216293334961, -R23 ;  /* 0x3fb8aa3b46177823 */ /* 0x000fe20000000817 */
[----:B------:R-:W-:Y:S01]  /*2230*/  FFMA.SAT R22, R72, R11, 0.5 ;  /* 0x3f00000048167423 */ /* 0x000fe2000000200b */
[-C--:B------:R-:W-:Y:S02]  /*2240*/  FFMA.RM R36, R36, R13.reuse, 12582913 ;  /* 0x4b40000124247423 */ /* 0x080fe4000000400d */
[----:B------:R-:W-:Y:S01]  /*2250*/  FFMA R23, R70, 1.925963033500011079e-08, R23 ;  /* 0x32a5706046177823 */ /* 0x000fe20000000017 */
[----:B------:R-:W-:Y:S01]  /*2260*/  FFMA.RM R24, R22, R13, 12582913 ;  /* 0x4b40000116187423 */ /* 0x000fe2000000400d */
[----:B0-----:R-:W-:Y:S02]  /*2270*/  FMUL R20, R20, R27 ;  /* 0x0000001b14147220 */ /* 0x001fe40000400000 */
[----:B------:R1:W0:Y:S01]  /*2280*/  MUFU.EX2 R22, R23 ;  /* 0x0000001700167308 */ /* 0x0002220000000800 */
[C---:B------:R-:W-:Y:S01]  /*2290*/  FADD R27, R24.reuse, -12583039 ;  /* 0xcb40007f181b7421 */ /* 0x040fe20000000000 */
[----:B------:R-:W-:-:S03]  /*22a0*/  SHF.L.U32 R24, R24, 0x17, RZ ;  /* 0x0000001718187819 */ /* 0x000fc600000006ff */
[----:B------:R-:W-:Y:S01]  /*22b0*/  FFMA R27, R72, 1.4426950216293334961, -R27 ;  /* 0x3fb8aa3b481b7823 */ /* 0x000fe2000000081b */
[----:B-1----:R-:W-:Y:S01]  /*22c0*/  FMUL R23, R66, R25 ;  /* 0x0000001942177220 */ /* 0x002fe20000400000 */
[----:B------:R-:W-:Y:S02]  /*22d0*/  FFMA.SAT R66, R28, R11, 0.5 ;  /* 0x3f0000001c427423 */ /* 0x000fe4000000200b */
[----:B------:R-:W-:Y:S01]  /*22e0*/  FFMA R27, R72, 1.925963033500011079e-08, R27 ;  /* 0x32a57060481b7823 */ /* 0x000fe2000000001b */
[----:B------:R-:W-:Y:S01]  /*22f0*/  SHF.L.U32 R25, R36, 0x17, RZ ;  /* 0x0000001724197819 */ /* 0x000fe200000006ff */
[----:B------:R-:W-:Y:S01]  /*2300*/  FFMA.RM R66, R66, R13, 12582913 ;  /* 0x4b40000142427423 */ /* 0x000fe2000000400d */
[----:B0-----:R-:W-:Y:S01]  /*2310*/  FMUL R22, R15, R22 ;  /* 0x000000160f167220 */ /* 0x001fe20000400000 */
[----:B------:R-:W-:Y:S02]  /*2320*/  FADD R15, R36, -12583039 ;  /* 0xcb40007f240f7421 */ /* 0x000fe40000000000 */
[----:B------:R-:W0:Y:S02]  /*2330*/  MUFU.EX2 R27, R27 ;  /* 0x0000001b001b7308 */ /* 0x000e240000000800 */
[----:B------:R-:W-:-:S04]  /*2340*/  FFMA R15, R26, 1.4426950216293334961, -R15 ;  /* 0x3fb8aa3b1a0f7823 */ /* 0x000fc8000000080f */
[----:B------:R-:W-:Y:S01]  /*2350*/  FFMA R26, R26, 1.925963033500011079e-08, R15 ;  /* 0x32a570601a1a7823 */ /* 0x000fe2000000000f */
[----:B------:R-:W-:-:S04]  /*2360*/  FADD R15, R66, -12583039 ;  /* 0xcb40007f420f7421 */ /* 0x000fc80000000000 */
[C---:B------:R-:W-:Y:S01]  /*2370*/  FFMA R15, R28.reuse, 1.4426950216293334961, -R15 ;  /* 0x3fb8aa3b1c0f7823 */ /* 0x040fe2000000080f */
[----:B------:R-:W1:Y:S03]  /*2380*/  MUFU.EX2 R26, R26 ;  /* 0x0000001a001a7308 */ /* 0x000e660000000800 */
[----:B------:R-:W-:Y:S01]  /*2390*/  FFMA R28, R28, 1.925963033500011079e-08, R15 ;  /* 0x32a570601c1c7823 */ /* 0x000fe2000000000f */
[----:B------:R-:W-:Y:S01]  /*23a0*/  FFMA.RM R15, R68, R13, 12582913 ;  /* 0x4b400001440f7423 */ /* 0x000fe2000000400d */
[----:B0-----:R-:W-:-:S03]  /*23b0*/  FMUL R24, R24, R27 ;  /* 0x0000001b18187220 */ /* 0x001fc60000400000 */
[C---:B------:R-:W-:Y:S01]  /*23c0*/  FADD R29, R15.reuse, -12583039 ;  /* 0xcb40007f0f1d7421 */ /* 0x040fe20000000000 */
[----:B------:R-:W0:Y:S01]  /*23d0*/  MUFU.EX2 R27, R28 ;  /* 0x0000001c001b7308 */ /* 0x000e220000000800 */
[----:B------:R-:W-:Y:S02]  /*23e0*/  SHF.L.U32 R15, R15, 0x17, RZ ;  /* 0x000000170f0f7819 */ /* 0x000fe400000006ff */
[----:B------:R-:W-:-:S04]  /*23f0*/  FFMA R29, R12, 1.4426950216293334961, -R29 ;  /* 0x3fb8aa3b0c1d7823 */ /* 0x000fc8000000081d */
[----:B------:R-:W-:Y:S01]  /*2400*/  FFMA R29, R12, 1.925963033500011079e-08, R29 ;  /* 0x32a570600c1d7823 */ /* 0x000fe2000000001d */
[----:B------:R-:W-:Y:S01]  /*2410*/  FFMA.SAT R12, R30, R11, 0.5 ;  /* 0x3f0000001e0c7423 */ /* 0x000fe2000000200b */
[----:B-1----:R-:W-:Y:S01]  /*2420*/  FMUL R25, R25, R26 ;  /* 0x0000001a19197220 */ /* 0x002fe20000400000 */
[----:B------:R-:W-:Y:S02]  /*2430*/  SHF.L.U32 R26, R66, 0x17, RZ ;  /* 0x00000017421a7819 */ /* 0x000fe400000006ff */
[----:B------:R-:W-:Y:S01]  /*2440*/  FFMA.RM R35, R12, R13, 12582913 ;  /* 0x4b4000010c237423 */ /* 0x000fe2000000400d */
[----:B------:R-:W-:-:S03]  /*2450*/  FFMA.SAT R12, R14, R11, 0.5 ;  /* 0x3f0000000e0c7423 */ /* 0x000fc6000000200b */
[----:B------:R-:W-:Y:S01]  /*2460*/  FADD R31, R35, -12583039 ;  /* 0xcb40007f231f7421 */ /* 0x000fe20000000000 */
[----:B------:R-:W-:Y:S01]  /*2470*/  FFMA.RM R37, R12, R13, 12582913 ;  /* 0x4b4000010c257423 */ /* 0x000fe2000000400d */
[----:B0-----:R-:W-:Y:S01]  /*2480*/  FMUL R26, R26, R27 ;  /* 0x0000001b1a1a7220 */ /* 0x001fe20000400000 */
[----:B------:R-:W-:Y:S01]  /*2490*/  FFMA.SAT R12, R34, R11, 0.5 ;  /* 0x3f000000220c7423 */ /* 0x000fe2000000200b */
[----:B------:R-:W-:Y:S01]  /*24a0*/  FFMA R31, R30, 1.4426950216293334961, -R31 ;  /* 0x3fb8aa3b1e1f7823 */ /* 0x000fe2000000081f */
[----:B------:R-:W-:Y:S02]  /*24b0*/  FADD R27, R37, -12583039 ;  /* 0xcb40007f251b7421 */ /* 0x000fe40000000000 */
[----:B------:R-:W-:Y:S01]  /*24c0*/  FFMA.RM R28, R12, R13, 12582913 ;  /* 0x4b4000010c1c7423 */ /* 0x000fe2000000400d */
[----:B------:R-:W-:Y:S01]  /*24d0*/  FFMA R36, R30, 1.925963033500011079e-08, R31 ;  /* 0x32a570601e247823 */ /* 0x000fe2000000001f */
[----:B------:R-:W-:Y:S01]  /*24e0*/  FFMA R27, R14, 1.4426950216293334961, -R27 ;  /* 0x3fb8aa3b0e1b7823 */ /* 0x000fe2000000081b */
[----:B------:R-:W-:-:S03]  /*24f0*/  SHF.L.U32 R30, R35, 0x17, RZ ;  /* 0x00000017231e7819 */ /* 0x000fc600000006ff */
[----:B------:R-:W-:Y:S01]  /*2500*/  FFMA R27, R14, 1.925963033500011079e-08, R27 ;  /* 0x32a570600e1b7823 */ /* 0x000fe2000000001b */
[----:B------:R-:W-:Y:S01]  /*2510*/  FFMA.SAT R14, R76, R11, 0.5 ;  /* 0x3f0000004c0e7423 */ /* 0x000fe2000000200b */
[C---:B------:R-:W-:Y:S01]  /*2520*/  FADD R11, R28.reuse, -12583039 ;  /* 0xcb40007f1c0b7421 */ /* 0x040fe20000000000 */
[----:B------:R-:W-:Y:S02]  /*2530*/  SHF.L.U32 R28, R28, 0x17, RZ ;  /* 0x000000171c1c7819 */ /* 0x000fe400000006ff */
[----:B------:R-:W-:Y:S01]  /*2540*/  FFMA.RM R45, R14, R13, 12582913 ;  /* 0x4b4000010e2d7423 */ /* 0x000fe2000000400d */
[C---:B------:R-:W-:Y:S01]  /*2550*/  FFMA R11, R34.reuse, 1.4426950216293334961, -R11 ;  /* 0x3fb8aa3b220b7823 */ /* 0x040fe2000000080b */
[----:B------:R0:W1:Y:S03]  /*2560*/  MUFU.EX2 R14, R29 ;  /* 0x0000001d000e7308 */ /* 0x0000660000000800 */
[----:B------:R-:W-:Y:S01]  /*2570*/  FFMA R34, R34, 1.925963033500011079e-08, R11 ;  /* 0x32a5706022227823 */ /* 0x000fe2000000000b */
[----:B------:R-:W-:-:S04]  /*2580*/  FADD R11, R45, -12583039 ;  /* 0xcb40007f2d0b7421 */ /* 0x000fc80000000000 */
[C---:B------:R-:W-:Y:S01]  /*2590*/  FFMA R11, R76.reuse, 1.4426950216293334961, -R11 ;  /* 0x3fb8aa3b4c0b7823 */ /* 0x040fe2000000080b */
[----:B------:R-:W2:Y:S01]  /*25a0*/  MUFU.EX2 R13, R36 ;  /* 0x00000024000d7308 */ /* 0x000ea20000000800 */
[----:B0-----:R-:W-:Y:S02]  /*25b0*/  SHF.L.U32 R29, R37, 0x17, RZ ;  /* 0x00000017251d7819 */ /* 0x001fe400000006ff */
[----:B------:R-:W-:Y:S01]  /*25c0*/  FFMA R76, R76, 1.925963033500011079e-08, R11 ;  /* 0x32a570604c4c7823 */ /* 0x000fe2000000000b */
[----:B------:R-:W-:-:S04]  /*25d0*/  FADD R11, RZ, R5 ;  /* 0x00000005ff0b7221 */ /* 0x000fc80000000000 */
[----:B------:R-:W-:Y:S01]  /*25e0*/  FADD R11, R11, R2 ;  /* 0x000000020b0b7221 */ /* 0x000fe20000000000 */
[----:B-1----:R-:W-:Y:S01]  /*25f0*/  FMUL R31, R15, R14 ;  /* 0x0000000e0f1f7220 */ /* 0x002fe20000400000 */
[----:B------:R-:W0:Y:S02]  /*2600*/  MUFU.EX2 R76, R76 ;  /* 0x0000004c004c7308 */ /* 0x000e240000000800 */
[----:B------:R-:W-:-:S04]  /*2610*/  FADD R12, R11, R0 ;  /* 0x000000000b0c7221 */ /* 0x000fc80000000000 */
[----:B------:R-:W-:Y:S01]  /*2620*/  FADD R11, R12, R3 ;  /* 0x000000030c0b7221 */ /* 0x000fe20000000000 */
[----:B--2---:R-:W-:Y:S01]  /*2630*/  FMUL R30, R30, R13 ;  /* 0x0000000d1e1e7220 */ /* 0x004fe20000400000 */
[----:B------:R1:W2:Y:S02]  /*2640*/  MUFU.EX2 R14, R27 ;  /* 0x0000001b000e7308 */ /* 0x0002a40000000800 */
[----:B------:R-:W-:-:S04]  /*2650*/  FADD R11, R11, R4 ;  /* 0x000000040b0b7221 */ /* 0x000fc80000000000 */
[----:B------:R-:W-:Y:S02]  /*2660*/  FADD R12, R11, R6 ;  /* 0x000000060b0c7221 */ /* 0x000fe40000000000 */
[----:B------:R-:W3:Y:S01]  /*2670*/  MUFU.EX2 R13, R34 ;  /* 0x00000022000d7308 */ /* 0x000ee20000000800 */
[----:B-1----:R-:W-:Y:S01]  /*2680*/  SHF.L.U32 R27, R45, 0x17, RZ ;  /* 0x000000172d1b7819 */ /* 0x002fe200000006ff */
[----:B------:R-:W-:-:S04]  /*2690*/  FADD R11, R12, R7 ;  /* 0x000000070c0b7221 */ /* 0x000fc80000000000 */
[----:B------:R-:W-:Y:S01]  /*26a0*/  FADD R12, R11, R8 ;  /* 0x000000080b0c7221 */ /* 0x000fe20000000000 */
[----:B0-----:R-:W-:Y:S01]  /*26b0*/  FMUL R27, R27, R76 ;  /* 0x0000004c1b1b7220 */ /* 0x001fe20000400000 */
[----:B--2---:R-:W-:Y:S02]  /*26c0*/  FMUL R29, R29, R14 ;  /* 0x0000000e1d1d7220 */ /* 0x004fe40000400000 */
        /* <DEDUP_REMOVED lines=28> */
.L_x_6116:
        /* <DEDUP_REMOVED lines=12> */
[----:B0-----:R-:W-:Y:S05]  /*2950*/  CALL.REL.NOINC `($__internal_115_$__cuda_sm3x_div_rn_noftz_f32_slowpath) ;  /* 0x0000003c002c7944 */ /* 0x001fea0003c00000 */
[----:B------:R-:W-:-:S07]  /*2960*/  MOV R14, R5 ;  /* 0x00000005000e7202 */ /* 0x000fce0000000f00 */
.L_x_6027:
[----:B------:R-:W-:Y:S05]  /*2970*/  BSYNC.RECONVERGENT B2 ;  /* 0x0000000000027941 */ /* 0x000fea0003800200 */
.L_x_6026:
        /* <DEDUP_REMOVED lines=12> */
[----:B0-----:R-:W-:Y:S05]  /*2a40*/  CALL.REL.NOINC `($__internal_115_$__cuda_sm3x_div_rn_noftz_f32_slowpath) ;  /* 0x0000003800f07944 */ /* 0x001fea0003c00000 */
[----:B------:R-:W-:-:S07]  /*2a50*/  MOV R15, R5 ;  /* 0x00000005000f7202 */ /* 0x000fce0000000f00 */
.L_x_6029:
[----:B------:R-:W-:Y:S05]  /*2a60*/  BSYNC.RECONVERGENT B2 ;  /* 0x0000000000027941 */ /* 0x000fea0003800200 */
.L_x_6028:
        /* <DEDUP_REMOVED lines=12> */
[----:B0-----:R-:W-:Y:S05]  /*2b30*/  CALL.REL.NOINC `($__internal_115_$__cuda_sm3x_div_rn_noftz_f32_slowpath) ;  /* 0x0000003800b47944 */ /* 0x001fea0003c00000 */
[----:B------:R-:W-:-:S07]  /*2b40*/  MOV R34, R5 ;  /* 0x0000000500227202 */ /* 0x000fce0000000f00 */
.L_x_6031:
[----:B------:R-:W-:Y:S05]  /*2b50*/  BSYNC.RECONVERGENT B2 ;  /* 0x0000000000027941 */ /* 0x000fea0003800200 */
.L_x_6030:
        /* <DEDUP_REMOVED lines=14> */
.L_x_6033:
[----:B------:R-:W-:Y:S05]  /*2c40*/  BSYNC.RECONVERGENT B2 ;  /* 0x0000000000027941 */ /* 0x000fea0003800200 */
.L_x_6032:
        /* <DEDUP_REMOVED lines=14> */
.L_x_6035:
[----:B------:R-:W-:Y:S05]  /*2d30*/  BSYNC.RECONVERGENT B2 ;  /* 0x0000000000027941 */ /* 0x000fea0003800200 */
.L_x_6034:
        /* <DEDUP_REMOVED lines=14> */
.L_x_6037:
[----:B------:R-:W-:Y:S05]  /*2e20*/  BSYNC.RECONVERGENT B2 ;  /* 0x0000000000027941 */ /* 0x000fea0003800200 */
.L_x_6036:
        /* <DEDUP_REMOVED lines=14> */
.L_x_6039:
[----:B------:R-:W-:Y:S05]  /*2f10*/  BSYNC.RECONVERGENT B2 ;  /* 0x0000000000027941 */ /* 0x000fea0003800200 */
.L_x_6038:
        /* <DEDUP_REMOVED lines=14> */
.L_x_6041:
[----:B------:R-:W-:Y:S05]  /*3000*/  BSYNC.RECONVERGENT B2 ;  /* 0x0000000000027941 */ /* 0x000fea0003800200 */
.L_x_6040:
        /* <DEDUP_REMOVED lines=14> */
.L_x_6043:
[----:B------:R-:W-:Y:S05]  /*30f0*/  BSYNC.RECONVERGENT B2 ;  /* 0x0000000000027941 */ /* 0x000fea0003800200 */
.L_x_6042:
        /* <DEDUP_REMOVED lines=14> */
.L_x_6045:
[----:B------:R-:W-:Y:S05]  /*31e0*/  BSYNC.RECONVERGENT B2 ;  /* 0x0000000000027941 */ /* 0x000fea0003800200 */
.L_x_6044:
        /* <DEDUP_REMOVED lines=14> */
.L_x_6047:
[----:B------:R-:W-:Y:S05]  /*32d0*/  BSYNC.RECONVERGENT B2 ;  /* 0x0000000000027941 */ /* 0x000fea0003800200 */
.L_x_6046:
        /* <DEDUP_REMOVED lines=14> */
.L_x_6049:
[----:B------:R-:W-:Y:S05]  /*33c0*/  BSYNC.RECONVERGENT B2 ;  /* 0x0000000000027941 */ /* 0x000fea0003800200 */
.L_x_6048:
        /* <DEDUP_REMOVED lines=14> */
.L_x_6051:
[----:B------:R-:W-:Y:S05]  /*34b0*/  BSYNC.RECONVERGENT B2 ;  /* 0x0000000000027941 */ /* 0x000fea0003800200 */
.L_x_6050:
        /* <DEDUP_REMOVED lines=14> */
.L_x_6053:
[----:B------:R-:W-:Y:S05]  /*35a0*/  BSYNC.RECONVERGENT B2 ;  /* 0x0000000000027941 */ /* 0x000fea0003800200 */
.L_x_6052:
        /* <DEDUP_REMOVED lines=14> */
.L_x_6055:
[----:B------:R-:W-:Y:S05]  /*3690*/  BSYNC.RECONVERGENT B2 ;  /* 0x0000000000027941 */ /* 0x000fea0003800200 */
.L_x_6054:
        /* <DEDUP_REMOVED lines=14> */
.L_x_6057:
[----:B------:R-:W-:Y:S05]  /*3780*/  BSYNC.RECONVERGENT B2 ;  /* 0x0000000000027941 */ /* 0x000fea0003800200 */
.L_x_6056:
        /* <DEDUP_REMOVED lines=14> */
.L_x_6059:
[----:B------:R-:W-:Y:S05]  /*3870*/  BSYNC.RECONVERGENT B2 ;  /* 0x0000000000027941 */ /* 0x000fea0003800200 */
.L_x_6058:
        /* <DEDUP_REMOVED lines=14> */
.L_x_6061:
[----:B------:R-:W-:Y:S05]  /*3960*/  BSYNC.RECONVERGENT B2 ;  /* 0x0000000000027941 */ /* 0x000fea0003800200 */
.L_x_6060:
        /* <DEDUP_REMOVED lines=14> */
.L_x_6063:
[----:B------:R-:W-:Y:S05]  /*3a50*/  BSYNC.RECONVERGENT B2 ;  /* 0x0000000000027941 */ /* 0x000fea0003800200 */
.L_x_6062:
        /* <DEDUP_REMOVED lines=14> */
.L_x_6065:
[----:B------:R-:W-:Y:S05]  /*3b40*/  BSYNC.RECONVERGENT B2 ;  /* 0x0000000000027941 */ /* 0x000fea0003800200 */
.L_x_6064:
        /* <DEDUP_REMOVED lines=14> */
.L_x_6067:
[----:B------:R-:W-:Y:S05]  /*3c30*/  BSYNC.RECONVERGENT B2 ;  /* 0x0000000000027941 */ /* 0x000fea0003800200 */
.L_x_6066:
        /* <DEDUP_REMOVED lines=14> */
.L_x_6069:
[----:B------:R-:W-:Y:S05]  /*3d20*/  BSYNC.RECONVERGENT B2 ;  /* 0x0000000000027941 */ /* 0x000fea0003800200 */
.L_x_6068:
        /* <DEDUP_REMOVED lines=14> */
.L_x_6071:
[----:B------:R-:W-:Y:S05]  /*3e10*/  BSYNC.RECONVERGENT B2 ;  /* 0x0000000000027941 */ /* 0x000fea0003800200 */
.L_x_6070:
        /* <DEDUP_REMOVED lines=12> */
[----:B------:R-:W-:Y:S05]  /*3ee0*/  CALL.REL.NOINC `($__internal_115_$__cuda_sm3x_div_rn_noftz_f32_slowpath) ;  /* 0x0000002400c87944 */ /* 0x000fea0003c00000 */
[----:B------:R-:W-:-:S07]  /*3ef0*/  MOV R37, R5 ;  /* 0x0000000500257202 */ /* 0x000fce0000000f00 */
.L_x_6073:
[----:B------:R-:W-:Y:S05]  /*3f00*/  BSYNC.RECONVERGENT B2 ;  /* 0x0000000000027941 */ /* 0x000fea0003800200 */
.L_x_6072:
        /* <DEDUP_REMOVED lines=12> */
[----:B------:R-:W-:Y:S05]  /*3fd0*/  CALL.REL.NOINC `($__internal_115_$__cuda_sm3x_div_rn_noftz_f32_slowpath) ;  /* 0x00000024008c7944 */ /* 0x000fea0003c00000 */
[----:B------:R-:W-:-:S07]  /*3fe0*/  MOV R4, R5 ;  /* 0x0000000500047202 */ /* 0x000fce0000000f00 */
.L_x_6075:
[----:B------:R-:W-:Y:S05]  /*3ff0*/  BSYNC.RECONVERGENT B2 ;  /* 0x0000000000027941 */ /* 0x000fea0003800200 */
.L_x_6074:
        /* <DEDUP_REMOVED lines=13> */
.L_x_6077:
[----:B------:R-:W-:Y:S05]  /*40d0*/  BSYNC.RECONVERGENT B2 ;  /* 0x0000000000027941 */ /* 0x000fea0003800200 */
.L_x_6076:
[----:B------:R-:W0:Y:S01]  /*40e0*/  LDC.64 R12, c[0x0][0x3a8] ;  /* 0x0000ea00ff0c7b82 */ /* 0x000e220000000a00 */
[----:B------:R-:W-:Y:S01]  /*40f0*/  ISETP.NE.AND P0, PT, R43, RZ, PT ;  /* 0x000000ff2b00720c */ /* 0x000fe20003f05270 */
[----:B------:R-:W-:Y:S01]  /*4100*/  BSSY.RECONVERGENT B0, `(.L_x_6078) ;  /* 0x0000013000007945 */ /* 0x000fe20003800200 */
[-C--:B0-----:R-:W-:Y:S02]  /*4110*/  ISETP.GE.U32.AND P3, PT, R60, R12.reuse, PT ;  /* 0x0000000c3c00720c */ /* 0x081fe40003f66070 */
[----:B------:R-:W-:-:S09]  /*4120*/  ISETP.GE.U32.AND P2, PT, R58, R12, PT ;  /* 0x0000000c3a00720c */ /* 0x000fd20003f46070 */
[----:B------:R-:W-:Y:S05]  /*4130*/  @P0 BRA `(.L_x_6079) ;  /* 0x00000000003c0947 */ /* 0x000fea0003800000 */
        /* <DEDUP_REMOVED lines=15> */
.L_x_6079:
[----:B------:R-:W-:Y:S05]  /*4230*/  BSYNC.RECONVERGENT B0 ;  /* 0x0000000000007941 */ /* 0x000fea0003800200 */
.L_x_6078:
        /* <DEDUP_REMOVED lines=13> */
[----:B0-----:R-:W-:Y:S01]  /*4310*/  IMAD R27, R41, UR38, RZ ;  /* 0x00000026291b7c24 */ /* 0x001fe2000f8e02ff */
        /* <DEDUP_REMOVED lines=13> */
.L_x_6081:
[----:B------:R-:W-:Y:S05]  /*43f0*/  BSYNC.RECONVERGENT B0 ;  /* 0x0000000000007941 */ /* 0x000fea0003800200 */
.L_x_6080:
[----:B------:R-:W-:Y:S04]  /*4400*/  BSSY.RECONVERGENT B0, `(.L_x_6082) ;  /* 0x0000011000007945 */ /* 0x000fe80003800200 */
[----:B------:R-:W-:Y:S05]  /*4410*/  @P2 BRA `(.L_x_6083) ;  /* 0x00000000003c2947 */ /* 0x000fea0003800000 */
[----:B------:R-:W-:Y:S02]  /*4420*/  HFMA2 R59, -RZ, RZ, 0, 0 ;  /* 0x00000000ff3b7431 */ /* 0x000fe400000001ff */
[----:B0-----:R-:W-:Y:S01]  /*4430*/  IMAD R27, R41, UR38, RZ ;  /* 0x00000026291b7c24 */ /* 0x001fe2000f8e02ff */
[----:B------:R-:W-:Y:S02]  /*4440*/  R2UR UR4, R32 ;  /* 0x00000000200472ca */ /* 0x000fe400000e0000 */
[----:B------:R-:W-:Y:S01]  /*4450*/  R2UR UR5, R33 ;  /* 0x00000000210572ca */ /* 0x000fe200000e0000 */
[C---:B------:R-:W-:Y:S02]  /*4460*/  IMAD R27, R62.reuse, UR39, R27 ;  /* 0x000000273e1b7c24 */ /* 0x040fe4000f8e021b */
        /* <DEDUP_REMOVED lines=10> */
.L_x_6083:
[----:B------:R-:W-:Y:S05]  /*4510*/  BSYNC.RECONVERGENT B0 ;  /* 0x0000000000007941 */ /* 0x000fea0003800200 */
.L_x_6082:
[----:B------:R-:W-:Y:S04]  /*4520*/  BSSY.RECONVERGENT B0, `(.L_x_6084) ;  /* 0x0000011000007945 */ /* 0x000fe80003800200 */
[----:B------:R-:W-:Y:S05]  /*4530*/  @P4 BRA `(.L_x_6085) ;  /* 0x00000000003c4947 */ /* 0x000fea0003800000 */
[----:B------:R-:W-:Y:S01]  /*4540*/  MOV R57, RZ ;  /* 0x000000ff00397202 */ /* 0x000fe20000000f00 */
[----:B012---:R-:W-:Y:S01]  /*4550*/  IMAD R15, R41, UR38, RZ ;  /* 0x00000026290f7c24 */ /* 0x007fe2000f8e02ff */
        /* <DEDUP_REMOVED lines=13> */
.L_x_6085:
[----:B------:R-:W-:Y:S05]  /*4630*/  BSYNC.RECONVERGENT B0 ;  /* 0x0000000000007941 */ /* 0x000fea0003800200 */
.L_x_6084:
[----:B------:R-:W-:Y:S04]  /*4640*/  BSSY.RECONVERGENT B0, `(.L_x_6086) ;  /* 0x0000011000007945 */ /* 0x000fe80003800200 */
[----:B------:R-:W-:Y:S05]  /*4650*/  @P5 BRA `(.L_x_6087) ;  /* 0x00000000003c5947 */ /* 0x000fea0003800000 */
[----:B------:R-:W-:Y:S02]  /*4660*/  HFMA2 R55, -RZ, RZ, 0, 0 ;  /* 0x00000000ff377431 */ /* 0x000fe400000001ff */
[----:B---3--:R-:W-:Y:S01]  /*4670*/  IMAD R7, R41, UR38, RZ ;  /* 0x0000002629077c24 */ /* 0x008fe2000f8e02ff */
[----:B------:R-:W-:Y:S02]  /*4680*/  R2UR UR4, R32 ;  /* 0x00000000200472ca */ /* 0x000fe400000e0000 */
[----:B------:R-:W-:Y:S01]  /*4690*/  R2UR UR5, R33 ;  /* 0x00000000210572ca */ /* 0x000fe200000e0000 */
[C---:B------:R-:W-:Y:S02]  /*46a0*/  IMAD R7, R62.reuse, UR39, R7 ;  /* 0x000000273e077c24 */ /* 0x040fe4000f8e0207 */
[----:B--2---:R-:W-:-:S04]  /*46b0*/  IMAD.WIDE.U32 R2, R62, UR38, R54 ;  /* 0x000000263e027c25 */ /* 0x004fc8000f8e0036 */
        /* <DEDUP_REMOVED lines=9> */
.L_x_6087:
[----:B------:R-:W-:Y:S05]  /*4750*/  BSYNC.RECONVERGENT B0 ;  /* 0x0000000000007941 */ /* 0x000fea0003800200 */
.L_x_6086:
[----:B------:R-:W-:Y:S04]  /*4760*/  BSSY.RECONVERGENT B0, `(.L_x_6088) ;  /* 0x0000011000007945 */ /* 0x000fe80003800200 */
[----:B------:R-:W-:Y:S05]  /*4770*/  @P6 BRA `(.L_x_6089) ;  /* 0x00000000003c6947 */ /* 0x000fea0003800000 */
[----:B------:R-:W-:Y:S01]  /*4780*/  MOV R53, RZ ;  /* 0x000000ff00357202 */ /* 0x000fe20000000f00 */
[----:B---3--:R-:W-:Y:S01]  /*4790*/  IMAD R7, R41, UR38, RZ ;  /* 0x0000002629077c24 */ /* 0x008fe2000f8e02ff */
[----:B------:R-:W-:Y:S02]  /*47a0*/  R2UR UR4, R32 ;  /* 0x00000000200472ca */ /* 0x000fe400000e0000 */
[----:B------:R-:W-:Y:S01]  /*47b0*/  R2UR UR5, R33 ;  /* 0x00000000210572ca */ /* 0x000fe200000e0000 */
[----:B--2-4-:R-:W-:-:S04]  /*47c0*/  IMAD.WIDE.U32 R2, R62, UR38, R52 ;  /* 0x000000263e027c25 */ /* 0x014fc8000f8e0034 */
        /* <DEDUP_REMOVED lines=10> */
.L_x_6089:
[----:B------:R-:W-:Y:S05]  /*4870*/  BSYNC.RECONVERGENT B0 ;  /* 0x0000000000007941 */ /* 0x000fea0003800200 */
.L_x_6088:
        /* <DEDUP_REMOVED lines=15> */
[----:B---3--:R-:W-:Y:S01]  /*4970*/  IMAD R7, R41, UR38, RZ ;  /* 0x0000002629077c24 */ /* 0x008fe2000f8e02ff */
[----:B------:R-:W-:Y:S02]  /*4980*/  R2UR UR4, R32 ;  /* 0x00000000200472ca */ /* 0x000fe400000e0000 */
[----:B------:R-:W-:Y:S01]  /*4990*/  R2UR UR5, R33 ;  /* 0x00000000210572ca */ /* 0x000fe200000e0000 */
[C---:B------:R-:W-:Y:S02]  /*49a0*/  IMAD R7, R62.reuse, UR39, R7 ;  /* 0x000000273e077c24 */ /* 0x040fe4000f8e0207 */
[----:B--2-4-:R-:W-:-:S05]  /*49b0*/  IMAD.WIDE.U32 R2, R62, UR38, R50 ;  /* 0x000000263e027c25 */ /* 0x014fca000f8e0032 */
        /* <DEDUP_REMOVED lines=9> */
.L_x_6091:
[----:B------:R-:W-:Y:S05]  /*4a50*/  BSYNC.RECONVERGENT B0 ;  /* 0x0000000000007941 */ /* 0x000fea0003800200 */
.L_x_6090:
        /* <DEDUP_REMOVED lines=17> */
.L_x_6093:
[----:B------:R-:W-:Y:S05]  /*4b70*/  BSYNC.RECONVERGENT B0 ;  /* 0x0000000000007941 */ /* 0x000fea0003800200 */
.L_x_6092:
[----:B------:R-:W-:Y:S04]  /*4b80*/  BSSY.RECONVERGENT B0, `(.L_x_6094) ;  /* 0x0000011000007945 */ /* 0x000fe80003800200 */
[----:B------:R-:W-:Y:S05]  /*4b90*/  @P2 BRA `(.L_x_6095) ;  /* 0x00000000003c2947 */ /* 0x000fea0003800000 */
[----:B---3--:R-:W-:Y:S01]  /*4ba0*/  IMAD R7, R41, UR38, RZ ;  /* 0x0000002629077c24 */ /* 0x008fe2000f8e02ff */
[----:B------:R-:W-:Y:S01]  /*4bb0*/  R2UR UR4, R32 ;  /* 0x00000000200472ca */ /* 0x000fe200000e0000 */
[----:B------:R-:W-:Y:S01]  /*4bc0*/  IMAD.MOV.U32 R47, RZ, RZ, RZ ;  /* 0x000000ffff2f7224 */ /* 0x000fe200078e00ff */
        /* <DEDUP_REMOVED lines=12> */
.L_x_6095:
[----:B------:R-:W-:Y:S05]  /*4c90*/  BSYNC.RECONVERGENT B0 ;  /* 0x0000000000007941 */ /* 0x000fea0003800200 */
.L_x_6094:
[----:B------:R-:W-:Y:S04]  /*4ca0*/  BSSY.RECONVERGENT B0, `(.L_x_6096) ;  /* 0x0000011000007945 */ /* 0x000fe80003800200 */
[----:B------:R-:W-:Y:S05]  /*4cb0*/  @P3 BRA `(.L_x_6097) ;  /* 0x00000000003c3947 */ /* 0x000fea0003800000 */
        /* <DEDUP_REMOVED lines=15> */
.L_x_6097:
[----:B------:R-:W-:Y:S05]  /*4db0*/  BSYNC.RECONVERGENT B0 ;  /* 0x0000000000007941 */ /* 0x000fea0003800200 */
.L_x_6096:
        /* <DEDUP_REMOVED lines=17> */
.L_x_6099:
[----:B------:R-:W-:Y:S05]  /*4ed0*/  BSYNC.RECONVERGENT B0 ;  /* 0x0000000000007941 */ /* 0x000fea0003800200 */
.L_x_6098:
[----:B------:R-:W-:Y:S04]  /*4ee0*/  BSSY.RECONVERGENT B0, `(.L_x_6100) ;  /* 0x0000012000007945 */ /* 0x000fe80003800200 */
[----:B------:R-:W-:Y:S05]  /*4ef0*/  @P5 BRA `(.L_x_6101) ;  /* 0x0000000000405947 */ /* 0x000fea0003800000 */
[----:B--234-:R-:W-:Y:S01]  /*4f00*/  HFMA2 R3, -RZ, RZ, 0, 0 ;  /* 0x00000000ff037431 */ /* 0x01cfe200000001ff */
        /* <DEDUP_REMOVED lines=15> */
.L_x_6101:
[----:B------:R-:W-:Y:S05]  /*5000*/  BSYNC.RECONVERGENT B0 ;  /* 0x0000000000007941 */ /* 0x000fea0003800200 */
.L_x_6100:
        /* <DEDUP_REMOVED lines=18> */
.L_x_6103:
[----:B------:R-:W-:Y:S05]  /*5130*/  BSYNC.RECONVERGENT B0 ;  /* 0x0000000000007941 */ /* 0x000fea0003800200 */
.L_x_6102:
[----:B------:R-:W-:-:S04]  /*5140*/  IADD3 R62, P0, PT, R39, R62, RZ ;  /* 0x0000003e273e7210 */ /* 0x000fc80007f1e0ff */
[----:B------:R-:W-:Y:S02]  /*5150*/  LEA.HI.X.SX32 R41, R39, R41, 0x1, P0 ;  /* 0x0000002927297211 */ /* 0x000fe400000f0eff */
[----:B------:R-:W-:-:S04]  /*5160*/  ISETP.GE.U32.AND P0, PT, R62, UR42, PT ;  /* 0x0000002a3e007c0c */ /* 0x000fc8000bf06070 */
[----:B------:R-:W-:-:S13]  /*5170*/  ISETP.GE.AND.EX P0, PT, R41, UR43, PT, P0 ;  /* 0x0000002b29007c0c */ /* 0x000fda000bf06300 */
[----:B------:R-:W-:Y:S05]  /*5180*/  @!P0 BRA `(.L_x_6104) ;  /* 0xffffffb000648947 */ /* 0x000fea000383ffff */
[----:B------:R-:W-:Y:S05]  /*5190*/  EXIT ;  /* 0x000000000000794d */ /* 0x000fea0003800000 */
.L_x_6025:
[----:B------:R-:W-:Y:S01]  /*51a0*/  HFMA2 R11, -RZ, RZ, 0, 1.847743988037109375e-06 ;  /* 0x0000001fff0b7431 */ /* 0x000fe200000001ff */
[----:B------:R-:W-:Y:S01]  /*51b0*/  BSSY B0, `(.L_x_6105) ;  /* 0x0000006000007945 */ /* 0x000fe20003800000 */
[----:B------:R-:W-:Y:S02]  /*51c0*/  MOV R12, 0x10 ;  /* 0x00000010000c7802 */ /* 0x000fe40000000f00 */
[----:B------:R-:W-:-:S07]  /*51d0*/  MOV R15, 0xffffffff ;  /* 0xffffffff000f7802 */ /* 0x000fce0000000f00 */
[----:B------:R-:W-:Y:S05]  /*51e0*/  WARPSYNC.COLLECTIVE R15, `(.L_x_6106) ;  /* 0x000000000f087348 */ /* 0x000fea0003c00000 */
[----:B------:R0:W1:Y:S02]  /*51f0*/  SHFL.BFLY P6, R14, R13, R12, R11 ;  /* 0x0c00000c0d0e7389 */ /* 0x00006400000c000b */
[----:B01----:R-:W-:Y:S05]  /*5200*/  ENDCOLLECTIVE ;  /* 0x000000000000791b */ /* 0x003fea0003800000 */
.L_x_6106:
[----:B------:R-:W-:Y:S05]  /*5210*/  BSYNC B0 ;  /* 0x0000000000007941 */ /* 0x000fea0003800000 */
.L_x_6105:
[----:B------:R-:W-:Y:S01]  /*5220*/  HFMA2 R12, -RZ, RZ, 0, 4.76837158203125e-07 ;  /* 0x00000008ff0c7431 */ /* 0x000fe200000001ff */
[----:B------:R-:W-:Y:S02]  /*5230*/  FMNMX R13, R14, R13, !PT ;  /* 0x0000000d0e0d7209 */ /* 0x000fe40007800000 */
[----:B------:R-:W-:Y:S02]  /*5240*/  MOV R11, 0x1f ;  /* 0x0000001f000b7802 */ /* 0x000fe40000000f00 */
[----:B------:R-:W-:-:S07]  /*5250*/  MOV R15, 0xffffffff ;  /* 0xffffffff000f7802 */ /* 0x000fce0000000f00 */
[----:B------:R-:W-:Y:S05]  /*5260*/  WARPSYNC.COLLECTIVE R15, `(.L_x_6107) ;  /* 0x000000000f087348 */ /* 0x000fea0003c00000 */
[----:B------:R0:W1:Y:S02]  /*5270*/  SHFL.BFLY P6, R14, R13, R12, R11 ;  /* 0x0c00000c0d0e7389 */ /* 0x00006400000c000b */
[----:B01----:R-:W-:Y:S05]  /*5280*/  ENDCOLLECTIVE ;  /* 0x000000000000791b */ /* 0x003fea0003800000 */
.L_x_6107:
[----:B------:R-:W-:Y:S01]  /*5290*/  HFMA2 R12, -RZ, RZ, 0, 2.384185791015625e-07 ;  /* 0x00000004ff0c7431 */ /* 0x000fe200000001ff */
[----:B------:R-:W-:-:S04]  /*52a0*/  FMNMX R0, R13, R14, !PT ;  /* 0x0000000e0d007209 */ /* 0x000fc80007800000 */
[----:B------:R-:W-:-:S07]  /*52b0*/  MOV R13, R0 ;  /* 0x00000000000d7202 */ /* 0x000fce0000000f00 */
[----:B------:R-:W-:Y:S05]  /*52c0*/  WARPSYNC.COLLECTIVE R15, `(.L_x_6108) ;  /* 0x000000000f087348 */ /* 0x000fea0003c00000 */
[----:B------:R0:W1:Y:S02]  /*52d0*/  SHFL.BFLY P6, R14, R13, R12, R11 ;  /* 0x0c00000c0d0e7389 */ /* 0x00006400000c000b */
[----:B01----:R-:W-:Y:S05]  /*52e0*/  ENDCOLLECTIVE ;  /* 0x000000000000791b */ /* 0x003fea0003800000 */
.L_x_6108:
[----:B------:R-:W-:Y:S02]  /*52f0*/  MOV R12, 0x2 ;  /* 0x00000002000c7802 */ /* 0x000fe40000000f00 */
[----:B------:R-:W-:-:S05]  /*5300*/  FMNMX R2, R0, R14, !PT ;  /* 0x0000000e00027209 */ /* 0x000fca0007800000 */
[----:B------:R-:W-:-:S07]  /*5310*/  IMAD.MOV.U32 R13, RZ, RZ, R2 ;  /* 0x000000ffff0d7224 */ /* 0x000fce00078e0002 */
[----:B------:R-:W-:Y:S05]  /*5320*/  WARPSYNC.COLLECTIVE R15, `(.L_x_6109) ;  /* 0x000000000f087348 */ /* 0x000fea0003c00000 */
[----:B------:R0:W1:Y:S02]  /*5330*/  SHFL.BFLY P6, R14, R13, R12, R11 ;  /* 0x0c00000c0d0e7389 */ /* 0x00006400000c000b */
[----:B01----:R-:W-:Y:S05]  /*5340*/  ENDCOLLECTIVE ;  /* 0x000000000000791b */ /* 0x003fea0003800000 */
.L_x_6109:
[----:B------:R-:W-:Y:S01]  /*5350*/  HFMA2 R12, -RZ, RZ, 0, 5.9604644775390625e-08 ;  /* 0x00000001ff0c7431 */ /* 0x000fe200000001ff */
[----:B------:R-:W-:-:S04]  /*5360*/  FMNMX R3, R2, R14, !PT ;  /* 0x0000000e02037209 */ /* 0x000fc80007800000 */
[----:B------:R-:W-:-:S07]  /*5370*/  MOV R13, R3 ;  /* 0x00000003000d7202 */ /* 0x000fce0000000f00 */
[----:B------:R-:W-:Y:S05]  /*5380*/  WARPSYNC.COLLECTIVE R15, `(.L_x_6110) ;  /* 0x000000000f087348 */ /* 0x000fea0003c00000 */
[----:B------:R0:W1:Y:S02]  /*5390*/  SHFL.BFLY P6, R14, R13, R12, R11 ;  /* 0x0c00000c0d0e7389 */ /* 0x00006400000c000b */
[----:B01----:R-:W-:Y:S05]  /*53a0*/  ENDCOLLECTIVE ;  /* 0x000000000000791b */ /* 0x003fea0003800000 */
.L_x_6110:
[----:B------:R-:W-:Y:S01]  /*53b0*/  HFMA2 R12, -RZ, RZ, 3.7421875, 0 ;  /* 0x437c0000ff0c7431 */ /* 0x000fe200000001ff */
[----:B------:R-:W-:Y:S02]  /*53c0*/  MOV R13, 0x3bbb989d ;  /* 0x3bbb989d000d7802 */ /* 0x000fe40000000f00 */
[----:B------:R-:W-:-:S05]  /*53d0*/  FMNMX R14, R3, R14, !PT ;  /* 0x0000000e030e7209 */ /* 0x000fca0007800000 */
        /* <DEDUP_REMOVED lines=10> */
[----:B------:R-:W-:Y:S01]  /*5480*/  FADD R4, -R14, R4 ;  /* 0x000000040e047221 */ /* 0x000fe20000000100 */
[-C--:B------:R-:W-:Y:S01]  /*5490*/  FFMA.SAT R15, R2, R13.reuse, 0.5 ;  /* 0x3f000000020f7423 */ /* 0x080fe2000000200d */
[C---:B------:R-:W-:Y:S01]  /*54a0*/  FADD R9, R5.reuse, -12583039 ;  /* 0xcb40007f05097421 */ /* 0x040fe20000000000 */
[----:B------:R-:W-:Y:S01]  /*54b0*/  SHF.L.U32 R5, R5, 0x17, RZ ;  /* 0x0000001705057819 */ /* 0x000fe200000006ff */
[----:B------:R-:W-:Y:S01]  /*54c0*/  FADD R16, -R14, R16 ;  /* 0x000000100e107221 */ /* 0x000fe20000000100 */
[-C--:B------:R-:W-:Y:S01]  /*54d0*/  FFMA.RM R15, R15, R12.reuse, 12582913 ;  /* 0x4b4000010f0f7423 */ /* 0x080fe2000000400c */
[----:B------:R-:W-:Y:S01]  /*54e0*/  FFMA R9, R0, 1.4426950216293334961, -R9 ;  /* 0x3fb8aa3b00097823 */ /* 0x000fe20000000809 */
[C---:B------:R-:W-:Y:S01]  /*54f0*/  FADD R17, -R14.reuse, R17 ;  /* 0x000000110e117221 */ /* 0x040fe20000000100 */
[----:B------:R-:W-:Y:S01]  /*5500*/  FADD R18, -R14, R18 ;  /* 0x000000120e127221 */ /* 0x000fe20000000100 */
[C---:B------:R-:W-:Y:S01]  /*5510*/  FADD R31, R15.reuse, -12583039 ;  /* 0xcb40007f0f1f7421 */ /* 0x040fe20000000000 */
[----:B------:R-:W-:Y:S01]  /*5520*/  FFMA R9, R0, 1.925963033500011079e-08, R9 ;  /* 0x32a5706000097823 */ /* 0x000fe20000000009 */
[C---:B------:R-:W-:Y:S01]  /*5530*/  FADD R19, -R14.reuse, R19 ;  /* 0x000000130e137221 */ /* 0x040fe20000000100 */
[----:B------:R-:W-:Y:S01]  /*5540*/  FADD R20, -R14, R20 ;  /* 0x000000140e147221 */ /* 0x000fe20000000100 */
[----:B------:R-:W-:Y:S01]  /*5550*/  FFMA R31, R2, 1.4426950216293334961, -R31 ;  /* 0x3fb8aa3b021f7823 */ /* 0x000fe2000000081f */
[----:B------:R0:W1:Y:S01]  /*5560*/  MUFU.EX2 R0, R9 ;  /* 0x0000000900007308 */ /* 0x0000620000000800 */
[C---:B------:R-:W-:Y:S01]  /*5570*/  FADD R21, -R14.reuse, R21 ;  /* 0x000000150e157221 */ /* 0x040fe20000000100 */
[----:B------:R-:W-:Y:S01]  /*5580*/  FADD R22, -R14, R22 ;  /* 0x000000160e167221 */ /* 0x000fe20000000100 */
[----:B------:R-:W-:Y:S01]  /*5590*/  FFMA R31, R2, 1.925963033500011079e-08, R31 ;  /* 0x32a57060021f7823 */ /* 0x000fe2000000001f */
[----:B------:R-:W-:Y:S01]  /*55a0*/  SHF.L.U32 R2, R15, 0x17, RZ ;  /* 0x000000170f027819 */ /* 0x000fe200000006ff */
[C---:B------:R-:W-:Y:S01]  /*55b0*/  FADD R23, -R14.reuse, R23 ;  /* 0x000000170e177221 */ /* 0x040fe20000000100 */
[C---:B------:R-:W-:Y:S01]  /*55c0*/  FADD R24, -R14.reuse, R24 ;  /* 0x000000180e187221 */ /* 0x040fe20000000100 */
[C---:B------:R-:W-:Y:S01]  /*55d0*/  FADD R25, -R14.reuse, R25 ;  /* 0x000000190e197221 */ /* 0x040fe20000000100 */
[----:B------:R-:W-:Y:S01]  /*55e0*/  FADD R26, -R14, R26 ;  /* 0x0000001a0e1a7221 */ /* 0x000fe20000000100 */
[-C--:B0-----:R-:W-:Y:S01]  /*55f0*/  FFMA.SAT R9, R10, R13.reuse, 0.5 ;  /* 0x3f0000000a097423 */ /* 0x081fe2000000200d */
[----:B------:R-:W0:Y:S01]  /*5600*/  MUFU.EX2 R31, R31 ;  /* 0x0000001f001f7308 */ /* 0x000e220000000800 */
[C---:B------:R-:W-:Y:S01]  /*5610*/  FADD R27, -R14.reuse, R27 ;  /* 0x0000001b0e1b7221 */ /* 0x040fe20000000100 */
[C---:B------:R-:W-:Y:S01]  /*5620*/  FADD R28, -R14.reuse, R28 ;  /* 0x0000001c0e1c7221 */ /* 0x040fe20000000100 */
[----:B------:R-:W-:Y:S01]  /*5630*/  FFMA.RM R9, R9, R12, 12582913 ;  /* 0x4b40000109097423 */ /* 0x000fe2000000400c */
[C---:B------:R-:W-:Y:S01]  /*5640*/  FADD R29, -R14.reuse, R29 ;  /* 0x0000001d0e1d7221 */ /* 0x040fe20000000100 */
[C---:B------:R-:W-:Y:S01]  /*5650*/  FADD R30, -R14.reuse, R30 ;  /* 0x0000001e0e1e7221 */ /* 0x040fe20000000100 */
[----:B------:R-:W-:Y:S01]  /*5660*/  FADD R34, -R14, R34 ;  /* 0x000000220e227221 */ /* 0x000fe20000000100 */
[----:B------:R-:W-:Y:S01]  /*5670*/  FADD R15, R9, -12583039 ;  /* 0xcb40007f090f7421 */ /* 0x000fe20000000000 */
[----:B-1----:R-:W-:Y:S01]  /*5680*/  FMUL R5, R5, R0 ;  /* 0x0000000005057220 */ /* 0x002fe20000400000 */
[----:B------:R-:W-:Y:S01]  /*5690*/  SHF.L.U32 R0, R9, 0x17, RZ ;  /* 0x0000001709007819 */ /* 0x000fe200000006ff */
[----:B------:R-:W-:Y:S01]  /*56a0*/  FFMA.SAT R9, R3, R13, 0.5 ;  /* 0x3f00000003097423 */ /* 0x000fe2000000200d */
[----:B------:R-:W-:Y:S01]  /*56b0*/  FFMA R15, R10, 1.4426950216293334961, -R15 ;  /* 0x3fb8aa3b0a0f7823 */ /* 0x000fe2000000080f */
[----:B------:R-:W-:-:S02]  /*56c0*/  FADD R14, -R14, R35 ;  /* 0x000000230e0e7221 */ /* 0x000fc40000000100 */
[----:B------:R-:W-:Y:S01]  /*56d0*/  FFMA.RM R9, R9, R12, 12582913 ;  /* 0x4b40000109097423 */ /* 0x000fe2000000400c */
[----:B------:R-:W-:Y:S01]  /*56e0*/  FFMA R15, R10, 1.925963033500011079e-08, R15 ;  /* 0x32a570600a0f7823 */ /* 0x000fe2000000000f */
[----:B0-----:R-:W-:Y:S02]  /*56f0*/  FMUL R2, R2, R31 ;  /* 0x0000001f02027220 */ /* 0x001fe40000400000 */
[----:B------:R-:W-:-:S03]  /*5700*/  FADD R10, R9, -12583039 ;  /* 0xcb40007f090a7421 */ /* 0x000fc60000000000 */
        /* <DEDUP_REMOVED lines=165> */
[-C--:B------:R-:W-:Y:S01]  /*6160*/  FFMA.SAT R11, R34, R13.reuse, 0.5 ;  /* 0x3f000000220b7423 */ /* 0x080fe2000000200d */
[----:B------:R-:W-:-:S03]  /*6170*/  FFMA.SAT R13, R14, R13, 0.5 ;  /* 0x3f0000000e0d7423 */ /* 0x000fc6000000200d */
[----:B------:R-:W-:Y:S01]  /*6180*/  FFMA.RM R11, R11, R12, 12582913 ;  /* 0x4b4000010b0b7423 */ /* 0x000fe2000000400c */
[----:B------:R-:W0:Y:S02]  /*6190*/  MUFU.EX2 R28, R28 ;  /* 0x0000001c001c7308 */ /* 0x000e240000000800 */
[----:B0-----:R-:W-:Y:S01]  /*61a0*/  FMUL R29, R15, R28 ;  /* 0x0000001c0f1d7220 */ /* 0x001fe20000400000 */
[----:B------:R-:W-:Y:S01]  /*61b0*/  FFMA.RM R15, R13, R12, 12582913 ;  /* 0x4b4000010d0f7423 */ /* 0x000fe2000000400c */
[C---:B------:R-:W-:Y:S01]  /*61c0*/  FADD R13, R11.reuse, -12583039 ;  /* 0xcb40007f0b0d7421 */ /* 0x040fe20000000000 */
[----:B------:R-:W-:-:S03]  /*61d0*/  IMAD.SHL.U32 R11, R11, 0x800000, RZ ;  /* 0x008000000b0b7824 */ /* 0x000fc600078e00ff */
[----:B------:R-:W-:-:S04]  /*61e0*/  FFMA R13, R34, 1.4426950216293334961, -R13 ;  /* 0x3fb8aa3b220d7823 */ /* 0x000fc8000000080d */
[----:B------:R-:W-:-:S04]  /*61f0*/  FFMA R13, R34, 1.925963033500011079e-08, R13 ;  /* 0x32a57060220d7823 */ /* 0x000fc8000000000d */
        /* <DEDUP_REMOVED lines=14> */
[----:B------:R-:W-:Y:S02]  /*62e0*/  MOV R15, 0xffffffff ;  /* 0xffffffff000f7802 */ /* 0x000fe40000000f00 */
        /* <DEDUP_REMOVED lines=25> */
.L_x_6111:
[----:B------:R-:W-:Y:S02]  /*6480*/  HFMA2 R12, -RZ, RZ, 0, 4.76837158203125e-07 ;  /* 0x00000008ff0c7431 */ /* 0x000fe400000001ff */
[----:B------:R-:W-:-:S05]  /*6490*/  FADD R34, R13, R14 ;  /* 0x0000000e0d227221 */ /* 0x000fca0000000000 */
[----:B------:R-:W-:-:S07]  /*64a0*/  MOV R13, R34 ;  /* 0x00000022000d7202 */ /* 0x000fce0000000f00 */
[----:B------:R-:W-:Y:S05]  /*64b0*/  WARPSYNC.COLLECTIVE R15, `(.L_x_6112) ;  /* 0x000000000f087348 */ /* 0x000fea0003c00000 */
[----:B------:R0:W1:Y:S02]  /*64c0*/  SHFL.BFLY P6, R14, R13, R12, R11 ;  /* 0x0c00000c0d0e7389 */ /* 0x00006400000c000b */
[----:B01----:R-:W-:Y:S05]  /*64d0*/  ENDCOLLECTIVE ;  /* 0x000000000000791b */ /* 0x003fea0003800000 */
.L_x_6112:
[----:B------:R-:W-:Y:S02]  /*64e0*/  HFMA2 R12, -RZ, RZ, 0, 2.384185791015625e-07 ;  /* 0x00000004ff0c7431 */ /* 0x000fe400000001ff */
[----:B------:R-:W-:-:S05]  /*64f0*/  FADD R35, R34, R14 ;  /* 0x0000000e22237221 */ /* 0x000fca0000000000 */
[----:B------:R-:W-:-:S07]  /*6500*/  MOV R13, R35 ;  /* 0x00000023000d7202 */ /* 0x000fce0000000f00 */
[----:B------:R-:W-:Y:S05]  /*6510*/  WARPSYNC.COLLECTIVE R15, `(.L_x_6113) ;  /* 0x000000000f087348 */ /* 0x000fea0003c00000 */
[----:B------:R0:W1:Y:S02]  /*6520*/  SHFL.BFLY P6, R14, R13, R12, R11 ;  /* 0x0c00000c0d0e7389 */ /* 0x00006400000c000b */
[----:B01----:R-:W-:Y:S05]  /*6530*/  ENDCOLLECTIVE ;  /* 0x000000000000791b */ /* 0x003fea0003800000 */
.L_x_6113:
[----:B------:R-:W-:Y:S02]  /*6540*/  HFMA2 R12, -RZ, RZ, 0, 1.1920928955078125e-07 ;  /* 0x00000002ff0c7431 */ /* 0x000fe400000001ff */
[----:B------:R-:W-:-:S05]  /*6550*/  FADD R36, R35, R14 ;  /* 0x0000000e23247221 */ /* 0x000fca0000000000 */
[----:B------:R-:W-:-:S07]  /*6560*/  MOV R13, R36 ;  /* 0x00000024000d7202 */ /* 0x000fce0000000f00 */
[----:B------:R-:W-:Y:S05]  /*6570*/  WARPSYNC.COLLECTIVE R15, `(.L_x_6114) ;  /* 0x000000000f087348 */ /* 0x000fea0003c00000 */
[----:B------:R0:W1:Y:S02]  /*6580*/  SHFL.BFLY P6, R14, R13, R12, R11 ;  /* 0x0c00000c0d0e7389 */ /* 0x00006400000c000b */
[----:B01----:R-:W-:Y:S05]  /*6590*/  ENDCOLLECTIVE ;  /* 0x000000000000791b */ /* 0x003fea0003800000 */
.L_x_6114:
[----:B------:R-:W-:Y:S02]  /*65a0*/  HFMA2 R12, -RZ, RZ, 0, 5.9604644775390625e-08 ;  /* 0x00000001ff0c7431 */ /* 0x000fe400000001ff */
[----:B------:R-:W-:-:S05]  /*65b0*/  FADD R37, R36, R14 ;  /* 0x0000000e24257221 */ /* 0x000fca0000000000 */
[----:B------:R-:W-:-:S07]  /*65c0*/  MOV R13, R37 ;  /* 0x00000025000d7202 */ /* 0x000fce0000000f00 */
[----:B------:R-:W-:Y:S05]  /*65d0*/  WARPSYNC.COLLECTIVE R15, `(.L_x_6115) ;  /* 0x000000000f087348 */ /* 0x000fea0003c00000 */
[----:B------:R0:W1:Y:S02]  /*65e0*/  SHFL.BFLY P6, R14, R13, R12, R11 ;  /* 0x0c00000c0d0e7389 */ /* 0x00006400000c000b */
[----:B01----:R-:W-:Y:S05]  /*65f0*/  ENDCOLLECTIVE ;  /* 0x000000000000791b */ /* 0x003fea0003800000 */
.L_x_6115:
[----:B------:R-:W-:Y:S05]  /*6600*/  BRA `(.L_x_6116) ;  /* 0xffffffc000a07947 */ /* 0x000fea000383ffff */
        .weak           $__internal_115_$__cuda_sm3x_div_rn_noftz_f32_slowpath
        .type           $__internal_115_$__cuda_sm3x_div_rn_noftz_f32_slowpath,@function
        .size           $__internal_115_$__cuda_sm3x_div_rn_noftz_f32_slowpath,(.L_x_8601 - $__internal_115_$__cuda_sm3x_div_rn_noftz_f32_slowpath)
$__internal_115_$__cuda_sm3x_div_rn_noftz_f32_slowpath:
        /* <DEDUP_REMOVED lines=34> */
.L_x_6118:
        /* <DEDUP_REMOVED lines=51> */
.L_x_6125:
[----:B------:R-:W-:-:S04]  /*6b60*/  LOP3.LUT R5, R5, 0x80000000, RZ, 0xc0, !PT ;  /* 0x8000000005057812 */ /* 0x000fc800078ec0ff */
[----:B------:R-:W-:Y:S01]  /*6b70*/  LOP3.LUT R5, R5, 0x7f800000, RZ, 0xfc, !PT ;  /* 0x7f80000005057812 */ /* 0x000fe200078efcff */
[----:B------:R-:W-:Y:S06]  /*6b80*/  BRA `(.L_x_6126) ;  /* 0x0000000000047947 */ /* 0x000fec0003800000 */
.L_x_6124:
[----:B------:R-:W-:-:S07]  /*6b90*/  LEA R5, R53, R5, 0x17 ;  /* 0x0000000535057211 */ /* 0x000fce00078eb8ff */
.L_x_6126:
[----:B------:R-:W-:Y:S05]  /*6ba0*/  BSYNC.RECONVERGENT B1 ;  /* 0x0000000000017941 */ /* 0x000fea0003800200 */
.L_x_6123:
[----:B------:R-:W-:Y:S05]  /*6bb0*/  BRA `(.L_x_6127) ;  /* 0x0000000000207947 */ /* 0x000fea0003800000 */
.L_x_6122:
[----:B------:R-:W-:-:S04]  /*6bc0*/  LOP3.LUT R5, R12, 0x80000000, R5, 0x48, !PT ;  /* 0x800000000c057812 */ /* 0x000fc800078e4805 */
[----:B------:R-:W-:Y:S01]  /*6bd0*/  LOP3.LUT R5, R5, 0x7f800000, RZ, 0xfc, !PT ;  /* 0x7f80000005057812 */ /* 0x000fe200078efcff */
[----:B------:R-:W-:Y:S06]  /*6be0*/  BRA `(.L_x_6127) ;  /* 0x0000000000147947 */ /* 0x000fec0003800000 */
.L_x_6121:
[----:B------:R-:W-:Y:S01]  /*6bf0*/  LOP3.LUT R5, R12, 0x80000000, R5, 0x48, !PT ;  /* 0x800000000c057812 */ /* 0x000fe200078e4805 */
[----:B------:R-:W-:Y:S06]  /*6c00*/  BRA `(.L_x_6127) ;  /* 0x00000000000c7947 */ /* 0x000fec0003800000 */
.L_x_6120:
[----:B------:R-:W0:Y:S01]  /*6c10*/  MUFU.RSQ R5, -QNAN ;  /* 0xffc0000000057908 */ /* 0x000e220000001400 */
[----:B------:R-:W-:Y:S05]  /*6c20*/  BRA `(.L_x_6127) ;  /* 0x0000000000047947 */ /* 0x000fea0003800000 */
.L_x_6119:
[----:B------:R-:W-:-:S07]  /*6c30*/  FADD.FTZ R5, R5, R12 ;  /* 0x0000000c05057221 */ /* 0x000fce0000010000 */
.L_x_6127:
[----:B------:R-:W-:Y:S05]  /*6c40*/  BSYNC.RECONVERGENT B0 ;  /* 0x0000000000007941 */ /* 0x000fea0003800200 */
.L_x_6117:
[----:B------:R-:W-:Y:S01]  /*6c50*/  HFMA2 R13, -RZ, RZ, 0, 0 ;  /* 0x00000000ff0d7431 */ /* 0x000fe200000001ff */
[----:B------:R-:W-:-:S04]  /*6c60*/  MOV R12, R47 ;  /* 0x0000002f000c7202 */ /* 0x000fc80000000f00 */
[----:B0-----:R-:W-:Y:S05]  /*6c70*/  RET.REL.NODEC R12 `(_Z15SoftmaxWarpImplI10DirectLoadIffE11DirectStoreIffEfLi2ELi26ELi32ELi1ELb1EL9Algorithm0EEvT_T0_ll) ;  /* 0xffffff900ce07950 */ /* 0x001fea0003c3ffff */
.L_x_6128:
        /* <DEDUP_REMOVED lines=16> */
.L_x_8601:


//--------------------- .text._Z15SoftmaxWarpImplI10DirectLoadIffE11DirectStoreIffEfLi2ELi26ELi32ELi1ELb0EL9Algorithm0EEvT_T0_ll --------------------------
	.section	.text._Z15SoftmaxWarpImplI10DirectLoadIffE11DirectStoreIffEfLi2ELi26ELi32ELi1ELb0EL9Algorithm0EEvT_T0_ll,"ax",@progbits
	.align	128
        .global         _Z15SoftmaxWarpImplI10DirectLoadIffE11DirectStoreIffEfLi2ELi26ELi32ELi1ELb0EL9Algorithm0EEvT_T0_ll
        .type           _Z15SoftmaxWarpImplI10DirectLoadIffE11DirectStoreIffEfLi2ELi26ELi32ELi1ELb0EL9Algorithm0EEvT_T0_ll,@function
        .size           _Z15SoftmaxWarpImplI10DirectLoadIffE11DirectStoreIffEfLi2ELi26ELi32ELi1ELb0EL9Algorithm0EEvT_T0_ll,(.L_x_8602 - _Z15SoftmaxWarpImplI10DirectLoadIffE11DirectStoreIffEfLi2ELi26ELi32ELi1ELb0EL9Algorithm0EEvT_T0_ll)
        .other          _Z15SoftmaxWarpImplI10DirectLoadIffE11DirectStoreIffEfLi2ELi26ELi32ELi1ELb0EL9Algorithm0EEvT_T0_ll,@"STO_CUDA_ENTRY STV_DEFAULT"
_Z15SoftmaxWarpImplI10DirectLoadIffE11DirectStoreIffEfLi2ELi26ELi32ELi1ELb0EL9Algorithm0EEvT_T0_ll:
.text._Z15SoftmaxWarpImplI10DirectLoadIffE11DirectStoreIffEfLi2ELi26ELi32ELi1ELb0EL9Algorithm0EEvT_T0_ll:
        /* <DEDUP_REMOVED lines=24> */
.L_x_6129:
        /* <DEDUP_REMOVED lines=14> */
.L_x_6183:
        /* <DEDUP_REMOVED lines=16> */
[C---:B------:R-:W-:Y:S02]  /*0360*/  IADD3 R18, P3, PT, R2.reuse, 0x80, RZ ;  /* 0x0000008002127810 */ /* 0x040fe40007f7e0ff */
[-C--:B------:R-:W-:Y:S02]  /*0370*/  IADD3.X R23, PT, PT, RZ, R29.reuse, RZ, P1, !PT ;  /* 0x0000001dff177210 */ /* 0x080fe40000ffe4ff */
[-C--:B------:R-:W-:Y:S02]  /*0380*/  IADD3.X R13, PT, PT, RZ, R29.reuse, RZ, P0, !PT ;  /* 0x0000001dff0d7210 */ /* 0x080fe400007fe4ff */
[----:B------:R-:W-:Y:S02]  /*0390*/  IADD3 R44, P1, PT, R2, 0x280, RZ ;  /* 0x00000280022c7810 */ /* 0x000fe40007f3e0ff */
[----:B------:R-:W-:Y:S02]  /*03a0*/  LEA.HI R28, P0, R29, R2, RZ, 0x1 ;  /* 0x000000021d1c7211 */ /* 0x000fe400078108ff */
[----:B------:R-:W-:-:S02]  /*03b0*/  IADD3.X R15, PT, PT, RZ, R29, RZ, P4, !PT ;  /* 0x0000001dff0f7210 */ /* 0x000fc400027fe4ff */
[-C--:B------:R-:W-:Y:S02]  /*03c0*/  IADD3.X R19, PT, PT, RZ, R29.reuse, RZ, P5, !PT ;  /* 0x0000001dff137210 */ /* 0x080fe40002ffe4ff */
[C---:B------:R-:W-:Y:S02]  /*03d0*/  IADD3 R5, P5, PT, R2.reuse, 0x300, RZ ;  /* 0x0000030002057810 */ /* 0x040fe40007fbe0ff */
[-C--:B------:R-:W-:Y:S02]  /*03e0*/  IADD3.X R27, PT, PT, RZ, R29.reuse, RZ, P3, !PT ;  /* 0x0000001dff1b7210 */ /* 0x080fe40001ffe4ff */
[----:B------:R-:W-:Y:S02]  /*03f0*/  IADD3 R25, P3, PT, R2, 0x240, RZ ;  /* 0x0000024002197810 */ /* 0x000fe40007f7e0ff */
[-C--:B------:R-:W-:Y:S02]  /*0400*/  IADD3.X R7, PT, PT, RZ, R29.reuse, RZ, P0, !PT ;  /* 0x0000001dff077210 */ /* 0x080fe400007fe4ff */
[----:B------:R-:W-:-:S02]  /*0410*/  IADD3.X R3, PT, PT, RZ, R29, RZ, P1, !PT ;  /* 0x0000001dff037210 */ /* 0x000fc40000ffe4ff */
[C---:B------:R-:W-:Y:S02]  /*0420*/  IADD3 R20, P2, PT, R2.reuse, 0x1c0, RZ ;  /* 0x000001c002147810 */ /* 0x040fe40007f5e0ff */
[----:B------:R-:W-:Y:S02]  /*0430*/  LEA.HI R36, P1, R15, R36, RZ, 0x1 ;  /* 0x000000240f247211 */ /* 0x000fe400078308ff */
[-C--:B------:R-:W-:Y:S02]  /*0440*/  IADD3.X R0, PT, PT, RZ, R29.reuse, RZ, P5, !PT ;  /* 0x0000001dff007210 */ /* 0x080fe40002ffe4ff */
[----:B------:R-:W-:Y:S02]  /*0450*/  IADD3 R22, P6, PT, R2, 0x100, RZ ;  /* 0x0000010002167810 */ /* 0x000fe40007fde0ff */
[----:B------:R-:W-:Y:S02]  /*0460*/  LEA.HI R34, P5, R23, R34, RZ, 0x1 ;  /* 0x0000002217227211 */ /* 0x000fe400078b08ff */
[----:B------:R-:W-:-:S02]  /*0470*/  IADD3.X R6, PT, PT, RZ, R29, RZ, P3, !PT ;  /* 0x0000001dff067210 */ /* 0x000fc40001ffe4ff */
[C---:B------:R-:W-:Y:S02]  /*0480*/  SHF.L.U64.HI R7, R28.reuse, 0x2, R7 ;  /* 0x000000021c077819 */ /* 0x040fe40000010207 */
[----:B------:R-:W-:Y:S02]  /*0490*/  IADD3.X R17, PT, PT, RZ, R29, RZ, P2, !PT ;  /* 0x0000001dff117210 */ /* 0x000fe400017fe4ff */
[----:B------:R-:W-:Y:S02]  /*04a0*/  SHF.L.U32 R28, R28, 0x2, RZ ;  /* 0x000000021c1c7819 */ /* 0x000fe400000006ff */
[----:B------:R-:W-:Y:S02]  /*04b0*/  IADD3.X R15, PT, PT, RZ, R15, RZ, P1, !PT ;  /* 0x0000000fff0f7210 */ /* 0x000fe40000ffe4ff */
[----:B------:R-:W-:Y:S02]  /*04c0*/  LEA.HI R18, P2, R27, R18, RZ, 0x1 ;  /* 0x000000121b127211 */ /* 0x000fe400078508ff */
[----:B------:R-:W-:-:S02]  /*04d0*/  IADD3.X R21, PT, PT, RZ, R29, RZ, P6, !PT ;  /* 0x0000001dff157210 */ /* 0x000fc400037fe4ff */
[----:B------:R-:W-:Y:S02]  /*04e0*/  IADD3.X R23, PT, PT, RZ, R23, RZ, P5, !PT ;  /* 0x00000017ff177210 */ /* 0x000fe40002ffe4ff */
[----:B------:R-:W-:Y:S02]  /*04f0*/  IADD3 R9, P6, PT, R2, 0x2c0, RZ ;  /* 0x000002c002097810 */ /* 0x000fe40007fde0ff */
[----:B------:R-:W-:Y:S02]  /*0500*/  LEA.HI R26, P0, R13, R26, RZ, 0x1 ;  /* 0x0000001a0d1a7211 */ /* 0x000fe400078108ff */
[----:B------:R-:W-:Y:S02]  /*0510*/  LEA.HI R25, P5, R6, R25, RZ, 0x1 ;  /* 0x0000001906197211 */ /* 0x000fe400078b08ff */
[----:B------:R-:W-:Y:S02]  /*0520*/  IADD3 R42, P4, PT, R2, 0x200, RZ ;  /* 0x00000200022a7810 */ /* 0x000fe40007f9e0ff */
[----:B------:R-:W-:-:S02]  /*0530*/  LOP3.LUT R28, R28, 0xfffffff8, RZ, 0xc0, !PT ;  /* 0xfffffff81c1c7812 */ /* 0x000fc400078ec0ff */
[C---:B------:R-:W-:Y:S02]  /*0540*/  SHF.L.U64.HI R15, R36.reuse, 0x2, R15 ;  /* 0x00000002240f7819 */ /* 0x040fe4000001020f */
[----:B------:R-:W-:Y:S02]  /*0550*/  IADD3.X R27, PT, PT, RZ, R27, RZ, P2, !PT ;  /* 0x0000001bff1b7210 */ /* 0x000fe400017fe4ff */
[----:B------:R-:W-:Y:S02]  /*0560*/  SHF.L.U32 R36, R36, 0x2, RZ ;  /* 0x0000000224247819 */ /* 0x000fe400000006ff */
[----:B------:R-:W-:Y:S02]  /*0570*/  IADD3.X R2, PT, PT, RZ, R29, RZ, P6, !PT ;  /* 0x0000001dff027210 */ /* 0x000fe400037fe4ff */
[----:B------:R-:W-:Y:S02]  /*0580*/  IADD3.X R13, PT, PT, RZ, R13, RZ, P0, !PT ;  /* 0x0000000dff0d7210 */ /* 0x000fe400007fe4ff */
[----:B------:R-:W-:-:S02]  /*0590*/  IADD3.X R10, PT, PT, RZ, R6, RZ, P5, !PT ;  /* 0x00000006ff0a7210 */ /* 0x000fc40002ffe4ff */
[----:B------:R-:W-:Y:S02]  /*05a0*/  IADD3.X R11, PT, PT, RZ, R29, RZ, P4, !PT ;  /* 0x0000001dff0b7210 */ /* 0x000fe400027fe4ff */
[----:B------:R-:W-:Y:S02]  /*05b0*/  LEA.HI R16, P3, R19, R16, RZ, 0x1 ;  /* 0x0000001013107211 */ /* 0x000fe400078708ff */
[----:B------:R-:W-:Y:S02]  /*05c0*/  LEA.HI R14, P6, R0, R5, RZ, 0x1 ;  /* 0x00000005000e7211 */ /* 0x000fe400078d08ff */
[----:B------:R-:W-:Y:S02]  /*05d0*/  IADD3 R6, P0, PT, R28, UR36, RZ ;  /* 0x000000241c067c10 */ /* 0x000fe4000ff1e0ff */
[----:B------:R-:W-:Y:S02]  /*05e0*/  LEA.HI R22, P4, R21, R22, RZ, 0x1 ;  /* 0x0000001615167211 */ /* 0x000fe400078908ff */
[----:B------:R-:W-:-:S02]  /*05f0*/  SHF.L.U64.HI R5, R18, 0x2, R27 ;  /* 0x0000000212057819 */ /* 0x000fc4000001021b */
[----:B------:R-:W-:Y:S02]  /*0600*/  LOP3.LUT R36, R36, 0xfffffff8, RZ, 0xc0, !PT ;  /* 0xfffffff824247812 */ /* 0x000fe400078ec0ff */
[----:B------:R-:W-:Y:S02]  /*0610*/  SHF.L.U32 R18, R18, 0x2, RZ ;  /* 0x0000000212127819 */ /* 0x000fe400000006ff */
[----:B------:R-:W-:Y:S02]  /*0620*/  IADD3.X R19, PT, PT, RZ, R19, RZ, P3, !PT ;  /* 0x00000013ff137210 */ /* 0x000fe40001ffe4ff */
[----:B------:R-:W-:Y:S02]  /*0630*/  SHF.L.U64.HI R4, R34, 0x2, R23 ;  /* 0x0000000222047819 */ /* 0x000fe40000010217 */
[----:B------:R-:W-:Y:S02]  /*0640*/  IADD3.X R7, PT, PT, R7, UR37, RZ, P0, !PT ;  /* 0x0000002507077c10 */ /* 0x000fe400087fe4ff */
[----:B------:R-:W-:-:S02]  /*0650*/  LEA.HI R20, P1, R17, R20, RZ, 0x1 ;  /* 0x0000001411147211 */ /* 0x000fc400078308ff */
[----:B------:R-:W-:Y:S02]  /*0660*/  IADD3.X R21, PT, PT, RZ, R21, RZ, P4, !PT ;  /* 0x00000015ff157210 */ /* 0x000fe400027fe4ff */
[----:B------:R-:W-:Y:S01]  /*0670*/  LEA.HI R24, P3, R2, R9, RZ, 0x1 ;  /* 0x0000000902187211 */ /* 0x000fe200078708ff */
[----:B------:R-:W2:Y:S01]  /*0680*/  LDG.E.64 R6, desc[UR4][R6.64] ;  /* 0x0000000406067981 */ /* 0x000ea2000c1e1b00 */
[----:B------:R-:W-:Y:S02]  /*0690*/  SHF.L.U32 R34, R34, 0x2, RZ ;  /* 0x0000000222227819 */ /* 0x000fe400000006ff */
[----:B------:R-:W-:Y:S02]  /*06a0*/  IADD3 R36, P0, PT, R36, UR36, RZ ;  /* 0x0000002424247c10 */ /* 0x000fe4000ff1e0ff */
[----:B------:R-:W-:Y:S02]  /*06b0*/  LOP3.LUT R18, R18, 0xfffffff8, RZ, 0xc0, !PT ;  /* 0xfffffff812127812 */ /* 0x000fe400078ec0ff */
[----:B------:R-:W-:-:S02]  /*06c0*/  SHF.L.U64.HI R8, R16, 0x2, R19 ;  /* 0x0000000210087819 */ /* 0x000fc40000010213 */
[----:B------:R-:W-:Y:S02]  /*06d0*/  SHF.L.U64.HI R9, R22, 0x2, R21 ;  /* 0x0000000216097819 */ /* 0x000fe40000010215 */
[----:B------:R-:W-:Y:S02]  /*06e0*/  IADD3.X R17, PT, PT, RZ, R17, RZ, P1, !PT ;  /* 0x00000011ff117210 */ /* 0x000fe40000ffe4ff */
[----:B------:R-:W-:Y:S02]  /*06f0*/  IADD3.X R19, PT, PT, RZ, R2, RZ, P3, !PT ;  /* 0x00000002ff137210 */ /* 0x000fe40001ffe4ff */
[----:B------:R-:W-:Y:S02]  /*0700*/  LOP3.LUT R34, R34, 0xfffffff8, RZ, 0xc0, !PT ;  /* 0xfffffff822227812 */ /* 0x000fe400078ec0ff */
[----:B------:R-:W-:Y:S02]  /*0710*/  IADD3.X R37, PT, PT, R15, UR37, RZ, P0, !PT ;  /* 0x000000250f257c10 */ /* 0x000fe400087fe4ff */
[----:B------:R-:W-:-:S02]  /*0720*/  R2UR UR10, R32 ;  /* 0x00000000200a72ca */ /* 0x000fc400000e0000 */
[----:B------:R-:W-:Y:S02]  /*0730*/  R2UR UR11, R33 ;  /* 0x00000000210b72ca */ /* 0x000fe400000e0000 */
[----:B------:R-:W-:Y:S01]  /*0740*/  SHF.L.U32 R22, R22, 0x2, RZ ;  /* 0x0000000216167819 */ /* 0x000fe200000006ff */
[----:B------:R-:W3:Y:S01]  /*0750*/  LDG.E.64 R36, desc[UR6][R36.64] ;  /* 0x0000000624247981 */ /* 0x000ee2000c1e1b00 */
[----:B------:R-:W-:Y:S02]  /*0760*/  IADD3 R18, P1, PT, R18, UR36, RZ ;  /* 0x0000002412127c10 */ /* 0x000fe4000ff3e0ff */
[----:B------:R-:W-:Y:S02]  /*0770*/  SHF.L.U32 R16, R16, 0x2, RZ ;  /* 0x0000000210107819 */ /* 0x000fe400000006ff */
[----:B------:R-:W-:Y:S02]  /*0780*/  SHF.L.U64.HI R2, R24, 0x2, R19 ;  /* 0x0000000218027819 */ /* 0x000fe40000010213 */
[----:B------:R-:W-:-:S02]  /*0790*/  IADD3 R34, P0, PT, R34, UR36, RZ ;  /* 0x0000002422227c10 */ /* 0x000fc4000ff1e0ff */
[----:B------:R-:W-:Y:S02]  /*07a0*/  R2UR UR12, R32 ;  /* 0x00000000200c72ca */ /* 0x000fe400000e0000 */
[----:B------:R-:W-:Y:S02]  /*07b0*/  R2UR UR13, R33 ;  /* 0x00000000210d72ca */ /* 0x000fe400000e0000 */
[----:B------:R-:W-:Y:S02]  /*07c0*/  LOP3.LUT R22, R22, 0xfffffff8, RZ, 0xc0, !PT ;  /* 0xfffffff816167812 */ /* 0x000fe400078ec0ff */
[----:B------:R-:W-:Y:S02]  /*07d0*/  IADD3.X R19, PT, PT, R5, UR37, RZ, P1, !PT ;  /* 0x0000002505137c10 */ /* 0x000fe40008ffe4ff */
[----:B------:R-:W-:Y:S02]  /*07e0*/  LEA.HI R42, P2, R11, R42, RZ, 0x1 ;  /* 0x0000002a0b2a7211 */ /* 0x000fe400078508ff */
[----:B------:R-:W-:-:S02]  /*07f0*/  SHF.L.U64.HI R13, R26, 0x2, R13 ;  /* 0x000000021a0d7819 */ /* 0x000fc4000001020d */
[----:B------:R-:W-:Y:S02]  /*0800*/  LOP3.LUT R16, R16, 0xfffffff8, RZ, 0xc0, !PT ;  /* 0xfffffff810107812 */ /* 0x000fe400078ec0ff */
[----:B------:R-:W-:Y:S02]  /*0810*/  IADD3.X R35, PT, PT, R4, UR37, RZ, P0, !PT ;  /* 0x0000002504237c10 */ /* 0x000fe400087fe4ff */
[----:B------:R-:W-:Y:S01]  /*0820*/  R2UR UR14, R32 ;  /* 0x00000000200e72ca */ /* 0x000fe200000e0000 */
[----:B------:R-:W4:Y:S01]  /*0830*/  LDG.E.64 R4, desc[UR8][R18.64] ;  /* 0x0000000812047981 */ /* 0x000f22000c1e1b00 */
[----:B------:R-:W-:Y:S02]  /*0840*/  R2UR UR15, R33 ;  /* 0x00000000210f72ca */ /* 0x000fe400000e0000 */
[----:B------:R-:W-:Y:S01]  /*0850*/  SHF.L.U32 R26, R26, 0x2, RZ ;  /* 0x000000021a1a7819 */ /* 0x000fe200000006ff */
[----:B------:R-:W5:Y:S01]  /*0860*/  LDG.E.64 R34, desc[UR10][R34.64] ;  /* 0x0000000a22227981 */ /* 0x000f62000c1e1b00 */
[----:B------:R-:W-:-:S02]  /*0870*/  IADD3 R22, P1, PT, R22, UR36, RZ ;  /* 0x0000002416167c10 */ /* 0x000fc4000ff3e0ff */
[C---:B------:R-:W-:Y:S02]  /*0880*/  SHF.L.U64.HI R12, R20.reuse, 0x2, R17 ;  /* 0x00000002140c7819 */ /* 0x040fe40000010211 */
[----:B------:R-:W-:Y:S02]  /*0890*/  IADD3.X R17, PT, PT, RZ, R0, RZ, P6, !PT ;  /* 0x00000000ff117210 */ /* 0x000fe400037fe4ff */
[----:B------:R-:W-:Y:S02]  /*08a0*/  IADD3.X R11, PT, PT, RZ, R11, RZ, P2, !PT ;  /* 0x0000000bff0b7210 */ /* 0x000fe400017fe4ff */
[----:B------:R-:W-:Y:S02]  /*08b0*/  SHF.L.U32 R20, R20, 0x2, RZ ;  /* 0x0000000214147819 */ /* 0x000fe400000006ff */
[----:B------:R-:W-:Y:S02]  /*08c0*/  IADD3 R16, P0, PT, R16, UR36, RZ ;  /* 0x0000002410107c10 */ /* 0x000fe4000ff1e0ff */
[----:B------:R-:W-:-:S02]  /*08d0*/  R2UR UR16, R32 ;  /* 0x00000000201072ca */ /* 0x000fc400000e0000 */
[----:B------:R-:W-:Y:S02]  /*08e0*/  R2UR UR17, R33 ;  /* 0x00000000211172ca */ /* 0x000fe400000e0000 */
[----:B------:R-:W-:Y:S02]  /*08f0*/  LOP3.LUT R26, R26, 0xfffffff8, RZ, 0xc0, !PT ;  /* 0xfffffff81a1a7812 */ /* 0x000fe400078ec0ff */
[----:B------:R-:W-:Y:S02]  /*0900*/  IADD3.X R23, PT, PT, R9, UR37, RZ, P1, !PT ;  /* 0x0000002509177c10 */ /* 0x000fe40008ffe4ff */
[----:B------:R-:W-:Y:S02]  /*0910*/  SHF.L.U64.HI R0, R14, 0x2, R17 ;  /* 0x000000020e007819 */ /* 0x000fe40000010211 */
[----:B------:R-:W-:Y:S02]  /*0920*/  LEA.HI R44, P4, R3, R44, RZ, 0x1 ;  /* 0x0000002c032c7211 */ /* 0x000fe400078908ff */
[----:B------:R-:W-:-:S02]  /*0930*/  SHF.L.U64.HI R11, R42, 0x2, R11 ;  /* 0x000000022a0b7819 */ /* 0x000fc4000001020b */
[----:B------:R-:W-:Y:S02]  /*0940*/  LOP3.LUT R20, R20, 0xfffffff8, RZ, 0xc0, !PT ;  /* 0xfffffff814147812 */ /* 0x000fe400078ec0ff */
[----:B------:R-:W-:Y:S02]  /*0950*/  IADD3.X R17, PT, PT, R8, UR37, RZ, P0, !PT ;  /* 0x0000002508117c10 */ /* 0x000fe400087fe4ff */
[----:B------:R-:W-:Y:S01]  /*0960*/  R2UR UR18, R32 ;  /* 0x00000000201272ca */ /* 0x000fe200000e0000 */
[----:B------:R-:W5:Y:S01]  /*0970*/  LDG.E.64 R8, desc[UR12][R22.64] ;  /* 0x0000000c16087981 */ /* 0x000f62000c1e1b00 */
[----:B------:R-:W-:Y:S02]  /*0980*/  R2UR UR19, R33 ;  /* 0x00000000211372ca */ /* 0x000fe400000e0000 */
[----:B------:R-:W-:Y:S01]  /*0990*/  SHF.L.U32 R42, R42, 0x2, RZ ;  /* 0x000000022a2a7819 */ /* 0x000fe200000006ff */
[----:B------:R-:W5:Y:S01]  /*09a0*/  LDG.E.64 R16, desc[UR14][R16.64] ;  /* 0x0000000e10107981 */ /* 0x000f62000c1e1b00 */
[----:B------:R-:W-:-:S02]  /*09b0*/  IADD3 R26, P1, PT, R26, UR36, RZ ;  /* 0x000000241a1a7c10 */ /* 0x000fc4000ff3e0ff */
[----:B------:R-:W-:Y:S02]  /*09c0*/  IADD3.X R3, PT, PT, RZ, R3, RZ, P4, !PT ;  /* 0x00000003ff037210 */ /* 0x000fe400027fe4ff */
[----:B------:R-:W-:Y:S02]  /*09d0*/  SHF.L.U64.HI R10, R25, 0x2, R10 ;  /* 0x00000002190a7819 */ /* 0x000fe4000001020a */
[----:B------:R-:W-:Y:S02]  /*09e0*/  IADD3 R20, P0, PT, R20, UR36, RZ ;  /* 0x0000002414147c10 */ /* 0x000fe4000ff1e0ff */
[----:B------:R-:W-:Y:S02]  /*09f0*/  R2UR UR20, R32 ;  /* 0x00000000201472ca */ /* 0x000fe400000e0000 */
[----:B------:R-:W-:Y:S02]  /*0a00*/  R2UR UR21, R33 ;  /* 0x00000000211572ca */ /* 0x000fe400000e0000 */
[----:B------:R-:W-:-:S02]  /*0a10*/  SHF.L.U32 R25, R25, 0x2, RZ ;  /* 0x0000000219197819 */ /* 0x000fc400000006ff */
[----:B------:R-:W-:Y:S02]  /*0a20*/  LOP3.LUT R42, R42, 0xfffffff8, RZ, 0xc0, !PT ;  /* 0xfffffff82a2a7812 */ /* 0x000fe400078ec0ff */
[----:B------:R-:W-:Y:S02]  /*0a30*/  IADD3.X R27, PT, PT, R13, UR37, RZ, P1, !PT ;  /* 0x000000250d1b7c10 */ /* 0x000fe40008ffe4ff */
[----:B------:R-:W-:Y:S02]  /*0a40*/  SHF.L.U64.HI R3, R44, 0x2, R3 ;  /* 0x000000022c037819 */ /* 0x000fe40000010203 */
[----:B------:R-:W-:Y:S01]  /*0a50*/  IADD3.X R21, PT, PT, R12, UR37, RZ, P0, !PT ;  /* 0x000000250c157c10 */ /* 0x000fe200087fe4ff */
[----:B------:R-:W5:Y:S01]  /*0a60*/  LDG.E.64 R18, desc[UR16][R26.64] ;  /* 0x000000101a127981 */ /* 0x000f62000c1e1b00 */
[----:B------:R-:W-:Y:S02]  /*0a70*/  R2UR UR22, R32 ;  /* 0x00000000201672ca */ /* 0x000fe400000e0000 */
[----:B------:R-:W-:-:S02]  /*0a80*/  R2UR UR23, R33 ;  /* 0x00000000211772ca */ /* 0x000fc400000e0000 */
[----:B------:R-:W-:Y:S01]  /*0a90*/  SHF.L.U32 R44, R44, 0x2, RZ ;  /* 0x000000022c2c7819 */ /* 0x000fe200000006ff */
[----:B------:R-:W5:Y:S01]  /*0aa0*/  LDG.E.64 R20, desc[UR18][R20.64] ;  /* 0x0000001214147981 */ /* 0x000f62000c1e1b00 */
[----:B------:R-:W-:Y:S02]  /*0ab0*/  LOP3.LUT R25, R25, 0xfffffff8, RZ, 0xc0, !PT ;  /* 0xfffffff819197812 */ /* 0x000fe400078ec0ff */
[----:B------:R-:W-:Y:S02]  /*0ac0*/  IADD3 R42, P1, PT, R42, UR36, RZ ;  /* 0x000000242a2a7c10 */ /* 0x000fe4000ff3e0ff */
[----:B------:R-:W-:Y:S02]  /*0ad0*/  SHF.L.U32 R24, R24, 0x2, RZ ;  /* 0x0000000218187819 */ /* 0x000fe400000006ff */
[----:B------:R-:W-:Y:S02]  /*0ae0*/  R2UR UR24, R32 ;  /* 0x00000000201872ca */ /* 0x000fe400000e0000 */
[----:B------:R-:W-:-:S02]  /*0af0*/  R2UR UR25, R33 ;  /* 0x00000000211972ca */ /* 0x000fc400000e0000 */
[----:B------:R-:W-:Y:S02]  /*0b00*/  LOP3.LUT R44, R44, 0xfffffff8, RZ, 0xc0, !PT ;  /* 0xfffffff82c2c7812 */ /* 0x000fe400078ec0ff */
[----:B------:R-:W-:Y:S02]  /*0b10*/  IADD3 R12, P0, PT, R25, UR36, RZ ;  /* 0x00000024190c7c10 */ /* 0x000fe4000ff1e0ff */
[----:B------:R-:W-:Y:S02]  /*0b20*/  IADD3.X R43, PT, PT, R11, UR37, RZ, P1, !PT ;  /* 0x000000250b2b7c10 */ /* 0x000fe40008ffe4ff */
[----:B------:R-:W-:Y:S02]  /*0b30*/  SHF.L.U32 R14, R14, 0x2, RZ ;  /* 0x000000020e0e7819 */ /* 0x000fe400000006ff */
[----:B------:R-:W-:Y:S01]  /*0b40*/  LOP3.LUT R24, R24, 0xfffffff8, RZ, 0xc0, !PT ;  /* 0xfffffff818187812 */ /* 0x000fe200078ec0ff */
[----:B------:R-:W5:Y:S01]  /*0b50*/  LDG.E.64 R22, desc[UR20][R42.64] ;  /* 0x000000142a167981 */ /* 0x000f62000c1e1b00 */
[----:B------:R-:W-:-:S02]  /*0b60*/  R2UR UR26, R32 ;  /* 0x00000000201a72ca */ /* 0x000fc400000e0000 */
[C---:B------:R-:W-:Y:S02]  /*0b70*/  R2UR UR27, R33.reuse ;  /* 0x00000000211b72ca */ /* 0x040fe400000e0000 */
[----:B------:R-:W-:Y:S02]  /*0b80*/  IADD3 R44, P1, PT, R44, UR36, RZ ;  /* 0x000000242c2c7c10 */ /* 0x000fe4000ff3e0ff */
[----:B------:R-:W-:Y:S02]  /*0b90*/  IADD3.X R13, PT, PT, R10, UR37, RZ, P0, !PT ;  /* 0x000000250a0d7c10 */ /* 0x000fe400087fe4ff */
[----:B------:R-:W-:Y:S02]  /*0ba0*/  LOP3.LUT R14, R14, 0xfffffff8, RZ, 0xc0, !PT ;  /* 0xfffffff80e0e7812 */ /* 0x000fe400078ec0ff */
[----:B------:R-:W-:Y:S02]  /*0bb0*/  IADD3 R28, P0, PT, R24, UR36, RZ ;  /* 0x00000024181c7c10 */ /* 0x000fe4000ff1e0ff */
[----:B------:R-:W-:Y:S01]  /*0bc0*/  R2UR UR28, R32 ;  /* 0x00000000201c72ca */ /* 0x000fe200000e0000 */
[----:B------:R-:W5:Y:S01]  /*0bd0*/  LDG.E.64 R24, desc[UR22][R12.64] ;  /* 0x000000160c187981 */ /* 0x000f62000c1e1b00 */
        /* <DEDUP_REMOVED lines=46> */
[-C--:B------:R-:W-:Y:S01]  /*0ec0*/  FFMA.SAT R25, R67, R0.reuse, 0.5 ;  /* 0x3f00000043197423 */ /* 0x080fe20000002000 */
[----:B------:R-:W-:Y:S01]  /*0ed0*/  FADD R6, R4, -12583039 ;  /* 0xcb40007f04067421 */ /* 0x000fe20000000000 */
[--C-:B------:R-:W-:Y:S01]  /*0ee0*/  FADD R59, R5, -R14.reuse ;  /* 0x8000000e053b7221 */ /* 0x100fe20000000000 */
[--C-:B------:R-:W-:Y:S01]  /*0ef0*/  FADD R65, R36, -R14.reuse ;  /* 0x8000000e24417221 */ /* 0x100fe20000000000 */
[----:B------:R-:W-:Y:S01]  /*0f00*/  FADD R55, R35, -R14 ;  /* 0x8000000e23377221 */ /* 0x000fe20000000000 */
[----:B------:R-:W-:Y:S01]  /*0f10*/  FFMA R6, R69, 1.4426950216293334961, -R6 ;  /* 0x3fb8aa3b45067823 */ /* 0x000fe20000000806 */
[--C-:B------:R-:W-:Y:S01]  /*0f20*/  FADD R51, R9, -R14.reuse ;  /* 0x8000000e09337221 */ /* 0x100fe20000000000 */
[----:B------:R-:W-:Y:S01]  /*0f30*/  FFMA.SAT R23, R65, R0, 0.5 ;  /* 0x3f00000041177423 */ /* 0x000fe20000002000 */
[----:B------:R-:W-:Y:S01]  /*0f40*/  FADD R57, R34, -R14 ;  /* 0x8000000e22397221 */ /* 0x000fe20000000000 */
[----:B------:R-:W-:Y:S01]  /*0f50*/  FFMA R69, R69, 1.925963033500011079e-08, R6 ;  /* 0x32a5706045457823 */ /* 0x000fe20000000006 */
[----:B------:R-:W-:Y:S01]  /*0f60*/  FADD R6, R12, -12583039 ;  /* 0xcb40007f0c067421 */ /* 0x000fe20000000000 */
[--C-:B------:R-:W-:Y:S01]  /*0f70*/  FADD R49, R16, -R14.reuse ;  /* 0x8000000e10317221 */ /* 0x100fe20000000000 */
[--C-:B------:R-:W-:Y:S01]  /*0f80*/  FADD R17, R17, -R14.reuse ;  /* 0x8000000e11117221 */ /* 0x100fe20000000000 */
[----:B------:R-:W-:Y:S01]  /*0f90*/  FADD R37, R18, -R14 ;  /* 0x8000000e12257221 */ /* 0x000fe20000000000 */
[----:B------:R-:W-:Y:S01]  /*0fa0*/  FFMA R8, R63, 1.4426950216293334961, -R6 ;  /* 0x3fb8aa3b3f087823 */ /* 0x000fe20000000806 */
[----:B------:R-:W-:Y:S01]  /*0fb0*/  FFMA.RM R6, R25, R2, 12582913 ;  /* 0x4b40000119067423 */ /* 0x000fe20000004002 */
[----:B------:R-:W-:Y:S01]  /*0fc0*/  FFMA.SAT R25, R59, R0, 0.5 ;  /* 0x3f0000003b197423 */ /* 0x000fe20000002000 */
        /* <DEDUP_REMOVED lines=13> */
[----:B------:R-:W-:Y:S01]  /*10a0*/  FADD R47, R31, -R14 ;  /* 0x8000000e1f2f7221 */ /* 0x000fe20000000000 */
[-C--:B------:R-:W-:Y:S01]  /*10b0*/  FFMA.RM R10, R25, R2.reuse, 12582913 ;  /* 0x4b400001190a7423 */ /* 0x080fe20000004002 */
[----:B------:R-:W-:Y:S01]  /*10c0*/  FFMA.RM R14, R23, R2, 12582913 ;  /* 0x4b400001170e7423 */ /* 0x000fe20000004002 */
[----:B------:R-:W-:Y:S01]  /*10d0*/  FFMA R63, R63, 1.925963033500011079e-08, R8 ;  /* 0x32a570603f3f7823 */ /* 0x000fe20000000008 */
[----:B------:R-:W-:Y:S01]  /*10e0*/  FFMA.SAT R23, R61, R0, 0.5 ;  /* 0x3f0000003d177423 */ /* 0x000fe20000002000 */
[----:B------:R-:W-:Y:S01]  /*10f0*/  FADD R18, R10, -12583039 ;  /* 0xcb40007f0a127421 */ /* 0x000fe20000000000 */
[----:B------:R-:W-:Y:S01]  /*1100*/  FADD R8, R14, -12583039 ;  /* 0xcb40007f0e087421 */ /* 0x000fe20000000000 */
[----:B------:R-:W-:Y:S01]  /*1110*/  SHF.L.U32 R31, R4, 0x17, RZ ;  /* 0x00000017041f7819 */ /* 0x000fe200000006ff */
[----:B------:R-:W-:Y:S01]  /*1120*/  FFMA.RM R16, R23, R2, 12582913 ;  /* 0x4b40000117107423 */ /* 0x000fe20000004002 */
[----:B------:R-:W-:Y:S01]  /*1130*/  FFMA R18, R59, 1.4426950216293334961, -R18 ;  /* 0x3fb8aa3b3b127823 */ /* 0x000fe20000000812 */
[----:B------:R-:W-:Y:S01]  /*1140*/  FFMA R8, R65, 1.4426950216293334961, -R8 ;  /* 0x3fb8aa3b41087823 */ /* 0x000fe20000000808 */
[----:B------:R-:W-:Y:S01]  /*1150*/  FFMA.SAT R23, R57, R0, 0.5 ;  /* 0x3f00000039177423 */ /* 0x000fe20000002000 */
[----:B------:R-:W1:Y:S01]  /*1160*/  MUFU.EX2 R63, R63 ;  /* 0x0000003f003f7308 */ /* 0x000e620000000800 */
[----:B------:R-:W-:Y:S01]  /*1170*/  FFMA R59, R59, 1.925963033500011079e-08, R18 ;  /* 0x32a570603b3b7823 */ /* 0x000fe20000000012 */
[----:B------:R-:W-:Y:S01]  /*1180*/  FFMA R65, R65, 1.925963033500011079e-08, R8 ;  /* 0x32a5706041417823 */ /* 0x000fe20000000008 */
[----:B------:R-:W-:Y:S01]  /*1190*/  FADD R8, R16, -12583039 ;  /* 0xcb40007f10087421 */ /* 0x000fe20000000000 */
[----:B------:R-:W-:-:S02]  /*11a0*/  SHF.L.U32 R12, R12, 0x17, RZ ;  /* 0x000000170c0c7819 */ /* 0x000fc400000006ff */
[----:B------:R-:W-:Y:S01]  /*11b0*/  SHF.L.U32 R29, R14, 0x17, RZ ;  /* 0x000000170e1d7819 */ /* 0x000fe200000006ff */
[C---:B------:R-:W-:Y:S01]  /*11c0*/  FFMA R8, R61.reuse, 1.4426950216293334961, -R8 ;  /* 0x3fb8aa3b3d087823 */ /* 0x040fe20000000808 */
[----:B------:R-:W2:Y:S01]  /*11d0*/  MUFU.EX2 R18, R69 ;  /* 0x0000004500127308 */ /* 0x000ea20000000800 */
[----:B------:R-:W-:Y:S02]  /*11e0*/  SHF.L.U32 R6, R6, 0x17, RZ ;  /* 0x0000001706067819 */ /* 0x000fe400000006ff */
[----:B------:R-:W-:Y:S01]  /*11f0*/  FFMA R61, R61, 1.925963033500011079e-08, R8 ;  /* 0x32a570603d3d7823 */ /* 0x000fe20000000008 */
[----:B------:R-:W-:Y:S01]  /*1200*/  FFMA.RM R8, R23, R2, 12582913 ;  /* 0x4b40000117087423 */ /* 0x000fe20000004002 */
[----:B------:R-:W-:Y:S01]  /*1210*/  FFMA.SAT R23, R55, R0, 0.5 ;  /* 0x3f00000037177423 */ /* 0x000fe20000002000 */
[----:B------:R-:W-:Y:S02]  /*1220*/  SHF.L.U32 R27, R16, 0x17, RZ ;  /* 0x00000017101b7819 */ /* 0x000fe400000006ff */
[----:B------:R-:W3:Y:S01]  /*1230*/  MUFU.EX2 R67, R67 ;  /* 0x0000004300437308 */ /* 0x000ee20000000800 */
[----:B------:R-:W-:Y:S01]  /*1240*/  FFMA.RM R4, R23, R2, 12582913 ;  /* 0x4b40000117047423 */ /* 0x000fe20000004002 */
[----:B------:R-:W-:Y:S01]  /*1250*/  FFMA.SAT R23, R53, R0, 0.5 ;  /* 0x3f00000035177423 */ /* 0x000fe20000002000 */
[----:B-1----:R-:W-:Y:S01]  /*1260*/  FMUL R30, R12, R63 ;  /* 0x0000003f0c1e7220 */ /* 0x002fe20000400000 */
[----:B------:R-:W-:Y:S01]  /*1270*/  FADD R20, R8, -12583039 ;  /* 0xcb40007f08147421 */ /* 0x000fe20000000000 */
[----:B------:R-:W-:Y:S01]  /*1280*/  SHF.L.U32 R10, R10, 0x17, RZ ;  /* 0x000000170a0a7819 */ /* 0x000fe200000006ff */
[----:B------:R-:W-:Y:S01]  /*1290*/  FFMA.RM R12, R23, R2, 12582913 ;  /* 0x4b400001170c7423 */ /* 0x000fe20000004002 */
[----:B------:R-:W-:Y:S01]  /*12a0*/  FFMA.SAT R23, R51, R0, 0.5 ;  /* 0x3f00000033177423 */ /* 0x000fe20000002000 */
[----:B------:R-:W-:Y:S01]  /*12b0*/  FFMA R20, R57, 1.4426950216293334961, -R20 ;  /* 0x3fb8aa3b39147823 */ /* 0x000fe20000000814 */
[----:B--2---:R-:W-:Y:S01]  /*12c0*/  FMUL R31, R31, R18 ;  /* 0x000000121f1f7220 */ /* 0x004fe20000400000 */
[----:B------:R-:W-:Y:S01]  /*12d0*/  FADD R18, R4, -12583039 ;  /* 0xcb40007f04127421 */ /* 0x000fe20000000000 */
[----:B------:R-:W-:Y:S01]  /*12e0*/  FFMA.RM R14, R23, R2, 12582913 ;  /* 0x4b400001170e7423 */ /* 0x000fe20000004002 */
[----:B------:R-:W-:Y:S01]  /*12f0*/  FFMA R57, R57, 1.925963033500011079e-08, R20 ;  /* 0x32a5706039397823 */ /* 0x000fe20000000014 */
[----:B------:R-:W-:Y:S01]  /*1300*/  FADD R20, R12, -12583039 ;  /* 0xcb40007f0c147421 */ /* 0x000fe20000000000 */
[----:B------:R-:W-:Y:S01]  /*1310*/  FFMA R18, R55, 1.4426950216293334961, -R18 ;  /* 0x3fb8aa3b37127823 */ /* 0x000fe20000000812 */
[----:B------:R-:W-:Y:S01]  /*1320*/  FFMA.SAT R23, R49, R0, 0.5 ;  /* 0x3f00000031177423 */ /* 0x000fe20000002000 */
[----:B------:R-:W1:Y:S01]  /*1330*/  MUFU.EX2 R59, R59 ;  /* 0x0000003b003b7308 */ /* 0x000e620000000800 */
[----:B------:R-:W-:Y:S01]  /*1340*/  FFMA R20, R53, 1.4426950216293334961, -R20 ;  /* 0x3fb8aa3b35147823 */ /* 0x000fe20000000814 */
[----:B------:R-:W-:Y:S01]  /*1350*/  FFMA R55, R55, 1.925963033500011079e-08, R18 ;  /* 0x32a5706037377823 */ /* 0x000fe20000000012 */
[----:B---3--:R-:W-:Y:S01]  /*1360*/  FMUL R28, R6, R67 ;  /* 0x00000043061c7220 */ /* 0x008fe20000400000 */
[----:B------:R-:W-:Y:S01]  /*1370*/  FFMA.RM R6, R23, R2, 12582913 ;  /* 0x4b40000117067423 */ /* 0x000fe20000004002 */
[----:B------:R-:W-:Y:S01]  /*1380*/  FFMA.SAT R23, R17, R0, 0.5 ;  /* 0x3f00000011177423 */ /* 0x000fe20000002000 */
[----:B------:R-:W-:Y:S01]  /*1390*/  FFMA R53, R53, 1.925963033500011079e-08, R20 ;  /* 0x32a5706035357823 */ /* 0x000fe20000000014 */
[----:B------:R-:W-:Y:S01]  /*13a0*/  SHF.L.U32 R25, R8, 0x17, RZ ;  /* 0x0000001708197819 */ /* 0x000fe200000006ff */
[----:B------:R-:W2:Y:S01]  /*13b0*/  MUFU.EX2 R18, R65 ;  /* 0x0000004100127308 */ /* 0x000ea20000000800 */
[----:B------:R-:W-:Y:S01]  /*13c0*/  FADD R20, R6, -12583039 ;  /* 0xcb40007f06147421 */ /* 0x000fe20000000000 */
[----:B------:R-:W-:Y:S01]  /*13d0*/  FFMA.RM R16, R23, R2, 12582913 ;  /* 0x4b40000117107423 */ /* 0x000fe20000004002 */
[----:B------:R-:W-:-:S02]  /*13e0*/  SHF.L.U32 R4, R4, 0x17, RZ ;  /* 0x0000001704047819 */ /* 0x000fc400000006ff */
[C---:B------:R-:W-:Y:S01]  /*13f0*/  FFMA R20, R49.reuse, 1.4426950216293334961, -R20 ;  /* 0x3fb8aa3b31147823 */ /* 0x040fe20000000814 */
[----:B------:R-:W-:Y:S02]  /*1400*/  SHF.L.U32 R6, R6, 0x17, RZ ;  /* 0x0000001706067819 */ /* 0x000fe400000006ff */
[----:B------:R-:W3:Y:S01]  /*1410*/  MUFU.EX2 R55, R55 ;  /* 0x0000003700377308 */ /* 0x000ee20000000800 */
[----:B------:R-:W-:Y:S01]  /*1420*/  FFMA R49, R49, 1.925963033500011079e-08, R20 ;  /* 0x32a5706031317823 */ /* 0x000fe20000000014 */
[----:B-1----:R-:W-:Y:S01]  /*1430*/  FMUL R26, R10, R59 ;  /* 0x0000003b0a1a7220 */ /* 0x002fe20000400000 */
[----:B------:R-:W-:-:S05]  /*1440*/  SHF.L.U32 R12, R12, 0x17, RZ ;  /* 0x000000170c0c7819 */ /* 0x000fca00000006ff */
[----:B------:R-:W1:Y:S01]  /*1450*/  MUFU.EX2 R20, R57 ;  /* 0x0000003900147308 */ /* 0x000e620000000800 */
[----:B--2---:R-:W-:Y:S01]  /*1460*/  FMUL R29, R29, R18 ;  /* 0x000000121d1d7220 */ /* 0x004fe20000400000 */
[C---:B------:R-:W-:Y:S01]  /*1470*/  FADD R18, R14.reuse, -12583039 ;  /* 0xcb40007f0e127421 */ /* 0x040fe20000000000 */
[----:B------:R-:W-:-:S03]  /*1480*/  SHF.L.U32 R14, R14, 0x17, RZ ;  /* 0x000000170e0e7819 */ /* 0x000fc600000006ff */
[C---:B------:R-:W-:Y:S02]  /*1490*/  FFMA R18, R51.reuse, 1.4426950216293334961, -R18 ;  /* 0x3fb8aa3b33127823 */ /* 0x040fe40000000812 */
[----:B------:R-:W-:Y:S01]  /*14a0*/  MUFU.EX2 R49, R49 ;  /* 0x0000003100317308 */ /* 0x000fe20000000800 */
[----:B---3--:R-:W-:Y:S01]  /*14b0*/  FMUL R24, R4, R55 ;  /* 0x0000003704187220 */ /* 0x008fe20000400000 */
[----:B------:R-:W-:-:S06]  /*14c0*/  FFMA R51, R51, 1.925963033500011079e-08, R18 ;  /* 0x32a5706033337823 */ /* 0x000fcc0000000012 */
[----:B------:R-:W2:Y:S01]  /*14d0*/  MUFU.EX2 R18, R61 ;  /* 0x0000003d00127308 */ /* 0x000ea20000000800 */
[----:B-1----:R-:W-:-:S07]  /*14e0*/  FMUL R25, R25, R20 ;  /* 0x0000001419197220 */ /* 0x002fce0000400000 */
[----:B------:R-:W-:Y:S08]  /*14f0*/  MUFU.EX2 R51, R51 ;  /* 0x0000003300337308 */ /* 0x000ff00000000800 */
[----:B------:R-:W1:Y:S01]  /*1500*/  MUFU.EX2 R53, R53 ;  /* 0x0000003500357308 */ /* 0x000e620000000800 */
[----:B--2---:R-:W-:Y:S01]  /*1510*/  FMUL R27, R27, R18 ;  /* 0x000000121b1b7220 */ /* 0x004fe20000400000 */
[C---:B------:R-:W-:Y:S01]  /*1520*/  FADD R18, R16.reuse, -12583039 ;  /* 0xcb40007f10127421 */ /* 0x040fe20000000000 */
[----:B------:R-:W-:-:S03]  /*1530*/  SHF.L.U32 R16, R16, 0x17, RZ ;  /* 0x0000001710107819 */ /* 0x000fc600000006ff */
[----:B------:R-:W-:-:S04]  /*1540*/  FFMA R18, R17, 1.4426950216293334961, -R18 ;  /* 0x3fb8aa3b11127823 */ /* 0x000fc80000000812 */
[----:B------:R-:W-:Y:S01]  /*1550*/  FFMA R18, R17, 1.925963033500011079e-08, R18 ;  /* 0x32a5706011127823 */ /* 0x000fe20000000012 */
[----:B------:R-:W-:-:S04]  /*1560*/  FFMA.SAT R17, R37, R0, 0.5 ;  /* 0x3f00000025117423 */ /* 0x000fc80000002000 */
[----:B------:R-:W-:Y:S01]  /*1570*/  FFMA.RM R10, R17, R2, 12582913 ;  /* 0x4b400001110a7423 */ /* 0x000fe20000004002 */
[----:B------:R-:W-:Y:S01]  /*1580*/  FFMA.SAT R17, R19, R0, 0.5 ;  /* 0x3f00000013117423 */ /* 0x000fe20000002000 */
[----:B-1----:R-:W-:Y:S02]  /*1590*/  FMUL R23, R12, R53 ;  /* 0x000000350c177220 */ /* 0x002fe40000400000 */
[C---:B------:R-:W-:Y:S01]  /*15a0*/  FADD R22, R10.reuse, -12583039 ;  /* 0xcb40007f0a167421 */ /* 0x040fe20000000000 */
[----:B------:R-:W-:Y:S01]  /*15b0*/  FFMA.RM R8, R17, R2, 12582913 ;  /* 0x4b40000111087423 */ /* 0x000fe20000004002 */
[----:B------:R-:W-:Y:S01]  /*15c0*/  FFMA.SAT R17, R43, R0, 0.5 ;  /* 0x3f0000002b117423 */ /* 0x000fe20000002000 */
[----:B------:R-:W-:Y:S01]  /*15d0*/  SHF.L.U32 R10, R10, 0x17, RZ ;  /* 0x000000170a0a7819 */ /* 0x000fe200000006ff */
[----:B------:R-:W-:Y:S01]  /*15e0*/  FFMA R22, R37, 1.4426950216293334961, -R22 ;  /* 0x3fb8aa3b25167823 */ /* 0x000fe20000000816 */
[----:B------:R-:W-:Y:S01]  /*15f0*/  FADD R20, R8, -12583039 ;  /* 0xcb40007f08147421 */ /* 0x000fe20000000000 */
[----:B------:R-:W-:-:S02]  /*1600*/  FFMA.RM R17, R17, R2, 12582913 ;  /* 0x4b40000111117423 */ /* 0x000fc40000004002 */
[----:B------:R-:W-:Y:S01]  /*1610*/  FFMA R37, R37, 1.925963033500011079e-08, R22 ;  /* 0x32a5706025257823 */ /* 0x000fe20000000016 */
[----:B------:R-:W-:Y:S01]  /*1620*/  FFMA R20, R19, 1.4426950216293334961, -R20 ;  /* 0x3fb8aa3b13147823 */ /* 0x000fe20000000814 */
[C---:B------:R-:W-:Y:S01]  /*1630*/  FADD R4, R17.reuse, -12583039 ;  /* 0xcb40007f11047421 */ /* 0x040fe20000000000 */
[----:B------:R-:W-:Y:S01]  /*1640*/  FMUL R22, R14, R51 ;  /* 0x000000330e167220 */ /* 0x000fe20000400000 */
[----:B------:R-:W-:Y:S01]  /*1650*/  SHF.L.U32 R17, R17, 0x17, RZ ;  /* 0x0000001711117819 */ /* 0x000fe200000006ff */
[----:B------:R-:W-:Y:S01]  /*1660*/  FFMA R36, R19, 1.925963033500011079e-08, R20 ;  /* 0x32a5706013247823 */ /* 0x000fe20000000014 */
[----:B------:R-:W-:Y:S01]  /*1670*/  FFMA.SAT R19, R21, R0, 0.5 ;  /* 0x3f00000015137423 */ /* 0x000fe20000002000 */
[----:B------:R-:W-:Y:S01]  /*1680*/  FFMA R4, R43, 1.4426950216293334961, -R4 ;  /* 0x3fb8aa3b2b047823 */ /* 0x000fe20000000804 */
[----:B------:R-:W-:Y:S02]  /*1690*/  MUFU.EX2 R37, R37 ;  /* 0x0000002500257308 */ /* 0x000fe40000000800 */
[----:B------:R-:W-:Y:S01]  /*16a0*/  FFMA.RM R34, R19, R2, 12582913 ;  /* 0x4b40000113227423 */ /* 0x000fe20000004002 */
[----:B------:R-:W-:Y:S01]  /*16b0*/  FFMA R43, R43, 1.925963033500011079e-08, R4 ;  /* 0x32a570602b2b7823 */ /* 0x000fe20000000004 */
[----:B------:R-:W-:-:S02]  /*16c0*/  FFMA.SAT R19, R45, R0, 0.5 ;  /* 0x3f0000002d137423 */ /* 0x000fc40000002000 */
[----:B------:R-:W-:Y:S02]  /*16d0*/  FADD R4, R34, -12583039 ;  /* 0xcb40007f22047421 */ /* 0x000fe40000000000 */
[----:B------:R-:W-:Y:S02]  /*16e0*/  FFMA.RM R14, R19, R2, 12582913 ;  /* 0x4b400001130e7423 */ /* 0x000fe40000004002 */
[C---:B------:R-:W-:Y:S01]  /*16f0*/  FFMA R4, R21.reuse, 1.4426950216293334961, -R4 ;  /* 0x3fb8aa3b15047823 */ /* 0x040fe20000000804 */
[----:B------:R1:W2:Y:S03]  /*1700*/  MUFU.EX2 R19, R18 ;  /* 0x0000001200137308 */ /* 0x0002a60000000800 */
[----:B------:R-:W-:Y:S01]  /*1710*/  FFMA R42, R21, 1.925963033500011079e-08, R4 ;  /* 0x32a57060152a7823 */ /* 0x000fe20000000004 */
[----:B------:R-:W-:Y:S01]  /*1720*/  FADD R4, R14, -12583039 ;  /* 0xcb40007f0e047421 */ /* 0x000fe20000000000 */
[----:B------:R-:W-:-:S03]  /*1730*/  FFMA.SAT R21, R15, R0, 0.5 ;  /* 0x3f0000000f157423 */ /* 0x000fc60000002000 */
[----:B------:R-:W-:Y:S01]  /*1740*/  FFMA R4, R45, 1.4426950216293334961, -R4 ;  /* 0x3fb8aa3b2d047823 */ /* 0x000fe20000000804 */
[----:B-1----:R-:W-:-:S03]  /*1750*/  SHF.L.U32 R18, R8, 0x17, RZ ;  /* 0x0000001708127819 */ /* 0x002fc600000006ff */
[----:B------:R-:W-:Y:S01]  /*1760*/  FFMA R45, R45, 1.925963033500011079e-08, R4 ;  /* 0x32a570602d2d7823 */ /* 0x000fe20000000004 */
[----:B------:R-:W-:Y:S01]  /*1770*/  FFMA.RM R4, R21, R2, 12582913 ;  /* 0x4b40000115047423 */ /* 0x000fe20000004002 */
[----:B------:R-:W-:Y:S02]  /*1780*/  FMUL R21, R6, R49 ;  /* 0x0000003106157220 */ /* 0x000fe40000400000 */
[----:B------:R-:W1:Y:S01]  /*1790*/  MUFU.EX2 R49, R36 ;  /* 0x0000002400317308 */ /* 0x000e620000000800 */
[----:B------:R-:W-:Y:S01]  /*17a0*/  FADD R6, R4, -12583039 ;  /* 0xcb40007f04067421 */ /* 0x000fe20000000000 */
[----:B--2---:R-:W-:Y:S01]  /*17b0*/  FMUL R20, R16, R19 ;  /* 0x0000001310147220 */ /* 0x004fe20000400000 */
[----:B------:R-:W-:Y:S01]  /*17c0*/  FFMA.SAT R19, R13, R0, 0.5 ;  /* 0x3f0000000d137423 */ /* 0x000fe20000002000 */
[----:B------:R-:W-:Y:S01]  /*17d0*/  SHF.L.U32 R4, R4, 0x17, RZ ;  /* 0x0000001704047819 */ /* 0x000fe200000006ff */
[----:B------:R-:W-:-:S03]  /*17e0*/  FFMA R6, R15, 1.4426950216293334961, -R6 ;  /* 0x3fb8aa3b0f067823 */ /* 0x000fc60000000806 */
[----:B------:R-:W-:Y:S01]  /*17f0*/  MUFU.EX2 R45, R45 ;  /* 0x0000002d002d7308 */ /* 0x000fe20000000800 */
[----:B------:R-:W-:Y:S01]  /*1800*/  FFMA R15, R15, 1.925963033500011079e-08, R6 ;  /* 0x32a570600f0f7823 */ /* 0x000fe20000000006 */
[----:B------:R-:W-:Y:S01]  /*1810*/  FFMA.RM R6, R19, R2, 12582913 ;  /* 0x4b40000113067423 */ /* 0x000fe20000004002 */
[----:B------:R-:W-:-:S03]  /*1820*/  FFMA.SAT R19, R3, R0, 0.5 ;  /* 0x3f00000003137423 */ /* 0x000fc60000002000 */
[C---:B------:R-:W-:Y:S01]  /*1830*/  FADD R12, R6.reuse, -12583039 ;  /* 0xcb40007f060c7421 */ /* 0x040fe20000000000 */
[----:B------:R-:W-:Y:S01]  /*1840*/  SHF.L.U32 R6, R6, 0x17, RZ ;  /* 0x0000001706067819 */ /* 0x000fe200000006ff */
[----:B------:R-:W-:Y:S01]  /*1850*/  MUFU.EX2 R15, R15 ;  /* 0x0000000f000f7308 */ /* 0x000fe20000000800 */
[----:B-1----:R-:W-:Y:S01]  /*1860*/  FMUL R18, R18, R49 ;  /* 0x0000003112127220 */ /* 0x002fe20000400000 */
[----:B------:R-:W-:Y:S01]  /*1870*/  FFMA R12, R13, 1.4426950216293334961, -R12 ;  /* 0x3fb8aa3b0d0c7823 */ /* 0x000fe2000000080c */
[----:B------:R-:W-:-:S03]  /*1880*/  FFMA.SAT R49, R5, R0, 0.5 ;  /* 0x3f00000005317423 */ /* 0x000fc60000002000 */
[----:B------:R-:W-:Y:S01]  /*1890*/  FFMA R13, R13, 1.925963033500011079e-08, R12 ;  /* 0x32a570600d0d7823 */ /* 0x000fe2000000000c */
[-C--:B------:R-:W-:Y:S01]  /*18a0*/  FFMA.RM R12, R19, R2.reuse, 12582913 ;  /* 0x4b400001130c7423 */ /* 0x080fe20000004002 */
[----:B------:R-:W-:Y:S01]  /*18b0*/  FMUL R19, R10, R37 ;  /* 0x000000250a137220 */ /* 0x000fe20000400000 */
[----:B------:R-:W-:Y:S02]  /*18c0*/  FFMA.RM R36, R49, R2, 12582913 ;  /* 0x4b40000131247423 */ /* 0x000fe40000004002 */
[C---:B------:R-:W-:Y:S01]  /*18d0*/  FADD R10, R12.reuse, -12583039 ;  /* 0xcb40007f0c0a7421 */ /* 0x040fe20000000000 */
[----:B------:R-:W-:Y:S01]  /*18e0*/  MUFU.EX2 R13, R13 ;  /* 0x0000000d000d7308 */ /* 0x000fe20000000800 */
[----:B------:R-:W-:Y:S02]  /*18f0*/  SHF.L.U32 R12, R12, 0x17, RZ ;  /* 0x000000170c0c7819 */ /* 0x000fe400000006ff */
[----:B------:R-:W-:-:S04]  /*1900*/  FFMA R8, R3, 1.4426950216293334961, -R10 ;  /* 0x3fb8aa3b03087823 */ /* 0x000fc8000000080a */
[----:B------:R-:W-:Y:S01]  /*1910*/  FFMA R8, R3, 1.925963033500011079e-08, R8 ;  /* 0x32a5706003087823 */ /* 0x000fe20000000008 */
[----:B------:R-:W1:Y:S01]  /*1920*/  MUFU.EX2 R10, R43 ;  /* 0x0000002b000a7308 */ /* 0x000e620000000800 */
[----:B------:R-:W-:-:S04]  /*1930*/  FFMA.SAT R3, R9, R0, 0.5 ;  /* 0x3f00000009037423 */ /* 0x000fc80000002000 */
[----:B------:R-:W-:-:S04]  /*1940*/  FFMA.RM R3, R3, R2, 12582913 ;  /* 0x4b40000103037423 */ /* 0x000fc80000004002 */
[C---:B------:R-:W-:Y:S01]  /*1950*/  FADD R16, R3.reuse, -12583039 ;  /* 0xcb40007f03107421 */ /* 0x040fe20000000000 */
[----:B------:R-:W-:-:S03]  /*1960*/  SHF.L.U32 R3, R3, 0x17, RZ ;  /* 0x0000001703037819 */ /* 0x000fc600000006ff */
[----:B------:R-:W-:Y:S01]  /*1970*/  FFMA R16, R9, 1.4426950216293334961, -R16 ;  /* 0x3fb8aa3b09107823 */ /* 0x000fe20000000810 */
[----:B-1----:R-:W-:Y:S01]  /*1980*/  FMUL R17, R17, R10 ;  /* 0x0000000a11117220 */ /* 0x002fe20000400000 */
[----:B------:R-:W-:Y:S02]  /*1990*/  FADD R10, R36, -12583039 ;  /* 0xcb40007f240a7421 */ /* 0x000fe40000000000 */
[----:B------:R-:W-:Y:S01]  /*19a0*/  FFMA R37, R9, 1.925963033500011079e-08, R16 ;  /* 0x32a5706009257823 */ /* 0x000fe20000000010 */
[----:B------:R-:W-:Y:S01]  /*19b0*/  SHF.L.U32 R16, R34, 0x17, RZ ;  /* 0x0000001722107819 */ /* 0x000fe200000006ff */
[----:B------:R-:W1:Y:S01]  /*19c0*/  MUFU.EX2 R9, R42 ;  /* 0x0000002a00097308 */ /* 0x000e620000000800 */
[----:B------:R-:W-:Y:S01]  /*19d0*/  FFMA R10, R5, 1.4426950216293334961, -R10 ;  /* 0x3fb8aa3b050a7823 */ /* 0x000fe2000000080a */
[----:B------:R-:W-:-:S03]  /*19e0*/  SHF.L.U32 R36, R36, 0x17, RZ ;  /* 0x0000001724247819 */ /* 0x000fc600000006ff */
[----:B------:R-:W-:Y:S01]  /*19f0*/  FFMA R43, R5, 1.925963033500011079e-08, R10 ;  /* 0x32a57060052b7823 */ /* 0x000fe2000000000a */
[----:B------:R-:W-:Y:S02]  /*1a00*/  FFMA.SAT R5, R11, R0, 0.5 ;  /* 0x3f0000000b057423 */ /* 0x000fe40000002000 */
[----:B------:R-:W2:Y:S02]  /*1a10*/  MUFU.EX2 R44, R37 ;  /* 0x00000025002c7308 */ /* 0x000ea40000000800 */
[----:B------:R-:W-:-:S04]  /*1a20*/  FFMA.RM R5, R5, R2, 12582913 ;  /* 0x4b40000105057423 */ /* 0x000fc80000004002 */
[----:B------:R-:W-:Y:S02]  /*1a30*/  FADD R10, R5, -12583039 ;  /* 0xcb40007f050a7421 */ /* 0x000fe40000000000 */
[----:B------:R-:W-:Y:S01]  /*1a40*/  MUFU.EX2 R43, R43 ;  /* 0x0000002b002b7308 */ /* 0x000fe20000000800 */
[----:B-1----:R-:W-:Y:S01]  /*1a50*/  FMUL R16, R16, R9 ;  /* 0x0000000910107220 */ /* 0x002fe20000400000 */
[----:B------:R-:W-:Y:S01]  /*1a60*/  FFMA R10, R11, 1.4426950216293334961, -R10 ;  /* 0x3fb8aa3b0b0a7823 */ /* 0x000fe2000000080a */
[----:B------:R-:W-:-:S03]  /*1a70*/  FFMA.SAT R9, R47, R0, 0.5 ;  /* 0x3f0000002f097423 */ /* 0x000fc60000002000 */
[----:B------:R-:W-:Y:S01]  /*1a80*/  FFMA R34, R11, 1.925963033500011079e-08, R10 ;  /* 0x32a570600b227823 */ /* 0x000fe2000000000a */
[----:B------:R-:W-:Y:S01]  /*1a90*/  FFMA.SAT R11, R7, R0, 0.5 ;  /* 0x3f000000070b7423 */ /* 0x000fe20000002000 */
[----:B------:R-:W-:-:S03]  /*1aa0*/  SHF.L.U32 R10, R14, 0x17, RZ ;  /* 0x000000170e0a7819 */ /* 0x000fc600000006ff */
[----:B------:R-:W-:Y:S02]  /*1ab0*/  FFMA.RM R11, R11, R2, 12582913 ;  /* 0x4b4000010b0b7423 */ /* 0x000fe40000004002 */
[----:B------:R-:W-:Y:S02]  /*1ac0*/  FMUL R10, R10, R45 ;  /* 0x0000002d0a0a7220 */ /* 0x000fe40000400000 */
[----:B------:R-:W-:Y:S01]  /*1ad0*/  FADD R14, R11, -12583039 ;  /* 0xcb40007f0b0e7421 */ /* 0x000fe20000000000 */
[----:B------:R1:W3:Y:S03]  /*1ae0*/  MUFU.EX2 R45, R8 ;  /* 0x00000008002d7308 */ /* 0x0002e60000000800 */
[----:B------:R-:W-:-:S04]  /*1af0*/  FFMA R14, R7, 1.4426950216293334961, -R14 ;  /* 0x3fb8aa3b070e7823 */ /* 0x000fc8000000080e */
[----:B------:R-:W-:Y:S01]  /*1b00*/  FFMA R14, R7, 1.925963033500011079e-08, R14 ;  /* 0x32a57060070e7823 */ /* 0x000fe2000000000e */
[----:B------:R-:W-:Y:S01]  /*1b10*/  FFMA.SAT R7, R35, R0, 0.5 ;  /* 0x3f00000023077423 */ /* 0x000fe20000002000 */
[----:B-1----:R-:W-:Y:S01]  /*1b20*/  FMUL R8, R6, R13 ;  /* 0x0000000d06087220 */ /* 0x002fe20000400000 */
[----:B--2---:R-:W-:Y:S02]  /*1b30*/  FMUL R6, R3, R44 ;  /* 0x0000002c03067220 */ /* 0x004fe40000400000 */
[-C--:B------:R-:W-:Y:S01]  /*1b40*/  FFMA.RM R0, R7, R2.reuse, 12582913 ;  /* 0x4b40000107007423 */ /* 0x080fe20000004002 */
[----:B------:R-:W-:Y:S01]  /*1b50*/  FFMA.RM R2, R9, R2, 12582913 ;  /* 0x4b40000109027423 */ /* 0x000fe20000004002 */
[----:B------:R-:W-:Y:S01]  /*1b60*/  FADD R7, RZ, R31 ;  /* 0x0000001fff077221 */ /* 0x000fe20000000000 */
[----:B------:R-:W-:Y:S01]  /*1b70*/  FMUL R9, R4, R15 ;  /* 0x0000000f04097220 */ /* 0x000fe20000400000 */
[----:B------:R-:W-:Y:S01]  /*1b80*/  FADD R42, R0, -12583039 ;  /* 0xcb40007f002a7421 */ /* 0x000fe20000000000 */
[----:B------:R-:W1:Y:S03]  /*1b90*/  MUFU.EX2 R15, R34 ;  /* 0x00000022000f7308 */ /* 0x000e660000000800 */
[----:B------:R-:W-:-:S04]  /*1ba0*/  FFMA R42, R35, 1.4426950216293334961, -R42 ;  /* 0x3fb8aa3b232a7823 */ /* 0x000fc8000000082a */
[----:B------:R-:W-:Y:S01]  /*1bb0*/  FFMA R35, R35, 1.925963033500011079e-08, R42 ;  /* 0x32a5706023237823 */ /* 0x000fe2000000002a */
[----:B------:R-:W-:Y:S01]  /*1bc0*/  FADD R42, R2, -12583039 ;  /* 0xcb40007f022a7421 */ /* 0x000fe20000000000 */
[----:B------:R-:W2:Y:S03]  /*1bd0*/  MUFU.EX2 R14, R14 ;  /* 0x0000000e000e7308 */ /* 0x000ea60000000800 */
[----:B------:R-:W-:-:S04]  /*1be0*/  FFMA R42, R47, 1.4426950216293334961, -R42 ;  /* 0x3fb8aa3b2f2a7823 */ /* 0x000fc8000000082a */
[----:B------:R-:W-:Y:S01]  /*1bf0*/  FFMA R47, R47, 1.925963033500011079e-08, R42 ;  /* 0x32a570602f2f7823 */ /* 0x000fe2000000002a */
[----:B------:R-:W-:Y:S01]  /*1c00*/  FADD R42, R7, R30 ;  /* 0x0000001e072a7221 */ /* 0x000fe20000000000 */
[----:B------:R-:W4:Y:S03]  /*1c10*/  MUFU.EX2 R35, R35 ;  /* 0x0000002300237308 */ /* 0x000f260000000800 */
[----:B------:R-:W-:-:S04]  /*1c20*/  FADD R7, R42, R29 ;  /* 0x0000001d2a077221 */ /* 0x000fc80000000000 */
[----:B------:R-:W-:Y:S01]  /*1c30*/  FADD R42, R7, R28 ;  /* 0x0000001c072a7221 */ /* 0x000fe20000000000 */
[----:B------:R-:W5:Y:S03]  /*1c40*/  MUFU.EX2 R34, R47 ;  /* 0x0000002f00227308 */ /* 0x000f660000000800 */
        /* <DEDUP_REMOVED lines=13> */
[----:B---3--:R-:W-:-:S03]  /*1d20*/  FMUL R7, R12, R45 ;  /* 0x0000002d0c077220 */ /* 0x008fc60000400000 */
[----:B------:R-:W-:-:S04]  /*1d30*/  FADD R13, R4, R9 ;  /* 0x00000009040d7221 */ /* 0x000fc80000000000 */
[----:B------:R-:W-:Y:S01]  /*1d40*/  FADD R4, R13, R8 ;  /* 0x000000080d047221 */ /* 0x000fe20000000000 */
[----:B------:R-:W-:-:S03]  /*1d50*/  SHF.L.U32 R13, R2, 0x17, RZ ;  /* 0x00000017020d7819 */ /* 0x000fc600000006ff */
[----:B------:R-:W-:Y:S01]  /*1d60*/  FADD R3, R4, R7 ;  /* 0x0000000704037221 */ /* 0x000fe20000000000 */
[----:B------:R-:W-:Y:S01]  /*1d70*/  SHF.L.U32 R4, R5, 0x17, RZ ;  /* 0x0000001705047819 */ /* 0x000fe200000006ff */
[----:B------:R-:W-:Y:S02]  /*1d80*/  FMUL R5, R36, R43 ;  /* 0x0000002b24057220 */ /* 0x000fe40000400000 */
[----:B------:R-:W-:Y:S01]  /*1d90*/  FADD R12, R3, R6 ;  /* 0x00000006030c7221 */ /* 0x000fe20000000000 */
[----:B------:R-:W-:Y:S01]  /*1da0*/  SHF.L.U32 R3, R11, 0x17, RZ ;  /* 0x000000170b037819 */ /* 0x000fe200000006ff */
[----:B-1----:R-:W-:Y:S02]  /*1db0*/  FMUL R4, R4, R15 ;  /* 0x0000000f04047220 */ /* 0x002fe40000400000 */
[----:B------:R-:W-:Y:S01]  /*1dc0*/  FADD R11, R12, R5 ;  /* 0x000000050c0b7221 */ /* 0x000fe20000000000 */
[----:B------:R-:W-:Y:S01]  /*1dd0*/  SHF.L.U32 R12, R0, 0x17, RZ ;  /* 0x00000017000c7819 */ /* 0x000fe200000006ff */
[----:B--2---:R-:W-:-:S02]  /*1de0*/  FMUL R3, R3, R14 ;  /* 0x0000000e03037220 */ /* 0x004fc40000400000 */
[----:B------:R-:W-:Y:S02]  /*1df0*/  FADD R0, R11, R4 ;  /* 0x000000040b007221 */ /* 0x000fe40000000000 */
[----:B----4-:R-:W-:Y:S02]  /*1e00*/  FMUL R2, R12, R35 ;  /* 0x000000230c027220 */ /* 0x010fe40000400000 */
        /* <DEDUP_REMOVED lines=13> */
.L_x_6195:
        /* <DEDUP_REMOVED lines=12> */
[----:B01----:R-:W-:Y:S05]  /*1fa0*/  CALL.REL.NOINC `($__internal_116_$__cuda_sm3x_div_rn_noftz_f32_slowpath) ;  /* 0x0000003400587944 */ /* 0x003fea0003c00000 */
[----:B------:R-:W-:-:S07]  /*1fb0*/  MOV R14, R11 ;  /* 0x0000000b000e7202 */ /* 0x000fce0000000f00 */
.L_x_6132:
[----:B------:R-:W-:Y:S05]  /*1fc0*/  BSYNC.RECONVERGENT B2 ;  /* 0x0000000000027941 */ /* 0x000fea0003800200 */
.L_x_6131:
        /* <DEDUP_REMOVED lines=12> */
[----:B01----:R-:W-:Y:S05]  /*2090*/  CALL.REL.NOINC `($__internal_116_$__cuda_sm3x_div_rn_noftz_f32_slowpath) ;  /* 0x00000034001c7944 */ /* 0x003fea0003c00000 */
[----:B------:R-:W-:-:S07]  /*20a0*/  MOV R15, R11 ;  /* 0x0000000b000f7202 */ /* 0x000fce0000000f00 */
.L_x_6134:
[----:B------:R-:W-:Y:S05]  /*20b0*/  BSYNC.RECONVERGENT B2 ;  /* 0x0000000000027941 */ /* 0x000fea0003800200 */
.L_x_6133:
        /* <DEDUP_REMOVED lines=14> */
.L_x_6136:
[----:B------:R-:W-:Y:S05]  /*21a0*/  BSYNC.RECONVERGENT B2 ;  /* 0x0000000000027941 */ /* 0x000fea0003800200 */
.L_x_6135:
        /* <DEDUP_REMOVED lines=14> */
.L_x_6138:
[----:B------:R-:W-:Y:S05]  /*2290*/  BSYNC.RECONVERGENT B2 ;  /* 0x0000000000027941 */ /* 0x000fea0003800200 */
.L_x_6137:
        /* <DEDUP_REMOVED lines=14> */
.L_x_6140:
[----:B------:R-:W-:Y:S05]  /*2380*/  BSYNC.RECONVERGENT B2 ;  /* 0x0000000000027941 */ /* 0x000fea0003800200 */
.L_x_6139:
        /* <DEDUP_REMOVED lines=14> */
.L_x_6142:
[----:B------:R-:W-:Y:S05]  /*2470*/  BSYNC.RECONVERGENT B2 ;  /* 0x0000000000027941 */ /* 0x000fea0003800200 */
.L_x_6141:
        /* <DEDUP_REMOVED lines=14> */
.L_x_6144:
[----:B------:R-:W-:Y:S05]  /*2560*/  BSYNC.RECONVERGENT B2 ;  /* 0x0000000000027941 */ /* 0x000fea0003800200 */
.L_x_6143:
        /* <DEDUP_REMOVED lines=14> */
.L_x_6146:
[----:B------:R-:W-:Y:S05]  /*2650*/  BSYNC.RECONVERGENT B2 ;  /* 0x0000000000027941 */ /* 0x000fea0003800200 */
.L_x_6145:
        /* <DEDUP_REMOVED lines=14> */
.L_x_6148:
[----:B------:R-:W-:Y:S05]  /*2740*/  BSYNC.RECONVERGENT B2 ;  /* 0x0000000000027941 */ /* 0x000fea0003800200 */
.L_x_6147:
        /* <DEDUP_REMOVED lines=14> */
.L_x_6150:
[----:B------:R-:W-:Y:S05]  /*2830*/  BSYNC.RECONVERGENT B2 ;  /* 0x0000000000027941 */ /* 0x000fea0003800200 */
.L_x_6149:
        /* <DEDUP_REMOVED lines=14> */
.L_x_6152:
[----:B------:R-:W-:Y:S05]  /*2920*/  BSYNC.RECONVERGENT B2 ;  /* 0x0000000000027941 */ /* 0x000fea0003800200 */
.L_x_6151:
        /* <DEDUP_REMOVED lines=14> */
.L_x_6154:
[----:B------:R-:W-:Y:S05]  /*2a10*/  BSYNC.RECONVERGENT B2 ;  /* 0x0000000000027941 */ /* 0x000fea0003800200 */
.L_x_6153:
        /* <DEDUP_REMOVED lines=14> */
.L_x_6156:
[----:B------:R-:W-:Y:S05]  /*2b00*/  BSYNC.RECONVERGENT B2 ;  /* 0x0000000000027941 */ /* 0x000fea0003800200 */
.L_x_6155:
        /* <DEDUP_REMOVED lines=14> */
.L_x_6158:
[----:B------:R-:W-:Y:S05]  /*2bf0*/  BSYNC.RECONVERGENT B2 ;  /* 0x0000000000027941 */ /* 0x000fea0003800200 */
.L_x_6157:
        /* <DEDUP_REMOVED lines=14> */
.L_x_6160:
[----:B------:R-:W-:Y:S05]  /*2ce0*/  BSYNC.RECONVERGENT B2 ;  /* 0x0000000000027941 */ /* 0x000fea0003800200 */
.L_x_6159:
        /* <DEDUP_REMOVED lines=14> */
.L_x_6162:
[----:B------:R-:W-:Y:S05]  /*2dd0*/  BSYNC.RECONVERGENT B2 ;  /* 0x0000000000027941 */ /* 0x000fea0003800200 */
.L_x_6161:
        /* <DEDUP_REMOVED lines=14> */
.L_x_6164:
[----:B------:R-:W-:Y:S05]  /*2ec0*/  BSYNC.RECONVERGENT B2 ;  /* 0x0000000000027941 */ /* 0x000fea0003800200 */
.L_x_6163:
        /* <DEDUP_REMOVED lines=14> */
.L_x_6166:
[----:B------:R-:W-:Y:S05]  /*2fb0*/  BSYNC.RECONVERGENT B2 ;  /* 0x0000000000027941 */ /* 0x000fea0003800200 */
.L_x_6165:
        /* <DEDUP_REMOVED lines=14> */
.L_x_6168:
[----:B------:R-:W-:Y:S05]  /*30a0*/  BSYNC.RECONVERGENT B2 ;  /* 0x0000000000027941 */ /* 0x000fea0003800200 */
.L_x_6167:
        /* <DEDUP_REMOVED lines=12> */
[----:B0-----:R-:W-:Y:S05]  /*3170*/  CALL.REL.NOINC `($__internal_116_$__cuda_sm3x_div_rn_noftz_f32_slowpath) ;  /* 0x0000002000e47944 */ /* 0x001fea0003c00000 */
[----:B------:R-:W-:-:S07]  /*3180*/  MOV R37, R11 ;  /* 0x0000000b00257202 */ /* 0x000fce0000000f00 */
.L_x_6170:
[----:B------:R-:W-:Y:S05]  /*3190*/  BSYNC.RECONVERGENT B2 ;  /* 0x0000000000027941 */ /* 0x000fea0003800200 */
.L_x_6169:
        /* <DEDUP_REMOVED lines=12> */
[----:B0-----:R-:W-:Y:S05]  /*3260*/  CALL.REL.NOINC `($__internal_116_$__cuda_sm3x_div_rn_noftz_f32_slowpath) ;  /* 0x0000002000a87944 */ /* 0x001fea0003c00000 */
[----:B------:R-:W-:-:S07]  /*3270*/  MOV R8, R11 ;  /* 0x0000000b00087202 */ /* 0x000fce0000000f00 */
.L_x_6172:
[----:B------:R-:W-:Y:S05]  /*3280*/  BSYNC.RECONVERGENT B2 ;  /* 0x0000000000027941 */ /* 0x000fea0003800200 */
.L_x_6171:
        /* <DEDUP_REMOVED lines=14> */
.L_x_6174:
[----:B------:R-:W-:Y:S05]  /*3370*/  BSYNC.RECONVERGENT B2 ;  /* 0x0000000000027941 */ /* 0x000fea0003800200 */
.L_x_6173:
        /* <DEDUP_REMOVED lines=14> */
.L_x_6176:
[----:B------:R-:W-:Y:S05]  /*3460*/  BSYNC.RECONVERGENT B2 ;  /* 0x0000000000027941 */ /* 0x000fea0003800200 */
.L_x_6175:
        /* <DEDUP_REMOVED lines=14> */
.L_x_6178:
[----:B------:R-:W-:Y:S05]  /*3550*/  BSYNC.RECONVERGENT B2 ;  /* 0x0000000000027941 */ /* 0x000fea0003800200 */
.L_x_6177:
        /* <DEDUP_REMOVED lines=14> */
.L_x_6180:
[----:B------:R-:W-:Y:S05]  /*3640*/  BSYNC.RECONVERGENT B2 ;  /* 0x0000000000027941 */ /* 0x000fea0003800200 */
.L_x_6179:
        /* <DEDUP_REMOVED lines=14> */
.L_x_6182:
[----:B------:R-:W-:Y:S05]  /*3730*/  BSYNC.RECONVERGENT B2 ;  /* 0x0000000000027941 */ /* 0x000fea0003800200 */
.L_x_6181:
        /* <DEDUP_REMOVED lines=14> */
[----:B------:R-:W-:Y:S02]  /*3820*/  IADD3.X R13, PT, PT, RZ, R0, RZ, P1, !PT ;  /* 0x00000000ff0d7210 */ /* 0x000fe40000ffe4ff */
[----:B------:R-:W-:-:S02]  /*3830*/  SHF.L.U32 R10, R3, 0x2, RZ ;  /* 0x00000002030a7819 */ /* 0x000fc400000006ff */
[----:B------:R-:W-:Y:S02]  /*3840*/  IADD3.X R12, PT, PT, RZ, R0, RZ, P0, !PT ;  /* 0x00000000ff0c7210 */ /* 0x000fe400007fe4ff */
[----:B------:R-:W-:Y:S02]  /*3850*/  LOP3.LUT R10, R10, 0xfffffff8, RZ, 0xc0, !PT ;  /* 0xfffffff80a0a7812 */ /* 0x000fe400078ec0ff */
[----:B------:R-:W-:Y:S02]  /*3860*/  SHF.L.U64.HI R3, R3, 0x2, R12 ;  /* 0x0000000203037819 */ /* 0x000fe4000001020c */
[----:B------:R-:W-:Y:S02]  /*3870*/  IADD3 R10, P0, PT, R10, UR40, RZ ;  /* 0x000000280a0a7c10 */ /* 0x000fe4000ff1e0ff */
[----:B------:R-:W-:Y:S02]  /*3880*/  LEA.HI R30, P1, R13, R30, RZ, 0x1 ;  /* 0x0000001e0d1e7211 */ /* 0x000fe400078308ff */
[----:B------:R-:W-:-:S02]  /*3890*/  IADD3.X R11, PT, PT, R3, UR41, RZ, P0, !PT ;  /* 0x00000029030b7c10 */ /* 0x000fc400087fe4ff */
[C---:B------:R-:W-:Y:S02]  /*38a0*/  IADD3 R12, P0, PT, R2.reuse, 0x40, RZ ;  /* 0x00000040020c7810 */ /* 0x040fe40007f1e0ff */
[----:B------:R-:W-:Y:S01]  /*38b0*/  IADD3 R42, P2, PT, R2, 0xc0, RZ ;  /* 0x000000c0022a7810 */ /* 0x000fe20007f5e0ff */
[----:B------:R1:W-:Y:S01]  /*38c0*/  STG.E.64 desc[UR4][R10.64], R14 ;  /* 0x0000000e0a007986 */ /* 0x0003e2000c101b04 */
[----:B------:R-:W-:Y:S02]  /*38d0*/  IADD3.X R31, PT, PT, RZ, R0, RZ, P0, !PT ;  /* 0x00000000ff1f7210 */ /* 0x000fe400007fe4ff */
[----:B------:R-:W-:Y:S02]  /*38e0*/  IADD3.X R13, PT, PT, RZ, R13, RZ, P1, !PT ;  /* 0x0000000dff0d7210 */ /* 0x000fe40000ffe4ff */
[----:B------:R-:W-:Y:S02]  /*38f0*/  LEA.HI R12, P0, R31, R12, RZ, 0x1 ;  /* 0x0000000c1f0c7211 */ /* 0x000fe400078108ff */
[----:B------:R-:W-:-:S02]  /*3900*/  IADD3.X R3, PT, PT, RZ, R0, RZ, P2, !PT ;  /* 0x00000000ff037210 */ /* 0x000fc400017fe4ff */
[----:B------:R-:W-:Y:S02]  /*3910*/  IADD3.X R31, PT, PT, RZ, R31, RZ, P0, !PT ;  /* 0x0000001fff1f7210 */ /* 0x000fe400007fe4ff */
[----:B------:R-:W-:Y:S02]  /*3920*/  LEA.HI R42, P0, R3, R42, RZ, 0x1 ;  /* 0x0000002a032a7211 */ /* 0x000fe400078108ff */
[----:B------:R-:W-:Y:S02]  /*3930*/  IADD3 R44, P6, PT, R2, 0x140, RZ ;  /* 0x00000140022c7810 */ /* 0x000fe40007fde0ff */
[C---:B-1----:R-:W-:Y:S02]  /*3940*/  SHF.L.U64.HI R11, R12.reuse, 0x2, R31 ;  /* 0x000000020c0b7819 */ /* 0x042fe4000001021f */
[----:B------:R-:W-:Y:S02]  /*3950*/  SHF.L.U32 R10, R12, 0x2, RZ ;  /* 0x000000020c0a7819 */ /* 0x000fe400000006ff */
[----:B------:R-:W-:-:S02]  /*3960*/  SHF.L.U64.HI R12, R30, 0x2, R13 ;  /* 0x000000021e0c7819 */ /* 0x000fc4000001020d */
[----:B------:R-:W-:Y:S02]  /*3970*/  SHF.L.U32 R30, R30, 0x2, RZ ;  /* 0x000000021e1e7819 */ /* 0x000fe400000006ff */
[----:B------:R-:W-:Y:S02]  /*3980*/  IADD3.X R3, PT, PT, RZ, R3, RZ, P0, !PT ;  /* 0x00000003ff037210 */ /* 0x000fe400007fe4ff */
[----:B------:R-:W-:Y:S02]  /*3990*/  LOP3.LUT R30, R30, 0xfffffff8, RZ, 0xc0, !PT ;  /* 0xfffffff81e1e7812 */ /* 0x000fe400078ec0ff */
[----:B------:R-:W-:Y:S02]  /*39a0*/  LOP3.LUT R10, R10, 0xfffffff8, RZ, 0xc0, !PT ;  /* 0xfffffff80a0a7812 */ /* 0x000fe400078ec0ff */
[----:B------:R-:W-:Y:S02]  /*39b0*/  IADD3 R30, P1, PT, R30, UR40, RZ ;  /* 0x000000281e1e7c10 */ /* 0x000fe4000ff3e0ff */
[----:B------:R-:W-:-:S02]  /*39c0*/  SHF.L.U64.HI R3, R42, 0x2, R3 ;  /* 0x000000022a037819 */ /* 0x000fc40000010203 */
[----:B------:R-:W-:Y:S02]  /*39d0*/  SHF.L.U32 R42, R42, 0x2, RZ ;  /* 0x000000022a2a7819 */ /* 0x000fe400000006ff */
[----:B------:R-:W-:Y:S02]  /*39e0*/  IADD3.X R31, PT, PT, R12, UR41, RZ, P1, !PT ;  /* 0x000000290c1f7c10 */ /* 0x000fe40008ffe4ff */
[----:B------:R-:W-:Y:S02]  /*39f0*/  IADD3 R10, P0, PT, R10, UR40, RZ ;  /* 0x000000280a0a7c10 */ /* 0x000fe4000ff1e0ff */
[----:B------:R-:W-:Y:S02]  /*3a00*/  IADD3 R45, P1, PT, R2, 0x100, RZ ;  /* 0x00000100022d7810 */ /* 0x000fe40007f3e0ff */
[----:B------:R-:W-:Y:S02]  /*3a10*/  LOP3.LUT R42, R42, 0xfffffff8, RZ, 0xc0, !PT ;  /* 0xfffffff82a2a7812 */ /* 0x000fe400078ec0ff */
[----:B------:R-:W-:-:S02]  /*3a20*/  IADD3.X R11, PT, PT, R11, UR41, RZ, P0, !PT ;  /* 0x000000290b0b7c10 */ /* 0x000fc400087fe4ff */
[----:B------:R-:W-:Y:S02]  /*3a30*/  IADD3.X R46, PT, PT, RZ, R0, RZ, P1, !PT ;  /* 0x00000000ff2e7210 */ /* 0x000fe40000ffe4ff */
[----:B------:R-:W-:Y:S01]  /*3a40*/  IADD3 R42, P0, PT, R42, UR40, RZ ;  /* 0x000000282a2a7c10 */ /* 0x000fe2000ff1e0ff */
[----:B------:R1:W-:Y:S01]  /*3a50*/  STG.E.64 desc[UR4][R10.64], R34 ;  /* 0x000000220a007986 */ /* 0x0003e2000c101b04 */
[----:B------:R-:W-:Y:S02]  /*3a60*/  LEA.HI R45, P5, R46, R45, RZ, 0x1 ;  /* 0x0000002d2e2d7211 */ /* 0x000fe400078b08ff */
[----:B------:R-:W-:Y:S01]  /*3a70*/  IADD3.X R43, PT, PT, R3, UR41, RZ, P0, !PT ;  /* 0x00000029032b7c10 */ /* 0x000fe200087fe4ff */
[----:B------:R2:W-:Y:S01]  /*3a80*/  STG.E.64 desc[UR6][R30.64], R28 ;  /* 0x0000001c1e007986 */ /* 0x0005e2000c101b06 */
[C---:B------:R-:W-:Y:S02]  /*3a90*/  IADD3 R3, P0, PT, R2.reuse, 0x180, RZ ;  /* 0x0000018002037810 */ /* 0x040fe40007f1e0ff */
[----:B------:R-:W-:Y:S01]  /*3aa0*/  IADD3.X R46, PT, PT, RZ, R46, RZ, P5, !PT ;  /* 0x0000002eff2e7210 */ /* 0x000fe20002ffe4ff */
[----:B------:R3:W-:Y:S01]  /*3ab0*/  STG.E.64 desc[UR8][R42.64], R26 ;  /* 0x0000001a2a007986 */ /* 0x0007e2000c101b08 */
[----:B------:R-:W-:-:S02]  /*3ac0*/  IADD3 R15, P1, PT, R2, 0x1c0, RZ ;  /* 0x000001c0020f7810 */ /* 0x000fc40007f3e0ff */
[C---:B------:R-:W-:Y:S02]  /*3ad0*/  IADD3 R14, P2, PT, R2.reuse, 0x200, RZ ;  /* 0x00000200020e7810 */ /* 0x040fe40007f5e0ff */
[C---:B------:R-:W-:Y:S02]  /*3ae0*/  IADD3 R13, P3, PT, R2.reuse, 0x240, RZ ;  /* 0x00000240020d7810 */ /* 0x040fe40007f7e0ff */
[C---:B------:R-:W-:Y:S02]  /*3af0*/  IADD3 R12, P4, PT, R2.reuse, 0x280, RZ ;  /* 0x00000280020c7810 */ /* 0x040fe40007f9e0ff */
[C---:B-1----:R-:W-:Y:S02]  /*3b00*/  IADD3 R10, P5, PT, R2.reuse, 0x2c0, RZ ;  /* 0x000002c0020a7810 */ /* 0x042fe40007fbe0ff */
[----:B--2---:R-:W-:Y:S02]  /*3b10*/  IADD3.X R29, PT, PT, RZ, R0, RZ, P6, !PT ;  /* 0x00000000ff1d7210 */ /* 0x004fe400037fe4ff */
[----:B------:R-:W-:-:S02]  /*3b20*/  IADD3 R11, P6, PT, R2, 0x300, RZ ;  /* 0x00000300020b7810 */ /* 0x000fc40007fde0ff */
[----:B------:R-:W-:Y:S02]  /*3b30*/  IADD3.X R2, PT, PT, RZ, R0, RZ, P0, !PT ;  /* 0x00000000ff027210 */ /* 0x000fe400007fe4ff */
[----:B---3--:R-:W-:Y:S02]  /*3b40*/  LEA.HI R26, P0, R29, R44, RZ, 0x1 ;  /* 0x0000002c1d1a7211 */ /* 0x008fe400078108ff */
[----:B------:R-:W-:Y:S02]  /*3b50*/  IADD3.X R34, PT, PT, RZ, R0, RZ, P1, !PT ;  /* 0x00000000ff227210 */ /* 0x000fe40000ffe4ff */
[----:B------:R-:W-:Y:S02]  /*3b60*/  IADD3.X R27, PT, PT, RZ, R29, RZ, P0, !PT ;  /* 0x0000001dff1b7210 */ /* 0x000fe400007fe4ff */
[----:B------:R-:W-:Y:S02]  /*3b70*/  LEA.HI R28, P0, R2, R3, RZ, 0x1 ;  /* 0x00000003021c7211 */ /* 0x000fe400078108ff */
[----:B------:R-:W-:-:S02]  /*3b80*/  SHF.L.U32 R3, R45, 0x2, RZ ;  /* 0x000000022d037819 */ /* 0x000fc400000006ff */
[----:B------:R-:W-:Y:S02]  /*3b90*/  IADD3.X R29, PT, PT, RZ, R2, RZ, P0, !PT ;  /* 0x00000002ff1d7210 */ /* 0x000fe400007fe4ff */
[C---:B------:R-:W-:Y:S02]  /*3ba0*/  SHF.L.U64.HI R27, R26.reuse, 0x2, R27 ;  /* 0x000000021a1b7819 */ /* 0x040fe4000001021b */
[----:B------:R-:W-:Y:S02]  /*3bb0*/  SHF.L.U32 R26, R26, 0x2, RZ ;  /* 0x000000021a1a7819 */ /* 0x000fe400000006ff */
[----:B------:R-:W-:Y:S02]  /*3bc0*/  LEA.HI R15, P1, R34, R15, RZ, 0x1 ;  /* 0x0000000f220f7211 */ /* 0x000fe400078308ff */
[----:B------:R-:W-:Y:S02]  /*3bd0*/  LOP3.LUT R2, R3, 0xfffffff8, RZ, 0xc0, !PT ;  /* 0xfffffff803027812 */ /* 0x000fe400078ec0ff */
[----:B------:R-:W-:-:S02]  /*3be0*/  SHF.L.U64.HI R29, R28, 0x2, R29 ;  /* 0x000000021c1d7819 */ /* 0x000fc4000001021d */
[----:B------:R-:W-:Y:S02]  /*3bf0*/  SHF.L.U32 R28, R28, 0x2, RZ ;  /* 0x000000021c1c7819 */ /* 0x000fe400000006ff */
[----:B------:R-:W-:Y:S02]  /*3c00*/  LOP3.LUT R26, R26, 0xfffffff8, RZ, 0xc0, !PT ;  /* 0xfffffff81a1a7812 */ /* 0x000fe400078ec0ff */
[----:B------:R-:W-:Y:S02]  /*3c10*/  SHF.L.U64.HI R31, R45, 0x2, R46 ;  /* 0x000000022d1f7819 */ /* 0x000fe4000001022e */
[----:B------:R-:W-:Y:S02]  /*3c20*/  IADD3 R2, P0, PT, R2, UR40, RZ ;  /* 0x0000002802027c10 */ /* 0x000fe4000ff1e0ff */
[----:B------:R-:W-:Y:S02]  /*3c30*/  SHF.L.U32 R30, R15, 0x2, RZ ;  /* 0x000000020f1e7819 */ /* 0x000fe400000006ff */
[----:B------:R-:W-:-:S02]  /*3c40*/  IADD3.X R34, PT, PT, RZ, R34, RZ, P1, !PT ;  /* 0x00000022ff227210 */ /* 0x000fc40000ffe4ff */
[----:B------:R-:W-:Y:S02]  /*3c50*/  LOP3.LUT R28, R28, 0xfffffff8, RZ, 0xc0, !PT ;  /* 0xfffffff81c1c7812 */ /* 0x000fe400078ec0ff */
[----:B------:R-:W-:Y:S02]  /*3c60*/  IADD3 R26, P1, PT, R26, UR40, RZ ;  /* 0x000000281a1a7c10 */ /* 0x000fe4000ff3e0ff */
[----:B------:R-:W-:Y:S02]  /*3c70*/  R2UR UR10, R32 ;  /* 0x00000000200a72ca */ /* 0x000fe400000e0000 */
[----:B------:R-:W-:Y:S02]  /*3c80*/  R2UR UR11, R33 ;  /* 0x00000000210b72ca */ /* 0x000fe400000e0000 */
[----:B------:R-:W-:Y:S02]  /*3c90*/  IADD3.X R3, PT, PT, R31, UR41, RZ, P0, !PT ;  /* 0x000000291f037c10 */ /* 0x000fe400087fe4ff */
[----:B------:R-:W-:-:S02]  /*3ca0*/  LOP3.LUT R30, R30, 0xfffffff8, RZ, 0xc0, !PT ;  /* 0xfffffff81e1e7812 */ /* 0x000fc400078ec0ff */
[----:B------:R-:W-:Y:S01]  /*3cb0*/  IADD3 R28, P0, PT, R28, UR40, RZ ;  /* 0x000000281c1c7c10 */ /* 0x000fe2000ff1e0ff */
[----:B------:R1:W-:Y:S01]  /*3cc0*/  STG.E.64 desc[UR4][R2.64], R24 ;  /* 0x0000001802007986 */ /* 0x0003e2000c101b04 */
[----:B------:R-:W-:Y:S02]  /*3cd0*/  IADD3.X R27, PT, PT, R27, UR41, RZ, P1, !PT ;  /* 0x000000291b1b7c10 */ /* 0x000fe40008ffe4ff */
[----:B------:R-:W-:Y:S02]  /*3ce0*/  IADD3.X R35, PT, PT, RZ, R0, RZ, P2, !PT ;  /* 0x00000000ff237210 */ /* 0x000fe400017fe4ff */
[----:B------:R-:W-:Y:S01]  /*3cf0*/  SHF.L.U64.HI R15, R15, 0x2, R34 ;  /* 0x000000020f0f7819 */ /* 0x000fe20000010222 */
[----:B------:R-:W-:Y:S01]  /*3d00*/  STG.E.64 desc[UR6][R26.64], R22 ;  /* 0x000000161a007986 */ /* 0x000fe2000c101b06 */
[----:B------:R-:W-:Y:S02]  /*3d10*/  IADD3 R30, P1, PT, R30, UR40, RZ ;  /* 0x000000281e1e7c10 */ /* 0x000fe4000ff3e0ff */
[----:B------:R-:W-:-:S02]  /*3d20*/  IADD3.X R29, PT, PT, R29, UR41, RZ, P0, !PT ;  /* 0x000000291d1d7c10 */ /* 0x000fc400087fe4ff */
[----:B------:R-:W-:Y:S02]  /*3d30*/  LEA.HI R14, P0, R35, R14, RZ, 0x1 ;  /* 0x0000000e230e7211 */ /* 0x000fe400078108ff */
[----:B------:R-:W-:Y:S01]  /*3d40*/  IADD3.X R31, PT, PT, R15, UR41, RZ, P1, !PT ;  /* 0x000000290f1f7c10 */ /* 0x000fe20008ffe4ff */
[----:B------:R2:W-:Y:S01]  /*3d50*/  STG.E.64 desc[UR8][R28.64], R20 ;  /* 0x000000141c007986 */ /* 0x0005e2000c101b08 */
[-C--:B-1----:R-:W-:Y:S02]  /*3d60*/  IADD3.X R24, PT, PT, RZ, R0.reuse, RZ, P3, !PT ;  /* 0x00000000ff187210 */ /* 0x082fe40001ffe4ff */
[-C--:B------:R-:W-:Y:S01]  /*3d70*/  IADD3.X R3, PT, PT, RZ, R0.reuse, RZ, P4, !PT ;  /* 0x00000000ff037210 */ /* 0x080fe200027fe4ff */
[----:B------:R1:W-:Y:S01]  /*3d80*/  STG.E.64 desc[UR10][R30.64], R18 ;  /* 0x000000121e007986 */ /* 0x0003e2000c101b0a */
[----:B------:R-:W-:Y:S02]  /*3d90*/  IADD3.X R15, PT, PT, RZ, R0, RZ, P5, !PT ;  /* 0x00000000ff0f7210 */ /* 0x000fe40002ffe4ff */
[----:B------:R-:W-:-:S02]  /*3da0*/  LEA.HI R2, P1, R24, R13, RZ, 0x1 ;  /* 0x0000000d18027211 */ /* 0x000fc400078308ff */
[----:B------:R-:W-:Y:S02]  /*3db0*/  IADD3.X R13, PT, PT, RZ, R35, RZ, P0, !PT ;  /* 0x00000023ff0d7210 */ /* 0x000fe400007fe4ff */
[----:B------:R-:W-:Y:S02]  /*3dc0*/  LEA.HI R12, P2, R3, R12, RZ, 0x1 ;  /* 0x0000000c030c7211 */ /* 0x000fe400078508ff */
[----:B------:R-:W-:Y:S02]  /*3dd0*/  LEA.HI R10, P0, R15, R10, RZ, 0x1 ;  /* 0x0000000a0f0a7211 */ /* 0x000fe400078108ff */
[----:B--2---:R-:W-:Y:S02]  /*3de0*/  SHF.L.U64.HI R20, R14, 0x2, R13 ;  /* 0x000000020e147819 */ /* 0x004fe4000001020d */
[----:B------:R-:W-:Y:S02]  /*3df0*/  IADD3.X R13, PT, PT, RZ, R3, RZ, P2, !PT ;  /* 0x00000003ff0d7210 */ /* 0x000fe400017fe4ff */
[----:B-1----:R-:W-:-:S02]  /*3e00*/  IADD3.X R19, PT, PT, RZ, R24, RZ, P1, !PT ;  /* 0x00000018ff137210 */ /* 0x002fc40000ffe4ff */
[----:B------:R-:W-:Y:S02]  /*3e10*/  SHF.L.U32 R18, R14, 0x2, RZ ;  /* 0x000000020e127819 */ /* 0x000fe400000006ff */
[C---:B------:R-:W-:Y:S02]  /*3e20*/  SHF.L.U64.HI R19, R2.reuse, 0x2, R19 ;  /* 0x0000000202137819 */ /* 0x040fe40000010213 */
[----:B------:R-:W-:Y:S02]  /*3e30*/  IADD3.X R15, PT, PT, RZ, R15, RZ, P0, !PT ;  /* 0x0000000fff0f7210 */ /* 0x000fe400007fe4ff */
[----:B------:R-:W-:Y:S02]  /*3e40*/  SHF.L.U32 R2, R2, 0x2, RZ ;  /* 0x0000000202027819 */ /* 0x000fe400000006ff */
[----:B------:R-:W-:Y:S02]  /*3e50*/  SHF.L.U64.HI R13, R12, 0x2, R13 ;  /* 0x000000020c0d7819 */ /* 0x000fe4000001020d */
[----:B------:R-:W-:-:S02]  /*3e60*/  LOP3.LUT R3, R18, 0xfffffff8, RZ, 0xc0, !PT ;  /* 0xfffffff812037812 */ /* 0x000fc400078ec0ff */
[----:B------:R-:W-:Y:S02]  /*3e70*/  SHF.L.U32 R12, R12, 0x2, RZ ;  /* 0x000000020c0c7819 */ /* 0x000fe400000006ff */
[C---:B------:R-:W-:Y:S02]  /*3e80*/  SHF.L.U64.HI R15, R10.reuse, 0x2, R15 ;  /* 0x000000020a0f7819 */ /* 0x040fe4000001020f */
[----:B------:R-:W-:Y:S02]  /*3e90*/  SHF.L.U32 R14, R10, 0x2, RZ ;  /* 0x000000020a0e7819 */ /* 0x000fe400000006ff */
[----:B------:R-:W-:Y:S02]  /*3ea0*/  LOP3.LUT R10, R2, 0xfffffff8, RZ, 0xc0, !PT ;  /* 0xfffffff8020a7812 */ /* 0x000fe400078ec0ff */
[----:B------:R-:W-:Y:S02]  /*3eb0*/  IADD3 R2, P0, PT, R3, UR40, RZ ;  /* 0x0000002803027c10 */ /* 0x000fe4000ff1e0ff */
[----:B------:R-:W-:-:S02]  /*3ec0*/  LOP3.LUT R12, R12, 0xfffffff8, RZ, 0xc0, !PT ;  /* 0xfffffff80c0c7812 */ /* 0x000fc400078ec0ff */
[----:B------:R-:W-:Y:S02]  /*3ed0*/  IADD3.X R3, PT, PT, R20, UR41, RZ, P0, !PT ;  /* 0x0000002914037c10 */ /* 0x000fe400087fe4ff */
[----:B------:R-:W-:Y:S02]  /*3ee0*/  IADD3 R12, P0, PT, R12, UR40, RZ ;  /* 0x000000280c0c7c10 */ /* 0x000fe4000ff1e0ff */
[----:B------:R-:W-:Y:S01]  /*3ef0*/  IADD3.X R0, PT, PT, RZ, R0, RZ, P6, !PT ;  /* 0x00000000ff007210 */ /* 0x000fe200037fe4ff */
[----:B------:R1:W-:Y:S01]  /*3f00*/  STG.E.64 desc[UR4][R2.64], R16 ;  /* 0x0000001002007986 */ /* 0x0003e2000c101b04 */
[----:B------:R-:W-:Y:S02]  /*3f10*/  IADD3.X R13, PT, PT, R13, UR41, RZ, P0, !PT ;  /* 0x000000290d0d7c10 */ /* 0x000fe400087fe4ff */
[----:B------:R-:W-:Y:S02]  /*3f20*/  LEA.HI R11, P3, R0, R11, RZ, 0x1 ;  /* 0x0000000b000b7211 */ /* 0x000fe400078708ff */
[----:B------:R-:W-:-:S02]  /*3f30*/  IADD3 R40, P0, PT, R41, R40, RZ ;  /* 0x0000002829287210 */ /* 0x000fc40007f1e0ff */
[----:B------:R-:W-:Y:S02]  /*3f40*/  SHF.L.U32 R18, R11, 0x2, RZ ;  /* 0x000000020b127819 */ /* 0x000fe400000006ff */
[----:B------:R-:W-:Y:S02]  /*3f50*/  LEA.HI.X.SX32 R39, R41, R39, 0x1, P0 ;  /* 0x0000002729277211 */ /* 0x000fe400000f0eff */
[----:B------:R-:W-:Y:S02]  /*3f60*/  ISETP.GE.U32.AND P0, PT, R40, UR44, PT ;  /* 0x0000002c28007c0c */ /* 0x000fe4000bf06070 */
[----:B------:R-:W-:Y:S02]  /*3f70*/  LOP3.LUT R14, R14, 0xfffffff8, RZ, 0xc0, !PT ;  /* 0xfffffff80e0e7812 */ /* 0x000fe400078ec0ff */
[----:B------:R-:W-:Y:S02]  /*3f80*/  R2UR UR12, R32 ;  /* 0x00000000200c72ca */ /* 0x000fe400000e0000 */
[----:B------:R-:W-:-:S02]  /*3f90*/  R2UR UR13, R33 ;  /* 0x00000000210d72ca */ /* 0x000fc400000e0000 */
[----:B------:R-:W-:Y:S02]  /*3fa0*/  IADD3.X R0, PT, PT, RZ, R0, RZ, P3, !PT ;  /* 0x00000000ff007210 */ /* 0x000fe40001ffe4ff */
[----:B------:R-:W-:Y:S02]  /*3fb0*/  LOP3.LUT R18, R18, 0xfffffff8, RZ, 0xc0, !PT ;  /* 0xfffffff812127812 */ /* 0x000fe400078ec0ff */
[----:B------:R-:W-:Y:S02]  /*3fc0*/  IADD3 R10, P1, PT, R10, UR40, RZ ;  /* 0x000000280a0a7c10 */ /* 0x000fe4000ff3e0ff */
[----:B------:R-:W-:Y:S02]  /*3fd0*/  ISETP.GE.AND.EX P0, PT, R39, UR45, PT, P0 ;  /* 0x0000002d27007c0c */ /* 0x000fe4000bf06300 */
[----:B------:R-:W-:Y:S02]  /*3fe0*/  IADD3 R14, P2, PT, R14, UR40, RZ ;  /* 0x000000280e0e7c10 */ /* 0x000fe4000ff5e0ff */
[----:B------:R-:W-:-:S02]  /*3ff0*/  SHF.L.U64.HI R0, R11, 0x2, R0 ;  /* 0x000000020b007819 */ /* 0x000fc40000010200 */
[----:B------:R-:W-:Y:S02]  /*4000*/  IADD3 R18, P3, PT, R18, UR40, RZ ;  /* 0x0000002812127c10 */ /* 0x000fe4000ff7e0ff */
[----:B------:R-:W-:Y:S02]  /*4010*/  IADD3.X R11, PT, PT, R19, UR41, RZ, P1, !PT ;  /* 0x00000029130b7c10 */ /* 0x000fe40008ffe4ff */
        /* <DEDUP_REMOVED lines=8> */
.L_x_6130:
[----:B------:R-:W-:Y:S01]  /*40a0*/  BSSY B0, `(.L_x_6184) ;  /* 0x0000007000007945 */ /* 0x000fe20003800000 */
[----:B------:R-:W-:Y:S02]  /*40b0*/  MOV R12, 0x10 ;  /* 0x00000010000c7802 */ /* 0x000fe40000000f00 */
[----:B------:R-:W-:Y:S02]  /*40c0*/  MOV R11, 0x1f ;  /* 0x0000001f000b7802 */ /* 0x000fe40000000f00 */
[----:B------:R-:W-:-:S07]  /*40d0*/  MOV R15, 0xffffffff ;  /* 0xffffffff000f7802 */ /* 0x000fce0000000f00 */
[----:B0-----:R-:W-:Y:S05]  /*40e0*/  WARPSYNC.COLLECTIVE R15, `(.L_x_6185) ;  /* 0x000000000f087348 */ /* 0x001fea0003c00000 */
[----:B------:R1:W2:Y:S02]  /*40f0*/  SHFL.BFLY P6, R14, R13, R12, R11 ;  /* 0x0c00000c0d0e7389 */ /* 0x0002a400000c000b */
[----:B012---:R-:W-:Y:S05]  /*4100*/  ENDCOLLECTIVE ;  /* 0x000000000000791b */ /* 0x007fea0003800000 */
.L_x_6185:
[----:B------:R-:W-:Y:S05]  /*4110*/  BSYNC B0 ;  /* 0x0000000000007941 */ /* 0x000fea0003800000 */
.L_x_6184:
        /* <DEDUP_REMOVED lines=9> */
.L_x_6186:
[----:B------:R-:W-:Y:S01]  /*41b0*/  HFMA2 R12, -RZ, RZ, 0, 2.384185791015625e-07 ;  /* 0x00000004ff0c7431 */ /* 0x000fe200000001ff */
[----:B------:R-:W-:-:S04]  /*41c0*/  FMNMX R0, R13, R14, !PT ;  /* 0x0000000e0d007209 */ /* 0x000fc80007800000 */
[----:B------:R-:W-:-:S07]  /*41d0*/  MOV R13, R0 ;  /* 0x00000000000d7202 */ /* 0x000fce0000000f00 */
[----:B------:R-:W-:Y:S05]  /*41e0*/  WARPSYNC.COLLECTIVE R15, `(.L_x_6187) ;  /* 0x000000000f087348 */ /* 0x000fea0003c00000 */
[----:B------:R0:W1:Y:S02]  /*41f0*/  SHFL.BFLY P6, R14, R13, R12, R11 ;  /* 0x0c00000c0d0e7389 */ /* 0x00006400000c000b */
[----:B01----:R-:W-:Y:S05]  /*4200*/  ENDCOLLECTIVE ;  /* 0x000000000000791b */ /* 0x003fea0003800000 */
.L_x_6187:
[----:B------:R-:W-:Y:S01]  /*4210*/  HFMA2 R12, -RZ, RZ, 0, 1.1920928955078125e-07 ;  /* 0x00000002ff0c7431 */ /* 0x000fe200000001ff */
[----:B------:R-:W-:-:S04]  /*4220*/  FMNMX R2, R0, R14, !PT ;  /* 0x0000000e00027209 */ /* 0x000fc80007800000 */
[----:B------:R-:W-:-:S07]  /*4230*/  MOV R13, R2 ;  /* 0x00000002000d7202 */ /* 0x000fce0000000f00 */
[----:B------:R-:W-:Y:S05]  /*4240*/  WARPSYNC.COLLECTIVE R15, `(.L_x_6188) ;  /* 0x000000000f087348 */ /* 0x000fea0003c00000 */
[----:B------:R0:W1:Y:S02]  /*4250*/  SHFL.BFLY P6, R14, R13, R12, R11 ;  /* 0x0c00000c0d0e7389 */ /* 0x00006400000c000b */
[----:B01----:R-:W-:Y:S05]  /*4260*/  ENDCOLLECTIVE ;  /* 0x000000000000791b */ /* 0x003fea0003800000 */
.L_x_6188:
[----:B------:R-:W-:Y:S01]  /*4270*/  HFMA2 R12, -RZ, RZ, 0, 5.9604644775390625e-08 ;  /* 0x00000001ff0c7431 */ /* 0x000fe200000001ff */
[----:B------:R-:W-:-:S04]  /*4280*/  FMNMX R3, R2, R14, !PT ;  /* 0x0000000e02037209 */ /* 0x000fc80007800000 */
[----:B------:R-:W-:-:S07]  /*4290*/  MOV R13, R3 ;  /* 0x00000003000d7202 */ /* 0x000fce0000000f00 */
[----:B------:R-:W-:Y:S05]  /*42a0*/  WARPSYNC.COLLECTIVE R15, `(.L_x_6189) ;  /* 0x000000000f087348 */ /* 0x000fea0003c00000 */
[----:B------:R0:W1:Y:S02]  /*42b0*/  SHFL.BFLY P6, R14, R13, R12, R11 ;  /* 0x0c00000c0d0e7389 */ /* 0x00006400000c000b */
[----:B01----:R-:W-:Y:S05]  /*42c0*/  ENDCOLLECTIVE ;  /* 0x000000000000791b */ /* 0x003fea0003800000 */
.L_x_6189:
        /* <DEDUP_REMOVED lines=9> */
[----:B------:R-:W-:Y:S01]  /*4360*/  FFMA.RM R19, R19, R46, 12582913 ;  /* 0x4b40000113137423 */ /* 0x000fe2000000402e */
[--C-:B------:R-:W-:Y:S01]  /*4370*/  FADD R2, R37, -R14.reuse ;  /* 0x8000000e25027221 */ /* 0x100fe20000000000 */
[--C-:B------:R-:W-:Y:S01]  /*4380*/  FADD R5, R34, -R14.reuse ;  /* 0x8000000e22057221 */ /* 0x100fe20000000000 */
[--C-:B------:R-:W-:Y:S01]  /*4390*/  FADD R6, R35, -R14.reuse ;  /* 0x8000000e23067221 */ /* 0x100fe20000000000 */
[C---:B------:R-:W-:Y:S01]  /*43a0*/  FADD R21, R19.reuse, -12583039 ;  /* 0xcb40007f13157421 */ /* 0x040fe20000000000 */
[----:B------:R-:W-:Y:S01]  /*43b0*/  SHF.L.U32 R19, R19, 0x17, RZ ;  /* 0x0000001713137819 */ /* 0x000fe200000006ff */
[--C-:B------:R-:W-:Y:S01]  /*43c0*/  FADD R8, R8, -R14.reuse ;  /* 0x8000000e08087221 */ /* 0x100fe20000000000 */
[--C-:B------:R-:W-:Y:S01]  /*43d0*/  FADD R9, R9, -R14.reuse ;  /* 0x8000000e09097221 */ /* 0x100fe20000000000 */
[----:B------:R-:W-:Y:S01]  /*43e0*/  FFMA R21, R10, 1.4426950216293334961, -R21 ;  /* 0x3fb8aa3b0a157823 */ /* 0x000fe20000000815 */
[--C-:B------:R-:W-:Y:S01]  /*43f0*/  FADD R16, R16, -R14.reuse ;  /* 0x8000000e10107221 */ /* 0x100fe20000000000 */
[--C-:B------:R-:W-:Y:S01]  /*4400*/  FADD R17, R17, -R14.reuse ;  /* 0x8000000e11117221 */ /* 0x100fe20000000000 */
[--C-:B------:R-:W-:Y:S01]  /*4410*/  FADD R18, R18, -R14.reuse ;  /* 0x8000000e12127221 */ /* 0x100fe20000000000 */
[----:B------:R-:W-:Y:S01]  /*4420*/  FFMA R21, R10, 1.925963033500011079e-08, R21 ;  /* 0x32a570600a157823 */ /* 0x000fe20000000015 */
[--C-:B------:R-:W-:Y:S01]  /*4430*/  FADD R12, R20, -R14.reuse ;  /* 0x8000000e140c7221 */ /* 0x100fe20000000000 */
[--C-:B------:R-:W-:Y:S01]  /*4440*/  FADD R15, R22, -R14.reuse ;  /* 0x8000000e160f7221 */ /* 0x100fe20000000000 */
[--C-:B------:R-:W-:Y:S01]  /*4450*/  FADD R34, R23, -R14.reuse ;  /* 0x8000000e17227221 */ /* 0x100fe20000000000 */
[----:B------:R-:W0:Y:S01]  /*4460*/  MUFU.EX2 R10, R21 ;  /* 0x00000015000a7308 */ /* 0x000e220000000800 */
        /* <DEDUP_REMOVED lines=190> */
[----:B------:R-:W-:Y:S02]  /*5050*/  FADD R0, R13, -12583039 ;  /* 0xcb40007f0d007421 */ /* 0x000fe40000000000 */
[-C--:B------:R-:W-:Y:S01]  /*5060*/  FFMA.RM R3, R3, R46.reuse, 12582913 ;  /* 0x4b40000103037423 */ /* 0x080fe2000000402e */
[----:B------:R-:W-:Y:S01]  /*5070*/  FFMA.RM R47, R47, R46, 12582913 ;  /* 0x4b4000012f2f7423 */ /* 0x000fe2000000402e */
[----:B------:R-:W-:Y:S02]  /*5080*/  FFMA R0, R45, 1.4426950216293334961, -R0 ;  /* 0x3fb8aa3b2d007823 */ /* 0x000fe40000000800 */
[C---:B------:R-:W-:Y:S01]  /*5090*/  FADD R11, R3.reuse, -12583039 ;  /* 0xcb40007f030b7421 */ /* 0x040fe20000000000 */
[----:B------:R-:W-:Y:S01]  /*50a0*/  SHF.L.U32 R3, R3, 0x17, RZ ;  /* 0x0000001703037819 */ /* 0x000fe200000006ff */
[----:B------:R-:W-:Y:S01]  /*50b0*/  FFMA R45, R45, 1.925963033500011079e-08, R0 ;  /* 0x32a570602d2d7823 */ /* 0x000fe20000000000 */
[----:B------:R-:W-:Y:S01]  /*50c0*/  SHF.L.U32 R0, R47, 0x17, RZ ;  /* 0x000000172f007819 */ /* 0x000fe200000006ff */
[----:B------:R-:W-:-:S04]  /*50d0*/  FFMA R11, R44, 1.4426950216293334961, -R11 ;  /* 0x3fb8aa3b2c0b7823 */ /* 0x000fc8000000080b */
[----:B------:R-:W-:Y:S01]  /*50e0*/  FFMA R11, R44, 1.925963033500011079e-08, R11 ;  /* 0x32a570602c0b7823 */ /* 0x000fe2000000000b */
[----:B------:R-:W-:Y:S08]  /*50f0*/  MUFU.EX2 R45, R45 ;  /* 0x0000002d002d7308 */ /* 0x000ff00000000800 */
[----:B------:R0:W1:Y:S02]  /*5100*/  MUFU.EX2 R2, R11 ;  /* 0x0000000b00027308 */ /* 0x0000640000000800 */
[----:B0-----:R-:W-:-:S04]  /*5110*/  FADD R11, R47, -12583039 ;  /* 0xcb40007f2f0b7421 */ /* 0x001fc80000000000 */
[----:B------:R-:W-:-:S04]  /*5120*/  FFMA R11, R14, 1.4426950216293334961, -R11 ;  /* 0x3fb8aa3b0e0b7823 */ /* 0x000fc8000000080b */
[----:B------:R-:W-:Y:S01]  /*5130*/  FFMA R14, R14, 1.925963033500011079e-08, R11 ;  /* 0x32a570600e0e7823 */ /* 0x000fe2000000000b */
[----:B-1----:R-:W-:Y:S01]  /*5140*/  FMUL R3, R3, R2 ;  /* 0x0000000203037220 */ /* 0x002fe20000400000 */
[----:B------:R-:W-:Y:S02]  /*5150*/  SHF.L.U32 R2, R13, 0x17, RZ ;  /* 0x000000170d027819 */ /* 0x000fe400000006ff */
[----:B------:R-:W0:Y:S03]  /*5160*/  MUFU.EX2 R11, R14 ;  /* 0x0000000e000b7308 */ /* 0x000e260000000800 */
[----:B------:R-:W-:Y:S01]  /*5170*/  FMUL R2, R2, R45 ;  /* 0x0000002d02027220 */ /* 0x000fe20000400000 */
        /* <DEDUP_REMOVED lines=32> */
.L_x_6190:
[----:B------:R-:W-:Y:S02]  /*5380*/  HFMA2 R12, -RZ, RZ, 0, 4.76837158203125e-07 ;  /* 0x00000008ff0c7431 */ /* 0x000fe400000001ff */
[----:B------:R-:W-:-:S05]  /*5390*/  FADD R34, R13, R14 ;  /* 0x0000000e0d227221 */ /* 0x000fca0000000000 */
[----:B------:R-:W-:-:S07]  /*53a0*/  MOV R13, R34 ;  /* 0x00000022000d7202 */ /* 0x000fce0000000f00 */
[----:B------:R-:W-:Y:S05]  /*53b0*/  WARPSYNC.COLLECTIVE R15, `(.L_x_6191) ;  /* 0x000000000f087348 */ /* 0x000fea0003c00000 */
[----:B------:R0:W1:Y:S02]  /*53c0*/  SHFL.BFLY P6, R14, R13, R12, R11 ;  /* 0x0c00000c0d0e7389 */ /* 0x00006400000c000b */
[----:B01----:R-:W-:Y:S05]  /*53d0*/  ENDCOLLECTIVE ;  /* 0x000000000000791b */ /* 0x003fea0003800000 */
.L_x_6191:
[----:B------:R-:W-:Y:S02]  /*53e0*/  HFMA2 R12, -RZ, RZ, 0, 2.384185791015625e-07 ;  /* 0x00000004ff0c7431 */ /* 0x000fe400000001ff */
[----:B------:R-:W-:-:S05]  /*53f0*/  FADD R35, R34, R14 ;  /* 0x0000000e22237221 */ /* 0x000fca0000000000 */
[----:B------:R-:W-:-:S07]  /*5400*/  MOV R13, R35 ;  /* 0x00000023000d7202 */ /* 0x000fce0000000f00 */
[----:B------:R-:W-:Y:S05]  /*5410*/  WARPSYNC.COLLECTIVE R15, `(.L_x_6192) ;  /* 0x000000000f087348 */ /* 0x000fea0003c00000 */
[----:B------:R0:W1:Y:S02]  /*5420*/  SHFL.BFLY P6, R14, R13, R12, R11 ;  /* 0x0c00000c0d0e7389 */ /* 0x00006400000c000b */
[----:B01----:R-:W-:Y:S05]  /*5430*/  ENDCOLLECTIVE ;  /* 0x000000000000791b */ /* 0x003fea0003800000 */
.L_x_6192:
[----:B------:R-:W-:Y:S02]  /*5440*/  HFMA2 R12, -RZ, RZ, 0, 1.1920928955078125e-07 ;  /* 0x00000002ff0c7431 */ /* 0x000fe400000001ff */
[----:B------:R-:W-:-:S05]  /*5450*/  FADD R36, R35, R14 ;  /* 0x0000000e23247221 */ /* 0x000fca0000000000 */
[----:B------:R-:W-:-:S07]  /*5460*/  MOV R13, R36 ;  /* 0x00000024000d7202 */ /* 0x000fce0000000f00 */
[----:B------:R-:W-:Y:S05]  /*5470*/  WARPSYNC.COLLECTIVE R15, `(.L_x_6193) ;  /* 0x000000000f087348 */ /* 0x000fea0003c00000 */
[----:B------:R0:W1:Y:S02]  /*5480*/  SHFL.BFLY P6, R14, R13, R12, R11 ;  /* 0x0c00000c0d0e7389 */ /* 0x00006400000c000b */
[----:B01----:R-:W-:Y:S05]  /*5490*/  ENDCOLLECTIVE ;  /* 0x000000000000791b */ /* 0x003fea0003800000 */
.L_x_6193:
[----:B------:R-:W-:Y:S02]  /*54a0*/  HFMA2 R12, -RZ, RZ, 0, 5.9604644775390625e-08 ;  /* 0x00000001ff0c7431 */ /* 0x000fe400000001ff */
[----:B------:R-:W-:-:S05]  /*54b0*/  FADD R37, R36, R14 ;  /* 0x0000000e24257221 */ /* 0x000fca0000000000 */
[----:B------:R-:W-:-:S07]  /*54c0*/  MOV R13, R37 ;  /* 0x00000025000d7202 */ /* 0x000fce0000000f00 */
[----:B------:R-:W-:Y:S05]  /*54d0*/  WARPSYNC.COLLECTIVE R15, `(.L_x_6194) ;  /* 0x000000000f087348 */ /* 0x000fea0003c00000 */
[----:B------:R0:W1:Y:S02]  /*54e0*/  SHFL.BFLY P6, R14, R13, R12, R11 ;  /* 0x0c00000c0d0e7389 */ /* 0x00006400000c000b */
[----:B01----:R-:W-:Y:S05]  /*54f0*/  ENDCOLLECTIVE ;  /* 0x000000000000791b */ /* 0x003fea0003800000 */
.L_x_6194:
[----:B------:R-:W-:Y:S05]  /*5500*/  BRA `(.L_x_6195) ;  /* 0xffffffc800747947 */ /* 0x000fea000383ffff */
        .weak           $__internal_116_$__cuda_sm3x_div_rn_noftz_f32_slowpath
        .type           $__internal_116_$__cuda_sm3x_div_rn_noftz_f32_slowpath,@function
        .size           $__internal_116_$__cuda_sm3x_div_rn_noftz_f32_slowpath,(.L_x_8602 - $__internal_116_$__cuda_sm3x_div_rn_noftz_f32_slowpath)
$__internal_116_$__cuda_sm3x_div_rn_noftz_f32_slowpath:
        /* <DEDUP_REMOVED lines=35> */
.L_x_6197:
        /* <DEDUP_REMOVED lines=51> */
.L_x_6204:
[----:B------:R-:W-:-:S04]  /*5a70*/  LOP3.LUT R11, R11, 0x80000000, RZ, 0xc0, !PT ;  /* 0x800000000b0b7812 */ /* 0x000fc800078ec0ff */
[----:B------:R-:W-:Y:S01]  /*5a80*/  LOP3.LUT R11, R11, 0x7f800000, RZ, 0xfc, !PT ;  /* 0x7f8000000b0b7812 */ /* 0x000fe200078efcff */
[----:B------:R-:W-:Y:S06]  /*5a90*/  BRA `(.L_x_6205) ;  /* 0x0000000000047947 */ /* 0x000fec0003800000 */
.L_x_6203:
[----:B------:R-:W-:-:S07]  /*5aa0*/  LEA R11, R42, R11, 0x17 ;  /* 0x0000000b2a0b7211 */ /* 0x000fce00078eb8ff */
.L_x_6205:
[----:B------:R-:W-:Y:S05]  /*5ab0*/  BSYNC.RECONVERGENT B1 ;  /* 0x0000000000017941 */ /* 0x000fea0003800200 */
.L_x_6202:
[----:B------:R-:W-:Y:S05]  /*5ac0*/  BRA `(.L_x_6206) ;  /* 0x0000000000207947 */ /* 0x000fea0003800000 */
.L_x_6201:
[----:B------:R-:W-:-:S04]  /*5ad0*/  LOP3.LUT R11, R12, 0x80000000, R46, 0x48, !PT ;  /* 0x800000000c0b7812 */ /* 0x000fc800078e482e */
[----:B------:R-:W-:Y:S01]  /*5ae0*/  LOP3.LUT R11, R11, 0x7f800000, RZ, 0xfc, !PT ;  /* 0x7f8000000b0b7812 */ /* 0x000fe200078efcff */
[----:B------:R-:W-:Y:S06]  /*5af0*/  BRA `(.L_x_6206) ;  /* 0x0000000000147947 */ /* 0x000fec0003800000 */
.L_x_6200:
[----:B------:R-:W-:Y:S01]  /*5b00*/  LOP3.LUT R11, R12, 0x80000000, R46, 0x48, !PT ;  /* 0x800000000c0b7812 */ /* 0x000fe200078e482e */
[----:B------:R-:W-:Y:S06]  /*5b10*/  BRA `(.L_x_6206) ;  /* 0x00000000000c7947 */ /* 0x000fec0003800000 */
.L_x_6199:
[----:B------:R-:W0:Y:S01]  /*5b20*/  MUFU.RSQ R11, -QNAN ;  /* 0xffc00000000b7908 */ /* 0x000e220000001400 */
[----:B------:R-:W-:Y:S05]  /*5b30*/  BRA `(.L_x_6206) ;  /* 0x0000000000047947 */ /* 0x000fea0003800000 */
.L_x_6198:
[----:B------:R-:W-:-:S07]  /*5b40*/  FADD.FTZ R11, R31, R12 ;  /* 0x0000000c1f0b7221 */ /* 0x000fce0000010000 */
.L_x_6206:
[----:B------:R-:W-:Y:S05]  /*5b50*/  BSYNC.RECONVERGENT B0 ;  /* 0x0000000000007941 */ /* 0x000fea0003800200 */
.L_x_6196:
[----:B------:R-:W-:Y:S01]  /*5b60*/  HFMA2 R13, -RZ, RZ, 0, 0 ;  /* 0x00000000ff0d7431 */ /* 0x000fe200000001ff */
[----:B------:R-:W-:-:S04]  /*5b70*/  MOV R12, R44 ;  /* 0x0000002c000c7202 */ /* 0x000fc80000000f00 */
[----:B0-----:R-:W-:Y:S05]  /*5b80*/  RET.REL.NODEC R12 `(_Z15SoftmaxWarpImplI10DirectLoadIffE11DirectStoreIffEfLi2ELi26ELi32ELi1ELb0EL9Algorithm0EEvT_T0_ll) ;  /* 0xffffffa40c1c7950 */ /* 0x001fea0003c3ffff */
.L_x_6207:
        /* <DEDUP_REMOVED lines=15> */
.L_x_8602:


//--------------------- .text._Z15SoftmaxWarpImplI10DirectLoadIffE11DirectStoreIffEfLi2ELi24ELi32ELi1ELb1EL9Algorithm0EEvT_T0_ll --------------------------
	.section	.text._Z15SoftmaxWarpImplI10DirectLoadIffE11DirectStoreIffEfLi2ELi24ELi32ELi1ELb1EL9Algorithm0EEvT_T0_ll,"ax",@progbits
	.align	128
        .global         _Z15SoftmaxWarpImplI10DirectLoadIffE11DirectStoreIffEfLi2ELi24ELi32ELi1ELb1EL9Algorithm0EEvT_T0_ll
        .type           _Z15SoftmaxWarpImplI10DirectLoadIffE11DirectStoreIffEfLi2ELi24ELi32ELi1ELb1EL9Algorithm0EEvT_T0_ll,@function
        .size           _Z15SoftmaxWarpImplI10DirectLoadIffE11DirectStoreIffEfLi2ELi24ELi32ELi1ELb1EL9Algorithm0EEvT_T0_ll,(.L_x_8603 - _Z15SoftmaxWarpImplI10DirectLoadIffE11DirectStoreIffEfLi2ELi24ELi32ELi1ELb1EL9Algorithm0EEvT_T0_ll)
        .other          _Z15SoftmaxWarpImplI10DirectLoadIffE11DirectStoreIffEfLi2ELi24ELi32ELi1ELb1EL9Algorithm0EEvT_T0_ll,@"STO_CUDA_ENTRY STV_DEFAULT"
_Z15SoftmaxWarpImplI10DirectLoadIffE11DirectStoreIffEfLi2ELi24ELi32ELi1ELb1EL9Algorithm0EEvT_T0_ll:
.text._Z15SoftmaxWarpImplI10DirectLoadIffE11DirectStoreIffEfLi2ELi24ELi32ELi1ELb1EL9Algorithm0EEvT_T0_ll:
        /* <DEDUP_REMOVED lines=24> */
.L_x_6208:
        /* <DEDUP_REMOVED lines=24> */
[----:B--2---:R-:W-:-:S07]  /*0300*/  IADD3 R32, PT, PT, R54, 0x2c0, RZ ;  /* 0x000002c036207810 */ /* 0x004fce0007ffe0ff */
.L_x_6282:
[----:B-1----:R-:W1:Y:S01]  /*0310*/  LDC.64 R14, c[0x0][0x388] ;  /* 0x0000e200ff0e7b82 */ /* 0x002e620000000a00 */
[----:B------:R-:W-:-:S04]  /*0320*/  ISETP.GE.U32.AND P0, PT, R54, UR40, PT ;  /* 0x0000002836007c0c */ /* 0x000fc8000bf06070 */
[----:B------:R-:W-:Y:S02]  /*0330*/  ISETP.GE.AND.EX P3, PT, RZ, UR41, PT, P0 ;  /* 0x00000029ff007c0c */ /* 0x000fe4000bf66300 */
[----:B------:R-:W-:Y:S01]  /*0340*/  ISETP.GE.U32.AND P0, PT, R52, UR40, PT ;  /* 0x0000002834007c0c */ /* 0x000fe2000bf06070 */
[----:B--2---:R-:W2:Y:S01]  /*0350*/  LDC.64 R6, c[0x0][0x388] ;  /* 0x0000e200ff067b82 */ /* 0x004ea20000000a00 */
[----:B------:R-:W-:Y:S02]  /*0360*/  P2R R37, PR, RZ, 0x8 ;  /* 0x00000008ff257803 */ /* 0x000fe40000000000 */
[----:B------:R-:W-:Y:S02]  /*0370*/  ISETP.GE.AND.EX P6, PT, RZ, UR41, PT, P0 ;  /* 0x00000029ff007c0c */ /* 0x000fe4000bfc6300 */
[----:B------:R-:W-:Y:S02]  /*0380*/  ISETP.GE.U32.AND P0, PT, R50, UR40, PT ;  /* 0x0000002832007c0c */ /* 0x000fe4000bf06070 */
[----:B---34-:R-:W-:Y:S01]  /*0390*/  P2R R10, PR, RZ, 0x40 ;  /* 0x00000040ff0a7803 */ /* 0x018fe20000000000 */
[----:B------:R-:W3:Y:S01]  /*03a0*/  LDC.64 R4, c[0x0][0x388] ;  /* 0x0000e200ff047b82 */ /* 0x000ee20000000a00 */
[----:B------:R-:W-:-:S02]  /*03b0*/  ISETP.GE.AND.EX P5, PT, RZ, UR41, PT, P0 ;  /* 0x00000029ff007c0c */ /* 0x000fc4000bfa6300 */
[----:B------:R-:W-:Y:S02]  /*03c0*/  @!P3 MOV R55, RZ ;  /* 0x000000ff0037b202 */ /* 0x000fe40000000f00 */
[----:B------:R-:W-:Y:S02]  /*03d0*/  ISETP.GE.U32.AND P0, PT, R48, UR40, PT ;  /* 0x0000002830007c0c */ /* 0x000fe4000bf06070 */
[----:B------:R-:W-:Y:S01]  /*03e0*/  P2R R11, PR, RZ, 0x20 ;  /* 0x00000020ff0b7803 */ /* 0x000fe20000000000 */
[-C--:B-1----:R-:W-:Y:S01]  /*03f0*/  @!P3 IMAD R0, R33, R14.reuse, RZ ;  /* 0x0000000e2100b224 */ /* 0x082fe200078e02ff */
[----:B------:R-:W1:Y:S01]  /*0400*/  LDC.64 R24, c[0x0][0x380] ;  /* 0x0000e000ff187b82 */ /* 0x000e620000000a00 */
[C---:B------:R-:W-:Y:S01]  /*0410*/  @!P3 IMAD.WIDE.U32 R2, R35.reuse, R14, R54 ;  /* 0x0000000e2302b225 */ /* 0x040fe200078e0036 */
[----:B------:R-:W-:Y:S02]  /*0420*/  @!P6 MOV R53, RZ ;  /* 0x000000ff0035e202 */ /* 0x000fe40000000f00 */
[----:B------:R-:W-:Y:S01]  /*0430*/  ISETP.GE.AND.EX P4, PT, RZ, UR41, PT, P0 ;  /* 0x00000029ff007c0c */ /* 0x000fe2000bf86300 */
[----:B------:R-:W-:Y:S01]  /*0440*/  @!P3 IMAD R15, R35, R15, R0 ;  /* 0x0000000f230fb224 */ /* 0x000fe200078e0200 */
[----:B------:R-:W-:Y:S01]  /*0450*/  @!P5 MOV R51, RZ ;  /* 0x000000ff0033d202 */ /* 0x000fe20000000f00 */
[----:B--2---:R-:W-:Y:S01]  /*0460*/  @!P6 IMAD R8, R33, R6, RZ ;  /* 0x000000062108e224 */ /* 0x004fe200078e02ff */
[----:B------:R-:W2:Y:S02]  /*0470*/  LDC.64 R16, c[0x0][0x380] ;  /* 0x0000e000ff107b82 */ /* 0x000ea40000000a00 */
[----:B------:R-:W-:Y:S01]  /*0480*/  @!P3 IADD3 R15, PT, PT, R3, R15, RZ ;  /* 0x0000000f030fb210 */ /* 0x000fe20007ffe0ff */
[----:B------:R-:W-:-:S02]  /*0490*/  @!P6 IMAD R19, R35, R7, R8 ;  /* 0x000000072313e224 */ /* 0x000fc400078e0208 */
[----:B------:R-:W-:Y:S01]  /*04a0*/  @!P6 IMAD.WIDE.U32 R6, R35, R6, R52 ;  /* 0x000000062306e225 */ /* 0x000fe200078e0034 */
[----:B------:R-:W-:Y:S02]  /*04b0*/  @!P3 LEA.HI R0, P1, R15, R2, RZ, 0x1 ;  /* 0x000000020f00b211 */ /* 0x000fe400078308ff */
[----:B------:R-:W4:Y:S01]  /*04c0*/  LDC.64 R8, c[0x0][0x380] ;  /* 0x0000e000ff087b82 */ /* 0x000f220000000a00 */
[----:B---3--:R-:W-:Y:S01]  /*04d0*/  @!P5 IMAD R12, R33, R4, RZ ;  /* 0x00000004210cd224 */ /* 0x008fe200078e02ff */
[----:B------:R-:W-:Y:S01]  /*04e0*/  @!P6 IADD3 R19, PT, PT, R19, R7, RZ ;  /* 0x000000071313e210 */ /* 0x000fe20007ffe0ff */
[----:B------:R-:W-:Y:S01]  /*04f0*/  @!P3 IMAD.X R15, RZ, RZ, R15, P1 ;  /* 0x000000ffff0fb224 */ /* 0x000fe200008e060f */
[----:B------:R-:W-:Y:S01]  /*0500*/  @!P3 SHF.L.U32 R13, R0, 0x2, RZ ;  /* 0x00000002000db819 */ /* 0x000fe200000006ff */
[----:B------:R-:W-:Y:S01]  /*0510*/  @!P5 IMAD R21, R35, R5, R12 ;  /* 0x000000052315d224 */ /* 0x000fe200078e020c */
[----:B------:R-:W-:Y:S01]  /*0520*/  @!P6 LEA.HI R14, P2, R19, R6, RZ, 0x1 ;  /* 0x00000006130ee211 */ /* 0x000fe200078508ff */
[----:B------:R-:W-:Y:S01]  /*0530*/  @!P5 IMAD.WIDE.U32 R6, R35, R4, R50 ;  /* 0x000000042306d225 */ /* 0x000fe200078e0032 */
[----:B------:R-:W3:Y:S01]  /*0540*/  LDC.64 R2, c[0x0][0x388] ;  /* 0x0000e200ff027b82 */ /* 0x000ee20000000a00 */
[----:B------:R-:W-:-:S02]  /*0550*/  @!P3 LOP3.LUT R13, R13, 0xfffffff8, RZ, 0xc0, !PT ;  /* 0xfffffff80d0db812 */ /* 0x000fc400078ec0ff */
[----:B------:R-:W-:Y:S02]  /*0560*/  @!P3 SHF.L.U64.HI R0, R0, 0x2, R15 ;  /* 0x000000020000b819 */ /* 0x000fe4000001020f */
[----:B-1----:R-:W-:Y:S02]  /*0570*/  @!P3 IADD3 R24, P1, PT, R13, R24, RZ ;  /* 0x000000180d18b210 */ /* 0x002fe40007f3e0ff */
[----:B------:R-:W-:Y:S01]  /*0580*/  @!P6 SHF.L.U32 R15, R14, 0x2, RZ ;  /* 0x000000020e0fe819 */ /* 0x000fe200000006ff */
[----:B------:R-:W1:Y:S01]  /*0590*/  LDC.64 R4, c[0x0][0x388] ;  /* 0x0000e200ff047b82 */ /* 0x000e620000000a00 */
[----:B------:R-:W-:Y:S02]  /*05a0*/  @!P5 IADD3 R21, PT, PT, R21, R7, RZ ;  /* 0x000000071515d210 */ /* 0x000fe40007ffe0ff */
[----:B------:R-:W-:Y:S02]  /*05b0*/  @!P3 IADD3.X R25, PT, PT, R0, R25, RZ, P1, !PT ;  /* 0x000000190019b210 */ /* 0x000fe40000ffe4ff */
[----:B------:R-:W-:-:S02]  /*05c0*/  @!P6 LOP3.LUT R15, R15, 0xfffffff8, RZ, 0xc0, !PT ;  /* 0xfffffff80f0fe812 */ /* 0x000fc400078ec0ff */
[----:B------:R-:W-:Y:S01]  /*05d0*/  @!P6 IADD3.X R19, PT, PT, RZ, R19, RZ, P2, !PT ;  /* 0x00000013ff13e210 */ /* 0x000fe200017fe4ff */
[----:B------:R-:W5:Y:S01]  /*05e0*/  LDC.64 R60, c[0x0][0x380] ;  /* 0x0000e000ff3c7b82 */ /* 0x000f620000000a00 */
[----:B------:R-:W-:Y:S02]  /*05f0*/  @!P5 LEA.HI R0, P1, R21, R6, RZ, 0x1 ;  /* 0x000000061500d211 */ /* 0x000fe400078308ff */
[----:B----4-:R-:W-:Y:S02]  /*0600*/  @!P6 IADD3 R8, P0, PT, R15, R8, RZ ;  /* 0x000000080f08e210 */ /* 0x010fe40007f1e0ff */
[----:B------:R-:W-:Y:S02]  /*0610*/  ISETP.GE.U32.AND P2, PT, R46, UR40, PT ;  /* 0x000000282e007c0c */ /* 0x000fe4000bf46070 */
[----:B------:R-:W-:Y:S01]  /*0620*/  @!P4 MOV R49, RZ ;  /* 0x000000ff0031c202 */ /* 0x000fe20000000f00 */
[----:B---3--:R-:W-:Y:S01]  /*0630*/  @!P4 IMAD R12, R33, R2, RZ ;  /* 0x00000002210cc224 */ /* 0x008fe200078e02ff */
[----:B------:R-:W-:-:S02]  /*0640*/  @!P5 SHF.L.U32 R15, R0, 0x2, RZ ;  /* 0x00000002000fd819 */ /* 0x000fc400000006ff */
[----:B------:R-:W-:Y:S01]  /*0650*/  @!P6 SHF.L.U64.HI R14, R14, 0x2, R19 ;  /* 0x000000020e0ee819 */ /* 0x000fe20000010213 */
[C---:B------:R-:W-:Y:S01]  /*0660*/  @!P4 IMAD R23, R35.reuse, R3, R12 ;  /* 0x000000032317c224 */ /* 0x040fe200078e020c */
[----:B------:R-:W3:Y:S01]  /*0670*/  LDC.64 R18, c[0x0][0x380] ;  /* 0x0000e000ff127b82 */ /* 0x000ee20000000a00 */
[----:B------:R-:W-:Y:S01]  /*0680*/  ISETP.GE.AND.EX P3, PT, RZ, UR41, PT, P2 ;  /* 0x00000029ff007c0c */ /* 0x000fe2000bf66320 */
[----:B------:R-:W-:Y:S01]  /*0690*/  @!P4 IMAD.WIDE.U32 R6, R35, R2, R48 ;  /* 0x000000022306c225 */ /* 0x000fe200078e0030 */
[----:B------:R-:W-:Y:S02]  /*06a0*/  @!P5 IADD3.X R21, PT, PT, RZ, R21, RZ, P1, !PT ;  /* 0x00000015ff15d210 */ /* 0x000fe40000ffe4ff */
[----:B------:R-:W-:Y:S02]  /*06b0*/  @!P5 LOP3.LUT R15, R15, 0xfffffff8, RZ, 0xc0, !PT ;  /* 0xfffffff80f0fd812 */ /* 0x000fe400078ec0ff */
[----:B------:R-:W-:Y:S01]  /*06c0*/  @!P5 SHF.L.U64.HI R0, R0, 0x2, R21 ;  /* 0x000000020000d819 */ /* 0x000fe20000010215 */
[----:B------:R-:W4:Y:S01]  /*06d0*/  LDC.64 R2, c[0x0][0x388] ;  /* 0x0000e200ff027b82 */ /* 0x000f220000000a00 */
[----:B--2---:R-:W-:-:S02]  /*06e0*/  @!P5 IADD3 R16, P1, PT, R15, R16, RZ ;  /* 0x000000100f10d210 */ /* 0x004fc40007f3e0ff */
[----:B------:R-:W-:Y:S02]  /*06f0*/  @!P4 IADD3 R15, PT, PT, R23, R7, RZ ;  /* 0x00000007170fc210 */ /* 0x000fe40007ffe0ff */
[----:B------:R-:W-:Y:S01]  /*0700*/  @!P6 IADD3.X R9, PT, PT, R14, R9, RZ, P0, !PT ;  /* 0x000000090e09e210 */ /* 0x000fe200007fe4ff */
[----:B------:R-:W-:Y:S01]  /*0710*/  @!P5 IMAD.X R17, R0, 0x1, R17, P1 ;  /* 0x000000010011d824 */ /* 0x000fe200008e0611 */
[----:B------:R-:W-:Y:S01]  /*0720*/  @!P4 LEA.HI R0, P1, R15, R6, RZ, 0x1 ;  /* 0x000000060f00c211 */ /* 0x000fe200078308ff */
[----:B-1----:R-:W-:Y:S01]  /*0730*/  @!P3 IMAD R14, R33, R4, RZ ;  /* 0x00000004210eb224 */ /* 0x002fe200078e02ff */
[----:B------:R-:W-:Y:S01]  /*0740*/  ISETP.GE.U32.AND P0, PT, R44, UR40, PT ;  /* 0x000000282c007c0c */ /* 0x000fe2000bf06070 */
[----:B------:R-:W1:Y:S01]  /*0750*/  LDC.64 R20, c[0x0][0x380] ;  /* 0x0000e000ff147b82 */ /* 0x000e620000000a00 */
[----:B------:R-:W-:Y:S01]  /*0760*/  @!P3 MOV R47, RZ ;  /* 0x000000ff002fb202 */ /* 0x000fe20000000f00 */
[----:B------:R-:W-:Y:S01]  /*0770*/  @!P3 IMAD R23, R35, R5, R14 ;  /* 0x000000052317b224 */ /* 0x000fe200078e020e */
[----:B------:R-:W-:-:S02]  /*0780*/  @!P4 SHF.L.U32 R7, R0, 0x2, RZ ;  /* 0x000000020007c819 */ /* 0x000fc400000006ff */
[----:B------:R-:W-:Y:S01]  /*0790*/  ISETP.GE.AND.EX P0, PT, RZ, UR41, PT, P0 ;  /* 0x00000029ff007c0c */ /* 0x000fe2000bf06300 */
[----:B------:R-:W-:Y:S01]  /*07a0*/  @!P3 IMAD.WIDE.U32 R4, R35, R4, R46 ;  /* 0x000000042304b225 */ /* 0x000fe200078e002e */
[----:B------:R-:W-:Y:S02]  /*07b0*/  @!P4 IADD3.X R15, PT, PT, RZ, R15, RZ, P1, !PT ;  /* 0x0000000fff0fc210 */ /* 0x000fe40000ffe4ff */
[----:B------:R-:W-:Y:S02]  /*07c0*/  @!P4 LOP3.LUT R7, R7, 0xfffffff8, RZ, 0xc0, !PT ;  /* 0xfffffff80707c812 */ /* 0x000fe400078ec0ff */
[----:B------:R-:W-:Y:S02]  /*07d0*/  @!P4 SHF.L.U64.HI R0, R0, 0x2, R15 ;  /* 0x000000020000c819 */ /* 0x000fe4000001020f */
[----:B---3--:R-:W-:Y:S02]  /*07e0*/  @!P4 IADD3 R18, P1, PT, R7, R18, RZ ;  /* 0x000000120712c210 */ /* 0x008fe40007f3e0ff */
[----:B------:R-:W-:-:S02]  /*07f0*/  @!P3 IADD3 R7, PT, PT, R23, R5, RZ ;  /* 0x000000051707b210 */ /* 0x000fc40007ffe0ff */
[----:B------:R-:W-:Y:S01]  /*0800*/  @!P4 IADD3.X R19, PT, PT, R0, R19, RZ, P1, !PT ;  /* 0x000000130013c210 */ /* 0x000fe20000ffe4ff */
[----:B----4-:R-:W-:Y:S01]  /*0810*/  @!P0 IMAD R6, R33, R2, RZ ;  /* 0x0000000221068224 */ /* 0x010fe200078e02ff */
[----:B------:R-:W-:Y:S01]  /*0820*/  @!P3 LEA.HI R0, P1, R7, R4, RZ, 0x1 ;  /* 0x000000040700b211 */ /* 0x000fe200078308ff */
[----:B------:R-:W2:Y:S01]  /*0830*/  LDC.64 R22, c[0x0][0x380] ;  /* 0x0000e000ff167b82 */ /* 0x000ea20000000a00 */
[----:B------:R-:W-:Y:S01]  /*0840*/  @!P0 MOV R45, RZ ;  /* 0x000000ff002d8202 */ /* 0x000fe20000000f00 */
[C---:B------:R-:W-:Y:S01]  /*0850*/  @!P0 IMAD R15, R35.reuse, R3, R6 ;  /* 0x00000003230f8224 */ /* 0x040fe200078e0206 */
[----:B------:R-:W-:Y:S02]  /*0860*/  @!P3 SHF.L.U32 R5, R0, 0x2, RZ ;  /* 0x000000020005b819 */ /* 0x000fe400000006ff */
        /* <DEDUP_REMOVED lines=10> */
[C---:B------:R-:W-:Y:S02]  /*0910*/  @!P0 SHF.L.U32 R5, R0.reuse, 0x2, RZ ;  /* 0x0000000200058819 */ /* 0x040fe400000006ff */
[----:B------:R-:W-:Y:S01]  /*0920*/  @!P0 IADD3.X R7, PT, PT, RZ, R7, RZ, P1, !PT ;  /* 0x00000007ff078210 */ /* 0x000fe20000ffe4ff */
[----:B------:R-:W3:Y:S01]  /*0930*/  LDC.64 R2, c[0x0][0x388] ;  /* 0x0000e200ff027b82 */ /* 0x000ee20000000a00 */
[----:B------:R-:W-:Y:S02]  /*0940*/  @!P0 LOP3.LUT R5, R5, 0xfffffff8, RZ, 0xc0, !PT ;  /* 0xfffffff805058812 */ /* 0x000fe400078ec0ff */
[----:B------:R-:W-:Y:S02]  /*0950*/  @!P0 SHF.L.U64.HI R0, R0, 0x2, R7 ;  /* 0x0000000200008819 */ /* 0x000fe40000010207 */
[----:B--2---:R-:W-:Y:S02]  /*0960*/  @!P0 IADD3 R22, P1, PT, R5, R22, RZ ;  /* 0x0000001605168210 */ /* 0x004fe40007f3e0ff */
[----:B------:R-:W-:-:S03]  /*0970*/  P2R R13, PR, RZ, 0x10 ;  /* 0x00000010ff0d7803 */ /* 0x000fc60000000000 */
[----:B------:R-:W-:Y:S01]  /*0980*/  @!P0 IMAD.X R23, R0, 0x1, R23, P1 ;  /* 0x0000000100178824 */ /* 0x000fe200008e0617 */
[----:B------:R-:W-:Y:S02]  /*0990*/  ISETP.GE.U32.AND P1, PT, R42, UR40, PT ;  /* 0x000000282a007c0c */ /* 0x000fe4000bf26070 */
[----:B------:R-:W-:Y:S02]  /*09a0*/  P2R R0, PR, RZ, 0x1 ;  /* 0x00000001ff007803 */ /* 0x000fe40000000000 */
[----:B------:R-:W-:Y:S02]  /*09b0*/  ISETP.GE.AND.EX P1, PT, RZ, UR41, PT, P1 ;  /* 0x00000029ff007c0c */ /* 0x000fe4000bf26310 */
[----:B------:R-:W-:Y:S02]  /*09c0*/  ISETP.NE.AND P0, PT, R12, RZ, PT ;  /* 0x000000ff0c00720c */ /* 0x000fe40003f05270 */
[----:B------:R-:W-:Y:S02]  /*09d0*/  P2R R27, PR, RZ, 0x2 ;  /* 0x00000002ff1b7803 */ /* 0x000fe40000000000 */
[----:B------:R-:W-:-:S02]  /*09e0*/  P2R R12, PR, RZ, 0x1 ;  /* 0x00000001ff0c7803 */ /* 0x000fc40000000000 */
[----:B------:R-:W-:-:S04]  /*09f0*/  ISETP.NE.AND P0, PT, R13, RZ, PT ;  /* 0x000000ff0d00720c */ /* 0x000fc80003f05270 */
[----:B------:R-:W-:Y:S01]  /*0a00*/  P2R R26, PR, RZ, 0x1 ;  /* 0x00000001ff1a7803 */ /* 0x000fe20000000000 */
[-C--:B---3--:R-:W-:Y:S01]  /*0a10*/  @!P1 IMAD R6, R33, R2.reuse, RZ ;  /* 0x0000000221069224 */ /* 0x088fe200078e02ff */
[----:B------:R-:W-:Y:S02]  /*0a20*/  @!P1 MOV R43, RZ ;  /* 0x000000ff002b9202 */ /* 0x000fe40000000f00 */
[----:B------:R-:W-:Y:S01]  /*0a30*/  ISETP.NE.AND P0, PT, R11, RZ, PT ;  /* 0x000000ff0b00720c */ /* 0x000fe20003f05270 */
[C---:B------:R-:W-:Y:S02]  /*0a40*/  @!P1 IMAD R7, R35.reuse, R3, R6 ;  /* 0x0000000323079224 */ /* 0x040fe400078e0206 */
[----:B------:R-:W-:Y:S01]  /*0a50*/  @!P1 IMAD.WIDE.U32 R2, R35, R2, R42 ;  /* 0x0000000223029225 */ /* 0x000fe200078e002a */
[----:B------:R-:W-:Y:S02]  /*0a60*/  P2R R4, PR, RZ, 0x1 ;  /* 0x00000001ff047803 */ /* 0x000fe40000000000 */
[----:B------:R-:W-:-:S02]  /*0a70*/  ISETP.NE.AND P0, PT, R10, RZ, PT ;  /* 0x000000ff0a00720c */ /* 0x000fc40003f05270 */
[----:B------:R-:W-:Y:S01]  /*0a80*/  @!P1 IADD3 R3, PT, PT, R7, R3, RZ ;  /* 0x0000000307039210 */ /* 0x000fe20007ffe0ff */
[----:B------:R-:W2:Y:S01]  /*0a90*/  LDC.64 R10, c[0x0][0x380] ;  /* 0x0000e000ff0a7b82 */ /* 0x000ea20000000a00 */
[----:B------:R-:W-:Y:S02]  /*0aa0*/  P2R R5, PR, RZ, 0x1 ;  /* 0x00000001ff057803 */ /* 0x000fe40000000000 */
[----:B------:R-:W-:-:S04]  /*0ab0*/  @!P1 LEA.HI R2, P2, R3, R2, RZ, 0x1 ;  /* 0x0000000203029211 */ /* 0x000fc800078508ff */
[C---:B------:R-:W-:Y:S01]  /*0ac0*/  @!P1 SHF.L.U32 R65, R2.reuse, 0x2, RZ ;  /* 0x0000000202419819 */ /* 0x040fe200000006ff */
[----:B------:R-:W3:Y:S01]  /*0ad0*/  LDC.64 R6, c[0x0][0x380] ;  /* 0x0000e000ff067b82 */ /* 0x000ee20000000a00 */
[----:B------:R-:W-:Y:S02]  /*0ae0*/  @!P1 IADD3.X R3, PT, PT, RZ, R3, RZ, P2, !PT ;  /* 0x00000003ff039210 */ /* 0x000fe400017fe4ff */
[----:B------:R-:W-:Y:S02]  /*0af0*/  @!P1 LOP3.LUT R65, R65, 0xfffffff8, RZ, 0xc0, !PT ;  /* 0xfffffff841419812 */ /* 0x000fe400078ec0ff */
[----:B------:R-:W-:Y:S02]  /*0b00*/  @!P1 SHF.L.U64.HI R2, R2, 0x2, R3 ;  /* 0x0000000202029819 */ /* 0x000fe40000010203 */
[----:B---3--:R-:W-:-:S04]  /*0b10*/  @!P1 IADD3 R64, P2, PT, R65, R6, RZ ;  /* 0x0000000641409210 */ /* 0x008fc80007f5e0ff */
[----:B------:R-:W-:Y:S02]  /*0b20*/  @!P1 IADD3.X R65, PT, PT, R2, R7, RZ, P2, !PT ;  /* 0x0000000702419210 */ /* 0x000fe400017fe4ff */
[----:B------:R-:W3:Y:S01]  /*0b30*/  LDC.64 R2, c[0x0][0x388] ;  /* 0x0000e200ff027b82 */ /* 0x000ee20000000a00 */
[----:B------:R-:W-:Y:S02]  /*0b40*/  ISETP.GE.U32.AND P2, PT, R40, UR40, PT ;  /* 0x0000002828007c0c */ /* 0x000fe4000bf46070 */
[----:B------:R-:W-:Y:S02]  /*0b50*/  ISETP.NE.AND P1, PT, R37, RZ, PT ;  /* 0x000000ff2500720c */ /* 0x000fe40003f25270 */
[----:B------:R-:W-:-:S11]  /*0b60*/  ISETP.GE.AND.EX P2, PT, RZ, UR41, PT, P2 ;  /* 0x00000029ff007c0c */ /* 0x000fd6000bf46320 */
[----:B------:R-:W-:Y:S02]  /*0b70*/  @!P1 R2UR UR4, R30 ;  /* 0x000000001e0492ca */ /* 0x000fe400000e0000 */
[----:B------:R-:W-:Y:S02]  /*0b80*/  @!P2 MOV R41, RZ ;  /* 0x000000ff0029a202 */ /* 0x000fe40000000f00 */
[----:B------:R-:W-:Y:S01]  /*0b90*/  @!P1 R2UR UR5, R31 ;  /* 0x000000001f0592ca */ /* 0x000fe200000e0000 */
[----:B---3--:R-:W-:-:S04]  /*0ba0*/  @!P2 IMAD R6, R33, R2, RZ ;  /* 0x000000022106a224 */ /* 0x008fc800078e02ff */
[C---:B------:R-:W-:Y:S02]  /*0bb0*/  @!P2 IMAD R7, R35.reuse, R3, R6 ;  /* 0x000000032307a224 */ /* 0x040fe400078e0206 */
[----:B------:R-:W-:-:S05]  /*0bc0*/  @!P2 IMAD.WIDE.U32 R2, R35, R2, R40 ;  /* 0x000000022302a225 */ /* 0x000fca00078e0028 */
[----:B------:R-:W-:Y:S02]  /*0bd0*/  @!P2 IADD3 R3, PT, PT, R7, R3, RZ ;  /* 0x000000030703a210 */ /* 0x000fe40007ffe0ff */
[----:B------:R-:W3:Y:S02]  /*0be0*/  LDC.64 R6, c[0x0][0x380] ;  /* 0x0000e000ff067b82 */ /* 0x000ee40000000a00 */
[----:B------:R-:W-:-:S04]  /*0bf0*/  @!P2 LEA.HI R2, P3, R3, R2, RZ, 0x1 ;  /* 0x000000020302a211 */ /* 0x000fc800078708ff */
[C---:B------:R-:W-:Y:S02]  /*0c00*/  @!P2 SHF.L.U32 R29, R2.reuse, 0x2, RZ ;  /* 0x00000002021da819 */ /* 0x040fe400000006ff */
[----:B------:R-:W-:Y:S02]  /*0c10*/  @!P2 IADD3.X R3, PT, PT, RZ, R3, RZ, P3, !PT ;  /* 0x00000003ff03a210 */ /* 0x000fe40001ffe4ff */
[----:B------:R-:W-:Y:S02]  /*0c20*/  @!P2 LOP3.LUT R29, R29, 0xfffffff8, RZ, 0xc0, !PT ;  /* 0xfffffff81d1da812 */ /* 0x000fe400078ec0ff */
[----:B------:R-:W-:Y:S02]  /*0c30*/  @!P2 SHF.L.U64.HI R2, R2, 0x2, R3 ;  /* 0x000000020202a819 */ /* 0x000fe40000010203 */
[----:B---3--:R-:W-:-:S04]  /*0c40*/  @!P2 IADD3 R28, P3, PT, R29, R6, RZ ;  /* 0x000000061d1ca210 */ /* 0x008fc80007f7e0ff */
[----:B------:R-:W-:Y:S02]  /*0c50*/  @!P2 IADD3.X R29, PT, PT, R2, R7, RZ, P3, !PT ;  /* 0x00000007021da210 */ /* 0x000fe40001ffe4ff */
[----:B------:R-:W3:Y:S01]  /*0c60*/  LDC.64 R2, c[0x0][0x388] ;  /* 0x0000e200ff027b82 */ /* 0x000ee20000000a00 */
[----:B------:R-:W-:-:S04]  /*0c70*/  ISETP.GE.U32.AND P3, PT, R38, UR40, PT ;  /* 0x0000002826007c0c */ /* 0x000fc8000bf66070 */
[----:B------:R-:W-:-:S13]  /*0c80*/  ISETP.GE.AND.EX P3, PT, RZ, UR41, PT, P3 ;  /* 0x00000029ff007c0c */ /* 0x000fda000bf66330 */
[----:B------:R-:W-:Y:S01]  /*0c90*/  @!P3 MOV R39, RZ ;  /* 0x000000ff0027b202 */ /* 0x000fe20000000f00 */
[----:B---3--:R-:W-:-:S04]  /*0ca0*/  @!P3 IMAD R6, R33, R2, RZ ;  /* 0x000000022106b224 */ /* 0x008fc800078e02ff */
[C---:B------:R-:W-:Y:S02]  /*0cb0*/  @!P3 IMAD R7, R35.reuse, R3, R6 ;  /* 0x000000032307b224 */ /* 0x040fe400078e0206 */
[----:B------:R-:W-:-:S05]  /*0cc0*/  @!P3 IMAD.WIDE.U32 R2, R35, R2, R38 ;  /* 0x000000022302b225 */ /* 0x000fca00078e0026 */
[----:B------:R-:W-:Y:S02]  /*0cd0*/  @!P3 IADD3 R3, PT, PT, R7, R3, RZ ;  /* 0x000000030703b210 */ /* 0x000fe40007ffe0ff */
[----:B------:R-:W3:Y:S02]  /*0ce0*/  LDC.64 R6, c[0x0][0x380] ;  /* 0x0000e000ff067b82 */ /* 0x000ee40000000a00 */
[----:B------:R-:W-:-:S04]  /*0cf0*/  @!P3 LEA.HI R2, P4, R3, R2, RZ, 0x1 ;  /* 0x000000020302b211 */ /* 0x000fc800078908ff */
[----:B------:R-:W-:Y:S01]  /*0d00*/  @!P3 SHF.L.U32 R63, R2, 0x2, RZ ;  /* 0x00000002023fb819 */ /* 0x000fe200000006ff */
[----:B------:R-:W-:-:S03]  /*0d10*/  @!P3 IMAD.X R3, RZ, RZ, R3, P4 ;  /* 0x000000ffff03b224 */ /* 0x000fc600020e0603 */
        /* <DEDUP_REMOVED lines=9> */
[----:B------:R-:W-:Y:S01]  /*0db0*/  @!P4 IMAD R7, R35, R7, R2 ;  /* 0x000000072307c224 */ /* 0x000fe200078e0202 */
[----:B------:R-:W-:-:S05]  /*0dc0*/  @!P4 MOV R2, R36 ;  /* 0x000000240002c202 */ /* 0x000fca0000000f00 */
[----:B------:R-:W-:-:S05]  /*0dd0*/  @!P4 IMAD.WIDE.U32 R2, R35, R6, R2 ;  /* 0x000000062302c225 */ /* 0x000fca00078e0002 */
[----:B------:R-:W-:-:S04]  /*0de0*/  @!P4 IADD3 R7, PT, PT, R7, R3, RZ ;  /* 0x000000030707c210 */ /* 0x000fc80007ffe0ff */
[----:B------:R-:W-:-:S04]  /*0df0*/  @!P4 LEA.HI R2, P5, R7, R2, RZ, 0x1 ;  /* 0x000000020702c211 */ /* 0x000fc800078b08ff */
[----:B------:R-:W-:Y:S02]  /*0e00*/  @!P4 IADD3.X R7, PT, PT, RZ, R7, RZ, P5, !PT ;  /* 0x00000007ff07c210 */ /* 0x000fe40002ffe4ff */
[C---:B------:R-:W-:Y:S02]  /*0e10*/  @!P4 SHF.L.U32 R3, R2.reuse, 0x2, RZ ;  /* 0x000000020203c819 */ /* 0x040fe400000006ff */
[----:B------:R-:W-:Y:S02]  /*0e20*/  @!P4 SHF.L.U64.HI R2, R2, 0x2, R7 ;  /* 0x000000020202c819 */ /* 0x000fe40000010207 */
[----:B------:R-:W-:Y:S01]  /*0e30*/  @!P4 LOP3.LUT R3, R3, 0xfffffff8, RZ, 0xc0, !PT ;  /* 0xfffffff80303c812 */ /* 0x000fe200078ec0ff */
[----:B------:R-:W3:Y:S03]  /*0e40*/  LDC.64 R6, c[0x0][0x388] ;  /* 0x0000e200ff067b82 */ /* 0x000ee60000000a00 */
[----:B-----5:R-:W-:-:S04]  /*0e50*/  @!P4 IADD3 R60, P5, PT, R3, R60, RZ ;  /* 0x0000003c033cc210 */ /* 0x020fc80007fbe0ff */
[----:B------:R-:W-:Y:S02]  /*0e60*/  @!P4 IADD3.X R61, PT, PT, R2, R61, RZ, P5, !PT ;  /* 0x0000003d023dc210 */ /* 0x000fe40002ffe4ff */
[----:B------:R-:W-:-:S04]  /*0e70*/  ISETP.GE.U32.AND P5, PT, R34, UR40, PT ;  /* 0x0000002822007c0c */ /* 0x000fc8000bfa6070 */
[----:B------:R-:W-:-:S13]  /*0e80*/  ISETP.GE.AND.EX P5, PT, RZ, UR41, PT, P5 ;  /* 0x00000029ff007c0c */ /* 0x000fda000bfa6350 */
[----:B---3--:R-:W-:Y:S01]  /*0e90*/  @!P5 IMAD R2, R33, R6, RZ ;  /* 0x000000062102d224 */ /* 0x008fe200078e02ff */
[----:B------:R-:W-:-:S03]  /*0ea0*/  @!P5 MOV R3, RZ ;  /* 0x000000ff0003d202 */ /* 0x000fc60000000f00 */
[----:B------:R-:W-:Y:S01]  /*0eb0*/  @!P5 IMAD R7, R35, R7, R2 ;  /* 0x000000072307d224 */ /* 0x000fe200078e0202 */
[----:B------:R-:W-:-:S05]  /*0ec0*/  @!P5 MOV R2, R34 ;  /* 0x000000220002d202 */ /* 0x000fca0000000f00 */
[----:B------:R-:W-:-:S05]  /*0ed0*/  @!P5 IMAD.WIDE.U32 R2, R35, R6, R2 ;  /* 0x000000062302d225 */ /* 0x000fca00078e0002 */
[----:B------:R-:W-:-:S04]  /*0ee0*/  @!P5 IADD3 R7, PT, PT, R7, R3, RZ ;  /* 0x000000030707d210 */ /* 0x000fc80007ffe0ff */
[----:B------:R-:W-:-:S04]  /*0ef0*/  @!P5 LEA.HI R2, P6, R7, R2, RZ, 0x1 ;  /* 0x000000020702d211 */ /* 0x000fc800078d08ff */
[----:B------:R-:W-:Y:S01]  /*0f00*/  @!P5 IADD3.X R7, PT, PT, RZ, R7, RZ, P6, !PT ;  /* 0x00000007ff07d210 */ /* 0x000fe200037fe4ff */
[----:B------:R-:W-:-:S03]  /*0f10*/  @!P5 IMAD.SHL.U32 R3, R2, 0x4, RZ ;  /* 0x000000040203d824 */ /* 0x000fc600078e00ff */
[----:B------:R-:W-:Y:S02]  /*0f20*/  @!P5 SHF.L.U64.HI R2, R2, 0x2, R7 ;  /* 0x000000020202d819 */ /* 0x000fe40000010207 */
[----:B------:R-:W-:Y:S01]  /*0f30*/  @!P5 LOP3.LUT R3, R3, 0xfffffff8, RZ, 0xc0, !PT ;  /* 0xfffffff80303d812 */ /* 0x000fe200078ec0ff */
[----:B------:R-:W3:Y:S03]  /*0f40*/  LDC.64 R6, c[0x0][0x388] ;  /* 0x0000e200ff067b82 */ /* 0x000ee60000000a00 */
[----:B--2---:R-:W-:-:S04]  /*0f50*/  @!P5 IADD3 R10, P6, PT, R3, R10, RZ ;  /* 0x0000000a030ad210 */ /* 0x004fc80007fde0ff */
[----:B------:R-:W-:Y:S02]  /*0f60*/  @!P5 IADD3.X R11, PT, PT, R2, R11, RZ, P6, !PT ;  /* 0x0000000b020bd210 */ /* 0x000fe400037fe4ff */
[----:B------:R-:W-:-:S04]  /*0f70*/  ISETP.GE.U32.AND P6, PT, R32, UR40, PT ;  /* 0x0000002820007c0c */ /* 0x000fc8000bfc6070 */
[----:B------:R-:W-:-:S13]  /*0f80*/  ISETP.GE.AND.EX P6, PT, RZ, UR41, PT, P6 ;  /* 0x00000029ff007c0c */ /* 0x000fda000bfc6360 */
[----:B---3--:R-:W-:Y:S01]  /*0f90*/  @!P6 IMAD R2, R33, R6, RZ ;  /* 0x000000062102e224 */ /* 0x008fe200078e02ff */
[----:B------:R-:W-:-:S03]  /*0fa0*/  @!P6 MOV R3, RZ ;  /* 0x000000ff0003e202 */ /* 0x000fc60000000f00 */
[----:B------:R-:W-:Y:S01]  /*0fb0*/  @!P6 IMAD R7, R35, R7, R2 ;  /* 0x000000072307e224 */ /* 0x000fe200078e0202 */
[----:B------:R-:W-:-:S05]  /*0fc0*/  @!P6 MOV R2, R32 ;  /* 0x000000200002e202 */ /* 0x000fca0000000f00 */
[----:B------:R-:W-:Y:S01]  /*0fd0*/  @!P6 IMAD.WIDE.U32 R2, R35, R6, R2 ;  /* 0x000000062302e225 */ /* 0x000fe200078e0002 */
[----:B------:R-:W-:-:S04]  /*0fe0*/  MOV R6, 0xff800000 ;  /* 0xff80000000067802 */ /* 0x000fc80000000f00 */
[----:B------:R-:W-:-:S04]  /*0ff0*/  @!P6 IADD3 R7, PT, PT, R7, R3, RZ ;  /* 0x000000030707e210 */ /* 0x000fc80007ffe0ff */
[----:B------:R-:W-:-:S04]  /*1000*/  @!P6 LEA.HI R2, P0, R7, R2, RZ, 0x1 ;  /* 0x000000020702e211 */ /* 0x000fc800078108ff */
[C---:B------:R-:W-:Y:S02]  /*1010*/  @!P6 SHF.L.U32 R3, R2.reuse, 0x2, RZ ;  /* 0x000000020203e819 */ /* 0x040fe400000006ff */
[----:B------:R-:W-:Y:S02]  /*1020*/  @!P6 IADD3.X R7, PT, PT, RZ, R7, RZ, P0, !PT ;  /* 0x00000007ff07e210 */ /* 0x000fe400007fe4ff */
[----:B------:R-:W-:Y:S02]  /*1030*/  @!P6 LOP3.LUT R3, R3, 0xfffffff8, RZ, 0xc0, !PT ;  /* 0xfffffff80303e812 */ /* 0x000fe400078ec0ff */
[----:B------:R-:W-:Y:S02]  /*1040*/  @!P6 SHF.L.U64.HI R2, R2, 0x2, R7 ;  /* 0x000000020202e819 */ /* 0x000fe40000010207 */
[----:B-1----:R-:W-:Y:S02]  /*1050*/  @!P6 IADD3 R14, P0, PT, R3, R14, RZ ;  /* 0x0000000e030ee210 */ /* 0x002fe40007f1e0ff */
[----:B------:R-:W-:-:S02]  /*1060*/  MOV R7, 0xff800000 ;  /* 0xff80000000077802 */ /* 0x000fc40000000f00 */
[----:B------:R-:W-:Y:S02]  /*1070*/  @!P6 IADD3.X R15, PT, PT, R2, R15, RZ, P0, !PT ;  /* 0x0000000f020fe210 */ /* 0x000fe400007fe4ff */
[----:B------:R-:W-:Y:S02]  /*1080*/  ISETP.NE.AND P0, PT, R5, RZ, PT ;  /* 0x000000ff0500720c */ /* 0x000fe40003f05270 */
[----:B------:R-:W-:Y:S01]  /*1090*/  MOV R3, 0xff800000 ;  /* 0xff80000000037802 */ /* 0x000fe20000000f00 */
[----:B------:R-:W2:Y:S01]  /*10a0*/  @!P1 LDG.E.64 R6, desc[UR4][R24.64] ;  /* 0x0000000418069981 */ /* 0x000ea2000c1e1b00 */
[----:B------:R-:W-:-:S09]  /*10b0*/  MOV R2, 0xff800000 ;  /* 0xff80000000027802 */ /* 0x000fd20000000f00 */
[----:B------:R-:W-:Y:S02]  /*10c0*/  @!P0 R2UR UR6, R30 ;  /* 0x000000001e0682ca */ /* 0x000fe400000e0000 */
[----:B------:R-:W-:-:S13]  /*10d0*/  @!P0 R2UR UR7, R31 ;  /* 0x000000001f0782ca */ /* 0x000fda00000e0000 */
[----:B------:R-:W3:Y:S01]  /*10e0*/  @!P0 LDG.E.64 R2, desc[UR6][R8.64] ;  /* 0x0000000608028981 */ /* 0x000ee2000c1e1b00 */
[----:B------:R-:W-:Y:S01]  /*10f0*/  MOV R13, 0xff800000 ;  /* 0xff800000000d7802 */ /* 0x000fe20000000f00 */
[----:B------:R-:W-:Y:S01]  /*1100*/  IMAD.MOV.U32 R5, RZ, RZ, -0x800000 ;  /* 0xff800000ff057424 */ /* 0x000fe200078e00ff */
[----:B--2---:R-:W-:-:S04]  /*1110*/  @!P1 FMNMX3 R13, R6, -INF , R7, !PT ;  /* 0xff800000060d9876 */ /* 0x004fc80007800007 */
[----:B---3--:R-:W-:Y:S02]  /*1120*/  @!P0 FMNMX3 R13, R13, R2, R3, !PT ;  /* 0x000000020d0d8276 */ /* 0x008fe40007800003 */
[----:B------:R-:W-:Y:S02]  /*1130*/  ISETP.NE.AND P0, PT, R4, RZ, PT ;  /* 0x000000ff0400720c */ /* 0x000fe40003f05270 */
[----:B------:R-:W-:-:S11]  /*1140*/  MOV R4, 0xff800000 ;  /* 0xff80000000047802 */ /* 0x000fd60000000f00 */
[----:B------:R-:W-:Y:S02]  /*1150*/  @!P0 R2UR UR4, R30 ;  /* 0x000000001e0482ca */ /* 0x000fe400000e0000 */
[----:B------:R-:W-:-:S13]  /*1160*/  @!P0 R2UR UR5, R31 ;  /* 0x000000001f0582ca */ /* 0x000fda00000e0000 */
[----:B------:R-:W2:Y:S01]  /*1170*/  @!P0 LDG.E.64 R4, desc[UR4][R16.64] ;  /* 0x0000000410048981 */ /* 0x000ea2000c1e1b00 */
[----:B------:R-:W-:Y:S02]  /*1180*/  MOV R59, 0xff800000 ;  /* 0xff800000003b7802 */ /* 0x000fe40000000f00 */
[----:B------:R-:W-:Y:S02]  /*1190*/  MOV R58, 0xff800000 ;  /* 0xff800000003a7802 */ /* 0x000fe40000000f00 */
[----:B--2---:R-:W-:Y:S02]  /*11a0*/  @!P0 FMNMX3 R13, R13, R4, R5, !PT ;  /* 0x000000040d0d8276 */ /* 0x004fe40007800005 */
[----:B------:R-:W-:-:S13]  /*11b0*/  ISETP.NE.AND P0, PT, R26, RZ, PT ;  /* 0x000000ff1a00720c */ /* 0x000fda0003f05270 */
        /* <DEDUP_REMOVED lines=9> */
[----:B------:R1:W2:Y:S01]  /*1250*/  @!P0 LDG.E.64 R8, desc[UR4][R20.64] ;  /* 0x0000000414088981 */ /* 0x0002a2000c1e1b00 */
[----:B------:R-:W-:Y:S02]  /*1260*/  ISETP.NE.AND P1, PT, R27, RZ, PT ;  /* 0x000000ff1b00720c */ /* 0x000fe40003f25270 */
[----:B------:R-:W-:Y:S02]  /*1270*/  MOV R17, 0xff800000 ;  /* 0xff80000000117802 */ /* 0x000fe40000000f00 */
[----:B------:R-:W-:Y:S02]  /*1280*/  MOV R16, 0xff800000 ;  /* 0xff80000000107802 */ /* 0x000fe40000000f00 */
[----:B------:R-:W-:Y:S02]  /*1290*/  @!P2 R2UR UR6, R30 ;  /* 0x000000001e06a2ca */ /* 0x000fe400000e0000 */
[----:B------:R-:W-:Y:S02]  /*12a0*/  @!P2 R2UR UR7, R31 ;  /* 0x000000001f07a2ca */ /* 0x000fe400000e0000 */
[----:B------:R-:W-:-:S02]  /*12b0*/  MOV R19, 0xff800000 ;  /* 0xff80000000137802 */ /* 0x000fc40000000f00 */
[----:B------:R-:W-:Y:S02]  /*12c0*/  MOV R18, 0xff800000 ;  /* 0xff80000000127802 */ /* 0x000fe40000000f00 */
[----:B------:R-:W-:Y:S02]  /*12d0*/  @!P3 R2UR UR8, R30 ;  /* 0x000000001e08b2ca */ /* 0x000fe400000e0000 */
[----:B------:R-:W-:Y:S02]  /*12e0*/  @!P3 R2UR UR9, R31 ;  /* 0x000000001f09b2ca */ /* 0x000fe400000e0000 */
[----:B-1----:R-:W-:Y:S02]  /*12f0*/  MOV R21, 0xff800000 ;  /* 0xff80000000157802 */ /* 0x002fe40000000f00 */
[----:B------:R-:W-:Y:S02]  /*1300*/  MOV R20, 0xff800000 ;  /* 0xff80000000147802 */ /* 0x000fe40000000f00 */
[----:B------:R-:W-:-:S04]  /*1310*/  MOV R25, 0xff800000 ;  /* 0xff80000000197802 */ /* 0x000fc80000000f00 */
[----:B------:R1:W3:Y:S01]  /*1320*/  @!P2 LDG.E.64 R20, desc[UR6][R28.64] ;  /* 0x000000061c14a981 */ /* 0x0002e2000c1e1b00 */
[C---:B------:R-:W-:Y:S02]  /*1330*/  @!P5 R2UR UR6, R30.reuse ;  /* 0x000000001e06d2ca */ /* 0x040fe400000e0000 */
[C---:B------:R-:W-:Y:S02]  /*1340*/  @!P5 R2UR UR7, R31.reuse ;  /* 0x000000001f07d2ca */ /* 0x040fe400000e0000 */
[----:B------:R-:W-:Y:S02]  /*1350*/  MOV R24, 0xff800000 ;  /* 0xff80000000187802 */ /* 0x000fe40000000f00 */
[----:B------:R-:W-:Y:S02]  /*1360*/  @!P6 R2UR UR10, R30 ;  /* 0x000000001e0ae2ca */ /* 0x000fe400000e0000 */
[----:B------:R-:W-:Y:S02]  /*1370*/  @!P6 R2UR UR11, R31 ;  /* 0x000000001f0be2ca */ /* 0x000fe400000e0000 */
[----:B------:R-:W-:-:S02]  /*1380*/  MOV R27, 0xff800000 ;  /* 0xff800000001b7802 */ /* 0x000fc40000000f00 */
[----:B------:R-:W-:Y:S02]  /*1390*/  MOV R26, 0xff800000 ;  /* 0xff800000001a7802 */ /* 0x000fe40000000f00 */
[----:B-1----:R-:W-:Y:S02]  /*13a0*/  MOV R29, 0xff800000 ;  /* 0xff800000001d7802 */ /* 0x002fe40000000f00 */
[----:B------:R-:W-:Y:S02]  /*13b0*/  MOV R28, 0xff800000 ;  /* 0xff800000001c7802 */ /* 0x000fe40000000f00 */
[----:B------:R-:W4:Y:S04]  /*13c0*/  @!P5 LDG.E.64 R26, desc[UR6][R10.64] ;  /* 0x000000060a1ad981 */ /* 0x000f28000c1e1b00 */
[----:B------:R-:W5:Y:S01]  /*13d0*/  @!P6 LDG.E.64 R28, desc[UR10][R14.64] ;  /* 0x0000000a0e1ce981 */ /* 0x000f62000c1e1b00 */
[----:B--2---:R-:W-:-:S02]  /*13e0*/  @!P0 FMNMX3 R13, R13, R8, R9, !PT ;  /* 0x000000080d0d8276 */ /* 0x004fc40007800009 */
[----:B------:R-:W-:-:S13]  /*13f0*/  ISETP.NE.AND P0, PT, R0, RZ, PT ;  /* 0x000000ff0000720c */ /* 0x000fda0003f05270 */
[----:B------:R-:W-:Y:S02]  /*1400*/  @!P0 R2UR UR4, R30 ;  /* 0x000000001e0482ca */ /* 0x000fe400000e0000 */
[----:B------:R-:W-:-:S13]  /*1410*/  @!P0 R2UR UR5, R31 ;  /* 0x000000001f0582ca */ /* 0x000fda00000e0000 */
[----:B------:R1:W2:Y:S01]  /*1420*/  @!P0 LDG.E.64 R16, desc[UR4][R22.64] ;  /* 0x0000000416108981 */ /* 0x0002a2000c1e1b00 */
[----:B------:R-:W-:Y:S02]  /*1430*/  @!P1 R2UR UR4, R30 ;  /* 0x000000001e0492ca */ /* 0x000fe400000e0000 */
[----:B------:R-:W-:Y:S02]  /*1440*/  @!P1 R2UR UR5, R31 ;  /* 0x000000001f0592ca */ /* 0x000fe400000e0000 */
[----:B-1----:R-:W-:Y:S01]  /*1450*/  MOV R23, 0xff800000 ;  /* 0xff80000000177802 */ /* 0x002fe20000000f00 */
[----:B------:R-:W-:-:S10]  /*1460*/  IMAD.MOV.U32 R22, RZ, RZ, -0x800000 ;  /* 0xff800000ff167424 */ /* 0x000fd400078e00ff */
[----:B------:R-:W3:Y:S01]  /*1470*/  @!P1 LDG.E.64 R18, desc[UR4][R64.64] ;  /* 0x0000000440129981 */ /* 0x000ee2000c1e1b00 */
[----:B------:R-:W-:Y:S02]  /*1480*/  @!P4 R2UR UR4, R30 ;  /* 0x000000001e04c2ca */ /* 0x000fe400000e0000 */
[----:B------:R-:W-:Y:S01]  /*1490*/  @!P4 R2UR UR5, R31 ;  /* 0x000000001f05c2ca */ /* 0x000fe200000e0000 */
[----:B------:R-:W4:-:S12]  /*14a0*/  @!P3 LDG.E.64 R22, desc[UR8][R62.64] ;  /* 0x000000083e16b981 */ /* 0x000f18000c1e1b00 */
[----:B------:R-:W5:Y:S01]  /*14b0*/  @!P4 LDG.E.64 R24, desc[UR4][R60.64] ;  /* 0x000000043c18c981 */ /* 0x000f62000c1e1b00 */
[----:B------:R-:W-:Y:S01]  /*14c0*/  UMOV UR4, 0xffffffff ;  /* 0xffffffff00047882 */ /* 0x000fe20000000000 */
[----:B--2---:R-:W-:-:S04]  /*14d0*/  @!P0 FMNMX3 R13, R13, R16, R17, !PT ;  /* 0x000000100d0d8276 */ /* 0x004fc80007800011 */
[----:B---3--:R-:W-:-:S04]  /*14e0*/  @!P1 FMNMX3 R13, R13, R18, R19, !PT ;  /* 0x000000120d0d9276 */ /* 0x008fc80007800013 */
[----:B------:R-:W-:-:S04]  /*14f0*/  @!P2 FMNMX3 R13, R13, R20, R21, !PT ;  /* 0x000000140d0da276 */ /* 0x000fc80007800015 */
[----:B----4-:R-:W-:-:S04]  /*1500*/  @!P3 FMNMX3 R13, R13, R22, R23, !PT ;  /* 0x000000160d0db276 */ /* 0x010fc80007800017 */
        /* <DEDUP_REMOVED lines=12> */
[----:B-1----:R-:W-:-:S05]  /*15d0*/  FMNMX R39, R10, R14, !PT ;  /* 0x0000000e0a277209 */ /* 0x002fca0007800000 */
[----:B------:R-:W1:Y:S02]  /*15e0*/  SHFL.BFLY PT, R14, R39, 0x1, 0x1f ;  /* 0x0c201f00270e7f89 */ /* 0x000e6400000e0000 */
[----:B-1----:R-:W-:-:S05]  /*15f0*/  FMNMX R14, R39, R14, !PT ;  /* 0x0000000e270e7209 */ /* 0x002fca0007800000 */
[C---:B------:R-:W-:Y:S01]  /*1600*/  FADD R65, -R14.reuse, R6 ;  /* 0x000000060e417221 */ /* 0x040fe20000000100 */
[C---:B------:R-:W-:Y:S01]  /*1610*/  FADD R61, -R14.reuse, R2 ;  /* 0x000000020e3d7221 */ /* 0x040fe20000000100 */
[----:B------:R-:W-:Y:S01]  /*1620*/  MOV R2, 0x437c0000 ;  /* 0x437c000000027802 */ /* 0x000fe20000000f00 */
[C---:B------:R-:W-:Y:S01]  /*1630*/  FADD R47, -R14.reuse, R16 ;  /* 0x000000100e2f7221 */ /* 0x040fe20000000100 */
[----:B------:R-:W-:Y:S01]  /*1640*/  FFMA.SAT R13, R65, R0, 0.5 ;  /* 0x3f000000410d7423 */ /* 0x000fe20000002000 */
[C---:B------:R-:W-:Y:S01]  /*1650*/  FADD R67, -R14.reuse, R7 ;  /* 0x000000070e437221 */ /* 0x040fe20000000100 */
[C---:B------:R-:W-:Y:S01]  /*1660*/  FADD R45, -R14.reuse, R17 ;  /* 0x000000110e2d7221 */ /* 0x040fe20000000100 */
[C---:B------:R-:W-:Y:S01]  /*1670*/  FADD R17, -R14.reuse, R21 ;  /* 0x000000150e117221 */ /* 0x040fe20000000100 */
[----:B------:R-:W-:Y:S01]  /*1680*/  FFMA.RM R16, R13, R2, 12582913 ;  /* 0x4b4000010d107423 */ /* 0x000fe20000004002 */
[----:B------:R-:W-:Y:S01]  /*1690*/  FFMA.SAT R21, R67, R0, 0.5 ;  /* 0x3f00000043157423 */ /* 0x000fe20000002000 */
[C---:B------:R-:W-:Y:S01]  /*16a0*/  FADD R63, -R14.reuse, R3 ;  /* 0x000000030e3f7221 */ /* 0x040fe20000000100 */
[----:B------:R-:W-:Y:S01]  /*16b0*/  FADD R57, -R14, R4 ;  /* 0x000000040e397221 */ /* 0x000fe20000000100 */
[----:B------:R-:W-:Y:S01]  /*16c0*/  FADD R6, R16, -12583039 ;  /* 0xcb40007f10067421 */ /* 0x000fe20000000000 */
[C---:B------:R-:W-:Y:S01]  /*16d0*/  FADD R3, -R14.reuse, R23 ;  /* 0x000000170e037221 */ /* 0x040fe20000000100 */
[----:B------:R-:W-:Y:S01]  /*16e0*/  FFMA.RM R4, R21, R2, 12582913 ;  /* 0x4b40000115047423 */ /* 0x000fe20000004002 */
[-C--:B------:R-:W-:Y:S01]  /*16f0*/  FFMA.SAT R23, R63, R0.reuse, 0.5 ;  /* 0x3f0000003f177423 */ /* 0x080fe20000002000 */
[----:B------:R-:W-:Y:S01]  /*1700*/  FFMA R6, R65, 1.4426950216293334961, -R6 ;  /* 0x3fb8aa3b41067823 */ /* 0x000fe20000000806 */
[----:B------:R-:W-:Y:S01]  /*1710*/  FADD R51, -R14, R8 ;  /* 0x000000080e337221 */ /* 0x000fe20000000100 */
[----:B------:R-:W-:Y:S01]  /*1720*/  FADD R8, R4, -12583039 ;  /* 0xcb40007f04087421 */ /* 0x000fe20000000000 */
[----:B------:R-:W-:Y:S01]  /*1730*/  FFMA.SAT R21, R61, R0, 0.5 ;  /* 0x3f0000003d157423 */ /* 0x000fe20000002000 */
[----:B------:R-:W-:Y:S01]  /*1740*/  FFMA R65, R65, 1.925963033500011079e-08, R6 ;  /* 0x32a5706041417823 */ /* 0x000fe20000000006 */
[-C--:B------:R-:W-:Y:S01]  /*1750*/  FFMA.RM R6, R23, R2.reuse, 12582913 ;  /* 0x4b40000117067423 */ /* 0x080fe20000004002 */
[----:B------:R-:W-:Y:S01]  /*1760*/  FFMA R8, R67, 1.4426950216293334961, -R8 ;  /* 0x3fb8aa3b43087823 */ /* 0x000fe20000000808 */
[----:B------:R-:W-:Y:S01]  /*1770*/  FFMA.RM R12, R21, R2, 12582913 ;  /* 0x4b400001150c7423 */ /* 0x000fe20000004002 */
[----:B------:R-:W-:Y:S01]  /*1780*/  FFMA.SAT R21, R57, R0, 0.5 ;  /* 0x3f00000039157423 */ /* 0x000fe20000002000 */
[----:B------:R-:W-:Y:S01]  /*1790*/  FADD R10, R6, -12583039 ;  /* 0xcb40007f060a7421 */ /* 0x000fe20000000000 */
[----:B------:R-:W-:Y:S01]  /*17a0*/  FFMA R67, R67, 1.925963033500011079e-08, R8 ;  /* 0x32a5706043437823 */ /* 0x000fe20000000008 */
[----:B------:R-:W-:Y:S01]  /*17b0*/  FADD R8, R12, -12583039 ;  /* 0xcb40007f0c087421 */ /* 0x000fe20000000000 */
[C---:B------:R-:W-:Y:S01]  /*17c0*/  FADD R55, -R14.reuse, R5 ;  /* 0x000000050e377221 */ /* 0x040fe20000000100 */
[----:B------:R-:W-:Y:S01]  /*17d0*/  FFMA R10, R63, 1.4426950216293334961, -R10 ;  /* 0x3fb8aa3b3f0a7823 */ /* 0x000fe2000000080a */
[C---:B------:R-:W-:Y:S01]  /*17e0*/  FADD R49, -R14.reuse, R9 ;  /* 0x000000090e317221 */ /* 0x040fe20000000100 */
[----:B------:R-:W-:Y:S01]  /*17f0*/  FFMA R8, R61, 1.4426950216293334961, -R8 ;  /* 0x3fb8aa3b3d087823 */ /* 0x000fe20000000808 */
[C---:B------:R-:W-:Y:S01]  /*1800*/  FADD R53, -R14.reuse, R58 ;  /* 0x0000003a0e357221 */ /* 0x040fe20000000100 */
[----:B------:R-:W-:Y:S01]  /*1810*/  FFMA R63, R63, 1.925963033500011079e-08, R10 ;  /* 0x32a570603f3f7823 */ /* 0x000fe2000000000a */
[----:B------:R-:W-:Y:S01]  /*1820*/  FFMA.RM R10, R21, R2, 12582913 ;  /* 0x4b400001150a7423 */ /* 0x000fe20000004002 */
[----:B------:R-:W-:Y:S01]  /*1830*/  FFMA R61, R61, 1.925963033500011079e-08, R8 ;  /* 0x32a570603d3d7823 */ /* 0x000fe20000000008 */
[----:B------:R-:W-:Y:S01]  /*1840*/  FFMA.SAT R21, R55, R0, 0.5 ;  /* 0x3f00000037157423 */ /* 0x000fe20000002000 */
        /* <DEDUP_REMOVED lines=12> */
[----:B------:R-:W1:Y:S01]  /*1910*/  MUFU.EX2 R65, R65 ;  /* 0x0000004100417308 */ /* 0x000e620000000800 */
[----:B------:R-:W-:Y:S01]  /*1920*/  FFMA R14, R57, 1.4426950216293334961, -R8 ;  /* 0x3fb8aa3b390e7823 */ /* 0x000fe20000000808 */
[----:B------:R-:W-:Y:S01]  /*1930*/  FFMA.RM R8, R21, R2, 12582913 ;  /* 0x4b40000115087423 */ /* 0x000fe20000004002 */
[----:B------:R-:W-:Y:S01]  /*1940*/  FFMA.SAT R21, R53, R0, 0.5 ;  /* 0x3f00000035157423 */ /* 0x000fe20000002000 */
[----:B------:R-:W-:Y:S01]  /*1950*/  SHF.L.U32 R16, R16, 0x17, RZ ;  /* 0x0000001710107819 */ /* 0x000fe200000006ff */
[----:B------:R-:W-:Y:S01]  /*1960*/  FFMA R57, R57, 1.925963033500011079e-08, R14 ;  /* 0x32a5706039397823 */ /* 0x000fe2000000000e */
[----:B------:R-:W-:Y:S01]  /*1970*/  FADD R14, R8, -12583039 ;  /* 0xcb40007f080e7421 */ /* 0x000fe20000000000 */
[----:B------:R-:W-:Y:S01]  /*1980*/  SHF.L.U32 R28, R4, 0x17, RZ ;  /* 0x00000017041c7819 */ /* 0x000fe200000006ff */
[----:B------:R-:W2:Y:S01]  /*1990*/  MUFU.EX2 R61, R61 ;  /* 0x0000003d003d7308 */ /* 0x000ea20000000800 */
[----:B------:R-:W-:Y:S01]  /*19a0*/  SHF.L.U32 R12, R12, 0x17, RZ ;  /* 0x000000170c0c7819 */ /* 0x000fe200000006ff */
[C---:B------:R-:W-:Y:S01]  /*19b0*/  FFMA R14, R55.reuse, 1.4426950216293334961, -R14 ;  /* 0x3fb8aa3b370e7823 */ /* 0x040fe2000000080e */
[----:B------:R-:W-:Y:S01]  /*19c0*/  SHF.L.U32 R26, R6, 0x17, RZ ;  /* 0x00000017061a7819 */ /* 0x000fe200000006ff */
[----:B------:R-:W-:Y:S01]  /*19d0*/  IMAD.SHL.U32 R10, R10, 0x800000, RZ ;  /* 0x008000000a0a7824 */ /* 0x000fe200078e00ff */
[----:B------:R-:W-:Y:S01]  /*19e0*/  SHF.L.U32 R24, R8, 0x17, RZ ;  /* 0x0000001708187819 */ /* 0x000fe200000006ff */
        /* <DEDUP_REMOVED lines=9> */
[----:B------:R-:W-:Y:S01]  /*1a80*/  FFMA R16, R53, 1.4426950216293334961, -R16 ;  /* 0x3fb8aa3b35107823 */ /* 0x000fe20000000810 */
[----:B--2---:R-:W-:Y:S01]  /*1a90*/  FMUL R27, R12, R61 ;  /* 0x0000003d0c1b7220 */ /* 0x004fe20000400000 */
[----:B------:R-:W-:-:S02]  /*1aa0*/  FFMA.RM R12, R21, R2, 12582913 ;  /* 0x4b400001150c7423 */ /* 0x000fc40000004002 */
[----:B------:R-:W-:Y:S01]  /*1ab0*/  FFMA R53, R53, 1.925963033500011079e-08, R16 ;  /* 0x32a5706035357823 */ /* 0x000fe20000000010 */
[C---:B------:R-:W-:Y:S01]  /*1ac0*/  FADD R16, R4.reuse, -12583039 ;  /* 0xcb40007f04107421 */ /* 0x040fe20000000000 */
[----:B------:R-:W-:Y:S01]  /*1ad0*/  FFMA.SAT R21, R49, R0, 0.5 ;  /* 0x3f00000031157423 */ /* 0x000fe20000002000 */
[----:B------:R-:W-:Y:S01]  /*1ae0*/  SHF.L.U32 R4, R4, 0x17, RZ ;  /* 0x0000001704047819 */ /* 0x000fe200000006ff */
[----:B------:R-:W2:Y:S01]  /*1af0*/  MUFU.EX2 R67, R67 ;  /* 0x0000004300437308 */ /* 0x000ea20000000800 */
[----:B------:R-:W-:Y:S01]  /*1b00*/  FFMA R16, R59, 1.4426950216293334961, -R16 ;  /* 0x3fb8aa3b3b107823 */ /* 0x000fe20000000810 */
[----:B------:R-:W-:Y:S01]  /*1b10*/  FFMA.RM R6, R21, R2, 12582913 ;  /* 0x4b40000115067423 */ /* 0x000fe20000004002 */
[----:B------:R-:W-:Y:S01]  /*1b20*/  FFMA.SAT R21, R47, R0, 0.5 ;  /* 0x3f0000002f157423 */ /* 0x000fe20000002000 */
[----:B-1----:R-:W-:Y:S01]  /*1b30*/  FMUL R25, R10, R57 ;  /* 0x000000390a197220 */ /* 0x002fe20000400000 */
[----:B------:R-:W-:Y:S01]  /*1b40*/  FFMA R59, R59, 1.925963033500011079e-08, R16 ;  /* 0x32a570603b3b7823 */ /* 0x000fe20000000010 */
[C---:B------:R-:W-:Y:S01]  /*1b50*/  FADD R16, R12.reuse, -12583039 ;  /* 0xcb40007f0c107421 */ /* 0x040fe20000000000 */
[----:B------:R-:W-:Y:S01]  /*1b60*/  FFMA.RM R10, R21, R2, 12582913 ;  /* 0x4b400001150a7423 */ /* 0x000fe20000004002 */
[----:B------:R-:W1:Y:S01]  /*1b70*/  MUFU.EX2 R53, R53 ;  /* 0x0000003500357308 */ /* 0x000e620000000800 */
[----:B------:R-:W-:Y:S01]  /*1b80*/  FFMA.SAT R21, R45, R0, 0.5 ;  /* 0x3f0000002d157423 */ /* 0x000fe20000002000 */
[----:B------:R-:W-:Y:S01]  /*1b90*/  FFMA R16, R51, 1.4426950216293334961, -R16 ;  /* 0x3fb8aa3b33107823 */ /* 0x000fe20000000810 */
[----:B------:R-:W-:-:S02]  /*1ba0*/  SHF.L.U32 R12, R12, 0x17, RZ ;  /* 0x000000170c0c7819 */ /* 0x000fc400000006ff */
[----:B------:R-:W-:Y:S01]  /*1bb0*/  FFMA.RM R8, R21, R2, 12582913 ;  /* 0x4b40000115087423 */ /* 0x000fe20000004002 */
[----:B------:R-:W-:Y:S01]  /*1bc0*/  FFMA R51, R51, 1.925963033500011079e-08, R16 ;  /* 0x32a5706033337823 */ /* 0x000fe20000000010 */
[C---:B------:R-:W-:Y:S01]  /*1bd0*/  FADD R16, R6.reuse, -12583039 ;  /* 0xcb40007f06107421 */ /* 0x040fe20000000000 */
[----:B------:R-:W-:Y:S01]  /*1be0*/  FFMA.SAT R21, R43, R0, 0.5 ;  /* 0x3f0000002b157423 */ /* 0x000fe20000002000 */
[----:B------:R-:W3:Y:S01]  /*1bf0*/  MUFU.EX2 R59, R59 ;  /* 0x0000003b003b7308 */ /* 0x000ee20000000800 */
[----:B------:R-:W-:Y:S01]  /*1c00*/  SHF.L.U32 R6, R6, 0x17, RZ ;  /* 0x0000001706067819 */ /* 0x000fe200000006ff */
[----:B------:R-:W-:Y:S01]  /*1c10*/  FFMA R16, R49, 1.4426950216293334961, -R16 ;  /* 0x3fb8aa3b31107823 */ /* 0x000fe20000000810 */
[----:B--2---:R-:W-:-:S03]  /*1c20*/  FMUL R28, R28, R67 ;  /* 0x000000431c1c7220 */ /* 0x004fc60000400000 */
[----:B------:R-:W-:Y:S01]  /*1c30*/  FFMA R49, R49, 1.925963033500011079e-08, R16 ;  /* 0x32a5706031317823 */ /* 0x000fe20000000010 */
[----:B------:R-:W-:Y:S01]  /*1c40*/  FADD R16, R10, -12583039 ;  /* 0xcb40007f0a107421 */ /* 0x000fe20000000000 */
[----:B-1----:R-:W-:Y:S01]  /*1c50*/  FMUL R23, R14, R53 ;  /* 0x000000350e177220 */ /* 0x002fe20000400000 */
[----:B------:R-:W-:Y:S01]  /*1c60*/  FFMA.RM R14, R21, R2, 12582913 ;  /* 0x4b400001150e7423 */ /* 0x000fe20000004002 */
[----:B------:R-:W-:Y:S01]  /*1c70*/  FFMA.SAT R21, R19, R0, 0.5 ;  /* 0x3f00000013157423 */ /* 0x000fe20000002000 */
[C---:B------:R-:W-:Y:S01]  /*1c80*/  FFMA R16, R47.reuse, 1.4426950216293334961, -R16 ;  /* 0x3fb8aa3b2f107823 */ /* 0x040fe20000000810 */
[----:B------:R-:W1:Y:S01]  /*1c90*/  MUFU.EX2 R51, R51 ;  /* 0x0000003300337308 */ /* 0x000e620000000800 */
[----:B------:R-:W-:Y:S02]  /*1ca0*/  SHF.L.U32 R10, R10, 0x17, RZ ;  /* 0x000000170a0a7819 */ /* 0x000fe400000006ff */
[----:B------:R-:W-:Y:S01]  /*1cb0*/  FFMA R47, R47, 1.925963033500011079e-08, R16 ;  /* 0x32a570602f2f7823 */ /* 0x000fe20000000010 */
[----:B------:R-:W-:Y:S01]  /*1cc0*/  FADD R16, R8, -12583039 ;  /* 0xcb40007f08107421 */ /* 0x000fe20000000000 */
[----:B---3--:R-:W-:Y:S01]  /*1cd0*/  FMUL R22, R4, R59 ;  /* 0x0000003b04167220 */ /* 0x008fe20000400000 */
[----:B------:R-:W-:-:S02]  /*1ce0*/  SHF.L.U32 R8, R8, 0x17, RZ ;  /* 0x0000001708087819 */ /* 0x000fc400000006ff */
[C---:B------:R-:W-:Y:S01]  /*1cf0*/  FFMA R16, R45.reuse, 1.4426950216293334961, -R16 ;  /* 0x3fb8aa3b2d107823 */ /* 0x040fe20000000810 */
[----:B------:R-:W2:Y:S03]  /*1d00*/  MUFU.EX2 R49, R49 ;  /* 0x0000003100317308 */ /* 0x000ea60000000800 */
[----:B------:R-:W-:Y:S01]  /*1d10*/  FFMA R45, R45, 1.925963033500011079e-08, R16 ;  /* 0x32a570602d2d7823 */ /* 0x000fe20000000010 */
[----:B------:R-:W-:-:S04]  /*1d20*/  FADD R16, R14, -12583039 ;  /* 0xcb40007f0e107421 */ /* 0x000fc80000000000 */
[C---:B------:R-:W-:Y:S01]  /*1d30*/  FFMA R16, R43.reuse, 1.4426950216293334961, -R16 ;  /* 0x3fb8aa3b2b107823 */ /* 0x040fe20000000810 */
[----:B------:R-:W3:Y:S03]  /*1d40*/  MUFU.EX2 R45, R45 ;  /* 0x0000002d002d7308 */ /* 0x000ee60000000800 */
[----:B------:R-:W-:Y:S01]  /*1d50*/  FFMA R43, R43, 1.925963033500011079e-08, R16 ;  /* 0x32a570602b2b7823 */ /* 0x000fe20000000010 */
[----:B------:R-:W-:Y:S01]  /*1d60*/  FFMA.RM R16, R21, R2, 12582913 ;  /* 0x4b40000115107423 */ /* 0x000fe20000004002 */
[----:B-1----:R-:W-:-:S03]  /*1d70*/  FMUL R21, R12, R51 ;  /* 0x000000330c157220 */ /* 0x002fc60000400000 */
[----:B------:R-:W-:Y:S01]  /*1d80*/  FADD R4, R16, -12583039 ;  /* 0xcb40007f10047421 */ /* 0x000fe20000000000 */
[----:B--2---:R-:W-:Y:S01]  /*1d90*/  FMUL R20, R6, R49 ;  /* 0x0000003106147220 */ /* 0x004fe20000400000 */
[----:B------:R-:W1:Y:S01]  /*1da0*/  MUFU.EX2 R47, R47 ;  /* 0x0000002f002f7308 */ /* 0x000e620000000800 */
[----:B------:R-:W-:Y:S01]  /*1db0*/  SHF.L.U32 R16, R16, 0x17, RZ ;  /* 0x0000001710107819 */ /* 0x000fe200000006ff */
[----:B------:R-:W-:-:S04]  /*1dc0*/  FFMA R4, R19, 1.4426950216293334961, -R4 ;  /* 0x3fb8aa3b13047823 */ /* 0x000fc80000000804 */
[----:B------:R-:W-:Y:S01]  /*1dd0*/  FFMA R53, R19, 1.925963033500011079e-08, R4 ;  /* 0x32a5706013357823 */ /* 0x000fe20000000004 */
[-C--:B------:R-:W-:Y:S01]  /*1de0*/  FFMA.SAT R19, R41, R0.reuse, 0.5 ;  /* 0x3f00000029137423 */ /* 0x080fe20000002000 */
[----:B---3--:R-:W-:Y:S01]  /*1df0*/  FMUL R18, R8, R45 ;  /* 0x0000002d08127220 */ /* 0x008fe20000400000 */
[----:B------:R-:W-:Y:S01]  /*1e00*/  FFMA.SAT R45, R9, R0, 0.5 ;  /* 0x3f000000092d7423 */ /* 0x000fe20000002000 */
[----:B------:R-:W2:Y:S01]  /*1e10*/  MUFU.EX2 R63, R63 ;  /* 0x0000003f003f7308 */ /* 0x000ea20000000800 */
[----:B------:R-:W-:-:S04]  /*1e20*/  FFMA.RM R12, R19, R2, 12582913 ;  /* 0x4b400001130c7423 */ /* 0x000fc80000004002 */
[----:B------:R-:W-:Y:S01]  /*1e30*/  FADD R4, R12, -12583039 ;  /* 0xcb40007f0c047421 */ /* 0x000fe20000000000 */
[----:B-1----:R-:W-:Y:S02]  /*1e40*/  FMUL R19, R10, R47 ;  /* 0x0000002f0a137220 */ /* 0x002fe40000400000 */
[----:B------:R-:W1:Y:S01]  /*1e50*/  MUFU.EX2 R55, R55 ;  /* 0x0000003700377308 */ /* 0x000e620000000800 */
[----:B------:R-:W-:-:S04]  /*1e60*/  FFMA R4, R41, 1.4426950216293334961, -R4 ;  /* 0x3fb8aa3b29047823 */ /* 0x000fc80000000804 */
[----:B------:R-:W-:Y:S01]  /*1e70*/  FFMA R51, R41, 1.925963033500011079e-08, R4 ;  /* 0x32a5706029337823 */ /* 0x000fe20000000004 */
[----:B------:R-:W-:Y:S02]  /*1e80*/  FFMA.SAT R41, R17, R0, 0.5 ;  /* 0x3f00000011297423 */ /* 0x000fe40000002000 */
[----:B------:R-:W-:Y:S01]  /*1e90*/  MUFU.EX2 R10, R43 ;  /* 0x0000002b000a7308 */ /* 0x000fe20000000800 */
[----:B--2---:R-:W-:Y:S01]  /*1ea0*/  FMUL R26, R26, R63 ;  /* 0x0000003f1a1a7220 */ /* 0x004fe20000400000 */
[----:B------:R-:W-:-:S04]  /*1eb0*/  FFMA.RM R41, R41, R2, 12582913 ;  /* 0x4b40000129297423 */ /* 0x000fc80000004002 */
[----:B------:R-:W-:Y:S02]  /*1ec0*/  FADD R4, R41, -12583039 ;  /* 0xcb40007f29047421 */ /* 0x000fe40000000000 */
[----:B------:R-:W2:Y:S01]  /*1ed0*/  MUFU.EX2 R53, R53 ;  /* 0x0000003500357308 */ /* 0x000ea20000000800 */
[----:B-1----:R-:W-:Y:S01]  /*1ee0*/  FMUL R24, R24, R55 ;  /* 0x0000003718187220 */ /* 0x002fe20000400000 */
[----:B------:R-:W-:-:S04]  /*1ef0*/  FFMA R4, R17, 1.4426950216293334961, -R4 ;  /* 0x3fb8aa3b11047823 */ /* 0x000fc80000000804 */
[----:B------:R-:W-:Y:S01]  /*1f00*/  FFMA R49, R17, 1.925963033500011079e-08, R4 ;  /* 0x32a5706011317823 */ /* 0x000fe20000000004 */
[----:B------:R-:W-:Y:S01]  /*1f10*/  FFMA.SAT R17, R15, R0, 0.5 ;  /* 0x3f0000000f117423 */ /* 0x000fe20000002000 */
[----:B------:R-:W1:Y:S03]  /*1f20*/  MUFU.EX2 R51, R51 ;  /* 0x0000003300337308 */ /* 0x000e660000000800 */
[----:B------:R-:W-:Y:S01]  /*1f30*/  FFMA.RM R4, R17, R2, 12582913 ;  /* 0x4b40000111047423 */ /* 0x000fe20000004002 */
[----:B------:R-:W-:-:S03]  /*1f40*/  FFMA.SAT R17, R3, R0, 0.5 ;  /* 0x3f00000003117423 */ /* 0x000fc60000002000 */
[C---:B------:R-:W-:Y:S01]  /*1f50*/  FADD R6, R4.reuse, -12583039 ;  /* 0xcb40007f04067421 */ /* 0x040fe20000000000 */
[----:B------:R-:W-:Y:S01]  /*1f60*/  SHF.L.U32 R4, R4, 0x17, RZ ;  /* 0x0000001704047819 */ /* 0x000fe200000006ff */
[----:B--2---:R-:W-:Y:S02]  /*1f70*/  FMUL R16, R16, R53 ;  /* 0x0000003510107220 */ /* 0x004fe40000400000 */
[----:B------:R-:W-:-:S04]  /*1f80*/  FFMA R6, R15, 1.4426950216293334961, -R6 ;  /* 0x3fb8aa3b0f067823 */ /* 0x000fc80000000806 */
[----:B------:R-:W-:Y:S01]  /*1f90*/  FFMA R15, R15, 1.925963033500011079e-08, R6 ;  /* 0x32a570600f0f7823 */ /* 0x000fe20000000006 */
[----:B------:R-:W-:Y:S01]  /*1fa0*/  FFMA.RM R6, R17, R2, 12582913 ;  /* 0x4b40000111067423 */ /* 0x000fe20000004002 */
[----:B------:R-:W-:-:S03]  /*1fb0*/  SHF.L.U32 R17, R14, 0x17, RZ ;  /* 0x000000170e117819 */ /* 0x000fc600000006ff */
[----:B------:R-:W-:Y:S01]  /*1fc0*/  FADD R8, R6, -12583039 ;  /* 0xcb40007f06087421 */ /* 0x000fe20000000000 */
[----:B------:R-:W-:Y:S01]  /*1fd0*/  MUFU.EX2 R15, R15 ;  /* 0x0000000f000f7308 */ /* 0x000fe20000000800 */
[----:B------:R-:W-:Y:S01]  /*1fe0*/  FMUL R17, R17, R10 ;  /* 0x0000000a11117220 */ /* 0x000fe20000400000 */
[----:B------:R-:W-:Y:S01]  /*1ff0*/  SHF.L.U32 R10, R12, 0x17, RZ ;  /* 0x000000170c0a7819 */ /* 0x000fe200000006ff */
[----:B------:R-:W-:Y:S01]  /*2000*/  FFMA R8, R3, 1.4426950216293334961, -R8 ;  /* 0x3fb8aa3b03087823 */ /* 0x000fe20000000808 */
[----:B------:R-:W-:Y:S01]  /*2010*/  FFMA.RM R12, R45, R2, 12582913 ;  /* 0x4b4000012d0c7423 */ /* 0x000fe20000004002 */
[-C--:B------:R-:W-:Y:S01]  /*2020*/  FFMA.SAT R45, R7, R0.reuse, 0.5 ;  /* 0x3f000000072d7423 */ /* 0x080fe20000002000 */
[----:B------:R-:W-:Y:S02]  /*2030*/  IMAD.SHL.U32 R6, R6, 0x800000, RZ ;  /* 0x0080000006067824 */ /* 0x000fe400078e00ff */
[----:B------:R-:W-:Y:S01]  /*2040*/  FFMA R14, R3, 1.925963033500011079e-08, R8 ;  /* 0x32a57060030e7823 */ /* 0x000fe20000000008 */
[----:B------:R-:W-:Y:S01]  /*2050*/  FFMA.SAT R3, R11, R0, 0.5 ;  /* 0x3f0000000b037423 */ /* 0x000fe20000002000 */
[----:B------:R-:W-:Y:S01]  /*2060*/  FADD R58, R12, -12583039 ;  /* 0xcb40007f0c3a7421 */ /* 0x000fe20000000000 */
[----:B-1----:R-:W-:-:S02]  /*2070*/  FMUL R10, R10, R51 ;  /* 0x000000330a0a7220 */ /* 0x002fc40000400000 */
[----:B------:R-:W-:Y:S01]  /*2080*/  FFMA.RM R3, R3, R2, 12582913 ;  /* 0x4b40000103037423 */ /* 0x000fe20000004002 */
[----:B------:R-:W-:-:S03]  /*2090*/  FFMA R58, R9, 1.4426950216293334961, -R58 ;  /* 0x3fb8aa3b093a7823 */ /* 0x000fc6000000083a */
[----:B------:R-:W-:Y:S01]  /*20a0*/  FADD R8, R3, -12583039 ;  /* 0xcb40007f03087421 */ /* 0x000fe20000000000 */
[----:B------:R-:W-:Y:S01]  /*20b0*/  FFMA R47, R9, 1.925963033500011079e-08, R58 ;  /* 0x32a57060092f7823 */ /* 0x000fe2000000003a */
[----:B------:R-:W-:Y:S01]  /*20c0*/  SHF.L.U32 R9, R41, 0x17, RZ ;  /* 0x0000001729097819 */ /* 0x000fe200000006ff */
[----:B------:R-:W-:Y:S01]  /*20d0*/  FFMA.RM R41, R45, R2, 12582913 ;  /* 0x4b4000012d297423 */ /* 0x000fe20000004002 */
[----:B------:R-:W-:Y:S01]  /*20e0*/  FFMA R8, R11, 1.4426950216293334961, -R8 ;  /* 0x3fb8aa3b0b087823 */ /* 0x000fe20000000808 */
[----:B------:R-:W-:Y:S02]  /*20f0*/  SHF.L.U32 R3, R3, 0x17, RZ ;  /* 0x0000001703037819 */ /* 0x000fe400000006ff */
[----:B------:R-:W-:Y:S01]  /*2100*/  MUFU.EX2 R47, R47 ;  /* 0x0000002f002f7308 */ /* 0x000fe20000000800 */
[----:B------:R-:W-:Y:S01]  /*2110*/  FFMA R43, R11, 1.925963033500011079e-08, R8 ;  /* 0x32a570600b2b7823 */ /* 0x000fe20000000008 */
[----:B------:R-:W-:-:S04]  /*2120*/  FFMA.SAT R11, R5, R0, 0.5 ;  /* 0x3f000000050b7423 */ /* 0x000fc80000002000 */
[----:B------:R-:W-:Y:S02]  /*2130*/  FFMA.RM R11, R11, R2, 12582913 ;  /* 0x4b4000010b0b7423 */ /* 0x000fe40000004002 */
[----:B------:R-:W-:Y:S02]  /*2140*/  MUFU.EX2 R58, R43 ;  /* 0x0000002b003a7308 */ /* 0x000fe40000000800 */
[----:B------:R-:W-:-:S04]  /*2150*/  FADD R8, R11, -12583039 ;  /* 0xcb40007f0b087421 */ /* 0x000fc80000000000 */
[----:B------:R-:W-:-:S04]  /*2160*/  FFMA R8, R5, 1.4426950216293334961, -R8 ;  /* 0x3fb8aa3b05087823 */ /* 0x000fc80000000808 */
[----:B------:R-:W-:Y:S02]  /*2170*/  FFMA R5, R5, 1.925963033500011079e-08, R8 ;  /* 0x32a5706005057823 */ /* 0x000fe40000000008 */
[----:B------:R1:W2:Y:S08]  /*2180*/  MUFU.EX2 R8, R49 ;  /* 0x0000003100087308 */ /* 0x0002b00000000800 */
[----:B------:R3:W4:Y:S01]  /*2190*/  MUFU.EX2 R60, R5 ;  /* 0x00000005003c7308 */ /* 0x0007220000000800 */
[----:B-1----:R-:W-:Y:S01]  /*21a0*/  FFMA.SAT R49, R39, R0, 0.5 ;  /* 0x3f00000027317423 */ /* 0x002fe20000002000 */
[----:B--2---:R-:W-:Y:S01]  /*21b0*/  FMUL R9, R9, R8 ;  /* 0x0000000809097220 */ /* 0x004fe20000400000 */
[----:B------:R-:W-:Y:S01]  /*21c0*/  FADD R8, R41, -12583039 ;  /* 0xcb40007f29087421 */ /* 0x000fe20000000000 */
[----:B---3--:R-:W-:-:S03]  /*21d0*/  SHF.L.U32 R5, R11, 0x17, RZ ;  /* 0x000000170b057819 */ /* 0x008fc600000006ff */
[----:B------:R-:W-:Y:S02]  /*21e0*/  FFMA R8, R7, 1.4426950216293334961, -R8 ;  /* 0x3fb8aa3b07087823 */ /* 0x000fe40000000808 */
[----:B----4-:R-:W-:Y:S02]  /*21f0*/  FMUL R5, R5, R60 ;  /* 0x0000003c05057220 */ /* 0x010fe40000400000 */
[----:B------:R-:W-:Y:S01]  /*2200*/  FFMA R45, R7, 1.925963033500011079e-08, R8 ;  /* 0x32a57060072d7823 */ /* 0x000fe20000000008 */
[----:B------:R-:W-:-:S04]  /*2210*/  FFMA.SAT R7, R13, R0, 0.5 ;  /* 0x3f0000000d077423 */ /* 0x000fc80000002000 */
[-C--:B------:R-:W-:Y:S01]  /*2220*/  FFMA.RM R0, R7, R2.reuse, 12582913 ;  /* 0x4b40000107007423 */ /* 0x080fe20000004002 */
[----:B------:R-:W-:Y:S01]  /*2230*/  FFMA.RM R2, R49, R2, 12582913 ;  /* 0x4b40000131027423 */ /* 0x000fe20000004002 */
[----:B------:R-:W-:Y:S01]  /*2240*/  FADD R7, RZ, R29 ;  /* 0x0000001dff077221 */ /* 0x000fe20000000000 */
[----:B------:R-:W1:Y:S01]  /*2250*/  MUFU.EX2 R49, R14 ;  /* 0x0000000e00317308 */ /* 0x000e620000000800 */
[----:B------:R-:W-:-:S04]  /*2260*/  FADD R8, R0, -12583039 ;  /* 0xcb40007f00087421 */ /* 0x000fc80000000000 */
[----:B------:R-:W-:-:S03]  /*2270*/  FFMA R8, R13, 1.4426950216293334961, -R8 ;  /* 0x3fb8aa3b0d087823 */ /* 0x000fc60000000808 */
[----:B------:R-:W2:Y:S01]  /*2280*/  MUFU.EX2 R14, R45 ;  /* 0x0000002d000e7308 */ /* 0x000ea20000000800 */
[----:B------:R-:W-:Y:S01]  /*2290*/  FFMA R13, R13, 1.925963033500011079e-08, R8 ;  /* 0x32a570600d0d7823 */ /* 0x000fe20000000008 */
[----:B------:R-:W-:-:S04]  /*22a0*/  FADD R8, R2, -12583039 ;  /* 0xcb40007f02087421 */ /* 0x000fc80000000000 */
[C---:B------:R-:W-:Y:S02]  /*22b0*/  FFMA R8, R39.reuse, 1.4426950216293334961, -R8 ;  /* 0x3fb8aa3b27087823 */ /* 0x040fe40000000808 */
[----:B------:R-:W3:Y:S02]  /*22c0*/  MUFU.EX2 R13, R13 ;  /* 0x0000000d000d7308 */ /* 0x000ee40000000800 */
[----:B------:R-:W-:Y:S01]  /*22d0*/  FFMA R39, R39, 1.925963033500011079e-08, R8 ;  /* 0x32a5706027277823 */ /* 0x000fe20000000008 */
[----:B------:R-:W-:-:S04]  /*22e0*/  FADD R8, R7, R28 ;  /* 0x0000001c07087221 */ /* 0x000fc80000000000 */
[----:B------:R-:W-:Y:S01]  /*22f0*/  FADD R7, R8, R27 ;  /* 0x0000001b08077221 */ /* 0x000fe20000000000 */
[----:B------:R-:W4:Y:S03]  /*2300*/  MUFU.EX2 R39, R39 ;  /* 0x0000002700277308 */ /* 0x000f260000000800 */
        /* <DEDUP_REMOVED lines=24> */
[----:B--2---:R-:W-:Y:S01]  /*2490*/  FMUL R3, R3, R14 ;  /* 0x0000000e03037220 */ /* 0x004fe20000400000 */
[----:B------:R-:W-:Y:S01]  /*24a0*/  SHF.L.U32 R14, R2, 0x17, RZ ;  /* 0x00000017020e7819 */ /* 0x000fe200000006ff */
[----:B------:R-:W-:Y:S02]  /*24b0*/  FADD R0, R11, R4 ;  /* 0x000000040b007221 */ /* 0x000fe40000000000 */
[----:B---3--:R-:W-:-:S02]  /*24c0*/  FMUL R2, R12, R13 ;  /* 0x0000000d0c027220 */ /* 0x008fc40000400000 */
[----:B------:R-:W-:Y:S01]  /*24d0*/  FADD R11, R0, R3 ;  /* 0x00000003000b7221 */ /* 0x000fe20000000000 */
[----:B----4-:R-:W-:-:S03]  /*24e0*/  FMUL R0, R14, R39 ;  /* 0x000000270e007220 */ /* 0x010fc60000400000 */
        /* <DEDUP_REMOVED lines=11> */
.L_x_6294:
        /* <DEDUP_REMOVED lines=13> */
[----:B0-----:R-:W-:Y:S05]  /*2670*/  CALL.REL.NOINC `($__internal_117_$__cuda_sm3x_div_rn_noftz_f32_slowpath) ;  /* 0x0000003800187944 */ /* 0x001fea0003c00000 */
[----:B------:R-:W-:-:S07]  /*2680*/  MOV R12, R11 ;  /* 0x0000000b000c7202 */ /* 0x000fce0000000f00 */
.L_x_6211:
[----:B------:R-:W-:Y:S05]  /*2690*/  BSYNC.RECONVERGENT B2 ;  /* 0x0000000000027941 */ /* 0x000fea0003800200 */
.L_x_6210:
        /* <DEDUP_REMOVED lines=14> */
.L_x_6213:
[----:B------:R-:W-:Y:S05]  /*2780*/  BSYNC.RECONVERGENT B2 ;  /* 0x0000000000027941 */ /* 0x000fea0003800200 */
.L_x_6212:
        /* <DEDUP_REMOVED lines=12> */
[----:B0-----:R-:W-:Y:S05]  /*2850*/  CALL.REL.NOINC `($__internal_117_$__cuda_sm3x_div_rn_noftz_f32_slowpath) ;  /* 0x0000003400a07944 */ /* 0x001fea0003c00000 */
[----:B------:R-:W-:-:S07]  /*2860*/  MOV R28, R11 ;  /* 0x0000000b001c7202 */ /* 0x000fce0000000f00 */
.L_x_6215:
[----:B------:R-:W-:Y:S05]  /*2870*/  BSYNC.RECONVERGENT B2 ;  /* 0x0000000000027941 */ /* 0x000fea0003800200 */
.L_x_6214:
        /* <DEDUP_REMOVED lines=14> */
.L_x_6217:
[----:B------:R-:W-:Y:S05]  /*2960*/  BSYNC.RECONVERGENT B2 ;  /* 0x0000000000027941 */ /* 0x000fea0003800200 */
.L_x_6216:
        /* <DEDUP_REMOVED lines=14> */
.L_x_6219:
[----:B------:R-:W-:Y:S05]  /*2a50*/  BSYNC.RECONVERGENT B2 ;  /* 0x0000000000027941 */ /* 0x000fea0003800200 */
.L_x_6218:
        /* <DEDUP_REMOVED lines=14> */
.L_x_6221:
[----:B------:R-:W-:Y:S05]  /*2b40*/  BSYNC.RECONVERGENT B2 ;  /* 0x0000000000027941 */ /* 0x000fea0003800200 */
.L_x_6220:
        /* <DEDUP_REMOVED lines=12> */
[----:B0-----:R-:W-:Y:S05]  /*2c10*/  CALL.REL.NOINC `($__internal_117_$__cuda_sm3x_div_rn_noftz_f32_slowpath) ;  /* 0x0000003000b07944 */ /* 0x001fea0003c00000 */
[----:B------:R-:W-:-:S07]  /*2c20*/  MOV R24, R11 ;  /* 0x0000000b00187202 */ /* 0x000fce0000000f00 */
.L_x_6223:
[----:B------:R-:W-:Y:S05]  /*2c30*/  BSYNC.RECONVERGENT B2 ;  /* 0x0000000000027941 */ /* 0x000fea0003800200 */
.L_x_6222:
        /* <DEDUP_REMOVED lines=14> */
.L_x_6225:
[----:B------:R-:W-:Y:S05]  /*2d20*/  BSYNC.RECONVERGENT B2 ;  /* 0x0000000000027941 */ /* 0x000fea0003800200 */
.L_x_6224:
        /* <DEDUP_REMOVED lines=14> */
.L_x_6227:
[----:B------:R-:W-:Y:S05]  /*2e10*/  BSYNC.RECONVERGENT B2 ;  /* 0x0000000000027941 */ /* 0x000fea0003800200 */
.L_x_6226:
        /* <DEDUP_REMOVED lines=14> */
.L_x_6229:
[----:B------:R-:W-:Y:S05]  /*2f00*/  BSYNC.RECONVERGENT B2 ;  /* 0x0000000000027941 */ /* 0x000fea0003800200 */
.L_x_6228:
        /* <DEDUP_REMOVED lines=13> */
[----:B------:R-:W-:-:S07]  /*2fe0*/  IMAD.MOV.U32 R20, RZ, RZ, R11 ;  /* 0x000000ffff147224 */ /* 0x000fce00078e000b */
.L_x_6231:
[----:B------:R-:W-:Y:S05]  /*2ff0*/  BSYNC.RECONVERGENT B2 ;  /* 0x0000000000027941 */ /* 0x000fea0003800200 */
.L_x_6230:
        /* <DEDUP_REMOVED lines=14> */
.L_x_6233:
[----:B------:R-:W-:Y:S05]  /*30e0*/  BSYNC.RECONVERGENT B2 ;  /* 0x0000000000027941 */ /* 0x000fea0003800200 */
.L_x_6232:
        /* <DEDUP_REMOVED lines=14> */
.L_x_6235:
[----:B------:R-:W-:Y:S05]  /*31d0*/  BSYNC.RECONVERGENT B2 ;  /* 0x0000000000027941 */ /* 0x000fea0003800200 */
.L_x_6234:
        /* <DEDUP_REMOVED lines=14> */
.L_x_6237:
[----:B------:R-:W-:Y:S05]  /*32c0*/  BSYNC.RECONVERGENT B2 ;  /* 0x0000000000027941 */ /* 0x000fea0003800200 */
.L_x_6236:
        /* <DEDUP_REMOVED lines=14> */
.L_x_6239:
[----:B------:R-:W-:Y:S05]  /*33b0*/  BSYNC.RECONVERGENT B2 ;  /* 0x0000000000027941 */ /* 0x000fea0003800200 */
.L_x_6238:
        /* <DEDUP_REMOVED lines=14> */
.L_x_6241:
[----:B------:R-:W-:Y:S05]  /*34a0*/  BSYNC.RECONVERGENT B2 ;  /* 0x0000000000027941 */ /* 0x000fea0003800200 */
.L_x_6240:
        /* <DEDUP_REMOVED lines=14> */
.L_x_6243:
[----:B------:R-:W-:Y:S05]  /*3590*/  BSYNC.RECONVERGENT B2 ;  /* 0x0000000000027941 */ /* 0x000fea0003800200 */
.L_x_6242:
        /* <DEDUP_REMOVED lines=14> */
.L_x_6245:
[----:B------:R-:W-:Y:S05]  /*3680*/  BSYNC.RECONVERGENT B2 ;  /* 0x0000000000027941 */ /* 0x000fea0003800200 */
.L_x_6244:
        /* <DEDUP_REMOVED lines=14> */
.L_x_6247:
[----:B------:R-:W-:Y:S05]  /*3770*/  BSYNC.RECONVERGENT B2 ;  /* 0x0000000000027941 */ /* 0x000fea0003800200 */
.L_x_6246:
        /* <DEDUP_REMOVED lines=14> */
.L_x_6249:
[----:B------:R-:W-:Y:S05]  /*3860*/  BSYNC.RECONVERGENT B2 ;  /* 0x0000000000027941 */ /* 0x000fea0003800200 */
.L_x_6248:
        /* <DEDUP_REMOVED lines=14> */
.L_x_6251:
[----:B------:R-:W-:Y:S05]  /*3950*/  BSYNC.RECONVERGENT B2 ;  /* 0x0000000000027941 */ /* 0x000fea0003800200 */
.L_x_6250:
        /* <DEDUP_REMOVED lines=14> */
.L_x_6253:
[----:B------:R-:W-:Y:S05]  /*3a40*/  BSYNC.RECONVERGENT B2 ;  /* 0x0000000000027941 */ /* 0x000fea0003800200 */
.L_x_6252:
        /* <DEDUP_REMOVED lines=14> */
.L_x_6255:
[----:B------:R-:W-:Y:S05]  /*3b30*/  BSYNC.RECONVERGENT B2 ;  /* 0x0000000000027941 */ /* 0x000fea0003800200 */
.L_x_6254:
        /* <DEDUP_REMOVED lines=14> */
.L_x_6257:
[----:B------:R-:W-:Y:S05]  /*3c20*/  BSYNC.RECONVERGENT B2 ;  /* 0x0000000000027941 */ /* 0x000fea0003800200 */
.L_x_6256:
        /* <DEDUP_REMOVED lines=8> */
[----:B------:R-:W-:Y:S02]  /*3cb0*/  ISETP.GE.U32.AND P0, PT, R42, R2, PT ;  /* 0x000000022a00720c */ /* 0x000fe40003f06070 */
        /* <DEDUP_REMOVED lines=20> */
.L_x_6259:
[----:B------:R-:W-:Y:S05]  /*3e00*/  BSYNC.RECONVERGENT B0 ;  /* 0x0000000000007941 */ /* 0x000fea0003800200 */
.L_x_6258:
        /* <DEDUP_REMOVED lines=17> */
.L_x_6261:
[----:B------:R-:W-:Y:S05]  /*3f20*/  BSYNC.RECONVERGENT B0 ;  /* 0x0000000000007941 */ /* 0x000fea0003800200 */
.L_x_6260:
[----:B------:R-:W-:Y:S04]  /*3f30*/  BSSY.RECONVERGENT B0, `(.L_x_6262) ;  /* 0x0000011000007945 */ /* 0x000fe80003800200 */
[----:B------:R-:W-:Y:S05]  /*3f40*/  @P2 BRA `(.L_x_6263) ;  /* 0x00000000003c2947 */ /* 0x000fea0003800000 */
[----:B------:R-:W-:Y:S02]  /*3f50*/  HFMA2 R51, -RZ, RZ, 0, 0 ;  /* 0x00000000ff337431 */ /* 0x000fe400000001ff */
[----:B------:R-:W-:Y:S01]  /*3f60*/  IMAD R0, R33, UR38, RZ ;  /* 0x0000002621007c24 */ /* 0x000fe2000f8e02ff */
[----:B------:R-:W-:Y:S02]  /*3f70*/  R2UR UR4, R30 ;  /* 0x000000001e0472ca */ /* 0x000fe400000e0000 */
        /* <DEDUP_REMOVED lines=12> */
.L_x_6263:
[----:B------:R-:W-:Y:S05]  /*4040*/  BSYNC.RECONVERGENT B0 ;  /* 0x0000000000007941 */ /* 0x000fea0003800200 */
.L_x_6262:
[----:B------:R-:W-:Y:S04]  /*4050*/  BSSY.RECONVERGENT B0, `(.L_x_6264) ;  /* 0x0000011000007945 */ /* 0x000fe80003800200 */
[----:B------:R-:W-:Y:S05]  /*4060*/  @P5 BRA `(.L_x_6265) ;  /* 0x00000000003c5947 */ /* 0x000fea0003800000 */
[----:B------:R-:W-:Y:S01]  /*4070*/  IMAD R0, R33, UR38, RZ ;  /* 0x0000002621007c24 */ /* 0x000fe2000f8e02ff */
[----:B------:R-:W-:Y:S01]  /*4080*/  R2UR UR4, R30 ;  /* 0x000000001e0472ca */ /* 0x000fe200000e0000 */
[----:B------:R-:W-:Y:S01]  /*4090*/  IMAD.MOV.U32 R49, RZ, RZ, RZ ;  /* 0x000000ffff317224 */ /* 0x000fe200078e00ff */
[----:B------:R-:W-:Y:S01]  /*40a0*/  R2UR UR5, R31 ;  /* 0x000000001f0572ca */ /* 0x000fe200000e0000 */
[C---:B-1----:R-:W-:Y:S02]  /*40b0*/  IMAD R13, R35.reuse, UR39, R0 ;  /* 0x00000027230d7c24 */ /* 0x042fe4000f8e0200 */
[----:B--23--:R-:W-:-:S05]  /*40c0*/  IMAD.WIDE.U32 R10, R35, UR38, R48 ;  /* 0x00000026230a7c25 */ /* 0x00cfca000f8e0030 */
        /* <DEDUP_REMOVED lines=9> */
.L_x_6265:
[----:B------:R-:W-:Y:S05]  /*4160*/  BSYNC.RECONVERGENT B0 ;  /* 0x0000000000007941 */ /* 0x000fea0003800200 */
.L_x_6264:
[----:B------:R-:W-:Y:S04]  /*4170*/  BSSY.RECONVERGENT B0, `(.L_x_6266) ;  /* 0x0000011000007945 */ /* 0x000fe80003800200 */
[----:B------:R-:W-:Y:S05]  /*4180*/  @P4 BRA `(.L_x_6267) ;  /* 0x00000000003c4947 */ /* 0x000fea0003800000 */
[----:B------:R-:W-:Y:S01]  /*4190*/  MOV R47, RZ ;  /* 0x000000ff002f7202 */ /* 0x000fe20000000f00 */
[----:B------:R-:W-:Y:S01]  /*41a0*/  IMAD R0, R33, UR38, RZ ;  /* 0x0000002621007c24 */ /* 0x000fe2000f8e02ff */
[----:B------:R-:W-:Y:S02]  /*41b0*/  R2UR UR4, R30 ;  /* 0x000000001e0472ca */ /* 0x000fe400000e0000 */
[----:B------:R-:W-:Y:S01]  /*41c0*/  R2UR UR5, R31 ;  /* 0x000000001f0572ca */ /* 0x000fe200000e0000 */
[----:B-1234-:R-:W-:-:S04]  /*41d0*/  IMAD.WIDE.U32 R10, R35, UR38, R46 ;  /* 0x00000026230a7c25 */ /* 0x01efc8000f8e002e */
        /* <DEDUP_REMOVED lines=10> */
.L_x_6267:
[----:B------:R-:W-:Y:S05]  /*4280*/  BSYNC.RECONVERGENT B0 ;  /* 0x0000000000007941 */ /* 0x000fea0003800200 */
.L_x_6266:
        /* <DEDUP_REMOVED lines=18> */
[C---:B-1234-:R-:W-:Y:S02]  /*43b0*/  IMAD R11, R35.reuse, UR39, R0 ;  /* 0x00000027230b7c24 */ /* 0x05efe4000f8e0200 */
        /* <DEDUP_REMOVED lines=10> */
.L_x_6269:
[----:B------:R-:W-:Y:S05]  /*4460*/  BSYNC.RECONVERGENT B0 ;  /* 0x0000000000007941 */ /* 0x000fea0003800200 */
.L_x_6268:
[----:B------:R-:W-:Y:S04]  /*4470*/  BSSY.RECONVERGENT B0, `(.L_x_6270) ;  /* 0x0000011000007945 */ /* 0x000fe80003800200 */
[----:B------:R-:W-:Y:S05]  /*4480*/  @P0 BRA `(.L_x_6271) ;  /* 0x00000000003c0947 */ /* 0x000fea0003800000 */
[----:B------:R-:W-:Y:S01]  /*4490*/  MOV R43, RZ ;  /* 0x000000ff002b7202 */ /* 0x000fe20000000f00 */
[----:B------:R-:W-:Y:S01]  /*44a0*/  IMAD R0, R33, UR38, RZ ;  /* 0x0000002621007c24 */ /* 0x000fe2000f8e02ff */
[----:B------:R-:W-:Y:S02]  /*44b0*/  R2UR UR4, R30 ;  /* 0x000000001e0472ca */ /* 0x000fe400000e0000 */
[----:B------:R-:W-:Y:S01]  /*44c0*/  R2UR UR5, R31 ;  /* 0x000000001f0572ca */ /* 0x000fe200000e0000 */
[----:B-1----:R-:W-:-:S04]  /*44d0*/  IMAD.WIDE.U32 R2, R35, UR38, R42 ;  /* 0x0000002623027c25 */ /* 0x002fc8000f8e002a */
[----:B--234-:R-:W-:-:S04]  /*44e0*/  IMAD R11, R35, UR39, R0 ;  /* 0x00000027230b7c24 */ /* 0x01cfc8000f8e0200 */
        /* <DEDUP_REMOVED lines=9> */
.L_x_6271:
[----:B------:R-:W-:Y:S05]  /*4580*/  BSYNC.RECONVERGENT B0 ;  /* 0x0000000000007941 */ /* 0x000fea0003800200 */
.L_x_6270:
[----:B------:R-:W-:Y:S04]  /*4590*/  BSSY.RECONVERGENT B0, `(.L_x_6272) ;  /* 0x0000011000007945 */ /* 0x000fe80003800200 */
[----:B------:R-:W-:Y:S05]  /*45a0*/  @P2 BRA `(.L_x_6273) ;  /* 0x00000000003c2947 */ /* 0x000fea0003800000 */
        /* <DEDUP_REMOVED lines=15> */
.L_x_6273:
[----:B------:R-:W-:Y:S05]  /*46a0*/  BSYNC.RECONVERGENT B0 ;  /* 0x0000000000007941 */ /* 0x000fea0003800200 */
.L_x_6272:
[----:B------:R-:W-:Y:S04]  /*46b0*/  BSSY.RECONVERGENT B0, `(.L_x_6274) ;  /* 0x0000011000007945 */ /* 0x000fe80003800200 */
[----:B------:R-:W-:Y:S05]  /*46c0*/  @P3 BRA `(.L_x_6275) ;  /* 0x00000000003c3947 */ /* 0x000fea0003800000 */
[----:B------:R-:W-:Y:S01]  /*46d0*/  MOV R39, RZ ;  /* 0x000000ff00277202 */ /* 0x000fe20000000f00 */
[----:B------:R-:W-:Y:S01]  /*46e0*/  IMAD R0, R33, UR38, RZ ;  /* 0x0000002621007c24 */ /* 0x000fe2000f8e02ff */
[----:B------:R-:W-:Y:S02]  /*46f0*/  R2UR UR4, R30 ;  /* 0x000000001e0472ca */ /* 0x000fe400000e0000 */
[----:B------:R-:W-:Y:S01]  /*4700*/  R2UR UR5, R31 ;  /* 0x000000001f0572ca */ /* 0x000fe200000e0000 */
[----:B-1----:R-:W-:-:S04]  /*4710*/  IMAD.WIDE.U32 R2, R35, UR38, R38 ;  /* 0x0000002623027c25 */ /* 0x002fc8000f8e0026 */
[----:B--234-:R-:W-:-:S05]  /*4720*/  IMAD R11, R35, UR39, R0 ;  /* 0x00000027230b7c24 */ /* 0x01cfca000f8e0200 */
        /* <DEDUP_REMOVED lines=9> */
.L_x_6275:
[----:B------:R-:W-:Y:S05]  /*47c0*/  BSYNC.RECONVERGENT B0 ;  /* 0x0000000000007941 */ /* 0x000fea0003800200 */
.L_x_6274:
        /* <DEDUP_REMOVED lines=17> */
.L_x_6277:
[----:B------:R-:W-:Y:S05]  /*48e0*/  BSYNC.RECONVERGENT B0 ;  /* 0x0000000000007941 */ /* 0x000fea0003800200 */
.L_x_6276:
[----:B------:R-:W-:Y:S04]  /*48f0*/  BSSY.RECONVERGENT B0, `(.L_x_6278) ;  /* 0x0000012000007945 */ /* 0x000fe80003800200 */
[----:B------:R-:W-:Y:S05]  /*4900*/  @P5 BRA `(.L_x_6279) ;  /* 0x0000000000405947 */ /* 0x000fea0003800000 */
[----:B-1----:R-:W-:Y:S01]  /*4910*/  HFMA2 R3, -RZ, RZ, 0, 0 ;  /* 0x00000000ff037431 */ /* 0x002fe200000001ff */
        /* <DEDUP_REMOVED lines=15> */
.L_x_6279:
[----:B------:R-:W-:Y:S05]  /*4a10*/  BSYNC.RECONVERGENT B0 ;  /* 0x0000000000007941 */ /* 0x000fea0003800200 */
.L_x_6278:
        /* <DEDUP_REMOVED lines=18> */
.L_x_6281:
[----:B------:R-:W-:Y:S05]  /*4b40*/  BSYNC.RECONVERGENT B0 ;  /* 0x0000000000007941 */ /* 0x000fea0003800200 */
.L_x_6280:
[----:B------:R-:W-:-:S04]  /*4b50*/  IADD3 R35, P0, PT, R56, R35, RZ ;  /* 0x0000002338237210 */ /* 0x000fc80007f1e0ff */
[----:B------:R-:W-:Y:S02]  /*4b60*/  LEA.HI.X.SX32 R33, R56, R33, 0x1, P0 ;  /* 0x0000002138217211 */ /* 0x000fe400000f0eff */
[----:B------:R-:W-:-:S04]  /*4b70*/  ISETP.GE.U32.AND P0, PT, R35, UR42, PT ;  /* 0x0000002a23007c0c */ /* 0x000fc8000bf06070 */
[----:B------:R-:W-:-:S13]  /*4b80*/  ISETP.GE.AND.EX P0, PT, R33, UR43, PT, P0 ;  /* 0x0000002b21007c0c */ /* 0x000fda000bf06300 */
[----:B------:R-:W-:Y:S05]  /*4b90*/  @!P0 BRA `(.L_x_6282) ;  /* 0xffffffb400dc8947 */ /* 0x000fea000383ffff */
[----:B------:R-:W-:Y:S05]  /*4ba0*/  EXIT ;  /* 0x000000000000794d */ /* 0x000fea0003800000 */
.L_x_6209:
[----:B------:R-:W-:Y:S01]  /*4bb0*/  BSSY B0, `(.L_x_6283) ;  /* 0x0000007000007945 */ /* 0x000fe20003800000 */
[----:B------:R-:W-:Y:S01]  /*4bc0*/  MOV R12, 0x10 ;  /* 0x00000010000c7802 */ /* 0x000fe20000000f00 */
[----:B------:R-:W-:Y:S01]  /*4bd0*/  IMAD.MOV.U32 R11, RZ, RZ, 0x1f ;  /* 0x0000001fff0b7424 */ /* 0x000fe200078e00ff */
[----:B------:R-:W-:-:S07]  /*4be0*/  MOV R15, 0xffffffff ;  /* 0xffffffff000f7802 */ /* 0x000fce0000000f00 */
[----:B0-----:R-:W-:Y:S05]  /*4bf0*/  WARPSYNC.COLLECTIVE R15, `(.L_x_6284) ;  /* 0x000000000f087348 */ /* 0x001fea0003c00000 */
[----:B------:R1:W2:Y:S02]  /*4c00*/  SHFL.BFLY P6, R14, R13, R12, R11 ;  /* 0x0c00000c0d0e7389 */ /* 0x0002a400000c000b */
[----:B012---:R-:W-:Y:S05]  /*4c10*/  ENDCOLLECTIVE ;  /* 0x000000000000791b */ /* 0x007fea0003800000 */
.L_x_6284:
[----:B------:R-:W-:Y:S05]  /*4c20*/  BSYNC B0 ;  /* 0x0000000000007941 */ /* 0x000fea0003800000 */
.L_x_6283:
        /* <DEDUP_REMOVED lines=8> */
.L_x_6285:
[----:B------:R-:W-:Y:S01]  /*4cb0*/  HFMA2 R12, -RZ, RZ, 0, 2.384185791015625e-07 ;  /* 0x00000004ff0c7431 */ /* 0x000fe200000001ff */
[----:B------:R-:W-:-:S04]  /*4cc0*/  FMNMX R0, R13, R14, !PT ;  /* 0x0000000e0d007209 */ /* 0x000fc80007800000 */
[----:B------:R-:W-:-:S07]  /*4cd0*/  MOV R13, R0 ;  /* 0x00000000000d7202 */ /* 0x000fce0000000f00 */
[----:B------:R-:W-:Y:S05]  /*4ce0*/  WARPSYNC.COLLECTIVE R15, `(.L_x_6286) ;  /* 0x000000000f087348 */ /* 0x000fea0003c00000 */
[----:B------:R0:W1:Y:S02]  /*4cf0*/  SHFL.BFLY P6, R14, R13, R12, R11 ;  /* 0x0c00000c0d0e7389 */ /* 0x00006400000c000b */
[----:B01----:R-:W-:Y:S05]  /*4d00*/  ENDCOLLECTIVE ;  /* 0x000000000000791b */ /* 0x003fea0003800000 */
.L_x_6286:
[----:B------:R-:W-:Y:S01]  /*4d10*/  HFMA2 R12, -RZ, RZ, 0, 1.1920928955078125e-07 ;  /* 0x00000002ff0c7431 */ /* 0x000fe200000001ff */
[----:B------:R-:W-:-:S04]  /*4d20*/  FMNMX R10, R0, R14, !PT ;  /* 0x0000000e000a7209 */ /* 0x000fc80007800000 */
[----:B------:R-:W-:-:S07]  /*4d30*/  MOV R13, R10 ;  /* 0x0000000a000d7202 */ /* 0x000fce0000000f00 */
[----:B------:R-:W-:Y:S05]  /*4d40*/  WARPSYNC.COLLECTIVE R15, `(.L_x_6287) ;  /* 0x000000000f087348 */ /* 0x000fea0003c00000 */
[----:B------:R0:W1:Y:S02]  /*4d50*/  SHFL.BFLY P6, R14, R13, R12, R11 ;  /* 0x0c00000c0d0e7389 */ /* 0x00006400000c000b */
[----:B01----:R-:W-:Y:S05]  /*4d60*/  ENDCOLLECTIVE ;  /* 0x000000000000791b */ /* 0x003fea0003800000 */
.L_x_6287:
[----:B------:R-:W-:Y:S01]  /*4d70*/  HFMA2 R12, -RZ, RZ, 0, 5.9604644775390625e-08 ;  /* 0x00000001ff0c7431 */ /* 0x000fe200000001ff */
[----:B------:R-:W-:-:S04]  /*4d80*/  FMNMX R39, R10, R14, !PT ;  /* 0x0000000e0a277209 */ /* 0x000fc80007800000 */
[----:B------:R-:W-:-:S07]  /*4d90*/  MOV R13, R39 ;  /* 0x00000027000d7202 */ /* 0x000fce0000000f00 */
[----:B------:R-:W-:Y:S05]  /*4da0*/  WARPSYNC.COLLECTIVE R15, `(.L_x_6288) ;  /* 0x000000000f087348 */ /* 0x000fea0003c00000 */
[----:B------:R0:W1:Y:S02]  /*4db0*/  SHFL.BFLY P6, R14, R13, R12, R11 ;  /* 0x0c00000c0d0e7389 */ /* 0x00006400000c000b */
[----:B01----:R-:W-:Y:S05]  /*4dc0*/  ENDCOLLECTIVE ;  /* 0x000000000000791b */ /* 0x003fea0003800000 */
.L_x_6288:
[----:B------:R-:W-:-:S05]  /*4dd0*/  FMNMX R14, R39, R14, !PT ;  /* 0x0000000e270e7209 */ /* 0x000fca0007800000 */
[C---:B------:R-:W-:Y:S01]  /*4de0*/  FADD R0, -R14.reuse, R2 ;  /* 0x000000020e007221 */ /* 0x040fe20000000100 */
[C---:B------:R-:W-:Y:S01]  /*4df0*/  FADD R2, -R14.reuse, R3 ;  /* 0x000000030e027221 */ /* 0x040fe20000000100 */
        /* <DEDUP_REMOVED lines=15> */
[----:B------:R-:W-:Y:S01]  /*4ef0*/  FADD R13, -R14, R20 ;  /* 0x000000140e0d7221 */ /* 0x000fe20000000100 */
[C---:B------:R-:W-:Y:S01]  /*4f00*/  FADD R19, R18.reuse, -12583039 ;  /* 0xcb40007f12137421 */ /* 0x040fe20000000000 */
[----:B------:R-:W-:-:S02]  /*4f10*/  IMAD.SHL.U32 R18, R18, 0x800000, RZ ;  /* 0x0080000012127824 */ /* 0x000fc400078e00ff */
        /* <DEDUP_REMOVED lines=131> */
[----:B------:R-:W-:-:S03]  /*5750*/  IMAD.MOV.U32 R15, RZ, RZ, -0x1 ;  /* 0xffffffffff0f7424 */ /* 0x000fc600078e00ff */
        /* <DEDUP_REMOVED lines=95> */
.L_x_6289:
[----:B------:R-:W-:Y:S02]  /*5d50*/  HFMA2 R12, -RZ, RZ, 0, 4.76837158203125e-07 ;  /* 0x00000008ff0c7431 */ /* 0x000fe400000001ff */
[----:B------:R-:W-:-:S05]  /*5d60*/  FADD R39, R13, R14 ;  /* 0x0000000e0d277221 */ /* 0x000fca0000000000 */
[----:B------:R-:W-:-:S07]  /*5d70*/  MOV R13, R39 ;  /* 0x00000027000d7202 */ /* 0x000fce0000000f00 */
[----:B------:R-:W-:Y:S05]  /*5d80*/  WARPSYNC.COLLECTIVE R15, `(.L_x_6290) ;  /* 0x000000000f087348 */ /* 0x000fea0003c00000 */
[----:B------:R0:W1:Y:S02]  /*5d90*/  SHFL.BFLY P6, R14, R13, R12, R11 ;  /* 0x0c00000c0d0e7389 */ /* 0x00006400000c000b */
[----:B01----:R-:W-:Y:S05]  /*5da0*/  ENDCOLLECTIVE ;  /* 0x000000000000791b */ /* 0x003fea0003800000 */
.L_x_6290:
[----:B------:R-:W-:Y:S02]  /*5db0*/  HFMA2 R12, -RZ, RZ, 0, 2.384185791015625e-07 ;  /* 0x00000004ff0c7431 */ /* 0x000fe400000001ff */
[----:B------:R-:W-:-:S05]  /*5dc0*/  FADD R41, R39, R14 ;  /* 0x0000000e27297221 */ /* 0x000fca0000000000 */
[----:B------:R-:W-:-:S07]  /*5dd0*/  MOV R13, R41 ;  /* 0x00000029000d7202 */ /* 0x000fce0000000f00 */
[----:B------:R-:W-:Y:S05]  /*5de0*/  WARPSYNC.COLLECTIVE R15, `(.L_x_6291) ;  /* 0x000000000f087348 */ /* 0x000fea0003c00000 */
[----:B------:R0:W1:Y:S02]  /*5df0*/  SHFL.BFLY P6, R14, R13, R12, R11 ;  /* 0x0c00000c0d0e7389 */ /* 0x00006400000c000b */
[----:B01----:R-:W-:Y:S05]  /*5e00*/  ENDCOLLECTIVE ;  /* 0x000000000000791b */ /* 0x003fea0003800000 */
.L_x_6291:
[----:B------:R-:W-:Y:S02]  /*5e10*/  HFMA2 R12, -RZ, RZ, 0, 1.1920928955078125e-07 ;  /* 0x00000002ff0c7431 */ /* 0x000fe400000001ff */
[----:B------:R-:W-:-:S05]  /*5e20*/  FADD R43, R41, R14 ;  /* 0x0000000e292b7221 */ /* 0x000fca0000000000 */
[----:B------:R-:W-:-:S07]  /*5e30*/  MOV R13, R43 ;  /* 0x0000002b000d7202 */ /* 0x000fce0000000f00 */
[----:B------:R-:W-:Y:S05]  /*5e40*/  WARPSYNC.COLLECTIVE R15, `(.L_x_6292) ;  /* 0x000000000f087348 */ /* 0x000fea0003c00000 */
[----:B------:R0:W1:Y:S02]  /*5e50*/  SHFL.BFLY P6, R14, R13, R12, R11 ;  /* 0x0c00000c0d0e7389 */ /* 0x00006400000c000b */
[----:B01----:R-:W-:Y:S05]  /*5e60*/  ENDCOLLECTIVE ;  /* 0x000000000000791b */ /* 0x003fea0003800000 */
.L_x_6292:
[----:B------:R-:W-:Y:S02]  /*5e70*/  HFMA2 R12, -RZ, RZ, 0, 5.9604644775390625e-08 ;  /* 0x00000001ff0c7431 */ /* 0x000fe400000001ff */
[----:B------:R-:W-:-:S05]  /*5e80*/  FADD R45, R43, R14 ;  /* 0x0000000e2b2d7221 */ /* 0x000fca0000000000 */
[----:B------:R-:W-:-:S07]  /*5e90*/  MOV R13, R45 ;  /* 0x0000002d000d7202 */ /* 0x000fce0000000f00 */
[----:B------:R-:W-:Y:S05]  /*5ea0*/  WARPSYNC.COLLECTIVE R15, `(.L_x_6293) ;  /* 0x000000000f087348 */ /* 0x000fea0003c00000 */
[----:B------:R0:W1:Y:S02]  /*5eb0*/  SHFL.BFLY P6, R14, R13, R12, R11 ;  /* 0x0c00000c0d0e7389 */ /* 0x00006400000c000b */
[----:B01----:R-:W-:Y:S05]  /*5ec0*/  ENDCOLLECTIVE ;  /* 0x000000000000791b */ /* 0x003fea0003800000 */
.L_x_6293:
[----:B------:R-:W-:Y:S05]  /*5ed0*/  BRA `(.L_x_6294) ;  /* 0xffffffc400b07947 */ /* 0x000fea000383ffff */
        .weak           $__internal_117_$__cuda_sm3x_div_rn_noftz_f32_slowpath
        .type           $__internal_117_$__cuda_sm3x_div_rn_noftz_f32_slowpath,@function
        .size           $__internal_117_$__cuda_sm3x_div_rn_noftz_f32_slowpath,(.L_x_8603 - $__internal_117_$__cuda_sm3x_div_rn_noftz_f32_slowpath)
$__internal_117_$__cuda_sm3x_div_rn_noftz_f32_slowpath:
        /* <DEDUP_REMOVED lines=34> */
.L_x_6296:
        /* <DEDUP_REMOVED lines=51> */
.L_x_6303:
[----:B------:R-:W-:-:S04]  /*6430*/  LOP3.LUT R11, R11, 0x80000000, RZ, 0xc0, !PT ;  /* 0x800000000b0b7812 */ /* 0x000fc800078ec0ff */
[----:B------:R-:W-:Y:S01]  /*6440*/  LOP3.LUT R11, R11, 0x7f800000, RZ, 0xfc, !PT ;  /* 0x7f8000000b0b7812 */ /* 0x000fe200078efcff */
[----:B------:R-:W-:Y:S06]  /*6450*/  BRA `(.L_x_6304) ;  /* 0x0000000000047947 */ /* 0x000fec0003800000 */
.L_x_6302:
[----:B------:R-:W-:-:S07]  /*6460*/  LEA R11, R60, R11, 0x17 ;  /* 0x0000000b3c0b7211 */ /* 0x000fce00078eb8ff */
.L_x_6304:
[----:B------:R-:W-:Y:S05]  /*6470*/  BSYNC.RECONVERGENT B1 ;  /* 0x0000000000017941 */ /* 0x000fea0003800200 */
.L_x_6301:
[----:B------:R-:W-:Y:S05]  /*6480*/  BRA `(.L_x_6305) ;  /* 0x0000000000207947 */ /* 0x000fea0003800000 */
.L_x_6300:
[----:B------:R-:W-:-:S04]  /*6490*/  LOP3.LUT R11, R14, 0x80000000, R11, 0x48, !PT ;  /* 0x800000000e0b7812 */ /* 0x000fc800078e480b */
[----:B------:R-:W-:Y:S01]  /*64a0*/  LOP3.LUT R11, R11, 0x7f800000, RZ, 0xfc, !PT ;  /* 0x7f8000000b0b7812 */ /* 0x000fe200078efcff */
[----:B------:R-:W-:Y:S06]  /*64b0*/  BRA `(.L_x_6305) ;  /* 0x0000000000147947 */ /* 0x000fec0003800000 */
.L_x_6299:
[----:B------:R-:W-:Y:S01]  /*64c0*/  LOP3.LUT R11, R14, 0x80000000, R11, 0x48, !PT ;  /* 0x800000000e0b7812 */ /* 0x000fe200078e480b */
[----:B------:R-:W-:Y:S06]  /*64d0*/  BRA `(.L_x_6305) ;  /* 0x00000000000c7947 */ /* 0x000fec0003800000 */
.L_x_6298:
[----:B------:R-:W0:Y:S01]  /*64e0*/  MUFU.RSQ R11, -QNAN ;  /* 0xffc00000000b7908 */ /* 0x000e220000001400 */
[----:B------:R-:W-:Y:S05]  /*64f0*/  BRA `(.L_x_6305) ;  /* 0x0000000000047947 */ /* 0x000fea0003800000 */
.L_x_6297:
[----:B------:R-:W-:-:S07]  /*6500*/  FADD.FTZ R11, R11, R14 ;  /* 0x0000000e0b0b7221 */ /* 0x000fce0000010000 */
.L_x_6305:
[----:B------:R-:W-:Y:S05]  /*6510*/  BSYNC.RECONVERGENT B0 ;  /* 0x0000000000007941 */ /* 0x000fea0003800200 */
.L_x_6295:
[----:B------:R-:W-:Y:S01]  /*6520*/  HFMA2 R15, -RZ, RZ, 0, 0 ;  /* 0x00000000ff0f7431 */ /* 0x000fe200000001ff */
[----:B------:R-:W-:-:S04]  /*6530*/  MOV R14, R39 ;  /* 0x00000027000e7202 */ /* 0x000fc80000000f00 */
[----:B0-----:R-:W-:Y:S05]  /*6540*/  RET.REL.NODEC R14 `(_Z15SoftmaxWarpImplI10DirectLoadIffE11DirectStoreIffEfLi2ELi24ELi32ELi1ELb1EL9Algorithm0EEvT_T0_ll) ;  /* 0xffffff980eac7950 */ /* 0x001fea0003c3ffff */
.L_x_6306:
        /* <DEDUP_REMOVED lines=11> */
.L_x_8603:


//--------------------- .text._Z15SoftmaxWarpImplI10DirectLoadIffE11DirectStoreIffEfLi2ELi24ELi32ELi1ELb0EL9Algorithm0EEvT_T0_ll --------------------------
	.section	.text._Z15SoftmaxWarpImplI10DirectLoadIffE11DirectStoreIffEfLi2ELi24ELi32ELi1ELb0EL9Algorithm0EEvT_T0_ll,"ax",@progbits
	.align	128
        .global         _Z15SoftmaxWarpImplI10DirectLoadIffE11DirectStoreIffEfLi2ELi24ELi32ELi1ELb0EL9Algorithm0EEvT_T0_ll
        .type           _Z15SoftmaxWarpImplI10DirectLoadIffE11DirectStoreIffEfLi2ELi24ELi32ELi1ELb0EL9Algorithm0EEvT_T0_ll,@function
        .size           _Z15SoftmaxWarpImplI10DirectLoadIffE11DirectStoreIffEfLi2ELi24ELi32ELi1ELb0EL9Algorithm0EEvT_T0_ll,(.L_x_8604 - _Z15SoftmaxWarpImplI10DirectLoadIffE11DirectStoreIffEfLi2ELi24ELi32ELi1ELb0EL9Algorithm0EEvT_T0_ll)
        .other          _Z15SoftmaxWarpImplI10DirectLoadIffE11DirectStoreIffEfLi2ELi24ELi32ELi1ELb0EL9Algorithm0EEvT_T0_ll,@"STO_CUDA_ENTRY STV_DEFAULT"
_Z15SoftmaxWarpImplI10DirectLoadIffE11DirectStoreIffEfLi2ELi24ELi32ELi1ELb0EL9Algorithm0EEvT_T0_ll:
.text._Z15SoftmaxWarpImplI10DirectLoadIffE11DirectStoreIffEfLi2ELi24ELi32ELi1ELb0EL9Algorithm0EEvT_T0_ll:
        /* <DEDUP_REMOVED lines=24> */
.L_x_6307:
        /* <DEDUP_REMOVED lines=14> */
.L_x_6357:
        /* <DEDUP_REMOVED lines=17> */
[-C--:B------:R-:W-:Y:S02]  /*0370*/  IADD3.X R17, PT, PT, RZ, R27.reuse, RZ, P1, !PT ;  /* 0x0000001bff117210 */ /* 0x080fe40000ffe4ff */
[C---:B------:R-:W-:Y:S02]  /*0380*/  IADD3 R14, P5, PT, R2.reuse, 0x80, RZ ;  /* 0x00000080020e7810 */ /* 0x040fe40007fbe0ff */
[----:B------:R-:W-:Y:S02]  /*0390*/  IADD3 R24, P4, PT, R2, 0x200, RZ ;  /* 0x0000020002187810 */ /* 0x000fe40007f9e0ff */
[----:B------:R-:W-:Y:S02]  /*03a0*/  LEA.HI R4, P1, R27, R2, RZ, 0x1 ;  /* 0x000000021b047211 */ /* 0x000fe400078308ff */
[----:B------:R-:W-:-:S02]  /*03b0*/  IADD3.X R21, PT, PT, RZ, R27, RZ, P0, !PT ;  /* 0x0000001bff157210 */ /* 0x000fc400007fe4ff */
[C---:B------:R-:W-:Y:S02]  /*03c0*/  IADD3 R20, P2, PT, R2.reuse, 0x180, RZ ;  /* 0x0000018002147810 */ /* 0x040fe40007f5e0ff */
[C---:B------:R-:W-:Y:S02]  /*03d0*/  IADD3 R3, P0, PT, R2.reuse, 0x2c0, RZ ;  /* 0x000002c002037810 */ /* 0x040fe40007f1e0ff */
[-C--:B------:R-:W-:Y:S02]  /*03e0*/  IADD3.X R23, PT, PT, RZ, R27.reuse, RZ, P6, !PT ;  /* 0x0000001bff177210 */ /* 0x080fe400037fe4ff */
[-C--:B------:R-:W-:Y:S02]  /*03f0*/  IADD3.X R25, PT, PT, RZ, R27.reuse, RZ, P5, !PT ;  /* 0x0000001bff197210 */ /* 0x080fe40002ffe4ff */
[----:B------:R-:W-:Y:S02]  /*0400*/  IADD3 R7, P6, PT, R2, 0x280, RZ ;  /* 0x0000028002077810 */ /* 0x000fe40007fde0ff */
[----:B------:R-:W-:-:S02]  /*0410*/  IADD3.X R11, PT, PT, RZ, R27, RZ, P4, !PT ;  /* 0x0000001bff0b7210 */ /* 0x000fc400027fe4ff */
[-C--:B------:R-:W-:Y:S02]  /*0420*/  IADD3.X R5, PT, PT, RZ, R27.reuse, RZ, P1, !PT ;  /* 0x0000001bff057210 */ /* 0x080fe40000ffe4ff */
[C---:B------:R-:W-:Y:S02]  /*0430*/  IADD3 R26, P5, PT, R2.reuse, 0x240, RZ ;  /* 0x00000240021a7810 */ /* 0x040fe40007fbe0ff */
[----:B------:R-:W-:Y:S02]  /*0440*/  LEA.HI R34, P4, R9, R34, RZ, 0x1 ;  /* 0x0000002209227211 */ /* 0x000fe400078908ff */
[-C--:B------:R-:W-:Y:S02]  /*0450*/  IADD3.X R13, PT, PT, RZ, R27.reuse, RZ, P2, !PT ;  /* 0x0000001bff0d7210 */ /* 0x080fe400017fe4ff */
[----:B------:R-:W-:Y:S02]  /*0460*/  IADD3.X R0, PT, PT, RZ, R27, RZ, P0, !PT ;  /* 0x0000001bff007210 */ /* 0x000fe400007fe4ff */
[----:B------:R-:W-:-:S02]  /*0470*/  IADD3 R40, P3, PT, R2, 0x1c0, RZ ;  /* 0x000001c002287810 */ /* 0x000fc40007f7e0ff */
[----:B------:R-:W-:Y:S02]  /*0480*/  LEA.HI R16, P0, R21, R16, RZ, 0x1 ;  /* 0x0000001015107211 */ /* 0x000fe400078108ff */
[----:B------:R-:W-:Y:S02]  /*0490*/  LEA.HI R18, P1, R17, R18, RZ, 0x1 ;  /* 0x0000001211127211 */ /* 0x000fe400078308ff */
[-C--:B------:R-:W-:Y:S02]  /*04a0*/  IADD3.X R2, PT, PT, RZ, R27.reuse, RZ, P6, !PT ;  /* 0x0000001bff027210 */ /* 0x080fe400037fe4ff */
[C---:B------:R-:W-:Y:S02]  /*04b0*/  SHF.L.U64.HI R5, R4.reuse, 0x2, R5 ;  /* 0x0000000204057819 */ /* 0x040fe40000010205 */
[----:B------:R-:W-:Y:S02]  /*04c0*/  IADD3.X R19, PT, PT, RZ, R27, RZ, P5, !PT ;  /* 0x0000001bff137210 */ /* 0x000fe40002ffe4ff */
[----:B------:R-:W-:-:S02]  /*04d0*/  SHF.L.U32 R4, R4, 0x2, RZ ;  /* 0x0000000204047819 */ /* 0x000fc400000006ff */
        /* <DEDUP_REMOVED lines=8> */
[----:B------:R-:W-:Y:S02]  /*0560*/  LOP3.LUT R4, R4, 0xfffffff8, RZ, 0xc0, !PT ;  /* 0xfffffff804047812 */ /* 0x000fe400078ec0ff */
[----:B------:R-:W-:Y:S02]  /*0570*/  SHF.L.U64.HI R9, R34, 0x2, R9 ;  /* 0x0000000222097819 */ /* 0x000fe40000010209 */
[----:B------:R-:W-:Y:S02]  /*0580*/  LEA.HI R22, P3, R23, R22, RZ, 0x1 ;  /* 0x0000001617167211 */ /* 0x000fe400078708ff */
[----:B------:R-:W-:-:S02]  /*0590*/  IADD3.X R25, PT, PT, RZ, R25, RZ, P5, !PT ;  /* 0x00000019ff197210 */ /* 0x000fc40002ffe4ff */
[----:B------:R-:W-:Y:S02]  /*05a0*/  SHF.L.U32 R34, R34, 0x2, RZ ;  /* 0x0000000222227819 */ /* 0x000fe400000006ff */
[----:B------:R-:W-:Y:S02]  /*05b0*/  IADD3.X R3, PT, PT, RZ, R13, RZ, P2, !PT ;  /* 0x0000000dff037210 */ /* 0x000fe400017fe4ff */
[----:B------:R-:W-:Y:S02]  /*05c0*/  SHF.L.U64.HI R13, R18, 0x2, R17 ;  /* 0x00000002120d7819 */ /* 0x000fe40000010211 */
[----:B------:R-:W-:Y:S02]  /*05d0*/  IADD3.X R17, PT, PT, RZ, R2, RZ, P0, !PT ;  /* 0x00000002ff117210 */ /* 0x000fe400007fe4ff */
[----:B------:R-:W-:Y:S02]  /*05e0*/  LEA.HI R40, P4, R15, R40, RZ, 0x1 ;  /* 0x000000280f287211 */ /* 0x000fe400078908ff */
[----:B------:R-:W-:-:S02]  /*05f0*/  IADD3 R4, P0, PT, R4, UR36, RZ ;  /* 0x0000002404047c10 */ /* 0x000fc4000ff1e0ff */
[----:B------:R-:W-:Y:S02]  /*0600*/  IADD3.X R23, PT, PT, RZ, R23, RZ, P3, !PT ;  /* 0x00000017ff177210 */ /* 0x000fe40001ffe4ff */
[----:B------:R-:W-:Y:S02]  /*0610*/  SHF.L.U64.HI R7, R14, 0x2, R25 ;  /* 0x000000020e077819 */ /* 0x000fe40000010219 */
[----:B------:R-:W-:Y:S02]  /*0620*/  LOP3.LUT R34, R34, 0xfffffff8, RZ, 0xc0, !PT ;  /* 0xfffffff822227812 */ /* 0x000fe400078ec0ff */
[----:B------:R-:W-:Y:S02]  /*0630*/  SHF.L.U32 R14, R14, 0x2, RZ ;  /* 0x000000020e0e7819 */ /* 0x000fe400000006ff */
[----:B------:R-:W-:Y:S02]  /*0640*/  LEA.HI R24, P5, R11, R24, RZ, 0x1 ;  /* 0x000000180b187211 */ /* 0x000fe400078b08ff */
[----:B------:R-:W-:-:S02]  /*0650*/  IADD3.X R15, PT, PT, RZ, R15, RZ, P4, !PT ;  /* 0x0000000fff0f7210 */ /* 0x000fc400027fe4ff */
[----:B------:R-:W-:Y:S02]  /*0660*/  IADD3.X R5, PT, PT, R5, UR37, RZ, P0, !PT ;  /* 0x0000002505057c10 */ /* 0x000fe400087fe4ff */
[----:B------:R-:W-:Y:S02]  /*0670*/  SHF.L.U64.HI R6, R22, 0x2, R23 ;  /* 0x0000000216067819 */ /* 0x000fe40000010217 */
[----:B------:R-:W-:Y:S02]  /*0680*/  IADD3 R34, P0, PT, R34, UR36, RZ ;  /* 0x0000002422227c10 */ /* 0x000fe4000ff1e0ff */
[----:B------:R-:W-:Y:S01]  /*0690*/  SHF.L.U32 R22, R22, 0x2, RZ ;  /* 0x0000000216167819 */ /* 0x000fe200000006ff */
[----:B------:R-:W2:Y:S01]  /*06a0*/  LDG.E.64 R4, desc[UR4][R4.64] ;  /* 0x0000000404047981 */ /* 0x000ea2000c1e1b00 */
[----:B------:R-:W-:Y:S02]  /*06b0*/  SHF.L.U64.HI R12, R20, 0x2, R3 ;  /* 0x00000002140c7819 */ /* 0x000fe40000010203 */
[----:B------:R-:W-:-:S02]  /*06c0*/  LOP3.LUT R14, R14, 0xfffffff8, RZ, 0xc0, !PT ;  /* 0xfffffff80e0e7812 */ /* 0x000fc400078ec0ff */
[----:B------:R-:W-:Y:S02]  /*06d0*/  IADD3.X R3, PT, PT, RZ, R11, RZ, P5, !PT ;  /* 0x0000000bff037210 */ /* 0x000fe40002ffe4ff */
[----:B------:R-:W-:Y:S02]  /*06e0*/  SHF.L.U64.HI R8, R16, 0x2, R21 ;  /* 0x0000000210087819 */ /* 0x000fe40000010215 */
[----:B------:R-:W-:Y:S02]  /*06f0*/  SHF.L.U64.HI R11, R40, 0x2, R15 ;  /* 0x00000002280b7819 */ /* 0x000fe4000001020f */
[----:B------:R-:W-:Y:S02]  /*0700*/  SHF.L.U32 R16, R16, 0x2, RZ ;  /* 0x0000000210107819 */ /* 0x000fe400000006ff */
[----:B------:R-:W-:Y:S02]  /*0710*/  IADD3.X R15, PT, PT, RZ, R0, RZ, P6, !PT ;  /* 0x00000000ff0f7210 */ /* 0x000fe400037fe4ff */
[----:B------:R-:W-:-:S02]  /*0720*/  IADD3.X R35, PT, PT, R9, UR37, RZ, P0, !PT ;  /* 0x0000002509237c10 */ /* 0x000fc400087fe4ff */
[----:B------:R-:W-:Y:S02]  /*0730*/  R2UR UR10, R30 ;  /* 0x000000001e0a72ca */ /* 0x000fe400000e0000 */
[----:B------:R-:W-:Y:S02]  /*0740*/  R2UR UR11, R31 ;  /* 0x000000001f0b72ca */ /* 0x000fe400000e0000 */
[----:B------:R-:W-:Y:S01]  /*0750*/  LOP3.LUT R22, R22, 0xfffffff8, RZ, 0xc0, !PT ;  /* 0xfffffff816167812 */ /* 0x000fe200078ec0ff */
[----:B------:R-:W3:Y:S01]  /*0760*/  LDG.E.64 R34, desc[UR6][R34.64] ;  /* 0x0000000622227981 */ /* 0x000ee2000c1e1b00 */
[----:B------:R-:W-:Y:S02]  /*0770*/  IADD3 R14, P1, PT, R14, UR36, RZ ;  /* 0x000000240e0e7c10 */ /* 0x000fe4000ff3e0ff */
[----:B------:R-:W-:Y:S02]  /*0780*/  SHF.L.U32 R18, R18, 0x2, RZ ;  /* 0x0000000212127819 */ /* 0x000fe400000006ff */
[----:B------:R-:W-:-:S02]  /*0790*/  SHF.L.U64.HI R0, R32, 0x2, R15 ;  /* 0x0000000220007819 */ /* 0x000fc4000001020f */
[----:B------:R-:W-:Y:S02]  /*07a0*/  LOP3.LUT R16, R16, 0xfffffff8, RZ, 0xc0, !PT ;  /* 0xfffffff810107812 */ /* 0x000fe400078ec0ff */
[----:B------:R-:W-:Y:S02]  /*07b0*/  R2UR UR12, R30 ;  /* 0x000000001e0c72ca */ /* 0x000fe400000e0000 */
[----:B------:R-:W-:Y:S02]  /*07c0*/  R2UR UR13, R31 ;  /* 0x000000001f0d72ca */ /* 0x000fe400000e0000 */
[----:B------:R-:W-:Y:S02]  /*07d0*/  IADD3 R22, P0, PT, R22, UR36, RZ ;  /* 0x0000002416167c10 */ /* 0x000fe4000ff1e0ff */
[----:B------:R-:W-:Y:S02]  /*07e0*/  IADD3.X R15, PT, PT, R7, UR37, RZ, P1, !PT ;  /* 0x00000025070f7c10 */ /* 0x000fe40008ffe4ff */
[----:B------:R-:W-:-:S02]  /*07f0*/  LEA.HI R26, P3, R19, R26, RZ, 0x1 ;  /* 0x0000001a131a7211 */ /* 0x000fc400078708ff */
[----:B------:R-:W-:Y:S02]  /*0800*/  SHF.L.U32 R20, R20, 0x2, RZ ;  /* 0x0000000214147819 */ /* 0x000fe400000006ff */
[----:B------:R-:W-:Y:S02]  /*0810*/  LOP3.LUT R18, R18, 0xfffffff8, RZ, 0xc0, !PT ;  /* 0xfffffff812127812 */ /* 0x000fe400078ec0ff */
[----:B------:R-:W-:Y:S02]  /*0820*/  IADD3 R16, P1, PT, R16, UR36, RZ ;  /* 0x0000002410107c10 */ /* 0x000fe4000ff3e0ff */
[----:B------:R-:W-:Y:S02]  /*0830*/  R2UR UR14, R30 ;  /* 0x000000001e0e72ca */ /* 0x000fe400000e0000 */
[----:B------:R-:W-:Y:S02]  /*0840*/  R2UR UR15, R31 ;  /* 0x000000001f0f72ca */ /* 0x000fe400000e0000 */
[----:B------:R-:W-:-:S02]  /*0850*/  IADD3.X R23, PT, PT, R6, UR37, RZ, P0, !PT ;  /* 0x0000002506177c10 */ /* 0x000fc400087fe4ff */
[----:B------:R-:W4:Y:S01]  /*0860*/  LDG.E.64 R6, desc[UR8][R14.64] ;  /* 0x000000080e067981 */ /* 0x000f22000c1e1b00 */
[----:B------:R-:W-:Y:S02]  /*0870*/  IADD3.X R19, PT, PT, RZ, R19, RZ, P3, !PT ;  /* 0x00000013ff137210 */ /* 0x000fe40001ffe4ff */
[----:B------:R-:W-:Y:S02]  /*0880*/  SHF.L.U64.HI R2, R28, 0x2, R17 ;  /* 0x000000021c027819 */ /* 0x000fe40000010211 */
[----:B------:R-:W-:Y:S02]  /*0890*/  LOP3.LUT R20, R20, 0xfffffff8, RZ, 0xc0, !PT ;  /* 0xfffffff814147812 */ /* 0x000fe400078ec0ff */
[----:B------:R-:W-:Y:S02]  /*08a0*/  IADD3 R18, P0, PT, R18, UR36, RZ ;  /* 0x0000002412127c10 */ /* 0x000fe4000ff1e0ff */
[----:B------:R-:W-:Y:S02]  /*08b0*/  IADD3.X R17, PT, PT, R8, UR37, RZ, P1, !PT ;  /* 0x0000002508117c10 */ /* 0x000fe40008ffe4ff */
[----:B------:R-:W-:Y:S01]  /*08c0*/  R2UR UR16, R30 ;  /* 0x000000001e1072ca */ /* 0x000fe200000e0000 */
[----:B------:R-:W5:Y:S01]  /*08d0*/  LDG.E.64 R8, desc[UR10][R22.64] ;  /* 0x0000000a16087981 */ /* 0x000f62000c1e1b00 */
[----:B------:R-:W-:-:S02]  /*08e0*/  R2UR UR17, R31 ;  /* 0x000000001f1172ca */ /* 0x000fc400000e0000 */
[----:B------:R-:W-:Y:S01]  /*08f0*/  SHF.L.U32 R40, R40, 0x2, RZ ;  /* 0x0000000228287819 */ /* 0x000fe200000006ff */
[----:B------:R-:W5:Y:S01]  /*0900*/  LDG.E.64 R16, desc[UR12][R16.64] ;  /* 0x0000000c10107981 */ /* 0x000f62000c1e1b00 */
[----:B------:R-:W-:Y:S02]  /*0910*/  SHF.L.U64.HI R3, R24, 0x2, R3 ;  /* 0x0000000218037819 */ /* 0x000fe40000010203 */
[----:B------:R-:W-:Y:S02]  /*0920*/  SHF.L.U64.HI R10, R26, 0x2, R19 ;  /* 0x000000021a0a7819 */ /* 0x000fe40000010213 */
[----:B------:R-:W-:Y:S02]  /*0930*/  SHF.L.U32 R24, R24, 0x2, RZ ;  /* 0x0000000218187819 */ /* 0x000fe400000006ff */
[----:B------:R-:W-:Y:S02]  /*0940*/  IADD3 R20, P1, PT, R20, UR36, RZ ;  /* 0x0000002414147c10 */ /* 0x000fe4000ff3e0ff */
[----:B------:R-:W-:-:S02]  /*0950*/  IADD3.X R19, PT, PT, R13, UR37, RZ, P0, !PT ;  /* 0x000000250d137c10 */ /* 0x000fc400087fe4ff */
[----:B------:R-:W-:Y:S02]  /*0960*/  R2UR UR18, R30 ;  /* 0x000000001e1272ca */ /* 0x000fe400000e0000 */
[----:B------:R-:W-:Y:S02]  /*0970*/  R2UR UR19, R31 ;  /* 0x000000001f1372ca */ /* 0x000fe400000e0000 */
[----:B------:R-:W-:Y:S01]  /*0980*/  LOP3.LUT R40, R40, 0xfffffff8, RZ, 0xc0, !PT ;  /* 0xfffffff828287812 */ /* 0x000fe200078ec0ff */
[----:B------:R-:W5:Y:S01]  /*0990*/  LDG.E.64 R18, desc[UR14][R18.64] ;  /* 0x0000000e12127981 */ /* 0x000f62000c1e1b00 */
[----:B------:R-:W-:Y:S02]  /*09a0*/  SHF.L.U32 R26, R26, 0x2, RZ ;  /* 0x000000021a1a7819 */ /* 0x000fe400000006ff */
[----:B------:R-:W-:Y:S02]  /*09b0*/  LOP3.LUT R24, R24, 0xfffffff8, RZ, 0xc0, !PT ;  /* 0xfffffff818187812 */ /* 0x000fe400078ec0ff */
[----:B------:R-:W-:-:S02]  /*09c0*/  IADD3.X R21, PT, PT, R12, UR37, RZ, P1, !PT ;  /* 0x000000250c157c10 */ /* 0x000fc40008ffe4ff */
[----:B------:R-:W-:Y:S02]  /*09d0*/  R2UR UR20, R30 ;  /* 0x000000001e1472ca */ /* 0x000fe400000e0000 */
[----:B------:R-:W-:Y:S02]  /*09e0*/  R2UR UR21, R31 ;  /* 0x000000001f1572ca */ /* 0x000fe400000e0000 */
[----:B------:R-:W-:Y:S01]  /*09f0*/  IADD3 R40, P0, PT, R40, UR36, RZ ;  /* 0x0000002428287c10 */ /* 0x000fe2000ff1e0ff */
[----:B------:R-:W5:Y:S01]  /*0a00*/  LDG.E.64 R20, desc[UR16][R20.64] ;  /* 0x0000001014147981 */ /* 0x000f62000c1e1b00 */
[----:B------:R-:W-:Y:S02]  /*0a10*/  SHF.L.U32 R28, R28, 0x2, RZ ;  /* 0x000000021c1c7819 */ /* 0x000fe400000006ff */
[----:B------:R-:W-:Y:S02]  /*0a20*/  LOP3.LUT R26, R26, 0xfffffff8, RZ, 0xc0, !PT ;  /* 0xfffffff81a1a7812 */ /* 0x000fe400078ec0ff */
[----:B------:R-:W-:-:S02]  /*0a30*/  IADD3 R24, P1, PT, R24, UR36, RZ ;  /* 0x0000002418187c10 */ /* 0x000fc4000ff3e0ff */
[----:B------:R-:W-:Y:S02]  /*0a40*/  R2UR UR22, R30 ;  /* 0x000000001e1672ca */ /* 0x000fe400000e0000 */
[----:B------:R-:W-:Y:S02]  /*0a50*/  R2UR UR23, R31 ;  /* 0x000000001f1772ca */ /* 0x000fe400000e0000 */
[----:B------:R-:W-:Y:S02]  /*0a60*/  IADD3.X R41, PT, PT, R11, UR37, RZ, P0, !PT ;  /* 0x000000250b297c10 */ /* 0x000fe400087fe4ff */
[----:B------:R-:W-:Y:S02]  /*0a70*/  SHF.L.U32 R32, R32, 0x2, RZ ;  /* 0x0000000220207819 */ /* 0x000fe400000006ff */
[----:B------:R-:W-:Y:S01]  /*0a80*/  LOP3.LUT R28, R28, 0xfffffff8, RZ, 0xc0, !PT ;  /* 0xfffffff81c1c7812 */ /* 0x000fe200078ec0ff */
[----:B------:R-:W5:Y:S01]  /*0a90*/  LDG.E.64 R22, desc[UR18][R40.64] ;  /* 0x0000001228167981 */ /* 0x000f62000c1e1b00 */
[----:B------:R-:W-:-:S02]  /*0aa0*/  IADD3 R26, P0, PT, R26, UR36, RZ ;  /* 0x000000241a1a7c10 */ /* 0x000fc4000ff1e0ff */
[----:B------:R-:W-:Y:S02]  /*0ab0*/  IADD3.X R25, PT, PT, R3, UR37, RZ, P1, !PT ;  /* 0x0000002503197c10 */ /* 0x000fe40008ffe4ff */
[----:B------:R-:W-:Y:S02]  /*0ac0*/  R2UR UR24, R30 ;  /* 0x000000001e1872ca */ /* 0x000fe400000e0000 */
[----:B------:R-:W-:Y:S02]  /*0ad0*/  R2UR UR25, R31 ;  /* 0x000000001f1972ca */ /* 0x000fe400000e0000 */
[----:B------:R-:W-:Y:S01]  /*0ae0*/  LOP3.LUT R32, R32, 0xfffffff8, RZ, 0xc0, !PT ;  /* 0xfffffff820207812 */ /* 0x000fe200078ec0ff */
[----:B------:R-:W5:Y:S01]  /*0af0*/  LDG.E.64 R24, desc[UR20][R24.64] ;  /* 0x0000001418187981 */ /* 0x000f62000c1e1b00 */
[----:B------:R-:W-:Y:S02]  /*0b00*/  IADD3 R28, P1, PT, R28, UR36, RZ ;  /* 0x000000241c1c7c10 */ /* 0x000fe4000ff3e0ff */
[----:B------:R-:W-:-:S02]  /*0b10*/  IADD3.X R27, PT, PT, R10, UR37, RZ, P0, !PT ;  /* 0x000000250a1b7c10 */ /* 0x000fc400087fe4ff */
[----:B------:R-:W-:Y:S02]  /*0b20*/  R2UR UR26, R30 ;  /* 0x000000001e1a72ca */ /* 0x000fe400000e0000 */
        /* <DEDUP_REMOVED lines=35> */
[----:B------:R-:W-:Y:S01]  /*0d60*/  MOV R8, 0x437c0000 ;  /* 0x437c000000087802 */ /* 0x000fe20000000f00 */
[--C-:B------:R-:W-:Y:S01]  /*0d70*/  FADD R53, R5, -R14.reuse ;  /* 0x8000000e05357221 */ /* 0x100fe20000000000 */
[----:B------:R-:W-:Y:S01]  /*0d80*/  FFMA.SAT R57, R55, R6, 0.5 ;  /* 0x3f00000037397423 */ /* 0x000fe20000002006 */
[--C-:B------:R-:W-:Y:S01]  /*0d90*/  FADD R45, R35, -R14.reuse ;  /* 0x8000000e232d7221 */ /* 0x100fe20000000000 */
[--C-:B------:R-:W-:Y:S01]  /*0da0*/  FADD R35, R16, -R14.reuse ;  /* 0x8000000e10237221 */ /* 0x100fe20000000000 */
[--C-:B------:R-:W-:Y:S01]  /*0db0*/  FADD R51, R34, -R14.reuse ;  /* 0x8000000e22337221 */ /* 0x100fe20000000000 */
[----:B------:R-:W-:Y:S01]  /*0dc0*/  FFMA.RM R16, R57, R8, 12582913 ;  /* 0x4b40000139107423 */ /* 0x000fe20000004008 */
[-C--:B------:R-:W-:Y:S01]  /*0dd0*/  FFMA.SAT R59, R53, R6.reuse, 0.5 ;  /* 0x3f000000353b7423 */ /* 0x080fe20000002006 */
[-C--:B------:R-:W-:Y:S01]  /*0de0*/  FFMA.SAT R57, R45, R6.reuse, 0.5 ;  /* 0x3f0000002d397423 */ /* 0x080fe20000002006 */
[----:B------:R-:W-:Y:S01]  /*0df0*/  FFMA.SAT R61, R51, R6, 0.5 ;  /* 0x3f000000333d7423 */ /* 0x000fe20000002006 */
[----:B------:R-:W-:Y:S01]  /*0e00*/  FADD R2, R16, -12583039 ;  /* 0xcb40007f10027421 */ /* 0x000fe20000000000 */
[-C--:B------:R-:W-:Y:S01]  /*0e10*/  FFMA.RM R4, R59, R8.reuse, 12582913 ;  /* 0x4b4000013b047423 */ /* 0x080fe20000004008 */
[----:B------:R-:W-:Y:S01]  /*0e20*/  FADD R49, R7, -R14 ;  /* 0x8000000e07317221 */ /* 0x000fe20000000000 */
[-C--:B------:R-:W-:Y:S01]  /*0e30*/  FFMA.RM R0, R61, R8.reuse, 12582913 ;  /* 0x4b4000013d007423 */ /* 0x080fe20000004008 */
[----:B------:R-:W-:Y:S01]  /*0e40*/  FFMA R10, R55, 1.4426950216293334961, -R2 ;  /* 0x3fb8aa3b370a7823 */ /* 0x000fe20000000802 */
[----:B------:R-:W-:Y:S01]  /*0e50*/  FADD R12, R4, -12583039 ;  /* 0xcb40007f040c7421 */ /* 0x000fe20000000000 */
        /* <DEDUP_REMOVED lines=17> */
[----:B------:R-:W-:Y:S01]  /*0f70*/  FFMA R55, R55, 1.925963033500011079e-08, R10 ;  /* 0x32a5706037377823 */ /* 0x000fe2000000000a */
[----:B------:R-:W-:Y:S01]  /*0f80*/  FADD R14, R0, -12583039 ;  /* 0xcb40007f000e7421 */ /* 0x000fe20000000000 */
[----:B------:R-:W-:Y:S01]  /*0f90*/  FFMA R12, R53, 1.4426950216293334961, -R12 ;  /* 0x3fb8aa3b350c7823 */ /* 0x000fe2000000080c */
[----:B------:R-:W-:Y:S01]  /*0fa0*/  FADD R10, R2, -12583039 ;  /* 0xcb40007f020a7421 */ /* 0x000fe20000000000 */
[-C--:B------:R-:W-:Y:S01]  /*0fb0*/  FFMA.SAT R57, R47, R6.reuse, 0.5 ;  /* 0x3f0000002f397423 */ /* 0x080fe20000002006 */
[----:B------:R-:W-:Y:S01]  /*0fc0*/  FFMA.SAT R59, R49, R6, 0.5 ;  /* 0x3f000000313b7423 */ /* 0x000fe20000002006 */
[----:B------:R-:W-:Y:S01]  /*0fd0*/  FFMA R14, R51, 1.4426950216293334961, -R14 ;  /* 0x3fb8aa3b330e7823 */ /* 0x000fe2000000080e */
[----:B------:R-:W-:Y:S01]  /*0fe0*/  FFMA R53, R53, 1.925963033500011079e-08, R12 ;  /* 0x32a5706035357823 */ /* 0x000fe2000000000c */
[----:B------:R-:W-:Y:S01]  /*0ff0*/  FFMA R10, R45, 1.4426950216293334961, -R10 ;  /* 0x3fb8aa3b2d0a7823 */ /* 0x000fe2000000080a */
[-C--:B------:R-:W-:Y:S01]  /*1000*/  FFMA.RM R12, R57, R8.reuse, 12582913 ;  /* 0x4b400001390c7423 */ /* 0x080fe20000004008 */
[----:B------:R-:W-:Y:S01]  /*1010*/  FFMA.RM R18, R59, R8, 12582913 ;  /* 0x4b4000013b127423 */ /* 0x000fe20000004008 */
[----:B------:R-:W-:Y:S01]  /*1020*/  FFMA R51, R51, 1.925963033500011079e-08, R14 ;  /* 0x32a5706033337823 */ /* 0x000fe2000000000e */
[----:B------:R-:W-:Y:S01]  /*1030*/  FFMA R24, R45, 1.925963033500011079e-08, R10 ;  /* 0x32a570602d187823 */ /* 0x000fe2000000000a */
[----:B------:R-:W-:Y:S01]  /*1040*/  FADD R10, R12, -12583039 ;  /* 0xcb40007f0c0a7421 */ /* 0x000fe20000000000 */
[----:B------:R-:W-:Y:S01]  /*1050*/  FADD R14, R18, -12583039 ;  /* 0xcb40007f120e7421 */ /* 0x000fe20000000000 */
[-C--:B------:R-:W-:Y:S01]  /*1060*/  FFMA.SAT R45, R43, R6.reuse, 0.5 ;  /* 0x3f0000002b2d7423 */ /* 0x080fe20000002006 */
[----:B------:R-:W-:Y:S01]  /*1070*/  FFMA.SAT R57, R41, R6, 0.5 ;  /* 0x3f00000029397423 */ /* 0x000fe20000002006 */
[----:B------:R-:W-:Y:S01]  /*1080*/  FFMA R10, R47, 1.4426950216293334961, -R10 ;  /* 0x3fb8aa3b2f0a7823 */ /* 0x000fe2000000080a */
[----:B------:R-:W-:Y:S01]  /*1090*/  FFMA R14, R49, 1.4426950216293334961, -R14 ;  /* 0x3fb8aa3b310e7823 */ /* 0x000fe2000000080e */
[----:B------:R-:W-:Y:S01]  /*10a0*/  FFMA.RM R26, R45, R8, 12582913 ;  /* 0x4b4000012d1a7423 */ /* 0x000fe20000004008 */
[----:B------:R-:W-:Y:S01]  /*10b0*/  FFMA.SAT R45, R35, R6, 0.5 ;  /* 0x3f000000232d7423 */ /* 0x000fe20000002006 */
[----:B------:R-:W-:Y:S01]  /*10c0*/  FFMA R47, R47, 1.925963033500011079e-08, R10 ;  /* 0x32a570602f2f7823 */ /* 0x000fe2000000000a */
[----:B------:R-:W-:Y:S01]  /*10d0*/  FFMA R49, R49, 1.925963033500011079e-08, R14 ;  /* 0x32a5706031317823 */ /* 0x000fe2000000000e */
[----:B------:R-:W-:Y:S01]  /*10e0*/  FFMA.RM R14, R57, R8, 12582913 ;  /* 0x4b400001390e7423 */ /* 0x000fe20000004008 */
[----:B------:R-:W-:Y:S01]  /*10f0*/  FADD R10, R26, -12583039 ;  /* 0xcb40007f1a0a7421 */ /* 0x000fe20000000000 */
[----:B------:R-:W1:Y:S01]  /*1100*/  MUFU.EX2 R53, R53 ;  /* 0x0000003500357308 */ /* 0x000e620000000800 */
[----:B------:R-:W-:Y:S01]  /*1110*/  SHF.L.U32 R4, R4, 0x17, RZ ;  /* 0x0000001704047819 */ /* 0x000fe200000006ff */
[----:B------:R-:W-:Y:S01]  /*1120*/  FADD R20, R14, -12583039 ;  /* 0xcb40007f0e147421 */ /* 0x000fe20000000000 */
[----:B------:R-:W-:Y:S01]  /*1130*/  FFMA R10, R43, 1.4426950216293334961, -R10 ;  /* 0x3fb8aa3b2b0a7823 */ /* 0x000fe2000000080a */
[----:B------:R-:W-:-:S02]  /*1140*/  SHF.L.U32 R0, R0, 0x17, RZ ;  /* 0x0000001700007819 */ /* 0x000fc400000006ff */
[----:B------:R-:W-:Y:S01]  /*1150*/  FFMA R20, R41, 1.4426950216293334961, -R20 ;  /* 0x3fb8aa3b29147823 */ /* 0x000fe20000000814 */
[----:B------:R-:W-:Y:S01]  /*1160*/  FFMA R43, R43, 1.925963033500011079e-08, R10 ;  /* 0x32a570602b2b7823 */ /* 0x000fe2000000000a */
[----:B------:R-:W-:Y:S01]  /*1170*/  FFMA.RM R10, R45, R8, 12582913 ;  /* 0x4b4000012d0a7423 */ /* 0x000fe20000004008 */
[----:B------:R-:W-:Y:S01]  /*1180*/  FFMA.SAT R45, R5, R6, 0.5 ;  /* 0x3f000000052d7423 */ /* 0x000fe20000002006 */
[----:B------:R-:W-:Y:S01]  /*1190*/  FFMA R41, R41, 1.925963033500011079e-08, R20 ;  /* 0x32a5706029297823 */ /* 0x000fe20000000014 */
[----:B------:R-:W2:Y:S01]  /*11a0*/  MUFU.EX2 R51, R51 ;  /* 0x0000003300337308 */ /* 0x000ea20000000800 */
[----:B------:R-:W-:Y:S01]  /*11b0*/  FADD R20, R10, -12583039 ;  /* 0xcb40007f0a147421 */ /* 0x000fe20000000000 */
[----:B------:R-:W-:Y:S02]  /*11c0*/  SHF.L.U32 R2, R2, 0x17, RZ ;  /* 0x0000001702027819 */ /* 0x000fe400000006ff */
[----:B------:R-:W-:Y:S01]  /*11d0*/  SHF.L.U32 R14, R14, 0x17, RZ ;  /* 0x000000170e0e7819 */ /* 0x000fe200000006ff */
[----:B------:R-:W-:Y:S01]  /*11e0*/  FFMA R20, R35, 1.4426950216293334961, -R20 ;  /* 0x3fb8aa3b23147823 */ /* 0x000fe20000000814 */
[----:B------:R-:W-:-:S02]  /*11f0*/  SHF.L.U32 R10, R10, 0x17, RZ ;  /* 0x000000170a0a7819 */ /* 0x000fc400000006ff */
[----:B------:R-:W-:Y:S01]  /*1200*/  MUFU.EX2 R41, R41 ;  /* 0x0000002900297308 */ /* 0x000fe20000000800 */
[----:B------:R-:W-:Y:S01]  /*1210*/  FFMA R35, R35, 1.925963033500011079e-08, R20 ;  /* 0x32a5706023237823 */ /* 0x000fe20000000014 */
[----:B------:R-:W-:Y:S01]  /*1220*/  FFMA.RM R20, R45, R8, 12582913 ;  /* 0x4b4000012d147423 */ /* 0x000fe20000004008 */
[----:B------:R-:W-:Y:S01]  /*1230*/  FFMA.SAT R45, R3, R6, 0.5 ;  /* 0x3f000000032d7423 */ /* 0x000fe20000002006 */
[----:B------:R-:W-:Y:S02]  /*1240*/  SHF.L.U32 R16, R16, 0x17, RZ ;  /* 0x0000001710107819 */ /* 0x000fe400000006ff */
[C---:B------:R-:W-:Y:S01]  /*1250*/  FADD R22, R20.reuse, -12583039 ;  /* 0xcb40007f14167421 */ /* 0x040fe20000000000 */
[----:B------:R-:W-:Y:S01]  /*1260*/  SHF.L.U32 R20, R20, 0x17, RZ ;  /* 0x0000001714147819 */ /* 0x000fe200000006ff */
[----:B------:R-:W-:Y:S02]  /*1270*/  MUFU.EX2 R35, R35 ;  /* 0x0000002300237308 */ /* 0x000fe40000000800 */
[----:B------:R-:W-:-:S04]  /*1280*/  FFMA R22, R5, 1.4426950216293334961, -R22 ;  /* 0x3fb8aa3b05167823 */ /* 0x000fc80000000816 */
[----:B------:R-:W-:Y:S01]  /*1290*/  FFMA R40, R5, 1.925963033500011079e-08, R22 ;  /* 0x32a5706005287823 */ /* 0x000fe20000000016 */
[----:B------:R-:W-:Y:S01]  /*12a0*/  FFMA.RM R22, R45, R8, 12582913 ;  /* 0x4b4000012d167423 */ /* 0x000fe20000004008 */
[----:B-1----:R-:W-:Y:S01]  /*12b0*/  FMUL R5, R4, R53 ;  /* 0x0000003504057220 */ /* 0x002fe20000400000 */
[----:B------:R-:W-:Y:S01]  /*12c0*/  FFMA.SAT R45, R19, R6, 0.5 ;  /* 0x3f000000132d7423 */ /* 0x000fe20000002006 */
[----:B------:R-:W1:Y:S01]  /*12d0*/  MUFU.EX2 R55, R55 ;  /* 0x0000003700377308 */ /* 0x000e620000000800 */
[C---:B------:R-:W-:Y:S01]  /*12e0*/  FADD R4, R22.reuse, -12583039 ;  /* 0xcb40007f16047421 */ /* 0x040fe20000000000 */
[----:B------:R-:W-:Y:S01]  /*12f0*/  SHF.L.U32 R22, R22, 0x17, RZ ;  /* 0x0000001716167819 */ /* 0x000fe200000006ff */
[----:B------:R-:W-:Y:S02]  /*1300*/  FFMA.RM R28, R45, R8, 12582913 ;  /* 0x4b4000012d1c7423 */ /* 0x000fe40000004008 */
[----:B------:R-:W-:-:S03]  /*1310*/  FFMA R4, R3, 1.4426950216293334961, -R4 ;  /* 0x3fb8aa3b03047823 */ /* 0x000fc60000000804 */
[----:B------:R-:W-:Y:S01]  /*1320*/  MUFU.EX2 R47, R47 ;  /* 0x0000002f002f7308 */ /* 0x000fe20000000800 */
[----:B------:R-:W-:Y:S01]  /*1330*/  FFMA R32, R3, 1.925963033500011079e-08, R4 ;  /* 0x32a5706003207823 */ /* 0x000fe20000000004 */
[----:B--2---:R-:W-:Y:S01]  /*1340*/  FMUL R4, R0, R51 ;  /* 0x0000003300047220 */ /* 0x004fe20000400000 */
[----:B------:R-:W-:-:S04]  /*1350*/  FADD R0, R28, -12583039 ;  /* 0xcb40007f1c007421 */ /* 0x000fc80000000000 */
[C---:B------:R-:W-:Y:S01]  /*1360*/  FFMA R0, R19.reuse, 1.4426950216293334961, -R0 ;  /* 0x3fb8aa3b13007823 */ /* 0x040fe20000000800 */
[----:B------:R-:W2:Y:S01]  /*1370*/  MUFU.EX2 R3, R24 ;  /* 0x0000001800037308 */ /* 0x000ea20000000800 */
[----:B-1----:R-:W-:Y:S02]  /*1380*/  FMUL R16, R16, R55 ;  /* 0x0000003710107220 */ /* 0x002fe40000400000 */
[----:B------:R-:W-:Y:S01]  /*1390*/  FFMA R45, R19, 1.925963033500011079e-08, R0 ;  /* 0x32a57060132d7823 */ /* 0x000fe20000000000 */
[----:B------:R-:W-:-:S04]  /*13a0*/  FFMA.SAT R19, R17, R6, 0.5 ;  /* 0x3f00000011137423 */ /* 0x000fc80000002006 */
[----:B------:R-:W-:Y:S01]  /*13b0*/  FFMA.RM R34, R19, R8, 12582913 ;  /* 0x4b40000113227423 */ /* 0x000fe20000004008 */
[----:B------:R-:W-:Y:S01]  /*13c0*/  FFMA.SAT R19, R7, R6, 0.5 ;  /* 0x3f00000007137423 */ /* 0x000fe20000002006 */
[----:B------:R-:W1:Y:S02]  /*13d0*/  MUFU.EX2 R49, R49 ;  /* 0x0000003100317308 */ /* 0x000e640000000800 */
[----:B------:R-:W-:-:S04]  /*13e0*/  FADD R0, R34, -12583039 ;  /* 0xcb40007f22007421 */ /* 0x000fc80000000000 */
[C---:B------:R-:W-:Y:S01]  /*13f0*/  FFMA R0, R17.reuse, 1.4426950216293334961, -R0 ;  /* 0x3fb8aa3b11007823 */ /* 0x040fe20000000800 */
[----:B--2---:R-:W-:Y:S01]  /*1400*/  FMUL R3, R2, R3 ;  /* 0x0000000302037220 */ /* 0x004fe20000400000 */
[----:B------:R-:W-:Y:S02]  /*1410*/  SHF.L.U32 R2, R12, 0x17, RZ ;  /* 0x000000170c027819 */ /* 0x000fe400000006ff */
[----:B------:R-:W-:Y:S01]  /*1420*/  FFMA R42, R17, 1.925963033500011079e-08, R0 ;  /* 0x32a57060112a7823 */ /* 0x000fe20000000000 */
[----:B------:R-:W-:Y:S01]  /*1430*/  FFMA.SAT R17, R21, R6, 0.5 ;  /* 0x3f00000015117423 */ /* 0x000fe20000002006 */
[----:B------:R-:W-:Y:S01]  /*1440*/  SHF.L.U32 R0, R18, 0x17, RZ ;  /* 0x0000001712007819 */ /* 0x000fe200000006ff */
[----:B------:R-:W-:Y:S01]  /*1450*/  FMUL R2, R2, R47 ;  /* 0x0000002f02027220 */ /* 0x000fe20000400000 */
[----:B------:R2:W3:Y:S01]  /*1460*/  MUFU.EX2 R18, R43 ;  /* 0x0000002b00127308 */ /* 0x0004e20000000800 */
[----:B------:R-:W-:Y:S01]  /*1470*/  FFMA.RM R12, R17, R8, 12582913 ;  /* 0x4b400001110c7423 */ /* 0x000fe20000004008 */
[----:B------:R-:W-:Y:S01]  /*1480*/  FFMA.SAT R17, R15, R6, 0.5 ;  /* 0x3f0000000f117423 */ /* 0x000fe20000002006 */
[----:B-1----:R-:W-:-:S02]  /*1490*/  FMUL R0, R0, R49 ;  /* 0x0000003100007220 */ /* 0x002fc40000400000 */
[C---:B------:R-:W-:Y:S01]  /*14a0*/  FADD R24, R12.reuse, -12583039 ;  /* 0xcb40007f0c187421 */ /* 0x040fe20000000000 */
[----:B------:R-:W-:-:S03]  /*14b0*/  SHF.L.U32 R12, R12, 0x17, RZ ;  /* 0x000000170c0c7819 */ /* 0x000fc600000006ff */
[----:B------:R-:W-:Y:S01]  /*14c0*/  FFMA R24, R21, 1.4426950216293334961, -R24 ;  /* 0x3fb8aa3b15187823 */ /* 0x000fe20000000818 */
[----:B--2---:R-:W-:-:S03]  /*14d0*/  FFMA.SAT R43, R33, R6, 0.5 ;  /* 0x3f000000212b7423 */ /* 0x004fc60000002006 */
[----:B------:R-:W-:Y:S01]  /*14e0*/  FFMA R44, R21, 1.925963033500011079e-08, R24 ;  /* 0x32a57060152c7823 */ /* 0x000fe20000000018 */
[----:B------:R-:W-:Y:S01]  /*14f0*/  FFMA.RM R24, R17, R8, 12582913 ;  /* 0x4b40000111187423 */ /* 0x000fe20000004008 */
[----:B------:R-:W-:Y:S01]  /*1500*/  SHF.L.U32 R17, R26, 0x17, RZ ;  /* 0x000000171a117819 */ /* 0x000fe200000006ff */
[----:B------:R-:W-:Y:S02]  /*1510*/  FFMA.SAT R21, R11, R6, 0.5 ;  /* 0x3f0000000b157423 */ /* 0x000fe40000002006 */
[C---:B------:R-:W-:Y:S01]  /*1520*/  FADD R46, R24.reuse, -12583039 ;  /* 0xcb40007f182e7421 */ /* 0x040fe20000000000 */
[----:B------:R-:W-:Y:S01]  /*1530*/  SHF.L.U32 R24, R24, 0x17, RZ ;  /* 0x0000001718187819 */ /* 0x000fe200000006ff */
[----:B---3--:R-:W-:Y:S02]  /*1540*/  FMUL R17, R17, R18 ;  /* 0x0000001211117220 */ /* 0x008fe40000400000 */
[----:B------:R-:W-:-:S04]  /*1550*/  FFMA R46, R15, 1.4426950216293334961, -R46 ;  /* 0x3fb8aa3b0f2e7823 */ /* 0x000fc8000000082e */
[----:B------:R-:W-:Y:S01]  /*1560*/  FFMA R46, R15, 1.925963033500011079e-08, R46 ;  /* 0x32a570600f2e7823 */ /* 0x000fe2000000002e */
[----:B------:R-:W-:-:S03]  /*1570*/  FFMA.SAT R15, R23, R6, 0.5 ;  /* 0x3f000000170f7423 */ /* 0x000fc60000002006 */
[----:B------:R-:W-:Y:S01]  /*1580*/  MUFU.EX2 R47, R46 ;  /* 0x0000002e002f7308 */ /* 0x000fe20000000800 */
[----:B------:R-:W-:-:S04]  /*1590*/  FFMA.RM R15, R15, R8, 12582913 ;  /* 0x4b4000010f0f7423 */ /* 0x000fc80000004008 */
[----:B------:R-:W-:-:S04]  /*15a0*/  FADD R18, R15, -12583039 ;  /* 0xcb40007f0f127421 */ /* 0x000fc80000000000 */
[----:B------:R-:W-:-:S04]  /*15b0*/  FFMA R18, R23, 1.4426950216293334961, -R18 ;  /* 0x3fb8aa3b17127823 */ /* 0x000fc80000000812 */
[----:B------:R-:W-:Y:S01]  /*15c0*/  FFMA R26, R23, 1.925963033500011079e-08, R18 ;  /* 0x32a57060171a7823 */ /* 0x000fe20000000012 */
[----:B------:R-:W-:Y:S01]  /*15d0*/  FMUL R18, R14, R41 ;  /* 0x000000290e127220 */ /* 0x000fe20000400000 */
[----:B------:R-:W-:Y:S01]  /*15e0*/  FFMA.RM R14, R19, R8, 12582913 ;  /* 0x4b400001130e7423 */ /* 0x000fe20000004008 */
[----:B------:R-:W1:Y:S01]  /*15f0*/  MUFU.EX2 R23, R40 ;  /* 0x0000002800177308 */ /* 0x000e620000000800 */
[----:B------:R-:W-:Y:S02]  /*1600*/  FMUL R19, R10, R35 ;  /* 0x000000230a137220 */ /* 0x000fe40000400000 */
[C---:B------:R-:W-:Y:S01]  /*1610*/  FADD R48, R14.reuse, -12583039 ;  /* 0xcb40007f0e307421 */ /* 0x040fe20000000000 */
[----:B------:R-:W-:-:S03]  /*1620*/  SHF.L.U32 R14, R14, 0x17, RZ ;  /* 0x000000170e0e7819 */ /* 0x000fc600000006ff */
[----:B------:R-:W-:-:S04]  /*1630*/  FFMA R48, R7, 1.4426950216293334961, -R48 ;  /* 0x3fb8aa3b07307823 */ /* 0x000fc80000000830 */
[----:B------:R-:W-:Y:S01]  /*1640*/  FFMA R41, R7, 1.925963033500011079e-08, R48 ;  /* 0x32a5706007297823 */ /* 0x000fe20000000030 */
[----:B------:R-:W-:-:S03]  /*1650*/  FFMA.SAT R7, R25, R6, 0.5 ;  /* 0x3f00000019077423 */ /* 0x000fc60000002006 */
[----:B------:R-:W-:Y:S01]  /*1660*/  MUFU.EX2 R49, R41 ;  /* 0x0000002900317308 */ /* 0x000fe20000000800 */
[----:B------:R-:W-:Y:S01]  /*1670*/  FFMA.RM R7, R7, R8, 12582913 ;  /* 0x4b40000107077423 */ /* 0x000fe20000004008 */
[----:B-1----:R-:W-:-:S03]  /*1680*/  FMUL R23, R20, R23 ;  /* 0x0000001714177220 */ /* 0x002fc60000400000 */
[----:B------:R-:W-:-:S04]  /*1690*/  FADD R10, R7, -12583039 ;  /* 0xcb40007f070a7421 */ /* 0x000fc80000000000 */
[----:B------:R-:W-:-:S04]  /*16a0*/  FFMA R10, R25, 1.4426950216293334961, -R10 ;  /* 0x3fb8aa3b190a7823 */ /* 0x000fc8000000080a */
[----:B------:R-:W-:Y:S01]  /*16b0*/  FFMA R25, R25, 1.925963033500011079e-08, R10 ;  /* 0x32a5706019197823 */ /* 0x000fe2000000000a */
[----:B------:R-:W-:Y:S02]  /*16c0*/  FFMA.RM R10, R21, R8, 12582913 ;  /* 0x4b400001150a7423 */ /* 0x000fe40000004008 */
[----:B------:R-:W1:Y:S02]  /*16d0*/  MUFU.EX2 R21, R32 ;  /* 0x0000002000157308 */ /* 0x000e640000000800 */
[C---:B------:R-:W-:Y:S01]  /*16e0*/  FADD R20, R10.reuse, -12583039 ;  /* 0xcb40007f0a147421 */ /* 0x040fe20000000000 */
[----:B------:R-:W-:-:S03]  /*16f0*/  SHF.L.U32 R10, R10, 0x17, RZ ;  /* 0x000000170a0a7819 */ /* 0x000fc600000006ff */
[C---:B------:R-:W-:Y:S02]  /*1700*/  FFMA R20, R11.reuse, 1.4426950216293334961, -R20 ;  /* 0x3fb8aa3b0b147823 */ /* 0x040fe40000000814 */
[----:B------:R2:W-:Y:S02]  /*1710*/  MUFU.EX2 R51, R25 ;  /* 0x0000001900337308 */ /* 0x0005e40000000800 */
[----:B------:R-:W-:Y:S01]  /*1720*/  FFMA R35, R11, 1.925963033500011079e-08, R20 ;  /* 0x32a570600b237823 */ /* 0x000fe20000000014 */
[----:B------:R-:W-:-:S04]  /*1730*/  FFMA.SAT R11, R27, R6, 0.5 ;  /* 0x3f0000001b0b7423 */ /* 0x000fc80000002006 */
[----:B------:R-:W-:Y:S01]  /*1740*/  FFMA.RM R11, R11, R8, 12582913 ;  /* 0x4b4000010b0b7423 */ /* 0x000fe20000004008 */
[----:B------:R-:W3:Y:S01]  /*1750*/  MUFU.EX2 R20, R45 ;  /* 0x0000002d00147308 */ /* 0x000ee20000000800 */
[----:B-1----:R-:W-:Y:S01]  /*1760*/  FMUL R22, R22, R21 ;  /* 0x0000001516167220 */ /* 0x002fe20000400000 */
[----:B------:R-:W-:Y:S01]  /*1770*/  SHF.L.U32 R21, R28, 0x17, RZ ;  /* 0x000000171c157819 */ /* 0x000fe200000006ff */
[----:B------:R-:W-:Y:S01]  /*1780*/  FADD R40, R11, -12583039 ;  /* 0xcb40007f0b287421 */ /* 0x000fe20000000000 */
[----:B--2---:R-:W-:Y:S02]  /*1790*/  SHF.L.U32 R25, R15, 0x17, RZ ;  /* 0x000000170f197819 */ /* 0x004fe400000006ff */
[----:B------:R-:W-:Y:S01]  /*17a0*/  SHF.L.U32 R11, R11, 0x17, RZ ;  /* 0x000000170b0b7819 */ /* 0x000fe200000006ff */
[C---:B------:R-:W-:Y:S01]  /*17b0*/  FFMA R40, R27.reuse, 1.4426950216293334961, -R40 ;  /* 0x3fb8aa3b1b287823 */ /* 0x040fe20000000828 */
[----:B------:R-:W-:Y:S03]  /*17c0*/  MUFU.EX2 R45, R44 ;  /* 0x0000002c002d7308 */ /* 0x000fe60000000800 */
[----:B------:R-:W-:Y:S01]  /*17d0*/  FFMA R40, R27, 1.925963033500011079e-08, R40 ;  /* 0x32a570601b287823 */ /* 0x000fe20000000028 */
[----:B------:R-:W-:-:S04]  /*17e0*/  FFMA.SAT R27, R9, R6, 0.5 ;  /* 0x3f000000091b7423 */ /* 0x000fc80000002006 */
[----:B------:R-:W-:Y:S01]  /*17f0*/  FFMA.RM R32, R27, R8, 12582913 ;  /* 0x4b4000011b207423 */ /* 0x000fe20000004008 */
[----:B---3--:R-:W-:Y:S01]  /*1800*/  FMUL R21, R21, R20 ;  /* 0x0000001415157220 */ /* 0x008fe20000400000 */
[----:B------:R-:W1:Y:S02]  /*1810*/  MUFU.EX2 R27, R42 ;  /* 0x0000002a001b7308 */ /* 0x000e640000000800 */
[C---:B------:R-:W-:Y:S01]  /*1820*/  FADD R20, R32.reuse, -12583039 ;  /* 0xcb40007f20147421 */ /* 0x040fe20000000000 */
[----:B------:R-:W-:-:S03]  /*1830*/  SHF.L.U32 R32, R32, 0x17, RZ ;  /* 0x0000001720207819 */ /* 0x000fc600000006ff */
[C---:B------:R-:W-:Y:S02]  /*1840*/  FFMA R20, R9.reuse, 1.4426950216293334961, -R20 ;  /* 0x3fb8aa3b09147823 */ /* 0x040fe40000000814 */
[----:B------:R2:W3:Y:S02]  /*1850*/  MUFU.EX2 R42, R26 ;  /* 0x0000001a002a7308 */ /* 0x0004e40000000800 */
[----:B------:R-:W-:Y:S01]  /*1860*/  FFMA R28, R9, 1.925963033500011079e-08, R20 ;  /* 0x32a57060091c7823 */ /* 0x000fe20000000014 */
[----:B------:R-:W-:Y:S01]  /*1870*/  FFMA.SAT R9, R29, R6, 0.5 ;  /* 0x3f0000001d097423 */ /* 0x000fe20000002006 */
[----:B------:R-:W-:-:S03]  /*1880*/  SHF.L.U32 R20, R34, 0x17, RZ ;  /* 0x0000001722147819 */ /* 0x000fc600000006ff */
[----:B------:R-:W-:Y:S01]  /*1890*/  FFMA.RM R9, R9, R8, 12582913 ;  /* 0x4b40000109097423 */ /* 0x000fe20000004008 */
[----:B------:R-:W4:Y:S01]  /*18a0*/  MUFU.EX2 R35, R35 ;  /* 0x0000002300237308 */ /* 0x000f220000000800 */
[----:B-1----:R-:W-:Y:S01]  /*18b0*/  FMUL R20, R20, R27 ;  /* 0x0000001b14147220 */ /* 0x002fe20000400000 */
[----:B------:R-:W-:Y:S01]  /*18c0*/  FFMA.SAT R27, R13, R6, 0.5 ;  /* 0x3f0000000d1b7423 */ /* 0x000fe20000002006 */
[----:B------:R-:W-:Y:S01]  /*18d0*/  FADD R34, R9, -12583039 ;  /* 0xcb40007f09227421 */ /* 0x000fe20000000000 */
[----:B--2---:R-:W-:Y:S01]  /*18e0*/  FMUL R26, R24, R47 ;  /* 0x0000002f181a7220 */ /* 0x004fe20000400000 */
[----:B------:R-:W-:Y:S01]  /*18f0*/  FMUL R24, R14, R49 ;  /* 0x000000310e187220 */ /* 0x000fe20000400000 */
[----:B------:R-:W-:Y:S01]  /*1900*/  FFMA.RM R6, R27, R8, 12582913 ;  /* 0x4b4000011b067423 */ /* 0x000fe20000004008 */
[----:B------:R-:W-:Y:S01]  /*1910*/  FFMA R34, R29, 1.4426950216293334961, -R34 ;  /* 0x3fb8aa3b1d227823 */ /* 0x000fe20000000822 */
[----:B------:R-:W1:Y:S01]  /*1920*/  MUFU.EX2 R40, R40 ;  /* 0x0000002800287308 */ /* 0x000e620000000800 */
[----:B---3--:R-:W-:-:S02]  /*1930*/  FMUL R25, R25, R42 ;  /* 0x0000002a19197220 */ /* 0x008fc40000400000 */
[----:B------:R-:W-:Y:S01]  /*1940*/  FFMA R29, R29, 1.925963033500011079e-08, R34 ;  /* 0x32a570601d1d7823 */ /* 0x000fe20000000022 */
[----:B------:R-:W-:Y:S01]  /*1950*/  FFMA.RM R34, R43, R8, 12582913 ;  /* 0x4b4000012b227423 */ /* 0x000fe20000004008 */
[C---:B------:R-:W-:Y:S01]  /*1960*/  FADD R8, R6.reuse, -12583039 ;  /* 0xcb40007f06087421 */ /* 0x040fe20000000000 */
[----:B------:R-:W-:Y:S02]  /*1970*/  SHF.L.U32 R6, R6, 0x17, RZ ;  /* 0x0000001706067819 */ /* 0x000fe400000006ff */
[C---:B------:R-:W-:Y:S01]  /*1980*/  FADD R14, R34.reuse, -12583039 ;  /* 0xcb40007f220e7421 */ /* 0x040fe20000000000 */
[----:B------:R-:W-:Y:S01]  /*1990*/  FFMA R8, R13, 1.4426950216293334961, -R8 ;  /* 0x3fb8aa3b0d087823 */ /* 0x000fe20000000808 */
[----:B------:R-:W-:Y:S02]  /*19a0*/  SHF.L.U32 R34, R34, 0x17, RZ ;  /* 0x0000001722227819 */ /* 0x000fe400000006ff */
[----:B------:R-:W-:Y:S01]  /*19b0*/  FFMA R14, R33, 1.4426950216293334961, -R14 ;  /* 0x3fb8aa3b210e7823 */ /* 0x000fe2000000080e */
[----:B------:R-:W-:Y:S01]  /*19c0*/  FFMA R13, R13, 1.925963033500011079e-08, R8 ;  /* 0x32a570600d0d7823 */ /* 0x000fe20000000008 */
[----:B------:R-:W-:-:S02]  /*19d0*/  FADD R8, RZ, R16 ;  /* 0x00000010ff087221 */ /* 0x000fc40000000000 */
[----:B------:R-:W-:Y:S02]  /*19e0*/  FFMA R14, R33, 1.925963033500011079e-08, R14 ;  /* 0x32a57060210e7823 */ /* 0x000fe4000000000e */
[----:B------:R-:W-:Y:S01]  /*19f0*/  FADD R27, R8, R5 ;  /* 0x00000005081b7221 */ /* 0x000fe20000000000 */
[----:B------:R-:W-:Y:S03]  /*1a00*/  MUFU.EX2 R13, R13 ;  /* 0x0000000d000d7308 */ /* 0x000fe60000000800 */
[----:B------:R-:W-:-:S04]  /*1a10*/  FADD R8, R27, R4 ;  /* 0x000000041b087221 */ /* 0x000fc80000000000 */
[----:B------:R-:W-:-:S04]  /*1a20*/  FADD R27, R8, R3 ;  /* 0x00000003081b7221 */ /* 0x000fc80000000000 */
[----:B------:R-:W-:-:S04]  /*1a30*/  FADD R27, R27, R2 ;  /* 0x000000021b1b7221 */ /* 0x000fc80000000000 */
[----:B------:R-:W-:Y:S01]  /*1a40*/  FADD R8, R27, R0 ;  /* 0x000000001b087221 */ /* 0x000fe20000000000 */
[----:B------:R-:W-:Y:S01]  /*1a50*/  FMUL R27, R12, R45 ;  /* 0x0000002d0c1b7220 */ /* 0x000fe20000400000 */
[----:B------:R-:W-:Y:S02]  /*1a60*/  SHF.L.U32 R12, R7, 0x17, RZ ;  /* 0x00000017070c7819 */ /* 0x000fe400000006ff */
[----:B------:R-:W-:-:S04]  /*1a70*/  FADD R43, R8, R17 ;  /* 0x00000011082b7221 */ /* 0x000fc80000000000 */
[----:B------:R-:W-:Y:S02]  /*1a80*/  FADD R8, R43, R18 ;  /* 0x000000122b087221 */ /* 0x000fe40000000000 */
[----:B------:R4:W-:Y:S02]  /*1a90*/  MUFU.EX2 R43, R29 ;  /* 0x0000001d002b7308 */ /* 0x0009e40000000800 */
[----:B------:R-:W-:-:S04]  /*1aa0*/  FADD R8, R8, R19 ;  /* 0x0000001308087221 */ /* 0x000fc80000000000 */
[----:B------:R-:W-:Y:S01]  /*1ab0*/  FADD R41, R8, R23 ;  /* 0x0000001708297221 */ /* 0x000fe20000000000 */
[----:B----4-:R-:W-:-:S03]  /*1ac0*/  FMUL R29, R10, R35 ;  /* 0x000000230a1d7220 */ /* 0x010fc60000400000 */
[----:B------:R-:W-:Y:S01]  /*1ad0*/  FADD R8, R41, R22 ;  /* 0x0000001629087221 */ /* 0x000fe20000000000 */
[----:B-1----:R-:W-:Y:S01]  /*1ae0*/  FMUL R10, R11, R40 ;  /* 0x000000280b0a7220 */ /* 0x002fe20000400000 */
[----:B------:R1:W2:Y:S02]  /*1af0*/  MUFU.EX2 R41, R28 ;  /* 0x0000001c00297308 */ /* 0x0002a40000000800 */
[----:B------:R-:W-:-:S04]  /*1b00*/  FADD R15, R8, R21 ;  /* 0x00000015080f7221 */ /* 0x000fc80000000000 */
[----:B------:R-:W-:Y:S01]  /*1b10*/  FADD R8, R15, R20 ;  /* 0x000000140f087221 */ /* 0x000fe20000000000 */
[----:B-1----:R-:W-:-:S03]  /*1b20*/  FMUL R28, R12, R51 ;  /* 0x000000330c1c7220 */ /* 0x002fc60000400000 */
[----:B------:R-:W-:-:S04]  /*1b30*/  FADD R15, R8, R27 ;  /* 0x0000001b080f7221 */ /* 0x000fc80000000000 */
[----:B------:R-:W-:Y:S02]  /*1b40*/  FADD R8, R15, R26 ;  /* 0x0000001a0f087221 */ /* 0x000fe40000000000 */
[----:B------:R-:W1:Y:S02]  /*1b50*/  MUFU.EX2 R15, R14 ;  /* 0x0000000e000f7308 */ /* 0x000e640000000800 */
[----:B------:R-:W-:-:S04]  /*1b60*/  FADD R7, R8, R25 ;  /* 0x0000001908077221 */ /* 0x000fc80000000000 */
[----:B------:R-:W-:-:S04]  /*1b70*/  FADD R7, R7, R24 ;  /* 0x0000001807077221 */ /* 0x000fc80000000000 */
[----:B------:R-:W-:-:S04]  /*1b80*/  FADD R8, R7, R28 ;  /* 0x0000001c07087221 */ /* 0x000fc80000000000 */
[----:B------:R-:W-:Y:S01]  /*1b90*/  FADD R7, R8, R29 ;  /* 0x0000001d08077221 */ /* 0x000fe20000000000 */
[----:B------:R-:W-:Y:S01]  /*1ba0*/  SHF.L.U32 R8, R9, 0x17, RZ ;  /* 0x0000001709087819 */ /* 0x000fe200000006ff */
[----:B--2---:R-:W-:Y:S02]  /*1bb0*/  FMUL R9, R32, R41 ;  /* 0x0000002920097220 */ /* 0x004fe40000400000 */
[----:B------:R-:W-:Y:S01]  /*1bc0*/  FADD R12, R7, R10 ;  /* 0x0000000a070c7221 */ /* 0x000fe20000000000 */
[----:B------:R-:W-:Y:S01]  /*1bd0*/  FMUL R7, R6, R13 ;  /* 0x0000000d06077220 */ /* 0x000fe20000400000 */
[----:B------:R-:W-:Y:S01]  /*1be0*/  FMUL R8, R8, R43 ;  /* 0x0000002b08087220 */ /* 0x000fe20000400000 */
[----:B-1----:R-:W-:Y:S01]  /*1bf0*/  FMUL R6, R34, R15 ;  /* 0x0000000f22067220 */ /* 0x002fe20000400000 */
        /* <DEDUP_REMOVED lines=13> */
.L_x_6369:
        /* <DEDUP_REMOVED lines=12> */
[----:B01----:R-:W-:Y:S05]  /*1d90*/  CALL.REL.NOINC `($__internal_118_$__cuda_sm3x_div_rn_noftz_f32_slowpath) ;  /* 0x0000003000687944 */ /* 0x003fea0003c00000 */
[----:B------:R-:W-:-:S07]  /*1da0*/  MOV R12, R11 ;  /* 0x0000000b000c7202 */ /* 0x000fce0000000f00 */
.L_x_6310:
[----:B------:R-:W-:Y:S05]  /*1db0*/  BSYNC.RECONVERGENT B2 ;  /* 0x0000000000027941 */ /* 0x000fea0003800200 */
.L_x_6309:
        /* <DEDUP_REMOVED lines=12> */
[----:B01----:R-:W-:Y:S05]  /*1e80*/  CALL.REL.NOINC `($__internal_118_$__cuda_sm3x_div_rn_noftz_f32_slowpath) ;  /* 0x00000030002c7944 */ /* 0x003fea0003c00000 */
[----:B------:R-:W-:-:S07]  /*1e90*/  MOV R13, R11 ;  /* 0x0000000b000d7202 */ /* 0x000fce0000000f00 */
.L_x_6312:
[----:B------:R-:W-:Y:S05]  /*1ea0*/  BSYNC.RECONVERGENT B2 ;  /* 0x0000000000027941 */ /* 0x000fea0003800200 */
.L_x_6311:
        /* <DEDUP_REMOVED lines=14> */
.L_x_6314:
[----:B------:R-:W-:Y:S05]  /*1f90*/  BSYNC.RECONVERGENT B2 ;  /* 0x0000000000027941 */ /* 0x000fea0003800200 */
.L_x_6313:
        /* <DEDUP_REMOVED lines=14> */
.L_x_6316:
[----:B------:R-:W-:Y:S05]  /*2080*/  BSYNC.RECONVERGENT B2 ;  /* 0x0000000000027941 */ /* 0x000fea0003800200 */
.L_x_6315:
        /* <DEDUP_REMOVED lines=14> */
.L_x_6318:
[----:B------:R-:W-:Y:S05]  /*2170*/  BSYNC.RECONVERGENT B2 ;  /* 0x0000000000027941 */ /* 0x000fea0003800200 */
.L_x_6317:
        /* <DEDUP_REMOVED lines=14> */
.L_x_6320:
[----:B------:R-:W-:Y:S05]  /*2260*/  BSYNC.RECONVERGENT B2 ;  /* 0x0000000000027941 */ /* 0x000fea0003800200 */
.L_x_6319:
        /* <DEDUP_REMOVED lines=14> */
.L_x_6322:
[----:B------:R-:W-:Y:S05]  /*2350*/  BSYNC.RECONVERGENT B2 ;  /* 0x0000000000027941 */ /* 0x000fea0003800200 */
.L_x_6321:
        /* <DEDUP_REMOVED lines=14> */
.L_x_6324:
[----:B------:R-:W-:Y:S05]  /*2440*/  BSYNC.RECONVERGENT B2 ;  /* 0x0000000000027941 */ /* 0x000fea0003800200 */
.L_x_6323:
        /* <DEDUP_REMOVED lines=14> */
.L_x_6326:
[----:B------:R-:W-:Y:S05]  /*2530*/  BSYNC.RECONVERGENT B2 ;  /* 0x0000000000027941 */ /* 0x000fea0003800200 */
.L_x_6325:
        /* <DEDUP_REMOVED lines=14> */
.L_x_6328:
[----:B------:R-:W-:Y:S05]  /*2620*/  BSYNC.RECONVERGENT B2 ;  /* 0x0000000000027941 */ /* 0x000fea0003800200 */
.L_x_6327:
        /* <DEDUP_REMOVED lines=14> */
.L_x_6330:
[----:B------:R-:W-:Y:S05]  /*2710*/  BSYNC.RECONVERGENT B2 ;  /* 0x0000000000027941 */ /* 0x000fea0003800200 */
.L_x_6329:
        /* <DEDUP_REMOVED lines=12> */
[----:B0-----:R-:W-:Y:S05]  /*27e0*/  CALL.REL.NOINC `($__internal_118_$__cuda_sm3x_div_rn_noftz_f32_slowpath) ;  /* 0x0000002400d47944 */ /* 0x001fea0003c00000 */
[----:B------:R-:W-:-:S07]  /*27f0*/  MOV R35, R11 ;  /* 0x0000000b00237202 */ /* 0x000fce0000000f00 */
.L_x_6332:
[----:B------:R-:W-:Y:S05]  /*2800*/  BSYNC.RECONVERGENT B2 ;  /* 0x0000000000027941 */ /* 0x000fea0003800200 */
.L_x_6331:
        /* <DEDUP_REMOVED lines=12> */
[----:B0-----:R-:W-:Y:S05]  /*28d0*/  CALL.REL.NOINC `($__internal_118_$__cuda_sm3x_div_rn_noftz_f32_slowpath) ;  /* 0x0000002400987944 */ /* 0x001fea0003c00000 */
[----:B------:R-:W-:-:S07]  /*28e0*/  MOV R22, R11 ;  /* 0x0000000b00167202 */ /* 0x000fce0000000f00 */
.L_x_6334:
[----:B------:R-:W-:Y:S05]  /*28f0*/  BSYNC.RECONVERGENT B2 ;  /* 0x0000000000027941 */ /* 0x000fea0003800200 */
.L_x_6333:
        /* <DEDUP_REMOVED lines=14> */
.L_x_6336:
[----:B------:R-:W-:Y:S05]  /*29e0*/  BSYNC.RECONVERGENT B2 ;  /* 0x0000000000027941 */ /* 0x000fea0003800200 */
.L_x_6335:
        /* <DEDUP_REMOVED lines=14> */
.L_x_6338:
[----:B------:R-:W-:Y:S05]  /*2ad0*/  BSYNC.RECONVERGENT B2 ;  /* 0x0000000000027941 */ /* 0x000fea0003800200 */
.L_x_6337:
        /* <DEDUP_REMOVED lines=14> */
.L_x_6340:
[----:B------:R-:W-:Y:S05]  /*2bc0*/  BSYNC.RECONVERGENT B2 ;  /* 0x0000000000027941 */ /* 0x000fea0003800200 */
.L_x_6339:
        /* <DEDUP_REMOVED lines=14> */
.L_x_6342:
[----:B------:R-:W-:Y:S05]  /*2cb0*/  BSYNC.RECONVERGENT B2 ;  /* 0x0000000000027941 */ /* 0x000fea0003800200 */
.L_x_6341:
        /* <DEDUP_REMOVED lines=14> */
.L_x_6344:
[----:B------:R-:W-:Y:S05]  /*2da0*/  BSYNC.RECONVERGENT B2 ;  /* 0x0000000000027941 */ /* 0x000fea0003800200 */
.L_x_6343:
        /* <DEDUP_REMOVED lines=14> */
.L_x_6346:
[----:B------:R-:W-:Y:S05]  /*2e90*/  BSYNC.RECONVERGENT B2 ;  /* 0x0000000000027941 */ /* 0x000fea0003800200 */
.L_x_6345:
        /* <DEDUP_REMOVED lines=14> */
.L_x_6348:
[----:B------:R-:W-:Y:S05]  /*2f80*/  BSYNC.RECONVERGENT B2 ;  /* 0x0000000000027941 */ /* 0x000fea0003800200 */
.L_x_6347:
        /* <DEDUP_REMOVED lines=14> */
.L_x_6350:
[----:B------:R-:W-:Y:S05]  /*3070*/  BSYNC.RECONVERGENT B2 ;  /* 0x0000000000027941 */ /* 0x000fea0003800200 */
.L_x_6349:
        /* <DEDUP_REMOVED lines=14> */
.L_x_6352:
[----:B------:R-:W-:Y:S05]  /*3160*/  BSYNC.RECONVERGENT B2 ;  /* 0x0000000000027941 */ /* 0x000fea0003800200 */
.L_x_6351:
        /* <DEDUP_REMOVED lines=14> */
.L_x_6354:
[----:B------:R-:W-:Y:S05]  /*3250*/  BSYNC.RECONVERGENT B2 ;  /* 0x0000000000027941 */ /* 0x000fea0003800200 */
.L_x_6353:
        /* <DEDUP_REMOVED lines=14> */
.L_x_6356:
[----:B------:R-:W-:Y:S05]  /*3340*/  BSYNC.RECONVERGENT B2 ;  /* 0x0000000000027941 */ /* 0x000fea0003800200 */
.L_x_6355:
        /* <DEDUP_REMOVED lines=14> */
[----:B------:R-:W-:Y:S02]  /*3430*/  IADD3 R42, P2, PT, R32, 0x80, RZ ;  /* 0x00000080202a7810 */ /* 0x000fe40007f5e0ff */
[----:B------:R-:W-:-:S02]  /*3440*/  IADD3.X R11, PT, PT, RZ, R0, RZ, P1, !PT ;  /* 0x00000000ff0b7210 */ /* 0x000fc40000ffe4ff */
[-C--:B------:R-:W-:Y:S02]  /*3450*/  IADD3.X R17, PT, PT, RZ, R0.reuse, RZ, P0, !PT ;  /* 0x00000000ff117210 */ /* 0x080fe400007fe4ff */
[----:B------:R-:W-:Y:S02]  /*3460*/  IADD3.X R7, PT, PT, RZ, R0, RZ, P2, !PT ;  /* 0x00000000ff077210 */ /* 0x000fe400017fe4ff */
[----:B------:R-:W-:Y:S02]  /*3470*/  LEA.HI R40, P0, R11, R40, RZ, 0x1 ;  /* 0x000000280b287211 */ /* 0x000fe400078108ff */
[C---:B------:R-:W-:Y:S02]  /*3480*/  SHF.L.U64.HI R16, R6.reuse, 0x2, R17 ;  /* 0x0000000206107819 */ /* 0x040fe40000010211 */
[----:B------:R-:W-:Y:S02]  /*3490*/  LEA.HI R42, P1, R7, R42, RZ, 0x1 ;  /* 0x0000002a072a7211 */ /* 0x000fe400078308ff */
[----:B------:R-:W-:-:S02]  /*34a0*/  SHF.L.U32 R6, R6, 0x2, RZ ;  /* 0x0000000206067819 */ /* 0x000fc400000006ff */
[----:B------:R-:W-:Y:S02]  /*34b0*/  IADD3.X R11, PT, PT, RZ, R11, RZ, P0, !PT ;  /* 0x0000000bff0b7210 */ /* 0x000fe400007fe4ff */
[----:B------:R-:W-:Y:S02]  /*34c0*/  IADD3.X R7, PT, PT, RZ, R7, RZ, P1, !PT ;  /* 0x00000007ff077210 */ /* 0x000fe40000ffe4ff */
[----:B------:R-:W-:Y:S02]  /*34d0*/  LOP3.LUT R6, R6, 0xfffffff8, RZ, 0xc0, !PT ;  /* 0xfffffff806067812 */ /* 0x000fe400078ec0ff */
[C---:B------:R-:W-:Y:S02]  /*34e0*/  SHF.L.U64.HI R11, R40.reuse, 0x2, R11 ;  /* 0x00000002280b7819 */ /* 0x040fe4000001020b */
[----:B------:R-:W-:Y:S02]  /*34f0*/  SHF.L.U32 R40, R40, 0x2, RZ ;  /* 0x0000000228287819 */ /* 0x000fe400000006ff */
[----:B------:R-:W-:-:S02]  /*3500*/  SHF.L.U64.HI R10, R42, 0x2, R7 ;  /* 0x000000022a0a7819 */ /* 0x000fc40000010207 */
[----:B------:R-:W-:Y:S02]  /*3510*/  IADD3 R6, P0, PT, R6, UR40, RZ ;  /* 0x0000002806067c10 */ /* 0x000fe4000ff1e0ff */
[----:B------:R-:W-:Y:S02]  /*3520*/  SHF.L.U32 R42, R42, 0x2, RZ ;  /* 0x000000022a2a7819 */ /* 0x000fe400000006ff */
[----:B------:R-:W-:Y:S02]  /*3530*/  LOP3.LUT R40, R40, 0xfffffff8, RZ, 0xc0, !PT ;  /* 0xfffffff828287812 */ /* 0x000fe400078ec0ff */
[----:B------:R-:W-:Y:S02]  /*3540*/  IADD3.X R7, PT, PT, R16, UR41, RZ, P0, !PT ;  /* 0x0000002910077c10 */ /* 0x000fe400087fe4ff */
[----:B------:R-:W-:Y:S02]  /*3550*/  LOP3.LUT R42, R42, 0xfffffff8, RZ, 0xc0, !PT ;  /* 0xfffffff82a2a7812 */ /* 0x000fe400078ec0ff */
[----:B------:R-:W-:Y:S01]  /*3560*/  IADD3 R40, P0, PT, R40, UR40, RZ ;  /* 0x0000002828287c10 */ /* 0x000fe2000ff1e0ff */
[----:B------:R1:W-:Y:S01]  /*3570*/  STG.E.64 desc[UR4][R6.64], R12 ;  /* 0x0000000c06007986 */ /* 0x0003e2000c101b04 */
[----:B------:R-:W-:-:S02]  /*3580*/  IADD3 R42, P1, PT, R42, UR40, RZ ;  /* 0x000000282a2a7c10 */ /* 0x000fc4000ff3e0ff */
[----:B------:R-:W-:Y:S02]  /*3590*/  IADD3.X R41, PT, PT, R11, UR41, RZ, P0, !PT ;  /* 0x000000290b297c10 */ /* 0x000fe400087fe4ff */
[C---:B------:R-:W-:Y:S02]  /*35a0*/  IADD3 R45, P0, PT, R32.reuse, 0xc0, RZ ;  /* 0x000000c0202d7810 */ /* 0x040fe40007f1e0ff */
[----:B------:R-:W-:Y:S01]  /*35b0*/  IADD3 R44, P6, PT, R32, 0x100, RZ ;  /* 0x00000100202c7810 */ /* 0x000fe20007fde0ff */
[----:B------:R2:W-:Y:S01]  /*35c0*/  STG.E.64 desc[UR6][R40.64], R14 ;  /* 0x0000000e28007986 */ /* 0x0005e2000c101b06 */
[----:B------:R-:W-:Y:S02]  /*35d0*/  IADD3.X R43, PT, PT, R10, UR41, RZ, P1, !PT ;  /* 0x000000290a2b7c10 */ /* 0x000fe40008ffe4ff */
[-C--:B------:R-:W-:Y:S02]  /*35e0*/  IADD3.X R46, PT, PT, RZ, R0.reuse, RZ, P0, !PT ;  /* 0x00000000ff2e7210 */ /* 0x080fe400007fe4ff */
[----:B------:R-:W-:Y:S01]  /*35f0*/  IADD3 R33, P0, PT, R32, 0x140, RZ ;  /* 0x0000014020217810 */ /* 0x000fe20007f1e0ff */
[----:B------:R3:W-:Y:S01]  /*3600*/  STG.E.64 desc[UR8][R42.64], R4 ;  /* 0x000000042a007986 */ /* 0x0007e2000c101b08 */
[----:B-1----:R-:W-:-:S02]  /*3610*/  IADD3.X R13, PT, PT, RZ, R0, RZ, P6, !PT ;  /* 0x00000000ff0d7210 */ /* 0x002fc400037fe4ff */
[----:B------:R-:W-:Y:S02]  /*3620*/  IADD3 R17, P1, PT, R32, 0x180, RZ ;  /* 0x0000018020117810 */ /* 0x000fe40007f3e0ff */
[----:B------:R-:W-:Y:S02]  /*3630*/  LEA.HI R45, P5, R46, R45, RZ, 0x1 ;  /* 0x0000002d2e2d7211 */ /* 0x000fe400078b08ff */
[----:B------:R-:W-:Y:S02]  /*3640*/  IADD3 R16, P2, PT, R32, 0x1c0, RZ ;  /* 0x000001c020107810 */ /* 0x000fe40007f5e0ff */
[----:B--2---:R-:W-:Y:S02]  /*3650*/  IADD3.X R40, PT, PT, RZ, R0, RZ, P1, !PT ;  /* 0x00000000ff287210 */ /* 0x004fe40000ffe4ff */
[----:B------:R-:W-:Y:S02]  /*3660*/  IADD3.X R46, PT, PT, RZ, R46, RZ, P5, !PT ;  /* 0x0000002eff2e7210 */ /* 0x000fe40002ffe4ff */
[----:B------:R-:W-:-:S02]  /*3670*/  LEA.HI R17, P1, R40, R17, RZ, 0x1 ;  /* 0x0000001128117211 */ /* 0x000fc400078308ff */
[----:B---3--:R-:W-:Y:S02]  /*3680*/  IADD3.X R4, PT, PT, RZ, R0, RZ, P0, !PT ;  /* 0x00000000ff047210 */ /* 0x008fe400007fe4ff */
[----:B------:R-:W-:Y:S02]  /*3690*/  LEA.HI R12, P0, R13, R44, RZ, 0x1 ;  /* 0x0000002c0d0c7211 */ /* 0x000fe400078108ff */
[----:B------:R-:W-:Y:S02]  /*36a0*/  SHF.L.U32 R5, R45, 0x2, RZ ;  /* 0x000000022d057819 */ /* 0x000fe400000006ff */
[----:B------:R-:W-:Y:S02]  /*36b0*/  IADD3.X R13, PT, PT, RZ, R13, RZ, P0, !PT ;  /* 0x0000000dff0d7210 */ /* 0x000fe400007fe4ff */
[----:B------:R-:W-:Y:S02]  /*36c0*/  LEA.HI R14, P0, R4, R33, RZ, 0x1 ;  /* 0x00000021040e7211 */ /* 0x000fe400078108ff */
[----:B------:R-:W-:-:S02]  /*36d0*/  SHF.L.U64.HI R13, R12, 0x2, R13 ;  /* 0x000000020c0d7819 */ /* 0x000fc4000001020d */
[----:B------:R-:W-:Y:S02]  /*36e0*/  SHF.L.U32 R12, R12, 0x2, RZ ;  /* 0x000000020c0c7819 */ /* 0x000fe400000006ff */
[C---:B------:R-:W-:Y:S02]  /*36f0*/  IADD3 R11, P3, PT, R32.reuse, 0x200, RZ ;  /* 0x00000200200b7810 */ /* 0x040fe40007f7e0ff */
[C---:B------:R-:W-:Y:S02]  /*3700*/  IADD3 R10, P4, PT, R32.reuse, 0x240, RZ ;  /* 0x00000240200a7810 */ /* 0x040fe40007f9e0ff */
[C---:B------:R-:W-:Y:S02]  /*3710*/  IADD3 R6, P5, PT, R32.reuse, 0x280, RZ ;  /* 0x0000028020067810 */ /* 0x040fe40007fbe0ff */
[----:B------:R-:W-:Y:S02]  /*3720*/  IADD3 R7, P6, PT, R32, 0x2c0, RZ ;  /* 0x000002c020077810 */ /* 0x000fe40007fde0ff */
[----:B------:R-:W-:-:S02]  /*3730*/  IADD3.X R15, PT, PT, RZ, R4, RZ, P0, !PT ;  /* 0x00000004ff0f7210 */ /* 0x000fc400007fe4ff */
[----:B------:R-:W-:Y:S02]  /*3740*/  LOP3.LUT R12, R12, 0xfffffff8, RZ, 0xc0, !PT ;  /* 0xfffffff80c0c7812 */ /* 0x000fe400078ec0ff */
[----:B------:R-:W-:Y:S02]  /*3750*/  SHF.L.U32 R32, R17, 0x2, RZ ;  /* 0x0000000211207819 */ /* 0x000fe400000006ff */
[----:B------:R-:W-:Y:S02]  /*3760*/  LOP3.LUT R4, R5, 0xfffffff8, RZ, 0xc0, !PT ;  /* 0xfffffff805047812 */ /* 0x000fe400078ec0ff */
[----:B------:R-:W-:Y:S02]  /*3770*/  IADD3.X R40, PT, PT, RZ, R40, RZ, P1, !PT ;  /* 0x00000028ff287210 */ /* 0x000fe40000ffe4ff */
[----:B------:R-:W-:Y:S02]  /*3780*/  SHF.L.U64.HI R15, R14, 0x2, R15 ;  /* 0x000000020e0f7819 */ /* 0x000fe4000001020f */
[----:B------:R-:W-:-:S02]  /*3790*/  IADD3 R12, P1, PT, R12, UR40, RZ ;  /* 0x000000280c0c7c10 */ /* 0x000fc4000ff3e0ff */
[----:B------:R-:W-:Y:S02]  /*37a0*/  SHF.L.U32 R14, R14, 0x2, RZ ;  /* 0x000000020e0e7819 */ /* 0x000fe400000006ff */
[----:B------:R-:W-:Y:S02]  /*37b0*/  LOP3.LUT R32, R32, 0xfffffff8, RZ, 0xc0, !PT ;  /* 0xfffffff820207812 */ /* 0x000fe400078ec0ff */
[----:B------:R-:W-:Y:S02]  /*37c0*/  SHF.L.U64.HI R33, R45, 0x2, R46 ;  /* 0x000000022d217819 */ /* 0x000fe4000001022e */
[----:B------:R-:W-:Y:S02]  /*37d0*/  IADD3 R4, P0, PT, R4, UR40, RZ ;  /* 0x0000002804047c10 */ /* 0x000fe4000ff1e0ff */
[----:B------:R-:W-:Y:S02]  /*37e0*/  IADD3.X R13, PT, PT, R13, UR41, RZ, P1, !PT ;  /* 0x000000290d0d7c10 */ /* 0x000fe40008ffe4ff */
[----:B------:R-:W-:-:S02]  /*37f0*/  LOP3.LUT R14, R14, 0xfffffff8, RZ, 0xc0, !PT ;  /* 0xfffffff80e0e7812 */ /* 0x000fc400078ec0ff */
[----:B------:R-:W-:Y:S02]  /*3800*/  SHF.L.U64.HI R17, R17, 0x2, R40 ;  /* 0x0000000211117819 */ /* 0x000fe40000010228 */
[----:B------:R-:W-:Y:S02]  /*3810*/  IADD3 R32, P1, PT, R32, UR40, RZ ;  /* 0x0000002820207c10 */ /* 0x000fe4000ff3e0ff */
[----:B------:R-:W-:Y:S02]  /*3820*/  IADD3.X R5, PT, PT, R33, UR41, RZ, P0, !PT ;  /* 0x0000002921057c10 */ /* 0x000fe400087fe4ff */
[----:B------:R-:W-:Y:S02]  /*3830*/  IADD3 R14, P0, PT, R14, UR40, RZ ;  /* 0x000000280e0e7c10 */ /* 0x000fe4000ff1e0ff */
[----:B------:R-:W-:Y:S01]  /*3840*/  IADD3.X R33, PT, PT, R17, UR41, RZ, P1, !PT ;  /* 0x0000002911217c10 */ /* 0x000fe20008ffe4ff */
[----:B------:R1:W-:Y:S01]  /*3850*/  STG.E.64 desc[UR4][R4.64], R2 ;  /* 0x0000000204007986 */ /* 0x0003e2000c101b04 */
[----:B------:R-:W-:-:S02]  /*3860*/  IADD3.X R17, PT, PT, RZ, R0, RZ, P2, !PT ;  /* 0x00000000ff117210 */ /* 0x000fc400017fe4ff */
[----:B------:R-:W-:Y:S01]  /*3870*/  IADD3.X R15, PT, PT, R15, UR41, RZ, P0, !PT ;  /* 0x000000290f0f7c10 */ /* 0x000fe200087fe4ff */
[----:B------:R2:W-:Y:S01]  /*3880*/  STG.E.64 desc[UR6][R12.64], R18 ;  /* 0x000000120c007986 */ /* 0x0005e2000c101b06 */
[----:B------:R-:W-:Y:S02]  /*3890*/  LEA.HI R16, P0, R17, R16, RZ, 0x1 ;  /* 0x0000001011107211 */ /* 0x000fe400078108ff */
[C---:B------:R-:W-:Y:S01]  /*38a0*/  R2UR UR10, R30.reuse ;  /* 0x000000001e0a72ca */ /* 0x040fe200000e0000 */
[----:B------:R3:W-:Y:S01]  /*38b0*/  STG.E.64 desc[UR8][R14.64], R34 ;  /* 0x000000220e007986 */ /* 0x0007e2000c101b08 */
[C---:B------:R-:W-:Y:S02]  /*38c0*/  R2UR UR11, R31.reuse ;  /* 0x000000001f0b72ca */ /* 0x040fe400000e0000 */
[----:B------:R-:W-:Y:S02]  /*38d0*/  R2UR UR12, R30 ;  /* 0x000000001e0c72ca */ /* 0x000fe400000e0000 */
[----:B------:R-:W-:-:S02]  /*38e0*/  R2UR UR13, R31 ;  /* 0x000000001f0d72ca */ /* 0x000fc400000e0000 */
[-C--:B-1----:R-:W-:Y:S02]  /*38f0*/  IADD3.X R2, PT, PT, RZ, R0.reuse, RZ, P3, !PT ;  /* 0x00000000ff027210 */ /* 0x082fe40001ffe4ff */
[-C--:B------:R-:W-:Y:S02]  /*3900*/  IADD3.X R5, PT, PT, RZ, R0.reuse, RZ, P4, !PT ;  /* 0x00000000ff057210 */ /* 0x080fe400027fe4ff */
[----:B------:R-:W-:Y:S02]  /*3910*/  LEA.HI R11, P1, R2, R11, RZ, 0x1 ;  /* 0x0000000b020b7211 */ /* 0x000fe400078308ff */
[----:B------:R-:W-:Y:S01]  /*3920*/  IADD3.X R3, PT, PT, RZ, R0, RZ, P5, !PT ;  /* 0x00000000ff037210 */ /* 0x000fe20002ffe4ff */
[----:B------:R1:W-:Y:S01]  /*3930*/  STG.E.64 desc[UR10][R32.64], R22 ;  /* 0x0000001620007986 */ /* 0x0003e2000c101b0a */
[----:B--2---:R-:W-:Y:S02]  /*3940*/  IADD3.X R13, PT, PT, RZ, R17, RZ, P0, !PT ;  /* 0x00000011ff0d7210 */ /* 0x004fe400007fe4ff */
[----:B------:R-:W-:-:S02]  /*3950*/  LEA.HI R10, P2, R5, R10, RZ, 0x1 ;  /* 0x0000000a050a7211 */ /* 0x000fc400078508ff */
[----:B------:R-:W-:Y:S02]  /*3960*/  IADD3.X R2, PT, PT, RZ, R2, RZ, P1, !PT ;  /* 0x00000002ff027210 */ /* 0x000fe40000ffe4ff */
[----:B------:R-:W-:Y:S02]  /*3970*/  LEA.HI R6, P0, R3, R6, RZ, 0x1 ;  /* 0x0000000603067211 */ /* 0x000fe400078108ff */
[C---:B---3--:R-:W-:Y:S02]  /*3980*/  SHF.L.U64.HI R14, R16.reuse, 0x2, R13 ;  /* 0x00000002100e7819 */ /* 0x048fe4000001020d */
[----:B------:R-:W-:Y:S02]  /*3990*/  SHF.L.U32 R12, R16, 0x2, RZ ;  /* 0x00000002100c7819 */ /* 0x000fe400000006ff */
[----:B------:R-:W-:Y:S02]  /*39a0*/  IADD3.X R13, PT, PT, RZ, R5, RZ, P2, !PT ;  /* 0x00000005ff0d7210 */ /* 0x000fe400017fe4ff */
[----:B------:R-:W-:-:S02]  /*39b0*/  SHF.L.U64.HI R5, R11, 0x2, R2 ;  /* 0x000000020b057819 */ /* 0x000fc40000010202 */
[----:B------:R-:W-:Y:S02]  /*39c0*/  SHF.L.U32 R4, R11, 0x2, RZ ;  /* 0x000000020b047819 */ /* 0x000fe400000006ff */
[----:B------:R-:W-:Y:S02]  /*39d0*/  IADD3.X R11, PT, PT, RZ, R3, RZ, P0, !PT ;  /* 0x00000003ff0b7210 */ /* 0x000fe400007fe4ff */
[----:B------:R-:W-:Y:S02]  /*39e0*/  SHF.L.U32 R2, R10, 0x2, RZ ;  /* 0x000000020a027819 */ /* 0x000fe400000006ff */
[----:B------:R-:W-:Y:S02]  /*39f0*/  IADD3.X R0, PT, PT, RZ, R0, RZ, P6, !PT ;  /* 0x00000000ff007210 */ /* 0x000fe400037fe4ff */
[----:B------:R-:W-:Y:S02]  /*3a00*/  LOP3.LUT R3, R12, 0xfffffff8, RZ, 0xc0, !PT ;  /* 0xfffffff80c037812 */ /* 0x000fe400078ec0ff */
[----:B------:R-:W-:-:S02]  /*3a10*/  SHF.L.U64.HI R13, R10, 0x2, R13 ;  /* 0x000000020a0d7819 */ /* 0x000fc4000001020d */
[C---:B------:R-:W-:Y:S02]  /*3a20*/  SHF.L.U64.HI R11, R6.reuse, 0x2, R11 ;  /* 0x00000002060b7819 */ /* 0x040fe4000001020b */
[----:B------:R-:W-:Y:S02]  /*3a30*/  SHF.L.U32 R10, R6, 0x2, RZ ;  /* 0x00000002060a7819 */ /* 0x000fe400000006ff */
[----:B------:R-:W-:Y:S02]  /*3a40*/  LOP3.LUT R6, R2, 0xfffffff8, RZ, 0xc0, !PT ;  /* 0xfffffff802067812 */ /* 0x000fe400078ec0ff */
[----:B------:R-:W-:Y:S02]  /*3a50*/  LEA.HI R7, P3, R0, R7, RZ, 0x1 ;  /* 0x0000000700077211 */ /* 0x000fe400078708ff */
[----:B------:R-:W-:Y:S02]  /*3a60*/  IADD3 R2, P0, PT, R3, UR40, RZ ;  /* 0x0000002803027c10 */ /* 0x000fe4000ff1e0ff */
[----:B------:R-:W-:-:S02]  /*3a70*/  IADD3.X R0, PT, PT, RZ, R0, RZ, P3, !PT ;  /* 0x00000000ff007210 */ /* 0x000fc40001ffe4ff */
[----:B------:R-:W-:Y:S02]  /*3a80*/  IADD3.X R3, PT, PT, R14, UR41, RZ, P0, !PT ;  /* 0x000000290e037c10 */ /* 0x000fe400087fe4ff */
[----:B------:R-:W-:Y:S02]  /*3a90*/  IADD3 R6, P0, PT, R6, UR40, RZ ;  /* 0x0000002806067c10 */ /* 0x000fe4000ff1e0ff */
[C---:B------:R-:W-:Y:S01]  /*3aa0*/  SHF.L.U64.HI R0, R7.reuse, 0x2, R0 ;  /* 0x0000000207007819 */ /* 0x040fe20000010200 */
[----:B------:R1:W-:Y:S01]  /*3ab0*/  STG.E.64 desc[UR4][R2.64], R20 ;  /* 0x0000001402007986 */ /* 0x0003e2000c101b04 */
[----:B------:R-:W-:Y:S02]  /*3ac0*/  SHF.L.U32 R12, R7, 0x2, RZ ;  /* 0x00000002070c7819 */ /* 0x000fe400000006ff */
[----:B------:R-:W-:Y:S02]  /*3ad0*/  IADD3.X R7, PT, PT, R13, UR41, RZ, P0, !PT ;  /* 0x000000290d077c10 */ /* 0x000fe400087fe4ff */
[----:B------:R-:W-:-:S02]  /*3ae0*/  IADD3 R38, P0, PT, R39, R38, RZ ;  /* 0x0000002627267210 */ /* 0x000fc40007f1e0ff */
[----:B------:R-:W-:Y:S02]  /*3af0*/  LOP3.LUT R4, R4, 0xfffffff8, RZ, 0xc0, !PT ;  /* 0xfffffff804047812 */ /* 0x000fe400078ec0ff */
[----:B------:R-:W-:Y:S02]  /*3b00*/  LEA.HI.X.SX32 R37, R39, R37, 0x1, P0 ;  /* 0x0000002527257211 */ /* 0x000fe400000f0eff */
[----:B------:R-:W-:Y:S02]  /*3b10*/  ISETP.GE.U32.AND P0, PT, R38, UR44, PT ;  /* 0x0000002c26007c0c */ /* 0x000fe4000bf06070 */
[----:B------:R-:W-:Y:S02]  /*3b20*/  LOP3.LUT R10, R10, 0xfffffff8, RZ, 0xc0, !PT ;  /* 0xfffffff80a0a7812 */ /* 0x000fe400078ec0ff */
[----:B------:R-:W-:Y:S02]  /*3b30*/  LOP3.LUT R12, R12, 0xfffffff8, RZ, 0xc0, !PT ;  /* 0xfffffff80c0c7812 */ /* 0x000fe400078ec0ff */
[----:B------:R-:W-:-:S02]  /*3b40*/  IADD3 R4, P1, PT, R4, UR40, RZ ;  /* 0x0000002804047c10 */ /* 0x000fc4000ff3e0ff */
[----:B------:R-:W-:Y:S02]  /*3b50*/  ISETP.GE.AND.EX P0, PT, R37, UR45, PT, P0 ;  /* 0x0000002d25007c0c */ /* 0x000fe4000bf06300 */
[----:B------:R-:W-:Y:S02]  /*3b60*/  IADD3 R10, P2, PT, R10, UR40, RZ ;  /* 0x000000280a0a7c10 */ /* 0x000fe4000ff5e0ff */
        /* <DEDUP_REMOVED lines=10> */
.L_x_6308:
[----:B------:R-:W-:Y:S01]  /*3c10*/  BSSY B0, `(.L_x_6358) ;  /* 0x0000007000007945 */ /* 0x000fe20003800000 */
[----:B------:R-:W-:Y:S02]  /*3c20*/  MOV R12, 0x10 ;  /* 0x00000010000c7802 */ /* 0x000fe40000000f00 */
[----:B------:R-:W-:Y:S02]  /*3c30*/  MOV R11, 0x1f ;  /* 0x0000001f000b7802 */ /* 0x000fe40000000f00 */
[----:B------:R-:W-:-:S07]  /*3c40*/  MOV R15, 0xffffffff ;  /* 0xffffffff000f7802 */ /* 0x000fce0000000f00 */
[----:B0-----:R-:W-:Y:S05]  /*3c50*/  WARPSYNC.COLLECTIVE R15, `(.L_x_6359) ;  /* 0x000000000f087348 */ /* 0x001fea0003c00000 */
[----:B------:R1:W2:Y:S02]  /*3c60*/  SHFL.BFLY P6, R14, R13, R12, R11 ;  /* 0x0c00000c0d0e7389 */ /* 0x0002a400000c000b */
[----:B012---:R-:W-:Y:S05]  /*3c70*/  ENDCOLLECTIVE ;  /* 0x000000000000791b */ /* 0x007fea0003800000 */
.L_x_6359:
[----:B------:R-:W-:Y:S05]  /*3c80*/  BSYNC B0 ;  /* 0x0000000000007941 */ /* 0x000fea0003800000 */
.L_x_6358:
        /* <DEDUP_REMOVED lines=8> */
.L_x_6360:
[----:B------:R-:W-:Y:S01]  /*3d10*/  HFMA2 R12, -RZ, RZ, 0, 2.384185791015625e-07 ;  /* 0x00000004ff0c7431 */ /* 0x000fe200000001ff */
[----:B------:R-:W-:-:S04]  /*3d20*/  FMNMX R0, R13, R14, !PT ;  /* 0x0000000e0d007209 */ /* 0x000fc80007800000 */
[----:B------:R-:W-:-:S07]  /*3d30*/  MOV R13, R0 ;  /* 0x00000000000d7202 */ /* 0x000fce0000000f00 */
[----:B------:R-:W-:Y:S05]  /*3d40*/  WARPSYNC.COLLECTIVE R15, `(.L_x_6361) ;  /* 0x000000000f087348 */ /* 0x000fea0003c00000 */
[----:B------:R0:W1:Y:S02]  /*3d50*/  SHFL.BFLY P6, R14, R13, R12, R11 ;  /* 0x0c00000c0d0e7389 */ /* 0x00006400000c000b */
[----:B01----:R-:W-:Y:S05]  /*3d60*/  ENDCOLLECTIVE ;  /* 0x000000000000791b */ /* 0x003fea0003800000 */
.L_x_6361:
[----:B------:R-:W-:Y:S01]  /*3d70*/  HFMA2 R12, -RZ, RZ, 0, 1.1920928955078125e-07 ;  /* 0x00000002ff0c7431 */ /* 0x000fe200000001ff */
[----:B------:R-:W-:-:S04]  /*3d80*/  FMNMX R2, R0, R14, !PT ;  /* 0x0000000e00027209 */ /* 0x000fc80007800000 */
[----:B------:R-:W-:-:S07]  /*3d90*/  MOV R13, R2 ;  /* 0x00000002000d7202 */ /* 0x000fce0000000f00 */
[----:B------:R-:W-:Y:S05]  /*3da0*/  WARPSYNC.COLLECTIVE R15, `(.L_x_6362) ;  /* 0x000000000f087348 */ /* 0x000fea0003c00000 */
[----:B------:R0:W1:Y:S02]  /*3db0*/  SHFL.BFLY P6, R14, R13, R12, R11 ;  /* 0x0c00000c0d0e7389 */ /* 0x00006400000c000b */
[----:B01----:R-:W-:Y:S05]  /*3dc0*/  ENDCOLLECTIVE ;  /* 0x000000000000791b */ /* 0x003fea0003800000 */
.L_x_6362:
[----:B------:R-:W-:Y:S01]  /*3dd0*/  HFMA2 R12, -RZ, RZ, 0, 5.9604644775390625e-08 ;  /* 0x00000001ff0c7431 */ /* 0x000fe200000001ff */
[----:B------:R-:W-:-:S04]  /*3de0*/  FMNMX R3, R2, R14, !PT ;  /* 0x0000000e02037209 */ /* 0x000fc80007800000 */
[----:B------:R-:W-:-:S07]  /*3df0*/  MOV R13, R3 ;  /* 0x00000003000d7202 */ /* 0x000fce0000000f00 */
[----:B------:R-:W-:Y:S05]  /*3e00*/  WARPSYNC.COLLECTIVE R15, `(.L_x_6363) ;  /* 0x000000000f087348 */ /* 0x000fea0003c00000 */
[----:B------:R0:W1:Y:S02]  /*3e10*/  SHFL.BFLY P6, R14, R13, R12, R11 ;  /* 0x0c00000c0d0e7389 */ /* 0x00006400000c000b */
[----:B01----:R-:W-:Y:S05]  /*3e20*/  ENDCOLLECTIVE ;  /* 0x000000000000791b */ /* 0x003fea0003800000 */
.L_x_6363:
        /* <DEDUP_REMOVED lines=62> */
[----:B------:R-:W-:Y:S02]  /*4210*/  FFMA.SAT R18, R8, R33, 0.5 ;  /* 0x3f00000008127423 */ /* 0x000fe40000002021 */
[----:B------:R0:W1:Y:S02]  /*4220*/  MUFU.EX2 R2, R17 ;  /* 0x0000001100027308 */ /* 0x0000640000000800 */
[----:B------:R-:W-:-:S06]  /*4230*/  FFMA.RM R18, R18, R45, 12582913 ;  /* 0x4b40000112127423 */ /* 0x000fcc000000402d */
[----:B------:R-:W2:Y:S01]  /*4240*/  MUFU.EX2 R19, R19 ;  /* 0x0000001300137308 */ /* 0x000ea20000000800 */
[----:B0-----:R-:W-:Y:S01]  /*4250*/  SHF.L.U32 R17, R18, 0x17, RZ ;  /* 0x0000001712117819 */ /* 0x001fe200000006ff */
[----:B-1----:R-:W-:Y:S01]  /*4260*/  FMUL R3, R3, R2 ;  /* 0x0000000203037220 */ /* 0x002fe20000400000 */
        /* <DEDUP_REMOVED lines=138> */
[----:B------:R-:W-:Y:S01]  /*4b10*/  FFMA.RM R11, R6, R45, 12582913 ;  /* 0x4b400001060b7423 */ /* 0x000fe2000000402d */
[----:B------:R-:W-:-:S03]  /*4b20*/  FADD R6, RZ, R16 ;  /* 0x00000010ff067221 */ /* 0x000fc60000000000 */
        /* <DEDUP_REMOVED lines=28> */
[----:B0-----:R-:W-:-:S03]  /*4cf0*/  FMUL R7, R11, R32 ;  /* 0x000000200b077220 */ /* 0x001fc60000400000 */
[----:B------:R-:W-:Y:S01]  /*4d00*/  FADD R11, R6, R9 ;  /* 0x00000009060b7221 */ /* 0x000fe20000000000 */
[----:B------:R-:W-:-:S03]  /*4d10*/  SHF.L.U32 R6, R12, 0x17, RZ ;  /* 0x000000170c067819 */ /* 0x000fc600000006ff */
[----:B------:R-:W-:Y:S01]  /*4d20*/  FADD R12, R11, R8 ;  /* 0x000000080b0c7221 */ /* 0x000fe20000000000 */
[----:B------:R-:W-:Y:S02]  /*4d30*/  HFMA2 R11, -RZ, RZ, 0, 1.847743988037109375e-06 ;  /* 0x0000001fff0b7431 */ /* 0x000fe400000001ff */
[----:B-1----:R-:W-:Y:S01]  /*4d40*/  FMUL R6, R6, R13 ;  /* 0x0000000d06067220 */ /* 0x002fe20000400000 */
[----:B------:R-:W-:Y:S01]  /*4d50*/  FADD R13, R12, R7 ;  /* 0x000000070c0d7221 */ /* 0x000fe20000000000 */
[----:B------:R-:W-:-:S03]  /*4d60*/  MOV R12, 0x10 ;  /* 0x00000010000c7802 */ /* 0x000fc60000000f00 */
[----:B------:R-:W-:-:S07]  /*4d70*/  FADD R13, R13, R6 ;  /* 0x000000060d0d7221 */ /* 0x000fce0000000000 */
[----:B------:R-:W-:Y:S05]  /*4d80*/  WARPSYNC.COLLECTIVE R15, `(.L_x_6364) ;  /* 0x000000000f087348 */ /* 0x000fea0003c00000 */
[----:B------:R0:W1:Y:S02]  /*4d90*/  SHFL.BFLY P6, R14, R13, R12, R11 ;  /* 0x0c00000c0d0e7389 */ /* 0x00006400000c000b */
[----:B01----:R-:W-:Y:S05]  /*4da0*/  ENDCOLLECTIVE ;  /* 0x000000000000791b */ /* 0x003fea0003800000 */
.L_x_6364:
[----:B------:R-:W-:Y:S02]  /*4db0*/  HFMA2 R12, -RZ, RZ, 0, 4.76837158203125e-07 ;  /* 0x00000008ff0c7431 */ /* 0x000fe400000001ff */
[----:B------:R-:W-:-:S05]  /*4dc0*/  FADD R32, R13, R14 ;  /* 0x0000000e0d207221 */ /* 0x000fca0000000000 */
[----:B------:R-:W-:-:S07]  /*4dd0*/  MOV R13, R32 ;  /* 0x00000020000d7202 */ /* 0x000fce0000000f00 */
[----:B------:R-:W-:Y:S05]  /*4de0*/  WARPSYNC.COLLECTIVE R15, `(.L_x_6365) ;  /* 0x000000000f087348 */ /* 0x000fea0003c00000 */
[----:B------:R0:W1:Y:S02]  /*4df0*/  SHFL.BFLY P6, R14, R13, R12, R11 ;  /* 0x0c00000c0d0e7389 */ /* 0x00006400000c000b */
[----:B01----:R-:W-:Y:S05]  /*4e00*/  ENDCOLLECTIVE ;  /* 0x000000000000791b */ /* 0x003fea0003800000 */
.L_x_6365:
[----:B------:R-:W-:Y:S02]  /*4e10*/  HFMA2 R12, -RZ, RZ, 0, 2.384185791015625e-07 ;  /* 0x00000004ff0c7431 */ /* 0x000fe400000001ff */
[----:B------:R-:W-:-:S05]  /*4e20*/  FADD R33, R32, R14 ;  /* 0x0000000e20217221 */ /* 0x000fca0000000000 */
[----:B------:R-:W-:-:S07]  /*4e30*/  MOV R13, R33 ;  /* 0x00000021000d7202 */ /* 0x000fce0000000f00 */
[----:B------:R-:W-:Y:S05]  /*4e40*/  WARPSYNC.COLLECTIVE R15, `(.L_x_6366) ;  /* 0x000000000f087348 */ /* 0x000fea0003c00000 */
[----:B------:R0:W1:Y:S02]  /*4e50*/  SHFL.BFLY P6, R14, R13, R12, R11 ;  /* 0x0c00000c0d0e7389 */ /* 0x00006400000c000b */
[----:B01----:R-:W-:Y:S05]  /*4e60*/  ENDCOLLECTIVE ;  /* 0x000000000000791b */ /* 0x003fea0003800000 */
.L_x_6366:
[----:B------:R-:W-:Y:S02]  /*4e70*/  HFMA2 R12, -RZ, RZ, 0, 1.1920928955078125e-07 ;  /* 0x00000002ff0c7431 */ /* 0x000fe400000001ff */
[----:B------:R-:W-:-:S05]  /*4e80*/  FADD R34, R33, R14 ;  /* 0x0000000e21227221 */ /* 0x000fca0000000000 */
[----:B------:R-:W-:-:S07]  /*4e90*/  MOV R13, R34 ;  /* 0x00000022000d7202 */ /* 0x000fce0000000f00 */
[----:B------:R-:W-:Y:S05]  /*4ea0*/  WARPSYNC.COLLECTIVE R15, `(.L_x_6367) ;  /* 0x000000000f087348 */ /* 0x000fea0003c00000 */
[----:B------:R0:W1:Y:S02]  /*4eb0*/  SHFL.BFLY P6, R14, R13, R12, R11 ;  /* 0x0c00000c0d0e7389 */ /* 0x00006400000c000b */
[----:B01----:R-:W-:Y:S05]  /*4ec0*/  ENDCOLLECTIVE ;  /* 0x000000000000791b */ /* 0x003fea0003800000 */
.L_x_6367:
[----:B------:R-:W-:Y:S02]  /*4ed0*/  HFMA2 R12, -RZ, RZ, 0, 5.9604644775390625e-08 ;  /* 0x00000001ff0c7431 */ /* 0x000fe400000001ff */
[----:B------:R-:W-:-:S05]  /*4ee0*/  FADD R35, R34, R14 ;  /* 0x0000000e22237221 */ /* 0x000fca0000000000 */
[----:B------:R-:W-:-:S07]  /*4ef0*/  MOV R13, R35 ;  /* 0x00000023000d7202 */ /* 0x000fce0000000f00 */
[----:B------:R-:W-:Y:S05]  /*4f00*/  WARPSYNC.COLLECTIVE R15, `(.L_x_6368) ;  /* 0x000000000f087348 */ /* 0x000fea0003c00000 */
[----:B------:R0:W1:Y:S02]  /*4f10*/  SHFL.BFLY P6, R14, R13, R12, R11 ;  /* 0x0c00000c0d0e7389 */ /* 0x00006400000c000b */
[----:B01----:R-:W-:Y:S05]  /*4f20*/  ENDCOLLECTIVE ;  /* 0x000000000000791b */ /* 0x003fea0003800000 */
.L_x_6368:
[----:B------:R-:W-:Y:S05]  /*4f30*/  BRA `(.L_x_6369) ;  /* 0xffffffcc00647947 */ /* 0x000fea000383ffff */
        .weak           $__internal_118_$__cuda_sm3x_div_rn_noftz_f32_slowpath
        .type           $__internal_118_$__cuda_sm3x_div_rn_noftz_f32_slowpath,@function
        .size           $__internal_118_$__cuda_sm3x_div_rn_noftz_f32_slowpath,(.L_x_8604 - $__internal_118_$__cuda_sm3x_div_rn_noftz_f32_slowpath)
$__internal_118_$__cuda_sm3x_div_rn_noftz_f32_slowpath:
        /* <DEDUP_REMOVED lines=34> */
.L_x_6371:
        /* <DEDUP_REMOVED lines=51> */
.L_x_6378:
[----:B------:R-:W-:-:S04]  /*5490*/  LOP3.LUT R11, R11, 0x80000000, RZ, 0xc0, !PT ;  /* 0x800000000b0b7812 */ /* 0x000fc800078ec0ff */
[----:B------:R-:W-:Y:S01]  /*54a0*/  LOP3.LUT R11, R11, 0x7f800000, RZ, 0xfc, !PT ;  /* 0x7f8000000b0b7812 */ /* 0x000fe200078efcff */
[----:B------:R-:W-:Y:S06]  /*54b0*/  BRA `(.L_x_6379) ;  /* 0x0000000000047947 */ /* 0x000fec0003800000 */
.L_x_6377:
[----:B------:R-:W-:-:S07]  /*54c0*/  LEA R11, R40, R11, 0x17 ;  /* 0x0000000b280b7211 */ /* 0x000fce00078eb8ff */
.L_x_6379:
[----:B------:R-:W-:Y:S05]  /*54d0*/  BSYNC.RECONVERGENT B1 ;  /* 0x0000000000017941 */ /* 0x000fea0003800200 */
.L_x_6376:
[----:B------:R-:W-:Y:S05]  /*54e0*/  BRA `(.L_x_6380) ;  /* 0x0000000000207947 */ /* 0x000fea0003800000 */
.L_x_6375:
[----:B------:R-:W-:-:S04]  /*54f0*/  LOP3.LUT R11, R11, 0x80000000, R16, 0x48, !PT ;  /* 0x800000000b0b7812 */ /* 0x000fc800078e4810 */
[----:B------:R-:W-:Y:S01]  /*5500*/  LOP3.LUT R11, R11, 0x7f800000, RZ, 0xfc, !PT ;  /* 0x7f8000000b0b7812 */ /* 0x000fe200078efcff */
[----:B------:R-:W-:Y:S06]  /*5510*/  BRA `(.L_x_6380) ;  /* 0x0000000000147947 */ /* 0x000fec0003800000 */
.L_x_6374:
[----:B------:R-:W-:Y:S01]  /*5520*/  LOP3.LUT R11, R11, 0x80000000, R16, 0x48, !PT ;  /* 0x800000000b0b7812 */ /* 0x000fe200078e4810 */
[----:B------:R-:W-:Y:S06]  /*5530*/  BRA `(.L_x_6380) ;  /* 0x00000000000c7947 */ /* 0x000fec0003800000 */
.L_x_6373:
[----:B------:R-:W0:Y:S01]  /*5540*/  MUFU.RSQ R11, -QNAN ;  /* 0xffc00000000b7908 */ /* 0x000e220000001400 */
[----:B------:R-:W-:Y:S05]  /*5550*/  BRA `(.L_x_6380) ;  /* 0x0000000000047947 */ /* 0x000fea0003800000 */
.L_x_6372:
[----:B------:R-:W-:-:S07]  /*5560*/  FADD.FTZ R11, R16, R11 ;  /* 0x0000000b100b7221 */ /* 0x000fce0000010000 */
.L_x_6380:
[----:B------:R-:W-:Y:S05]  /*5570*/  BSYNC.RECONVERGENT B0 ;  /* 0x0000000000007941 */ /* 0x000fea0003800200 */
.L_x_6370:
[----:B------:R-:W-:-:S04]  /*5580*/  HFMA2 R33, -RZ, RZ, 0, 0 ;  /* 0x00000000ff217431 */ /* 0x000fc800000001ff */
[----:B0-----:R-:W-:Y:S05]  /*5590*/  RET.REL.NODEC R32 `(_Z15SoftmaxWarpImplI10DirectLoadIffE11DirectStoreIffEfLi2ELi24ELi32ELi1ELb0EL9Algorithm0EEvT_T0_ll) ;  /* 0xffffffa820987950 */ /* 0x001fea0003c3ffff */
.L_x_6381:
        /* <DEDUP_REMOVED lines=14> */
.L_x_8604:


//--------------------- .text._Z15SoftmaxWarpImplI10DirectLoadIffE11DirectStoreIffEfLi2ELi22ELi32ELi1ELb1EL9Algorithm0EEvT_T0_ll --------------------------
	.section	.text._Z15SoftmaxWarpImplI10DirectLoadIffE11DirectStoreIffEfLi2ELi22ELi32ELi1ELb1EL9Algorithm0EEvT_T0_ll,"ax",@progbits
	.align	128
        .global         _Z15SoftmaxWarpImplI10DirectLoadIffE11DirectStoreIffEfLi2ELi22ELi32ELi1ELb1EL9Algorithm0EEvT_T0_ll
        .type           _Z15SoftmaxWarpImplI10DirectLoadIffE11DirectStoreIffEfLi2ELi22ELi32ELi1ELb1EL9Algorithm0EEvT_T0_ll,@function
        .size           _Z15SoftmaxWarpImplI10DirectLoadIffE11DirectStoreIffEfLi2ELi22ELi32ELi1ELb1EL9Algorithm0EEvT_T0_ll,(.L_x_8605 - _Z15SoftmaxWarpImplI10DirectLoadIffE11DirectStoreIffEfLi2ELi22ELi32ELi1ELb1EL9Algorithm0EEvT_T0_ll)
        .other          _Z15SoftmaxWarpImplI10DirectLoadIffE11DirectStoreIffEfLi2ELi22ELi32ELi1ELb1EL9Algorithm0EEvT_T0_ll,@"STO_CUDA_ENTRY STV_DEFAULT"
_Z15SoftmaxWarpImplI10DirectLoadIffE11DirectStoreIffEfLi2ELi22ELi32ELi1ELb1EL9Algorithm0EEvT_T0_ll:
.text._Z15SoftmaxWarpImplI10DirectLoadIffE11DirectStoreIffEfLi2ELi22ELi32ELi1ELb1EL9Algorithm0EEvT_T0_ll:
        /* <DEDUP_REMOVED lines=24> */
.L_x_6382:
        /* <DEDUP_REMOVED lines=23> */
[----:B--2---:R-:W-:-:S07]  /*02f0*/  IADD3 R32, PT, PT, R52, 0x280, RZ ;  /* 0x0000028034207810 */ /* 0x004fce0007ffe0ff */
.L_x_6450:
[----:B-1----:R-:W1:Y:S01]  /*0300*/  LDC.64 R16, c[0x0][0x388] ;  /* 0x0000e200ff107b82 */ /* 0x002e620000000a00 */
[----:B------:R-:W-:Y:S02]  /*0310*/  ISETP.GE.U32.AND P0, PT, R52, UR40, PT ;  /* 0x0000002834007c0c */ /* 0x000fe4000bf06070 */
[----:B------:R-:W-:Y:S02]  /*0320*/  MOV R31, 0xff800000 ;  /* 0xff800000001f7802 */ /* 0x000fe40000000f00 */
[----:B------:R-:W-:Y:S02]  /*0330*/  ISETP.GE.AND.EX P6, PT, RZ, UR41, PT, P0 ;  /* 0x00000029ff007c0c */ /* 0x000fe4000bfc6300 */
[----:B------:R-:W-:Y:S01]  /*0340*/  ISETP.GE.U32.AND P0, PT, R50, UR40, PT ;  /* 0x0000002832007c0c */ /* 0x000fe2000bf06070 */
[----:B--2---:R-:W2:Y:S01]  /*0350*/  LDC.64 R8, c[0x0][0x388] ;  /* 0x0000e200ff087b82 */ /* 0x004ea20000000a00 */
[----:B------:R-:W-:Y:S02]  /*0360*/  P2R R37, PR, RZ, 0x40 ;  /* 0x00000040ff257803 */ /* 0x000fe40000000000 */
[----:B------:R-:W-:-:S02]  /*0370*/  ISETP.GE.AND.EX P5, PT, RZ, UR41, PT, P0 ;  /* 0x00000029ff007c0c */ /* 0x000fc4000bfa6300 */
[----:B------:R-:W-:Y:S02]  /*0380*/  ISETP.GE.U32.AND P0, PT, R48, UR40, PT ;  /* 0x0000002830007c0c */ /* 0x000fe4000bf06070 */
[----:B------:R-:W-:Y:S01]  /*0390*/  MOV R30, 0xff800000 ;  /* 0xff800000001e7802 */ /* 0x000fe20000000f00 */
[----:B---34-:R-:W3:Y:S01]  /*03a0*/  LDC.64 R2, c[0x0][0x388] ;  /* 0x0000e200ff027b82 */ /* 0x018ee20000000a00 */
        /* <DEDUP_REMOVED lines=11> */
[----:B--2---:R-:W-:Y:S01]  /*0460*/  @!P5 IMAD R10, R33, R8, RZ ;  /* 0x00000008210ad224 */ /* 0x004fe200078e02ff */
[----:B------:R-:W-:Y:S01]  /*0470*/  ISETP.GE.U32.AND P0, PT, R44, UR40, PT ;  /* 0x000000282c007c0c */ /* 0x000fe2000bf06070 */
[----:B------:R-:W-:Y:S01]  /*0480*/  @!P6 IMAD.IADD R17, R5, 0x1, R17 ;  /* 0x000000010511e824 */ /* 0x000fe200078e0211 */
[----:B------:R-:W2:Y:S01]  /*0490*/  LDC.64 R24, c[0x0][0x380] ;  /* 0x0000e000ff187b82 */ /* 0x000ea20000000a00 */
[----:B------:R-:W-:Y:S01]  /*04a0*/  @!P5 IMAD R19, R35, R9, R10 ;  /* 0x000000092313d224 */ /* 0x000fe200078e020a */
[----:B------:R-:W-:Y:S02]  /*04b0*/  ISETP.GE.AND.EX P0, PT, RZ, UR41, PT, P0 ;  /* 0x00000029ff007c0c */ /* 0x000fe4000bf06300 */
[----:B------:R-:W-:Y:S01]  /*04c0*/  @!P6 LEA.HI R12, P1, R17, R4, RZ, 0x1 ;  /* 0x00000004110ce211 */ /* 0x000fe200078308ff */
[----:B------:R-:W-:Y:S01]  /*04d0*/  @!P5 IMAD.WIDE.U32 R4, R35, R8, R50 ;  /* 0x000000082304d225 */ /* 0x000fe200078e0032 */
[----:B------:R-:W-:-:S02]  /*04e0*/  P2R R0, PR, RZ, 0x20 ;  /* 0x00000020ff007803 */ /* 0x000fc40000000000 */
[----:B------:R-:W4:Y:S01]  /*04f0*/  LDC.64 R10, c[0x0][0x388] ;  /* 0x0000e200ff0a7b82 */ /* 0x000f220000000a00 */
[----:B------:R-:W-:Y:S01]  /*0500*/  @!P6 IADD3.X R17, PT, PT, RZ, R17, RZ, P1, !PT ;  /* 0x00000011ff11e210 */ /* 0x000fe20000ffe4ff */
[-C--:B---3--:R-:W-:Y:S01]  /*0510*/  @!P4 IMAD R14, R33, R2.reuse, RZ ;  /* 0x00000002210ec224 */ /* 0x088fe200078e02ff */
[C---:B------:R-:W-:Y:S02]  /*0520*/  @!P6 SHF.L.U32 R15, R12.reuse, 0x2, RZ ;  /* 0x000000020c0fe819 */ /* 0x040fe400000006ff */
[----:B------:R-:W-:Y:S01]  /*0530*/  @!P5 IADD3 R19, PT, PT, R19, R5, RZ ;  /* 0x000000051313d210 */ /* 0x000fe20007ffe0ff */
[----:B------:R-:W-:Y:S01]  /*0540*/  @!P4 IMAD R21, R35, R3, R14 ;  /* 0x000000032315c224 */ /* 0x000fe200078e020e */
[----:B------:R-:W-:Y:S01]  /*0550*/  @!P6 SHF.L.U64.HI R12, R12, 0x2, R17 ;  /* 0x000000020c0ce819 */ /* 0x000fe20000010211 */
[----:B------:R-:W3:Y:S01]  /*0560*/  LDC.64 R8, c[0x0][0x380] ;  /* 0x0000e000ff087b82 */ /* 0x000ee20000000a00 */
[----:B------:R-:W-:Y:S01]  /*0570*/  @!P6 LOP3.LUT R15, R15, 0xfffffff8, RZ, 0xc0, !PT ;  /* 0xfffffff80f0fe812 */ /* 0x000fe200078ec0ff */
[----:B------:R-:W-:Y:S01]  /*0580*/  @!P4 IMAD.WIDE.U32 R2, R35, R2, R48 ;  /* 0x000000022302c225 */ /* 0x000fe200078e0030 */
[----:B------:R-:W-:-:S02]  /*0590*/  @!P5 LEA.HI R20, P2, R19, R4, RZ, 0x1 ;  /* 0x000000041314d211 */ /* 0x000fc400078508ff */
[----:B-1----:R-:W-:Y:S02]  /*05a0*/  @!P6 IADD3 R6, P1, PT, R15, R6, RZ ;  /* 0x000000060f06e210 */ /* 0x002fe40007f3e0ff */
[----:B------:R-:W-:Y:S01]  /*05b0*/  @!P5 SHF.L.U32 R15, R20, 0x2, RZ ;  /* 0x00000002140fd819 */ /* 0x000fe200000006ff */
[----:B------:R-:W1:Y:S01]  /*05c0*/  LDC.64 R16, c[0x0][0x380] ;  /* 0x0000e000ff107b82 */ /* 0x000e620000000a00 */
[----:B------:R-:W-:Y:S02]  /*05d0*/  @!P4 IADD3 R21, PT, PT, R21, R3, RZ ;  /* 0x000000031515c210 */ /* 0x000fe40007ffe0ff */
[----:B------:R-:W-:Y:S02]  /*05e0*/  @!P5 IADD3.X R19, PT, PT, RZ, R19, RZ, P2, !PT ;  /* 0x00000013ff13d210 */ /* 0x000fe400017fe4ff */
[----:B------:R-:W-:Y:S02]  /*05f0*/  @!P6 IADD3.X R7, PT, PT, R12, R7, RZ, P1, !PT ;  /* 0x000000070c07e210 */ /* 0x000fe40000ffe4ff */
[----:B------:R-:W-:Y:S01]  /*0600*/  @!P5 LOP3.LUT R15, R15, 0xfffffff8, RZ, 0xc0, !PT ;  /* 0xfffffff80f0fd812 */ /* 0x000fe200078ec0ff */
[----:B------:R-:W5:Y:S01]  /*0610*/  LDC.64 R4, c[0x0][0x388] ;  /* 0x0000e200ff047b82 */ /* 0x000f620000000a00 */
[----:B------:R-:W-:Y:S01]  /*0620*/  @!P4 LEA.HI R12, P2, R21, R2, RZ, 0x1 ;  /* 0x00000002150cc211 */ /* 0x000fe200078508ff */
[----:B----4-:R-:W-:Y:S01]  /*0630*/  @!P3 IMAD R18, R33, R10, RZ ;  /* 0x0000000a2112b224 */ /* 0x010fe200078e02ff */
[----:B------:R-:W-:-:S02]  /*0640*/  @!P3 MOV R47, RZ ;  /* 0x000000ff002fb202 */ /* 0x000fc40000000f00 */
[----:B------:R-:W-:Y:S01]  /*0650*/  @!P5 SHF.L.U64.HI R20, R20, 0x2, R19 ;  /* 0x000000021414d819 */ /* 0x000fe20000010213 */
[----:B------:R-:W-:Y:S01]  /*0660*/  @!P3 IMAD R23, R35, R11, R18 ;  /* 0x0000000b2317b224 */ /* 0x000fe200078e0212 */
[----:B------:R-:W-:Y:S01]  /*0670*/  @!P4 IADD3.X R21, PT, PT, RZ, R21, RZ, P2, !PT ;  /* 0x00000015ff15c210 */ /* 0x000fe200017fe4ff */
[----:B------:R-:W4:Y:S01]  /*0680*/  LDC.64 R18, c[0x0][0x380] ;  /* 0x0000e000ff127b82 */ /* 0x000f220000000a00 */
[----:B---3--:R-:W-:Y:S01]  /*0690*/  @!P5 IADD3 R8, P1, PT, R15, R8, RZ ;  /* 0x000000080f08d210 */ /* 0x008fe20007f3e0ff */
[C---:B------:R-:W-:Y:S01]  /*06a0*/  @!P4 IMAD.SHL.U32 R15, R12.reuse, 0x4, RZ ;  /* 0x000000040c0fc824 */ /* 0x040fe200078e00ff */
[----:B------:R-:W-:Y:S01]  /*06b0*/  @!P4 SHF.L.U64.HI R12, R12, 0x2, R21 ;  /* 0x000000020c0cc819 */ /* 0x000fe20000010215 */
[----:B------:R-:W-:Y:S01]  /*06c0*/  @!P3 IMAD.WIDE.U32 R10, R35, R10, R46 ;  /* 0x0000000a230ab225 */ /* 0x000fe200078e002e */
[----:B------:R-:W-:Y:S02]  /*06d0*/  @!P5 IADD3.X R9, PT, PT, R20, R9, RZ, P1, !PT ;  /* 0x000000091409d210 */ /* 0x000fe40000ffe4ff */
[----:B------:R-:W-:Y:S01]  /*06e0*/  @!P4 LOP3.LUT R15, R15, 0xfffffff8, RZ, 0xc0, !PT ;  /* 0xfffffff80f0fc812 */ /* 0x000fe200078ec0ff */
[----:B------:R-:W3:Y:S01]  /*06f0*/  LDC.64 R2, c[0x0][0x388] ;  /* 0x0000e200ff027b82 */ /* 0x000ee20000000a00 */
[----:B------:R-:W-:-:S02]  /*0700*/  ISETP.GE.U32.AND P1, PT, R42, UR40, PT ;  /* 0x000000282a007c0c */ /* 0x000fc4000bf26070 */
[----:B-1----:R-:W-:Y:S02]  /*0710*/  @!P4 IADD3 R16, P2, PT, R15, R16, RZ ;  /* 0x000000100f10c210 */ /* 0x002fe40007f5e0ff */
        /* <DEDUP_REMOVED lines=8> */
[----:B------:R-:W-:Y:S01]  /*07a0*/  ISETP.GE.AND.EX P1, PT, RZ, UR41, PT, P1 ;  /* 0x00000029ff007c0c */ /* 0x000fe2000bf26310 */
[----:B------:R-:W-:Y:S01]  /*07b0*/  @!P0 IMAD.WIDE.U32 R4, R35, R4, R44 ;  /* 0x0000000423048225 */ /* 0x000fe200078e002c */
[----:B------:R-:W-:Y:S01]  /*07c0*/  @!P3 IADD3.X R15, PT, PT, RZ, R15, RZ, P2, !PT ;  /* 0x0000000fff0fb210 */ /* 0x000fe200017fe4ff */
[----:B------:R-:W5:Y:S01]  /*07d0*/  LDC.64 R20, c[0x0][0x380] ;  /* 0x0000e000ff147b82 */ /* 0x000f620000000a00 */
[----:B------:R-:W-:Y:S02]  /*07e0*/  @!P3 LOP3.LUT R11, R11, 0xfffffff8, RZ, 0xc0, !PT ;  /* 0xfffffff80b0bb812 */ /* 0x000fe400078ec0ff */
[----:B------:R-:W-:Y:S02]  /*07f0*/  @!P3 SHF.L.U64.HI R10, R10, 0x2, R15 ;  /* 0x000000020a0ab819 */ /* 0x000fe4000001020f */
[----:B----4-:R-:W-:Y:S02]  /*0800*/  @!P3 IADD3 R18, P2, PT, R11, R18, RZ ;  /* 0x000000120b12b210 */ /* 0x010fe40007f5e0ff */
[----:B------:R-:W-:Y:S01]  /*0810*/  @!P0 IADD3 R11, PT, PT, R23, R5, RZ ;  /* 0x00000005170b8210 */ /* 0x000fe20007ffe0ff */
[----:B------:R-:W4:Y:S01]  /*0820*/  LDC.64 R56, c[0x0][0x380] ;  /* 0x0000e000ff387b82 */ /* 0x000f220000000a00 */
[----:B------:R-:W-:Y:S01]  /*0830*/  @!P3 IADD3.X R19, PT, PT, R10, R19, RZ, P2, !PT ;  /* 0x000000130a13b210 */ /* 0x000fe200017fe4ff */
[----:B---3--:R-:W-:Y:S01]  /*0840*/  @!P1 IMAD R12, R33, R2, RZ ;  /* 0x00000002210c9224 */ /* 0x008fe200078e02ff */
[----:B------:R-:W-:Y:S01]  /*0850*/  @!P0 LEA.HI R4, P2, R11, R4, RZ, 0x1 ;  /* 0x000000040b048211 */ /* 0x000fe200078508ff */
[----:B------:R-:W-:Y:S01]  /*0860*/  @!P1 IMAD.MOV.U32 R43, RZ, RZ, RZ ;  /* 0x000000ffff2b9224 */ /* 0x000fe200078e00ff */
[----:B------:R-:W-:Y:S01]  /*0870*/  P2R R14, PR, RZ, 0x8 ;  /* 0x00000008ff0e7803 */ /* 0x000fe20000000000 */
[C---:B------:R-:W-:Y:S01]  /*0880*/  @!P1 IMAD R15, R35.reuse, R3, R12 ;  /* 0x00000003230f9224 */ /* 0x040fe200078e020c */
[----:B------:R-:W-:Y:S01]  /*0890*/  @!P0 SHF.L.U32 R5, R4, 0x2, RZ ;  /* 0x0000000204058819 */ /* 0x000fe200000006ff */
[----:B------:R-:W-:Y:S01]  /*08a0*/  @!P1 IMAD.WIDE.U32 R2, R35, R2, R42 ;  /* 0x0000000223029225 */ /* 0x000fe200078e002a */
[----:B------:R-:W-:-:S02]  /*08b0*/  @!P0 IADD3.X R11, PT, PT, RZ, R11, RZ, P2, !PT ;  /* 0x0000000bff0b8210 */ /* 0x000fc400017fe4ff */
[----:B------:R-:W-:Y:S02]  /*08c0*/  @!P0 LOP3.LUT R5, R5, 0xfffffff8, RZ, 0xc0, !PT ;  /* 0xfffffff805058812 */ /* 0x000fe400078ec0ff */
[----:B------:R-:W-:Y:S02]  /*08d0*/  @!P0 SHF.L.U64.HI R4, R4, 0x2, R11 ;  /* 0x0000000204048819 */ /* 0x000fe4000001020b */
[----:B------:R-:W-:Y:S02]  /*08e0*/  @!P1 IADD3 R11, PT, PT, R15, R3, RZ ;  /* 0x000000030f0b9210 */ /* 0x000fe40007ffe0ff */
[----:B-----5:R-:W-:Y:S02]  /*08f0*/  @!P0 IADD3 R20, P2, PT, R5, R20, RZ ;  /* 0x0000001405148210 */ /* 0x020fe40007f5e0ff */
[----:B------:R-:W-:Y:S02]  /*0900*/  P2R R12, PR, RZ, 0x1 ;  /* 0x00000001ff0c7803 */ /* 0x000fe40000000000 */
[----:B------:R-:W-:-:S02]  /*0910*/  @!P0 IADD3.X R21, PT, PT, R4, R21, RZ, P2, !PT ;  /* 0x0000001504158210 */ /* 0x000fc400017fe4ff */
[----:B------:R-:W-:Y:S02]  /*0920*/  @!P1 LEA.HI R10, P2, R11, R2, RZ, 0x1 ;  /* 0x000000020b0a9211 */ /* 0x000fe400078508ff */
[----:B------:R-:W3:Y:S01]  /*0930*/  LDC.64 R2, c[0x0][0x388] ;  /* 0x0000e200ff027b82 */ /* 0x000ee20000000a00 */
[----:B------:R-:W-:Y:S02]  /*0940*/  ISETP.NE.AND P0, PT, R14, RZ, PT ;  /* 0x000000ff0e00720c */ /* 0x000fe40003f05270 */
[C---:B------:R-:W-:Y:S02]  /*0950*/  @!P1 SHF.L.U32 R5, R10.reuse, 0x2, RZ ;  /* 0x000000020a059819 */ /* 0x040fe400000006ff */
[----:B------:R-:W-:Y:S02]  /*0960*/  @!P1 IADD3.X R11, PT, PT, RZ, R11, RZ, P2, !PT ;  /* 0x0000000bff0b9210 */ /* 0x000fe400017fe4ff */
[----:B------:R-:W-:Y:S01]  /*0970*/  @!P1 LOP3.LUT R5, R5, 0xfffffff8, RZ, 0xc0, !PT ;  /* 0xfffffff805059812 */ /* 0x000fe200078ec0ff */
[----:B------:R-:W5:Y:S01]  /*0980*/  LDC.64 R14, c[0x0][0x380] ;  /* 0x0000e000ff0e7b82 */ /* 0x000f620000000a00 */
[----:B------:R-:W-:-:S02]  /*0990*/  @!P1 SHF.L.U64.HI R10, R10, 0x2, R11 ;  /* 0x000000020a0a9819 */ /* 0x000fc4000001020b */
[----:B--2---:R-:W-:Y:S02]  /*09a0*/  @!P1 IADD3 R24, P2, PT, R5, R24, RZ ;  /* 0x0000001805189210 */ /* 0x004fe40007f5e0ff */
[----:B------:R-:W-:Y:S02]  /*09b0*/  P2R R22, PR, RZ, 0x1 ;  /* 0x00000001ff167803 */ /* 0x000fe40000000000 */
[----:B------:R-:W-:Y:S02]  /*09c0*/  @!P1 IADD3.X R25, PT, PT, R10, R25, RZ, P2, !PT ;  /* 0x000000190a199210 */ /* 0x000fe400017fe4ff */
[----:B------:R-:W-:Y:S02]  /*09d0*/  ISETP.GE.U32.AND P2, PT, R40, UR40, PT ;  /* 0x0000002828007c0c */ /* 0x000fe4000bf46070 */
[----:B------:R-:W-:Y:S02]  /*09e0*/  ISETP.NE.AND P0, PT, R13, RZ, PT ;  /* 0x000000ff0d00720c */ /* 0x000fe40003f05270 */
[----:B------:R-:W-:-:S02]  /*09f0*/  ISETP.GE.AND.EX P2, PT, RZ, UR41, PT, P2 ;  /* 0x00000029ff007c0c */ /* 0x000fc4000bf46320 */
[----:B------:R-:W-:Y:S02]  /*0a00*/  P2R R4, PR, RZ, 0x1 ;  /* 0x00000001ff047803 */ /* 0x000fe40000000000 */
[----:B------:R-:W-:Y:S02]  /*0a10*/  ISETP.NE.AND P0, PT, R0, RZ, PT ;  /* 0x000000ff0000720c */ /* 0x000fe40003f05270 */
[----:B------:R-:W-:Y:S02]  /*0a20*/  P2R R5, PR, RZ, 0x2 ;  /* 0x00000002ff057803 */ /* 0x000fe40000000000 */
[----:B------:R-:W-:Y:S02]  /*0a30*/  P2R R0, PR, RZ, 0x1 ;  /* 0x00000001ff007803 */ /* 0x000fe40000000000 */
[----:B------:R-:W-:-:S03]  /*0a40*/  ISETP.NE.AND P1, PT, R37, RZ, PT ;  /* 0x000000ff2500720c */ /* 0x000fc60003f25270 */
[----:B---3--:R-:W-:Y:S01]  /*0a50*/  @!P2 IMAD R10, R33, R2, RZ ;  /* 0x00000002210aa224 */ /* 0x008fe200078e02ff */
[----:B------:R-:W-:-:S03]  /*0a60*/  @!P2 MOV R41, RZ ;  /* 0x000000ff0029a202 */ /* 0x000fc60000000f00 */
[C---:B------:R-:W-:Y:S02]  /*0a70*/  @!P2 IMAD R11, R35.reuse, R3, R10 ;  /* 0x00000003230ba224 */ /* 0x040fe400078e020a */
[----:B------:R-:W-:-:S04]  /*0a80*/  @!P2 IMAD.WIDE.U32 R2, R35, R2, R40 ;  /* 0x000000022302a225 */ /* 0x000fc800078e0028 */
[----:B------:R-:W-:Y:S02]  /*0a90*/  @!P1 R2UR UR4, R28 ;  /* 0x000000001c0492ca */ /* 0x000fe400000e0000 */
[----:B------:R-:W-:Y:S02]  /*0aa0*/  @!P2 IADD3 R3, PT, PT, R11, R3, RZ ;  /* 0x000000030b03a210 */ /* 0x000fe40007ffe0ff */
[----:B------:R-:W2:Y:S01]  /*0ab0*/  LDC.64 R10, c[0x0][0x380] ;  /* 0x0000e000ff0a7b82 */ /* 0x000ea20000000a00 */
[----:B------:R-:W-:Y:S02]  /*0ac0*/  @!P1 R2UR UR5, R29 ;  /* 0x000000001d0592ca */ /* 0x000fe400000e0000 */
[----:B------:R-:W-:-:S04]  /*0ad0*/  @!P2 LEA.HI R2, P3, R3, R2, RZ, 0x1 ;  /* 0x000000020302a211 */ /* 0x000fc800078708ff */
[C---:B------:R-:W-:Y:S02]  /*0ae0*/  @!P2 SHF.L.U32 R27, R2.reuse, 0x2, RZ ;  /* 0x00000002021ba819 */ /* 0x040fe400000006ff */
[----:B------:R-:W-:Y:S02]  /*0af0*/  @!P2 IADD3.X R3, PT, PT, RZ, R3, RZ, P3, !PT ;  /* 0x00000003ff03a210 */ /* 0x000fe40001ffe4ff */
[----:B------:R-:W-:Y:S02]  /*0b00*/  @!P2 LOP3.LUT R27, R27, 0xfffffff8, RZ, 0xc0, !PT ;  /* 0xfffffff81b1ba812 */ /* 0x000fe400078ec0ff */
[----:B------:R-:W-:Y:S01]  /*0b10*/  @!P2 SHF.L.U64.HI R2, R2, 0x2, R3 ;  /* 0x000000020202a819 */ /* 0x000fe20000010203 */
[----:B------:R-:W3:Y:S01]  /*0b20*/  @!P1 LDG.E.64 R30, desc[UR4][R6.64] ;  /* 0x00000004061e9981 */ /* 0x000ee2000c1e1b00 */
[----:B--2---:R-:W-:-:S05]  /*0b30*/  @!P2 IADD3 R26, P3, PT, R27, R10, RZ ;  /* 0x0000000a1b1aa210 */ /* 0x004fca0007f7e0ff */
[----:B------:R-:W-:Y:S01]  /*0b40*/  @!P2 IMAD.X R27, R2, 0x1, R11, P3 ;  /* 0x00000001021ba824 */ /* 0x000fe200018e060b */
[----:B------:R-:W-:Y:S01]  /*0b50*/  ISETP.GE.U32.AND P3, PT, R38, UR40, PT ;  /* 0x0000002826007c0c */ /* 0x000fe2000bf66070 */
[----:B------:R-:W2:Y:S03]  /*0b60*/  LDC.64 R2, c[0x0][0x388] ;  /* 0x0000e200ff027b82 */ /* 0x000ea60000000a00 */
[----:B------:R-:W-:-:S13]  /*0b70*/  ISETP.GE.AND.EX P3, PT, RZ, UR41, PT, P3 ;  /* 0x00000029ff007c0c */ /* 0x000fda000bf66330 */
[----:B------:R-:W-:Y:S01]  /*0b80*/  @!P3 MOV R39, RZ ;  /* 0x000000ff0027b202 */ /* 0x000fe20000000f00 */
[----:B--2---:R-:W-:-:S04]  /*0b90*/  @!P3 IMAD R10, R33, R2, RZ ;  /* 0x00000002210ab224 */ /* 0x004fc800078e02ff */
        /* <DEDUP_REMOVED lines=12> */
[----:B------:R-:W-:-:S13]  /*0c60*/  ISETP.GE.AND.EX P4, PT, RZ, UR41, PT, P4 ;  /* 0x00000029ff007c0c */ /* 0x000fda000bf86340 */
[----:B--2---:R-:W-:Y:S01]  /*0c70*/  @!P4 IMAD R2, R33, R10, RZ ;  /* 0x0000000a2102c224 */ /* 0x004fe200078e02ff */
[----:B------:R-:W-:-:S03]  /*0c80*/  @!P4 MOV R3, RZ ;  /* 0x000000ff0003c202 */ /* 0x000fc60000000f00 */
        /* <DEDUP_REMOVED lines=10> */
[----:B----4-:R-:W-:-:S05]  /*0d30*/  @!P4 IADD3 R56, P5, PT, R3, R56, RZ ;  /* 0x000000380338c210 */ /* 0x010fca0007fbe0ff */
[----:B------:R-:W-:Y:S01]  /*0d40*/  @!P4 IMAD.X R57, R2, 0x1, R57, P5 ;  /* 0x000000010239c824 */ /* 0x000fe200028e0639 */
[----:B------:R-:W-:-:S04]  /*0d50*/  ISETP.GE.U32.AND P5, PT, R34, UR40, PT ;  /* 0x0000002822007c0c */ /* 0x000fc8000bfa6070 */
[----:B------:R-:W-:-:S13]  /*0d60*/  ISETP.GE.AND.EX P5, PT, RZ, UR41, PT, P5 ;  /* 0x00000029ff007c0c */ /* 0x000fda000bfa6350 */
[----:B-1----:R-:W-:Y:S01]  /*0d70*/  @!P5 IMAD R2, R33, R10, RZ ;  /* 0x0000000a2102d224 */ /* 0x002fe200078e02ff */
        /* <DEDUP_REMOVED lines=10> */
[----:B-----5:R-:W-:-:S04]  /*0e20*/  @!P5 IADD3 R14, P6, PT, R3, R14, RZ ;  /* 0x0000000e030ed210 */ /* 0x020fc80007fde0ff */
[----:B------:R-:W-:Y:S02]  /*0e30*/  @!P5 IADD3.X R15, PT, PT, R2, R15, RZ, P6, !PT ;  /* 0x0000000f020fd210 */ /* 0x000fe400037fe4ff */
[----:B------:R-:W1:Y:S01]  /*0e40*/  LDC.64 R2, c[0x0][0x388] ;  /* 0x0000e200ff027b82 */ /* 0x000e620000000a00 */
[----:B------:R-:W-:-:S04]  /*0e50*/  ISETP.GE.U32.AND P6, PT, R32, UR40, PT ;  /* 0x0000002820007c0c */ /* 0x000fc8000bfc6070 */
[----:B------:R-:W-:-:S13]  /*0e60*/  ISETP.GE.AND.EX P6, PT, RZ, UR41, PT, P6 ;  /* 0x00000029ff007c0c */ /* 0x000fda000bfc6360 */
[----:B------:R-:W-:Y:S01]  /*0e70*/  @!P6 MOV R11, RZ ;  /* 0x000000ff000be202 */ /* 0x000fe20000000f00 */
[----:B-1----:R-:W-:-:S04]  /*0e80*/  @!P6 IMAD R10, R33, R2, RZ ;  /* 0x00000002210ae224 */ /* 0x002fc800078e02ff */
[----:B------:R-:W-:Y:S01]  /*0e90*/  @!P6 IMAD R13, R35, R3, R10 ;  /* 0x00000003230de224 */ /* 0x000fe200078e020a */
[----:B------:R-:W-:-:S05]  /*0ea0*/  @!P6 MOV R10, R32 ;  /* 0x00000020000ae202 */ /* 0x000fca0000000f00 */
[----:B------:R-:W-:Y:S02]  /*0eb0*/  @!P6 IMAD.WIDE.U32 R2, R35, R2, R10 ;  /* 0x000000022302e225 */ /* 0x000fe400078e000a */
[----:B------:R-:W1:Y:S03]  /*0ec0*/  LDC.64 R10, c[0x0][0x380] ;  /* 0x0000e000ff0a7b82 */ /* 0x000e660000000a00 */
[----:B------:R-:W-:-:S04]  /*0ed0*/  @!P6 IADD3 R13, PT, PT, R13, R3, RZ ;  /* 0x000000030d0de210 */ /* 0x000fc80007ffe0ff */
[----:B------:R-:W-:-:S04]  /*0ee0*/  @!P6 LEA.HI R2, P0, R13, R2, RZ, 0x1 ;  /* 0x000000020d02e211 */ /* 0x000fc800078108ff */
[----:B------:R-:W-:Y:S01]  /*0ef0*/  @!P6 IADD3.X R13, PT, PT, RZ, R13, RZ, P0, !PT ;  /* 0x0000000dff0de210 */ /* 0x000fe200007fe4ff */
[----:B------:R-:W-:-:S03]  /*0f00*/  @!P6 IMAD.SHL.U32 R3, R2, 0x4, RZ ;  /* 0x000000040203e824 */ /* 0x000fc600078e00ff */
[----:B------:R-:W-:Y:S02]  /*0f10*/  @!P6 SHF.L.U64.HI R2, R2, 0x2, R13 ;  /* 0x000000020202e819 */ /* 0x000fe4000001020d */
[----:B------:R-:W-:-:S04]  /*0f20*/  @!P6 LOP3.LUT R3, R3, 0xfffffff8, RZ, 0xc0, !PT ;  /* 0xfffffff80303e812 */ /* 0x000fc800078ec0ff */
[----:B-1----:R-:W-:-:S04]  /*0f30*/  @!P6 IADD3 R10, P0, PT, R3, R10, RZ ;  /* 0x0000000a030ae210 */ /* 0x002fc80007f1e0ff */
[----:B------:R-:W-:Y:S02]  /*0f40*/  @!P6 IADD3.X R11, PT, PT, R2, R11, RZ, P0, !PT ;  /* 0x0000000b020be210 */ /* 0x000fe400007fe4ff */
[----:B------:R-:W-:Y:S02]  /*0f50*/  ISETP.NE.AND P0, PT, R0, RZ, PT ;  /* 0x000000ff0000720c */ /* 0x000fe40003f05270 */
[----:B------:R-:W-:Y:S02]  /*0f60*/  MOV R3, 0xff800000 ;  /* 0xff80000000037802 */ /* 0x000fe40000000f00 */
[----:B------:R-:W-:-:S09]  /*0f70*/  MOV R2, 0xff800000 ;  /* 0xff80000000027802 */ /* 0x000fd20000000f00 */
[----:B------:R-:W-:Y:S02]  /*0f80*/  @!P0 R2UR UR6, R28 ;  /* 0x000000001c0682ca */ /* 0x000fe400000e0000 */
[----:B------:R-:W-:-:S13]  /*0f90*/  @!P0 R2UR UR7, R29 ;  /* 0x000000001d0782ca */ /* 0x000fda00000e0000 */
[----:B------:R-:W2:Y:S01]  /*0fa0*/  @!P0 LDG.E.64 R2, desc[UR6][R8.64] ;  /* 0x0000000608028981 */ /* 0x000ea2000c1e1b00 */
[----:B------:R-:W-:Y:S02]  /*0fb0*/  MOV R13, 0xff800000 ;  /* 0xff800000000d7802 */ /* 0x000fe40000000f00 */
[----:B---3--:R-:W-:Y:S02]  /*0fc0*/  @!P1 FMNMX3 R13, R30, -INF , R31, !PT ;  /* 0xff8000001e0d9876 */ /* 0x008fe4000780001f */
[----:B------:R-:W-:Y:S02]  /*0fd0*/  ISETP.NE.AND P1, PT, R5, RZ, PT ;  /* 0x000000ff0500720c */ /* 0x000fe40003f25270 */
[----:B------:R-:W-:Y:S02]  /*0fe0*/  MOV R5, 0xff800000 ;  /* 0xff80000000057802 */ /* 0x000fe40000000f00 */
[----:B--2---:R-:W-:Y:S02]  /*0ff0*/  @!P0 FMNMX3 R13, R13, R2, R3, !PT ;  /* 0x000000020d0d8276 */ /* 0x004fe40007800003 */
[----:B------:R-:W-:-:S02]  /*1000*/  ISETP.NE.AND P0, PT, R4, RZ, PT ;  /* 0x000000ff0400720c */ /* 0x000fc40003f05270 */
        /* <DEDUP_REMOVED lines=11> */
[----:B------:R-:W-:Y:S01]  /*10c0*/  IMAD.MOV.U32 R9, RZ, RZ, -0x800000 ;  /* 0xff800000ff097424 */ /* 0x000fe200078e00ff */
[----:B------:R-:W-:Y:S02]  /*10d0*/  MOV R8, 0xff800000 ;  /* 0xff80000000087802 */ /* 0x000fe40000000f00 */
[----:B------:R-:W-:Y:S02]  /*10e0*/  MOV R17, 0xff800000 ;  /* 0xff80000000117802 */ /* 0x000fe40000000f00 */
[----:B------:R-:W-:Y:S02]  /*10f0*/  MOV R16, 0xff800000 ;  /* 0xff80000000107802 */ /* 0x000fe40000000f00 */
[----:B-1----:R-:W-:Y:S02]  /*1100*/  MOV R19, 0xff800000 ;  /* 0xff80000000137802 */ /* 0x002fe40000000f00 */
[----:B------:R-:W-:-:S02]  /*1110*/  MOV R18, 0xff800000 ;  /* 0xff80000000127802 */ /* 0x000fc40000000f00 */
[----:B------:R-:W-:Y:S02]  /*1120*/  MOV R23, 0xff800000 ;  /* 0xff80000000177802 */ /* 0x000fe40000000f00 */
        /* <DEDUP_REMOVED lines=15> */
[----:B------:R-:W-:-:S13]  /*1220*/  @!P3 R2UR UR5, R29 ;  /* 0x000000001d05b2ca */ /* 0x000fda00000e0000 */
[----:B------:R-:W5:Y:S01]  /*1230*/  @!P3 LDG.E.64 R20, desc[UR4][R58.64] ;  /* 0x000000043a14b981 */ /* 0x000f62000c1e1b00 */
[----:B------:R-:W-:Y:S02]  /*1240*/  @!P4 R2UR UR4, R28 ;  /* 0x000000001c04c2ca */ /* 0x000fe400000e0000 */
[----:B------:R-:W-:Y:S01]  /*1250*/  @!P4 R2UR UR5, R29 ;  /* 0x000000001d05c2ca */ /* 0x000fe200000e0000 */
[----:B---3--:R-:W-:Y:S01]  /*1260*/  IMAD.MOV.U32 R24, RZ, RZ, -0x800000 ;  /* 0xff800000ff187424 */ /* 0x008fe200078e00ff */
[----:B------:R-:W-:-:S11]  /*1270*/  MOV R25, 0xff800000 ;  /* 0xff80000000197802 */ /* 0x000fd60000000f00 */
[----:B------:R-:W3:Y:S01]  /*1280*/  @!P4 LDG.E.64 R22, desc[UR4][R56.64] ;  /* 0x000000043816c981 */ /* 0x000ee2000c1e1b00 */
[----:B------:R-:W-:Y:S02]  /*1290*/  @!P5 R2UR UR4, R28 ;  /* 0x000000001c04d2ca */ /* 0x000fe400000e0000 */
[----:B------:R-:W-:Y:S02]  /*12a0*/  @!P5 R2UR UR5, R29 ;  /* 0x000000001d05d2ca */ /* 0x000fe400000e0000 */
[----:B-1----:R-:W-:Y:S02]  /*12b0*/  MOV R27, 0xff800000 ;  /* 0xff800000001b7802 */ /* 0x002fe40000000f00 */
[----:B------:R-:W-:-:S09]  /*12c0*/  MOV R26, 0xff800000 ;  /* 0xff800000001a7802 */ /* 0x000fd20000000f00 */
[----:B------:R-:W3:Y:S01]  /*12d0*/  @!P5 LDG.E.64 R24, desc[UR4][R14.64] ;  /* 0x000000040e18d981 */ /* 0x000ee2000c1e1b00 */
[----:B------:R-:W-:Y:S02]  /*12e0*/  @!P6 R2UR UR4, R28 ;  /* 0x000000001c04e2ca */ /* 0x000fe400000e0000 */
[----:B------:R-:W-:-:S13]  /*12f0*/  @!P6 R2UR UR5, R29 ;  /* 0x000000001d05e2ca */ /* 0x000fda00000e0000 */
[----:B------:R-:W3:Y:S01]  /*1300*/  @!P6 LDG.E.64 R26, desc[UR4][R10.64] ;  /* 0x000000040a1ae981 */ /* 0x000ee2000c1e1b00 */
[----:B------:R-:W-:Y:S01]  /*1310*/  UMOV UR4, 0xffffffff ;  /* 0xffffffff00047882 */ /* 0x000fe20000000000 */
[----:B--2---:R-:W-:-:S04]  /*1320*/  @!P0 FMNMX3 R13, R13, R8, R9, !PT ;  /* 0x000000080d0d8276 */ /* 0x004fc80007800009 */
[----:B----4-:R-:W-:-:S04]  /*1330*/  @!P1 FMNMX3 R13, R13, R16, R17, !PT ;  /* 0x000000100d0d9276 */ /* 0x010fc80007800011 */
[----:B-----5:R-:W-:-:S04]  /*1340*/  @!P2 FMNMX3 R13, R13, R18, R19, !PT ;  /* 0x000000120d0da276 */ /* 0x020fc80007800013 */
[----:B------:R-:W-:-:S04]  /*1350*/  @!P3 FMNMX3 R13, R13, R20, R21, !PT ;  /* 0x000000140d0db276 */ /* 0x000fc80007800015 */
[----:B---3--:R-:W-:-:S04]  /*1360*/  @!P4 FMNMX3 R13, R13, R22, R23, !PT ;  /* 0x000000160d0dc276 */ /* 0x008fc80007800017 */
        /* <DEDUP_REMOVED lines=16> */
[C---:B------:R-:W-:Y:S01]  /*1470*/  FADD R13, -R14.reuse, R3 ;  /* 0x000000030e0d7221 */ /* 0x040fe20000000100 */
[----:B------:R-:W-:Y:S01]  /*1480*/  MOV R2, 0x437c0000 ;  /* 0x437c000000027802 */ /* 0x000fe20000000f00 */
        /* <DEDUP_REMOVED lines=8> */
[C---:B------:R-:W-:Y:S01]  /*1510*/  FADD R6, R4.reuse, -12583039 ;  /* 0xcb40007f04067421 */ /* 0x040fe20000000000 */
[-C--:B------:R-:W-:Y:S01]  /*1520*/  FFMA.SAT R17, R31, R0.reuse, 0.5 ;  /* 0x3f0000001f117423 */ /* 0x080fe20000002000 */
[----:B------:R-:W-:Y:S01]  /*1530*/  SHF.L.U32 R4, R4, 0x17, RZ ;  /* 0x0000001704047819 */ /* 0x000fe200000006ff */
[----:B------:R-:W-:Y:S01]  /*1540*/  FFMA.SAT R19, R11, R0, 0.5 ;  /* 0x3f0000000b137423 */ /* 0x000fe20000002000 */
[----:B------:R-:W-:Y:S01]  /*1550*/  FFMA R6, R65, 1.4426950216293334961, -R6 ;  /* 0x3fb8aa3b41067823 */ /* 0x000fe20000000806 */
[-C--:B------:R-:W-:Y:S01]  /*1560*/  FFMA.RM R17, R17, R2.reuse, 12582913 ;  /* 0x4b40000111117423 */ /* 0x080fe20000004002 */
[C---:B------:R-:W-:Y:S01]  /*1570*/  FADD R3, -R14.reuse, R26 ;  /* 0x0000001a0e037221 */ /* 0x040fe20000000100 */
[----:B------:R-:W-:Y:S01]  /*1580*/  FFMA.RM R19, R19, R2, 12582913 ;  /* 0x4b40000113137423 */ /* 0x000fe20000004002 */
[----:B------:R-:W-:Y:S01]  /*1590*/  FFMA R6, R65, 1.925963033500011079e-08, R6 ;  /* 0x32a5706041067823 */ /* 0x000fe20000000006 */
[C---:B------:R-:W-:Y:S01]  /*15a0*/  FADD R61, -R14.reuse, R25 ;  /* 0x000000190e3d7221 */ /* 0x040fe20000000100 */
[C---:B------:R-:W-:Y:S01]  /*15b0*/  FADD R5, -R14.reuse, R5 ;  /* 0x000000050e057221 */ /* 0x040fe20000000100 */
[C---:B------:R-:W-:Y:S01]  /*15c0*/  FADD R59, -R14.reuse, R24 ;  /* 0x000000180e3b7221 */ /* 0x040fe20000000100 */
[----:B------:R1:W2:Y:S01]  /*15d0*/  MUFU.EX2 R27, R6 ;  /* 0x00000006001b7308 */ /* 0x0002a20000000800 */
        /* <DEDUP_REMOVED lines=8> */
[C---:B-1----:R-:W-:Y:S01]  /*1660*/  FADD R6, R19.reuse, -12583039 ;  /* 0xcb40007f13067421 */ /* 0x042fe20000000000 */
[----:B------:R-:W-:Y:S01]  /*1670*/  SHF.L.U32 R19, R19, 0x17, RZ ;  /* 0x0000001713137819 */ /* 0x000fe200000006ff */
[----:B------:R-:W-:-:S02]  /*1680*/  FADD R47, -R14, R18 ;  /* 0x000000120e2f7221 */ /* 0x000fc40000000100 */
[----:B------:R-:W-:Y:S01]  /*1690*/  FFMA R6, R11, 1.4426950216293334961, -R6 ;  /* 0x3fb8aa3b0b067823 */ /* 0x000fe20000000806 */
[----:B--2---:R-:W-:Y:S01]  /*16a0*/  FMUL R27, R4, R27 ;  /* 0x0000001b041b7220 */ /* 0x004fe20000400000 */
[----:B------:R-:W-:Y:S02]  /*16b0*/  FADD R4, R17, -12583039 ;  /* 0xcb40007f11047421 */ /* 0x000fe40000000000 */
[----:B------:R-:W-:Y:S01]  /*16c0*/  FFMA R6, R11, 1.925963033500011079e-08, R6 ;  /* 0x32a570600b067823 */ /* 0x000fe20000000006 */
[----:B------:R-:W-:Y:S01]  /*16d0*/  FFMA.SAT R11, R13, R0, 0.5 ;  /* 0x3f0000000d0b7423 */ /* 0x000fe20000002000 */
[----:B------:R-:W-:Y:S01]  /*16e0*/  SHF.L.U32 R17, R17, 0x17, RZ ;  /* 0x0000001711117819 */ /* 0x000fe200000006ff */
[----:B------:R-:W-:Y:S02]  /*16f0*/  FFMA R4, R31, 1.4426950216293334961, -R4 ;  /* 0x3fb8aa3b1f047823 */ /* 0x000fe40000000804 */
[----:B------:R-:W-:Y:S01]  /*1700*/  FFMA.RM R11, R11, R2, 12582913 ;  /* 0x4b4000010b0b7423 */ /* 0x000fe20000004002 */
[----:B------:R-:W1:Y:S01]  /*1710*/  MUFU.EX2 R6, R6 ;  /* 0x0000000600067308 */ /* 0x000e620000000800 */
[----:B------:R-:W-:-:S07]  /*1720*/  FFMA R4, R31, 1.925963033500011079e-08, R4 ;  /* 0x32a570601f047823 */ /* 0x000fce0000000004 */
[----:B------:R-:W2:Y:S01]  /*1730*/  MUFU.EX2 R4, R4 ;  /* 0x0000000400047308 */ /* 0x000ea20000000800 */
[----:B-1----:R-:W-:Y:S01]  /*1740*/  FMUL R25, R19, R6 ;  /* 0x0000000613197220 */ /* 0x002fe20000400000 */
[----:B--2---:R-:W-:Y:S01]  /*1750*/  FMUL R26, R17, R4 ;  /* 0x00000004111a7220 */ /* 0x004fe20000400000 */
        /* <DEDUP_REMOVED lines=12> */
[----:B-1----:R-:W-:Y:S01]  /*1820*/  FMUL R24, R11, R4 ;  /* 0x000000040b187220 */ /* 0x002fe20000400000 */
        /* <DEDUP_REMOVED lines=8> */
[----:B-1----:R-:W-:Y:S01]  /*18b0*/  FMUL R23, R13, R6 ;  /* 0x000000060d177220 */ /* 0x002fe20000400000 */
[----:B------:R-:W-:Y:S02]  /*18c0*/  FFMA.SAT R13, R59, R0, 0.5 ;  /* 0x3f0000003b0d7423 */ /* 0x000fe40000002000 */
[-C--:B------:R-:W-:Y:S01]  /*18d0*/  FFMA.RM R5, R5, R2.reuse, 12582913 ;  /* 0x4b40000105057423 */ /* 0x080fe20000004002 */
[----:B------:R-:W1:Y:S01]  /*18e0*/  MUFU.EX2 R4, R4 ;  /* 0x0000000400047308 */ /* 0x000e620000000800 */
[----:B------:R-:W-:Y:S02]  /*18f0*/  FFMA.RM R13, R13, R2, 12582913 ;  /* 0x4b4000010d0d7423 */ /* 0x000fe40000004002 */
[C---:B------:R-:W-:Y:S01]  /*1900*/  FADD R6, R5.reuse, -12583039 ;  /* 0xcb40007f05067421 */ /* 0x040fe20000000000 */
[----:B------:R-:W-:-:S02]  /*1910*/  IMAD.SHL.U32 R5, R5, 0x800000, RZ ;  /* 0x0080000005057824 */ /* 0x000fc400078e00ff */
[C---:B------:R-:W-:Y:S01]  /*1920*/  FADD R12, R13.reuse, -12583039 ;  /* 0xcb40007f0d0c7421 */ /* 0x040fe20000000000 */
[----:B------:R-:W-:Y:S01]  /*1930*/  SHF.L.U32 R13, R13, 0x17, RZ ;  /* 0x000000170d0d7819 */ /* 0x000fe200000006ff */
[----:B------:R-:W-:Y:S02]  /*1940*/  FFMA R6, R41, 1.4426950216293334961, -R6 ;  /* 0x3fb8aa3b29067823 */ /* 0x000fe40000000806 */
[----:B------:R-:W-:Y:S02]  /*1950*/  FFMA R12, R59, 1.4426950216293334961, -R12 ;  /* 0x3fb8aa3b3b0c7823 */ /* 0x000fe4000000080c */
[----:B------:R-:W-:Y:S02]  /*1960*/  FFMA R6, R41, 1.925963033500011079e-08, R6 ;  /* 0x32a5706029067823 */ /* 0x000fe40000000006 */
[----:B------:R-:W-:Y:S01]  /*1970*/  FFMA R59, R59, 1.925963033500011079e-08, R12 ;  /* 0x32a570603b3b7823 */ /* 0x000fe2000000000c */
[----:B-1----:R-:W-:-:S03]  /*1980*/  FMUL R22, R11, R4 ;  /* 0x000000040b167220 */ /* 0x002fc60000400000 */
[----:B------:R-:W1:Y:S01]  /*1990*/  MUFU.EX2 R6, R6 ;  /* 0x0000000600067308 */ /* 0x000e620000000800 */
[----:B------:R-:W-:-:S04]  /*19a0*/  FFMA.SAT R11, R7, R0, 0.5 ;  /* 0x3f000000070b7423 */ /* 0x000fc80000002000 */
[----:B------:R-:W-:-:S03]  /*19b0*/  FFMA.RM R11, R11, R2, 12582913 ;  /* 0x4b4000010b0b7423 */ /* 0x000fc60000004002 */
[----:B------:R-:W-:Y:S01]  /*19c0*/  MUFU.EX2 R12, R59 ;  /* 0x0000003b000c7308 */ /* 0x000fe20000000800 */
[C---:B------:R-:W-:Y:S01]  /*19d0*/  FADD R4, R11.reuse, -12583039 ;  /* 0xcb40007f0b047421 */ /* 0x040fe20000000000 */
[----:B------:R-:W-:-:S03]  /*19e0*/  SHF.L.U32 R11, R11, 0x17, RZ ;  /* 0x000000170b0b7819 */ /* 0x000fc600000006ff */
[----:B------:R-:W-:-:S04]  /*19f0*/  FFMA R4, R7, 1.4426950216293334961, -R4 ;  /* 0x3fb8aa3b07047823 */ /* 0x000fc80000000804 */
[----:B------:R-:W-:Y:S01]  /*1a00*/  FFMA R4, R7, 1.925963033500011079e-08, R4 ;  /* 0x32a5706007047823 */ /* 0x000fe20000000004 */
[----:B-1----:R-:W-:Y:S01]  /*1a10*/  FMUL R21, R5, R6 ;  /* 0x0000000605157220 */ /* 0x002fe20000400000 */
[-C--:B------:R-:W-:Y:S01]  /*1a20*/  FFMA.SAT R5, R43, R0.reuse, 0.5 ;  /* 0x3f0000002b057423 */ /* 0x080fe20000002000 */
[----:B------:R-:W-:-:S03]  /*1a30*/  FFMA.SAT R7, R9, R0, 0.5 ;  /* 0x3f00000009077423 */ /* 0x000fc60000002000 */
[----:B------:R-:W1:Y:S01]  /*1a40*/  MUFU.EX2 R4, R4 ;  /* 0x0000000400047308 */ /* 0x000e620000000800 */
[-C--:B------:R-:W-:Y:S01]  /*1a50*/  FFMA.RM R5, R5, R2.reuse, 12582913 ;  /* 0x4b40000105057423 */ /* 0x080fe20000004002 */
[----:B------:R-:W-:-:S03]  /*1a60*/  FFMA.RM R7, R7, R2, 12582913 ;  /* 0x4b40000107077423 */ /* 0x000fc60000004002 */
        /* <DEDUP_REMOVED lines=8> */
[----:B------:R-:W-:Y:S01]  /*1af0*/  FFMA.SAT R11, R57, R0, 0.5 ;  /* 0x3f000000390b7423 */ /* 0x000fe20000002000 */
[----:B------:R-:W-:-:S03]  /*1b00*/  FFMA R4, R9, 1.4426950216293334961, -R4 ;  /* 0x3fb8aa3b09047823 */ /* 0x000fc60000000804 */
[----:B------:R-:W-:Y:S01]  /*1b10*/  FFMA.RM R11, R11, R2, 12582913 ;  /* 0x4b4000010b0b7423 */ /* 0x000fe20000004002 */
[----:B------:R-:W-:-:S06]  /*1b20*/  FFMA R4, R9, 1.925963033500011079e-08, R4 ;  /* 0x32a5706009047823 */ /* 0x000fcc0000000004 */
[----:B------:R-:W2:Y:S01]  /*1b30*/  MUFU.EX2 R4, R4 ;  /* 0x0000000400047308 */ /* 0x000ea20000000800 */
[----:B-1----:R-:W-:Y:S01]  /*1b40*/  FMUL R19, R5, R6 ;  /* 0x0000000605137220 */ /* 0x002fe20000400000 */
[----:B------:R-:W-:-:S04]  /*1b50*/  FFMA.SAT R5, R39, R0, 0.5 ;  /* 0x3f00000027057423 */ /* 0x000fc80000002000 */
[----:B------:R-:W-:-:S04]  /*1b60*/  FFMA.RM R5, R5, R2, 12582913 ;  /* 0x4b40000105057423 */ /* 0x000fc80000004002 */
[C---:B------:R-:W-:Y:S01]  /*1b70*/  FADD R6, R5.reuse, -12583039 ;  /* 0xcb40007f05067421 */ /* 0x040fe20000000000 */
[----:B------:R-:W-:-:S03]  /*1b80*/  SHF.L.U32 R5, R5, 0x17, RZ ;  /* 0x0000001705057819 */ /* 0x000fc600000006ff */
[----:B------:R-:W-:Y:S01]  /*1b90*/  FFMA R6, R39, 1.4426950216293334961, -R6 ;  /* 0x3fb8aa3b27067823 */ /* 0x000fe20000000806 */
[----:B--2---:R-:W-:Y:S01]  /*1ba0*/  FMUL R18, R7, R4 ;  /* 0x0000000407127220 */ /* 0x004fe20000400000 */
[----:B------:R-:W-:Y:S02]  /*1bb0*/  FFMA.SAT R7, R45, R0, 0.5 ;  /* 0x3f0000002d077423 */ /* 0x000fe40000002000 */
[----:B------:R-:W-:Y:S02]  /*1bc0*/  FFMA R6, R39, 1.925963033500011079e-08, R6 ;  /* 0x32a5706027067823 */ /* 0x000fe40000000006 */
[----:B------:R-:W-:-:S04]  /*1bd0*/  FFMA.RM R7, R7, R2, 12582913 ;  /* 0x4b40000107077423 */ /* 0x000fc80000004002 */
[----:B------:R-:W1:Y:S01]  /*1be0*/  MUFU.EX2 R6, R6 ;  /* 0x0000000600067308 */ /* 0x000e620000000800 */
[C---:B------:R-:W-:Y:S01]  /*1bf0*/  FADD R4, R7.reuse, -12583039 ;  /* 0xcb40007f07047421 */ /* 0x040fe20000000000 */
[----:B------:R-:W-:-:S03]  /*1c00*/  SHF.L.U32 R7, R7, 0x17, RZ ;  /* 0x0000001707077819 */ /* 0x000fc600000006ff */
[----:B------:R-:W-:-:S04]  /*1c10*/  FFMA R4, R45, 1.4426950216293334961, -R4 ;  /* 0x3fb8aa3b2d047823 */ /* 0x000fc80000000804 */
        /* <DEDUP_REMOVED lines=41> */
[----:B------:R-:W-:Y:S02]  /*1eb0*/  FADD R4, R11, -12583039 ;  /* 0xcb40007f0b047421 */ /* 0x000fe40000000000 */
[----:B------:R-:W-:Y:S02]  /*1ec0*/  FFMA R55, R55, 1.925963033500011079e-08, R6 ;  /* 0x32a5706037377823 */ /* 0x000fe40000000006 */
[C---:B------:R-:W-:Y:S02]  /*1ed0*/  FFMA R4, R57.reuse, 1.4426950216293334961, -R4 ;  /* 0x3fb8aa3b39047823 */ /* 0x040fe40000000804 */
[----:B------:R-:W1:Y:S02]  /*1ee0*/  MUFU.EX2 R6, R55 ;  /* 0x0000003700067308 */ /* 0x000e640000000800 */
[----:B------:R-:W-:-:S06]  /*1ef0*/  FFMA R4, R57, 1.925963033500011079e-08, R4 ;  /* 0x32a5706039047823 */ /* 0x000fcc0000000004 */
[----:B------:R-:W2:Y:S01]  /*1f00*/  MUFU.EX2 R4, R4 ;  /* 0x0000000400047308 */ /* 0x000ea20000000800 */
[----:B-1----:R-:W-:Y:S01]  /*1f10*/  FMUL R6, R5, R6 ;  /* 0x0000000605067220 */ /* 0x002fe20000400000 */
[----:B------:R-:W-:Y:S02]  /*1f20*/  IMAD.SHL.U32 R5, R11, 0x800000, RZ ;  /* 0x008000000b057824 */ /* 0x000fe400078e00ff */
[----:B------:R-:W-:-:S04]  /*1f30*/  FFMA.SAT R11, R61, R0, 0.5 ;  /* 0x3f0000003d0b7423 */ /* 0x000fc80000002000 */
[----:B------:R-:W-:Y:S01]  /*1f40*/  FFMA.RM R11, R11, R2, 12582913 ;  /* 0x4b4000010b0b7423 */ /* 0x000fe20000004002 */
[----:B--2---:R-:W-:Y:S01]  /*1f50*/  FMUL R5, R5, R4 ;  /* 0x0000000405057220 */ /* 0x004fe20000400000 */
[----:B------:R-:W-:Y:S02]  /*1f60*/  FMUL R4, R13, R12 ;  /* 0x0000000c0d047220 */ /* 0x000fe40000400000 */
[----:B------:R-:W-:Y:S01]  /*1f70*/  FADD R12, R11, -12583039 ;  /* 0xcb40007f0b0c7421 */ /* 0x000fe20000000000 */
[----:B------:R-:W-:Y:S01]  /*1f80*/  FFMA.SAT R13, R3, R0, 0.5 ;  /* 0x3f000000030d7423 */ /* 0x000fe20000002000 */
[----:B------:R-:W-:Y:S01]  /*1f90*/  FFMA.RM R0, R15, R2, 12582913 ;  /* 0x4b4000010f007423 */ /* 0x000fe20000004002 */
[----:B------:R-:W-:Y:S01]  /*1fa0*/  SHF.L.U32 R11, R11, 0x17, RZ ;  /* 0x000000170b0b7819 */ /* 0x000fe200000006ff */
[----:B------:R-:W-:-:S04]  /*1fb0*/  FFMA R12, R61, 1.4426950216293334961, -R12 ;  /* 0x3fb8aa3b3d0c7823 */ /* 0x000fc8000000080c */
[----:B------:R-:W-:Y:S01]  /*1fc0*/  FFMA R61, R61, 1.925963033500011079e-08, R12 ;  /* 0x32a570603d3d7823 */ /* 0x000fe2000000000c */
[----:B------:R-:W-:-:S03]  /*1fd0*/  FFMA.RM R12, R13, R2, 12582913 ;  /* 0x4b4000010d0c7423 */ /* 0x000fc60000004002 */
[----:B------:R-:W-:Y:S01]  /*1fe0*/  MUFU.EX2 R14, R61 ;  /* 0x0000003d000e7308 */ /* 0x000fe20000000800 */
[C---:B------:R-:W-:Y:S01]  /*1ff0*/  FADD R2, R12.reuse, -12583039 ;  /* 0xcb40007f0c027421 */ /* 0x040fe20000000000 */
[----:B------:R-:W-:-:S03]  /*2000*/  SHF.L.U32 R12, R12, 0x17, RZ ;  /* 0x000000170c0c7819 */ /* 0x000fc600000006ff */
[----:B------:R-:W-:-:S04]  /*2010*/  FFMA R2, R3, 1.4426950216293334961, -R2 ;  /* 0x3fb8aa3b03027823 */ /* 0x000fc80000000802 */
[----:B------:R-:W-:Y:S01]  /*2020*/  FFMA R13, R3, 1.925963033500011079e-08, R2 ;  /* 0x32a57060030d7823 */ /* 0x000fe20000000002 */
[C---:B------:R-:W-:Y:S01]  /*2030*/  FADD R2, R0.reuse, -12583039 ;  /* 0xcb40007f00027421 */ /* 0x040fe20000000000 */
[----:B------:R-:W-:Y:S01]  /*2040*/  FADD R3, RZ, R27 ;  /* 0x0000001bff037221 */ /* 0x000fe20000000000 */
[----:B------:R-:W-:Y:S02]  /*2050*/  SHF.L.U32 R0, R0, 0x17, RZ ;  /* 0x0000001700007819 */ /* 0x000fe400000006ff */
[C---:B------:R-:W-:Y:S01]  /*2060*/  FFMA R2, R63.reuse, 1.4426950216293334961, -R2 ;  /* 0x3fb8aa3b3f027823 */ /* 0x040fe20000000802 */
[----:B------:R-:W-:Y:S03]  /*2070*/  MUFU.EX2 R13, R13 ;  /* 0x0000000d000d7308 */ /* 0x000fe60000000800 */
[----:B------:R-:W-:Y:S01]  /*2080*/  FFMA R63, R63, 1.925963033500011079e-08, R2 ;  /* 0x32a570603f3f7823 */ /* 0x000fe20000000002 */
        /* <DEDUP_REMOVED lines=17> */
[----:B------:R-:W-:-:S04]  /*21a0*/  FADD R11, R2, R7 ;  /* 0x00000007020b7221 */ /* 0x000fc80000000000 */
[----:B------:R-:W-:-:S04]  /*21b0*/  FADD R2, R11, R6 ;  /* 0x000000060b027221 */ /* 0x000fc80000000000 */
[----:B------:R-:W-:Y:S01]  /*21c0*/  FADD R11, R2, R5 ;  /* 0x00000005020b7221 */ /* 0x000fe20000000000 */
[----:B------:R-:W-:-:S03]  /*21d0*/  FMUL R2, R12, R13 ;  /* 0x0000000d0c027220 */ /* 0x000fc60000400000 */
        /* <DEDUP_REMOVED lines=13> */
.L_x_6462:
        /* <DEDUP_REMOVED lines=13> */
[----:B0-----:R-:W-:Y:S05]  /*2380*/  CALL.REL.NOINC `($__internal_119_$__cuda_sm3x_div_rn_noftz_f32_slowpath) ;  /* 0x0000003400007944 */ /* 0x001fea0003c00000 */
[----:B------:R-:W-:-:S07]  /*2390*/  MOV R12, R11 ;  /* 0x0000000b000c7202 */ /* 0x000fce0000000f00 */
.L_x_6385:
[----:B------:R-:W-:Y:S05]  /*23a0*/  BSYNC.RECONVERGENT B2 ;  /* 0x0000000000027941 */ /* 0x000fea0003800200 */
.L_x_6384:
        /* <DEDUP_REMOVED lines=14> */
.L_x_6387:
[----:B------:R-:W-:Y:S05]  /*2490*/  BSYNC.RECONVERGENT B2 ;  /* 0x0000000000027941 */ /* 0x000fea0003800200 */
.L_x_6386:
        /* <DEDUP_REMOVED lines=12> */
[----:B0-----:R-:W-:Y:S05]  /*2560*/  CALL.REL.NOINC `($__internal_119_$__cuda_sm3x_div_rn_noftz_f32_slowpath) ;  /* 0x0000003000887944 */ /* 0x001fea0003c00000 */
[----:B------:R-:W-:-:S07]  /*2570*/  MOV R14, R11 ;  /* 0x0000000b000e7202 */ /* 0x000fce0000000f00 */
.L_x_6389:
[----:B------:R-:W-:Y:S05]  /*2580*/  BSYNC.RECONVERGENT B2 ;  /* 0x0000000000027941 */ /* 0x000fea0003800200 */
.L_x_6388:
        /* <DEDUP_REMOVED lines=14> */
.L_x_6391:
[----:B------:R-:W-:Y:S05]  /*2670*/  BSYNC.RECONVERGENT B2 ;  /* 0x0000000000027941 */ /* 0x000fea0003800200 */
.L_x_6390:
        /* <DEDUP_REMOVED lines=14> */
.L_x_6393:
[----:B------:R-:W-:Y:S05]  /*2760*/  BSYNC.RECONVERGENT B2 ;  /* 0x0000000000027941 */ /* 0x000fea0003800200 */
.L_x_6392:
        /* <DEDUP_REMOVED lines=13> */
[----:B------:R-:W-:-:S07]  /*2840*/  IMAD.MOV.U32 R25, RZ, RZ, R11 ;  /* 0x000000ffff197224 */ /* 0x000fce00078e000b */
.L_x_6395:
[----:B------:R-:W-:Y:S05]  /*2850*/  BSYNC.RECONVERGENT B2 ;  /* 0x0000000000027941 */ /* 0x000fea0003800200 */
.L_x_6394:
        /* <DEDUP_REMOVED lines=14> */
.L_x_6397:
[----:B------:R-:W-:Y:S05]  /*2940*/  BSYNC.RECONVERGENT B2 ;  /* 0x0000000000027941 */ /* 0x000fea0003800200 */
.L_x_6396:
        /* <DEDUP_REMOVED lines=14> */
.L_x_6399:
[----:B------:R-:W-:Y:S05]  /*2a30*/  BSYNC.RECONVERGENT B2 ;  /* 0x0000000000027941 */ /* 0x000fea0003800200 */
.L_x_6398:
        /* <DEDUP_REMOVED lines=14> */
.L_x_6401:
[----:B------:R-:W-:Y:S05]  /*2b20*/  BSYNC.RECONVERGENT B2 ;  /* 0x0000000000027941 */ /* 0x000fea0003800200 */
.L_x_6400:
        /* <DEDUP_REMOVED lines=12> */
[----:B0-----:R-:W-:Y:S05]  /*2bf0*/  CALL.REL.NOINC `($__internal_119_$__cuda_sm3x_div_rn_noftz_f32_slowpath) ;  /* 0x0000002800e47944 */ /* 0x001fea0003c00000 */
[----:B------:R-:W-:-:S07]  /*2c00*/  MOV R21, R11 ;  /* 0x0000000b00157202 */ /* 0x000fce0000000f00 */
.L_x_6403:
[----:B------:R-:W-:Y:S05]  /*2c10*/  BSYNC.RECONVERGENT B2 ;  /* 0x0000000000027941 */ /* 0x000fea0003800200 */
.L_x_6402:
        /* <DEDUP_REMOVED lines=14> */
.L_x_6405:
[----:B------:R-:W-:Y:S05]  /*2d00*/  BSYNC.RECONVERGENT B2 ;  /* 0x0000000000027941 */ /* 0x000fea0003800200 */
.L_x_6404:
        /* <DEDUP_REMOVED lines=14> */
.L_x_6407:
[----:B------:R-:W-:Y:S05]  /*2df0*/  BSYNC.RECONVERGENT B2 ;  /* 0x0000000000027941 */ /* 0x000fea0003800200 */
.L_x_6406:
        /* <DEDUP_REMOVED lines=14> */
.L_x_6409:
[----:B------:R-:W-:Y:S05]  /*2ee0*/  BSYNC.RECONVERGENT B2 ;  /* 0x0000000000027941 */ /* 0x000fea0003800200 */
.L_x_6408:
        /* <DEDUP_REMOVED lines=14> */
.L_x_6411:
[----:B------:R-:W-:Y:S05]  /*2fd0*/  BSYNC.RECONVERGENT B2 ;  /* 0x0000000000027941 */ /* 0x000fea0003800200 */
.L_x_6410:
        /* <DEDUP_REMOVED lines=14> */
.L_x_6413:
[----:B------:R-:W-:Y:S05]  /*30c0*/  BSYNC.RECONVERGENT B2 ;  /* 0x0000000000027941 */ /* 0x000fea0003800200 */
.L_x_6412:
        /* <DEDUP_REMOVED lines=14> */
.L_x_6415:
[----:B------:R-:W-:Y:S05]  /*31b0*/  BSYNC.RECONVERGENT B2 ;  /* 0x0000000000027941 */ /* 0x000fea0003800200 */
.L_x_6414:
        /* <DEDUP_REMOVED lines=14> */
.L_x_6417:
[----:B------:R-:W-:Y:S05]  /*32a0*/  BSYNC.RECONVERGENT B2 ;  /* 0x0000000000027941 */ /* 0x000fea0003800200 */
.L_x_6416:
        /* <DEDUP_REMOVED lines=14> */
.L_x_6419:
[----:B------:R-:W-:Y:S05]  /*3390*/  BSYNC.RECONVERGENT B2 ;  /* 0x0000000000027941 */ /* 0x000fea0003800200 */
.L_x_6418:
        /* <DEDUP_REMOVED lines=14> */
.L_x_6421:
[----:B------:R-:W-:Y:S05]  /*3480*/  BSYNC.RECONVERGENT B2 ;  /* 0x0000000000027941 */ /* 0x000fea0003800200 */
.L_x_6420:
        /* <DEDUP_REMOVED lines=14> */
.L_x_6423:
[----:B------:R-:W-:Y:S05]  /*3570*/  BSYNC.RECONVERGENT B2 ;  /* 0x0000000000027941 */ /* 0x000fea0003800200 */
.L_x_6422:
        /* <DEDUP_REMOVED lines=14> */
.L_x_6425:
[----:B------:R-:W-:Y:S05]  /*3660*/  BSYNC.RECONVERGENT B2 ;  /* 0x0000000000027941 */ /* 0x000fea0003800200 */
.L_x_6424:
        /* <DEDUP_REMOVED lines=14> */
.L_x_6427:
[----:B------:R-:W-:Y:S05]  /*3750*/  BSYNC.RECONVERGENT B2 ;  /* 0x0000000000027941 */ /* 0x000fea0003800200 */
.L_x_6426:
[----:B------:R-:W-:Y:S01]  /*3760*/  ISETP.NE.AND P0, PT, R37, RZ, PT ;  /* 0x000000ff2500720c */ /* 0x000fe20003f05270 */
[----:B------:R-:W-:-:S12]  /*3770*/  BSSY.RECONVERGENT B0, `(.L_x_6428) ;  /* 0x0000011000007945 */ /* 0x000fd80003800200 */
        /* <DEDUP_REMOVED lines=16> */
.L_x_6429:
[----:B------:R-:W-:Y:S05]  /*3880*/  BSYNC.RECONVERGENT B0 ;  /* 0x0000000000007941 */ /* 0x000fea0003800200 */
.L_x_6428:
[----:B-1----:R-:W1:Y:S01]  /*3890*/  LDC.64 R2, c[0x0][0x3a8] ;  /* 0x0000ea00ff027b82 */ /* 0x002e620000000a00 */
[----:B------:R-:W-:Y:S01]  /*38a0*/  BSSY.RECONVERGENT B0, `(.L_x_6430) ;  /* 0x0000019000007945 */ /* 0x000fe20003800200 */
[-C--:B-1----:R-:W-:Y:S02]  /*38b0*/  ISETP.GE.U32.AND P1, PT, R50, R2.reuse, PT ;  /* 0x000000023200720c */ /* 0x082fe40003f26070 */
[-C--:B------:R-:W-:Y:S02]  /*38c0*/  ISETP.GE.U32.AND P2, PT, R48, R2.reuse, PT ;  /* 0x000000023000720c */ /* 0x080fe40003f46070 */
[-C--:B------:R-:W-:Y:S02]  /*38d0*/  ISETP.GE.AND.EX P3, PT, RZ, R3.reuse, PT, P1 ;  /* 0x00000003ff00720c */ /* 0x080fe40003f66310 */
[----:B------:R-:W-:Y:S02]  /*38e0*/  ISETP.GE.U32.AND P4, PT, R46, R2, PT ;  /* 0x000000022e00720c */ /* 0x000fe40003f86070 */
[----:B------:R-:W-:-:S02]  /*38f0*/  ISETP.GE.AND.EX P1, PT, RZ, R3, PT, P2 ;  /* 0x00000003ff00720c */ /* 0x000fc40003f26320 */
[-C--:B------:R-:W-:Y:S02]  /*3900*/  ISETP.GE.U32.AND P5, PT, R44, R2.reuse, PT ;  /* 0x000000022c00720c */ /* 0x080fe40003fa6070 */
[----:B------:R-:W-:Y:S02]  /*3910*/  ISETP.GE.U32.AND P0, PT, R42, R2, PT ;  /* 0x000000022a00720c */ /* 0x000fe40003f06070 */
[----:B------:R-:W-:-:S03]  /*3920*/  ISETP.GE.AND.EX P2, PT, RZ, R3, PT, P4 ;  /* 0x00000003ff00720c */ /* 0x000fc60003f46340 */
[----:B------:R-:W-:Y:S10]  /*3930*/  @P3 BRA `(.L_x_6431) ;  /* 0x00000000003c3947 */ /* 0x000ff40003800000 */
[----:B------:R-:W-:Y:S01]  /*3940*/  MOV R51, RZ ;  /* 0x000000ff00337202 */ /* 0x000fe20000000f00 */
[----:B------:R-:W-:Y:S01]  /*3950*/  IMAD R0, R33, UR38, RZ ;  /* 0x0000002621007c24 */ /* 0x000fe2000f8e02ff */
[----:B------:R-:W-:Y:S02]  /*3960*/  R2UR UR4, R28 ;  /* 0x000000001c0472ca */ /* 0x000fe400000e0000 */
[----:B------:R-:W-:Y:S01]  /*3970*/  R2UR UR5, R29 ;  /* 0x000000001d0572ca */ /* 0x000fe200000e0000 */
[----:B------:R-:W-:-:S04]  /*3980*/  IMAD.WIDE.U32 R10, R35, UR38, R50 ;  /* 0x00000026230a7c25 */ /* 0x000fc8000f8e0032 */
[----:B------:R-:W-:-:S05]  /*3990*/  IMAD R13, R35, UR39, R0 ;  /* 0x00000027230d7c24 */ /* 0x000fca000f8e0200 */
        /* <DEDUP_REMOVED lines=9> */
.L_x_6431:
[----:B------:R-:W-:Y:S05]  /*3a30*/  BSYNC.RECONVERGENT B0 ;  /* 0x0000000000007941 */ /* 0x000fea0003800200 */
.L_x_6430:
[----:B------:R-:W-:Y:S04]  /*3a40*/  BSSY.RECONVERGENT B0, `(.L_x_6432) ;  /* 0x0000011000007945 */ /* 0x000fe80003800200 */
[----:B------:R-:W-:Y:S05]  /*3a50*/  @P1 BRA `(.L_x_6433) ;  /* 0x00000000003c1947 */ /* 0x000fea0003800000 */
[----:B------:R-:W-:Y:S02]  /*3a60*/  HFMA2 R49, -RZ, RZ, 0, 0 ;  /* 0x00000000ff317431 */ /* 0x000fe400000001ff */
[----:B------:R-:W-:Y:S01]  /*3a70*/  IMAD R0, R33, UR38, RZ ;  /* 0x0000002621007c24 */ /* 0x000fe2000f8e02ff */
        /* <DEDUP_REMOVED lines=13> */
.L_x_6433:
[----:B------:R-:W-:Y:S05]  /*3b50*/  BSYNC.RECONVERGENT B0 ;  /* 0x0000000000007941 */ /* 0x000fea0003800200 */
.L_x_6432:
[----:B------:R-:W-:Y:S04]  /*3b60*/  BSSY.RECONVERGENT B0, `(.L_x_6434) ;  /* 0x0000011000007945 */ /* 0x000fe80003800200 */
[----:B------:R-:W-:Y:S05]  /*3b70*/  @P2 BRA `(.L_x_6435) ;  /* 0x00000000003c2947 */ /* 0x000fea0003800000 */
[----:B------:R-:W-:Y:S01]  /*3b80*/  MOV R47, RZ ;  /* 0x000000ff002f7202 */ /* 0x000fe20000000f00 */
[----:B------:R-:W-:Y:S01]  /*3b90*/  IMAD R0, R33, UR38, RZ ;  /* 0x0000002621007c24 */ /* 0x000fe2000f8e02ff */
[----:B------:R-:W-:Y:S02]  /*3ba0*/  R2UR UR4, R28 ;  /* 0x000000001c0472ca */ /* 0x000fe400000e0000 */
[----:B------:R-:W-:Y:S01]  /*3bb0*/  R2UR UR5, R29 ;  /* 0x000000001d0572ca */ /* 0x000fe200000e0000 */
[----:B-12---:R-:W-:-:S04]  /*3bc0*/  IMAD.WIDE.U32 R10, R35, UR38, R46 ;  /* 0x00000026230a7c25 */ /* 0x006fc8000f8e002e */
        /* <DEDUP_REMOVED lines=10> */
.L_x_6435:
[----:B------:R-:W-:Y:S05]  /*3c70*/  BSYNC.RECONVERGENT B0 ;  /* 0x0000000000007941 */ /* 0x000fea0003800200 */
.L_x_6434:
        /* <DEDUP_REMOVED lines=18> */
[C---:B-123--:R-:W-:Y:S02]  /*3da0*/  IMAD R11, R35.reuse, UR39, R0 ;  /* 0x00000027230b7c24 */ /* 0x04efe4000f8e0200 */
        /* <DEDUP_REMOVED lines=10> */
.L_x_6437:
[----:B------:R-:W-:Y:S05]  /*3e50*/  BSYNC.RECONVERGENT B0 ;  /* 0x0000000000007941 */ /* 0x000fea0003800200 */
.L_x_6436:
[----:B------:R-:W-:Y:S04]  /*3e60*/  BSSY.RECONVERGENT B0, `(.L_x_6438) ;  /* 0x0000011000007945 */ /* 0x000fe80003800200 */
[----:B------:R-:W-:Y:S05]  /*3e70*/  @P0 BRA `(.L_x_6439) ;  /* 0x00000000003c0947 */ /* 0x000fea0003800000 */
[----:B------:R-:W-:Y:S01]  /*3e80*/  MOV R43, RZ ;  /* 0x000000ff002b7202 */ /* 0x000fe20000000f00 */
[----:B------:R-:W-:Y:S01]  /*3e90*/  IMAD R0, R33, UR38, RZ ;  /* 0x0000002621007c24 */ /* 0x000fe2000f8e02ff */
[----:B------:R-:W-:Y:S02]  /*3ea0*/  R2UR UR4, R28 ;  /* 0x000000001c0472ca */ /* 0x000fe400000e0000 */
[----:B------:R-:W-:Y:S01]  /*3eb0*/  R2UR UR5, R29 ;  /* 0x000000001d0572ca */ /* 0x000fe200000e0000 */
[----:B----4-:R-:W-:-:S04]  /*3ec0*/  IMAD.WIDE.U32 R2, R35, UR38, R42 ;  /* 0x0000002623027c25 */ /* 0x010fc8000f8e002a */
[----:B-123--:R-:W-:-:S05]  /*3ed0*/  IMAD R11, R35, UR39, R0 ;  /* 0x00000027230b7c24 */ /* 0x00efca000f8e0200 */
        /* <DEDUP_REMOVED lines=9> */
.L_x_6439:
[----:B------:R-:W-:Y:S05]  /*3f70*/  BSYNC.RECONVERGENT B0 ;  /* 0x0000000000007941 */ /* 0x000fea0003800200 */
.L_x_6438:
[----:B------:R-:W-:Y:S04]  /*3f80*/  BSSY.RECONVERGENT B0, `(.L_x_6440) ;  /* 0x0000011000007945 */ /* 0x000fe80003800200 */
[----:B------:R-:W-:Y:S05]  /*3f90*/  @P6 BRA `(.L_x_6441) ;  /* 0x00000000003c6947 */ /* 0x000fea0003800000 */
[----:B------:R-:W-:Y:S02]  /*3fa0*/  HFMA2 R41, -RZ, RZ, 0, 0 ;  /* 0x00000000ff297431 */ /* 0x000fe400000001ff */
[----:B------:R-:W-:Y:S01]  /*3fb0*/  IMAD R0, R33, UR38, RZ ;  /* 0x0000002621007c24 */ /* 0x000fe2000f8e02ff */
[----:B------:R-:W-:Y:S02]  /*3fc0*/  R2UR UR4, R28 ;  /* 0x000000001c0472ca */ /* 0x000fe400000e0000 */
[----:B------:R-:W-:Y:S01]  /*3fd0*/  R2UR UR5, R29 ;  /* 0x000000001d0572ca */ /* 0x000fe200000e0000 */
[C---:B-123--:R-:W-:Y:S02]  /*3fe0*/  IMAD R11, R35.reuse, UR39, R0 ;  /* 0x00000027230b7c24 */ /* 0x04efe4000f8e0200 */
[----:B----4-:R-:W-:-:S05]  /*3ff0*/  IMAD.WIDE.U32 R2, R35, UR38, R40 ;  /* 0x0000002623027c25 */ /* 0x010fca000f8e0028 */
        /* <DEDUP_REMOVED lines=9> */
.L_x_6441:
[----:B------:R-:W-:Y:S05]  /*4090*/  BSYNC.RECONVERGENT B0 ;  /* 0x0000000000007941 */ /* 0x000fea0003800200 */
.L_x_6440:
[----:B------:R-:W-:Y:S04]  /*40a0*/  BSSY.RECONVERGENT B0, `(.L_x_6442) ;  /* 0x0000011000007945 */ /* 0x000fe80003800200 */
[----:B------:R-:W-:Y:S05]  /*40b0*/  @P1 BRA `(.L_x_6443) ;  /* 0x00000000003c1947 */ /* 0x000fea0003800000 */
[----:B------:R-:W-:Y:S01]  /*40c0*/  IMAD R0, R33, UR38, RZ ;  /* 0x0000002621007c24 */ /* 0x000fe2000f8e02ff */
[----:B------:R-:W-:Y:S01]  /*40d0*/  R2UR UR4, R28 ;  /* 0x000000001c0472ca */ /* 0x000fe200000e0000 */
[----:B------:R-:W-:Y:S01]  /*40e0*/  IMAD.MOV.U32 R39, RZ, RZ, RZ ;  /* 0x000000ffff277224 */ /* 0x000fe200078e00ff */
        /* <DEDUP_REMOVED lines=12> */
.L_x_6443:
[----:B------:R-:W-:Y:S05]  /*41b0*/  BSYNC.RECONVERGENT B0 ;  /* 0x0000000000007941 */ /* 0x000fea0003800200 */
.L_x_6442:
[----:B------:R-:W-:Y:S04]  /*41c0*/  BSSY.RECONVERGENT B0, `(.L_x_6444) ;  /* 0x0000011000007945 */ /* 0x000fe80003800200 */
[----:B------:R-:W-:Y:S05]  /*41d0*/  @P2 BRA `(.L_x_6445) ;  /* 0x00000000003c2947 */ /* 0x000fea0003800000 */
[----:B------:R-:W-:Y:S01]  /*41e0*/  MOV R37, RZ ;  /* 0x000000ff00257202 */ /* 0x000fe20000000f00 */
[----:B------:R-:W-:Y:S01]  /*41f0*/  IMAD R0, R33, UR38, RZ ;  /* 0x0000002621007c24 */ /* 0x000fe2000f8e02ff */
[----:B------:R-:W-:Y:S02]  /*4200*/  R2UR UR4, R28 ;  /* 0x000000001c0472ca */ /* 0x000fe400000e0000 */
[----:B------:R-:W-:Y:S01]  /*4210*/  R2UR UR5, R29 ;  /* 0x000000001d0572ca */ /* 0x000fe200000e0000 */
[----:B-1--4-:R-:W-:-:S04]  /*4220*/  IMAD.WIDE.U32 R2, R35, UR38, R36 ;  /* 0x0000002623027c25 */ /* 0x012fc8000f8e0024 */
[----:B--23--:R-:W-:-:S05]  /*4230*/  IMAD R11, R35, UR39, R0 ;  /* 0x00000027230b7c24 */ /* 0x00cfca000f8e0200 */
        /* <DEDUP_REMOVED lines=9> */
.L_x_6445:
[----:B------:R-:W-:Y:S05]  /*42d0*/  BSYNC.RECONVERGENT B0 ;  /* 0x0000000000007941 */ /* 0x000fea0003800200 */
.L_x_6444:
[----:B------:R-:W-:Y:S04]  /*42e0*/  BSSY.RECONVERGENT B0, `(.L_x_6446) ;  /* 0x0000012000007945 */ /* 0x000fe80003800200 */
[----:B------:R-:W-:Y:S05]  /*42f0*/  @P3 BRA `(.L_x_6447) ;  /* 0x0000000000403947 */ /* 0x000fea0003800000 */
[----:B-1--4-:R-:W-:Y:S01]  /*4300*/  HFMA2 R3, -RZ, RZ, 0, 0 ;  /* 0x00000000ff037431 */ /* 0x012fe200000001ff */
        /* <DEDUP_REMOVED lines=15> */
.L_x_6447:
[----:B------:R-:W-:Y:S05]  /*4400*/  BSYNC.RECONVERGENT B0 ;  /* 0x0000000000007941 */ /* 0x000fea0003800200 */
.L_x_6446:
        /* <DEDUP_REMOVED lines=18> */
.L_x_6449:
[----:B------:R-:W-:Y:S05]  /*4530*/  BSYNC.RECONVERGENT B0 ;  /* 0x0000000000007941 */ /* 0x000fea0003800200 */
.L_x_6448:
[----:B------:R-:W-:-:S04]  /*4540*/  IADD3 R35, P0, PT, R54, R35, RZ ;  /* 0x0000002336237210 */ /* 0x000fc80007f1e0ff */
[----:B------:R-:W-:Y:S02]  /*4550*/  LEA.HI.X.SX32 R33, R54, R33, 0x1, P0 ;  /* 0x0000002136217211 */ /* 0x000fe400000f0eff */
[----:B------:R-:W-:-:S04]  /*4560*/  ISETP.GE.U32.AND P0, PT, R35, UR42, PT ;  /* 0x0000002a23007c0c */ /* 0x000fc8000bf06070 */
[----:B------:R-:W-:-:S13]  /*4570*/  ISETP.GE.AND.EX P0, PT, R33, UR43, PT, P0 ;  /* 0x0000002b21007c0c */ /* 0x000fda000bf06300 */
[----:B------:R-:W-:Y:S05]  /*4580*/  @!P0 BRA `(.L_x_6450) ;  /* 0xffffffbc005c8947 */ /* 0x000fea000383ffff */
[----:B------:R-:W-:Y:S05]  /*4590*/  EXIT ;  /* 0x000000000000794d */ /* 0x000fea0003800000 */
.L_x_6383:
[----:B------:R-:W-:Y:S01]  /*45a0*/  HFMA2 R11, -RZ, RZ, 0, 1.847743988037109375e-06 ;  /* 0x0000001fff0b7431 */ /* 0x000fe200000001ff */
[----:B------:R-:W-:Y:S01]  /*45b0*/  BSSY B0, `(.L_x_6451) ;  /* 0x0000006000007945 */ /* 0x000fe20003800000 */
[----:B------:R-:W-:Y:S02]  /*45c0*/  MOV R12, 0x10 ;  /* 0x00000010000c7802 */ /* 0x000fe40000000f00 */
[----:B------:R-:W-:-:S07]  /*45d0*/  MOV R15, 0xffffffff ;  /* 0xffffffff000f7802 */ /* 0x000fce0000000f00 */
[----:B0-----:R-:W-:Y:S05]  /*45e0*/  WARPSYNC.COLLECTIVE R15, `(.L_x_6452) ;  /* 0x000000000f087348 */ /* 0x001fea0003c00000 */
[----:B------:R1:W2:Y:S02]  /*45f0*/  SHFL.BFLY P6, R14, R13, R12, R11 ;  /* 0x0c00000c0d0e7389 */ /* 0x0002a400000c000b */
[----:B012---:R-:W-:Y:S05]  /*4600*/  ENDCOLLECTIVE ;  /* 0x000000000000791b */ /* 0x007fea0003800000 */
.L_x_6452:
[----:B------:R-:W-:Y:S05]  /*4610*/  BSYNC B0 ;  /* 0x0000000000007941 */ /* 0x000fea0003800000 */
.L_x_6451:
        /* <DEDUP_REMOVED lines=9> */
.L_x_6453:
[----:B------:R-:W-:Y:S01]  /*46b0*/  HFMA2 R12, -RZ, RZ, 0, 2.384185791015625e-07 ;  /* 0x00000004ff0c7431 */ /* 0x000fe200000001ff */
[----:B------:R-:W-:-:S05]  /*46c0*/  FMNMX R0, R13, R14, !PT ;  /* 0x0000000e0d007209 */ /* 0x000fca0007800000 */
[----:B------:R-:W-:-:S07]  /*46d0*/  IMAD.MOV.U32 R13, RZ, RZ, R0 ;  /* 0x000000ffff0d7224 */ /* 0x000fce00078e0000 */
[----:B------:R-:W-:Y:S05]  /*46e0*/  WARPSYNC.COLLECTIVE R15, `(.L_x_6454) ;  /* 0x000000000f087348 */ /* 0x000fea0003c00000 */
[----:B------:R0:W1:Y:S02]  /*46f0*/  SHFL.BFLY P6, R14, R13, R12, R11 ;  /* 0x0c00000c0d0e7389 */ /* 0x00006400000c000b */
[----:B01----:R-:W-:Y:S05]  /*4700*/  ENDCOLLECTIVE ;  /* 0x000000000000791b */ /* 0x003fea0003800000 */
.L_x_6454:
[----:B------:R-:W-:Y:S01]  /*4710*/  HFMA2 R12, -RZ, RZ, 0, 1.1920928955078125e-07 ;  /* 0x00000002ff0c7431 */ /* 0x000fe200000001ff */
[----:B------:R-:W-:-:S04]  /*4720*/  FMNMX R10, R0, R14, !PT ;  /* 0x0000000e000a7209 */ /* 0x000fc80007800000 */
[----:B------:R-:W-:-:S07]  /*4730*/  MOV R13, R10 ;  /* 0x0000000a000d7202 */ /* 0x000fce0000000f00 */
[----:B------:R-:W-:Y:S05]  /*4740*/  WARPSYNC.COLLECTIVE R15, `(.L_x_6455) ;  /* 0x000000000f087348 */ /* 0x000fea0003c00000 */
[----:B------:R0:W1:Y:S02]  /*4750*/  SHFL.BFLY P6, R14, R13, R12, R11 ;  /* 0x0c00000c0d0e7389 */ /* 0x00006400000c000b */
[----:B01----:R-:W-:Y:S05]  /*4760*/  ENDCOLLECTIVE ;  /* 0x000000000000791b */ /* 0x003fea0003800000 */
.L_x_6455:
[----:B------:R-:W-:Y:S01]  /*4770*/  HFMA2 R12, -RZ, RZ, 0, 5.9604644775390625e-08 ;  /* 0x00000001ff0c7431 */ /* 0x000fe200000001ff */
[----:B------:R-:W-:-:S04]  /*4780*/  FMNMX R39, R10, R14, !PT ;  /* 0x0000000e0a277209 */ /* 0x000fc80007800000 */
[----:B------:R-:W-:-:S07]  /*4790*/  MOV R13, R39 ;  /* 0x00000027000d7202 */ /* 0x000fce0000000f00 */
[----:B------:R-:W-:Y:S05]  /*47a0*/  WARPSYNC.COLLECTIVE R15, `(.L_x_6456) ;  /* 0x000000000f087348 */ /* 0x000fea0003c00000 */
[----:B------:R0:W1:Y:S02]  /*47b0*/  SHFL.BFLY P6, R14, R13, R12, R11 ;  /* 0x0c00000c0d0e7389 */ /* 0x00006400000c000b */
[----:B01----:R-:W-:Y:S05]  /*47c0*/  ENDCOLLECTIVE ;  /* 0x000000000000791b */ /* 0x003fea0003800000 */
.L_x_6456:
        /* <DEDUP_REMOVED lines=29> */
[----:B------:R-:W-:Y:S01]  /*49a0*/  FADD R14, -R14, R27 ;  /* 0x0000001b0e0e7221 */ /* 0x000fe20000000100 */
        /* <DEDUP_REMOVED lines=197> */
.L_x_6457:
[----:B------:R-:W-:Y:S02]  /*5600*/  HFMA2 R12, -RZ, RZ, 0, 4.76837158203125e-07 ;  /* 0x00000008ff0c7431 */ /* 0x000fe400000001ff */
[----:B------:R-:W-:-:S05]  /*5610*/  FADD R30, R13, R14 ;  /* 0x0000000e0d1e7221 */ /* 0x000fca0000000000 */
[----:B------:R-:W-:-:S07]  /*5620*/  MOV R13, R30 ;  /* 0x0000001e000d7202 */ /* 0x000fce0000000f00 */
[----:B------:R-:W-:Y:S05]  /*5630*/  WARPSYNC.COLLECTIVE R15, `(.L_x_6458) ;  /* 0x000000000f087348 */ /* 0x000fea0003c00000 */
[----:B------:R0:W1:Y:S02]  /*5640*/  SHFL.BFLY P6, R14, R13, R12, R11 ;  /* 0x0c00000c0d0e7389 */ /* 0x00006400000c000b */
[----:B01----:R-:W-:Y:S05]  /*5650*/  ENDCOLLECTIVE ;  /* 0x000000000000791b */ /* 0x003fea0003800000 */
.L_x_6458:
[----:B------:R-:W-:Y:S02]  /*5660*/  IMAD.MOV.U32 R12, RZ, RZ, 0x4 ;  /* 0x00000004ff0c7424 */ /* 0x000fe400078e00ff */
[----:B------:R-:W-:-:S05]  /*5670*/  FADD R31, R30, R14 ;  /* 0x0000000e1e1f7221 */ /* 0x000fca0000000000 */
[----:B------:R-:W-:-:S07]  /*5680*/  MOV R13, R31 ;  /* 0x0000001f000d7202 */ /* 0x000fce0000000f00 */
[----:B------:R-:W-:Y:S05]  /*5690*/  WARPSYNC.COLLECTIVE R15, `(.L_x_6459) ;  /* 0x000000000f087348 */ /* 0x000fea0003c00000 */
[----:B------:R0:W1:Y:S02]  /*56a0*/  SHFL.BFLY P6, R14, R13, R12, R11 ;  /* 0x0c00000c0d0e7389 */ /* 0x00006400000c000b */
[----:B01----:R-:W-:Y:S05]  /*56b0*/  ENDCOLLECTIVE ;  /* 0x000000000000791b */ /* 0x003fea0003800000 */
.L_x_6459:
[----:B------:R-:W-:Y:S02]  /*56c0*/  HFMA2 R12, -RZ, RZ, 0, 1.1920928955078125e-07 ;  /* 0x00000002ff0c7431 */ /* 0x000fe400000001ff */
[----:B------:R-:W-:-:S05]  /*56d0*/  FADD R39, R31, R14 ;  /* 0x0000000e1f277221 */ /* 0x000fca0000000000 */
[----:B------:R-:W-:-:S07]  /*56e0*/  MOV R13, R39 ;  /* 0x00000027000d7202 */ /* 0x000fce0000000f00 */
[----:B------:R-:W-:Y:S05]  /*56f0*/  WARPSYNC.COLLECTIVE R15, `(.L_x_6460) ;  /* 0x000000000f087348 */ /* 0x000fea0003c00000 */
[----:B------:R0:W1:Y:S02]  /*5700*/  SHFL.BFLY P6, R14, R13, R12, R11 ;  /* 0x0c00000c0d0e7389 */ /* 0x00006400000c000b */
[----:B01----:R-:W-:Y:S05]  /*5710*/  ENDCOLLECTIVE ;  /* 0x000000000000791b */ /* 0x003fea0003800000 */
.L_x_6460:
[----:B------:R-:W-:Y:S02]  /*5720*/  HFMA2 R12, -RZ, RZ, 0, 5.9604644775390625e-08 ;  /* 0x00000001ff0c7431 */ /* 0x000fe400000001ff */
[----:B------:R-:W-:-:S05]  /*5730*/  FADD R41, R39, R14 ;  /* 0x0000000e27297221 */ /* 0x000fca0000000000 */
[----:B------:R-:W-:-:S07]  /*5740*/  MOV R13, R41 ;  /* 0x00000029000d7202 */ /* 0x000fce0000000f00 */
[----:B------:R-:W-:Y:S05]  /*5750*/  WARPSYNC.COLLECTIVE R15, `(.L_x_6461) ;  /* 0x000000000f087348 */ /* 0x000fea0003c00000 */
[----:B------:R0:W1:Y:S02]  /*5760*/  SHFL.BFLY P6, R14, R13, R12, R11 ;  /* 0x0c00000c0d0e7389 */ /* 0x00006400000c000b */
[----:B01----:R-:W-:Y:S05]  /*5770*/  ENDCOLLECTIVE ;  /* 0x000000000000791b */ /* 0x003fea0003800000 */
.L_x_6461:
[----:B------:R-:W-:Y:S05]  /*5780*/  BRA `(.L_x_6462) ;  /* 0xffffffc800c87947 */ /* 0x000fea000383ffff */
        .weak           $__internal_119_$__cuda_sm3x_div_rn_noftz_f32_slowpath
        .type           $__internal_119_$__cuda_sm3x_div_rn_noftz_f32_slowpath,@function
        .size           $__internal_119_$__cuda_sm3x_div_rn_noftz_f32_slowpath,(.L_x_8605 - $__internal_119_$__cuda_sm3x_div_rn_noftz_f32_slowpath)
$__internal_119_$__cuda_sm3x_div_rn_noftz_f32_slowpath:
[----:B------:R-:W-:Y:S01]  /*5790*/  SHF.R.U32.HI R31, RZ, 0x17, R30 ;  /* 0x00000017ff1f7819 */ /* 0x000fe2000001161e */
[----:B------:R-:W-:Y:S01]  /*57a0*/  BSSY.RECONVERGENT B0, `(.L_x_6463) ;  /* 0x0000064000007945 */ /* 0x000fe20003800200 */
[----:B------:R-:W-:Y:S02]  /*57b0*/  SHF.R.U32.HI R45, RZ, 0x17, R11 ;  /* 0x00000017ff2d7819 */ /* 0x000fe4000001160b */
[----:B------:R-:W-:Y:S02]  /*57c0*/  LOP3.LUT R31, R31, 0xff, RZ, 0xc0, !PT ;  /* 0x000000ff1f1f7812 */ /* 0x000fe400078ec0ff */
[----:B------:R-:W-:Y:S02]  /*57d0*/  LOP3.LUT R45, R45, 0xff, RZ, 0xc0, !PT ;  /* 0x000000ff2d2d7812 */ /* 0x000fe400078ec0ff */
[----:B------:R-:W-:-:S04]  /*57e0*/  IADD3 R43, PT, PT, R31, -0x1, RZ ;  /* 0xffffffff1f2b7810 */ /* 0x000fc80007ffe0ff */
        /* <DEDUP_REMOVED lines=29> */
[----:B------:R-:W-:-:S07]  /*59c0*/  @!P1 VIADD R43, R43, 0x40 ;  /* 0x000000402b2b9836 */ /* 0x000fce0000000000 */
.L_x_6464:
[----:B------:R-:W-:Y:S01]  /*59d0*/  IADD3 R56, PT, PT, R45, -0x7f, RZ ;  /* 0xffffff812d387810 */ /* 0x000fe20007ffe0ff */
[----:B------:R-:W-:Y:S01]  /*59e0*/  BSSY.RECONVERGENT B1, `(.L_x_6469) ;  /* 0x0000036000017945 */ /* 0x000fe20003800200 */
[----:B------:R-:W-:-:S03]  /*59f0*/  LEA R45, R31, 0xc0800000, 0x17 ;  /* 0xc08000001f2d7811 */ /* 0x000fc600078eb8ff */
[C---:B------:R-:W-:Y:S01]  /*5a00*/  IMAD R11, R56.reuse, -0x800000, R11 ;  /* 0xff800000380b7824 */ /* 0x040fe200078e020b */
[----:B------:R-:W-:Y:S02]  /*5a10*/  IADD3 R45, PT, PT, -R45, R30, RZ ;  /* 0x0000001e2d2d7210 */ /* 0x000fe40007ffe1ff */
        /* <DEDUP_REMOVED lines=46> */
.L_x_6471:
[----:B------:R-:W-:-:S04]  /*5d00*/  LOP3.LUT R11, R11, 0x80000000, RZ, 0xc0, !PT ;  /* 0x800000000b0b7812 */ /* 0x000fc800078ec0ff */
[----:B------:R-:W-:Y:S01]  /*5d10*/  LOP3.LUT R11, R11, 0x7f800000, RZ, 0xfc, !PT ;  /* 0x7f8000000b0b7812 */ /* 0x000fe200078efcff */
[----:B------:R-:W-:Y:S06]  /*5d20*/  BRA `(.L_x_6472) ;  /* 0x0000000000047947 */ /* 0x000fec0003800000 */
.L_x_6470:
[----:B------:R-:W-:-:S07]  /*5d30*/  LEA R11, R30, R11, 0x17 ;  /* 0x0000000b1e0b7211 */ /* 0x000fce00078eb8ff */
.L_x_6472:
[----:B------:R-:W-:Y:S05]  /*5d40*/  BSYNC.RECONVERGENT B1 ;  /* 0x0000000000017941 */ /* 0x000fea0003800200 */
.L_x_6469:
[----:B------:R-:W-:Y:S05]  /*5d50*/  BRA `(.L_x_6473) ;  /* 0x0000000000207947 */ /* 0x000fea0003800000 */
.L_x_6468:
[----:B------:R-:W-:-:S04]  /*5d60*/  LOP3.LUT R11, R30, 0x80000000, R11, 0x48, !PT ;  /* 0x800000001e0b7812 */ /* 0x000fc800078e480b */
[----:B------:R-:W-:Y:S01]  /*5d70*/  LOP3.LUT R11, R11, 0x7f800000, RZ, 0xfc, !PT ;  /* 0x7f8000000b0b7812 */ /* 0x000fe200078efcff */
[----:B------:R-:W-:Y:S06]  /*5d80*/  BRA `(.L_x_6473) ;  /* 0x0000000000147947 */ /* 0x000fec0003800000 */
.L_x_6467:
[----:B------:R-:W-:Y:S01]  /*5d90*/  LOP3.LUT R11, R30, 0x80000000, R11, 0x48, !PT ;  /* 0x800000001e0b7812 */ /* 0x000fe200078e480b */
[----:B------:R-:W-:Y:S06]  /*5da0*/  BRA `(.L_x_6473) ;  /* 0x00000000000c7947 */ /* 0x000fec0003800000 */
.L_x_6466:
[----:B------:R-:W0:Y:S01]  /*5db0*/  MUFU.RSQ R11, -QNAN ;  /* 0xffc00000000b7908 */ /* 0x000e220000001400 */
[----:B------:R-:W-:Y:S05]  /*5dc0*/  BRA `(.L_x_6473) ;  /* 0x0000000000047947 */ /* 0x000fea0003800000 */
.L_x_6465:
[----:B------:R-:W-:-:S07]  /*5dd0*/  FADD.FTZ R11, R11, R30 ;  /* 0x0000001e0b0b7221 */ /* 0x000fce0000010000 */
.L_x_6473:
[----:B------:R-:W-:Y:S05]  /*5de0*/  BSYNC.RECONVERGENT B0 ;  /* 0x0000000000007941 */ /* 0x000fea0003800200 */
.L_x_6463:
[----:B------:R-:W-:Y:S01]  /*5df0*/  HFMA2 R31, -RZ, RZ, 0, 0 ;  /* 0x00000000ff1f7431 */ /* 0x000fe200000001ff */
[----:B------:R-:W-:-:S04]  /*5e00*/  MOV R30, R39 ;  /* 0x00000027001e7202 */ /* 0x000fc80000000f00 */
[----:B0-----:R-:W-:Y:S05]  /*5e10*/  RET.REL.NODEC R30 `(_Z15SoftmaxWarpImplI10DirectLoadIffE11DirectStoreIffEfLi2ELi22ELi32ELi1ELb1EL9Algorithm0EEvT_T0_ll) ;  /* 0xffffffa01e787950 */ /* 0x001fea0003c3ffff */
.L_x_6474:
        /* <DEDUP_REMOVED lines=14> */
.L_x_8605:


//--------------------- .text._Z15SoftmaxWarpImplI10DirectLoadIffE11DirectStoreIffEfLi2ELi22ELi32ELi1ELb0EL9Algorithm0EEvT_T0_ll --------------------------
	.section	.text._Z15SoftmaxWarpImplI10DirectLoadIffE11DirectStoreIffEfLi2ELi22ELi32ELi1ELb0EL9Algorithm0EEvT_T0_ll,"ax",@progbits
	.align	128
        .global         _Z15SoftmaxWarpImplI10DirectLoadIffE11DirectStoreIffEfLi2ELi22ELi32ELi1ELb0EL9Algorithm0EEvT_T0_ll
        .type           _Z15SoftmaxWarpImplI10DirectLoadIffE11DirectStoreIffEfLi2ELi22ELi32ELi1ELb0EL9Algorithm0EEvT_T0_ll,@function
        .size           _Z15SoftmaxWarpImplI10DirectLoadIffE11DirectStoreIffEfLi2ELi22ELi32ELi1ELb0EL9Algorithm0EEvT_T0_ll,(.L_x_8606 - _Z15SoftmaxWarpImplI10DirectLoadIffE11DirectStoreIffEfLi2ELi22ELi32ELi1ELb0EL9Algorithm0EEvT_T0_ll)
        .other          _Z15SoftmaxWarpImplI10DirectLoadIffE11DirectStoreIffEfLi2ELi22ELi32ELi1ELb0EL9Algorithm0EEvT_T0_ll,@"STO_CUDA_ENTRY STV_DEFAULT"
_Z15SoftmaxWarpImplI10DirectLoadIffE11DirectStoreIffEfLi2ELi22ELi32ELi1ELb0EL9Algorithm0EEvT_T0_ll:
.text._Z15SoftmaxWarpImplI10DirectLoadIffE11DirectStoreIffEfLi2ELi22ELi32ELi1ELb0EL9Algorithm0EEvT_T0_ll:
        /* <DEDUP_REMOVED lines=24> */
.L_x_6475:
        /* <DEDUP_REMOVED lines=14> */
.L_x_6521:
        /* <DEDUP_REMOVED lines=18> */
[----:B------:R-:W-:Y:S02]  /*0380*/  IADD3 R20, P3, PT, R2, 0x1c0, RZ ;  /* 0x000001c002147810 */ /* 0x000fe40007f7e0ff */
[-C--:B------:R-:W-:Y:S02]  /*0390*/  IADD3.X R17, PT, PT, RZ, R25.reuse, RZ, P5, !PT ;  /* 0x00000019ff117210 */ /* 0x080fe40002ffe4ff */
[----:B------:R-:W-:Y:S02]  /*03a0*/  LEA.HI R6, P5, R25, R2, RZ, 0x1 ;  /* 0x0000000219067211 */ /* 0x000fe400078b08ff */
[----:B------:R-:W-:-:S02]  /*03b0*/  IADD3.X R4, PT, PT, RZ, R25, RZ, P0, !PT ;  /* 0x00000019ff047210 */ /* 0x000fc400007fe4ff */
[-C--:B------:R-:W-:Y:S02]  /*03c0*/  IADD3.X R11, PT, PT, RZ, R25.reuse, RZ, P4, !PT ;  /* 0x00000019ff0b7210 */ /* 0x080fe400027fe4ff */
[C---:B------:R-:W-:Y:S02]  /*03d0*/  IADD3 R5, P0, PT, R2.reuse, 0x240, RZ ;  /* 0x0000024002057810 */ /* 0x040fe40007f1e0ff */
[----:B------:R-:W-:Y:S02]  /*03e0*/  LEA.HI R36, P4, R23, R36, RZ, 0x1 ;  /* 0x0000002417247211 */ /* 0x000fe400078908ff */
[----:B------:R-:W-:Y:S02]  /*03f0*/  IADD3 R16, P2, PT, R2, 0x140, RZ ;  /* 0x0000014002107810 */ /* 0x000fe40007f5e0ff */
[-C--:B------:R-:W-:Y:S02]  /*0400*/  IADD3.X R19, PT, PT, RZ, R25.reuse, RZ, P6, !PT ;  /* 0x00000019ff137210 */ /* 0x080fe400037fe4ff */
[----:B------:R-:W-:-:S02]  /*0410*/  IADD3.X R15, PT, PT, RZ, R25, RZ, P3, !PT ;  /* 0x00000019ff0f7210 */ /* 0x000fc40001ffe4ff */
[-C--:B------:R-:W-:Y:S02]  /*0420*/  IADD3.X R7, PT, PT, RZ, R25.reuse, RZ, P5, !PT ;  /* 0x00000019ff077210 */ /* 0x080fe40002ffe4ff */
[C---:B------:R-:W-:Y:S02]  /*0430*/  IADD3 R22, P1, PT, R2.reuse, 0x200, RZ ;  /* 0x0000020002167810 */ /* 0x040fe40007f3e0ff */
[----:B------:R-:W-:Y:S02]  /*0440*/  IADD3 R3, P6, PT, R2, 0x280, RZ ;  /* 0x0000028002037810 */ /* 0x000fe40007fde0ff */
[----:B------:R-:W-:Y:S02]  /*0450*/  IADD3.X R2, PT, PT, RZ, R25, RZ, P0, !PT ;  /* 0x00000019ff027210 */ /* 0x000fe400007fe4ff */
[----:B------:R-:W-:Y:S02]  /*0460*/  IADD3.X R23, PT, PT, RZ, R23, RZ, P4, !PT ;  /* 0x00000017ff177210 */ /* 0x000fe400027fe4ff */
[----:B------:R-:W-:-:S02]  /*0470*/  IADD3.X R9, PT, PT, RZ, R25, RZ, P2, !PT ;  /* 0x00000019ff097210 */ /* 0x000fc400017fe4ff */
[----:B------:R-:W-:Y:S02]  /*0480*/  LEA.HI R34, P0, R19, R34, RZ, 0x1 ;  /* 0x0000002213227211 */ /* 0x000fe400078108ff */
[----:B------:R-:W-:Y:S02]  /*0490*/  LEA.HI R20, P4, R15, R20, RZ, 0x1 ;  /* 0x000000140f147211 */ /* 0x000fe400078908ff */
[C---:B------:R-:W-:Y:S02]  /*04a0*/  SHF.L.U64.HI R7, R6.reuse, 0x2, R7 ;  /* 0x0000000206077819 */ /* 0x040fe40000010207 */
[----:B------:R-:W-:Y:S02]  /*04b0*/  SHF.L.U32 R6, R6, 0x2, RZ ;  /* 0x0000000206067819 */ /* 0x000fe400000006ff */
[----:B------:R-:W-:Y:S02]  /*04c0*/  IADD3.X R0, PT, PT, RZ, R25, RZ, P6, !PT ;  /* 0x00000019ff007210 */ /* 0x000fe400037fe4ff */
[----:B------:R-:W-:-:S02]  /*04d0*/  LEA.HI R21, P5, R4, R21, RZ, 0x1 ;  /* 0x0000001504157211 */ /* 0x000fc400078b08ff */
[----:B------:R-:W-:Y:S02]  /*04e0*/  LEA.HI R16, P2, R9, R16, RZ, 0x1 ;  /* 0x0000001009107211 */ /* 0x000fe400078508ff */
[----:B------:R-:W-:Y:S02]  /*04f0*/  IADD3.X R19, PT, PT, RZ, R19, RZ, P0, !PT ;  /* 0x00000013ff137210 */ /* 0x000fe400007fe4ff */
[----:B------:R-:W-:Y:S02]  /*0500*/  IADD3.X R15, PT, PT, RZ, R15, RZ, P4, !PT ;  /* 0x0000000fff0f7210 */ /* 0x000fe400027fe4ff */
[----:B------:R-:W-:Y:S02]  /*0510*/  IADD3.X R13, PT, PT, RZ, R25, RZ, P1, !PT ;  /* 0x00000019ff0d7210 */ /* 0x000fe40000ffe4ff */
[----:B------:R-:W-:Y:S02]  /*0520*/  LEA.HI R24, P0, R2, R5, RZ, 0x1 ;  /* 0x0000000502187211 */ /* 0x000fe400078108ff */
[----:B------:R-:W-:-:S02]  /*0530*/  LEA.HI R14, P1, R17, R14, RZ, 0x1 ;  /* 0x0000000e110e7211 */ /* 0x000fc400078308ff */
[----:B------:R-:W-:Y:S02]  /*0540*/  LOP3.LUT R6, R6, 0xfffffff8, RZ, 0xc0, !PT ;  /* 0xfffffff806067812 */ /* 0x000fe400078ec0ff */
[----:B------:R-:W-:Y:S02]  /*0550*/  SHF.L.U64.HI R12, R36, 0x2, R23 ;  /* 0x00000002240c7819 */ /* 0x000fe40000010217 */
[----:B------:R-:W-:Y:S02]  /*0560*/  IADD3.X R4, PT, PT, RZ, R4, RZ, P5, !PT ;  /* 0x00000004ff047210 */ /* 0x000fe40002ffe4ff */
[----:B------:R-:W-:Y:S02]  /*0570*/  LEA.HI R26, P6, R0, R3, RZ, 0x1 ;  /* 0x00000003001a7211 */ /* 0x000fe400078d08ff */
[----:B------:R-:W-:Y:S02]  /*0580*/  SHF.L.U32 R36, R36, 0x2, RZ ;  /* 0x0000000224247819 */ /* 0x000fe400000006ff */
[----:B------:R-:W-:-:S02]  /*0590*/  IADD3.X R3, PT, PT, RZ, R9, RZ, P2, !PT ;  /* 0x00000009ff037210 */ /* 0x000fc400017fe4ff */
[----:B------:R-:W-:Y:S02]  /*05a0*/  SHF.L.U64.HI R10, R20, 0x2, R15 ;  /* 0x00000002140a7819 */ /* 0x000fe4000001020f */
[----:B------:R-:W-:Y:S02]  /*05b0*/  LEA.HI R22, P5, R13, R22, RZ, 0x1 ;  /* 0x000000160d167211 */ /* 0x000fe400078b08ff */
[----:B------:R-:W-:Y:S02]  /*05c0*/  IADD3.X R15, PT, PT, RZ, R2, RZ, P0, !PT ;  /* 0x00000002ff0f7210 */ /* 0x000fe400007fe4ff */
[----:B------:R-:W-:Y:S02]  /*05d0*/  IADD3.X R17, PT, PT, RZ, R17, RZ, P1, !PT ;  /* 0x00000011ff117210 */ /* 0x000fe40000ffe4ff */
[----:B------:R-:W-:Y:S02]  /*05e0*/  IADD3 R6, P0, PT, R6, UR36, RZ ;  /* 0x0000002406067c10 */ /* 0x000fe4000ff1e0ff */
[----:B------:R-:W-:-:S02]  /*05f0*/  SHF.L.U64.HI R5, R21, 0x2, R4 ;  /* 0x0000000215057819 */ /* 0x000fc40000010204 */
[----:B------:R-:W-:Y:S02]  /*0600*/  LOP3.LUT R36, R36, 0xfffffff8, RZ, 0xc0, !PT ;  /* 0xfffffff824247812 */ /* 0x000fe400078ec0ff */
[----:B------:R-:W-:Y:S02]  /*0610*/  SHF.L.U32 R21, R21, 0x2, RZ ;  /* 0x0000000215157819 */ /* 0x000fe400000006ff */
[----:B------:R-:W-:Y:S02]  /*0620*/  SHF.L.U64.HI R8, R16, 0x2, R3 ;  /* 0x0000000210087819 */ /* 0x000fe40000010203 */
[----:B------:R-:W-:Y:S02]  /*0630*/  IADD3.X R3, PT, PT, RZ, R13, RZ, P5, !PT ;  /* 0x0000000dff037210 */ /* 0x000fe40002ffe4ff */
[----:B------:R-:W-:Y:S02]  /*0640*/  SHF.L.U64.HI R4, R34, 0x2, R19 ;  /* 0x0000000222047819 */ /* 0x000fe40000010213 */
[----:B------:R-:W-:-:S02]  /*0650*/  SHF.L.U64.HI R9, R14, 0x2, R17 ;  /* 0x000000020e097819 */ /* 0x000fc40000010211 */
[----:B------:R-:W-:Y:S02]  /*0660*/  IADD3.X R13, PT, PT, RZ, R0, RZ, P6, !PT ;  /* 0x00000000ff0d7210 */ /* 0x000fe400037fe4ff */
[----:B------:R-:W-:Y:S02]  /*0670*/  IADD3.X R7, PT, PT, R7, UR37, RZ, P0, !PT ;  /* 0x0000002507077c10 */ /* 0x000fe400087fe4ff */
[----:B------:R-:W-:Y:S02]  /*0680*/  SHF.L.U32 R34, R34, 0x2, RZ ;  /* 0x0000000222227819 */ /* 0x000fe400000006ff */
[----:B------:R-:W-:Y:S02]  /*0690*/  SHF.L.U32 R14, R14, 0x2, RZ ;  /* 0x000000020e0e7819 */ /* 0x000fe400000006ff */
[----:B------:R-:W-:Y:S01]  /*06a0*/  SHF.L.U64.HI R2, R24, 0x2, R15 ;  /* 0x0000000218027819 */ /* 0x000fe2000001020f */
[----:B------:R-:W2:Y:S01]  /*06b0*/  LDG.E.64 R6, desc[UR4][R6.64] ;  /* 0x0000000406067981 */ /* 0x000ea2000c1e1b00 */
[----:B------:R-:W-:-:S02]  /*06c0*/  IADD3 R36, P0, PT, R36, UR36, RZ ;  /* 0x0000002424247c10 */ /* 0x000fc4000ff1e0ff */
[----:B------:R-:W-:Y:S02]  /*06d0*/  LOP3.LUT R15, R21, 0xfffffff8, RZ, 0xc0, !PT ;  /* 0xfffffff8150f7812 */ /* 0x000fe400078ec0ff */
[----:B------:R-:W-:Y:S02]  /*06e0*/  LEA.HI R18, P3, R11, R18, RZ, 0x1 ;  /* 0x000000120b127211 */ /* 0x000fe400078708ff */
[----:B------:R-:W-:Y:S02]  /*06f0*/  SHF.L.U64.HI R0, R26, 0x2, R13 ;  /* 0x000000021a007819 */ /* 0x000fe4000001020d */
[----:B------:R-:W-:Y:S02]  /*0700*/  LOP3.LUT R34, R34, 0xfffffff8, RZ, 0xc0, !PT ;  /* 0xfffffff822227812 */ /* 0x000fe400078ec0ff */
[----:B------:R-:W-:Y:S02]  /*0710*/  LOP3.LUT R13, R14, 0xfffffff8, RZ, 0xc0, !PT ;  /* 0xfffffff80e0d7812 */ /* 0x000fe400078ec0ff */
[----:B------:R-:W-:-:S02]  /*0720*/  IADD3.X R37, PT, PT, R12, UR37, RZ, P0, !PT ;  /* 0x000000250c257c10 */ /* 0x000fc400087fe4ff */
[----:B------:R-:W-:Y:S02]  /*0730*/  R2UR UR10, R28 ;  /* 0x000000001c0a72ca */ /* 0x000fe400000e0000 */
[----:B------:R-:W-:Y:S02]  /*0740*/  R2UR UR11, R29 ;  /* 0x000000001d0b72ca */ /* 0x000fe400000e0000 */
[----:B------:R-:W-:Y:S01]  /*0750*/  IADD3 R14, P1, PT, R15, UR36, RZ ;  /* 0x000000240f0e7c10 */ /* 0x000fe2000ff3e0ff */
[----:B------:R-:W3:Y:S01]  /*0760*/  LDG.E.64 R36, desc[UR6][R36.64] ;  /* 0x0000000624247981 */ /* 0x000ee2000c1e1b00 */
[----:B------:R-:W-:Y:S02]  /*0770*/  IADD3.X R11, PT, PT, RZ, R11, RZ, P3, !PT ;  /* 0x0000000bff0b7210 */ /* 0x000fe40001ffe4ff */
[----:B------:R-:W-:Y:S02]  /*0780*/  SHF.L.U32 R16, R16, 0x2, RZ ;  /* 0x0000000210107819 */ /* 0x000fe400000006ff */
[----:B------:R-:W-:-:S02]  /*0790*/  IADD3 R34, P0, PT, R34, UR36, RZ ;  /* 0x0000002422227c10 */ /* 0x000fc4000ff1e0ff */
[----:B------:R-:W-:Y:S02]  /*07a0*/  R2UR UR12, R28 ;  /* 0x000000001c0c72ca */ /* 0x000fe400000e0000 */
[----:B------:R-:W-:Y:S02]  /*07b0*/  R2UR UR13, R29 ;  /* 0x000000001d0d72ca */ /* 0x000fe400000e0000 */
[----:B------:R-:W-:Y:S02]  /*07c0*/  IADD3.X R15, PT, PT, R5, UR37, RZ, P1, !PT ;  /* 0x00000025050f7c10 */ /* 0x000fe40008ffe4ff */
[C---:B------:R-:W-:Y:S02]  /*07d0*/  SHF.L.U64.HI R11, R18.reuse, 0x2, R11 ;  /* 0x00000002120b7819 */ /* 0x040fe4000001020b */
[----:B------:R-:W-:Y:S02]  /*07e0*/  SHF.L.U32 R18, R18, 0x2, RZ ;  /* 0x0000000212127819 */ /* 0x000fe400000006ff */
[----:B------:R-:W-:-:S02]  /*07f0*/  LOP3.LUT R16, R16, 0xfffffff8, RZ, 0xc0, !PT ;  /* 0xfffffff810107812 */ /* 0x000fc400078ec0ff */
[----:B------:R-:W-:Y:S02]  /*0800*/  IADD3.X R35, PT, PT, R4, UR37, RZ, P0, !PT ;  /* 0x0000002504237c10 */ /* 0x000fe400087fe4ff */
[----:B------:R-:W-:Y:S01]  /*0810*/  R2UR UR14, R28 ;  /* 0x000000001c0e72ca */ /* 0x000fe200000e0000 */
[----:B------:R-:W4:Y:S01]  /*0820*/  LDG.E.64 R4, desc[UR8][R14.64] ;  /* 0x000000080e047981 */ /* 0x000f22000c1e1b00 */
[----:B------:R-:W-:Y:S02]  /*0830*/  R2UR UR15, R29 ;  /* 0x000000001d0f72ca */ /* 0x000fe400000e0000 */
[----:B------:R-:W-:Y:S01]  /*0840*/  IADD3 R12, P1, PT, R13, UR36, RZ ;  /* 0x000000240d0c7c10 */ /* 0x000fe2000ff3e0ff */
[----:B------:R-:W5:Y:S01]  /*0850*/  LDG.E.64 R34, desc[UR10][R34.64] ;  /* 0x0000000a22227981 */ /* 0x000f62000c1e1b00 */
[----:B------:R-:W-:Y:S02]  /*0860*/  SHF.L.U32 R20, R20, 0x2, RZ ;  /* 0x0000000214147819 */ /* 0x000fe400000006ff */
[----:B------:R-:W-:-:S02]  /*0870*/  LOP3.LUT R18, R18, 0xfffffff8, RZ, 0xc0, !PT ;  /* 0xfffffff812127812 */ /* 0x000fc400078ec0ff */
[----:B------:R-:W-:Y:S02]  /*0880*/  IADD3 R16, P0, PT, R16, UR36, RZ ;  /* 0x0000002410107c10 */ /* 0x000fe4000ff1e0ff */
[----:B------:R-:W-:Y:S02]  /*0890*/  R2UR UR16, R28 ;  /* 0x000000001c1072ca */ /* 0x000fe400000e0000 */
[----:B------:R-:W-:Y:S02]  /*08a0*/  R2UR UR17, R29 ;  /* 0x000000001d1172ca */ /* 0x000fe400000e0000 */
[----:B------:R-:W-:Y:S02]  /*08b0*/  IADD3.X R13, PT, PT, R9, UR37, RZ, P1, !PT ;  /* 0x00000025090d7c10 */ /* 0x000fe40008ffe4ff */
[C---:B------:R-:W-:Y:S02]  /*08c0*/  SHF.L.U64.HI R3, R22.reuse, 0x2, R3 ;  /* 0x0000000216037819 */ /* 0x040fe40000010203 */
[----:B------:R-:W-:-:S02]  /*08d0*/  SHF.L.U32 R22, R22, 0x2, RZ ;  /* 0x0000000216167819 */ /* 0x000fc400000006ff */
[----:B------:R-:W-:Y:S02]  /*08e0*/  LOP3.LUT R20, R20, 0xfffffff8, RZ, 0xc0, !PT ;  /* 0xfffffff814147812 */ /* 0x000fe400078ec0ff */
[----:B------:R-:W-:Y:S02]  /*08f0*/  IADD3 R18, P1, PT, R18, UR36, RZ ;  /* 0x0000002412127c10 */ /* 0x000fe4000ff3e0ff */
[----:B------:R-:W-:Y:S02]  /*0900*/  IADD3.X R17, PT, PT, R8, UR37, RZ, P0, !PT ;  /* 0x0000002508117c10 */ /* 0x000fe400087fe4ff */
[----:B------:R-:W-:Y:S01]  /*0910*/  R2UR UR18, R28 ;  /* 0x000000001c1272ca */ /* 0x000fe200000e0000 */
[----:B------:R-:W5:Y:S01]  /*0920*/  LDG.E.64 R8, desc[UR12][R12.64] ;  /* 0x0000000c0c087981 */ /* 0x000f62000c1e1b00 */
        /* <DEDUP_REMOVED lines=15> */
[----:B------:R-:W-:Y:S01]  /*0a20*/  LOP3.LUT R26, R26, 0xfffffff8, RZ, 0xc0, !PT ;  /* 0xfffffff81a1a7812 */ /* 0x000fe200078ec0ff */
[----:B------:R-:W5:Y:S01]  /*0a30*/  LDG.E.64 R20, desc[UR18][R20.64] ;  /* 0x0000001214147981 */ /* 0x000f62000c1e1b00 */
[----:B------:R-:W-:-:S02]  /*0a40*/  IADD3 R24, P0, PT, R24, UR36, RZ ;  /* 0x0000002418187c10 */ /* 0x000fc4000ff1e0ff */
[----:B------:R-:W-:Y:S02]  /*0a50*/  IADD3.X R23, PT, PT, R3, UR37, RZ, P1, !PT ;  /* 0x0000002503177c10 */ /* 0x000fe40008ffe4ff */
        /* <DEDUP_REMOVED lines=44> */
[----:B------:R-:W-:Y:S01]  /*0d20*/  FFMA.SAT R23, R57, R0, 0.5 ;  /* 0x3f00000039177423 */ /* 0x000fe20000002000 */
[----:B------:R-:W-:Y:S01]  /*0d30*/  FADD R4, R19, -12583039 ;  /* 0xcb40007f13047421 */ /* 0x000fe20000000000 */
[--C-:B------:R-:W-:Y:S01]  /*0d40*/  FADD R43, R8, -R11.reuse ;  /* 0x8000000b082b7221 */ /* 0x100fe20000000000 */
[----:B------:R-:W-:Y:S01]  /*0d50*/  FADD R6, R21, -12583039 ;  /* 0xcb40007f15067421 */ /* 0x000fe20000000000 */
[----:B------:R-:W-:Y:S01]  /*0d60*/  FFMA.RM R23, R23, R2, 12582913 ;  /* 0x4b40000117177423 */ /* 0x000fe20000004002 */
[----:B------:R-:W-:Y:S01]  /*0d70*/  FFMA R4, R59, 1.4426950216293334961, -R4 ;  /* 0x3fb8aa3b3b047823 */ /* 0x000fe20000000804 */
[--C-:B------:R-:W-:Y:S01]  /*0d80*/  FADD R37, R37, -R11.reuse ;  /* 0x8000000b25257221 */ /* 0x100fe20000000000 */
[----:B------:R-:W-:Y:S01]  /*0d90*/  FFMA R6, R61, 1.4426950216293334961, -R6 ;  /* 0x3fb8aa3b3d067823 */ /* 0x000fe20000000806 */
[----:B------:R-:W-:Y:S01]  /*0da0*/  FADD R8, R23, -12583039 ;  /* 0xcb40007f17087421 */ /* 0x000fe20000000000 */
[----:B------:R-:W-:Y:S01]  /*0db0*/  FFMA R4, R59, 1.925963033500011079e-08, R4 ;  /* 0x32a570603b047823 */ /* 0x000fe20000000004 */
[--C-:B------:R-:W-:Y:S01]  /*0dc0*/  FADD R15, R5, -R11.reuse ;  /* 0x8000000b050f7221 */ /* 0x100fe20000000000 */
[----:B------:R-:W-:Y:S01]  /*0dd0*/  FFMA R6, R61, 1.925963033500011079e-08, R6 ;  /* 0x32a570603d067823 */ /* 0x000fe20000000006 */
[--C-:B------:R-:W-:Y:S01]  /*0de0*/  FADD R5, R25, -R11.reuse ;  /* 0x8000000b19057221 */ /* 0x100fe20000000000 */
[----:B------:R-:W-:Y:S01]  /*0df0*/  FFMA R8, R57, 1.4426950216293334961, -R8 ;  /* 0x3fb8aa3b39087823 */ /* 0x000fe20000000808 */
[----:B------:R-:W-:Y:S01]  /*0e00*/  FFMA.SAT R25, R37, R0, 0.5 ;  /* 0x3f00000025197423 */ /* 0x000fe20000002000 */
[----:B------:R-:W1:Y:S01]  /*0e10*/  MUFU.EX2 R4, R4 ;  /* 0x0000000400047308 */ /* 0x000e620000000800 */
[----:B------:R-:W-:Y:S01]  /*0e20*/  SHF.L.U32 R19, R19, 0x17, RZ ;  /* 0x0000001713137819 */ /* 0x000fe200000006ff */
[----:B------:R-:W-:Y:S01]  /*0e30*/  FFMA R8, R57, 1.925963033500011079e-08, R8 ;  /* 0x32a5706039087823 */ /* 0x000fe20000000008 */
[----:B------:R-:W-:Y:S01]  /*0e40*/  FFMA.RM R10, R25, R2, 12582913 ;  /* 0x4b400001190a7423 */ /* 0x000fe20000004002 */
[--C-:B------:R-:W-:Y:S01]  /*0e50*/  FADD R41, R34, -R11.reuse ;  /* 0x8000000b22297221 */ /* 0x100fe20000000000 */
[--C-:B------:R-:W-:Y:S01]  /*0e60*/  FADD R35, R35, -R11.reuse ;  /* 0x8000000b23237221 */ /* 0x100fe20000000000 */
[--C-:B------:R-:W-:Y:S01]  /*0e70*/  FADD R9, R9, -R11.reuse ;  /* 0x8000000b09097221 */ /* 0x100fe20000000000 */
[--C-:B------:R-:W-:Y:S01]  /*0e80*/  FADD R45, R16, -R11.reuse ;  /* 0x8000000b102d7221 */ /* 0x100fe20000000000 */
[----:B------:R-:W2:Y:S01]  /*0e90*/  MUFU.EX2 R6, R6 ;  /* 0x0000000600067308 */ /* 0x000ea20000000800 */
        /* <DEDUP_REMOVED lines=8> */
[----:B-1----:R-:W-:Y:S01]  /*0f20*/  FMUL R27, R19, R4 ;  /* 0x00000004131b7220 */ /* 0x002fe20000400000 */
[----:B------:R-:W-:Y:S01]  /*0f30*/  FFMA.SAT R19, R39, R0, 0.5 ;  /* 0x3f00000027137423 */ /* 0x000fe20000002000 */
[----:B------:R-:W-:Y:S01]  /*0f40*/  SHF.L.U32 R21, R21, 0x17, RZ ;  /* 0x0000001715157819 */ /* 0x000fe200000006ff */
[----:B------:R-:W1:Y:S01]  /*0f50*/  MUFU.EX2 R8, R8 ;  /* 0x0000000800087308 */ /* 0x000e620000000800 */
[----:B------:R-:W-:Y:S01]  /*0f60*/  FFMA R12, R37, 1.4426950216293334961, -R12 ;  /* 0x3fb8aa3b250c7823 */ /* 0x000fe2000000080c */
[----:B------:R-:W-:Y:S01]  /*0f70*/  FFMA.RM R4, R19, R2, 12582913 ;  /* 0x4b40000113047423 */ /* 0x000fe20000004002 */
[----:B------:R-:W-:Y:S01]  /*0f80*/  SHF.L.U32 R23, R23, 0x17, RZ ;  /* 0x0000001717177819 */ /* 0x000fe200000006ff */
[----:B--2---:R-:W-:Y:S01]  /*0f90*/  FMUL R26, R21, R6 ;  /* 0x00000006151a7220 */ /* 0x004fe20000400000 */
[----:B------:R-:W-:Y:S01]  /*0fa0*/  FFMA R12, R37, 1.925963033500011079e-08, R12 ;  /* 0x32a57060250c7823 */ /* 0x000fe2000000000c */
[----:B------:R-:W-:Y:S01]  /*0fb0*/  FADD R6, R4, -12583039 ;  /* 0xcb40007f04067421 */ /* 0x000fe20000000000 */
[----:B------:R-:W-:Y:S01]  /*0fc0*/  FFMA.SAT R21, R15, R0, 0.5 ;  /* 0x3f0000000f157423 */ /* 0x000fe20000002000 */
[----:B------:R-:W-:Y:S01]  /*0fd0*/  SHF.L.U32 R10, R10, 0x17, RZ ;  /* 0x000000170a0a7819 */ /* 0x000fe200000006ff */
[----:B------:R-:W2:Y:S01]  /*0fe0*/  MUFU.EX2 R19, R12 ;  /* 0x0000000c00137308 */ /* 0x000ea20000000800 */
[----:B------:R-:W-:Y:S01]  /*0ff0*/  FFMA R6, R39, 1.4426950216293334961, -R6 ;  /* 0x3fb8aa3b27067823 */ /* 0x000fe20000000806 */
[----:B------:R-:W-:Y:S01]  /*1000*/  FFMA.RM R21, R21, R2, 12582913 ;  /* 0x4b40000115157423 */ /* 0x000fe20000004002 */
[----:B------:R-:W-:Y:S01]  /*1010*/  SHF.L.U32 R4, R4, 0x17, RZ ;  /* 0x0000001704047819 */ /* 0x000fe200000006ff */
[----:B------:R-:W-:Y:S01]  /*1020*/  FFMA.SAT R37, R51, R0, 0.5 ;  /* 0x3f00000033257423 */ /* 0x000fe20000002000 */
[----:B------:R-:W-:Y:S01]  /*1030*/  FFMA R6, R39, 1.925963033500011079e-08, R6 ;  /* 0x32a5706027067823 */ /* 0x000fe20000000006 */
[----:B------:R-:W-:Y:S01]  /*1040*/  FADD R14, R21, -12583039 ;  /* 0xcb40007f150e7421 */ /* 0x000fe20000000000 */
[----:B-1----:R-:W-:Y:S01]  /*1050*/  FMUL R25, R23, R8 ;  /* 0x0000000817197220 */ /* 0x002fe20000400000 */
[----:B------:R-:W-:Y:S01]  /*1060*/  SHF.L.U32 R21, R21, 0x17, RZ ;  /* 0x0000001715157819 */ /* 0x000fe200000006ff */
[----:B------:R-:W1:Y:S01]  /*1070*/  MUFU.EX2 R23, R6 ;  /* 0x0000000600177308 */ /* 0x000e620000000800 */
[----:B------:R-:W-:Y:S01]  /*1080*/  FFMA R14, R15, 1.4426950216293334961, -R14 ;  /* 0x3fb8aa3b0f0e7823 */ /* 0x000fe2000000080e */
[----:B------:R-:W-:Y:S01]  /*1090*/  FFMA.RM R37, R37, R2, 12582913 ;  /* 0x4b40000125257423 */ /* 0x000fe20000004002 */
[----:B------:R-:W-:-:S02]  /*10a0*/  FFMA.SAT R39, R7, R0, 0.5 ;  /* 0x3f00000007277423 */ /* 0x000fc40000002000 */
[----:B------:R-:W-:Y:S01]  /*10b0*/  FFMA R14, R15, 1.925963033500011079e-08, R14 ;  /* 0x32a570600f0e7823 */ /* 0x000fe2000000000e */
[-C--:B------:R-:W-:Y:S01]  /*10c0*/  FFMA.SAT R15, R41, R0.reuse, 0.5 ;  /* 0x3f000000290f7423 */ /* 0x080fe20000002000 */
[----:B--2---:R-:W-:Y:S01]  /*10d0*/  FMUL R24, R10, R19 ;  /* 0x000000130a187220 */ /* 0x004fe20000400000 */
[----:B------:R-:W-:Y:S02]  /*10e0*/  FFMA.SAT R19, R35, R0, 0.5 ;  /* 0x3f00000023137423 */ /* 0x000fe40000002000 */
[-C--:B------:R-:W-:Y:S01]  /*10f0*/  FFMA.RM R15, R15, R2.reuse, 12582913 ;  /* 0x4b4000010f0f7423 */ /* 0x080fe20000004002 */
[----:B------:R-:W2:Y:S01]  /*1100*/  MUFU.EX2 R14, R14 ;  /* 0x0000000e000e7308 */ /* 0x000ea20000000800 */
[----:B------:R-:W-:Y:S02]  /*1110*/  FFMA.RM R19, R19, R2, 12582913 ;  /* 0x4b40000113137423 */ /* 0x000fe40000004002 */
[C---:B------:R-:W-:Y:S01]  /*1120*/  FADD R8, R15.reuse, -12583039 ;  /* 0xcb40007f0f087421 */ /* 0x040fe20000000000 */
[----:B------:R-:W-:Y:S01]  /*1130*/  SHF.L.U32 R15, R15, 0x17, RZ ;  /* 0x000000170f0f7819 */ /* 0x000fe200000006ff */
[----:B-1----:R-:W-:Y:S01]  /*1140*/  FMUL R23, R4, R23 ;  /* 0x0000001704177220 */ /* 0x002fe20000400000 */
[----:B------:R-:W-:Y:S01]  /*1150*/  FADD R4, R19, -12583039 ;  /* 0xcb40007f13047421 */ /* 0x000fe20000000000 */
[----:B------:R-:W-:Y:S01]  /*1160*/  FFMA R8, R41, 1.4426950216293334961, -R8 ;  /* 0x3fb8aa3b29087823 */ /* 0x000fe20000000808 */
[----:B------:R-:W-:-:S02]  /*1170*/  SHF.L.U32 R19, R19, 0x17, RZ ;  /* 0x0000001713137819 */ /* 0x000fc400000006ff */
[----:B------:R-:W-:Y:S01]  /*1180*/  FFMA R4, R35, 1.4426950216293334961, -R4 ;  /* 0x3fb8aa3b23047823 */ /* 0x000fe20000000804 */
[----:B------:R-:W-:-:S03]  /*1190*/  FFMA R8, R41, 1.925963033500011079e-08, R8 ;  /* 0x32a5706029087823 */ /* 0x000fc60000000008 */
[----:B------:R-:W-:Y:S01]  /*11a0*/  FFMA R4, R35, 1.925963033500011079e-08, R4 ;  /* 0x32a5706023047823 */ /* 0x000fe20000000004 */
[----:B------:R-:W-:Y:S01]  /*11b0*/  FFMA.SAT R35, R47, R0, 0.5 ;  /* 0x3f0000002f237423 */ /* 0x000fe20000002000 */
[----:B--2---:R-:W-:Y:S01]  /*11c0*/  FMUL R22, R21, R14 ;  /* 0x0000000e15167220 */ /* 0x004fe20000400000 */
[----:B------:R-:W-:Y:S01]  /*11d0*/  FFMA.SAT R21, R43, R0, 0.5 ;  /* 0x3f0000002b157423 */ /* 0x000fe20000002000 */
[----:B------:R-:W1:Y:S01]  /*11e0*/  MUFU.EX2 R8, R8 ;  /* 0x0000000800087308 */ /* 0x000e620000000800 */
[-C--:B------:R-:W-:Y:S02]  /*11f0*/  FFMA.RM R35, R35, R2.reuse, 12582913 ;  /* 0x4b40000123237423 */ /* 0x080fe40000004002 */
[----:B------:R-:W-:Y:S01]  /*1200*/  FFMA.RM R6, R21, R2, 12582913 ;  /* 0x4b40000115067423 */ /* 0x000fe20000004002 */
[----:B------:R-:W-:-:S03]  /*1210*/  FFMA.SAT R21, R9, R0, 0.5 ;  /* 0x3f00000009157423 */ /* 0x000fc60000002000 */
[C---:B------:R-:W-:Y:S01]  /*1220*/  FADD R10, R6.reuse, -12583039 ;  /* 0xcb40007f060a7421 */ /* 0x040fe20000000000 */
[----:B------:R-:W2:Y:S01]  /*1230*/  MUFU.EX2 R4, R4 ;  /* 0x0000000400047308 */ /* 0x000ea20000000800 */
[----:B------:R-:W-:Y:S01]  /*1240*/  FFMA.RM R12, R21, R2, 12582913 ;  /* 0x4b400001150c7423 */ /* 0x000fe20000004002 */
[----:B------:R-:W-:Y:S01]  /*1250*/  SHF.L.U32 R6, R6, 0x17, RZ ;  /* 0x0000001706067819 */ /* 0x000fe200000006ff */
[C---:B------:R-:W-:Y:S02]  /*1260*/  FFMA R10, R43.reuse, 1.4426950216293334961, -R10 ;  /* 0x3fb8aa3b2b0a7823 */ /* 0x040fe4000000080a */
[C---:B------:R-:W-:Y:S01]  /*1270*/  FADD R14, R12.reuse, -12583039 ;  /* 0xcb40007f0c0e7421 */ /* 0x040fe20000000000 */
[----:B------:R-:W-:Y:S01]  /*1280*/  SHF.L.U32 R12, R12, 0x17, RZ ;  /* 0x000000170c0c7819 */ /* 0x000fe200000006ff */
[----:B------:R-:W-:Y:S02]  /*1290*/  FFMA R10, R43, 1.925963033500011079e-08, R10 ;  /* 0x32a570602b0a7823 */ /* 0x000fe4000000000a */
[----:B------:R-:W-:Y:S01]  /*12a0*/  FFMA R14, R9, 1.4426950216293334961, -R14 ;  /* 0x3fb8aa3b090e7823 */ /* 0x000fe2000000080e */
[----:B-1----:R-:W-:Y:S01]  /*12b0*/  FMUL R21, R15, R8 ;  /* 0x000000080f157220 */ /* 0x002fe20000400000 */
[----:B------:R-:W-:-:S02]  /*12c0*/  FFMA.SAT R15, R17, R0, 0.5 ;  /* 0x3f000000110f7423 */ /* 0x000fc40000002000 */
[----:B------:R-:W-:Y:S01]  /*12d0*/  FFMA R14, R9, 1.925963033500011079e-08, R14 ;  /* 0x32a57060090e7823 */ /* 0x000fe2000000000e */
[----:B------:R-:W-:Y:S01]  /*12e0*/  FFMA.SAT R9, R45, R0, 0.5 ;  /* 0x3f0000002d097423 */ /* 0x000fe20000002000 */
[----:B------:R-:W-:Y:S01]  /*12f0*/  FFMA.RM R15, R15, R2, 12582913 ;  /* 0x4b4000010f0f7423 */ /* 0x000fe20000004002 */
[----:B--2---:R-:W-:Y:S02]  /*1300*/  FMUL R20, R19, R4 ;  /* 0x0000000413147220 */ /* 0x004fe40000400000 */
[----:B------:R-:W-:Y:S01]  /*1310*/  FFMA.RM R4, R9, R2, 12582913 ;  /* 0x4b40000109047423 */ /* 0x000fe20000004002 */
[----:B------:R-:W1:Y:S03]  /*1320*/  MUFU.EX2 R19, R10 ;  /* 0x0000000a00137308 */ /* 0x000e660000000800 */
[C---:B------:R-:W-:Y:S01]  /*1330*/  FADD R8, R4.reuse, -12583039 ;  /* 0xcb40007f04087421 */ /* 0x040fe20000000000 */
[----:B------:R-:W-:-:S03]  /*1340*/  SHF.L.U32 R4, R4, 0x17, RZ ;  /* 0x0000001704047819 */ /* 0x000fc600000006ff */
[C---:B------:R-:W-:Y:S01]  /*1350*/  FFMA R8, R45.reuse, 1.4426950216293334961, -R8 ;  /* 0x3fb8aa3b2d087823 */ /* 0x040fe20000000808 */
[----:B------:R-:W2:Y:S03]  /*1360*/  MUFU.EX2 R9, R14 ;  /* 0x0000000e00097308 */ /* 0x000ea60000000800 */
[----:B------:R-:W-:Y:S01]  /*1370*/  FFMA R8, R45, 1.925963033500011079e-08, R8 ;  /* 0x32a570602d087823 */ /* 0x000fe20000000008 */
[----:B-1----:R-:W-:Y:S01]  /*1380*/  FMUL R19, R6, R19 ;  /* 0x0000001306137220 */ /* 0x002fe20000400000 */
[C---:B------:R-:W-:Y:S01]  /*1390*/  FADD R6, R15.reuse, -12583039 ;  /* 0xcb40007f0f067421 */ /* 0x040fe20000000000 */
[----:B------:R-:W-:-:S03]  /*13a0*/  SHF.L.U32 R15, R15, 0x17, RZ ;  /* 0x000000170f0f7819 */ /* 0x000fc600000006ff */
[----:B------:R-:W-:Y:S01]  /*13b0*/  FFMA R6, R17, 1.4426950216293334961, -R6 ;  /* 0x3fb8aa3b11067823 */ /* 0x000fe20000000806 */
[----:B--2---:R-:W-:-:S03]  /*13c0*/  FMUL R18, R12, R9 ;  /* 0x000000090c127220 */ /* 0x004fc60000400000 */
[----:B------:R-:W-:Y:S01]  /*13d0*/  FFMA R6, R17, 1.925963033500011079e-08, R6 ;  /* 0x32a5706011067823 */ /* 0x000fe20000000006 */
[----:B------:R-:W-:Y:S01]  /*13e0*/  FFMA.SAT R9, R49, R0, 0.5 ;  /* 0x3f00000031097423 */ /* 0x000fe20000002000 */
[----:B------:R1:W2:Y:S03]  /*13f0*/  MUFU.EX2 R17, R8 ;  /* 0x0000000800117308 */ /* 0x0002a60000000800 */
[----:B------:R-:W-:-:S04]  /*1400*/  FFMA.RM R9, R9, R2, 12582913 ;  /* 0x4b40000109097423 */ /* 0x000fc80000004002 */
[C---:B------:R-:W-:Y:S01]  /*1410*/  FADD R10, R9.reuse, -12583039 ;  /* 0xcb40007f090a7421 */ /* 0x040fe20000000000 */
[----:B------:R-:W-:Y:S01]  /*1420*/  SHF.L.U32 R9, R9, 0x17, RZ ;  /* 0x0000001709097819 */ /* 0x000fe200000006ff */
[----:B------:R-:W3:Y:S01]  /*1430*/  MUFU.EX2 R6, R6 ;  /* 0x0000000600067308 */ /* 0x000ee20000000800 */
[----:B-1----:R-:W-:Y:S01]  /*1440*/  FADD R8, R37, -12583039 ;  /* 0xcb40007f25087421 */ /* 0x002fe20000000000 */
[----:B------:R-:W-:Y:S01]  /*1450*/  FFMA R10, R49, 1.4426950216293334961, -R10 ;  /* 0x3fb8aa3b310a7823 */ /* 0x000fe2000000080a */
[----:B------:R-:W-:Y:S02]  /*1460*/  SHF.L.U32 R37, R37, 0x17, RZ ;  /* 0x0000001725257819 */ /* 0x000fe400000006ff */
[----:B------:R-:W-:Y:S01]  /*1470*/  FFMA R8, R51, 1.4426950216293334961, -R8 ;  /* 0x3fb8aa3b33087823 */ /* 0x000fe20000000808 */
[----:B------:R-:W-:Y:S01]  /*1480*/  FFMA R49, R49, 1.925963033500011079e-08, R10 ;  /* 0x32a5706031317823 */ /* 0x000fe2000000000a */
[----:B--2---:R-:W-:Y:S01]  /*1490*/  FMUL R17, R4, R17 ;  /* 0x0000001104117220 */ /* 0x004fe20000400000 */
[----:B------:R-:W-:-:S02]  /*14a0*/  FADD R4, R35, -12583039 ;  /* 0xcb40007f23047421 */ /* 0x000fc40000000000 */
[----:B------:R-:W1:Y:S01]  /*14b0*/  MUFU.EX2 R10, R49 ;  /* 0x00000031000a7308 */ /* 0x000e620000000800 */
[----:B------:R-:W-:Y:S01]  /*14c0*/  FFMA R51, R51, 1.925963033500011079e-08, R8 ;  /* 0x32a5706033337823 */ /* 0x000fe20000000008 */
[----:B------:R-:W-:-:S04]  /*14d0*/  FFMA R4, R47, 1.4426950216293334961, -R4 ;  /* 0x3fb8aa3b2f047823 */ /* 0x000fc80000000804 */
[----:B------:R-:W-:Y:S01]  /*14e0*/  FFMA R4, R47, 1.925963033500011079e-08, R4 ;  /* 0x32a570602f047823 */ /* 0x000fe20000000004 */
[----:B---3--:R-:W-:Y:S01]  /*14f0*/  FMUL R16, R15, R6 ;  /* 0x000000060f107220 */ /* 0x008fe20000400000 */
[----:B------:R-:W-:Y:S01]  /*1500*/  MUFU.EX2 R12, R51 ;  /* 0x00000033000c7308 */ /* 0x000fe20000000800 */
[----:B------:R-:W-:-:S04]  /*1510*/  FFMA.SAT R15, R53, R0, 0.5 ;  /* 0x3f000000350f7423 */ /* 0x000fc80000002000 */
[----:B------:R-:W-:-:S03]  /*1520*/  FFMA.RM R15, R15, R2, 12582913 ;  /* 0x4b4000010f0f7423 */ /* 0x000fc60000004002 */
[----:B------:R-:W2:Y:S01]  /*1530*/  MUFU.EX2 R4, R4 ;  /* 0x0000000400047308 */ /* 0x000ea20000000800 */
[----:B-1----:R-:W-:Y:S01]  /*1540*/  FMUL R10, R9, R10 ;  /* 0x0000000a090a7220 */ /* 0x002fe20000400000 */
[----:B------:R-:W-:Y:S01]  /*1550*/  SHF.L.U32 R9, R35, 0x17, RZ ;  /* 0x0000001723097819 */ /* 0x000fe200000006ff */
[-C--:B------:R-:W-:Y:S01]  /*1560*/  FFMA.SAT R35, R55, R0.reuse, 0.5 ;  /* 0x3f00000037237423 */ /* 0x080fe20000002000 */
[C---:B------:R-:W-:Y:S01]  /*1570*/  FADD R6, R15.reuse, -12583039 ;  /* 0xcb40007f0f067421 */ /* 0x040fe20000000000 */
[----:B------:R-:W-:Y:S01]  /*1580*/  SHF.L.U32 R8, R15, 0x17, RZ ;  /* 0x000000170f087819 */ /* 0x000fe200000006ff */
[----:B------:R-:W-:Y:S01]  /*1590*/  FFMA.SAT R15, R13, R0, 0.5 ;  /* 0x3f0000000d0f7423 */ /* 0x000fe20000002000 */
[----:B------:R-:W-:Y:S01]  /*15a0*/  FFMA.RM R34, R35, R2, 12582913 ;  /* 0x4b40000123227423 */ /* 0x000fe20000004002 */
[----:B------:R-:W-:-:S04]  /*15b0*/  FFMA R6, R53, 1.4426950216293334961, -R6 ;  /* 0x3fb8aa3b35067823 */ /* 0x000fc80000000806 */
[----:B------:R-:W-:-:S04]  /*15c0*/  FFMA R6, R53, 1.925963033500011079e-08, R6 ;  /* 0x32a5706035067823 */ /* 0x000fc80000000006 */
[----:B------:R-:W1:Y:S01]  /*15d0*/  MUFU.EX2 R35, R6 ;  /* 0x0000000600237308 */ /* 0x000e620000000800 */
[----:B--2---:R-:W-:Y:S01]  /*15e0*/  FMUL R9, R9, R4 ;  /* 0x0000000409097220 */ /* 0x004fe20000400000 */
[----:B------:R-:W-:-:S04]  /*15f0*/  FADD R4, R34, -12583039 ;  /* 0xcb40007f22047421 */ /* 0x000fc80000000000 */
[----:B------:R-:W-:-:S04]  /*1600*/  FFMA R4, R55, 1.4426950216293334961, -R4 ;  /* 0x3fb8aa3b37047823 */ /* 0x000fc80000000804 */
[----:B------:R-:W-:Y:S01]  /*1610*/  FFMA R55, R55, 1.925963033500011079e-08, R4 ;  /* 0x32a5706037377823 */ /* 0x000fe20000000004 */
[----:B------:R-:W-:-:S04]  /*1620*/  FFMA.RM R4, R39, R2, 12582913 ;  /* 0x4b40000127047423 */ /* 0x000fc80000004002 */
[----:B------:R-:W-:Y:S01]  /*1630*/  FADD R14, R4, -12583039 ;  /* 0xcb40007f040e7421 */ /* 0x000fe20000000000 */
[----:B------:R-:W2:Y:S01]  /*1640*/  MUFU.EX2 R55, R55 ;  /* 0x0000003700377308 */ /* 0x000ea20000000800 */
[----:B-1----:R-:W-:Y:S02]  /*1650*/  FMUL R8, R8, R35 ;  /* 0x0000002308087220 */ /* 0x002fe40000400000 */
[----:B------:R-:W-:-:S04]  /*1660*/  FFMA R14, R7, 1.4426950216293334961, -R14 ;  /* 0x3fb8aa3b070e7823 */ /* 0x000fc8000000080e */
[----:B------:R-:W-:Y:S01]  /*1670*/  FFMA R14, R7, 1.925963033500011079e-08, R14 ;  /* 0x32a57060070e7823 */ /* 0x000fe2000000000e */
[----:B------:R-:W-:Y:S01]  /*1680*/  FMUL R7, R37, R12 ;  /* 0x0000000c25077220 */ /* 0x000fe20000400000 */
[----:B------:R-:W-:Y:S01]  /*1690*/  FFMA.RM R12, R15, R2, 12582913 ;  /* 0x4b4000010f0c7423 */ /* 0x000fe20000004002 */
[----:B------:R-:W-:-:S03]  /*16a0*/  FFMA.SAT R37, R11, R0, 0.5 ;  /* 0x3f0000000b257423 */ /* 0x000fc60000002000 */
[----:B------:R-:W-:Y:S01]  /*16b0*/  FADD R6, R12, -12583039 ;  /* 0xcb40007f0c067421 */ /* 0x000fe20000000000 */
[----:B------:R-:W1:Y:S03]  /*16c0*/  MUFU.EX2 R14, R14 ;  /* 0x0000000e000e7308 */ /* 0x000e660000000800 */
[----:B------:R-:W-:-:S04]  /*16d0*/  FFMA R6, R13, 1.4426950216293334961, -R6 ;  /* 0x3fb8aa3b0d067823 */ /* 0x000fc80000000806 */
[----:B------:R-:W-:Y:S01]  /*16e0*/  FFMA R15, R13, 1.925963033500011079e-08, R6 ;  /* 0x32a570600d0f7823 */ /* 0x000fe20000000006 */
[----:B------:R-:W-:Y:S01]  /*16f0*/  FFMA.SAT R13, R5, R0, 0.5 ;  /* 0x3f000000050d7423 */ /* 0x000fe20000002000 */
[----:B------:R-:W-:-:S03]  /*1700*/  SHF.L.U32 R6, R34, 0x17, RZ ;  /* 0x0000001722067819 */ /* 0x000fc600000006ff */
[----:B------:R-:W-:Y:S01]  /*1710*/  FFMA.RM R13, R13, R2, 12582913 ;  /* 0x4b4000010d0d7423 */ /* 0x000fe20000004002 */
[----:B------:R-:W3:Y:S01]  /*1720*/  MUFU.EX2 R15, R15 ;  /* 0x0000000f000f7308 */ /* 0x000ee20000000800 */
[----:B--2---:R-:W-:Y:S02]  /*1730*/  FMUL R6, R6, R55 ;  /* 0x0000003706067220 */ /* 0x004fe40000400000 */
[C---:B------:R-:W-:Y:S01]  /*1740*/  FADD R34, R13.reuse, -12583039 ;  /* 0xcb40007f0d227421 */ /* 0x040fe20000000000 */
[----:B------:R-:W-:-:S03]  /*1750*/  SHF.L.U32 R13, R13, 0x17, RZ ;  /* 0x000000170d0d7819 */ /* 0x000fc600000006ff */
[----:B------:R-:W-:-:S04]  /*1760*/  FFMA R34, R5, 1.4426950216293334961, -R34 ;  /* 0x3fb8aa3b05227823 */ /* 0x000fc80000000822 */
[----:B------:R-:W-:Y:S01]  /*1770*/  FFMA R35, R5, 1.925963033500011079e-08, R34 ;  /* 0x32a5706005237823 */ /* 0x000fe20000000022 */
[----:B------:R-:W-:-:S04]  /*1780*/  FFMA.SAT R5, R3, R0, 0.5 ;  /* 0x3f00000003057423 */ /* 0x000fc80000002000 */
[-C--:B------:R-:W-:Y:S01]  /*1790*/  FFMA.RM R0, R5, R2.reuse, 12582913 ;  /* 0x4b40000105007423 */ /* 0x080fe20000004002 */
[----:B------:R-:W-:Y:S01]  /*17a0*/  FFMA.RM R2, R37, R2, 12582913 ;  /* 0x4b40000125027423 */ /* 0x000fe20000004002 */
[----:B------:R-:W-:Y:S02]  /*17b0*/  SHF.L.U32 R5, R4, 0x17, RZ ;  /* 0x0000001704057819 */ /* 0x000fe400000006ff */
[----:B------:R-:W-:-:S03]  /*17c0*/  FADD R34, R0, -12583039 ;  /* 0xcb40007f00227421 */ /* 0x000fc60000000000 */
[----:B-1----:R-:W-:Y:S01]  /*17d0*/  FMUL R5, R5, R14 ;  /* 0x0000000e05057220 */ /* 0x002fe20000400000 */
        /* <DEDUP_REMOVED lines=21> */
[----:B------:R-:W-:Y:S01]  /*1930*/  FADD R3, R4, R9 ;  /* 0x0000000904037221 */ /* 0x000fe20000000000 */
[----:B------:R-:W-:-:S03]  /*1940*/  SHF.L.U32 R4, R12, 0x17, RZ ;  /* 0x000000170c047819 */ /* 0x000fc600000006ff */
[----:B------:R-:W-:Y:S02]  /*1950*/  FADD R12, R3, R8 ;  /* 0x00000008030c7221 */ /* 0x000fe40000000000 */
[----:B---3--:R-:W-:Y:S02]  /*1960*/  FMUL R4, R4, R15 ;  /* 0x0000000f04047220 */ /* 0x008fe40000400000 */
[----:B------:R-:W-:-:S04]  /*1970*/  FADD R3, R12, R7 ;  /* 0x000000070c037221 */ /* 0x000fc80000000000 */
[----:B------:R-:W-:Y:S01]  /*1980*/  FADD R12, R3, R6 ;  /* 0x00000006030c7221 */ /* 0x000fe20000000000 */
[----:B-1----:R-:W-:Y:S01]  /*1990*/  FMUL R3, R13, R34 ;  /* 0x000000220d037220 */ /* 0x002fe20000400000 */
        /* <DEDUP_REMOVED lines=18> */
.L_x_6533:
        /* <DEDUP_REMOVED lines=12> */
[----:B01----:R-:W-:Y:S05]  /*1b80*/  CALL.REL.NOINC `($__internal_120_$__cuda_sm3x_div_rn_noftz_f32_slowpath) ;  /* 0x0000002c00787944 */ /* 0x003fea0003c00000 */
[----:B------:R-:W-:-:S07]  /*1b90*/  MOV R12, R11 ;  /* 0x0000000b000c7202 */ /* 0x000fce0000000f00 */
.L_x_6478:
[----:B------:R-:W-:Y:S05]  /*1ba0*/  BSYNC.RECONVERGENT B2 ;  /* 0x0000000000027941 */ /* 0x000fea0003800200 */
.L_x_6477:
        /* <DEDUP_REMOVED lines=12> */
[----:B01----:R-:W-:Y:S05]  /*1c70*/  CALL.REL.NOINC `($__internal_120_$__cuda_sm3x_div_rn_noftz_f32_slowpath) ;  /* 0x0000002c003c7944 */ /* 0x003fea0003c00000 */
[----:B------:R-:W-:-:S07]  /*1c80*/  MOV R13, R11 ;  /* 0x0000000b000d7202 */ /* 0x000fce0000000f00 */
.L_x_6480:
[----:B------:R-:W-:Y:S05]  /*1c90*/  BSYNC.RECONVERGENT B2 ;  /* 0x0000000000027941 */ /* 0x000fea0003800200 */
.L_x_6479:
        /* <DEDUP_REMOVED lines=14> */
.L_x_6482:
[----:B------:R-:W-:Y:S05]  /*1d80*/  BSYNC.RECONVERGENT B2 ;  /* 0x0000000000027941 */ /* 0x000fea0003800200 */
.L_x_6481:
        /* <DEDUP_REMOVED lines=14> */
.L_x_6484:
[----:B------:R-:W-:Y:S05]  /*1e70*/  BSYNC.RECONVERGENT B2 ;  /* 0x0000000000027941 */ /* 0x000fea0003800200 */
.L_x_6483:
        /* <DEDUP_REMOVED lines=14> */
.L_x_6486:
[----:B------:R-:W-:Y:S05]  /*1f60*/  BSYNC.RECONVERGENT B2 ;  /* 0x0000000000027941 */ /* 0x000fea0003800200 */
.L_x_6485:
        /* <DEDUP_REMOVED lines=14> */
.L_x_6488:
[----:B------:R-:W-:Y:S05]  /*2050*/  BSYNC.RECONVERGENT B2 ;  /* 0x0000000000027941 */ /* 0x000fea0003800200 */
.L_x_6487:
        /* <DEDUP_REMOVED lines=14> */
.L_x_6490:
[----:B------:R-:W-:Y:S05]  /*2140*/  BSYNC.RECONVERGENT B2 ;  /* 0x0000000000027941 */ /* 0x000fea0003800200 */
.L_x_6489:
        /* <DEDUP_REMOVED lines=14> */
.L_x_6492:
[----:B------:R-:W-:Y:S05]  /*2230*/  BSYNC.RECONVERGENT B2 ;  /* 0x0000000000027941 */ /* 0x000fea0003800200 */
.L_x_6491:
        /* <DEDUP_REMOVED lines=14> */
.L_x_6494:
[----:B------:R-:W-:Y:S05]  /*2320*/  BSYNC.RECONVERGENT B2 ;  /* 0x0000000000027941 */ /* 0x000fea0003800200 */
.L_x_6493:
        /* <DEDUP_REMOVED lines=14> */
.L_x_6496:
[----:B------:R-:W-:Y:S05]  /*2410*/  BSYNC.RECONVERGENT B2 ;  /* 0x0000000000027941 */ /* 0x000fea0003800200 */
.L_x_6495:
        /* <DEDUP_REMOVED lines=14> */
.L_x_6498:
[----:B------:R-:W-:Y:S05]  /*2500*/  BSYNC.RECONVERGENT B2 ;  /* 0x0000000000027941 */ /* 0x000fea0003800200 */
.L_x_6497:
        /* <DEDUP_REMOVED lines=14> */
.L_x_6500:
[----:B------:R-:W-:Y:S05]  /*25f0*/  BSYNC.RECONVERGENT B2 ;  /* 0x0000000000027941 */ /* 0x000fea0003800200 */
.L_x_6499:
        /* <DEDUP_REMOVED lines=14> */
.L_x_6502:
[----:B------:R-:W-:Y:S05]  /*26e0*/  BSYNC.RECONVERGENT B2 ;  /* 0x0000000000027941 */ /* 0x000fea0003800200 */
.L_x_6501:
        /* <DEDUP_REMOVED lines=14> */
.L_x_6504:
[----:B------:R-:W-:Y:S05]  /*27d0*/  BSYNC.RECONVERGENT B2 ;  /* 0x0000000000027941 */ /* 0x000fea0003800200 */
.L_x_6503:
        /* <DEDUP_REMOVED lines=14> */
.L_x_6506:
[----:B------:R-:W-:Y:S05]  /*28c0*/  BSYNC.RECONVERGENT B2 ;  /* 0x0000000000027941 */ /* 0x000fea0003800200 */
.L_x_6505:
        /* <DEDUP_REMOVED lines=12> */
[----:B0-----:R-:W-:Y:S05]  /*2990*/  CALL.REL.NOINC `($__internal_120_$__cuda_sm3x_div_rn_noftz_f32_slowpath) ;  /* 0x0000001c00f47944 */ /* 0x001fea0003c00000 */
[----:B------:R-:W-:-:S07]  /*29a0*/  MOV R37, R11 ;  /* 0x0000000b00257202 */ /* 0x000fce0000000f00 */
.L_x_6508:
[----:B------:R-:W-:Y:S05]  /*29b0*/  BSYNC.RECONVERGENT B2 ;  /* 0x0000000000027941 */ /* 0x000fea0003800200 */
.L_x_6507:
        /* <DEDUP_REMOVED lines=12> */
[----:B0-----:R-:W-:Y:S05]  /*2a80*/  CALL.REL.NOINC `($__internal_120_$__cuda_sm3x_div_rn_noftz_f32_slowpath) ;  /* 0x0000001c00b87944 */ /* 0x001fea0003c00000 */
[----:B------:R-:W-:-:S07]  /*2a90*/  MOV R8, R11 ;  /* 0x0000000b00087202 */ /* 0x000fce0000000f00 */
.L_x_6510:
[----:B------:R-:W-:Y:S05]  /*2aa0*/  BSYNC.RECONVERGENT B2 ;  /* 0x0000000000027941 */ /* 0x000fea0003800200 */
.L_x_6509:
        /* <DEDUP_REMOVED lines=14> */
.L_x_6512:
[----:B------:R-:W-:Y:S05]  /*2b90*/  BSYNC.RECONVERGENT B2 ;  /* 0x0000000000027941 */ /* 0x000fea0003800200 */
.L_x_6511:
        /* <DEDUP_REMOVED lines=14> */
.L_x_6514:
[----:B------:R-:W-:Y:S05]  /*2c80*/  BSYNC.RECONVERGENT B2 ;  /* 0x0000000000027941 */ /* 0x000fea0003800200 */
.L_x_6513:
        /* <DEDUP_REMOVED lines=14> */
.L_x_6516:
[----:B------:R-:W-:Y:S05]  /*2d70*/  BSYNC.RECONVERGENT B2 ;  /* 0x0000000000027941 */ /* 0x000fea0003800200 */
.L_x_6515:
        /* <DEDUP_REMOVED lines=14> */
.L_x_6518:
[----:B------:R-:W-:Y:S05]  /*2e60*/  BSYNC.RECONVERGENT B2 ;  /* 0x0000000000027941 */ /* 0x000fea0003800200 */
.L_x_6517:
        /* <DEDUP_REMOVED lines=14> */
.L_x_6520:
[----:B------:R-:W-:Y:S05]  /*2f50*/  BSYNC.RECONVERGENT B2 ;  /* 0x0000000000027941 */ /* 0x000fea0003800200 */
.L_x_6519:
        /* <DEDUP_REMOVED lines=27> */
[----:B------:R-:W-:Y:S02]  /*3110*/  SHF.L.U32 R14, R0, 0x2, RZ ;  /* 0x00000002000e7819 */ /* 0x000fe400000006ff */
[----:B------:R-:W-:Y:S02]  /*3120*/  IADD3.X R15, PT, PT, RZ, R15, RZ, P0, !PT ;  /* 0x0000000fff0f7210 */ /* 0x000fe400007fe4ff */
[----:B------:R-:W-:Y:S02]  /*3130*/  LOP3.LUT R14, R14, 0xfffffff8, RZ, 0xc0, !PT ;  /* 0xfffffff80e0e7812 */ /* 0x000fe400078ec0ff */
[----:B------:R-:W-:Y:S02]  /*3140*/  SHF.L.U64.HI R0, R0, 0x2, R15 ;  /* 0x0000000200007819 */ /* 0x000fe4000001020f */
[----:B------:R-:W-:-:S04]  /*3150*/  IADD3 R14, P0, PT, R14, UR40, RZ ;  /* 0x000000280e0e7c10 */ /* 0x000fc8000ff1e0ff */
[----:B------:R-:W-:Y:S02]  /*3160*/  IADD3.X R15, PT, PT, R0, UR41, RZ, P0, !PT ;  /* 0x00000029000f7c10 */ /* 0x000fe400087fe4ff */
[----:B-1----:R-:W-:-:S03]  /*3170*/  IADD3 R11, P0, PT, R2, 0x80, RZ ;  /* 0x00000080020b7810 */ /* 0x002fc60007f1e0ff */
[----:B------:R1:W-:Y:S01]  /*3180*/  STG.E.64 desc[UR4][R14.64], R34 ;  /* 0x000000220e007986 */ /* 0x0003e2000c101b04 */
[----:B------:R-:W-:-:S04]  /*3190*/  IADD3.X R12, PT, PT, RZ, R3, RZ, P0, !PT ;  /* 0x00000003ff0c7210 */ /* 0x000fc800007fe4ff */
[----:B------:R-:W-:-:S04]  /*31a0*/  LEA.HI R11, P0, R12, R11, RZ, 0x1 ;  /* 0x0000000b0c0b7211 */ /* 0x000fc800078108ff */
[C---:B------:R-:W-:Y:S02]  /*31b0*/  SHF.L.U32 R10, R11.reuse, 0x2, RZ ;  /* 0x000000020b0a7819 */ /* 0x040fe400000006ff */
[----:B------:R-:W-:Y:S02]  /*31c0*/  IADD3.X R12, PT, PT, RZ, R12, RZ, P0, !PT ;  /* 0x0000000cff0c7210 */ /* 0x000fe400007fe4ff */
[----:B------:R-:W-:Y:S02]  /*31d0*/  IADD3 R0, P0, PT, R2, 0xc0, RZ ;  /* 0x000000c002007810 */ /* 0x000fe40007f1e0ff */
[----:B------:R-:W-:Y:S02]  /*31e0*/  LOP3.LUT R10, R10, 0xfffffff8, RZ, 0xc0, !PT ;  /* 0xfffffff80a0a7812 */ /* 0x000fe400078ec0ff */
[----:B------:R-:W-:Y:S02]  /*31f0*/  IADD3.X R13, PT, PT, RZ, R3, RZ, P0, !PT ;  /* 0x00000003ff0d7210 */ /* 0x000fe400007fe4ff */
[----:B------:R-:W-:-:S02]  /*3200*/  SHF.L.U64.HI R11, R11, 0x2, R12 ;  /* 0x000000020b0b7819 */ /* 0x000fc4000001020c */
[----:B------:R-:W-:Y:S02]  /*3210*/  IADD3 R10, P0, PT, R10, UR40, RZ ;  /* 0x000000280a0a7c10 */ /* 0x000fe4000ff1e0ff */
[----:B------:R-:W-:Y:S02]  /*3220*/  LEA.HI R0, P1, R13, R0, RZ, 0x1 ;  /* 0x000000000d007211 */ /* 0x000fe400078308ff */
[----:B------:R-:W-:Y:S02]  /*3230*/  IADD3.X R11, PT, PT, R11, UR41, RZ, P0, !PT ;  /* 0x000000290b0b7c10 */ /* 0x000fe400087fe4ff */
[C---:B------:R-:W-:Y:S02]  /*3240*/  IADD3 R12, P0, PT, R2.reuse, 0x100, RZ ;  /* 0x00000100020c7810 */ /* 0x040fe40007f1e0ff */
[----:B------:R-:W-:Y:S01]  /*3250*/  IADD3.X R13, PT, PT, RZ, R13, RZ, P1, !PT ;  /* 0x0000000dff0d7210 */ /* 0x000fe20000ffe4ff */
[----:B------:R2:W-:Y:S01]  /*3260*/  STG.E.64 desc[UR4][R10.64], R24 ;  /* 0x000000180a007986 */ /* 0x0005e2000c101b04 */
[----:B-1----:R-:W-:-:S02]  /*3270*/  IADD3 R14, P1, PT, R2, 0x140, RZ ;  /* 0x00000140020e7810 */ /* 0x002fc40007f3e0ff */
[-C--:B------:R-:W-:Y:S02]  /*3280*/  IADD3.X R15, PT, PT, RZ, R3.reuse, RZ, P0, !PT ;  /* 0x00000003ff0f7210 */ /* 0x080fe400007fe4ff */
[C---:B------:R-:W-:Y:S02]  /*3290*/  SHF.L.U64.HI R26, R0.reuse, 0x2, R13 ;  /* 0x00000002001a7819 */ /* 0x040fe4000001020d */
[----:B------:R-:W-:Y:S02]  /*32a0*/  IADD3.X R13, PT, PT, RZ, R3, RZ, P1, !PT ;  /* 0x00000003ff0d7210 */ /* 0x000fe40000ffe4ff */
[----:B------:R-:W-:Y:S02]  /*32b0*/  LEA.HI R12, P1, R15, R12, RZ, 0x1 ;  /* 0x0000000c0f0c7211 */ /* 0x000fe400078308ff */
[----:B------:R-:W-:Y:S02]  /*32c0*/  SHF.L.U32 R0, R0, 0x2, RZ ;  /* 0x0000000200007819 */ /* 0x000fe400000006ff */
[----:B------:R-:W-:-:S02]  /*32d0*/  LEA.HI R14, P2, R13, R14, RZ, 0x1 ;  /* 0x0000000e0d0e7211 */ /* 0x000fc400078508ff */
[----:B------:R-:W-:Y:S02]  /*32e0*/  IADD3.X R15, PT, PT, RZ, R15, RZ, P1, !PT ;  /* 0x0000000fff0f7210 */ /* 0x000fe40000ffe4ff */
[----:B------:R-:W-:Y:S02]  /*32f0*/  LOP3.LUT R0, R0, 0xfffffff8, RZ, 0xc0, !PT ;  /* 0xfffffff800007812 */ /* 0x000fe400078ec0ff */
[----:B------:R-:W-:Y:S02]  /*3300*/  IADD3.X R13, PT, PT, RZ, R13, RZ, P2, !PT ;  /* 0x0000000dff0d7210 */ /* 0x000fe400017fe4ff */
[C---:B------:R-:W-:Y:S02]  /*3310*/  SHF.L.U64.HI R15, R12.reuse, 0x2, R15 ;  /* 0x000000020c0f7819 */ /* 0x040fe4000001020f */
[----:B------:R-:W-:Y:S02]  /*3320*/  SHF.L.U32 R12, R12, 0x2, RZ ;  /* 0x000000020c0c7819 */ /* 0x000fe400000006ff */
[----:B--2---:R-:W-:-:S02]  /*3330*/  IADD3 R10, P0, PT, R0, UR40, RZ ;  /* 0x00000028000a7c10 */ /* 0x004fc4000ff1e0ff */
[C---:B------:R-:W-:Y:S02]  /*3340*/  SHF.L.U64.HI R0, R14.reuse, 0x2, R13 ;  /* 0x000000020e007819 */ /* 0x040fe4000001020d */
[----:B------:R-:W-:Y:S02]  /*3350*/  SHF.L.U32 R14, R14, 0x2, RZ ;  /* 0x000000020e0e7819 */ /* 0x000fe400000006ff */
[----:B------:R-:W-:Y:S02]  /*3360*/  LOP3.LUT R12, R12, 0xfffffff8, RZ, 0xc0, !PT ;  /* 0xfffffff80c0c7812 */ /* 0x000fe400078ec0ff */
[----:B------:R-:W-:Y:S02]  /*3370*/  IADD3.X R11, PT, PT, R26, UR41, RZ, P0, !PT ;  /* 0x000000291a0b7c10 */ /* 0x000fe400087fe4ff */
[----:B------:R-:W-:Y:S02]  /*3380*/  LOP3.LUT R14, R14, 0xfffffff8, RZ, 0xc0, !PT ;  /* 0xfffffff80e0e7812 */ /* 0x000fe400078ec0ff */
[----:B------:R-:W-:Y:S01]  /*3390*/  IADD3 R12, P0, PT, R12, UR40, RZ ;  /* 0x000000280c0c7c10 */ /* 0x000fe2000ff1e0ff */
[----:B------:R1:W-:Y:S01]  /*33a0*/  STG.E.64 desc[UR4][R10.64], R22 ;  /* 0x000000160a007986 */ /* 0x0003e2000c101b04 */
[----:B------:R-:W-:-:S02]  /*33b0*/  IADD3 R26, P2, PT, R2, 0x180, RZ ;  /* 0x00000180021a7810 */ /* 0x000fc40007f5e0ff */
[----:B------:R-:W-:Y:S02]  /*33c0*/  IADD3 R14, P1, PT, R14, UR40, RZ ;  /* 0x000000280e0e7c10 */ /* 0x000fe4000ff3e0ff */
[----:B------:R-:W-:Y:S02]  /*33d0*/  IADD3.X R13, PT, PT, R15, UR41, RZ, P0, !PT ;  /* 0x000000290f0d7c10 */ /* 0x000fe400087fe4ff */
[----:B------:R-:W-:Y:S02]  /*33e0*/  IADD3 R24, P0, PT, R2, 0x200, RZ ;  /* 0x0000020002187810 */ /* 0x000fe40007f1e0ff */
[----:B------:R-:W-:Y:S01]  /*33f0*/  IADD3.X R27, PT, PT, RZ, R3, RZ, P2, !PT ;  /* 0x00000003ff1b7210 */ /* 0x000fe200017fe4ff */
[----:B------:R2:W-:Y:S01]  /*3400*/  STG.E.64 desc[UR4][R12.64], R20 ;  /* 0x000000140c007986 */ /* 0x0005e2000c101b04 */
[----:B------:R-:W-:Y:S02]  /*3410*/  IADD3.X R15, PT, PT, R0, UR41, RZ, P1, !PT ;  /* 0x00000029000f7c10 */ /* 0x000fe40008ffe4ff */
[----:B------:R-:W-:-:S02]  /*3420*/  IADD3 R25, P3, PT, R2, 0x1c0, RZ ;  /* 0x000001c002197810 */ /* 0x000fc40007f7e0ff */
[C---:B------:R-:W-:Y:S01]  /*3430*/  IADD3 R0, P1, PT, R2.reuse, 0x240, RZ ;  /* 0x0000024002007810 */ /* 0x040fe20007f3e0ff */
[----:B------:R3:W-:Y:S01]  /*3440*/  STG.E.64 desc[UR6][R14.64], R18 ;  /* 0x000000120e007986 */ /* 0x0007e2000c101b06 */
[----:B------:R-:W-:Y:S02]  /*3450*/  IADD3 R2, P4, PT, R2, 0x280, RZ ;  /* 0x0000028002027810 */ /* 0x000fe40007f9e0ff */
[-C--:B-1----:R-:W-:Y:S02]  /*3460*/  IADD3.X R23, PT, PT, RZ, R3.reuse, RZ, P0, !PT ;  /* 0x00000003ff177210 */ /* 0x082fe400007fe4ff */
[-C--:B------:R-:W-:Y:S02]  /*3470*/  IADD3.X R22, PT, PT, RZ, R3.reuse, RZ, P3, !PT ;  /* 0x00000003ff167210 */ /* 0x080fe40001ffe4ff */
[----:B------:R-:W-:Y:S02]  /*3480*/  IADD3.X R11, PT, PT, RZ, R3, RZ, P1, !PT ;  /* 0x00000003ff0b7210 */ /* 0x000fe40000ffe4ff */
[----:B--2---:R-:W-:-:S02]  /*3490*/  LEA.HI R13, P0, R27, R26, RZ, 0x1 ;  /* 0x0000001a1b0d7211 */ /* 0x004fc400078108ff */
[----:B------:R-:W-:Y:S02]  /*34a0*/  IADD3.X R3, PT, PT, RZ, R3, RZ, P4, !PT ;  /* 0x00000003ff037210 */ /* 0x000fe400027fe4ff */
[----:B------:R-:W-:Y:S02]  /*34b0*/  IADD3.X R20, PT, PT, RZ, R27, RZ, P0, !PT ;  /* 0x0000001bff147210 */ /* 0x000fe400007fe4ff */
[----:B------:R-:W-:Y:S02]  /*34c0*/  LEA.HI R12, P2, R23, R24, RZ, 0x1 ;  /* 0x00000018170c7211 */ /* 0x000fe400078508ff */
[----:B---3--:R-:W-:Y:S02]  /*34d0*/  LEA.HI R18, P3, R3, R2, RZ, 0x1 ;  /* 0x0000000203127211 */ /* 0x008fe400078708ff */
[C---:B------:R-:W-:Y:S02]  /*34e0*/  SHF.L.U64.HI R20, R13.reuse, 0x2, R20 ;  /* 0x000000020d147819 */ /* 0x040fe40000010214 */
[----:B------:R-:W-:-:S02]  /*34f0*/  SHF.L.U32 R2, R13, 0x2, RZ ;  /* 0x000000020d027819 */ /* 0x000fc400000006ff */
[----:B------:R-:W-:Y:S02]  /*3500*/  IADD3.X R13, PT, PT, RZ, R23, RZ, P2, !PT ;  /* 0x00000017ff0d7210 */ /* 0x000fe400017fe4ff */
[----:B------:R-:W-:Y:S02]  /*3510*/  LEA.HI R14, P0, R11, R0, RZ, 0x1 ;  /* 0x000000000b0e7211 */ /* 0x000fe400078108ff */
[----:B------:R-:W-:Y:S02]  /*3520*/  SHF.L.U64.HI R13, R12, 0x2, R13 ;  /* 0x000000020c0d7819 */ /* 0x000fe4000001020d */
[----:B------:R-:W-:Y:S02]  /*3530*/  LOP3.LUT R2, R2, 0xfffffff8, RZ, 0xc0, !PT ;  /* 0xfffffff802027812 */ /* 0x000fe400078ec0ff */
[----:B------:R-:W-:Y:S02]  /*3540*/  SHF.L.U32 R12, R12, 0x2, RZ ;  /* 0x000000020c0c7819 */ /* 0x000fe400000006ff */
[----:B------:R-:W-:-:S02]  /*3550*/  IADD3.X R15, PT, PT, RZ, R11, RZ, P0, !PT ;  /* 0x0000000bff0f7210 */ /* 0x000fc400007fe4ff */
[----:B------:R-:W-:Y:S02]  /*3560*/  IADD3.X R3, PT, PT, RZ, R3, RZ, P3, !PT ;  /* 0x00000003ff037210 */ /* 0x000fe40001ffe4ff */
[----:B------:R-:W-:Y:S02]  /*3570*/  IADD3 R2, P0, PT, R2, UR40, RZ ;  /* 0x0000002802027c10 */ /* 0x000fe4000ff1e0ff */
[----:B------:R-:W-:Y:S02]  /*3580*/  LOP3.LUT R12, R12, 0xfffffff8, RZ, 0xc0, !PT ;  /* 0xfffffff80c0c7812 */ /* 0x000fe400078ec0ff */
[----:B------:R-:W-:Y:S02]  /*3590*/  LEA.HI R10, P1, R22, R25, RZ, 0x1 ;  /* 0x00000019160a7211 */ /* 0x000fe400078308ff */
[----:B------:R-:W-:Y:S02]  /*35a0*/  SHF.L.U64.HI R0, R18, 0x2, R3 ;  /* 0x0000000212007819 */ /* 0x000fe40000010203 */
[----:B------:R-:W-:-:S02]  /*35b0*/  IADD3.X R3, PT, PT, R20, UR41, RZ, P0, !PT ;  /* 0x0000002914037c10 */ /* 0x000fc400087fe4ff */
[----:B------:R-:W-:Y:S02]  /*35c0*/  IADD3 R12, P0, PT, R12, UR40, RZ ;  /* 0x000000280c0c7c10 */ /* 0x000fe4000ff1e0ff */
[----:B------:R-:W-:Y:S01]  /*35d0*/  IADD3.X R19, PT, PT, RZ, R22, RZ, P1, !PT ;  /* 0x00000016ff137210 */ /* 0x000fe20000ffe4ff */
[----:B------:R1:W-:Y:S01]  /*35e0*/  STG.E.64 desc[UR4][R2.64], R16 ;  /* 0x0000001002007986 */ /* 0x0003e2000c101b04 */
[----:B------:R-:W-:Y:S02]  /*35f0*/  IADD3.X R13, PT, PT, R13, UR41, RZ, P0, !PT ;  /* 0x000000290d0d7c10 */ /* 0x000fe400087fe4ff */
[C---:B------:R-:W-:Y:S02]  /*3600*/  SHF.L.U64.HI R19, R10.reuse, 0x2, R19 ;  /* 0x000000020a137819 */ /* 0x040fe40000010213 */
[----:B------:R-:W-:Y:S02]  /*3610*/  IADD3 R32, P0, PT, R33, R32, RZ ;  /* 0x0000002021207210 */ /* 0x000fe40007f1e0ff */
[----:B------:R-:W-:-:S02]  /*3620*/  SHF.L.U32 R10, R10, 0x2, RZ ;  /* 0x000000020a0a7819 */ /* 0x000fc400000006ff */
[C---:B------:R-:W-:Y:S02]  /*3630*/  SHF.L.U64.HI R15, R14.reuse, 0x2, R15 ;  /* 0x000000020e0f7819 */ /* 0x040fe4000001020f */
[----:B------:R-:W-:Y:S02]  /*3640*/  SHF.L.U32 R14, R14, 0x2, RZ ;  /* 0x000000020e0e7819 */ /* 0x000fe400000006ff */
[----:B------:R-:W-:Y:S02]  /*3650*/  SHF.L.U32 R18, R18, 0x2, RZ ;  /* 0x0000000212127819 */ /* 0x000fe400000006ff */
[----:B------:R-:W-:Y:S02]  /*3660*/  LEA.HI.X.SX32 R31, R33, R31, 0x1, P0 ;  /* 0x0000001f211f7211 */ /* 0x000fe400000f0eff */
[----:B------:R-:W-:Y:S02]  /*3670*/  LOP3.LUT R10, R10, 0xfffffff8, RZ, 0xc0, !PT ;  /* 0xfffffff80a0a7812 */ /* 0x000fe400078ec0ff */
[----:B------:R-:W-:-:S02]  /*3680*/  ISETP.GE.U32.AND P0, PT, R32, UR44, PT ;  /* 0x0000002c20007c0c */ /* 0x000fc4000bf06070 */
[----:B------:R-:W-:Y:S02]  /*3690*/  LOP3.LUT R14, R14, 0xfffffff8, RZ, 0xc0, !PT ;  /* 0xfffffff80e0e7812 */ /* 0x000fe400078ec0ff */
[----:B------:R-:W-:Y:S02]  /*36a0*/  LOP3.LUT R18, R18, 0xfffffff8, RZ, 0xc0, !PT ;  /* 0xfffffff812127812 */ /* 0x000fe400078ec0ff */
[----:B------:R-:W-:Y:S02]  /*36b0*/  IADD3 R10, P1, PT, R10, UR40, RZ ;  /* 0x000000280a0a7c10 */ /* 0x000fe4000ff3e0ff */
[----:B------:R-:W-:Y:S02]  /*36c0*/  ISETP.GE.AND.EX P0, PT, R31, UR45, PT, P0 ;  /* 0x0000002d1f007c0c */ /* 0x000fe4000bf06300 */
[----:B------:R-:W-:Y:S02]  /*36d0*/  IADD3 R14, P2, PT, R14, UR40, RZ ;  /* 0x000000280e0e7c10 */ /* 0x000fe4000ff5e0ff */
[----:B------:R-:W-:-:S02]  /*36e0*/  IADD3 R18, P3, PT, R18, UR40, RZ ;  /* 0x0000002812127c10 */ /* 0x000fc4000ff7e0ff */
        /* <DEDUP_REMOVED lines=9> */
.L_x_6476:
[----:B------:R-:W-:Y:S01]  /*3780*/  BSSY B0, `(.L_x_6522) ;  /* 0x0000007000007945 */ /* 0x000fe20003800000 */
[----:B------:R-:W-:Y:S02]  /*3790*/  MOV R12, 0x10 ;  /* 0x00000010000c7802 */ /* 0x000fe40000000f00 */
[----:B------:R-:W-:Y:S02]  /*37a0*/  MOV R11, 0x1f ;  /* 0x0000001f000b7802 */ /* 0x000fe40000000f00 */
[----:B------:R-:W-:-:S07]  /*37b0*/  MOV R15, 0xffffffff ;  /* 0xffffffff000f7802 */ /* 0x000fce0000000f00 */
[----:B0-----:R-:W-:Y:S05]  /*37c0*/  WARPSYNC.COLLECTIVE R15, `(.L_x_6523) ;  /* 0x000000000f087348 */ /* 0x001fea0003c00000 */
[----:B------:R1:W2:Y:S02]  /*37d0*/  SHFL.BFLY P6, R14, R13, R12, R11 ;  /* 0x0c00000c0d0e7389 */ /* 0x0002a400000c000b */
[----:B012---:R-:W-:Y:S05]  /*37e0*/  ENDCOLLECTIVE ;  /* 0x000000000000791b */ /* 0x007fea0003800000 */
.L_x_6523:
[----:B------:R-:W-:Y:S05]  /*37f0*/  BSYNC B0 ;  /* 0x0000000000007941 */ /* 0x000fea0003800000 */
.L_x_6522:
        /* <DEDUP_REMOVED lines=9> */
.L_x_6524:
[----:B------:R-:W-:Y:S01]  /*3890*/  HFMA2 R12, -RZ, RZ, 0, 2.384185791015625e-07 ;  /* 0x00000004ff0c7431 */ /* 0x000fe200000001ff */
[----:B------:R-:W-:-:S04]  /*38a0*/  FMNMX R0, R13, R14, !PT ;  /* 0x0000000e0d007209 */ /* 0x000fc80007800000 */
[----:B------:R-:W-:-:S07]  /*38b0*/  MOV R13, R0 ;  /* 0x00000000000d7202 */ /* 0x000fce0000000f00 */
[----:B------:R-:W-:Y:S05]  /*38c0*/  WARPSYNC.COLLECTIVE R15, `(.L_x_6525) ;  /* 0x000000000f087348 */ /* 0x000fea0003c00000 */
[----:B------:R0:W1:Y:S02]  /*38d0*/  SHFL.BFLY P6, R14, R13, R12, R11 ;  /* 0x0c00000c0d0e7389 */ /* 0x00006400000c000b */
[----:B01----:R-:W-:Y:S05]  /*38e0*/  ENDCOLLECTIVE ;  /* 0x000000000000791b */ /* 0x003fea0003800000 */
.L_x_6525:
[----:B------:R-:W-:Y:S01]  /*38f0*/  HFMA2 R12, -RZ, RZ, 0, 1.1920928955078125e-07 ;  /* 0x00000002ff0c7431 */ /* 0x000fe200000001ff */
[----:B------:R-:W-:-:S04]  /*3900*/  FMNMX R2, R0, R14, !PT ;  /* 0x0000000e00027209 */ /* 0x000fc80007800000 */
[----:B------:R-:W-:-:S07]  /*3910*/  MOV R13, R2 ;  /* 0x00000002000d7202 */ /* 0x000fce0000000f00 */
[----:B------:R-:W-:Y:S05]  /*3920*/  WARPSYNC.COLLECTIVE R15, `(.L_x_6526) ;  /* 0x000000000f087348 */ /* 0x000fea0003c00000 */
[----:B------:R0:W1:Y:S02]  /*3930*/  SHFL.BFLY P6, R14, R13, R12, R11 ;  /* 0x0c00000c0d0e7389 */ /* 0x00006400000c000b */
[----:B01----:R-:W-:Y:S05]  /*3940*/  ENDCOLLECTIVE ;  /* 0x000000000000791b */ /* 0x003fea0003800000 */
.L_x_6526:
[----:B------:R-:W-:Y:S01]  /*3950*/  HFMA2 R12, -RZ, RZ, 0, 5.9604644775390625e-08 ;  /* 0x00000001ff0c7431 */ /* 0x000fe200000001ff */
[----:B------:R-:W-:-:S04]  /*3960*/  FMNMX R3, R2, R14, !PT ;  /* 0x0000000e02037209 */ /* 0x000fc80007800000 */
[----:B------:R-:W-:-:S07]  /*3970*/  MOV R13, R3 ;  /* 0x00000003000d7202 */ /* 0x000fce0000000f00 */
[----:B------:R-:W-:Y:S05]  /*3980*/  WARPSYNC.COLLECTIVE R15, `(.L_x_6527) ;  /* 0x000000000f087348 */ /* 0x000fea0003c00000 */
[----:B------:R0:W1:Y:S02]  /*3990*/  SHFL.BFLY P6, R14, R13, R12, R11 ;  /* 0x0c00000c0d0e7389 */ /* 0x00006400000c000b */
[----:B01----:R-:W-:Y:S05]  /*39a0*/  ENDCOLLECTIVE ;  /* 0x000000000000791b */ /* 0x003fea0003800000 */
.L_x_6527:
        /* <DEDUP_REMOVED lines=227> */
.L_x_6528:
[----:B------:R-:W-:Y:S02]  /*47e0*/  HFMA2 R12, -RZ, RZ, 0, 4.76837158203125e-07 ;  /* 0x00000008ff0c7431 */ /* 0x000fe400000001ff */
[----:B------:R-:W-:-:S05]  /*47f0*/  FADD R34, R13, R14 ;  /* 0x0000000e0d227221 */ /* 0x000fca0000000000 */
[----:B------:R-:W-:-:S07]  /*4800*/  MOV R13, R34 ;  /* 0x00000022000d7202 */ /* 0x000fce0000000f00 */
[----:B------:R-:W-:Y:S05]  /*4810*/  WARPSYNC.COLLECTIVE R15, `(.L_x_6529) ;  /* 0x000000000f087348 */ /* 0x000fea0003c00000 */
[----:B------:R0:W1:Y:S02]  /*4820*/  SHFL.BFLY P6, R14, R13, R12, R11 ;  /* 0x0c00000c0d0e7389 */ /* 0x00006400000c000b */
[----:B01----:R-:W-:Y:S05]  /*4830*/  ENDCOLLECTIVE ;  /* 0x000000000000791b */ /* 0x003fea0003800000 */
.L_x_6529:
[----:B------:R-:W-:Y:S02]  /*4840*/  HFMA2 R12, -RZ, RZ, 0, 2.384185791015625e-07 ;  /* 0x00000004ff0c7431 */ /* 0x000fe400000001ff */
[----:B------:R-:W-:-:S05]  /*4850*/  FADD R35, R34, R14 ;  /* 0x0000000e22237221 */ /* 0x000fca0000000000 */
[----:B------:R-:W-:-:S07]  /*4860*/  MOV R13, R35 ;  /* 0x00000023000d7202 */ /* 0x000fce0000000f00 */
[----:B------:R-:W-:Y:S05]  /*4870*/  WARPSYNC.COLLECTIVE R15, `(.L_x_6530) ;  /* 0x000000000f087348 */ /* 0x000fea0003c00000 */
[----:B------:R0:W1:Y:S02]  /*4880*/  SHFL.BFLY P6, R14, R13, R12, R11 ;  /* 0x0c00000c0d0e7389 */ /* 0x00006400000c000b */
[----:B01----:R-:W-:Y:S05]  /*4890*/  ENDCOLLECTIVE ;  /* 0x000000000000791b */ /* 0x003fea0003800000 */
.L_x_6530:
[----:B------:R-:W-:Y:S02]  /*48a0*/  HFMA2 R12, -RZ, RZ, 0, 1.1920928955078125e-07 ;  /* 0x00000002ff0c7431 */ /* 0x000fe400000001ff */
[----:B------:R-:W-:-:S05]  /*48b0*/  FADD R36, R35, R14 ;  /* 0x0000000e23247221 */ /* 0x000fca0000000000 */
[----:B------:R-:W-:-:S07]  /*48c0*/  MOV R13, R36 ;  /* 0x00000024000d7202 */ /* 0x000fce0000000f00 */
[----:B------:R-:W-:Y:S05]  /*48d0*/  WARPSYNC.COLLECTIVE R15, `(.L_x_6531) ;  /* 0x000000000f087348 */ /* 0x000fea0003c00000 */
[----:B------:R0:W1:Y:S02]  /*48e0*/  SHFL.BFLY P6, R14, R13, R12, R11 ;  /* 0x0c00000c0d0e7389 */ /* 0x00006400000c000b */
[----:B01----:R-:W-:Y:S05]  /*48f0*/  ENDCOLLECTIVE ;  /* 0x000000000000791b */ /* 0x003fea0003800000 */
.L_x_6531:
[----:B------:R-:W-:Y:S02]  /*4900*/  HFMA2 R12, -RZ, RZ, 0, 5.9604644775390625e-08 ;  /* 0x00000001ff0c7431 */ /* 0x000fe400000001ff */
[----:B------:R-:W-:-:S05]  /*4910*/  FADD R37, R36, R14 ;  /* 0x0000000e24257221 */ /* 0x000fca0000000000 */
[----:B------:R-:W-:-:S07]  /*4920*/  MOV R13, R37 ;  /* 0x00000025000d7202 */ /* 0x000fce0000000f00 */
[----:B------:R-:W-:Y:S05]  /*4930*/  WARPSYNC.COLLECTIVE R15, `(.L_x_6532) ;  /* 0x000000000f087348 */ /* 0x000fea0003c00000 */
[----:B------:R0:W1:Y:S02]  /*4940*/  SHFL.BFLY P6, R14, R13, R12, R11 ;  /* 0x0c00000c0d0e7389 */ /* 0x00006400000c000b */
[----:B01----:R-:W-:Y:S05]  /*4950*/  ENDCOLLECTIVE ;  /* 0x000000000000791b */ /* 0x003fea0003800000 */
.L_x_6532:
[----:B------:R-:W-:Y:S05]  /*4960*/  BRA `(.L_x_6533) ;  /* 0xffffffd000547947 */ /* 0x000fea000383ffff */
        .weak           $__internal_120_$__cuda_sm3x_div_rn_noftz_f32_slowpath
        .type           $__internal_120_$__cuda_sm3x_div_rn_noftz_f32_slowpath,@function
        .size           $__internal_120_$__cuda_sm3x_div_rn_noftz_f32_slowpath,(.L_x_8606 - $__internal_120_$__cuda_sm3x_div_rn_noftz_f32_slowpath)
$__internal_120_$__cuda_sm3x_div_rn_noftz_f32_slowpath:
        /* <DEDUP_REMOVED lines=34> */
.L_x_6535:
        /* <DEDUP_REMOVED lines=51> */
.L_x_6542:
[----:B------:R-:W-:-:S04]  /*4ec0*/  LOP3.LUT R11, R11, 0x80000000, RZ, 0xc0, !PT ;  /* 0x800000000b0b7812 */ /* 0x000fc800078ec0ff */
[----:B------:R-:W-:Y:S01]  /*4ed0*/  LOP3.LUT R11, R11, 0x7f800000, RZ, 0xfc, !PT ;  /* 0x7f8000000b0b7812 */ /* 0x000fe200078efcff */
[----:B------:R-:W-:Y:S06]  /*4ee0*/  BRA `(.L_x_6543) ;  /* 0x0000000000047947 */ /* 0x000fec0003800000 */
.L_x_6541:
[----:B------:R-:W-:-:S07]  /*4ef0*/  LEA R11, R42, R11, 0x17 ;  /* 0x0000000b2a0b7211 */ /* 0x000fce00078eb8ff */
.L_x_6543:
[----:B------:R-:W-:Y:S05]  /*4f00*/  BSYNC.RECONVERGENT B1 ;  /* 0x0000000000017941 */ /* 0x000fea0003800200 */
.L_x_6540:
[----:B------:R-:W-:Y:S05]  /*4f10*/  BRA `(.L_x_6544) ;  /* 0x0000000000207947 */ /* 0x000fea0003800000 */
.L_x_6539:
[----:B------:R-:W-:-:S04]  /*4f20*/  LOP3.LUT R11, R14, 0x80000000, R27, 0x48, !PT ;  /* 0x800000000e0b7812 */ /* 0x000fc800078e481b */
[----:B------:R-:W-:Y:S01]  /*4f30*/  LOP3.LUT R11, R11, 0x7f800000, RZ, 0xfc, !PT ;  /* 0x7f8000000b0b7812 */ /* 0x000fe200078efcff */
[----:B------:R-:W-:Y:S06]  /*4f40*/  BRA `(.L_x_6544) ;  /* 0x0000000000147947 */ /* 0x000fec0003800000 */
.L_x_6538:
[----:B------:R-:W-:Y:S01]  /*4f50*/  LOP3.LUT R11, R14, 0x80000000, R27, 0x48, !PT ;  /* 0x800000000e0b7812 */ /* 0x000fe200078e481b */
[----:B------:R-:W-:Y:S06]  /*4f60*/  BRA `(.L_x_6544) ;  /* 0x00000000000c7947 */ /* 0x000fec0003800000 */
.L_x_6537:
[----:B------:R-:W0:Y:S01]  /*4f70*/  MUFU.RSQ R11, -QNAN ;  /* 0xffc00000000b7908 */ /* 0x000e220000001400 */
[----:B------:R-:W-:Y:S05]  /*4f80*/  BRA `(.L_x_6544) ;  /* 0x0000000000047947 */ /* 0x000fea0003800000 */
.L_x_6536:
[----:B------:R-:W-:-:S07]  /*4f90*/  FADD.FTZ R11, R27, R14 ;  /* 0x0000000e1b0b7221 */ /* 0x000fce0000010000 */
.L_x_6544:
[----:B------:R-:W-:Y:S05]  /*4fa0*/  BSYNC.RECONVERGENT B0 ;  /* 0x0000000000007941 */ /* 0x000fea0003800200 */
.L_x_6534:
[----:B------:R-:W-:Y:S01]  /*4fb0*/  HFMA2 R15, -RZ, RZ, 0, 0 ;  /* 0x00000000ff0f7431 */ /* 0x000fe200000001ff */
[----:B------:R-:W-:-:S04]  /*4fc0*/  MOV R14, R38 ;  /* 0x00000026000e7202 */ /* 0x000fc80000000f00 */
[----:B0-----:R-:W-:Y:S05]  /*4fd0*/  RET.REL.NODEC R14 `(_Z15SoftmaxWarpImplI10DirectLoadIffE11DirectStoreIffEfLi2ELi22ELi32ELi1ELb0EL9Algorithm0EEvT_T0_ll) ;  /* 0xffffffb00e087950 */ /* 0x001fea0003c3ffff */
.L_x_6545:
        /* <DEDUP_REMOVED lines=10> */
.L_x_8606:


//--------------------- .text._Z15SoftmaxWarpImplI10DirectLoadIffE11DirectStoreIffEfLi2ELi20ELi32ELi1ELb1EL9Algorithm0EEvT_T0_ll --------------------------
	.section	.text._Z15SoftmaxWarpImplI10DirectLoadIffE11DirectStoreIffEfLi2ELi20ELi32ELi1ELb1EL9Algorithm0EEvT_T0_ll,"ax",@progbits
	.align	128
        .global         _Z15SoftmaxWarpImplI10DirectLoadIffE11DirectStoreIffEfLi2ELi20ELi32ELi1ELb1EL9Algorithm0EEvT_T0_ll
        .type           _Z15SoftmaxWarpImplI10DirectLoadIffE11DirectStoreIffEfLi2ELi20ELi32ELi1ELb1EL9Algorithm0EEvT_T0_ll,@function
        .size           _Z15SoftmaxWarpImplI10DirectLoadIffE11DirectStoreIffEfLi2ELi20ELi32ELi1ELb1EL9Algorithm0EEvT_T0_ll,(.L_x_8607 - _Z15SoftmaxWarpImplI10DirectLoadIffE11DirectStoreIffEfLi2ELi20ELi32ELi1ELb1EL9Algorithm0EEvT_T0_ll)
        .other          _Z15SoftmaxWarpImplI10DirectLoadIffE11DirectStoreIffEfLi2ELi20ELi32ELi1ELb1EL9Algorithm0EEvT_T0_ll,@"STO_CUDA_ENTRY STV_DEFAULT"
_Z15SoftmaxWarpImplI10DirectLoadIffE11DirectStoreIffEfLi2ELi20ELi32ELi1ELb1EL9Algorithm0EEvT_T0_ll:
.text._Z15SoftmaxWarpImplI10DirectLoadIffE11DirectStoreIffEfLi2ELi20ELi32ELi1ELb1EL9Algorithm0EEvT_T0_ll:
        /* <DEDUP_REMOVED lines=24> */
.L_x_6546:
        /* <DEDUP_REMOVED lines=12> */
[----:B---3--:R-:W-:Y:S02]  /*0240*/  IMAD R29, R29, UR4, RZ ;  /* 0x000000041d1d7c24 */ /* 0x008fe4000f8e02ff */
[----:B-1----:R-:W-:-:S05]  /*0250*/  IMAD.SHL.U32 R48, R48, 0x2, RZ ;  /* 0x0000000230307824 */ /* 0x002fca00078e00ff */
        /* <DEDUP_REMOVED lines=9> */
.L_x_6608:
[----:B-1----:R-:W1:Y:S01]  /*02f0*/  LDC.64 R14, c[0x0][0x388] ;  /* 0x0000e200ff0e7b82 */ /* 0x002e620000000a00 */
[----:B------:R-:W-:Y:S02]  /*0300*/  ISETP.GE.U32.AND P0, PT, R48, UR40, PT ;  /* 0x0000002830007c0c */ /* 0x000fe4000bf06070 */
[----:B------:R-:W-:Y:S02]  /*0310*/  MOV R51, 0xff800000 ;  /* 0xff80000000337802 */ /* 0x000fe40000000f00 */
[----:B------:R-:W-:Y:S02]  /*0320*/  ISETP.GE.AND.EX P3, PT, RZ, UR41, PT, P0 ;  /* 0x00000029ff007c0c */ /* 0x000fe4000bf66300 */
[----:B------:R-:W-:Y:S01]  /*0330*/  ISETP.GE.U32.AND P0, PT, R44, UR40, PT ;  /* 0x000000282c007c0c */ /* 0x000fe2000bf06070 */
[----:B--23--:R-:W2:Y:S01]  /*0340*/  LDC.64 R10, c[0x0][0x388] ;  /* 0x0000e200ff0a7b82 */ /* 0x00cea20000000a00 */
[----:B------:R-:W-:Y:S02]  /*0350*/  P2R R33, PR, RZ, 0x8 ;  /* 0x00000008ff217803 */ /* 0x000fe40000000000 */
[----:B------:R-:W-:-:S02]  /*0360*/  ISETP.GE.AND.EX P5, PT, RZ, UR41, PT, P0 ;  /* 0x00000029ff007c0c */ /* 0x000fc4000bfa6300 */
[----:B------:R-:W-:Y:S02]  /*0370*/  ISETP.GE.U32.AND P0, PT, R42, UR40, PT ;  /* 0x000000282a007c0c */ /* 0x000fe4000bf06070 */
[----:B------:R-:W-:Y:S01]  /*0380*/  P2R R12, PR, RZ, 0x20 ;  /* 0x00000020ff0c7803 */ /* 0x000fe20000000000 */
[----:B------:R-:W3:Y:S01]  /*0390*/  LDC.64 R4, c[0x0][0x388] ;  /* 0x0000e200ff047b82 */ /* 0x000ee20000000a00 */
[----:B------:R-:W-:Y:S01]  /*03a0*/  ISETP.GE.AND.EX P4, PT, RZ, UR41, PT, P0 ;  /* 0x00000029ff007c0c */ /* 0x000fe2000bf86300 */
[----:B------:R-:W-:Y:S01]  /*03b0*/  @!P3 IMAD.MOV.U32 R49, RZ, RZ, RZ ;  /* 0x000000ffff31b224 */ /* 0x000fe200078e00ff */
[----:B------:R-:W-:Y:S02]  /*03c0*/  ISETP.GE.U32.AND P0, PT, R40, UR40, PT ;  /* 0x0000002828007c0c */ /* 0x000fe4000bf06070 */
[----:B------:R-:W-:Y:S02]  /*03d0*/  MOV R50, 0xff800000 ;  /* 0xff80000000327802 */ /* 0x000fe40000000f00 */
[----:B------:R-:W-:Y:S01]  /*03e0*/  ISETP.GE.AND.EX P0, PT, RZ, UR41, PT, P0 ;  /* 0x00000029ff007c0c */ /* 0x000fe2000bf06300 */
[-C--:B-1----:R-:W-:Y:S01]  /*03f0*/  @!P3 IMAD R0, R31, R14.reuse, RZ ;  /* 0x0000000e1f00b224 */ /* 0x082fe200078e02ff */
[----:B------:R-:W1:Y:S01]  /*0400*/  LDC.64 R6, c[0x0][0x380] ;  /* 0x0000e000ff067b82 */ /* 0x000e620000000a00 */
[----:B----4-:R-:W-:Y:S01]  /*0410*/  @!P3 IMAD.WIDE.U32 R2, R46, R14, R48 ;  /* 0x0000000e2e02b225 */ /* 0x010fe200078e0030 */
[----:B------:R-:W-:-:S02]  /*0420*/  @!P5 MOV R45, RZ ;  /* 0x000000ff002dd202 */ /* 0x000fc40000000f00 */
[----:B------:R-:W-:Y:S01]  /*0430*/  P2R R14, PR, RZ, 0x10 ;  /* 0x00000010ff0e7803 */ /* 0x000fe20000000000 */
[C---:B------:R-:W-:Y:S01]  /*0440*/  @!P3 IMAD R15, R46.reuse, R15, R0 ;  /* 0x0000000f2e0fb224 */ /* 0x040fe200078e0200 */
[----:B------:R-:W-:Y:S02]  /*0450*/  @!P4 MOV R43, RZ ;  /* 0x000000ff002bc202 */ /* 0x000fe40000000f00 */
[----:B------:R-:W4:Y:S02]  /*0460*/  LDC.64 R8, c[0x0][0x380] ;  /* 0x0000e000ff087b82 */ /* 0x000f240000000a00 */
[----:B------:R-:W-:Y:S01]  /*0470*/  @!P3 IADD3 R15, PT, PT, R3, R15, RZ ;  /* 0x0000000f030fb210 */ /* 0x000fe20007ffe0ff */
[----:B--2---:R-:W-:Y:S01]  /*0480*/  @!P5 IMAD R3, R31, R10, RZ ;  /* 0x0000000a1f03d224 */ /* 0x004fe200078e02ff */
[----:B------:R-:W-:Y:S02]  /*0490*/  @!P0 MOV R41, RZ ;  /* 0x000000ff00298202 */ /* 0x000fe40000000f00 */
[----:B------:R-:W-:Y:S01]  /*04a0*/  @!P3 LEA.HI R0, P1, R15, R2, RZ, 0x1 ;  /* 0x000000020f00b211 */ /* 0x000fe200078308ff */
[C---:B------:R-:W-:Y:S01]  /*04b0*/  @!P5 IMAD R17, R46.reuse, R11, R3 ;  /* 0x0000000b2e11d224 */ /* 0x040fe200078e0203 */
[----:B------:R-:W2:Y:S01]  /*04c0*/  LDC.64 R24, c[0x0][0x380] ;  /* 0x0000e000ff187b82 */ /* 0x000ea20000000a00 */
[----:B------:R-:W-:Y:S01]  /*04d0*/  @!P5 IMAD.WIDE.U32 R10, R46, R10, R44 ;  /* 0x0000000a2e0ad225 */ /* 0x000fe200078e002c */
[----:B------:R-:W-:-:S02]  /*04e0*/  @!P3 IADD3.X R15, PT, PT, RZ, R15, RZ, P1, !PT ;  /* 0x0000000fff0fb210 */ /* 0x000fc40000ffe4ff */
[C---:B------:R-:W-:Y:S02]  /*04f0*/  @!P3 SHF.L.U32 R13, R0.reuse, 0x2, RZ ;  /* 0x00000002000db819 */ /* 0x040fe400000006ff */
[----:B------:R-:W-:Y:S02]  /*0500*/  @!P3 SHF.L.U64.HI R0, R0, 0x2, R15 ;  /* 0x000000020000b819 */ /* 0x000fe4000001020f */
[----:B------:R-:W5:Y:S01]  /*0510*/  LDC.64 R2, c[0x0][0x388] ;  /* 0x0000e200ff027b82 */ /* 0x000f620000000a00 */
[----:B------:R-:W-:Y:S01]  /*0520*/  @!P5 IADD3 R15, PT, PT, R17, R11, RZ ;  /* 0x0000000b110fd210 */ /* 0x000fe20007ffe0ff */
[----:B---3--:R-:W-:Y:S01]  /*0530*/  @!P4 IMAD R11, R31, R4, RZ ;  /* 0x000000041f0bc224 */ /* 0x008fe200078e02ff */
[----:B------:R-:W-:Y:S02]  /*0540*/  @!P3 LOP3.LUT R13, R13, 0xfffffff8, RZ, 0xc0, !PT ;  /* 0xfffffff80d0db812 */ /* 0x000fe400078ec0ff */
[----:B------:R-:W-:Y:S01]  /*0550*/  @!P5 LEA.HI R20, P2, R15, R10, RZ, 0x1 ;  /* 0x0000000a0f14d211 */ /* 0x000fe200078508ff */
[C---:B------:R-:W-:Y:S01]  /*0560*/  @!P4 IMAD R19, R46.reuse, R5, R11 ;  /* 0x000000052e13c224 */ /* 0x040fe200078e020b */
[----:B-1----:R-:W-:Y:S01]  /*0570*/  @!P3 IADD3 R6, P1, PT, R13, R6, RZ ;  /* 0x000000060d06b210 */ /* 0x002fe20007f3e0ff */
[----:B------:R-:W1:Y:S01]  /*0580*/  LDC.64 R16, c[0x0][0x380] ;  /* 0x0000e000ff107b82 */ /* 0x000e620000000a00 */
[----:B------:R-:W-:Y:S01]  /*0590*/  @!P5 IADD3.X R15, PT, PT, RZ, R15, RZ, P2, !PT ;  /* 0x0000000fff0fd210 */ /* 0x000fe200017fe4ff */
[----:B------:R-:W-:Y:S01]  /*05a0*/  @!P4 IMAD.WIDE.U32 R10, R46, R4, R42 ;  /* 0x000000042e0ac225 */ /* 0x000fe200078e002a */
[----:B------:R-:W-:-:S02]  /*05b0*/  @!P5 SHF.L.U32 R13, R20, 0x2, RZ ;  /* 0x00000002140dd819 */ /* 0x000fc400000006ff */
[----:B------:R-:W-:Y:S01]  /*05c0*/  @!P5 SHF.L.U64.HI R20, R20, 0x2, R15 ;  /* 0x000000021414d819 */ /* 0x000fe2000001020f */
[----:B------:R-:W-:Y:S01]  /*05d0*/  @!P4 IMAD.IADD R15, R19, 0x1, R11 ;  /* 0x00000001130fc824 */ /* 0x000fe200078e020b */
[----:B------:R-:W-:Y:S01]  /*05e0*/  @!P3 IADD3.X R7, PT, PT, R0, R7, RZ, P1, !PT ;  /* 0x000000070007b210 */ /* 0x000fe20000ffe4ff */
[----:B------:R-:W3:Y:S01]  /*05f0*/  LDC.64 R4, c[0x0][0x388] ;  /* 0x0000e200ff047b82 */ /* 0x000ee20000000a00 */
[----:B------:R-:W-:Y:S02]  /*0600*/  @!P5 LOP3.LUT R13, R13, 0xfffffff8, RZ, 0xc0, !PT ;  /* 0xfffffff80d0dd812 */ /* 0x000fe400078ec0ff */
[----:B------:R-:W-:Y:S02]  /*0610*/  ISETP.GE.U32.AND P1, PT, R38, UR40, PT ;  /* 0x0000002826007c0c */ /* 0x000fe4000bf26070 */
[----:B------:R-:W-:Y:S02]  /*0620*/  @!P4 LEA.HI R0, P3, R15, R10, RZ, 0x1 ;  /* 0x0000000a0f00c211 */ /* 0x000fe400078708ff */
[----:B----4-:R-:W-:Y:S01]  /*0630*/  @!P5 IADD3 R8, P2, PT, R13, R8, RZ ;  /* 0x000000080d08d210 */ /* 0x010fe20007f5e0ff */
[-C--:B-----5:R-:W-:Y:S01]  /*0640*/  @!P0 IMAD R11, R31, R2.reuse, RZ ;  /* 0x000000021f0b8224 */ /* 0x0a0fe200078e02ff */
[----:B------:R-:W-:Y:S01]  /*0650*/  ISETP.GE.AND.EX P1, PT, RZ, UR41, PT, P1 ;  /* 0x00000029ff007c0c */ /* 0x000fe2000bf26310 */
[----:B------:R-:W4:Y:S01]  /*0660*/  LDC.64 R18, c[0x0][0x380] ;  /* 0x0000e000ff127b82 */ /* 0x000f220000000a00 */
[----:B------:R-:W-:Y:S01]  /*0670*/  @!P4 SHF.L.U32 R13, R0, 0x2, RZ ;  /* 0x00000002000dc819 */ /* 0x000fe200000006ff */
[C---:B------:R-:W-:Y:S01]  /*0680*/  @!P0 IMAD R21, R46.reuse, R3, R11 ;  /* 0x000000032e158224 */ /* 0x040fe200078e020b */
[----:B------:R-:W-:Y:S01]  /*0690*/  @!P4 IADD3.X R15, PT, PT, RZ, R15, RZ, P3, !PT ;  /* 0x0000000fff0fc210 */ /* 0x000fe20001ffe4ff */
[----:B------:R-:W-:Y:S01]  /*06a0*/  @!P0 IMAD.WIDE.U32 R10, R46, R2, R40 ;  /* 0x000000022e0a8225 */ /* 0x000fe200078e0028 */
[----:B------:R-:W-:-:S02]  /*06b0*/  @!P4 LOP3.LUT R13, R13, 0xfffffff8, RZ, 0xc0, !PT ;  /* 0xfffffff80d0dc812 */ /* 0x000fc400078ec0ff */
[----:B------:R-:W-:Y:S01]  /*06c0*/  @!P4 SHF.L.U64.HI R0, R0, 0x2, R15 ;  /* 0x000000020000c819 */ /* 0x000fe2000001020f */
[----:B------:R-:W5:Y:S01]  /*06d0*/  LDC.64 R2, c[0x0][0x388] ;  /* 0x0000e200ff027b82 */ /* 0x000f620000000a00 */
[----:B-1----:R-:W-:Y:S02]  /*06e0*/  @!P4 IADD3 R16, P3, PT, R13, R16, RZ ;  /* 0x000000100d10c210 */ /* 0x002fe40007f7e0ff */
[----:B------:R-:W-:Y:S02]  /*06f0*/  @!P0 IADD3 R13, PT, PT, R21, R11, RZ ;  /* 0x0000000b150d8210 */ /* 0x000fe40007ffe0ff */
[----:B------:R-:W-:Y:S01]  /*0700*/  @!P4 IADD3.X R17, PT, PT, R0, R17, RZ, P3, !PT ;  /* 0x000000110011c210 */ /* 0x000fe20001ffe4ff */
[----:B---3--:R-:W-:Y:S01]  /*0710*/  @!P1 IMAD R11, R31, R4, RZ ;  /* 0x000000041f0b9224 */ /* 0x008fe200078e02ff */
[----:B------:R-:W-:Y:S01]  /*0720*/  @!P0 LEA.HI R0, P3, R13, R10, RZ, 0x1 ;  /* 0x0000000a0d008211 */ /* 0x000fe200078708ff */
[----:B------:R-:W1:Y:S01]  /*0730*/  LDC.64 R54, c[0x0][0x380] ;  /* 0x0000e000ff367b82 */ /* 0x000e620000000a00 */
[----:B------:R-:W-:Y:S01]  /*0740*/  @!P5 IADD3.X R9, PT, PT, R20, R9, RZ, P2, !PT ;  /* 0x000000091409d210 */ /* 0x000fe200017fe4ff */
[----:B------:R-:W-:Y:S01]  /*0750*/  @!P1 IMAD R15, R46, R5, R11 ;  /* 0x000000052e0f9224 */ /* 0x000fe200078e020b */
[----:B------:R-:W-:-:S02]  /*0760*/  ISETP.GE.U32.AND P2, PT, R36, UR40, PT ;  /* 0x0000002824007c0c */ /* 0x000fc4000bf46070 */
[----:B------:R-:W-:Y:S02]  /*0770*/  @!P1 MOV R39, RZ ;  /* 0x000000ff00279202 */ /* 0x000fe40000000f00 */
[----:B------:R-:W-:Y:S02]  /*0780*/  @!P0 SHF.L.U32 R11, R0, 0x2, RZ ;  /* 0x00000002000b8819 */ /* 0x000fe400000006ff */
[----:B------:R-:W-:Y:S01]  /*0790*/  ISETP.GE.AND.EX P2, PT, RZ, UR41, PT, P2 ;  /* 0x00000029ff007c0c */ /* 0x000fe2000bf46320 */
[----:B------:R-:W-:Y:S01]  /*07a0*/  @!P1 IMAD.WIDE.U32 R4, R46, R4, R38 ;  /* 0x000000042e049225 */ /* 0x000fe200078e0026 */
[----:B------:R-:W-:Y:S02]  /*07b0*/  @!P0 IADD3.X R13, PT, PT, RZ, R13, RZ, P3, !PT ;  /* 0x0000000dff0d8210 */ /* 0x000fe40001ffe4ff */
[----:B------:R-:W-:Y:S02]  /*07c0*/  @!P0 LOP3.LUT R11, R11, 0xfffffff8, RZ, 0xc0, !PT ;  /* 0xfffffff80b0b8812 */ /* 0x000fe400078ec0ff */
[----:B------:R-:W-:Y:S01]  /*07d0*/  @!P0 SHF.L.U64.HI R0, R0, 0x2, R13 ;  /* 0x0000000200008819 */ /* 0x000fe2000001020d */
[----:B------:R-:W-:Y:S01]  /*07e0*/  @!P1 IMAD.IADD R13, R15, 0x1, R5 ;  /* 0x000000010f0d9824 */ /* 0x000fe200078e0205 */
[----:B----4-:R-:W-:-:S04]  /*07f0*/  @!P0 IADD3 R18, P3, PT, R11, R18, RZ ;  /* 0x000000120b128210 */ /* 0x010fc80007f7e0ff */
[----:B------:R-:W-:Y:S01]  /*0800*/  @!P0 IADD3.X R19, PT, PT, R0, R19, RZ, P3, !PT ;  /* 0x0000001300138210 */ /* 0x000fe20001ffe4ff */
[----:B-----5:R-:W-:Y:S01]  /*0810*/  @!P2 IMAD R10, R31, R2, RZ ;  /* 0x000000021f0aa224 */ /* 0x020fe200078e02ff */
[----:B------:R-:W-:Y:S02]  /*0820*/  @!P1 LEA.HI R4, P3, R13, R4, RZ, 0x1 ;  /* 0x000000040d049211 */ /* 0x000fe400078708ff */
[----:B------:R-:W-:Y:S01]  /*0830*/  @!P2 MOV R37, RZ ;  /* 0x000000ff0025a202 */ /* 0x000fe20000000f00 */
[----:B------:R-:W-:Y:S01]  /*0840*/  @!P2 IMAD R15, R46, R3, R10 ;  /* 0x000000032e0fa224 */ /* 0x000fe200078e020a */
[----:B------:R-:W-:Y:S02]  /*0850*/  @!P1 SHF.L.U32 R11, R4, 0x2, RZ ;  /* 0x00000002040b9819 */ /* 0x000fe400000006ff */
[----:B------:R-:W-:Y:S01]  /*0860*/  @!P1 IADD3.X R13, PT, PT, RZ, R13, RZ, P3, !PT ;  /* 0x0000000dff0d9210 */ /* 0x000fe20001ffe4ff */
[----:B------:R-:W-:Y:S01]  /*0870*/  @!P2 IMAD.WIDE.U32 R2, R46, R2, R36 ;  /* 0x000000022e02a225 */ /* 0x000fe200078e0024 */
[----:B------:R-:W-:-:S02]  /*0880*/  @!P1 LOP3.LUT R11, R11, 0xfffffff8, RZ, 0xc0, !PT ;  /* 0xfffffff80b0b9812 */ /* 0x000fc400078ec0ff */
[----:B------:R-:W-:Y:S02]  /*0890*/  @!P1 SHF.L.U64.HI R4, R4, 0x2, R13 ;  /* 0x0000000204049819 */ /* 0x000fe4000001020d */
[----:B--2---:R-:W-:Y:S02]  /*08a0*/  @!P1 IADD3 R24, P3, PT, R11, R24, RZ ;  /* 0x000000180b189210 */ /* 0x004fe40007f7e0ff */
[----:B------:R-:W-:Y:S02]  /*08b0*/  @!P2 IADD3 R11, PT, PT, R15, R3, RZ ;  /* 0x000000030f0ba210 */ /* 0x000fe40007ffe0ff */
[----:B------:R-:W-:Y:S02]  /*08c0*/  @!P1 IADD3.X R25, PT, PT, R4, R25, RZ, P3, !PT ;  /* 0x0000001904199210 */ /* 0x000fe40001ffe4ff */
[----:B------:R-:W-:Y:S02]  /*08d0*/  @!P2 LEA.HI R2, P3, R11, R2, RZ, 0x1 ;  /* 0x000000020b02a211 */ /* 0x000fe400078708ff */
[----:B------:R-:W-:-:S02]  /*08e0*/  P2R R0, PR, RZ, 0x1 ;  /* 0x00000001ff007803 */ /* 0x000fc40000000000 */
[----:B------:R-:W-:Y:S02]  /*08f0*/  @!P2 SHF.L.U32 R3, R2, 0x2, RZ ;  /* 0x000000020203a819 */ /* 0x000fe400000006ff */
[----:B------:R-:W-:Y:S02]  /*0900*/  @!P2 IADD3.X R11, PT, PT, RZ, R11, RZ, P3, !PT ;  /* 0x0000000bff0ba210 */ /* 0x000fe40001ffe4ff */
[----:B------:R-:W-:Y:S02]  /*0910*/  @!P2 LOP3.LUT R3, R3, 0xfffffff8, RZ, 0xc0, !PT ;  /* 0xfffffff80303a812 */ /* 0x000fe400078ec0ff */
[----:B------:R-:W-:Y:S02]  /*0920*/  ISETP.NE.AND P0, PT, R14, RZ, PT ;  /* 0x000000ff0e00720c */ /* 0x000fe40003f05270 */
[----:B------:R-:W2:Y:S01]  /*0930*/  LDC.64 R14, c[0x0][0x388] ;  /* 0x0000e200ff0e7b82 */ /* 0x000ea20000000a00 */
[----:B------:R-:W-:Y:S02]  /*0940*/  @!P2 SHF.L.U64.HI R2, R2, 0x2, R11 ;  /* 0x000000020202a819 */ /* 0x000fe4000001020b */
[----:B-1----:R-:W-:-:S02]  /*0950*/  @!P2 IADD3 R54, P3, PT, R3, R54, RZ ;  /* 0x000000360336a210 */ /* 0x002fc40007f7e0ff */
[----:B------:R-:W-:Y:S02]  /*0960*/  P2R R5, PR, RZ, 0x1 ;  /* 0x00000001ff057803 */ /* 0x000fe40000000000 */
[----:B------:R-:W-:Y:S01]  /*0970*/  @!P2 IADD3.X R55, PT, PT, R2, R55, RZ, P3, !PT ;  /* 0x000000370237a210 */ /* 0x000fe20001ffe4ff */
[----:B------:R-:W1:Y:S01]  /*0980*/  LDC.64 R10, c[0x0][0x380] ;  /* 0x0000e000ff0a7b82 */ /* 0x000e620000000a00 */
[----:B------:R-:W-:Y:S02]  /*0990*/  ISETP.GE.U32.AND P3, PT, R34, UR40, PT ;  /* 0x0000002822007c0c */ /* 0x000fe4000bf66070 */
[----:B------:R-:W-:Y:S02]  /*09a0*/  ISETP.NE.AND P0, PT, R12, RZ, PT ;  /* 0x000000ff0c00720c */ /* 0x000fe40003f05270 */
[----:B------:R-:W-:Y:S02]  /*09b0*/  ISETP.GE.AND.EX P3, PT, RZ, UR41, PT, P3 ;  /* 0x00000029ff007c0c */ /* 0x000fe4000bf66330 */
[----:B------:R-:W-:-:S02]  /*09c0*/  P2R R12, PR, RZ, 0x1 ;  /* 0x00000001ff0c7803 */ /* 0x000fc40000000000 */
[----:B------:R-:W-:Y:S02]  /*09d0*/  P2R R4, PR, RZ, 0x2 ;  /* 0x00000002ff047803 */ /* 0x000fe40000000000 */
[----:B------:R-:W-:-:S07]  /*09e0*/  ISETP.NE.AND P1, PT, R33, RZ, PT ;  /* 0x000000ff2100720c */ /* 0x000fce0003f25270 */
[-C--:B--2---:R-:W-:Y:S02]  /*09f0*/  @!P3 IMAD R2, R31, R14.reuse, RZ ;  /* 0x0000000e1f02b224 */ /* 0x084fe400078e02ff */
[----:B------:R-:W-:Y:S02]  /*0a00*/  @!P3 IMAD.MOV.U32 R35, RZ, RZ, RZ ;  /* 0x000000ffff23b224 */ /* 0x000fe400078e00ff */
[C---:B------:R-:W-:Y:S02]  /*0a10*/  @!P3 IMAD R15, R46.reuse, R15, R2 ;  /* 0x0000000f2e0fb224 */ /* 0x040fe400078e0202 */
[----:B------:R-:W-:Y:S01]  /*0a20*/  @!P3 IMAD.WIDE.U32 R2, R46, R14, R34 ;  /* 0x0000000e2e02b225 */ /* 0x000fe200078e0022 */
[----:B------:R-:W-:Y:S02]  /*0a30*/  @!P1 R2UR UR4, R26 ;  /* 0x000000001a0492ca */ /* 0x000fe400000e0000 */
[----:B------:R-:W-:Y:S02]  /*0a40*/  @!P1 R2UR UR5, R27 ;  /* 0x000000001b0592ca */ /* 0x000fe400000e0000 */
[----:B------:R-:W-:-:S04]  /*0a50*/  @!P3 IADD3 R3, PT, PT, R15, R3, RZ ;  /* 0x000000030f03b210 */ /* 0x000fc80007ffe0ff */
[----:B------:R-:W-:-:S04]  /*0a60*/  @!P3 LEA.HI R2, P4, R3, R2, RZ, 0x1 ;  /* 0x000000020302b211 */ /* 0x000fc800078908ff */
[C---:B------:R-:W-:Y:S02]  /*0a70*/  @!P3 SHF.L.U32 R57, R2.reuse, 0x2, RZ ;  /* 0x000000020239b819 */ /* 0x040fe400000006ff */
[----:B------:R-:W-:Y:S01]  /*0a80*/  @!P3 IADD3.X R3, PT, PT, RZ, R3, RZ, P4, !PT ;  /* 0x00000003ff03b210 */ /* 0x000fe200027fe4ff */
[----:B------:R-:W2:Y:S01]  /*0a90*/  @!P1 LDG.E.64 R50, desc[UR4][R6.64] ;  /* 0x0000000406329981 */ /* 0x000ea2000c1e1b00 */
[----:B------:R-:W-:Y:S02]  /*0aa0*/  @!P3 LOP3.LUT R57, R57, 0xfffffff8, RZ, 0xc0, !PT ;  /* 0xfffffff83939b812 */ /* 0x000fe400078ec0ff */
[----:B------:R-:W-:Y:S02]  /*0ab0*/  @!P3 SHF.L.U64.HI R2, R2, 0x2, R3 ;  /* 0x000000020202b819 */ /* 0x000fe40000010203 */
[----:B-1----:R-:W-:-:S04]  /*0ac0*/  @!P3 IADD3 R56, P4, PT, R57, R10, RZ ;  /* 0x0000000a3938b210 */ /* 0x002fc80007f9e0ff */
        /* <DEDUP_REMOVED lines=46> */
[----:B------:R-:W-:Y:S01]  /*0db0*/  @!P6 SHF.L.U32 R3, R2, 0x2, RZ ;  /* 0x000000020203e819 */ /* 0x000fe200000006ff */
[----:B------:R-:W-:-:S03]  /*0dc0*/  @!P6 IMAD.X R13, RZ, RZ, R13, P0 ;  /* 0x000000ffff0de224 */ /* 0x000fc600000e060d */
[----:B------:R-:W-:Y:S02]  /*0dd0*/  @!P6 LOP3.LUT R3, R3, 0xfffffff8, RZ, 0xc0, !PT ;  /* 0xfffffff80303e812 */ /* 0x000fe400078ec0ff */
[----:B------:R-:W-:Y:S02]  /*0de0*/  @!P6 SHF.L.U64.HI R2, R2, 0x2, R13 ;  /* 0x000000020202e819 */ /* 0x000fe4000001020d */
[----:B-1----:R-:W-:Y:S02]  /*0df0*/  @!P6 IADD3 R10, P0, PT, R3, R10, RZ ;  /* 0x0000000a030ae210 */ /* 0x002fe40007f1e0ff */
[----:B------:R-:W-:Y:S02]  /*0e00*/  MOV R3, 0xff800000 ;  /* 0xff80000000037802 */ /* 0x000fe40000000f00 */
[----:B------:R-:W-:Y:S02]  /*0e10*/  @!P6 IADD3.X R11, PT, PT, R2, R11, RZ, P0, !PT ;  /* 0x0000000b020be210 */ /* 0x000fe400007fe4ff */
[----:B------:R-:W-:-:S02]  /*0e20*/  ISETP.NE.AND P0, PT, R12, RZ, PT ;  /* 0x000000ff0c00720c */ /* 0x000fc40003f05270 */
[----:B------:R-:W-:-:S11]  /*0e30*/  MOV R2, 0xff800000 ;  /* 0xff80000000027802 */ /* 0x000fd60000000f00 */
[----:B------:R-:W-:Y:S02]  /*0e40*/  @!P0 R2UR UR6, R26 ;  /* 0x000000001a0682ca */ /* 0x000fe400000e0000 */
[----:B------:R-:W-:-:S13]  /*0e50*/  @!P0 R2UR UR7, R27 ;  /* 0x000000001b0782ca */ /* 0x000fda00000e0000 */
[----:B------:R-:W3:Y:S01]  /*0e60*/  @!P0 LDG.E.64 R2, desc[UR6][R8.64] ;  /* 0x0000000608028981 */ /* 0x000ee2000c1e1b00 */
[----:B------:R-:W-:Y:S02]  /*0e70*/  MOV R13, 0xff800000 ;  /* 0xff800000000d7802 */ /* 0x000fe40000000f00 */
[----:B--2---:R-:W-:Y:S02]  /*0e80*/  @!P1 FMNMX3 R13, R50, -INF , R51, !PT ;  /* 0xff800000320d9876 */ /* 0x004fe40007800033 */
[----:B------:R-:W-:Y:S02]  /*0e90*/  ISETP.NE.AND P1, PT, R4, RZ, PT ;  /* 0x000000ff0400720c */ /* 0x000fe40003f25270 */
[----:B------:R-:W-:Y:S02]  /*0ea0*/  MOV R4, 0xff800000 ;  /* 0xff80000000047802 */ /* 0x000fe40000000f00 */
[----:B---3--:R-:W-:Y:S02]  /*0eb0*/  @!P0 FMNMX3 R13, R13, R2, R3, !PT ;  /* 0x000000020d0d8276 */ /* 0x008fe40007800003 */
[----:B------:R-:W-:-:S02]  /*0ec0*/  ISETP.NE.AND P0, PT, R5, RZ, PT ;  /* 0x000000ff0500720c */ /* 0x000fc40003f05270 */
[----:B------:R-:W-:-:S11]  /*0ed0*/  MOV R5, 0xff800000 ;  /* 0xff80000000057802 */ /* 0x000fd60000000f00 */
[----:B------:R-:W-:Y:S02]  /*0ee0*/  @!P0 R2UR UR4, R26 ;  /* 0x000000001a0482ca */ /* 0x000fe400000e0000 */
[----:B------:R-:W-:-:S13]  /*0ef0*/  @!P0 R2UR UR5, R27 ;  /* 0x000000001b0582ca */ /* 0x000fda00000e0000 */
[----:B------:R1:W2:Y:S01]  /*0f00*/  @!P0 LDG.E.64 R4, desc[UR4][R16.64] ;  /* 0x0000000410048981 */ /* 0x0002a2000c1e1b00 */
[----:B------:R-:W-:Y:S01]  /*0f10*/  IMAD.MOV.U32 R7, RZ, RZ, -0x800000 ;  /* 0xff800000ff077424 */ /* 0x000fe200078e00ff */
[----:B------:R-:W-:Y:S02]  /*0f20*/  MOV R6, 0xff800000 ;  /* 0xff80000000067802 */ /* 0x000fe40000000f00 */
[----:B------:R-:W-:Y:S02]  /*0f30*/  @!P2 R2UR UR6, R26 ;  /* 0x000000001a06a2ca */ /* 0x000fe400000e0000 */
[----:B------:R-:W-:Y:S02]  /*0f40*/  @!P2 R2UR UR7, R27 ;  /* 0x000000001b07a2ca */ /* 0x000fe400000e0000 */
[----:B------:R-:W-:Y:S02]  /*0f50*/  MOV R9, 0xff800000 ;  /* 0xff80000000097802 */ /* 0x000fe40000000f00 */
[----:B------:R-:W-:-:S02]  /*0f60*/  MOV R8, 0xff800000 ;  /* 0xff80000000087802 */ /* 0x000fc40000000f00 */
[----:B------:R-:W-:Y:S02]  /*0f70*/  @!P3 R2UR UR8, R26 ;  /* 0x000000001a08b2ca */ /* 0x000fe400000e0000 */
[----:B------:R-:W-:Y:S02]  /*0f80*/  @!P3 R2UR UR9, R27 ;  /* 0x000000001b09b2ca */ /* 0x000fe400000e0000 */
[----:B-1----:R-:W-:Y:S02]  /*0f90*/  MOV R17, 0xff800000 ;  /* 0xff80000000117802 */ /* 0x002fe40000000f00 */
[----:B------:R-:W-:Y:S02]  /*0fa0*/  MOV R16, 0xff800000 ;  /* 0xff80000000107802 */ /* 0x000fe40000000f00 */
[----:B------:R-:W-:-:S04]  /*0fb0*/  MOV R21, 0xff800000 ;  /* 0xff80000000157802 */ /* 0x000fc80000000f00 */
[----:B------:R-:W3:Y:S01]  /*0fc0*/  @!P2 LDG.E.64 R16, desc[UR6][R54.64] ;  /* 0x000000063610a981 */ /* 0x000ee2000c1e1b00 */
[----:B------:R-:W-:Y:S02]  /*0fd0*/  @!P5 R2UR UR6, R26 ;  /* 0x000000001a06d2ca */ /* 0x000fe400000e0000 */
[----:B------:R-:W-:Y:S02]  /*0fe0*/  @!P5 R2UR UR7, R27 ;  /* 0x000000001b07d2ca */ /* 0x000fe400000e0000 */
[----:B------:R-:W-:Y:S01]  /*0ff0*/  MOV R20, 0xff800000 ;  /* 0xff80000000147802 */ /* 0x000fe20000000f00 */
[----:B------:R-:W-:Y:S01]  /*1000*/  IMAD.MOV.U32 R23, RZ, RZ, -0x800000 ;  /* 0xff800000ff177424 */ /* 0x000fe200078e00ff */
[----:B------:R-:W-:-:S09]  /*1010*/  MOV R22, 0xff800000 ;  /* 0xff80000000167802 */ /* 0x000fd20000000f00 */
[----:B------:R-:W4:Y:S01]  /*1020*/  @!P5 LDG.E.64 R22, desc[UR6][R52.64] ;  /* 0x000000063416d981 */ /* 0x000f22000c1e1b00 */
[----:B--2---:R-:W-:Y:S02]  /*1030*/  @!P0 FMNMX3 R13, R13, R4, R5, !PT ;  /* 0x000000040d0d8276 */ /* 0x004fe40007800005 */
[----:B------:R-:W-:-:S13]  /*1040*/  ISETP.NE.AND P0, PT, R0, RZ, PT ;  /* 0x000000ff0000720c */ /* 0x000fda0003f05270 */
[----:B------:R-:W-:Y:S02]  /*1050*/  @!P0 R2UR UR4, R26 ;  /* 0x000000001a0482ca */ /* 0x000fe400000e0000 */
[----:B------:R-:W-:-:S13]  /*1060*/  @!P0 R2UR UR5, R27 ;  /* 0x000000001b0582ca */ /* 0x000fda00000e0000 */
[----:B------:R1:W2:Y:S01]  /*1070*/  @!P0 LDG.E.64 R6, desc[UR4][R18.64] ;  /* 0x0000000412068981 */ /* 0x0002a2000c1e1b00 */
[----:B------:R-:W-:Y:S02]  /*1080*/  @!P1 R2UR UR4, R26 ;  /* 0x000000001a0492ca */ /* 0x000fe400000e0000 */
[----:B------:R-:W-:Y:S02]  /*1090*/  @!P1 R2UR UR5, R27 ;  /* 0x000000001b0592ca */ /* 0x000fe400000e0000 */
[----:B-1----:R-:W-:Y:S02]  /*10a0*/  MOV R19, 0xff800000 ;  /* 0xff80000000137802 */ /* 0x002fe40000000f00 */
[----:B------:R-:W-:-:S09]  /*10b0*/  MOV R18, 0xff800000 ;  /* 0xff80000000127802 */ /* 0x000fd20000000f00 */
[----:B------:R1:W5:Y:S01]  /*10c0*/  @!P1 LDG.E.64 R8, desc[UR4][R24.64] ;  /* 0x0000000418089981 */ /* 0x000362000c1e1b00 */
[C---:B------:R-:W-:Y:S02]  /*10d0*/  @!P4 R2UR UR4, R26.reuse ;  /* 0x000000001a04c2ca */ /* 0x040fe400000e0000 */
[C---:B------:R-:W-:Y:S01]  /*10e0*/  @!P4 R2UR UR5, R27.reuse ;  /* 0x000000001b05c2ca */ /* 0x040fe200000e0000 */
[----:B------:R-:W4:Y:S01]  /*10f0*/  @!P3 LDG.E.64 R18, desc[UR8][R56.64] ;  /* 0x000000083812b981 */ /* 0x000f22000c1e1b00 */
[----:B------:R-:W-:Y:S02]  /*1100*/  @!P6 R2UR UR8, R26 ;  /* 0x000000001a08e2ca */ /* 0x000fe400000e0000 */
[----:B------:R-:W-:Y:S02]  /*1110*/  @!P6 R2UR UR9, R27 ;  /* 0x000000001b09e2ca */ /* 0x000fe400000e0000 */
[----:B-1----:R-:W-:Y:S02]  /*1120*/  MOV R25, 0xff800000 ;  /* 0xff80000000197802 */ /* 0x002fe40000000f00 */
[----:B------:R-:W-:-:S05]  /*1130*/  MOV R24, 0xff800000 ;  /* 0xff80000000187802 */ /* 0x000fca0000000f00 */
[----:B------:R-:W4:Y:S04]  /*1140*/  @!P4 LDG.E.64 R20, desc[UR4][R14.64] ;  /* 0x000000040e14c981 */ /* 0x000f28000c1e1b00 */
[----:B------:R-:W4:Y:S01]  /*1150*/  @!P6 LDG.E.64 R24, desc[UR8][R10.64] ;  /* 0x000000080a18e981 */ /* 0x000f22000c1e1b00 */
[----:B------:R-:W-:Y:S01]  /*1160*/  UMOV UR4, 0xffffffff ;  /* 0xffffffff00047882 */ /* 0x000fe20000000000 */
[----:B--2---:R-:W-:-:S04]  /*1170*/  @!P0 FMNMX3 R13, R13, R6, R7, !PT ;  /* 0x000000060d0d8276 */ /* 0x004fc80007800007 */
[----:B-----5:R-:W-:-:S04]  /*1180*/  @!P1 FMNMX3 R13, R13, R8, R9, !PT ;  /* 0x000000080d0d9276 */ /* 0x020fc80007800009 */
[----:B---3--:R-:W-:-:S04]  /*1190*/  @!P2 FMNMX3 R13, R13, R16, R17, !PT ;  /* 0x000000100d0da276 */ /* 0x008fc80007800011 */
[----:B----4-:R-:W-:-:S04]  /*11a0*/  @!P3 FMNMX3 R13, R13, R18, R19, !PT ;  /* 0x000000120d0db276 */ /* 0x010fc80007800013 */
[----:B------:R-:W-:-:S04]  /*11b0*/  @!P4 FMNMX3 R13, R13, R20, R21, !PT ;  /* 0x000000140d0dc276 */ /* 0x000fc80007800015 */
        /* <DEDUP_REMOVED lines=17> */
[----:B------:R-:W-:Y:S01]  /*12d0*/  FADD R45, -R11, R5 ;  /* 0x000000050b2d7221 */ /* 0x000fe20000000100 */
[----:B------:R-:W-:Y:S01]  /*12e0*/  MOV R2, 0x437c0000 ;  /* 0x437c000000027802 */ /* 0x000fe20000000f00 */
[----:B------:R-:W-:Y:S01]  /*12f0*/  FFMA.SAT R5, R55, R0, 0.5 ;  /* 0x3f00000037057423 */ /* 0x000fe20000002000 */
[C---:B------:R-:W-:Y:S01]  /*1300*/  FADD R43, -R11.reuse, R8 ;  /* 0x000000080b2b7221 */ /* 0x040fe20000000100 */
[C---:B------:R-:W-:Y:S01]  /*1310*/  FADD R47, -R11.reuse, R6 ;  /* 0x000000060b2f7221 */ /* 0x040fe20000000100 */
[----:B------:R-:W-:Y:S01]  /*1320*/  FADD R15, -R11, R19 ;  /* 0x000000130b0f7221 */ /* 0x000fe20000000100 */
[----:B------:R-:W-:Y:S01]  /*1330*/  FFMA.RM R8, R5, R2, 12582913 ;  /* 0x4b40000105087423 */ /* 0x000fe20000004002 */
[----:B------:R-:W-:Y:S01]  /*1340*/  FFMA.SAT R19, R57, R0, 0.5 ;  /* 0x3f00000039137423 */ /* 0x000fe20000002000 */
[C---:B------:R-:W-:Y:S01]  /*1350*/  FADD R49, -R11.reuse, R4 ;  /* 0x000000040b317221 */ /* 0x040fe20000000100 */
[----:B------:R-:W-:Y:S01]  /*1360*/  FADD R53, -R11, R3 ;  /* 0x000000030b357221 */ /* 0x000fe20000000100 */
[C---:B------:R-:W-:Y:S01]  /*1370*/  FADD R6, R8.reuse, -12583039 ;  /* 0xcb40007f08067421 */ /* 0x040fe20000000000 */
[----:B------:R-:W-:Y:S01]  /*1380*/  FFMA.RM R4, R19, R2, 12582913 ;  /* 0x4b40000113047423 */ /* 0x000fe20000004002 */
[----:B------:R-:W-:Y:S01]  /*1390*/  FFMA.SAT R19, R51, R0, 0.5 ;  /* 0x3f00000033137423 */ /* 0x000fe20000002000 */
[----:B------:R-:W-:Y:S01]  /*13a0*/  SHF.L.U32 R8, R8, 0x17, RZ ;  /* 0x0000001708087819 */ /* 0x000fe200000006ff */
[----:B------:R-:W-:Y:S01]  /*13b0*/  FFMA R6, R55, 1.4426950216293334961, -R6 ;  /* 0x3fb8aa3b37067823 */ /* 0x000fe20000000806 */
[----:B------:R-:W-:Y:S01]  /*13c0*/  FADD R10, R4, -12583039 ;  /* 0xcb40007f040a7421 */ /* 0x000fe20000000000 */
[----:B------:R-:W-:Y:S01]  /*13d0*/  FFMA.RM R12, R19, R2, 12582913 ;  /* 0x4b400001130c7423 */ /* 0x000fe20000004002 */
[----:B------:R-:W-:Y:S01]  /*13e0*/  FFMA.SAT R19, R53, R0, 0.5 ;  /* 0x3f00000035137423 */ /* 0x000fe20000002000 */
[----:B------:R-:W-:Y:S01]  /*13f0*/  FFMA R55, R55, 1.925963033500011079e-08, R6 ;  /* 0x32a5706037377823 */ /* 0x000fe20000000006 */
[----:B------:R-:W-:Y:S01]  /*1400*/  FFMA R10, R57, 1.4426950216293334961, -R10 ;  /* 0x3fb8aa3b390a7823 */ /* 0x000fe2000000080a */
[----:B------:R-:W-:Y:S01]  /*1410*/  FADD R6, R12, -12583039 ;  /* 0xcb40007f0c067421 */ /* 0x000fe20000000000 */
[C---:B------:R-:W-:Y:S01]  /*1420*/  FADD R41, -R11.reuse, R7 ;  /* 0x000000070b297221 */ /* 0x040fe20000000100 */
[C---:B------:R-:W-:Y:S01]  /*1430*/  FADD R37, -R11.reuse, R9 ;  /* 0x000000090b257221 */ /* 0x040fe20000000100 */
[----:B------:R-:W-:Y:S01]  /*1440*/  FADD R39, -R11, R16 ;  /* 0x000000100b277221 */ /* 0x000fe20000000100 */
[----:B------:R-:W1:Y:S01]  /*1450*/  MUFU.EX2 R55, R55 ;  /* 0x0000003700377308 */ /* 0x000e620000000800 */
[----:B------:R-:W-:Y:S01]  /*1460*/  FFMA R14, R51, 1.4426950216293334961, -R6 ;  /* 0x3fb8aa3b330e7823 */ /* 0x000fe20000000806 */
[----:B------:R-:W-:Y:S01]  /*1470*/  FFMA.RM R6, R19, R2, 12582913 ;  /* 0x4b40000113067423 */ /* 0x000fe20000004002 */
[----:B------:R-:W-:Y:S01]  /*1480*/  FFMA.SAT R19, R49, R0, 0.5 ;  /* 0x3f00000031137423 */ /* 0x000fe20000002000 */
[C---:B------:R-:W-:Y:S01]  /*1490*/  FADD R17, -R11.reuse, R17 ;  /* 0x000000110b117221 */ /* 0x040fe20000000100 */
[C---:B------:R-:W-:Y:S01]  /*14a0*/  FADD R35, -R11.reuse, R18 ;  /* 0x000000120b237221 */ /* 0x040fe20000000100 */
[C---:B------:R-:W-:Y:S01]  /*14b0*/  FADD R9, -R11.reuse, R20 ;  /* 0x000000140b097221 */ /* 0x040fe20000000100 */
[C---:B------:R-:W-:Y:S01]  /*14c0*/  FADD R13, -R11.reuse, R21 ;  /* 0x000000150b0d7221 */ /* 0x040fe20000000100 */
[C---:B------:R-:W-:Y:S01]  /*14d0*/  FADD R7, -R11.reuse, R22 ;  /* 0x000000160b077221 */ /* 0x040fe20000000100 */
[C---:B------:R-:W-:Y:S01]  /*14e0*/  FADD R3, -R11.reuse, R23 ;  /* 0x000000170b037221 */ /* 0x040fe20000000100 */
[----:B------:R-:W-:Y:S01]  /*14f0*/  FADD R5, -R11, R24 ;  /* 0x000000180b057221 */ /* 0x000fe20000000100 */
[----:B------:R-:W-:Y:S01]  /*1500*/  FFMA R10, R57, 1.925963033500011079e-08, R10 ;  /* 0x32a57060390a7823 */ /* 0x000fe2000000000a */
[----:B------:R-:W-:Y:S01]  /*1510*/  FADD R11, -R11, R25 ;  /* 0x000000190b0b7221 */ /* 0x000fe20000000100 */
[----:B------:R-:W-:Y:S01]  /*1520*/  FFMA R14, R51, 1.925963033500011079e-08, R14 ;  /* 0x32a57060330e7823 */ /* 0x000fe2000000000e */
[----:B------:R-:W-:Y:S01]  /*1530*/  SHF.L.U32 R24, R4, 0x17, RZ ;  /* 0x0000001704187819 */ /* 0x000fe200000006ff */
[----:B------:R-:W-:Y:S01]  /*1540*/  FADD R16, R6, -12583039 ;  /* 0xcb40007f06107421 */ /* 0x000fe20000000000 */
[----:B------:R-:W-:Y:S01]  /*1550*/  SHF.L.U32 R12, R12, 0x17, RZ ;  /* 0x000000170c0c7819 */ /* 0x000fe200000006ff */
[----:B-1----:R-:W-:Y:S01]  /*1560*/  FMUL R25, R8, R55 ;  /* 0x0000003708197220 */ /* 0x002fe20000400000 */
[----:B------:R-:W-:Y:S01]  /*1570*/  FFMA.RM R8, R19, R2, 12582913 ;  /* 0x4b40000113087423 */ /* 0x000fe20000004002 */
[----:B------:R-:W1:Y:S01]  /*1580*/  MUFU.EX2 R23, R14 ;  /* 0x0000000e00177308 */ /* 0x000e620000000800 */
[----:B------:R-:W-:Y:S01]  /*1590*/  FFMA R16, R53, 1.4426950216293334961, -R16 ;  /* 0x3fb8aa3b35107823 */ /* 0x000fe20000000810 */
[----:B------:R-:W-:Y:S01]  /*15a0*/  FFMA.SAT R21, R45, R0, 0.5 ;  /* 0x3f0000002d157423 */ /* 0x000fe20000002000 */
[----:B------:R-:W-:Y:S01]  /*15b0*/  FADD R18, R8, -12583039 ;  /* 0xcb40007f08127421 */ /* 0x000fe20000000000 */
[----:B------:R-:W-:Y:S01]  /*15c0*/  SHF.L.U32 R22, R6, 0x17, RZ ;  /* 0x0000001706167819 */ /* 0x000fe200000006ff */
[----:B------:R-:W-:Y:S01]  /*15d0*/  FFMA R16, R53, 1.925963033500011079e-08, R16 ;  /* 0x32a5706035107823 */ /* 0x000fe20000000010 */
[----:B------:R-:W-:Y:S01]  /*15e0*/  FFMA.RM R4, R21, R2, 12582913 ;  /* 0x4b40000115047423 */ /* 0x000fe20000004002 */
[----:B------:R-:W-:Y:S01]  /*15f0*/  FFMA R18, R49, 1.4426950216293334961, -R18 ;  /* 0x3fb8aa3b31127823 */ /* 0x000fe20000000812 */
[----:B------:R-:W2:Y:S01]  /*1600*/  MUFU.EX2 R19, R10 ;  /* 0x0000000a00137308 */ /* 0x000ea20000000800 */
[----:B------:R-:W-:-:S02]  /*1610*/  IMAD.SHL.U32 R8, R8, 0x800000, RZ ;  /* 0x0080000008087824 */ /* 0x000fc400078e00ff */
[----:B------:R-:W-:Y:S01]  /*1620*/  FADD R20, R4, -12583039 ;  /* 0xcb40007f04147421 */ /* 0x000fe20000000000 */
[----:B------:R-:W-:-:S03]  /*1630*/  FFMA R18, R49, 1.925963033500011079e-08, R18 ;  /* 0x32a5706031127823 */ /* 0x000fc60000000012 */
[C---:B------:R-:W-:Y:S01]  /*1640*/  FFMA R20, R45.reuse, 1.4426950216293334961, -R20 ;  /* 0x3fb8aa3b2d147823 */ /* 0x040fe20000000814 */
[----:B------:R-:W3:Y:S01]  /*1650*/  MUFU.EX2 R21, R18 ;  /* 0x0000001200157308 */ /* 0x000ee20000000800 */
[----:B-1----:R-:W-:Y:S02]  /*1660*/  FMUL R23, R12, R23 ;  /* 0x000000170c177220 */ /* 0x002fe40000400000 */
[----:B------:R-:W-:Y:S01]  /*1670*/  FFMA R45, R45, 1.925963033500011079e-08, R20 ;  /* 0x32a570602d2d7823 */ /* 0x000fe20000000014 */
[----:B------:R-:W-:-:S05]  /*1680*/  SHF.L.U32 R20, R4, 0x17, RZ ;  /* 0x0000001704147819 */ /* 0x000fca00000006ff */
[----:B------:R-:W1:Y:S01]  /*1690*/  MUFU.EX2 R45, R45 ;  /* 0x0000002d002d7308 */ /* 0x000e620000000800 */
[----:B--2---:R-:W-:Y:S01]  /*16a0*/  FMUL R24, R24, R19 ;  /* 0x0000001318187220 */ /* 0x004fe20000400000 */
[----:B------:R-:W-:-:S04]  /*16b0*/  FFMA.SAT R19, R47, R0, 0.5 ;  /* 0x3f0000002f137423 */ /* 0x000fc80000002000 */
[----:B------:R-:W-:Y:S02]  /*16c0*/  FFMA.RM R10, R19, R2, 12582913 ;  /* 0x4b400001130a7423 */ /* 0x000fe40000004002 */
[----:B------:R-:W2:Y:S01]  /*16d0*/  MUFU.EX2 R19, R16 ;  /* 0x0000001000137308 */ /* 0x000ea20000000800 */
[----:B---3--:R-:W-:Y:S01]  /*16e0*/  FMUL R21, R8, R21 ;  /* 0x0000001508157220 */ /* 0x008fe20000400000 */
[C---:B------:R-:W-:Y:S01]  /*16f0*/  FADD R12, R10.reuse, -12583039 ;  /* 0xcb40007f0a0c7421 */ /* 0x040fe20000000000 */
[----:B------:R-:W-:-:S03]  /*1700*/  SHF.L.U32 R10, R10, 0x17, RZ ;  /* 0x000000170a0a7819 */ /* 0x000fc600000006ff */
[----:B------:R-:W-:Y:S01]  /*1710*/  FFMA R12, R47, 1.4426950216293334961, -R12 ;  /* 0x3fb8aa3b2f0c7823 */ /* 0x000fe2000000080c */
[----:B-1----:R-:W-:-:S03]  /*1720*/  FMUL R20, R20, R45 ;  /* 0x0000002d14147220 */ /* 0x002fc60000400000 */
[----:B------:R-:W-:Y:S01]  /*1730*/  FFMA R12, R47, 1.925963033500011079e-08, R12 ;  /* 0x32a570602f0c7823 */ /* 0x000fe2000000000c */
[----:B------:R-:W-:-:S04]  /*1740*/  FFMA.SAT R47, R41, R0, 0.5 ;  /* 0x3f000000292f7423 */ /* 0x000fc80000002000 */
[----:B------:R-:W-:Y:S01]  /*1750*/  FFMA.RM R6, R47, R2, 12582913 ;  /* 0x4b4000012f067423 */ /* 0x000fe20000004002 */
[----:B--2---:R-:W-:Y:S01]  /*1760*/  FMUL R22, R22, R19 ;  /* 0x0000001316167220 */ /* 0x004fe20000400000 */
[----:B------:R-:W-:Y:S02]  /*1770*/  FFMA.SAT R19, R43, R0, 0.5 ;  /* 0x3f0000002b137423 */ /* 0x000fe40000002000 */
[----:B------:R-:W-:Y:S02]  /*1780*/  FADD R14, R6, -12583039 ;  /* 0xcb40007f060e7421 */ /* 0x000fe40000000000 */
[----:B------:R-:W-:Y:S02]  /*1790*/  FFMA.RM R8, R19, R2, 12582913 ;  /* 0x4b40000113087423 */ /* 0x000fe40000004002 */
[----:B------:R-:W-:Y:S01]  /*17a0*/  FFMA R14, R41, 1.4426950216293334961, -R14 ;  /* 0x3fb8aa3b290e7823 */ /* 0x000fe2000000080e */
[----:B------:R-:W1:Y:S01]  /*17b0*/  MUFU.EX2 R19, R12 ;  /* 0x0000000c00137308 */ /* 0x000e620000000800 */
[----:B------:R-:W-:-:S02]  /*17c0*/  FADD R16, R8, -12583039 ;  /* 0xcb40007f08107421 */ /* 0x000fc40000000000 */
[----:B------:R-:W-:Y:S01]  /*17d0*/  FFMA R14, R41, 1.925963033500011079e-08, R14 ;  /* 0x32a57060290e7823 */ /* 0x000fe2000000000e */
[----:B------:R-:W-:Y:S01]  /*17e0*/  FFMA.SAT R41, R37, R0, 0.5 ;  /* 0x3f00000025297423 */ /* 0x000fe20000002000 */
[----:B------:R-:W-:Y:S01]  /*17f0*/  SHF.L.U32 R8, R8, 0x17, RZ ;  /* 0x0000001708087819 */ /* 0x000fe200000006ff */
[----:B------:R-:W-:Y:S02]  /*1800*/  FFMA R16, R43, 1.4426950216293334961, -R16 ;  /* 0x3fb8aa3b2b107823 */ /* 0x000fe40000000810 */
[----:B------:R-:W-:Y:S02]  /*1810*/  FFMA.RM R4, R41, R2, 12582913 ;  /* 0x4b40000129047423 */ /* 0x000fe40000004002 */
[----:B------:R-:W-:Y:S01]  /*1820*/  FFMA R16, R43, 1.925963033500011079e-08, R16 ;  /* 0x32a570602b107823 */ /* 0x000fe20000000010 */
[----:B------:R-:W-:Y:S01]  /*1830*/  FFMA.SAT R43, R17, R0, 0.5 ;  /* 0x3f000000112b7423 */ /* 0x000fe20000002000 */
[C---:B------:R-:W-:Y:S01]  /*1840*/  FADD R18, R4.reuse, -12583039 ;  /* 0xcb40007f04127421 */ /* 0x040fe20000000000 */
[----:B------:R-:W-:-:S03]  /*1850*/  SHF.L.U32 R4, R4, 0x17, RZ ;  /* 0x0000001704047819 */ /* 0x000fc600000006ff */
[----:B------:R-:W-:Y:S01]  /*1860*/  FFMA R18, R37, 1.4426950216293334961, -R18 ;  /* 0x3fb8aa3b25127823 */ /* 0x000fe20000000812 */
[----:B-1----:R-:W-:-:S03]  /*1870*/  FMUL R19, R10, R19 ;  /* 0x000000130a137220 */ /* 0x002fc60000400000 */
[----:B------:R-:W-:Y:S01]  /*1880*/  FFMA R41, R37, 1.925963033500011079e-08, R18 ;  /* 0x32a5706025297823 */ /* 0x000fe20000000012 */
[----:B------:R-:W-:Y:S01]  /*1890*/  FFMA.SAT R37, R39, R0, 0.5 ;  /* 0x3f00000027257423 */ /* 0x000fe20000002000 */
[----:B------:R-:W-:Y:S01]  /*18a0*/  SHF.L.U32 R18, R6, 0x17, RZ ;  /* 0x0000001706127819 */ /* 0x000fe200000006ff */
[----:B------:R-:W-:Y:S01]  /*18b0*/  FFMA.RM R6, R43, R2, 12582913 ;  /* 0x4b4000012b067423 */ /* 0x000fe20000004002 */
[----:B------:R-:W-:Y:S01]  /*18c0*/  FFMA.SAT R43, R15, R0, 0.5 ;  /* 0x3f0000000f2b7423 */ /* 0x000fe20000002000 */
[----:B------:R-:W-:Y:S01]  /*18d0*/  FFMA.RM R10, R37, R2, 12582913 ;  /* 0x4b400001250a7423 */ /* 0x000fe20000004002 */
[----:B------:R-:W-:Y:S01]  /*18e0*/  MUFU.EX2 R41, R41 ;  /* 0x0000002900297308 */ /* 0x000fe20000000800 */
[C---:B------:R-:W-:Y:S01]  /*18f0*/  FADD R50, R6.reuse, -12583039 ;  /* 0xcb40007f06327421 */ /* 0x040fe20000000000 */
[----:B------:R-:W-:Y:S01]  /*1900*/  SHF.L.U32 R6, R6, 0x17, RZ ;  /* 0x0000001706067819 */ /* 0x000fe200000006ff */
[C---:B------:R-:W-:Y:S01]  /*1910*/  FADD R12, R10.reuse, -12583039 ;  /* 0xcb40007f0a0c7421 */ /* 0x040fe20000000000 */
[----:B------:R-:W-:Y:S01]  /*1920*/  SHF.L.U32 R10, R10, 0x17, RZ ;  /* 0x000000170a0a7819 */ /* 0x000fe200000006ff */
[----:B------:R-:W-:-:S02]  /*1930*/  FFMA R50, R17, 1.4426950216293334961, -R50 ;  /* 0x3fb8aa3b11327823 */ /* 0x000fc40000000832 */
[----:B------:R-:W-:Y:S01]  /*1940*/  FFMA R12, R39, 1.4426950216293334961, -R12 ;  /* 0x3fb8aa3b270c7823 */ /* 0x000fe2000000080c */
[----:B------:R1:W2:Y:S01]  /*1950*/  MUFU.EX2 R37, R14 ;  /* 0x0000000e00257308 */ /* 0x0002a20000000800 */
[----:B------:R-:W-:Y:S02]  /*1960*/  FFMA R50, R17, 1.925963033500011079e-08, R50 ;  /* 0x32a5706011327823 */ /* 0x000fe40000000032 */
[----:B------:R-:W-:-:S05]  /*1970*/  FFMA R12, R39, 1.925963033500011079e-08, R12 ;  /* 0x32a57060270c7823 */ /* 0x000fca000000000c */
[----:B------:R3:W4:Y:S01]  /*1980*/  MUFU.EX2 R39, R16 ;  /* 0x0000001000277308 */ /* 0x0007220000000800 */
[----:B-1----:R-:W-:Y:S01]  /*1990*/  FFMA.RM R14, R43, R2, 12582913 ;  /* 0x4b4000012b0e7423 */ /* 0x002fe20000004002 */
[----:B--2---:R-:W-:Y:S01]  /*19a0*/  FMUL R18, R18, R37 ;  /* 0x0000002512127220 */ /* 0x004fe20000400000 */
[----:B------:R-:W-:Y:S01]  /*19b0*/  FFMA.SAT R37, R35, R0, 0.5 ;  /* 0x3f00000023257423 */ /* 0x000fe20000002000 */
[----:B---3--:R-:W-:Y:S01]  /*19c0*/  FMUL R16, R4, R41 ;  /* 0x0000002904107220 */ /* 0x008fe20000400000 */
[----:B------:R-:W-:Y:S02]  /*19d0*/  FADD R4, R14, -12583039 ;  /* 0xcb40007f0e047421 */ /* 0x000fe40000000000 */
[----:B------:R-:W-:Y:S02]  /*19e0*/  FFMA.RM R37, R37, R2, 12582913 ;  /* 0x4b40000125257423 */ /* 0x000fe40000004002 */
[----:B------:R-:W-:Y:S01]  /*19f0*/  FFMA R4, R15, 1.4426950216293334961, -R4 ;  /* 0x3fb8aa3b0f047823 */ /* 0x000fe20000000804 */
[----:B----4-:R-:W-:Y:S01]  /*1a00*/  FMUL R17, R8, R39 ;  /* 0x0000002708117220 */ /* 0x010fe20000400000 */
[----:B------:R-:W-:-:S02]  /*1a10*/  FADD R8, R37, -12583039 ;  /* 0xcb40007f25087421 */ /* 0x000fc40000000000 */
[----:B------:R-:W-:Y:S01]  /*1a20*/  FFMA R41, R15, 1.925963033500011079e-08, R4 ;  /* 0x32a570600f297823 */ /* 0x000fe20000000004 */
[----:B------:R-:W-:Y:S01]  /*1a30*/  FFMA.SAT R15, R9, R0, 0.5 ;  /* 0x3f000000090f7423 */ /* 0x000fe20000002000 */
[----:B------:R-:W-:-:S03]  /*1a40*/  FFMA R8, R35, 1.4426950216293334961, -R8 ;  /* 0x3fb8aa3b23087823 */ /* 0x000fc60000000808 */
[----:B------:R-:W-:Y:S01]  /*1a50*/  FFMA.RM R4, R15, R2, 12582913 ;  /* 0x4b4000010f047423 */ /* 0x000fe20000004002 */
[----:B------:R-:W-:Y:S02]  /*1a60*/  FFMA R39, R35, 1.925963033500011079e-08, R8 ;  /* 0x32a5706023277823 */ /* 0x000fe40000000008 */
[----:B------:R1:W2:Y:S01]  /*1a70*/  MUFU.EX2 R35, R12 ;  /* 0x0000000c00237308 */ /* 0x0002a20000000800 */
[C---:B------:R-:W-:Y:S01]  /*1a80*/  FADD R8, R4.reuse, -12583039 ;  /* 0xcb40007f04087421 */ /* 0x040fe20000000000 */
[----:B------:R-:W-:-:S03]  /*1a90*/  IMAD.SHL.U32 R4, R4, 0x800000, RZ ;  /* 0x0080000004047824 */ /* 0x000fc600078e00ff */
[----:B------:R-:W-:-:S03]  /*1aa0*/  FFMA R8, R9, 1.4426950216293334961, -R8 ;  /* 0x3fb8aa3b09087823 */ /* 0x000fc60000000808 */
[----:B------:R-:W3:Y:S01]  /*1ab0*/  MUFU.EX2 R39, R39 ;  /* 0x0000002700277308 */ /* 0x000ee20000000800 */
[----:B------:R-:W-:Y:S01]  /*1ac0*/  FFMA R15, R9, 1.925963033500011079e-08, R8 ;  /* 0x32a57060090f7823 */ /* 0x000fe20000000008 */
[----:B------:R-:W-:Y:S01]  /*1ad0*/  FFMA.SAT R9, R13, R0, 0.5 ;  /* 0x3f0000000d097423 */ /* 0x000fe20000002000 */
[----:B------:R-:W-:-:S03]  /*1ae0*/  SHF.L.U32 R8, R37, 0x17, RZ ;  /* 0x0000001725087819 */ /* 0x000fc600000006ff */
[----:B-1----:R-:W-:Y:S02]  /*1af0*/  FFMA.RM R12, R9, R2, 12582913 ;  /* 0x4b400001090c7423 */ /* 0x002fe40000004002 */
[----:B------:R-:W-:Y:S01]  /*1b00*/  MUFU.EX2 R15, R15 ;  /* 0x0000000f000f7308 */ /* 0x000fe20000000800 */
[----:B--2---:R-:W-:-:S07]  /*1b10*/  FMUL R10, R10, R35 ;  /* 0x000000230a0a7220 */ /* 0x004fce0000400000 */
[----:B------:R-:W1:Y:S01]  /*1b20*/  MUFU.EX2 R35, R50 ;  /* 0x0000003200237308 */ /* 0x000e620000000800 */
[----:B---3--:R-:W-:Y:S01]  /*1b30*/  FMUL R8, R8, R39 ;  /* 0x0000002708087220 */ /* 0x008fe20000400000 */
[----:B------:R-:W-:Y:S01]  /*1b40*/  FFMA.SAT R39, R3, R0, 0.5 ;  /* 0x3f00000003277423 */ /* 0x000fe20000002000 */
[----:B-1----:R-:W-:Y:S01]  /*1b50*/  FMUL R9, R6, R35 ;  /* 0x0000002306097220 */ /* 0x002fe20000400000 */
[----:B------:R-:W-:-:S04]  /*1b60*/  FADD R6, R12, -12583039 ;  /* 0xcb40007f0c067421 */ /* 0x000fc80000000000 */
[----:B------:R-:W-:-:S04]  /*1b70*/  FFMA R6, R13, 1.4426950216293334961, -R6 ;  /* 0x3fb8aa3b0d067823 */ /* 0x000fc80000000806 */
[----:B------:R-:W-:Y:S01]  /*1b80*/  FFMA R35, R13, 1.925963033500011079e-08, R6 ;  /* 0x32a570600d237823 */ /* 0x000fe20000000006 */
[----:B------:R-:W-:Y:S01]  /*1b90*/  FFMA.SAT R13, R7, R0, 0.5 ;  /* 0x3f000000070d7423 */ /* 0x000fe20000002000 */
[----:B------:R1:W2:Y:S03]  /*1ba0*/  MUFU.EX2 R6, R41 ;  /* 0x0000002900067308 */ /* 0x0002a60000000800 */
[----:B------:R-:W-:-:S04]  /*1bb0*/  FFMA.RM R13, R13, R2, 12582913 ;  /* 0x4b4000010d0d7423 */ /* 0x000fc80000004002 */
[----:B------:R-:W-:Y:S01]  /*1bc0*/  FADD R50, R13, -12583039 ;  /* 0xcb40007f0d327421 */ /* 0x000fe20000000000 */
[----:B-1----:R-:W-:-:S03]  /*1bd0*/  FFMA.SAT R41, R11, R0, 0.5 ;  /* 0x3f0000000b297423 */ /* 0x002fc60000002000 */
[----:B------:R-:W-:-:S04]  /*1be0*/  FFMA R50, R7, 1.4426950216293334961, -R50 ;  /* 0x3fb8aa3b07327823 */ /* 0x000fc80000000832 */
[----:B------:R-:W-:Y:S01]  /*1bf0*/  FFMA R37, R7, 1.925963033500011079e-08, R50 ;  /* 0x32a5706007257823 */ /* 0x000fe20000000032 */
[----:B------:R-:W-:Y:S01]  /*1c00*/  SHF.L.U32 R7, R14, 0x17, RZ ;  /* 0x000000170e077819 */ /* 0x000fe200000006ff */
[----:B------:R-:W-:Y:S01]  /*1c10*/  FFMA.RM R14, R39, R2, 12582913 ;  /* 0x4b400001270e7423 */ /* 0x000fe20000004002 */
[----:B------:R-:W1:Y:S03]  /*1c20*/  MUFU.EX2 R50, R35 ;  /* 0x0000002300327308 */ /* 0x000e660000000800 */
[----:B--2---:R-:W-:Y:S01]  /*1c30*/  FMUL R7, R7, R6 ;  /* 0x0000000607077220 */ /* 0x004fe20000400000 */
[----:B------:R-:W-:-:S04]  /*1c40*/  FADD R6, R14, -12583039 ;  /* 0xcb40007f0e067421 */ /* 0x000fc80000000000 */
[C---:B------:R-:W-:Y:S01]  /*1c50*/  FFMA R6, R3.reuse, 1.4426950216293334961, -R6 ;  /* 0x3fb8aa3b03067823 */ /* 0x040fe20000000806 */
[----:B------:R-:W2:Y:S03]  /*1c60*/  MUFU.EX2 R37, R37 ;  /* 0x0000002500257308 */ /* 0x000ea60000000800 */
[----:B------:R-:W-:Y:S01]  /*1c70*/  FFMA R39, R3, 1.925963033500011079e-08, R6 ;  /* 0x32a5706003277823 */ /* 0x000fe20000000006 */
[----:B------:R-:W-:-:S04]  /*1c80*/  FFMA.SAT R3, R5, R0, 0.5 ;  /* 0x3f00000005037423 */ /* 0x000fc80000002000 */
[-C--:B------:R-:W-:Y:S01]  /*1c90*/  FFMA.RM R0, R3, R2.reuse, 12582913 ;  /* 0x4b40000103007423 */ /* 0x080fe20000004002 */
[----:B------:R-:W-:Y:S01]  /*1ca0*/  FFMA.RM R2, R41, R2, 12582913 ;  /* 0x4b40000129027423 */ /* 0x000fe20000004002 */
[----:B------:R-:W-:Y:S01]  /*1cb0*/  FADD R3, RZ, R25 ;  /* 0x00000019ff037221 */ /* 0x000fe20000000000 */
[----:B------:R-:W3:Y:S01]  /*1cc0*/  MUFU.EX2 R52, R39 ;  /* 0x0000002700347308 */ /* 0x000ee20000000800 */
[----:B------:R-:W-:-:S04]  /*1cd0*/  FADD R6, R0, -12583039 ;  /* 0xcb40007f00067421 */ /* 0x000fc80000000000 */
[----:B------:R-:W-:-:S04]  /*1ce0*/  FFMA R6, R5, 1.4426950216293334961, -R6 ;  /* 0x3fb8aa3b05067823 */ /* 0x000fc80000000806 */
[----:B------:R-:W-:Y:S01]  /*1cf0*/  FFMA R41, R5, 1.925963033500011079e-08, R6 ;  /* 0x32a5706005297823 */ /* 0x000fe20000000006 */
[----:B------:R-:W-:Y:S01]  /*1d00*/  FADD R6, R2, -12583039 ;  /* 0xcb40007f02067421 */ /* 0x000fe20000000000 */
[----:B------:R-:W-:-:S03]  /*1d10*/  SHF.L.U32 R5, R12, 0x17, RZ ;  /* 0x000000170c057819 */ /* 0x000fc600000006ff */
[----:B------:R-:W-:Y:S01]  /*1d20*/  FFMA R6, R11, 1.4426950216293334961, -R6 ;  /* 0x3fb8aa3b0b067823 */ /* 0x000fe20000000806 */
[----:B------:R-:W4:Y:S01]  /*1d30*/  MUFU.EX2 R41, R41 ;  /* 0x0000002900297308 */ /* 0x000f220000000800 */
[----:B-1----:R-:W-:Y:S02]  /*1d40*/  FMUL R5, R5, R50 ;  /* 0x0000003205057220 */ /* 0x002fe40000400000 */
        /* <DEDUP_REMOVED lines=14> */
[----:B------:R-:W-:Y:S02]  /*1e30*/  SHF.L.U32 R4, R13, 0x17, RZ ;  /* 0x000000170d047819 */ /* 0x000fe400000006ff */
[----:B------:R-:W-:Y:S01]  /*1e40*/  SHF.L.U32 R13, R2, 0x17, RZ ;  /* 0x00000017020d7819 */ /* 0x000fe200000006ff */
[----:B------:R-:W-:Y:S02]  /*1e50*/  FADD R12, R3, R8 ;  /* 0x00000008030c7221 */ /* 0x000fe40000000000 */
[----:B--2---:R-:W-:Y:S02]  /*1e60*/  FMUL R4, R4, R37 ;  /* 0x0000002504047220 */ /* 0x004fe40000400000 */
[----:B------:R-:W-:-:S04]  /*1e70*/  FADD R3, R12, R7 ;  /* 0x000000070c037221 */ /* 0x000fc80000000000 */
[----:B------:R-:W-:Y:S01]  /*1e80*/  FADD R12, R3, R6 ;  /* 0x00000006030c7221 */ /* 0x000fe20000000000 */
[----:B------:R-:W-:-:S03]  /*1e90*/  SHF.L.U32 R3, R14, 0x17, RZ ;  /* 0x000000170e037819 */ /* 0x000fc600000006ff */
[----:B------:R-:W-:Y:S01]  /*1ea0*/  FADD R11, R12, R5 ;  /* 0x000000050c0b7221 */ /* 0x000fe20000000000 */
[----:B------:R-:W-:Y:S01]  /*1eb0*/  SHF.L.U32 R12, R0, 0x17, RZ ;  /* 0x00000017000c7819 */ /* 0x000fe200000006ff */
[----:B---3--:R-:W-:Y:S02]  /*1ec0*/  FMUL R3, R3, R52 ;  /* 0x0000003403037220 */ /* 0x008fe40000400000 */
[----:B------:R-:W-:Y:S02]  /*1ed0*/  FADD R0, R11, R4 ;  /* 0x000000040b007221 */ /* 0x000fe40000000000 */
[----:B----4-:R-:W-:Y:S02]  /*1ee0*/  FMUL R2, R12, R41 ;  /* 0x000000290c027220 */ /* 0x010fe40000400000 */
        /* <DEDUP_REMOVED lines=13> */
.L_x_6620:
        /* <DEDUP_REMOVED lines=13> */
[----:B0-----:R-:W-:Y:S05]  /*2090*/  CALL.REL.NOINC `($__internal_121_$__cuda_sm3x_div_rn_noftz_f32_slowpath) ;  /* 0x0000002c00e87944 */ /* 0x001fea0003c00000 */
[----:B------:R-:W-:-:S07]  /*20a0*/  MOV R12, R11 ;  /* 0x0000000b000c7202 */ /* 0x000fce0000000f00 */
.L_x_6549:
[----:B------:R-:W-:Y:S05]  /*20b0*/  BSYNC.RECONVERGENT B2 ;  /* 0x0000000000027941 */ /* 0x000fea0003800200 */
.L_x_6548:
        /* <DEDUP_REMOVED lines=12> */
[----:B0-----:R-:W-:Y:S05]  /*2180*/  CALL.REL.NOINC `($__internal_121_$__cuda_sm3x_div_rn_noftz_f32_slowpath) ;  /* 0x0000002c00ac7944 */ /* 0x001fea0003c00000 */
[----:B------:R-:W-:-:S07]  /*2190*/  MOV R13, R11 ;  /* 0x0000000b000d7202 */ /* 0x000fce0000000f00 */
.L_x_6551:
[----:B------:R-:W-:Y:S05]  /*21a0*/  BSYNC.RECONVERGENT B2 ;  /* 0x0000000000027941 */ /* 0x000fea0003800200 */
.L_x_6550:
        /* <DEDUP_REMOVED lines=14> */
.L_x_6553:
[----:B------:R-:W-:Y:S05]  /*2290*/  BSYNC.RECONVERGENT B2 ;  /* 0x0000000000027941 */ /* 0x000fea0003800200 */
.L_x_6552:
        /* <DEDUP_REMOVED lines=14> */
.L_x_6555:
[----:B------:R-:W-:Y:S05]  /*2380*/  BSYNC.RECONVERGENT B2 ;  /* 0x0000000000027941 */ /* 0x000fea0003800200 */
.L_x_6554:
        /* <DEDUP_REMOVED lines=13> */
[----:B------:R-:W-:-:S07]  /*2460*/  IMAD.MOV.U32 R22, RZ, RZ, R11 ;  /* 0x000000ffff167224 */ /* 0x000fce00078e000b */
.L_x_6557:
[----:B------:R-:W-:Y:S05]  /*2470*/  BSYNC.RECONVERGENT B2 ;  /* 0x0000000000027941 */ /* 0x000fea0003800200 */
.L_x_6556:
        /* <DEDUP_REMOVED lines=14> */
.L_x_6559:
[----:B------:R-:W-:Y:S05]  /*2560*/  BSYNC.RECONVERGENT B2 ;  /* 0x0000000000027941 */ /* 0x000fea0003800200 */
.L_x_6558:
        /* <DEDUP_REMOVED lines=14> */
.L_x_6561:
[----:B------:R-:W-:Y:S05]  /*2650*/  BSYNC.RECONVERGENT B2 ;  /* 0x0000000000027941 */ /* 0x000fea0003800200 */
.L_x_6560:
        /* <DEDUP_REMOVED lines=14> */
.L_x_6563:
[----:B------:R-:W-:Y:S05]  /*2740*/  BSYNC.RECONVERGENT B2 ;  /* 0x0000000000027941 */ /* 0x000fea0003800200 */
.L_x_6562:
        /* <DEDUP_REMOVED lines=12> */
[----:B0-----:R-:W-:Y:S05]  /*2810*/  CALL.REL.NOINC `($__internal_121_$__cuda_sm3x_div_rn_noftz_f32_slowpath) ;  /* 0x0000002800087944 */ /* 0x001fea0003c00000 */
[----:B------:R-:W-:-:S07]  /*2820*/  MOV R18, R11 ;  /* 0x0000000b00127202 */ /* 0x000fce0000000f00 */
.L_x_6565:
[----:B------:R-:W-:Y:S05]  /*2830*/  BSYNC.RECONVERGENT B2 ;  /* 0x0000000000027941 */ /* 0x000fea0003800200 */
.L_x_6564:
        /* <DEDUP_REMOVED lines=14> */
.L_x_6567:
[----:B------:R-:W-:Y:S05]  /*2920*/  BSYNC.RECONVERGENT B2 ;  /* 0x0000000000027941 */ /* 0x000fea0003800200 */
.L_x_6566:
        /* <DEDUP_REMOVED lines=14> */
.L_x_6569:
[----:B------:R-:W-:Y:S05]  /*2a10*/  BSYNC.RECONVERGENT B2 ;  /* 0x0000000000027941 */ /* 0x000fea0003800200 */
.L_x_6568:
        /* <DEDUP_REMOVED lines=14> */
.L_x_6571:
[----:B------:R-:W-:Y:S05]  /*2b00*/  BSYNC.RECONVERGENT B2 ;  /* 0x0000000000027941 */ /* 0x000fea0003800200 */
.L_x_6570:
        /* <DEDUP_REMOVED lines=14> */
.L_x_6573:
[----:B------:R-:W-:Y:S05]  /*2bf0*/  BSYNC.RECONVERGENT B2 ;  /* 0x0000000000027941 */ /* 0x000fea0003800200 */
.L_x_6572:
        /* <DEDUP_REMOVED lines=14> */
.L_x_6575:
[----:B------:R-:W-:Y:S05]  /*2ce0*/  BSYNC.RECONVERGENT B2 ;  /* 0x0000000000027941 */ /* 0x000fea0003800200 */
.L_x_6574:
        /* <DEDUP_REMOVED lines=14> */
.L_x_6577:
[----:B------:R-:W-:Y:S05]  /*2dd0*/  BSYNC.RECONVERGENT B2 ;  /* 0x0000000000027941 */ /* 0x000fea0003800200 */
.L_x_6576:
        /* <DEDUP_REMOVED lines=14> */
.L_x_6579:
[----:B------:R-:W-:Y:S05]  /*2ec0*/  BSYNC.RECONVERGENT B2 ;  /* 0x0000000000027941 */ /* 0x000fea0003800200 */
.L_x_6578:
        /* <DEDUP_REMOVED lines=14> */
.L_x_6581:
[----:B------:R-:W-:Y:S05]  /*2fb0*/  BSYNC.RECONVERGENT B2 ;  /* 0x0000000000027941 */ /* 0x000fea0003800200 */
.L_x_6580:
        /* <DEDUP_REMOVED lines=14> */
.L_x_6583:
[----:B------:R-:W-:Y:S05]  /*30a0*/  BSYNC.RECONVERGENT B2 ;  /* 0x0000000000027941 */ /* 0x000fea0003800200 */
.L_x_6582:
        /* <DEDUP_REMOVED lines=14> */
.L_x_6585:
[----:B------:R-:W-:Y:S05]  /*3190*/  BSYNC.RECONVERGENT B2 ;  /* 0x0000000000027941 */ /* 0x000fea0003800200 */
.L_x_6584:
        /* <DEDUP_REMOVED lines=14> */
.L_x_6587:
[----:B------:R-:W-:Y:S05]  /*3280*/  BSYNC.RECONVERGENT B2 ;  /* 0x0000000000027941 */ /* 0x000fea0003800200 */
.L_x_6586:
[----:B------:R-:W1:Y:S01]  /*3290*/  LDC.64 R2, c[0x0][0x3a8] ;  /* 0x0000ea00ff027b82 */ /* 0x000e620000000a00 */
[----:B------:R-:W-:Y:S01]  /*32a0*/  ISETP.NE.AND P4, PT, R33, RZ, PT ;  /* 0x000000ff2100720c */ /* 0x000fe20003f85270 */
[----:B------:R-:W-:Y:S01]  /*32b0*/  BSSY.RECONVERGENT B0, `(.L_x_6588) ;  /* 0x0000017000007945 */ /* 0x000fe20003800200 */
[-C--:B-1----:R-:W-:Y:S02]  /*32c0*/  ISETP.GE.U32.AND P2, PT, R44, R2.reuse, PT ;  /* 0x000000022c00720c */ /* 0x082fe40003f46070 */
        /* <DEDUP_REMOVED lines=21> */
.L_x_6589:
[----:B------:R-:W-:Y:S05]  /*3420*/  BSYNC.RECONVERGENT B0 ;  /* 0x0000000000007941 */ /* 0x000fea0003800200 */
.L_x_6588:
[----:B------:R-:W-:Y:S04]  /*3430*/  BSSY.RECONVERGENT B0, `(.L_x_6590) ;  /* 0x0000011000007945 */ /* 0x000fe80003800200 */
[----:B------:R-:W-:Y:S05]  /*3440*/  @P2 BRA `(.L_x_6591) ;  /* 0x00000000003c2947 */ /* 0x000fea0003800000 */
[----:B------:R-:W-:Y:S01]  /*3450*/  MOV R45, RZ ;  /* 0x000000ff002d7202 */ /* 0x000fe20000000f00 */
[----:B-1----:R-:W-:Y:S01]  /*3460*/  IMAD R13, R31, UR38, RZ ;  /* 0x000000261f0d7c24 */ /* 0x002fe2000f8e02ff */
        /* <DEDUP_REMOVED lines=13> */
.L_x_6591:
[----:B------:R-:W-:Y:S05]  /*3540*/  BSYNC.RECONVERGENT B0 ;  /* 0x0000000000007941 */ /* 0x000fea0003800200 */
.L_x_6590:
[----:B------:R-:W-:Y:S04]  /*3550*/  BSSY.RECONVERGENT B0, `(.L_x_6592) ;  /* 0x0000011000007945 */ /* 0x000fe80003800200 */
[----:B------:R-:W-:Y:S05]  /*3560*/  @P3 BRA `(.L_x_6593) ;  /* 0x00000000003c3947 */ /* 0x000fea0003800000 */
        /* <DEDUP_REMOVED lines=15> */
.L_x_6593:
[----:B------:R-:W-:Y:S05]  /*3660*/  BSYNC.RECONVERGENT B0 ;  /* 0x0000000000007941 */ /* 0x000fea0003800200 */
.L_x_6592:
        /* <DEDUP_REMOVED lines=29> */
.L_x_6595:
[----:B------:R-:W-:Y:S05]  /*3840*/  BSYNC.RECONVERGENT B0 ;  /* 0x0000000000007941 */ /* 0x000fea0003800200 */
.L_x_6594:
[----:B------:R-:W-:Y:S04]  /*3850*/  BSSY.RECONVERGENT B0, `(.L_x_6596) ;  /* 0x0000011000007945 */ /* 0x000fe80003800200 */
[----:B------:R-:W-:Y:S05]  /*3860*/  @P0 BRA `(.L_x_6597) ;  /* 0x00000000003c0947 */ /* 0x000fea0003800000 */
[----:B-123--:R-:W-:Y:S01]  /*3870*/  IMAD R11, R31, UR38, RZ ;  /* 0x000000261f0b7c24 */ /* 0x00efe2000f8e02ff */
[----:B------:R-:W-:Y:S01]  /*3880*/  R2UR UR4, R26 ;  /* 0x000000001a0472ca */ /* 0x000fe200000e0000 */
[----:B------:R-:W-:Y:S01]  /*3890*/  IMAD.MOV.U32 R39, RZ, RZ, RZ ;  /* 0x000000ffff277224 */ /* 0x000fe200078e00ff */
[----:B------:R-:W-:Y:S01]  /*38a0*/  R2UR UR5, R27 ;  /* 0x000000001b0572ca */ /* 0x000fe200000e0000 */
[C---:B------:R-:W-:Y:S02]  /*38b0*/  IMAD R11, R46.reuse, UR39, R11 ;  /* 0x000000272e0b7c24 */ /* 0x040fe4000f8e020b */
        /* <DEDUP_REMOVED lines=10> */
.L_x_6597:
[----:B------:R-:W-:Y:S05]  /*3960*/  BSYNC.RECONVERGENT B0 ;  /* 0x0000000000007941 */ /* 0x000fea0003800200 */
.L_x_6596:
[----:B------:R-:W-:Y:S04]  /*3970*/  BSSY.RECONVERGENT B0, `(.L_x_6598) ;  /* 0x0000011000007945 */ /* 0x000fe80003800200 */
[----:B------:R-:W-:Y:S05]  /*3980*/  @P2 BRA `(.L_x_6599) ;  /* 0x00000000003c2947 */ /* 0x000fea0003800000 */
[----:B------:R-:W-:Y:S02]  /*3990*/  HFMA2 R37, -RZ, RZ, 0, 0 ;  /* 0x00000000ff257431 */ /* 0x000fe400000001ff */
[----:B-123--:R-:W-:Y:S01]  /*39a0*/  IMAD R11, R31, UR38, RZ ;  /* 0x000000261f0b7c24 */ /* 0x00efe2000f8e02ff */
[----:B------:R-:W-:Y:S02]  /*39b0*/  R2UR UR4, R26 ;  /* 0x000000001a0472ca */ /* 0x000fe400000e0000 */
        /* <DEDUP_REMOVED lines=12> */
.L_x_6599:
[----:B------:R-:W-:Y:S05]  /*3a80*/  BSYNC.RECONVERGENT B0 ;  /* 0x0000000000007941 */ /* 0x000fea0003800200 */
.L_x_6598:
[----:B------:R-:W-:Y:S04]  /*3a90*/  BSSY.RECONVERGENT B0, `(.L_x_6600) ;  /* 0x0000011000007945 */ /* 0x000fe80003800200 */
[----:B------:R-:W-:Y:S05]  /*3aa0*/  @P3 BRA `(.L_x_6601) ;  /* 0x00000000003c3947 */ /* 0x000fea0003800000 */
[----:B------:R-:W-:Y:S01]  /*3ab0*/  MOV R35, RZ ;  /* 0x000000ff00237202 */ /* 0x000fe20000000f00 */
[----:B-123--:R-:W-:Y:S01]  /*3ac0*/  IMAD R11, R31, UR38, RZ ;  /* 0x000000261f0b7c24 */ /* 0x00efe2000f8e02ff */
[----:B------:R-:W-:Y:S02]  /*3ad0*/  R2UR UR4, R26 ;  /* 0x000000001a0472ca */ /* 0x000fe400000e0000 */
[----:B------:R-:W-:Y:S01]  /*3ae0*/  R2UR UR5, R27 ;  /* 0x000000001b0572ca */ /* 0x000fe200000e0000 */
[----:B----4-:R-:W-:-:S04]  /*3af0*/  IMAD.WIDE.U32 R2, R46, UR38, R34 ;  /* 0x000000262e027c25 */ /* 0x010fc8000f8e0022 */
        /* <DEDUP_REMOVED lines=10> */
.L_x_6601:
[----:B------:R-:W-:Y:S05]  /*3ba0*/  BSYNC.RECONVERGENT B0 ;  /* 0x0000000000007941 */ /* 0x000fea0003800200 */
.L_x_6600:
        /* <DEDUP_REMOVED lines=17> */
.L_x_6603:
[----:B------:R-:W-:Y:S05]  /*3cc0*/  BSYNC.RECONVERGENT B0 ;  /* 0x0000000000007941 */ /* 0x000fea0003800200 */
.L_x_6602:
        /* <DEDUP_REMOVED lines=18> */
.L_x_6605:
[----:B------:R-:W-:Y:S05]  /*3df0*/  BSYNC.RECONVERGENT B0 ;  /* 0x0000000000007941 */ /* 0x000fea0003800200 */
.L_x_6604:
[----:B------:R-:W-:Y:S04]  /*3e00*/  BSSY.RECONVERGENT B0, `(.L_x_6606) ;  /* 0x0000012000007945 */ /* 0x000fe80003800200 */
[----:B------:R-:W-:Y:S05]  /*3e10*/  @P6 BRA `(.L_x_6607) ;  /* 0x0000000000406947 */ /* 0x000fea0003800000 */
[----:B-1--4-:R-:W-:Y:S01]  /*3e20*/  MOV R2, R28 ;  /* 0x0000001c00027202 */ /* 0x012fe20000000f00 */
[----:B------:R-:W-:Y:S01]  /*3e30*/  IMAD R7, R31, UR38, RZ ;  /* 0x000000261f077c24 */ /* 0x000fe2000f8e02ff */
[----:B------:R-:W-:Y:S01]  /*3e40*/  R2UR UR4, R26 ;  /* 0x000000001a0472ca */ /* 0x000fe200000e0000 */
[----:B------:R-:W-:Y:S01]  /*3e50*/  IMAD.MOV.U32 R3, RZ, RZ, RZ ;  /* 0x000000ffff037224 */ /* 0x000fe200078e00ff */
        /* <DEDUP_REMOVED lines=12> */
.L_x_6607:
[----:B------:R-:W-:Y:S05]  /*3f20*/  BSYNC.RECONVERGENT B0 ;  /* 0x0000000000007941 */ /* 0x000fea0003800200 */
.L_x_6606:
[----:B------:R-:W-:-:S04]  /*3f30*/  IADD3 R46, P0, PT, R29, R46, RZ ;  /* 0x0000002e1d2e7210 */ /* 0x000fc80007f1e0ff */
[----:B------:R-:W-:Y:S02]  /*3f40*/  LEA.HI.X.SX32 R31, R29, R31, 0x1, P0 ;  /* 0x0000001f1d1f7211 */ /* 0x000fe400000f0eff */
[----:B------:R-:W-:-:S04]  /*3f50*/  ISETP.GE.U32.AND P0, PT, R46, UR42, PT ;  /* 0x0000002a2e007c0c */ /* 0x000fc8000bf06070 */
[----:B------:R-:W-:-:S13]  /*3f60*/  ISETP.GE.AND.EX P0, PT, R31, UR43, PT, P0 ;  /* 0x0000002b1f007c0c */ /* 0x000fda000bf06300 */
[----:B------:R-:W-:Y:S05]  /*3f70*/  @!P0 BRA `(.L_x_6608) ;  /* 0xffffffc000dc8947 */ /* 0x000fea000383ffff */
[----:B------:R-:W-:Y:S05]  /*3f80*/  EXIT ;  /* 0x000000000000794d */ /* 0x000fea0003800000 */
.L_x_6547:
[----:B------:R-:W-:Y:S01]  /*3f90*/  HFMA2 R12, -RZ, RZ, 0, 9.5367431640625e-07 ;  /* 0x00000010ff0c7431 */ /* 0x000fe200000001ff */
[----:B------:R-:W-:Y:S01]  /*3fa0*/  BSSY B0, `(.L_x_6609) ;  /* 0x0000006000007945 */ /* 0x000fe20003800000 */
[----:B------:R-:W-:Y:S02]  /*3fb0*/  MOV R11, 0x1f ;  /* 0x0000001f000b7802 */ /* 0x000fe40000000f00 */
[----:B------:R-:W-:-:S07]  /*3fc0*/  MOV R15, 0xffffffff ;  /* 0xffffffff000f7802 */ /* 0x000fce0000000f00 */
[----:B0-----:R-:W-:Y:S05]  /*3fd0*/  WARPSYNC.COLLECTIVE R15, `(.L_x_6610) ;  /* 0x000000000f087348 */ /* 0x001fea0003c00000 */
[----:B------:R1:W2:Y:S02]  /*3fe0*/  SHFL.BFLY P6, R14, R13, R12, R11 ;  /* 0x0c00000c0d0e7389 */ /* 0x0002a400000c000b */
[----:B012---:R-:W-:Y:S05]  /*3ff0*/  ENDCOLLECTIVE ;  /* 0x000000000000791b */ /* 0x007fea0003800000 */
.L_x_6610:
[----:B------:R-:W-:Y:S05]  /*4000*/  BSYNC B0 ;  /* 0x0000000000007941 */ /* 0x000fea0003800000 */
.L_x_6609:
        /* <DEDUP_REMOVED lines=9> */
.L_x_6611:
[----:B------:R-:W-:Y:S01]  /*40a0*/  IMAD.MOV.U32 R12, RZ, RZ, 0x4 ;  /* 0x00000004ff0c7424 */ /* 0x000fe200078e00ff */
[----:B------:R-:W-:-:S04]  /*40b0*/  FMNMX R0, R13, R14, !PT ;  /* 0x0000000e0d007209 */ /* 0x000fc80007800000 */
[----:B------:R-:W-:-:S07]  /*40c0*/  MOV R13, R0 ;  /* 0x00000000000d7202 */ /* 0x000fce0000000f00 */
[----:B------:R-:W-:Y:S05]  /*40d0*/  WARPSYNC.COLLECTIVE R15, `(.L_x_6612) ;  /* 0x000000000f087348 */ /* 0x000fea0003c00000 */
[----:B------:R0:W1:Y:S02]  /*40e0*/  SHFL.BFLY P6, R14, R13, R12, R11 ;  /* 0x0c00000c0d0e7389 */ /* 0x00006400000c000b */
[----:B01----:R-:W-:Y:S05]  /*40f0*/  ENDCOLLECTIVE ;  /* 0x000000000000791b */ /* 0x003fea0003800000 */
.L_x_6612:
[----:B------:R-:W-:Y:S01]  /*4100*/  HFMA2 R12, -RZ, RZ, 0, 1.1920928955078125e-07 ;  /* 0x00000002ff0c7431 */ /* 0x000fe200000001ff */
[----:B------:R-:W-:-:S04]  /*4110*/  FMNMX R10, R0, R14, !PT ;  /* 0x0000000e000a7209 */ /* 0x000fc80007800000 */
[----:B------:R-:W-:-:S07]  /*4120*/  MOV R13, R10 ;  /* 0x0000000a000d7202 */ /* 0x000fce0000000f00 */
[----:B------:R-:W-:Y:S05]  /*4130*/  WARPSYNC.COLLECTIVE R15, `(.L_x_6613) ;  /* 0x000000000f087348 */ /* 0x000fea0003c00000 */
[----:B------:R0:W1:Y:S02]  /*4140*/  SHFL.BFLY P6, R14, R13, R12, R11 ;  /* 0x0c00000c0d0e7389 */ /* 0x00006400000c000b */
[----:B01----:R-:W-:Y:S05]  /*4150*/  ENDCOLLECTIVE ;  /* 0x000000000000791b */ /* 0x003fea0003800000 */
.L_x_6613:
[----:B------:R-:W-:Y:S01]  /*4160*/  HFMA2 R12, -RZ, RZ, 0, 5.9604644775390625e-08 ;  /* 0x00000001ff0c7431 */ /* 0x000fe200000001ff */
[----:B------:R-:W-:-:S04]  /*4170*/  FMNMX R35, R10, R14, !PT ;  /* 0x0000000e0a237209 */ /* 0x000fc80007800000 */
[----:B------:R-:W-:-:S07]  /*4180*/  MOV R13, R35 ;  /* 0x00000023000d7202 */ /* 0x000fce0000000f00 */
[----:B------:R-:W-:Y:S05]  /*4190*/  WARPSYNC.COLLECTIVE R15, `(.L_x_6614) ;  /* 0x000000000f087348 */ /* 0x000fea0003c00000 */
[----:B------:R0:W1:Y:S02]  /*41a0*/  SHFL.BFLY P6, R14, R13, R12, R11 ;  /* 0x0c00000c0d0e7389 */ /* 0x00006400000c000b */
[----:B01----:R-:W-:Y:S05]  /*41b0*/  ENDCOLLECTIVE ;  /* 0x000000000000791b */ /* 0x003fea0003800000 */
.L_x_6614:
        /* <DEDUP_REMOVED lines=26> */
[----:B------:R-:W-:Y:S01]  /*4360*/  FADD R14, -R14, R25 ;  /* 0x000000190e0e7221 */ /* 0x000fe20000000100 */
        /* <DEDUP_REMOVED lines=180> */
.L_x_6615:
[----:B------:R-:W-:Y:S02]  /*4eb0*/  HFMA2 R12, -RZ, RZ, 0, 4.76837158203125e-07 ;  /* 0x00000008ff0c7431 */ /* 0x000fe400000001ff */
[----:B------:R-:W-:-:S05]  /*4ec0*/  FADD R35, R13, R14 ;  /* 0x0000000e0d237221 */ /* 0x000fca0000000000 */
[----:B------:R-:W-:-:S07]  /*4ed0*/  MOV R13, R35 ;  /* 0x00000023000d7202 */ /* 0x000fce0000000f00 */
[----:B------:R-:W-:Y:S05]  /*4ee0*/  WARPSYNC.COLLECTIVE R15, `(.L_x_6616) ;  /* 0x000000000f087348 */ /* 0x000fea0003c00000 */
[----:B------:R0:W1:Y:S02]  /*4ef0*/  SHFL.BFLY P6, R14, R13, R12, R11 ;  /* 0x0c00000c0d0e7389 */ /* 0x00006400000c000b */
[----:B01----:R-:W-:Y:S05]  /*4f00*/  ENDCOLLECTIVE ;  /* 0x000000000000791b */ /* 0x003fea0003800000 */
.L_x_6616:
[----:B------:R-:W-:Y:S02]  /*4f10*/  IMAD.MOV.U32 R12, RZ, RZ, 0x4 ;  /* 0x00000004ff0c7424 */ /* 0x000fe400078e00ff */
[----:B------:R-:W-:-:S05]  /*4f20*/  FADD R37, R35, R14 ;  /* 0x0000000e23257221 */ /* 0x000fca0000000000 */
[----:B------:R-:W-:-:S07]  /*4f30*/  MOV R13, R37 ;  /* 0x00000025000d7202 */ /* 0x000fce0000000f00 */
[----:B------:R-:W-:Y:S05]  /*4f40*/  WARPSYNC.COLLECTIVE R15, `(.L_x_6617) ;  /* 0x000000000f087348 */ /* 0x000fea0003c00000 */
[----:B------:R0:W1:Y:S02]  /*4f50*/  SHFL.BFLY P6, R14, R13, R12, R11 ;  /* 0x0c00000c0d0e7389 */ /* 0x00006400000c000b */
[----:B01----:R-:W-:Y:S05]  /*4f60*/  ENDCOLLECTIVE ;  /* 0x000000000000791b */ /* 0x003fea0003800000 */
.L_x_6617:
[----:B------:R-:W-:Y:S02]  /*4f70*/  HFMA2 R12, -RZ, RZ, 0, 1.1920928955078125e-07 ;  /* 0x00000002ff0c7431 */ /* 0x000fe400000001ff */
[----:B------:R-:W-:-:S05]  /*4f80*/  FADD R39, R37, R14 ;  /* 0x0000000e25277221 */ /* 0x000fca0000000000 */
[----:B------:R-:W-:-:S07]  /*4f90*/  MOV R13, R39 ;  /* 0x00000027000d7202 */ /* 0x000fce0000000f00 */
[----:B------:R-:W-:Y:S05]  /*4fa0*/  WARPSYNC.COLLECTIVE R15, `(.L_x_6618) ;  /* 0x000000000f087348 */ /* 0x000fea0003c00000 */
[----:B------:R0:W1:Y:S02]  /*4fb0*/  SHFL.BFLY P6, R14, R13, R12, R11 ;  /* 0x0c00000c0d0e7389 */ /* 0x00006400000c000b */
[----:B01----:R-:W-:Y:S05]  /*4fc0*/  ENDCOLLECTIVE ;  /* 0x000000000000791b */ /* 0x003fea0003800000 */
.L_x_6618:
[----:B------:R-:W-:Y:S02]  /*4fd0*/  HFMA2 R12, -RZ, RZ, 0, 5.9604644775390625e-08 ;  /* 0x00000001ff0c7431 */ /* 0x000fe400000001ff */
[----:B------:R-:W-:-:S05]  /*4fe0*/  FADD R41, R39, R14 ;  /* 0x0000000e27297221 */ /* 0x000fca0000000000 */
[----:B------:R-:W-:-:S07]  /*4ff0*/  MOV R13, R41 ;  /* 0x00000029000d7202 */ /* 0x000fce0000000f00 */
[----:B------:R-:W-:Y:S05]  /*5000*/  WARPSYNC.COLLECTIVE R15, `(.L_x_6619) ;  /* 0x000000000f087348 */ /* 0x000fea0003c00000 */
[----:B------:R0:W1:Y:S02]  /*5010*/  SHFL.BFLY P6, R14, R13, R12, R11 ;  /* 0x0c00000c0d0e7389 */ /* 0x00006400000c000b */
[----:B01----:R-:W-:Y:S05]  /*5020*/  ENDCOLLECTIVE ;  /* 0x000000000000791b */ /* 0x003fea0003800000 */
.L_x_6619:
[----:B------:R-:W-:Y:S05]  /*5030*/  BRA `(.L_x_6620) ;  /* 0xffffffcc00e07947 */ /* 0x000fea000383ffff */
        .weak           $__internal_121_$__cuda_sm3x_div_rn_noftz_f32_slowpath
        .type           $__internal_121_$__cuda_sm3x_div_rn_noftz_f32_slowpath,@function
        .size           $__internal_121_$__cuda_sm3x_div_rn_noftz_f32_slowpath,(.L_x_8607 - $__internal_121_$__cuda_sm3x_div_rn_noftz_f32_slowpath)
$__internal_121_$__cuda_sm3x_div_rn_noftz_f32_slowpath:
        /* <DEDUP_REMOVED lines=34> */
.L_x_6622:
        /* <DEDUP_REMOVED lines=51> */
.L_x_6629:
[----:B------:R-:W-:-:S04]  /*5590*/  LOP3.LUT R11, R11, 0x80000000, RZ, 0xc0, !PT ;  /* 0x800000000b0b7812 */ /* 0x000fc800078ec0ff */
[----:B------:R-:W-:Y:S01]  /*55a0*/  LOP3.LUT R11, R11, 0x7f800000, RZ, 0xfc, !PT ;  /* 0x7f8000000b0b7812 */ /* 0x000fe200078efcff */
[----:B------:R-:W-:Y:S06]  /*55b0*/  BRA `(.L_x_6630) ;  /* 0x0000000000047947 */ /* 0x000fec0003800000 */
.L_x_6628:
[----:B------:R-:W-:-:S07]  /*55c0*/  LEA R11, R54, R11, 0x17 ;  /* 0x0000000b360b7211 */ /* 0x000fce00078eb8ff */
.L_x_6630:
[----:B------:R-:W-:Y:S05]  /*55d0*/  BSYNC.RECONVERGENT B1 ;  /* 0x0000000000017941 */ /* 0x000fea0003800200 */
.L_x_6627:
[----:B------:R-:W-:Y:S05]  /*55e0*/  BRA `(.L_x_6631) ;  /* 0x0000000000207947 */ /* 0x000fea0003800000 */
.L_x_6626:
[----:B------:R-:W-:-:S04]  /*55f0*/  LOP3.LUT R11, R14, 0x80000000, R11, 0x48, !PT ;  /* 0x800000000e0b7812 */ /* 0x000fc800078e480b */
[----:B------:R-:W-:Y:S01]  /*5600*/  LOP3.LUT R11, R11, 0x7f800000, RZ, 0xfc, !PT ;  /* 0x7f8000000b0b7812 */ /* 0x000fe200078efcff */
[----:B------:R-:W-:Y:S06]  /*5610*/  BRA `(.L_x_6631) ;  /* 0x0000000000147947 */ /* 0x000fec0003800000 */
.L_x_6625:
[----:B------:R-:W-:Y:S01]  /*5620*/  LOP3.LUT R11, R14, 0x80000000, R11, 0x48, !PT ;  /* 0x800000000e0b7812 */ /* 0x000fe200078e480b */
[----:B------:R-:W-:Y:S06]  /*5630*/  BRA `(.L_x_6631) ;  /* 0x00000000000c7947 */ /* 0x000fec0003800000 */
.L_x_6624:
[----:B------:R-:W0:Y:S01]  /*5640*/  MUFU.RSQ R11, -QNAN ;  /* 0xffc00000000b7908 */ /* 0x000e220000001400 */
[----:B------:R-:W-:Y:S05]  /*5650*/  BRA `(.L_x_6631) ;  /* 0x0000000000047947 */ /* 0x000fea0003800000 */
.L_x_6623:
[----:B------:R-:W-:-:S07]  /*5660*/  FADD.FTZ R11, R11, R14 ;  /* 0x0000000e0b0b7221 */ /* 0x000fce0000010000 */
.L_x_6631:
[----:B------:R-:W-:Y:S05]  /*5670*/  BSYNC.RECONVERGENT B0 ;  /* 0x0000000000007941 */ /* 0x000fea0003800200 */
.L_x_6621:
[----:B------:R-:W-:Y:S01]  /*5680*/  HFMA2 R15, -RZ, RZ, 0, 0 ;  /* 0x00000000ff0f7431 */ /* 0x000fe200000001ff */
[----:B------:R-:W-:-:S04]  /*5690*/  MOV R14, R35 ;  /* 0x00000023000e7202 */ /* 0x000fc80000000f00 */
[----:B0-----:R-:W-:Y:S05]  /*56a0*/  RET.REL.NODEC R14 `(_Z15SoftmaxWarpImplI10DirectLoadIffE11DirectStoreIffEfLi2ELi20ELi32ELi1ELb1EL9Algorithm0EEvT_T0_ll) ;  /* 0xffffffa80e547950 */ /* 0x001fea0003c3ffff */
.L_x_6632:
        /* <DEDUP_REMOVED lines=13> */
.L_x_8607:


//--------------------- .text._Z15SoftmaxWarpImplI10DirectLoadIffE11DirectStoreIffEfLi2ELi20ELi32ELi1ELb0EL9Algorithm0EEvT_T0_ll --------------------------
	.section	.text._Z15SoftmaxWarpImplI10DirectLoadIffE11DirectStoreIffEfLi2ELi20ELi32ELi1ELb0EL9Algorithm0EEvT_T0_ll,"ax",@progbits
	.align	128
        .global         _Z15SoftmaxWarpImplI10DirectLoadIffE11DirectStoreIffEfLi2ELi20ELi32ELi1ELb0EL9Algorithm0EEvT_T0_ll
        .type           _Z15SoftmaxWarpImplI10DirectLoadIffE11DirectStoreIffEfLi2ELi20ELi32ELi1ELb0EL9Algorithm0EEvT_T0_ll,@function
        .size           _Z15SoftmaxWarpImplI10DirectLoadIffE11DirectStoreIffEfLi2ELi20ELi32ELi1ELb0EL9Algorithm0EEvT_T0_ll,(.L_x_8608 - _Z15SoftmaxWarpImplI10DirectLoadIffE11DirectStoreIffEfLi2ELi20ELi32ELi1ELb0EL9Algorithm0EEvT_T0_ll)
        .other          _Z15SoftmaxWarpImplI10DirectLoadIffE11DirectStoreIffEfLi2ELi20ELi32ELi1ELb0EL9Algorithm0EEvT_T0_ll,@"STO_CUDA_ENTRY STV_DEFAULT"
_Z15SoftmaxWarpImplI10DirectLoadIffE11DirectStoreIffEfLi2ELi20ELi32ELi1ELb0EL9Algorithm0EEvT_T0_ll:
.text._Z15SoftmaxWarpImplI10DirectLoadIffE11DirectStoreIffEfLi2ELi20ELi32ELi1ELb0EL9Algorithm0EEvT_T0_ll:
        /* <DEDUP_REMOVED lines=24> */
.L_x_6633:
        /* <DEDUP_REMOVED lines=14> */
.L_x_6675:
        /* <DEDUP_REMOVED lines=17> */
[----:B------:R-:W-:Y:S02]  /*0370*/  IADD3.X R5, PT, PT, RZ, R11, RZ, P6, !PT ;  /* 0x0000000bff057210 */ /* 0x000fe400037fe4ff */
[C---:B------:R-:W-:Y:S02]  /*0380*/  IADD3 R22, P1, PT, R2.reuse, 0x100, RZ ;  /* 0x0000010002167810 */ /* 0x040fe40007f3e0ff */
[C---:B------:R-:W-:Y:S02]  /*0390*/  IADD3 R16, P2, PT, R2.reuse, 0x140, RZ ;  /* 0x0000014002107810 */ /* 0x040fe40007f5e0ff */
[C---:B------:R-:W-:Y:S02]  /*03a0*/  IADD3 R18, P3, PT, R2.reuse, 0x180, RZ ;  /* 0x0000018002127810 */ /* 0x040fe40007f7e0ff */
[----:B------:R-:W-:-:S02]  /*03b0*/  IADD3 R36, P5, PT, R2, 0x200, RZ ;  /* 0x0000020002247810 */ /* 0x000fc40007fbe0ff */
[----:B------:R-:W-:Y:S02]  /*03c0*/  IADD3 R24, P6, PT, R2, 0x240, RZ ;  /* 0x0000024002187810 */ /* 0x000fe40007fde0ff */
[-C--:B------:R-:W-:Y:S02]  /*03d0*/  IADD3.X R21, PT, PT, RZ, R11.reuse, RZ, P0, !PT ;  /* 0x0000000bff157210 */ /* 0x080fe400007fe4ff */
[-C--:B------:R-:W-:Y:S02]  /*03e0*/  IADD3.X R15, PT, PT, RZ, R11.reuse, RZ, P4, !PT ;  /* 0x0000000bff0f7210 */ /* 0x080fe400027fe4ff */
[----:B------:R-:W-:Y:S02]  /*03f0*/  LEA.HI R2, P0, R11, R2, RZ, 0x1 ;  /* 0x000000020b027211 */ /* 0x000fe400078108ff */
[----:B------:R-:W-:Y:S02]  /*0400*/  LEA.HI R28, P4, R9, R28, RZ, 0x1 ;  /* 0x0000001c091c7211 */ /* 0x000fe400078908ff */
[----:B------:R-:W-:-:S02]  /*0410*/  IADD3.X R13, PT, PT, RZ, R11, RZ, P5, !PT ;  /* 0x0000000bff0d7210 */ /* 0x000fc40002ffe4ff */
[----:B------:R-:W-:Y:S02]  /*0420*/  SHF.L.U32 R30, R2, 0x2, RZ ;  /* 0x00000002021e7819 */ /* 0x000fe400000006ff */
[----:B------:R-:W-:Y:S02]  /*0430*/  IADD3.X R9, PT, PT, RZ, R9, RZ, P4, !PT ;  /* 0x00000009ff097210 */ /* 0x000fe400027fe4ff */
[----:B------:R-:W-:Y:S02]  /*0440*/  LEA.HI R12, P5, R5, R12, RZ, 0x1 ;  /* 0x0000000c050c7211 */ /* 0x000fe400078b08ff */
[----:B------:R-:W-:Y:S02]  /*0450*/  IADD3.X R7, PT, PT, RZ, R11, RZ, P0, !PT ;  /* 0x0000000bff077210 */ /* 0x000fe400007fe4ff */
[----:B------:R-:W-:Y:S02]  /*0460*/  LEA.HI R14, P0, R21, R14, RZ, 0x1 ;  /* 0x0000000e150e7211 */ /* 0x000fe400078108ff */
[----:B------:R-:W-:-:S02]  /*0470*/  LOP3.LUT R30, R30, 0xfffffff8, RZ, 0xc0, !PT ;  /* 0xfffffff81e1e7812 */ /* 0x000fc400078ec0ff */
[C---:B------:R-:W-:Y:S02]  /*0480*/  SHF.L.U64.HI R9, R28.reuse, 0x2, R9 ;  /* 0x000000021c097819 */ /* 0x040fe40000010209 */
[----:B------:R-:W-:Y:S02]  /*0490*/  IADD3.X R19, PT, PT, RZ, R11, RZ, P1, !PT ;  /* 0x0000000bff137210 */ /* 0x000fe40000ffe4ff */
[----:B------:R-:W-:Y:S02]  /*04a0*/  IADD3.X R5, PT, PT, RZ, R5, RZ, P5, !PT ;  /* 0x00000005ff057210 */ /* 0x000fe40002ffe4ff */
[----:B------:R-:W-:Y:S02]  /*04b0*/  SHF.L.U32 R28, R28, 0x2, RZ ;  /* 0x000000021c1c7819 */ /* 0x000fe400000006ff */
[----:B------:R-:W-:Y:S02]  /*04c0*/  IADD3.X R21, PT, PT, RZ, R21, RZ, P0, !PT ;  /* 0x00000015ff157210 */ /* 0x000fe400007fe4ff */
[----:B------:R-:W-:-:S02]  /*04d0*/  IADD3.X R17, PT, PT, RZ, R11, RZ, P2, !PT ;  /* 0x0000000bff117210 */ /* 0x000fc400017fe4ff */
[----:B------:R-:W-:Y:S02]  /*04e0*/  IADD3.X R3, PT, PT, RZ, R11, RZ, P3, !PT ;  /* 0x0000000bff037210 */ /* 0x000fe40001ffe4ff */
[----:B------:R-:W-:Y:S02]  /*04f0*/  SHF.L.U64.HI R7, R2, 0x2, R7 ;  /* 0x0000000202077819 */ /* 0x000fe40000010207 */
[----:B------:R-:W-:Y:S02]  /*0500*/  IADD3 R30, P0, PT, R30, UR36, RZ ;  /* 0x000000241e1e7c10 */ /* 0x000fe4000ff1e0ff */
[----:B------:R-:W-:Y:S02]  /*0510*/  LEA.HI R22, P3, R19, R22, RZ, 0x1 ;  /* 0x0000001613167211 */ /* 0x000fe400078708ff */
[----:B------:R-:W-:Y:S02]  /*0520*/  SHF.L.U64.HI R5, R12, 0x2, R5 ;  /* 0x000000020c057819 */ /* 0x000fe40000010205 */
[----:B------:R-:W-:-:S02]  /*0530*/  LOP3.LUT R28, R28, 0xfffffff8, RZ, 0xc0, !PT ;  /* 0xfffffff81c1c7812 */ /* 0x000fc400078ec0ff */
[----:B------:R-:W-:Y:S02]  /*0540*/  SHF.L.U32 R12, R12, 0x2, RZ ;  /* 0x000000020c0c7819 */ /* 0x000fe400000006ff */
[----:B------:R-:W-:Y:S02]  /*0550*/  LEA.HI R16, P2, R17, R16, RZ, 0x1 ;  /* 0x0000001011107211 */ /* 0x000fe400078508ff */
[----:B------:R-:W-:Y:S02]  /*0560*/  IADD3.X R31, PT, PT, R7, UR37, RZ, P0, !PT ;  /* 0x00000025071f7c10 */ /* 0x000fe400087fe4ff */
[----:B------:R-:W-:Y:S02]  /*0570*/  LEA.HI R18, P1, R3, R18, RZ, 0x1 ;  /* 0x0000001203127211 */ /* 0x000fe400078308ff */
[----:B------:R-:W-:Y:S02]  /*0580*/  LEA.HI R36, P5, R13, R36, RZ, 0x1 ;  /* 0x000000240d247211 */ /* 0x000fe400078b08ff */
[----:B------:R-:W-:Y:S01]  /*0590*/  IADD3.X R19, PT, PT, RZ, R19, RZ, P3, !PT ;  /* 0x00000013ff137210 */ /* 0x000fe20001ffe4ff */
[----:B------:R-:W2:Y:S01]  /*05a0*/  LDG.E.64 R30, desc[UR4][R30.64] ;  /* 0x000000041e1e7981 */ /* 0x000ea2000c1e1b00 */
[----:B------:R-:W-:-:S02]  /*05b0*/  SHF.L.U64.HI R4, R14, 0x2, R21 ;  /* 0x000000020e047819 */ /* 0x000fc40000010215 */
[----:B------:R-:W-:Y:S02]  /*05c0*/  IADD3 R28, P0, PT, R28, UR36, RZ ;  /* 0x000000241c1c7c10 */ /* 0x000fe4000ff1e0ff */
[----:B------:R-:W-:Y:S02]  /*05d0*/  SHF.L.U32 R14, R14, 0x2, RZ ;  /* 0x000000020e0e7819 */ /* 0x000fe400000006ff */
[----:B------:R-:W-:Y:S02]  /*05e0*/  LOP3.LUT R12, R12, 0xfffffff8, RZ, 0xc0, !PT ;  /* 0xfffffff80c0c7812 */ /* 0x000fe400078ec0ff */
[----:B------:R-:W-:Y:S02]  /*05f0*/  IADD3.X R17, PT, PT, RZ, R17, RZ, P2, !PT ;  /* 0x00000011ff117210 */ /* 0x000fe400017fe4ff */
[----:B------:R-:W-:Y:S02]  /*0600*/  LEA.HI R20, P4, R15, R20, RZ, 0x1 ;  /* 0x000000140f147211 */ /* 0x000fe400078908ff */
[----:B------:R-:W-:-:S02]  /*0610*/  SHF.L.U64.HI R6, R22, 0x2, R19 ;  /* 0x0000000216067819 */ /* 0x000fc40000010213 */
[----:B------:R-:W-:Y:S02]  /*0620*/  IADD3.X R3, PT, PT, RZ, R3, RZ, P1, !PT ;  /* 0x00000003ff037210 */ /* 0x000fe40000ffe4ff */
[----:B------:R-:W-:Y:S02]  /*0630*/  IADD3.X R13, PT, PT, RZ, R13, RZ, P5, !PT ;  /* 0x0000000dff0d7210 */ /* 0x000fe40002ffe4ff */
[----:B------:R-:W-:Y:S02]  /*0640*/  IADD3.X R29, PT, PT, R9, UR37, RZ, P0, !PT ;  /* 0x00000025091d7c10 */ /* 0x000fe400087fe4ff */
[----:B------:R-:W-:Y:S02]  /*0650*/  R2UR UR10, R26 ;  /* 0x000000001a0a72ca */ /* 0x000fe400000e0000 */
[----:B------:R-:W-:Y:S02]  /*0660*/  R2UR UR11, R27 ;  /* 0x000000001b0b72ca */ /* 0x000fe400000e0000 */
[----:B------:R-:W-:Y:S01]  /*0670*/  SHF.L.U32 R22, R22, 0x2, RZ ;  /* 0x0000000216167819 */ /* 0x000fe200000006ff */
[----:B------:R-:W3:Y:S01]  /*0680*/  LDG.E.64 R28, desc[UR6][R28.64] ;  /* 0x000000061c1c7981 */ /* 0x000ee2000c1e1b00 */
[----:B------:R-:W-:-:S02]  /*0690*/  LOP3.LUT R14, R14, 0xfffffff8, RZ, 0xc0, !PT ;  /* 0xfffffff80e0e7812 */ /* 0x000fc400078ec0ff */
[----:B------:R-:W-:Y:S02]  /*06a0*/  IADD3 R12, P1, PT, R12, UR36, RZ ;  /* 0x000000240c0c7c10 */ /* 0x000fe4000ff3e0ff */
[C---:B------:R-:W-:Y:S02]  /*06b0*/  SHF.L.U64.HI R8, R16.reuse, 0x2, R17 ;  /* 0x0000000210087819 */ /* 0x040fe40000010211 */
[----:B------:R-:W-:Y:S02]  /*06c0*/  SHF.L.U32 R16, R16, 0x2, RZ ;  /* 0x0000000210107819 */ /* 0x000fe400000006ff */
[----:B------:R-:W-:Y:S02]  /*06d0*/  IADD3.X R15, PT, PT, RZ, R15, RZ, P4, !PT ;  /* 0x0000000fff0f7210 */ /* 0x000fe400027fe4ff */
[----:B------:R-:W-:Y:S02]  /*06e0*/  SHF.L.U64.HI R2, R36, 0x2, R13 ;  /* 0x0000000224027819 */ /* 0x000fe4000001020d */
[----:B------:R-:W-:-:S02]  /*06f0*/  R2UR UR12, R26 ;  /* 0x000000001a0c72ca */ /* 0x000fc400000e0000 */
[----:B------:R-:W-:Y:S02]  /*0700*/  R2UR UR13, R27 ;  /* 0x000000001b0d72ca */ /* 0x000fe400000e0000 */
[----:B------:R-:W-:Y:S02]  /*0710*/  LOP3.LUT R22, R22, 0xfffffff8, RZ, 0xc0, !PT ;  /* 0xfffffff816167812 */ /* 0x000fe400078ec0ff */
[----:B------:R-:W-:Y:S02]  /*0720*/  IADD3 R14, P0, PT, R14, UR36, RZ ;  /* 0x000000240e0e7c10 */ /* 0x000fe4000ff1e0ff */
[----:B------:R-:W-:Y:S02]  /*0730*/  IADD3.X R13, PT, PT, R5, UR37, RZ, P1, !PT ;  /* 0x00000025050d7c10 */ /* 0x000fe40008ffe4ff */
[----:B------:R-:W-:Y:S02]  /*0740*/  IADD3.X R11, PT, PT, RZ, R11, RZ, P6, !PT ;  /* 0x0000000bff0b7210 */ /* 0x000fe400037fe4ff */
[----:B------:R-:W-:-:S02]  /*0750*/  SHF.L.U64.HI R3, R18, 0x2, R3 ;  /* 0x0000000212037819 */ /* 0x000fc40000010203 */
[----:B------:R-:W-:Y:S02]  /*0760*/  SHF.L.U32 R18, R18, 0x2, RZ ;  /* 0x0000000212127819 */ /* 0x000fe400000006ff */
[----:B------:R-:W-:Y:S02]  /*0770*/  SHF.L.U64.HI R10, R20, 0x2, R15 ;  /* 0x00000002140a7819 */ /* 0x000fe4000001020f */
[----:B------:R-:W-:Y:S02]  /*0780*/  LOP3.LUT R16, R16, 0xfffffff8, RZ, 0xc0, !PT ;  /* 0xfffffff810107812 */ /* 0x000fe400078ec0ff */
[----:B------:R-:W-:Y:S02]  /*0790*/  R2UR UR14, R26 ;  /* 0x000000001a0e72ca */ /* 0x000fe400000e0000 */
[----:B------:R-:W-:Y:S02]  /*07a0*/  R2UR UR15, R27 ;  /* 0x000000001b0f72ca */ /* 0x000fe400000e0000 */
[----:B------:R-:W-:-:S02]  /*07b0*/  IADD3 R22, P1, PT, R22, UR36, RZ ;  /* 0x0000002416167c10 */ /* 0x000fc4000ff3e0ff */
[----:B------:R-:W-:Y:S02]  /*07c0*/  IADD3.X R15, PT, PT, R4, UR37, RZ, P0, !PT ;  /* 0x00000025040f7c10 */ /* 0x000fe400087fe4ff */
[----:B------:R-:W4:Y:S01]  /*07d0*/  LDG.E.64 R4, desc[UR8][R12.64] ;  /* 0x000000080c047981 */ /* 0x000f22000c1e1b00 */
[----:B------:R-:W-:Y:S02]  /*07e0*/  LEA.HI R24, P6, R11, R24, RZ, 0x1 ;  /* 0x000000180b187211 */ /* 0x000fe400078d08ff */
[----:B------:R-:W-:Y:S02]  /*07f0*/  SHF.L.U32 R20, R20, 0x2, RZ ;  /* 0x0000000214147819 */ /* 0x000fe400000006ff */
[----:B------:R-:W-:Y:S02]  /*0800*/  LOP3.LUT R18, R18, 0xfffffff8, RZ, 0xc0, !PT ;  /* 0xfffffff812127812 */ /* 0x000fe400078ec0ff */
[----:B------:R-:W-:Y:S02]  /*0810*/  IADD3 R16, P0, PT, R16, UR36, RZ ;  /* 0x0000002410107c10 */ /* 0x000fe4000ff1e0ff */
[----:B------:R-:W-:-:S02]  /*0820*/  R2UR UR16, R26 ;  /* 0x000000001a1072ca */ /* 0x000fc400000e0000 */
[----:B------:R-:W-:Y:S02]  /*0830*/  R2UR UR17, R27 ;  /* 0x000000001b1172ca */ /* 0x000fe400000e0000 */
[----:B------:R-:W-:Y:S02]  /*0840*/  IADD3.X R23, PT, PT, R6, UR37, RZ, P1, !PT ;  /* 0x0000002506177c10 */ /* 0x000fe40008ffe4ff */
[----:B------:R-:W5:Y:S01]  /*0850*/  LDG.E.64 R6, desc[UR10][R14.64] ;  /* 0x0000000a0e067981 */ /* 0x000f62000c1e1b00 */
[----:B------:R-:W-:Y:S02]  /*0860*/  IADD3.X R11, PT, PT, RZ, R11, RZ, P6, !PT ;  /* 0x0000000bff0b7210 */ /* 0x000fe400037fe4ff */
[----:B------:R-:W-:Y:S02]  /*0870*/  LOP3.LUT R20, R20, 0xfffffff8, RZ, 0xc0, !PT ;  /* 0xfffffff814147812 */ /* 0x000fe400078ec0ff */
[----:B------:R-:W-:Y:S02]  /*0880*/  IADD3 R18, P1, PT, R18, UR36, RZ ;  /* 0x0000002412127c10 */ /* 0x000fe4000ff3e0ff */
[----:B------:R-:W-:-:S02]  /*0890*/  IADD3.X R17, PT, PT, R8, UR37, RZ, P0, !PT ;  /* 0x0000002508117c10 */ /* 0x000fc400087fe4ff */
[----:B------:R-:W-:Y:S01]  /*08a0*/  R2UR UR18, R26 ;  /* 0x000000001a1272ca */ /* 0x000fe200000e0000 */
[----:B------:R-:W5:Y:S01]  /*08b0*/  LDG.E.64 R8, desc[UR12][R22.64] ;  /* 0x0000000c16087981 */ /* 0x000f62000c1e1b00 */
[----:B------:R-:W-:Y:S02]  /*08c0*/  R2UR UR19, R27 ;  /* 0x000000001b1372ca */ /* 0x000fe400000e0000 */
[----:B------:R-:W-:Y:S01]  /*08d0*/  SHF.L.U32 R36, R36, 0x2, RZ ;  /* 0x0000000224247819 */ /* 0x000fe200000006ff */
[----:B------:R-:W5:Y:S01]  /*08e0*/  LDG.E.64 R16, desc[UR14][R16.64] ;  /* 0x0000000e10107981 */ /* 0x000f62000c1e1b00 */
[C---:B------:R-:W-:Y:S02]  /*08f0*/  SHF.L.U64.HI R0, R24.reuse, 0x2, R11 ;  /* 0x0000000218007819 */ /* 0x040fe4000001020b */
[----:B------:R-:W-:Y:S02]  /*0900*/  SHF.L.U32 R24, R24, 0x2, RZ ;  /* 0x0000000218187819 */ /* 0x000fe400000006ff */
[----:B------:R-:W-:-:S02]  /*0910*/  IADD3 R20, P0, PT, R20, UR36, RZ ;  /* 0x0000002414147c10 */ /* 0x000fc4000ff1e0ff */
[----:B------:R-:W-:Y:S02]  /*0920*/  IADD3.X R19, PT, PT, R3, UR37, RZ, P1, !PT ;  /* 0x0000002503137c10 */ /* 0x000fe40008ffe4ff */
[----:B------:R-:W-:Y:S02]  /*0930*/  R2UR UR20, R26 ;  /* 0x000000001a1472ca */ /* 0x000fe400000e0000 */
[----:B------:R-:W-:Y:S02]  /*0940*/  R2UR UR21, R27 ;  /* 0x000000001b1572ca */ /* 0x000fe400000e0000 */
[----:B------:R-:W-:Y:S01]  /*0950*/  LOP3.LUT R36, R36, 0xfffffff8, RZ, 0xc0, !PT ;  /* 0xfffffff824247812 */ /* 0x000fe200078ec0ff */
[----:B------:R-:W5:Y:S01]  /*0960*/  LDG.E.64 R18, desc[UR16][R18.64] ;  /* 0x0000001012127981 */ /* 0x000f62000c1e1b00 */
[----:B------:R-:W-:Y:S02]  /*0970*/  LOP3.LUT R24, R24, 0xfffffff8, RZ, 0xc0, !PT ;  /* 0xfffffff818187812 */ /* 0x000fe400078ec0ff */
[----:B------:R-:W-:-:S02]  /*0980*/  IADD3.X R21, PT, PT, R10, UR37, RZ, P0, !PT ;  /* 0x000000250a157c10 */ /* 0x000fc400087fe4ff */
[----:B------:R-:W-:Y:S02]  /*0990*/  R2UR UR22, R26 ;  /* 0x000000001a1672ca */ /* 0x000fe400000e0000 */
[----:B------:R-:W-:Y:S02]  /*09a0*/  R2UR UR23, R27 ;  /* 0x000000001b1772ca */ /* 0x000fe400000e0000 */
[----:B------:R-:W-:Y:S01]  /*09b0*/  IADD3 R36, P1, PT, R36, UR36, RZ ;  /* 0x0000002424247c10 */ /* 0x000fe2000ff3e0ff */
[----:B------:R-:W5:Y:S01]  /*09c0*/  LDG.E.64 R20, desc[UR18][R20.64] ;  /* 0x0000001214147981 */ /* 0x000f62000c1e1b00 */
[----:B------:R-:W-:Y:S02]  /*09d0*/  IADD3 R24, P0, PT, R24, UR36, RZ ;  /* 0x0000002418187c10 */ /* 0x000fe4000ff1e0ff */
[----:B------:R-:W-:Y:S02]  /*09e0*/  IADD3.X R37, PT, PT, R2, UR37, RZ, P1, !PT ;  /* 0x0000002502257c10 */ /* 0x000fe40008ffe4ff */
        /* <DEDUP_REMOVED lines=22> */
[----:B-1----:R-:W-:Y:S01]  /*0b50*/  FMNMX R3, R2, R14, !PT ;  /* 0x0000000e02037209 */ /* 0x002fe20007800000 */
[----:B------:R-:W-:-:S04]  /*0b60*/  IMAD.MOV.U32 R2, RZ, RZ, 0x3bbb989d ;  /* 0x3bbb989dff027424 */ /* 0x000fc800078e00ff */
[----:B------:R-:W1:Y:S02]  /*0b70*/  SHFL.BFLY PT, R14, R3, 0x1, 0x1f ;  /* 0x0c201f00030e7f89 */ /* 0x000e6400000e0000 */
[----:B-1----:R-:W-:Y:S02]  /*0b80*/  FMNMX R14, R3, R14, !PT ;  /* 0x0000000e030e7209 */ /* 0x002fe40007800000 */
        /* <DEDUP_REMOVED lines=11> */
[----:B------:R-:W-:Y:S01]  /*0c40*/  FADD R45, R6, -R14 ;  /* 0x8000000e062d7221 */ /* 0x000fe20000000000 */
[-C--:B------:R-:W-:Y:S01]  /*0c50*/  FFMA.SAT R6, R53, R2.reuse, 0.5 ;  /* 0x3f00000035067423 */ /* 0x080fe20000002002 */
[----:B------:R-:W-:Y:S01]  /*0c60*/  FADD R0, R8, -12583039 ;  /* 0xcb40007f08007421 */ /* 0x000fe20000000000 */
[C---:B------:R-:W-:Y:S01]  /*0c70*/  FADD R4, R12.reuse, -12583039 ;  /* 0xcb40007f0c047421 */ /* 0x040fe20000000000 */
[----:B------:R-:W-:Y:S01]  /*0c80*/  SHF.L.U32 R12, R12, 0x17, RZ ;  /* 0x000000170c0c7819 */ /* 0x000fe200000006ff */
[-C--:B------:R-:W-:Y:S01]  /*0c90*/  FFMA.RM R6, R6, R3.reuse, 12582913 ;  /* 0x4b40000106067423 */ /* 0x080fe20000004003 */
[----:B------:R-:W-:Y:S01]  /*0ca0*/  FFMA R0, R55, 1.4426950216293334961, -R0 ;  /* 0x3fb8aa3b37007823 */ /* 0x000fe20000000800 */
[----:B------:R-:W-:Y:S01]  /*0cb0*/  FFMA R4, R57, 1.4426950216293334961, -R4 ;  /* 0x3fb8aa3b39047823 */ /* 0x000fe20000000804 */
[--C-:B------:R-:W-:Y:S01]  /*0cc0*/  FADD R13, R22, -R14.reuse ;  /* 0x8000000e160d7221 */ /* 0x100fe20000000000 */
[----:B------:R-:W-:Y:S01]  /*0cd0*/  FADD R47, R5, -R14 ;  /* 0x8000000e052f7221 */ /* 0x000fe20000000000 */
[----:B------:R-:W-:Y:S01]  /*0ce0*/  FFMA R55, R55, 1.925963033500011079e-08, R0 ;  /* 0x32a5706037377823 */ /* 0x000fe20000000000 */
[----:B------:R-:W-:Y:S01]  /*0cf0*/  FFMA R57, R57, 1.925963033500011079e-08, R4 ;  /* 0x32a5706039397823 */ /* 0x000fe20000000004 */
[-C--:B------:R-:W-:Y:S01]  /*0d00*/  FFMA.SAT R0, R51, R2.reuse, 0.5 ;  /* 0x3f00000033007423 */ /* 0x080fe20000002002 */
[----:B------:R-:W-:Y:S01]  /*0d10*/  FADD R4, R6, -12583039 ;  /* 0xcb40007f06047421 */ /* 0x000fe20000000000 */
[----:B------:R-:W-:Y:S01]  /*0d20*/  FADD R37, R16, -R14 ;  /* 0x8000000e10257221 */ /* 0x000fe20000000000 */
[-C--:B------:R-:W-:Y:S01]  /*0d30*/  FFMA.SAT R16, R47, R2.reuse, 0.5 ;  /* 0x3f0000002f107423 */ /* 0x080fe20000002002 */
[-C--:B------:R-:W-:Y:S01]  /*0d40*/  FFMA.RM R0, R0, R3.reuse, 12582913 ;  /* 0x4b40000100007423 */ /* 0x080fe20000004003 */
[----:B------:R-:W1:Y:S01]  /*0d50*/  MUFU.EX2 R57, R57 ;  /* 0x0000003900397308 */ /* 0x000e620000000800 */
[----:B------:R-:W-:Y:S01]  /*0d60*/  FFMA R4, R53, 1.4426950216293334961, -R4 ;  /* 0x3fb8aa3b35047823 */ /* 0x000fe20000000804 */
[--C-:B------:R-:W-:Y:S01]  /*0d70*/  FADD R43, R7, -R14.reuse ;  /* 0x8000000e072b7221 */ /* 0x100fe20000000000 */
[----:B------:R-:W-:Y:S01]  /*0d80*/  FADD R10, R0, -12583039 ;  /* 0xcb40007f000a7421 */ /* 0x000fe20000000000 */
[----:B------:R-:W-:Y:S01]  /*0d90*/  FADD R11, R23, -R14 ;  /* 0x8000000e170b7221 */ /* 0x000fe20000000000 */
[----:B------:R-:W-:Y:S01]  /*0da0*/  FFMA R53, R53, 1.925963033500011079e-08, R4 ;  /* 0x32a5706035357823 */ /* 0x000fe20000000004 */
[----:B------:R-:W-:Y:S01]  /*0db0*/  SHF.L.U32 R23, R8, 0x17, RZ ;  /* 0x0000001708177819 */ /* 0x000fe200000006ff */
[----:B------:R-:W-:Y:S01]  /*0dc0*/  FFMA R10, R51, 1.4426950216293334961, -R10 ;  /* 0x3fb8aa3b330a7823 */ /* 0x000fe2000000080a */
[----:B------:R-:W-:Y:S01]  /*0dd0*/  FADD R29, R18, -R14 ;  /* 0x8000000e121d7221 */ /* 0x000fe20000000000 */
[-C--:B------:R-:W-:Y:S01]  /*0de0*/  FFMA.RM R8, R16, R3.reuse, 12582913 ;  /* 0x4b40000110087423 */ /* 0x080fe20000004003 */
[-C--:B------:R-:W-:Y:S01]  /*0df0*/  FFMA.SAT R18, R43, R2.reuse, 0.5 ;  /* 0x3f0000002b127423 */ /* 0x080fe20000002002 */
[----:B------:R-:W-:Y:S01]  /*0e00*/  FFMA R51, R51, 1.925963033500011079e-08, R10 ;  /* 0x32a5706033337823 */ /* 0x000fe2000000000a */
[--C-:B------:R-:W-:Y:S01]  /*0e10*/  FADD R7, R21, -R14.reuse ;  /* 0x8000000e15077221 */ /* 0x100fe20000000000 */
[----:B------:R-:W2:Y:S01]  /*0e20*/  MUFU.EX2 R10, R55 ;  /* 0x00000037000a7308 */ /* 0x000ea20000000800 */
[----:B------:R-:W-:Y:S01]  /*0e30*/  SHF.L.U32 R21, R6, 0x17, RZ ;  /* 0x0000001706157819 */ /* 0x000fe200000006ff */
[----:B------:R-:W-:Y:S01]  /*0e40*/  FFMA.RM R6, R18, R3, 12582913 ;  /* 0x4b40000112067423 */ /* 0x000fe20000004003 */
[----:B------:R-:W-:Y:S01]  /*0e50*/  SHF.L.U32 R0, R0, 0x17, RZ ;  /* 0x0000001700007819 */ /* 0x000fe200000006ff */
[----:B-1----:R-:W-:Y:S01]  /*0e60*/  FMUL R22, R12, R57 ;  /* 0x000000390c167220 */ /* 0x002fe20000400000 */
[--C-:B------:R-:W-:Y:S01]  /*0e70*/  FADD R15, R20, -R14.reuse ;  /* 0x8000000e140f7221 */ /* 0x100fe20000000000 */
[----:B------:R-:W-:Y:S01]  /*0e80*/  FFMA.SAT R4, R49, R2, 0.5 ;  /* 0x3f00000031047423 */ /* 0x000fe20000002002 */
[--C-:B------:R-:W-:Y:S01]  /*0e90*/  FADD R39, R9, -R14.reuse ;  /* 0x8000000e09277221 */ /* 0x100fe20000000000 */
[----:B------:R-:W1:Y:S01]  /*0ea0*/  MUFU.EX2 R12, R53 ;  /* 0x00000035000c7308 */ /* 0x000e620000000800 */
[--C-:B------:R-:W-:Y:S01]  /*0eb0*/  FADD R31, R17, -R14.reuse ;  /* 0x8000000e111f7221 */ /* 0x100fe20000000000 */
[-C--:B------:R-:W-:Y:S01]  /*0ec0*/  FFMA.RM R4, R4, R3.reuse, 12582913 ;  /* 0x4b40000104047423 */ /* 0x080fe20000004003 */
[--C-:B------:R-:W-:Y:S01]  /*0ed0*/  FADD R9, R19, -R14.reuse ;  /* 0x8000000e13097221 */ /* 0x100fe20000000000 */
[--C-:B------:R-:W-:Y:S01]  /*0ee0*/  FADD R5, R24, -R14.reuse ;  /* 0x8000000e18057221 */ /* 0x100fe20000000000 */
[----:B------:R-:W-:Y:S01]  /*0ef0*/  FADD R25, R25, -R14 ;  /* 0x8000000e19197221 */ /* 0x000fe20000000000 */
[C---:B------:R-:W-:Y:S01]  /*0f00*/  FADD R14, R4.reuse, -12583039 ;  /* 0xcb40007f040e7421 */ /* 0x040fe20000000000 */
[----:B------:R-:W-:Y:S01]  /*0f10*/  SHF.L.U32 R19, R4, 0x17, RZ ;  /* 0x0000001704137819 */ /* 0x000fe200000006ff */
[----:B------:R-:W3:Y:S01]  /*0f20*/  MUFU.EX2 R51, R51 ;  /* 0x0000003300337308 */ /* 0x000ee20000000800 */
[----:B--2---:R-:W-:Y:S01]  /*0f30*/  FMUL R23, R23, R10 ;  /* 0x0000000a17177220 */ /* 0x004fe20000400000 */
[C---:B------:R-:W-:Y:S01]  /*0f40*/  FADD R10, R8.reuse, -12583039 ;  /* 0xcb40007f080a7421 */ /* 0x040fe20000000000 */
[----:B------:R-:W-:Y:S01]  /*0f50*/  SHF.L.U32 R8, R8, 0x17, RZ ;  /* 0x0000001708087819 */ /* 0x000fe200000006ff */
[-C--:B------:R-:W-:Y:S01]  /*0f60*/  FFMA.SAT R24, R29, R2.reuse, 0.5 ;  /* 0x3f0000001d187423 */ /* 0x080fe20000002002 */
[----:B------:R-:W-:Y:S01]  /*0f70*/  FFMA R14, R49, 1.4426950216293334961, -R14 ;  /* 0x3fb8aa3b310e7823 */ /* 0x000fe2000000080e */
[----:B------:R-:W-:Y:S01]  /*0f80*/  FFMA R10, R47, 1.4426950216293334961, -R10 ;  /* 0x3fb8aa3b2f0a7823 */ /* 0x000fe2000000080a */
[----:B------:R-:W-:Y:S01]  /*0f90*/  FFMA.SAT R38, R11, R2, 0.5 ;  /* 0x3f0000000b267423 */ /* 0x000fe20000002002 */
[-C--:B------:R-:W-:Y:S01]  /*0fa0*/  FFMA.RM R24, R24, R3.reuse, 12582913 ;  /* 0x4b40000118187423 */ /* 0x080fe20000004003 */
[----:B-1----:R-:W-:Y:S01]  /*0fb0*/  FMUL R21, R21, R12 ;  /* 0x0000000c15157220 */ /* 0x002fe20000400000 */
[C---:B------:R-:W-:Y:S01]  /*0fc0*/  FADD R12, R6.reuse, -12583039 ;  /* 0xcb40007f060c7421 */ /* 0x040fe20000000000 */
[----:B------:R-:W-:Y:S01]  /*0fd0*/  FFMA R47, R47, 1.925963033500011079e-08, R10 ;  /* 0x32a570602f2f7823 */ /* 0x000fe2000000000a */
[-C--:B------:R-:W-:Y:S01]  /*0fe0*/  FFMA.SAT R10, R45, R2.reuse, 0.5 ;  /* 0x3f0000002d0a7423 */ /* 0x080fe20000002002 */
[----:B------:R-:W-:Y:S01]  /*0ff0*/  SHF.L.U32 R6, R6, 0x17, RZ ;  /* 0x0000001706067819 */ /* 0x000fe200000006ff */
[----:B------:R-:W-:Y:S01]  /*1000*/  FFMA R12, R43, 1.4426950216293334961, -R12 ;  /* 0x3fb8aa3b2b0c7823 */ /* 0x000fe2000000080c */
[----:B------:R-:W-:Y:S01]  /*1010*/  FFMA R14, R49, 1.925963033500011079e-08, R14 ;  /* 0x32a57060310e7823 */ /* 0x000fe2000000000e */
[----:B------:R-:W-:Y:S01]  /*1020*/  FFMA.RM R10, R10, R3, 12582913 ;  /* 0x4b4000010a0a7423 */ /* 0x000fe20000004003 */
[----:B---3--:R-:W-:Y:S01]  /*1030*/  FMUL R20, R0, R51 ;  /* 0x0000003300147220 */ /* 0x008fe20000400000 */
[----:B------:R-:W-:Y:S01]  /*1040*/  FFMA.SAT R0, R41, R2, 0.5 ;  /* 0x3f00000029007423 */ /* 0x000fe20000002002 */
[----:B------:R-:W-:Y:S01]  /*1050*/  FFMA R43, R43, 1.925963033500011079e-08, R12 ;  /* 0x32a570602b2b7823 */ /* 0x000fe2000000000c */
[----:B------:R-:W1:Y:S01]  /*1060*/  MUFU.EX2 R47, R47 ;  /* 0x0000002f002f7308 */ /* 0x000e620000000800 */
[----:B------:R-:W-:Y:S01]  /*1070*/  FADD R16, R10, -12583039 ;  /* 0xcb40007f0a107421 */ /* 0x000fe20000000000 */
[----:B------:R-:W-:Y:S01]  /*1080*/  FFMA.RM R0, R0, R3, 12582913 ;  /* 0x4b40000100007423 */ /* 0x000fe20000004003 */
[----:B------:R-:W-:-:S02]  /*1090*/  SHF.L.U32 R10, R10, 0x17, RZ ;  /* 0x000000170a0a7819 */ /* 0x000fc400000006ff */
[C---:B------:R-:W-:Y:S01]  /*10a0*/  FFMA R16, R45.reuse, 1.4426950216293334961, -R16 ;  /* 0x3fb8aa3b2d107823 */ /* 0x040fe20000000810 */
[C---:B------:R-:W-:Y:S01]  /*10b0*/  FADD R12, R0.reuse, -12583039 ;  /* 0xcb40007f000c7421 */ /* 0x040fe20000000000 */
[----:B------:R-:W-:Y:S01]  /*10c0*/  SHF.L.U32 R0, R0, 0x17, RZ ;  /* 0x0000001700007819 */ /* 0x000fe200000006ff */
[----:B------:R-:W2:Y:S01]  /*10d0*/  MUFU.EX2 R43, R43 ;  /* 0x0000002b002b7308 */ /* 0x000ea20000000800 */
[----:B------:R-:W-:Y:S01]  /*10e0*/  FFMA R16, R45, 1.925963033500011079e-08, R16 ;  /* 0x32a570602d107823 */ /* 0x000fe20000000010 */
[----:B------:R-:W-:-:S04]  /*10f0*/  FFMA R12, R41, 1.4426950216293334961, -R12 ;  /* 0x3fb8aa3b290c7823 */ /* 0x000fc8000000080c */
[----:B------:R-:W-:Y:S01]  /*1100*/  FFMA R41, R41, 1.925963033500011079e-08, R12 ;  /* 0x32a5706029297823 */ /* 0x000fe2000000000c */
[-C--:B------:R-:W-:Y:S01]  /*1110*/  FFMA.SAT R12, R39, R2.reuse, 0.5 ;  /* 0x3f000000270c7423 */ /* 0x080fe20000002002 */
[----:B------:R2:W3:Y:S01]  /*1120*/  MUFU.EX2 R17, R16 ;  /* 0x0000001000117308 */ /* 0x0004e20000000800 */
[----:B-1----:R-:W-:Y:S01]  /*1130*/  FMUL R18, R8, R47 ;  /* 0x0000002f08127220 */ /* 0x002fe20000400000 */
[----:B------:R-:W-:Y:S01]  /*1140*/  FFMA.SAT R8, R37, R2, 0.5 ;  /* 0x3f00000025087423 */ /* 0x000fe20000002002 */
[----:B------:R-:W-:-:S03]  /*1150*/  FFMA.RM R4, R12, R3, 12582913 ;  /* 0x4b4000010c047423 */ /* 0x000fc60000004003 */
[----:B------:R-:W-:Y:S01]  /*1160*/  FFMA.RM R8, R8, R3, 12582913 ;  /* 0x4b40000108087423 */ /* 0x000fe20000004003 */
[----:B------:R-:W-:Y:S01]  /*1170*/  FADD R12, R4, -12583039 ;  /* 0xcb40007f040c7421 */ /* 0x000fe20000000000 */
[----:B------:R-:W1:Y:S01]  /*1180*/  MUFU.EX2 R41, R41 ;  /* 0x0000002900297308 */ /* 0x000e620000000800 */
[----:B--2---:R-:W-:Y:S01]  /*1190*/  FMUL R16, R6, R43 ;  /* 0x0000002b06107220 */ /* 0x004fe20000400000 */
[----:B------:R-:W-:Y:S01]  /*11a0*/  FADD R6, R24, -12583039 ;  /* 0xcb40007f18067421 */ /* 0x000fe20000000000 */
[----:B------:R-:W-:Y:S01]  /*11b0*/  FFMA R12, R39, 1.4426950216293334961, -R12 ;  /* 0x3fb8aa3b270c7823 */ /* 0x000fe2000000080c */
[----:B------:R-:W-:Y:S02]  /*11c0*/  SHF.L.U32 R4, R4, 0x17, RZ ;  /* 0x0000001704047819 */ /* 0x000fe400000006ff */
[----:B------:R-:W-:Y:S01]  /*11d0*/  FFMA R6, R29, 1.4426950216293334961, -R6 ;  /* 0x3fb8aa3b1d067823 */ /* 0x000fe20000000806 */
[----:B------:R-:W-:Y:S01]  /*11e0*/  FFMA R39, R39, 1.925963033500011079e-08, R12 ;  /* 0x32a5706027277823 */ /* 0x000fe2000000000c */
[----:B------:R-:W-:Y:S01]  /*11f0*/  FADD R12, R8, -12583039 ;  /* 0xcb40007f080c7421 */ /* 0x000fe20000000000 */
[----:B---3--:R-:W-:Y:S01]  /*1200*/  FMUL R17, R10, R17 ;  /* 0x000000110a117220 */ /* 0x008fe20000400000 */
[----:B------:R-:W-:Y:S01]  /*1210*/  FFMA R36, R29, 1.925963033500011079e-08, R6 ;  /* 0x32a570601d247823 */ /* 0x000fe20000000006 */
[-C--:B------:R-:W-:Y:S01]  /*1220*/  FFMA.SAT R6, R9, R2.reuse, 0.5 ;  /* 0x3f00000009067423 */ /* 0x080fe20000002002 */
[C---:B------:R-:W-:Y:S01]  /*1230*/  FFMA R12, R37.reuse, 1.4426950216293334961, -R12 ;  /* 0x3fb8aa3b250c7823 */ /* 0x040fe2000000080c */
[----:B------:R-:W-:Y:S01]  /*1240*/  MUFU.EX2 R39, R39 ;  /* 0x0000002700277308 */ /* 0x000fe20000000800 */
[----:B------:R-:W-:Y:S01]  /*1250*/  SHF.L.U32 R8, R8, 0x17, RZ ;  /* 0x0000001708087819 */ /* 0x000fe200000006ff */
[----:B------:R-:W-:Y:S01]  /*1260*/  FFMA.RM R6, R6, R3, 12582913 ;  /* 0x4b40000106067423 */ /* 0x000fe20000004003 */
[----:B------:R-:W-:Y:S01]  /*1270*/  FFMA R37, R37, 1.925963033500011079e-08, R12 ;  /* 0x32a5706025257823 */ /* 0x000fe2000000000c */
[----:B------:R-:W-:-:S04]  /*1280*/  FFMA.SAT R12, R31, R2, 0.5 ;  /* 0x3f0000001f0c7423 */ /* 0x000fc80000002002 */
[----:B------:R-:W-:Y:S01]  /*1290*/  FFMA.RM R12, R12, R3, 12582913 ;  /* 0x4b4000010c0c7423 */ /* 0x000fe20000004003 */
[----:B------:R-:W2:Y:S03]  /*12a0*/  MUFU.EX2 R14, R14 ;  /* 0x0000000e000e7308 */ /* 0x000ea60000000800 */
[C---:B------:R-:W-:Y:S01]  /*12b0*/  FADD R10, R12.reuse, -12583039 ;  /* 0xcb40007f0c0a7421 */ /* 0x040fe20000000000 */
[----:B------:R-:W-:-:S03]  /*12c0*/  SHF.L.U32 R12, R12, 0x17, RZ ;  /* 0x000000170c0c7819 */ /* 0x000fc600000006ff */
[C---:B------:R-:W-:Y:S01]  /*12d0*/  FFMA R10, R31.reuse, 1.4426950216293334961, -R10 ;  /* 0x3fb8aa3b1f0a7823 */ /* 0x040fe2000000080a */
[----:B------:R-:W3:Y:S03]  /*12e0*/  MUFU.EX2 R37, R37 ;  /* 0x0000002500257308 */ /* 0x000ee60000000800 */
[----:B------:R-:W-:Y:S01]  /*12f0*/  FFMA R31, R31, 1.925963033500011079e-08, R10 ;  /* 0x32a570601f1f7823 */ /* 0x000fe2000000000a */
[----:B-1----:R-:W-:Y:S01]  /*1300*/  FMUL R10, R0, R41 ;  /* 0x00000029000a7220 */ /* 0x002fe20000400000 */
[----:B------:R-:W-:-:S04]  /*1310*/  FADD R0, R6, -12583039 ;  /* 0xcb40007f06007421 */ /* 0x000fc80000000000 */
[----:B------:R-:W-:Y:S01]  /*1320*/  FFMA R0, R9, 1.4426950216293334961, -R0 ;  /* 0x3fb8aa3b09007823 */ /* 0x000fe20000000800 */
[----:B--2---:R-:W-:Y:S01]  /*1330*/  FMUL R19, R19, R14 ;  /* 0x0000000e13137220 */ /* 0x004fe20000400000 */
[----:B------:R-:W1:Y:S01]  /*1340*/  MUFU.EX2 R31, R31 ;  /* 0x0000001f001f7308 */ /* 0x000e620000000800 */
[-C--:B------:R-:W-:Y:S01]  /*1350*/  FFMA.SAT R14, R7, R2.reuse, 0.5 ;  /* 0x3f000000070e7423 */ /* 0x080fe20000002002 */
[----:B------:R-:W-:Y:S01]  /*1360*/  FFMA R28, R9, 1.925963033500011079e-08, R0 ;  /* 0x32a57060091c7823 */ /* 0x000fe20000000000 */
[----:B------:R-:W-:Y:S01]  /*1370*/  FMUL R9, R4, R39 ;  /* 0x0000002704097220 */ /* 0x000fe20000400000 */
[----:B------:R-:W-:Y:S01]  /*1380*/  FFMA.SAT R4, R15, R2, 0.5 ;  /* 0x3f0000000f047423 */ /* 0x000fe20000002002 */
[----:B------:R-:W-:Y:S01]  /*1390*/  FFMA.RM R14, R14, R3, 12582913 ;  /* 0x4b4000010e0e7423 */ /* 0x000fe20000004003 */
[----:B---3--:R-:W-:Y:S02]  /*13a0*/  FMUL R8, R8, R37 ;  /* 0x0000002508087220 */ /* 0x008fe40000400000 */
[----:B------:R-:W-:Y:S01]  /*13b0*/  FFMA.RM R4, R4, R3, 12582913 ;  /* 0x4b40000104047423 */ /* 0x000fe20000004003 */
[----:B------:R-:W-:Y:S03]  /*13c0*/  MUFU.EX2 R28, R28 ;  /* 0x0000001c001c7308 */ /* 0x000fe60000000800 */
[----:B------:R-:W-:-:S04]  /*13d0*/  FADD R0, R4, -12583039 ;  /* 0xcb40007f04007421 */ /* 0x000fc80000000000 */
[----:B------:R-:W-:-:S04]  /*13e0*/  FFMA R0, R15, 1.4426950216293334961, -R0 ;  /* 0x3fb8aa3b0f007823 */ /* 0x000fc80000000800 */
[----:B------:R-:W-:Y:S01]  /*13f0*/  FFMA R15, R15, 1.925963033500011079e-08, R0 ;  /* 0x32a570600f0f7823 */ /* 0x000fe20000000000 */
[----:B------:R-:W-:-:S04]  /*1400*/  FADD R0, R14, -12583039 ;  /* 0xcb40007f0e007421 */ /* 0x000fc80000000000 */
[C---:B------:R-:W-:Y:S01]  /*1410*/  FFMA R0, R7.reuse, 1.4426950216293334961, -R0 ;  /* 0x3fb8aa3b07007823 */ /* 0x040fe20000000800 */
[----:B------:R-:W-:Y:S03]  /*1420*/  MUFU.EX2 R15, R15 ;  /* 0x0000000f000f7308 */ /* 0x000fe60000000800 */
[----:B------:R-:W-:Y:S01]  /*1430*/  FFMA R29, R7, 1.925963033500011079e-08, R0 ;  /* 0x32a57060071d7823 */ /* 0x000fe20000000000 */
[----:B-1----:R-:W-:Y:S01]  /*1440*/  FMUL R7, R12, R31 ;  /* 0x0000001f0c077220 */ /* 0x002fe20000400000 */
[----:B------:R-:W-:-:S03]  /*1450*/  FFMA.SAT R12, R13, R2, 0.5 ;  /* 0x3f0000000d0c7423 */ /* 0x000fc60000002002 */
        /* <DEDUP_REMOVED lines=10> */
[----:B------:R-:W-:Y:S02]  /*1500*/  FADD R24, R13, -12583039 ;  /* 0xcb40007f0d187421 */ /* 0x000fe40000000000 */
[----:B--2---:R-:W-:Y:S02]  /*1510*/  FMUL R0, R0, R31 ;  /* 0x0000001f00007220 */ /* 0x004fe40000400000 */
[C---:B------:R-:W-:Y:S01]  /*1520*/  FFMA R24, R11.reuse, 1.4426950216293334961, -R24 ;  /* 0x3fb8aa3b0b187823 */ /* 0x040fe20000000818 */
[----:B------:R-:W1:Y:S03]  /*1530*/  MUFU.EX2 R31, R30 ;  /* 0x0000001e001f7308 */ /* 0x000e660000000800 */
[----:B------:R-:W-:Y:S01]  /*1540*/  FFMA R11, R11, 1.925963033500011079e-08, R24 ;  /* 0x32a570600b0b7823 */ /* 0x000fe20000000018 */
[----:B------:R-:W-:-:S04]  /*1550*/  FFMA.SAT R24, R5, R2, 0.5 ;  /* 0x3f00000005187423 */ /* 0x000fc80000002002 */
[-C--:B------:R-:W-:Y:S01]  /*1560*/  FFMA.RM R2, R24, R3.reuse, 12582913 ;  /* 0x4b40000118027423 */ /* 0x080fe20000004003 */
[----:B------:R-:W-:Y:S01]  /*1570*/  FFMA.RM R3, R36, R3, 12582913 ;  /* 0x4b40000124037423 */ /* 0x000fe20000004003 */
[----:B------:R2:W4:Y:S02]  /*1580*/  MUFU.EX2 R37, R11 ;  /* 0x0000000b00257308 */ /* 0x0005240000000800 */
[C---:B------:R-:W-:Y:S01]  /*1590*/  FADD R24, R2.reuse, -12583039 ;  /* 0xcb40007f02187421 */ /* 0x040fe20000000000 */
[----:B------:R-:W-:-:S03]  /*15a0*/  SHF.L.U32 R2, R2, 0x17, RZ ;  /* 0x0000001702027819 */ /* 0x000fc600000006ff */
[----:B------:R-:W-:-:S04]  /*15b0*/  FFMA R24, R5, 1.4426950216293334961, -R24 ;  /* 0x3fb8aa3b05187823 */ /* 0x000fc80000000818 */
[----:B------:R-:W-:Y:S01]  /*15c0*/  FFMA R36, R5, 1.925963033500011079e-08, R24 ;  /* 0x32a5706005247823 */ /* 0x000fe20000000018 */
[----:B------:R-:W-:Y:S01]  /*15d0*/  FADD R24, R3, -12583039 ;  /* 0xcb40007f03187421 */ /* 0x000fe20000000000 */
[----:B------:R-:W-:-:S03]  /*15e0*/  FADD R5, RZ, R23 ;  /* 0x00000017ff057221 */ /* 0x000fc60000000000 */
[----:B------:R-:W-:-:S04]  /*15f0*/  FFMA R24, R25, 1.4426950216293334961, -R24 ;  /* 0x3fb8aa3b19187823 */ /* 0x000fc80000000818 */
[----:B------:R-:W-:Y:S01]  /*1600*/  FFMA R38, R25, 1.925963033500011079e-08, R24 ;  /* 0x32a5706019267823 */ /* 0x000fe20000000018 */
[----:B------:R-:W-:Y:S01]  /*1610*/  FADD R24, R5, R22 ;  /* 0x0000001605187221 */ /* 0x000fe20000000000 */
[----:B------:R-:W-:-:S03]  /*1620*/  SHF.L.U32 R25, R6, 0x17, RZ ;  /* 0x0000001706197819 */ /* 0x000fc600000006ff */
[----:B------:R-:W-:Y:S01]  /*1630*/  FADD R5, R24, R21 ;  /* 0x0000001518057221 */ /* 0x000fe20000000000 */
[----:B------:R-:W-:Y:S01]  /*1640*/  MUFU.EX2 R38, R38 ;  /* 0x0000002600267308 */ /* 0x000fe20000000800 */
[----:B------:R-:W-:Y:S02]  /*1650*/  FMUL R25, R25, R28 ;  /* 0x0000001c19197220 */ /* 0x000fe40000400000 */
        /* <DEDUP_REMOVED lines=8> */
[----:B------:R-:W5:Y:S03]  /*16e0*/  MUFU.EX2 R15, R36 ;  /* 0x00000024000f7308 */ /* 0x000f660000000800 */
[----:B------:R-:W-:Y:S01]  /*16f0*/  FADD R5, R6, R9 ;  /* 0x0000000906057221 */ /* 0x000fe20000000000 */
[----:B------:R-:W-:-:S03]  /*1700*/  SHF.L.U32 R6, R14, 0x17, RZ ;  /* 0x000000170e067819 */ /* 0x000fc600000006ff */
[----:B------:R-:W-:Y:S02]  /*1710*/  FADD R4, R5, R8 ;  /* 0x0000000805047221 */ /* 0x000fe40000000000 */
[----:B---3--:R-:W-:Y:S02]  /*1720*/  FMUL R6, R6, R29 ;  /* 0x0000001d06067220 */ /* 0x008fe40000400000 */
[----:B------:R-:W-:-:S04]  /*1730*/  FADD R5, R4, R7 ;  /* 0x0000000704057221 */ /* 0x000fc80000000000 */
[----:B------:R-:W-:-:S04]  /*1740*/  FADD R4, R5, R0 ;  /* 0x0000000005047221 */ /* 0x000fc80000000000 */
[----:B------:R-:W-:Y:S01]  /*1750*/  FADD R5, R4, R25 ;  /* 0x0000001904057221 */ /* 0x000fe20000000000 */
[----:B------:R-:W-:Y:S02]  /*1760*/  SHF.L.U32 R4, R13, 0x17, RZ ;  /* 0x000000170d047819 */ /* 0x000fe400000006ff */
[----:B------:R-:W-:Y:S01]  /*1770*/  SHF.L.U32 R13, R3, 0x17, RZ ;  /* 0x00000017030d7819 */ /* 0x000fe200000006ff */
[----:B--2---:R-:W-:Y:S01]  /*1780*/  FADD R11, R5, R24 ;  /* 0x00000018050b7221 */ /* 0x004fe20000000000 */
[----:B-1----:R-:W-:Y:S01]  /*1790*/  FMUL R5, R12, R31 ;  /* 0x0000001f0c057220 */ /* 0x002fe20000400000 */
[----:B----4-:R-:W-:Y:S01]  /*17a0*/  FMUL R4, R4, R37 ;  /* 0x0000002504047220 */ /* 0x010fe20000400000 */
[----:B-----5:R-:W-:Y:S01]  /*17b0*/  FMUL R3, R2, R15 ;  /* 0x0000000f02037220 */ /* 0x020fe20000400000 */
        /* <DEDUP_REMOVED lines=15> */
.L_x_6687:
        /* <DEDUP_REMOVED lines=12> */
[----:B01----:R-:W-:Y:S05]  /*1970*/  CALL.REL.NOINC `($__internal_122_$__cuda_sm3x_div_rn_noftz_f32_slowpath) ;  /* 0x0000002800887944 */ /* 0x003fea0003c00000 */
[----:B------:R-:W-:-:S07]  /*1980*/  MOV R14, R11 ;  /* 0x0000000b000e7202 */ /* 0x000fce0000000f00 */
.L_x_6636:
[----:B------:R-:W-:Y:S05]  /*1990*/  BSYNC.RECONVERGENT B2 ;  /* 0x0000000000027941 */ /* 0x000fea0003800200 */
.L_x_6635:
        /* <DEDUP_REMOVED lines=12> */
[----:B01----:R-:W-:Y:S05]  /*1a60*/  CALL.REL.NOINC `($__internal_122_$__cuda_sm3x_div_rn_noftz_f32_slowpath) ;  /* 0x00000028004c7944 */ /* 0x003fea0003c00000 */
[----:B------:R-:W-:-:S07]  /*1a70*/  MOV R15, R11 ;  /* 0x0000000b000f7202 */ /* 0x000fce0000000f00 */
.L_x_6638:
[----:B------:R-:W-:Y:S05]  /*1a80*/  BSYNC.RECONVERGENT B2 ;  /* 0x0000000000027941 */ /* 0x000fea0003800200 */
.L_x_6637:
        /* <DEDUP_REMOVED lines=14> */
.L_x_6640:
[----:B------:R-:W-:Y:S05]  /*1b70*/  BSYNC.RECONVERGENT B2 ;  /* 0x0000000000027941 */ /* 0x000fea0003800200 */
.L_x_6639:
        /* <DEDUP_REMOVED lines=14> */
.L_x_6642:
[----:B------:R-:W-:Y:S05]  /*1c60*/  BSYNC.RECONVERGENT B2 ;  /* 0x0000000000027941 */ /* 0x000fea0003800200 */
.L_x_6641:
        /* <DEDUP_REMOVED lines=13> */
[----:B------:R-:W-:-:S07]  /*1d40*/  IMAD.MOV.U32 R20, RZ, RZ, R11 ;  /* 0x000000ffff147224 */ /* 0x000fce00078e000b */
.L_x_6644:
[----:B------:R-:W-:Y:S05]  /*1d50*/  BSYNC.RECONVERGENT B2 ;  /* 0x0000000000027941 */ /* 0x000fea0003800200 */
.L_x_6643:
        /* <DEDUP_REMOVED lines=14> */
.L_x_6646:
[----:B------:R-:W-:Y:S05]  /*1e40*/  BSYNC.RECONVERGENT B2 ;  /* 0x0000000000027941 */ /* 0x000fea0003800200 */
.L_x_6645:
        /* <DEDUP_REMOVED lines=14> */
.L_x_6648:
[----:B------:R-:W-:Y:S05]  /*1f30*/  BSYNC.RECONVERGENT B2 ;  /* 0x0000000000027941 */ /* 0x000fea0003800200 */
.L_x_6647:
        /* <DEDUP_REMOVED lines=14> */
.L_x_6650:
[----:B------:R-:W-:Y:S05]  /*2020*/  BSYNC.RECONVERGENT B2 ;  /* 0x0000000000027941 */ /* 0x000fea0003800200 */
.L_x_6649:
        /* <DEDUP_REMOVED lines=14> */
.L_x_6652:
[----:B------:R-:W-:Y:S05]  /*2110*/  BSYNC.RECONVERGENT B2 ;  /* 0x0000000000027941 */ /* 0x000fea0003800200 */
.L_x_6651:
        /* <DEDUP_REMOVED lines=14> */
.L_x_6654:
[----:B------:R-:W-:Y:S05]  /*2200*/  BSYNC.RECONVERGENT B2 ;  /* 0x0000000000027941 */ /* 0x000fea0003800200 */
.L_x_6653:
        /* <DEDUP_REMOVED lines=14> */
.L_x_6656:
[----:B------:R-:W-:Y:S05]  /*22f0*/  BSYNC.RECONVERGENT B2 ;  /* 0x0000000000027941 */ /* 0x000fea0003800200 */
.L_x_6655:
        /* <DEDUP_REMOVED lines=12> */
[----:B0-----:R-:W-:Y:S05]  /*23c0*/  CALL.REL.NOINC `($__internal_122_$__cuda_sm3x_div_rn_noftz_f32_slowpath) ;  /* 0x0000001c00f47944 */ /* 0x001fea0003c00000 */
[----:B------:R-:W-:-:S07]  /*23d0*/  MOV R31, R11 ;  /* 0x0000000b001f7202 */ /* 0x000fce0000000f00 */
.L_x_6658:
[----:B------:R-:W-:Y:S05]  /*23e0*/  BSYNC.RECONVERGENT B2 ;  /* 0x0000000000027941 */ /* 0x000fea0003800200 */
.L_x_6657:
        /* <DEDUP_REMOVED lines=12> */
[----:B0-----:R-:W-:Y:S05]  /*24b0*/  CALL.REL.NOINC `($__internal_122_$__cuda_sm3x_div_rn_noftz_f32_slowpath) ;  /* 0x0000001c00b87944 */ /* 0x001fea0003c00000 */
[----:B------:R-:W-:-:S07]  /*24c0*/  MOV R8, R11 ;  /* 0x0000000b00087202 */ /* 0x000fce0000000f00 */
.L_x_6660:
[----:B------:R-:W-:Y:S05]  /*24d0*/  BSYNC.RECONVERGENT B2 ;  /* 0x0000000000027941 */ /* 0x000fea0003800200 */
.L_x_6659:
        /* <DEDUP_REMOVED lines=14> */
.L_x_6662:
[----:B------:R-:W-:Y:S05]  /*25c0*/  BSYNC.RECONVERGENT B2 ;  /* 0x0000000000027941 */ /* 0x000fea0003800200 */
.L_x_6661:
        /* <DEDUP_REMOVED lines=14> */
.L_x_6664:
[----:B------:R-:W-:Y:S05]  /*26b0*/  BSYNC.RECONVERGENT B2 ;  /* 0x0000000000027941 */ /* 0x000fea0003800200 */
.L_x_6663:
        /* <DEDUP_REMOVED lines=14> */
.L_x_6666:
[----:B------:R-:W-:Y:S05]  /*27a0*/  BSYNC.RECONVERGENT B2 ;  /* 0x0000000000027941 */ /* 0x000fea0003800200 */
.L_x_6665:
        /* <DEDUP_REMOVED lines=12> */
[----:B0-----:R-:W-:Y:S05]  /*2870*/  CALL.REL.NOINC `($__internal_122_$__cuda_sm3x_div_rn_noftz_f32_slowpath) ;  /* 0x0000001800c87944 */ /* 0x001fea0003c00000 */
[----:B------:R-:W-:-:S07]  /*2880*/  MOV R6, R11 ;  /* 0x0000000b00067202 */ /* 0x000fce0000000f00 */
.L_x_6668:
[----:B------:R-:W-:Y:S05]  /*2890*/  BSYNC.RECONVERGENT B2 ;  /* 0x0000000000027941 */ /* 0x000fea0003800200 */
.L_x_6667:
        /* <DEDUP_REMOVED lines=14> */
.L_x_6670:
[----:B------:R-:W-:Y:S05]  /*2980*/  BSYNC.RECONVERGENT B2 ;  /* 0x0000000000027941 */ /* 0x000fea0003800200 */
.L_x_6669:
        /* <DEDUP_REMOVED lines=14> */
.L_x_6672:
[----:B------:R-:W-:Y:S05]  /*2a70*/  BSYNC.RECONVERGENT B2 ;  /* 0x0000000000027941 */ /* 0x000fea0003800200 */
.L_x_6671:
        /* <DEDUP_REMOVED lines=14> */
.L_x_6674:
[----:B------:R-:W-:Y:S05]  /*2b60*/  BSYNC.RECONVERGENT B2 ;  /* 0x0000000000027941 */ /* 0x000fea0003800200 */
.L_x_6673:
        /* <DEDUP_REMOVED lines=34> */
[----:B-1----:R-:W-:Y:S02]  /*2d90*/  LEA.HI R10, P1, R23, R0, RZ, 0x1 ;  /* 0x00000000170a7211 */ /* 0x002fe400078308ff */
[----:B------:R-:W-:Y:S02]  /*2da0*/  IADD3.X R13, PT, PT, R13, UR41, RZ, P0, !PT ;  /* 0x000000290d0d7c10 */ /* 0x000fe400087fe4ff */
[----:B------:R-:W-:Y:S02]  /*2db0*/  IADD3.X R11, PT, PT, RZ, R23, RZ, P1, !PT ;  /* 0x00000017ff0b7210 */ /* 0x000fe40000ffe4ff */
[C---:B------:R-:W-:Y:S01]  /*2dc0*/  IADD3 R0, P0, PT, R2.reuse, 0xc0, RZ ;  /* 0x000000c002007810 */ /* 0x040fe20007f1e0ff */
[----:B------:R1:W-:Y:S01]  /*2dd0*/  STG.E.64 desc[UR4][R12.64], R28 ;  /* 0x0000001c0c007986 */ /* 0x0003e2000c101b04 */
[----:B------:R-:W-:-:S02]  /*2de0*/  IADD3 R14, P1, PT, R2, 0x100, RZ ;  /* 0x00000100020e7810 */ /* 0x000fc40007f3e0ff */
[C---:B------:R-:W-:Y:S02]  /*2df0*/  SHF.L.U64.HI R22, R10.reuse, 0x2, R11 ;  /* 0x000000020a167819 */ /* 0x040fe4000001020b */
[-C--:B------:R-:W-:Y:S02]  /*2e00*/  IADD3.X R15, PT, PT, RZ, R3.reuse, RZ, P0, !PT ;  /* 0x00000003ff0f7210 */ /* 0x080fe400007fe4ff */
[----:B------:R-:W-:Y:S02]  /*2e10*/  IADD3.X R11, PT, PT, RZ, R3, RZ, P1, !PT ;  /* 0x00000003ff0b7210 */ /* 0x000fe40000ffe4ff */
[----:B------:R-:W-:Y:S02]  /*2e20*/  LEA.HI R0, P1, R15, R0, RZ, 0x1 ;  /* 0x000000000f007211 */ /* 0x000fe400078308ff */
[----:B------:R-:W-:Y:S02]  /*2e30*/  LEA.HI R14, P2, R11, R14, RZ, 0x1 ;  /* 0x0000000e0b0e7211 */ /* 0x000fe400078508ff */
[----:B------:R-:W-:-:S02]  /*2e40*/  SHF.L.U32 R10, R10, 0x2, RZ ;  /* 0x000000020a0a7819 */ /* 0x000fc400000006ff */
[----:B------:R-:W-:Y:S02]  /*2e50*/  IADD3.X R15, PT, PT, RZ, R15, RZ, P1, !PT ;  /* 0x0000000fff0f7210 */ /* 0x000fe40000ffe4ff */
[----:B-1----:R-:W-:Y:S02]  /*2e60*/  IADD3.X R13, PT, PT, RZ, R11, RZ, P2, !PT ;  /* 0x0000000bff0d7210 */ /* 0x002fe400017fe4ff */
[----:B------:R-:W-:Y:S02]  /*2e70*/  LOP3.LUT R10, R10, 0xfffffff8, RZ, 0xc0, !PT ;  /* 0xfffffff80a0a7812 */ /* 0x000fe400078ec0ff */
[C---:B------:R-:W-:Y:S02]  /*2e80*/  SHF.L.U32 R12, R0.reuse, 0x2, RZ ;  /* 0x00000002000c7819 */ /* 0x040fe400000006ff */
[----:B------:R-:W-:Y:S02]  /*2e90*/  SHF.L.U64.HI R15, R0, 0x2, R15 ;  /* 0x00000002000f7819 */ /* 0x000fe4000001020f */
        /* <DEDUP_REMOVED lines=26> */
[----:B---3--:R-:W-:Y:S01]  /*3040*/  LEA.HI R16, P3, R3, R2, RZ, 0x1 ;  /* 0x0000000203107211 */ /* 0x008fe200078708ff */
[C---:B------:R-:W-:Y:S01]  /*3050*/  IMAD.SHL.U32 R2, R13.reuse, 0x4, RZ ;  /* 0x000000040d027824 */ /* 0x040fe200078e00ff */
[----:B------:R-:W-:Y:S02]  /*3060*/  SHF.L.U64.HI R18, R13, 0x2, R18 ;  /* 0x000000020d127819 */ /* 0x000fe40000010212 */
[----:B------:R-:W-:-:S02]  /*3070*/  IADD3.X R13, PT, PT, RZ, R21, RZ, P2, !PT ;  /* 0x00000015ff0d7210 */ /* 0x000fc400017fe4ff */
[----:B------:R-:W-:Y:S02]  /*3080*/  LEA.HI R14, P0, R11, R0, RZ, 0x1 ;  /* 0x000000000b0e7211 */ /* 0x000fe400078108ff */
[----:B------:R-:W-:Y:S02]  /*3090*/  SHF.L.U64.HI R13, R12, 0x2, R13 ;  /* 0x000000020c0d7819 */ /* 0x000fe4000001020d */
[----:B------:R-:W-:Y:S02]  /*30a0*/  LOP3.LUT R2, R2, 0xfffffff8, RZ, 0xc0, !PT ;  /* 0xfffffff802027812 */ /* 0x000fe400078ec0ff */
[----:B------:R-:W-:Y:S02]  /*30b0*/  SHF.L.U32 R12, R12, 0x2, RZ ;  /* 0x000000020c0c7819 */ /* 0x000fe400000006ff */
[----:B------:R-:W-:Y:S02]  /*30c0*/  IADD3.X R15, PT, PT, RZ, R11, RZ, P0, !PT ;  /* 0x0000000bff0f7210 */ /* 0x000fe400007fe4ff */
[----:B------:R-:W-:-:S02]  /*30d0*/  IADD3.X R3, PT, PT, RZ, R3, RZ, P3, !PT ;  /* 0x00000003ff037210 */ /* 0x000fc40001ffe4ff */
[----:B------:R-:W-:Y:S02]  /*30e0*/  IADD3 R2, P0, PT, R2, UR40, RZ ;  /* 0x0000002802027c10 */ /* 0x000fe4000ff1e0ff */
[----:B------:R-:W-:Y:S02]  /*30f0*/  LOP3.LUT R12, R12, 0xfffffff8, RZ, 0xc0, !PT ;  /* 0xfffffff80c0c7812 */ /* 0x000fe400078ec0ff */
[----:B------:R-:W-:Y:S02]  /*3100*/  LEA.HI R10, P1, R20, R23, RZ, 0x1 ;  /* 0x00000017140a7211 */ /* 0x000fe400078308ff */
[----:B------:R-:W-:Y:S02]  /*3110*/  SHF.L.U64.HI R0, R16, 0x2, R3 ;  /* 0x0000000210007819 */ /* 0x000fe40000010203 */
[----:B------:R-:W-:Y:S02]  /*3120*/  IADD3.X R3, PT, PT, R18, UR41, RZ, P0, !PT ;  /* 0x0000002912037c10 */ /* 0x000fe400087fe4ff */
[----:B------:R-:W-:-:S02]  /*3130*/  IADD3 R12, P0, PT, R12, UR40, RZ ;  /* 0x000000280c0c7c10 */ /* 0x000fc4000ff1e0ff */
[----:B------:R-:W-:Y:S01]  /*3140*/  IADD3.X R17, PT, PT, RZ, R20, RZ, P1, !PT ;  /* 0x00000014ff117210 */ /* 0x000fe20000ffe4ff */
[----:B------:R1:W-:Y:S01]  /*3150*/  STG.E.64 desc[UR4][R2.64], R30 ;  /* 0x0000001e02007986 */ /* 0x0003e2000c101b04 */
[----:B------:R-:W-:Y:S02]  /*3160*/  IADD3.X R13, PT, PT, R13, UR41, RZ, P0, !PT ;  /* 0x000000290d0d7c10 */ /* 0x000fe400087fe4ff */
[C---:B------:R-:W-:Y:S02]  /*3170*/  SHF.L.U64.HI R17, R10.reuse, 0x2, R17 ;  /* 0x000000020a117819 */ /* 0x040fe40000010211 */
        /* <DEDUP_REMOVED lines=23> */
.L_x_6634:
[----:B------:R-:W-:Y:S01]  /*32f0*/  BSSY B0, `(.L_x_6676) ;  /* 0x0000007000007945 */ /* 0x000fe20003800000 */
[----:B------:R-:W-:Y:S02]  /*3300*/  MOV R12, 0x10 ;  /* 0x00000010000c7802 */ /* 0x000fe40000000f00 */
[----:B------:R-:W-:Y:S02]  /*3310*/  MOV R11, 0x1f ;  /* 0x0000001f000b7802 */ /* 0x000fe40000000f00 */
[----:B------:R-:W-:-:S07]  /*3320*/  MOV R15, 0xffffffff ;  /* 0xffffffff000f7802 */ /* 0x000fce0000000f00 */
[----:B0-----:R-:W-:Y:S05]  /*3330*/  WARPSYNC.COLLECTIVE R15, `(.L_x_6677) ;  /* 0x000000000f087348 */ /* 0x001fea0003c00000 */
[----:B------:R1:W2:Y:S02]  /*3340*/  SHFL.BFLY P6, R14, R13, R12, R11 ;  /* 0x0c00000c0d0e7389 */ /* 0x0002a400000c000b */
[----:B012---:R-:W-:Y:S05]  /*3350*/  ENDCOLLECTIVE ;  /* 0x000000000000791b */ /* 0x007fea0003800000 */
.L_x_6677:
[----:B------:R-:W-:Y:S05]  /*3360*/  BSYNC B0 ;  /* 0x0000000000007941 */ /* 0x000fea0003800000 */
.L_x_6676:
        /* <DEDUP_REMOVED lines=9> */
.L_x_6678:
[----:B------:R-:W-:Y:S01]  /*3400*/  HFMA2 R12, -RZ, RZ, 0, 2.384185791015625e-07 ;  /* 0x00000004ff0c7431 */ /* 0x000fe200000001ff */
[----:B------:R-:W-:-:S04]  /*3410*/  FMNMX R0, R13, R14, !PT ;  /* 0x0000000e0d007209 */ /* 0x000fc80007800000 */
[----:B------:R-:W-:-:S07]  /*3420*/  MOV R13, R0 ;  /* 0x00000000000d7202 */ /* 0x000fce0000000f00 */
[----:B------:R-:W-:Y:S05]  /*3430*/  WARPSYNC.COLLECTIVE R15, `(.L_x_6679) ;  /* 0x000000000f087348 */ /* 0x000fea0003c00000 */
[----:B------:R0:W1:Y:S02]  /*3440*/  SHFL.BFLY P6, R14, R13, R12, R11 ;  /* 0x0c00000c0d0e7389 */ /* 0x00006400000c000b */
[----:B01----:R-:W-:Y:S05]  /*3450*/  ENDCOLLECTIVE ;  /* 0x000000000000791b */ /* 0x003fea0003800000 */
.L_x_6679:
[----:B------:R-:W-:Y:S01]  /*3460*/  HFMA2 R12, -RZ, RZ, 0, 1.1920928955078125e-07 ;  /* 0x00000002ff0c7431 */ /* 0x000fe200000001ff */
[----:B------:R-:W-:-:S04]  /*3470*/  FMNMX R2, R0, R14, !PT ;  /* 0x0000000e00027209 */ /* 0x000fc80007800000 */
[----:B------:R-:W-:-:S07]  /*3480*/  MOV R13, R2 ;  /* 0x00000002000d7202 */ /* 0x000fce0000000f00 */
[----:B------:R-:W-:Y:S05]  /*3490*/  WARPSYNC.COLLECTIVE R15, `(.L_x_6680) ;  /* 0x000000000f087348 */ /* 0x000fea0003c00000 */
[----:B------:R0:W1:Y:S02]  /*34a0*/  SHFL.BFLY P6, R14, R13, R12, R11 ;  /* 0x0c00000c0d0e7389 */ /* 0x00006400000c000b */
[----:B01----:R-:W-:Y:S05]  /*34b0*/  ENDCOLLECTIVE ;  /* 0x000000000000791b */ /* 0x003fea0003800000 */
.L_x_6680:
[----:B------:R-:W-:Y:S01]  /*34c0*/  HFMA2 R12, -RZ, RZ, 0, 5.9604644775390625e-08 ;  /* 0x00000001ff0c7431 */ /* 0x000fe200000001ff */
[----:B------:R-:W-:-:S04]  /*34d0*/  FMNMX R3, R2, R14, !PT ;  /* 0x0000000e02037209 */ /* 0x000fc80007800000 */
[----:B------:R-:W-:-:S07]  /*34e0*/  MOV R13, R3 ;  /* 0x00000003000d7202 */ /* 0x000fce0000000f00 */
[----:B------:R-:W-:Y:S05]  /*34f0*/  WARPSYNC.COLLECTIVE R15, `(.L_x_6681) ;  /* 0x000000000f087348 */ /* 0x000fea0003c00000 */
[----:B------:R0:W1:Y:S02]  /*3500*/  SHFL.BFLY P6, R14, R13, R12, R11 ;  /* 0x0c00000c0d0e7389 */ /* 0x00006400000c000b */
[----:B01----:R-:W-:Y:S05]  /*3510*/  ENDCOLLECTIVE ;  /* 0x000000000000791b */ /* 0x003fea0003800000 */
.L_x_6681:
        /* <DEDUP_REMOVED lines=126> */
[----:B------:R-:W-:-:S03]  /*3d00*/  IMAD.SHL.U32 R3, R3, 0x800000, RZ ;  /* 0x0080000003037824 */ /* 0x000fc600078e00ff */
[C---:B------:R-:W-:Y:S01]  /*3d10*/  FFMA R2, R13.reuse, 1.4426950216293334961, -R2 ;  /* 0x3fb8aa3b0d027823 */ /* 0x040fe20000000802 */
[----:B------:R-:W0:Y:S03]  /*3d20*/  MUFU.EX2 R5, R5 ;  /* 0x0000000500057308 */ /* 0x000e260000000800 */
        /* <DEDUP_REMOVED lines=46> */
[----:B------:R-:W-:-:S04]  /*4010*/  FADD R11, R37, -12583039 ;  /* 0xcb40007f250b7421 */ /* 0x000fc80000000000 */
        /* <DEDUP_REMOVED lines=31> */
.L_x_6682:
[----:B------:R-:W-:Y:S02]  /*4210*/  HFMA2 R12, -RZ, RZ, 0, 4.76837158203125e-07 ;  /* 0x00000008ff0c7431 */ /* 0x000fe400000001ff */
[----:B------:R-:W-:-:S05]  /*4220*/  FADD R28, R13, R14 ;  /* 0x0000000e0d1c7221 */ /* 0x000fca0000000000 */
[----:B------:R-:W-:-:S07]  /*4230*/  MOV R13, R28 ;  /* 0x0000001c000d7202 */ /* 0x000fce0000000f00 */
[----:B------:R-:W-:Y:S05]  /*4240*/  WARPSYNC.COLLECTIVE R15, `(.L_x_6683) ;  /* 0x000000000f087348 */ /* 0x000fea0003c00000 */
[----:B------:R0:W1:Y:S02]  /*4250*/  SHFL.BFLY P6, R14, R13, R12, R11 ;  /* 0x0c00000c0d0e7389 */ /* 0x00006400000c000b */
[----:B01----:R-:W-:Y:S05]  /*4260*/  ENDCOLLECTIVE ;  /* 0x000000000000791b */ /* 0x003fea0003800000 */
.L_x_6683:
[----:B------:R-:W-:Y:S02]  /*4270*/  HFMA2 R12, -RZ, RZ, 0, 2.384185791015625e-07 ;  /* 0x00000004ff0c7431 */ /* 0x000fe400000001ff */
[----:B------:R-:W-:-:S05]  /*4280*/  FADD R29, R28, R14 ;  /* 0x0000000e1c1d7221 */ /* 0x000fca0000000000 */
[----:B------:R-:W-:-:S07]  /*4290*/  MOV R13, R29 ;  /* 0x0000001d000d7202 */ /* 0x000fce0000000f00 */
[----:B------:R-:W-:Y:S05]  /*42a0*/  WARPSYNC.COLLECTIVE R15, `(.L_x_6684) ;  /* 0x000000000f087348 */ /* 0x000fea0003c00000 */
[----:B------:R0:W1:Y:S02]  /*42b0*/  SHFL.BFLY P6, R14, R13, R12, R11 ;  /* 0x0c00000c0d0e7389 */ /* 0x00006400000c000b */
[----:B01----:R-:W-:Y:S05]  /*42c0*/  ENDCOLLECTIVE ;  /* 0x000000000000791b */ /* 0x003fea0003800000 */
.L_x_6684:
[----:B------:R-:W-:Y:S02]  /*42d0*/  HFMA2 R12, -RZ, RZ, 0, 1.1920928955078125e-07 ;  /* 0x00000002ff0c7431 */ /* 0x000fe400000001ff */
[----:B------:R-:W-:-:S05]  /*42e0*/  FADD R30, R29, R14 ;  /* 0x0000000e1d1e7221 */ /* 0x000fca0000000000 */
[----:B------:R-:W-:-:S07]  /*42f0*/  MOV R13, R30 ;  /* 0x0000001e000d7202 */ /* 0x000fce0000000f00 */
[----:B------:R-:W-:Y:S05]  /*4300*/  WARPSYNC.COLLECTIVE R15, `(.L_x_6685) ;  /* 0x000000000f087348 */ /* 0x000fea0003c00000 */
[----:B------:R0:W1:Y:S02]  /*4310*/  SHFL.BFLY P6, R14, R13, R12, R11 ;  /* 0x0c00000c0d0e7389 */ /* 0x00006400000c000b */
[----:B01----:R-:W-:Y:S05]  /*4320*/  ENDCOLLECTIVE ;  /* 0x000000000000791b */ /* 0x003fea0003800000 */
.L_x_6685:
[----:B------:R-:W-:Y:S02]  /*4330*/  HFMA2 R12, -RZ, RZ, 0, 5.9604644775390625e-08 ;  /* 0x00000001ff0c7431 */ /* 0x000fe400000001ff */
[----:B------:R-:W-:-:S05]  /*4340*/  FADD R31, R30, R14 ;  /* 0x0000000e1e1f7221 */ /* 0x000fca0000000000 */
[----:B------:R-:W-:-:S07]  /*4350*/  MOV R13, R31 ;  /* 0x0000001f000d7202 */ /* 0x000fce0000000f00 */
[----:B------:R-:W-:Y:S05]  /*4360*/  WARPSYNC.COLLECTIVE R15, `(.L_x_6686) ;  /* 0x000000000f087348 */ /* 0x000fea0003c00000 */
[----:B------:R0:W1:Y:S02]  /*4370*/  SHFL.BFLY P6, R14, R13, R12, R11 ;  /* 0x0c00000c0d0e7389 */ /* 0x00006400000c000b */
[----:B01----:R-:W-:Y:S05]  /*4380*/  ENDCOLLECTIVE ;  /* 0x000000000000791b */ /* 0x003fea0003800000 */
.L_x_6686:
[----:B------:R-:W-:Y:S05]  /*4390*/  BRA `(.L_x_6687) ;  /* 0xffffffd400447947 */ /* 0x000fea000383ffff */
        .weak           $__internal_122_$__cuda_sm3x_div_rn_noftz_f32_slowpath
        .type           $__internal_122_$__cuda_sm3x_div_rn_noftz_f32_slowpath,@function
        .size           $__internal_122_$__cuda_sm3x_div_rn_noftz_f32_slowpath,(.L_x_8608 - $__internal_122_$__cuda_sm3x_div_rn_noftz_f32_slowpath)
$__internal_122_$__cuda_sm3x_div_rn_noftz_f32_slowpath:
        /* <DEDUP_REMOVED lines=34> */
.L_x_6689:
        /* <DEDUP_REMOVED lines=51> */
.L_x_6696:
[----:B------:R-:W-:-:S04]  /*48f0*/  LOP3.LUT R11, R11, 0x80000000, RZ, 0xc0, !PT ;  /* 0x800000000b0b7812 */ /* 0x000fc800078ec0ff */
[----:B------:R-:W-:Y:S01]  /*4900*/  LOP3.LUT R11, R11, 0x7f800000, RZ, 0xfc, !PT ;  /* 0x7f8000000b0b7812 */ /* 0x000fe200078efcff */
[----:B------:R-:W-:Y:S06]  /*4910*/  BRA `(.L_x_6697) ;  /* 0x0000000000047947 */ /* 0x000fec0003800000 */
.L_x_6695:
[----:B------:R-:W-:-:S07]  /*4920*/  LEA R11, R40, R11, 0x17 ;  /* 0x0000000b280b7211 */ /* 0x000fce00078eb8ff */
.L_x_6697:
[----:B------:R-:W-:Y:S05]  /*4930*/  BSYNC.RECONVERGENT B1 ;  /* 0x0000000000017941 */ /* 0x000fea0003800200 */
.L_x_6694:
[----:B------:R-:W-:Y:S05]  /*4940*/  BRA `(.L_x_6698) ;  /* 0x0000000000207947 */ /* 0x000fea0003800000 */
.L_x_6693:
[----:B------:R-:W-:-:S04]  /*4950*/  LOP3.LUT R11, R12, 0x80000000, R23, 0x48, !PT ;  /* 0x800000000c0b7812 */ /* 0x000fc800078e4817 */
[----:B------:R-:W-:Y:S01]  /*4960*/  LOP3.LUT R11, R11, 0x7f800000, RZ, 0xfc, !PT ;  /* 0x7f8000000b0b7812 */ /* 0x000fe200078efcff */
[----:B------:R-:W-:Y:S06]  /*4970*/  BRA `(.L_x_6698) ;  /* 0x0000000000147947 */ /* 0x000fec0003800000 */
.L_x_6692:
[----:B------:R-:W-:Y:S01]  /*4980*/  LOP3.LUT R11, R12, 0x80000000, R23, 0x48, !PT ;  /* 0x800000000c0b7812 */ /* 0x000fe200078e4817 */
[----:B------:R-:W-:Y:S06]  /*4990*/  BRA `(.L_x_6698) ;  /* 0x00000000000c7947 */ /* 0x000fec0003800000 */
.L_x_6691:
[----:B------:R-:W0:Y:S01]  /*49a0*/  MUFU.RSQ R11, -QNAN ;  /* 0xffc00000000b7908 */ /* 0x000e220000001400 */
[----:B------:R-:W-:Y:S05]  /*49b0*/  BRA `(.L_x_6698) ;  /* 0x0000000000047947 */ /* 0x000fea0003800000 */
.L_x_6690:
[----:B------:R-:W-:-:S07]  /*49c0*/  FADD.FTZ R11, R23, R12 ;  /* 0x0000000c170b7221 */ /* 0x000fce0000010000 */
.L_x_6698:
[----:B------:R-:W-:Y:S05]  /*49d0*/  BSYNC.RECONVERGENT B0 ;  /* 0x0000000000007941 */ /* 0x000fea0003800200 */
.L_x_6688:
[----:B------:R-:W-:Y:S01]  /*49e0*/  HFMA2 R13, -RZ, RZ, 0, 0 ;  /* 0x00000000ff0d7431 */ /* 0x000fe200000001ff */
[----:B------:R-:W-:-:S04]  /*49f0*/  MOV R12, R38 ;  /* 0x00000026000c7202 */ /* 0x000fc80000000f00 */
[----:B0-----:R-:W-:Y:S05]  /*4a00*/  RET.REL.NODEC R12 `(_Z15SoftmaxWarpImplI10DirectLoadIffE11DirectStoreIffEfLi2ELi20ELi32ELi1ELb0EL9Algorithm0EEvT_T0_ll) ;  /* 0xffffffb40c7c7950 */ /* 0x001fea0003c3ffff */
.L_x_6699:
        /* <DEDUP_REMOVED lines=15> */
.L_x_8608:


//--------------------- .text._Z15SoftmaxWarpImplI10DirectLoadIffE11DirectStoreIffEfLi2ELi18ELi32ELi1ELb1EL9Algorithm0EEvT_T0_ll --------------------------
	.section	.text._Z15SoftmaxWarpImplI10DirectLoadIffE11DirectStoreIffEfLi2ELi18ELi32ELi1ELb1EL9Algorithm0EEvT_T0_ll,"ax",@progbits
	.align	128
        .global         _Z15SoftmaxWarpImplI10DirectLoadIffE11DirectStoreIffEfLi2ELi18ELi32ELi1ELb1EL9Algorithm0EEvT_T0_ll
        .type           _Z15SoftmaxWarpImplI10DirectLoadIffE11DirectStoreIffEfLi2ELi18ELi32ELi1ELb1EL9Algorithm0EEvT_T0_ll,@function
        .size           _Z15SoftmaxWarpImplI10DirectLoadIffE11DirectStoreIffEfLi2ELi18ELi32ELi1ELb1EL9Algorithm0EEvT_T0_ll,(.L_x_8609 - _Z15SoftmaxWarpImplI10DirectLoadIffE11DirectStoreIffEfLi2ELi18ELi32ELi1ELb1EL9Algorithm0EEvT_T0_ll)
        .other          _Z15SoftmaxWarpImplI10DirectLoadIffE11DirectStoreIffEfLi2ELi18ELi32ELi1ELb1EL9Algorithm0EEvT_T0_ll,@"STO_CUDA_ENTRY STV_DEFAULT"
_Z15SoftmaxWarpImplI10DirectLoadIffE11DirectStoreIffEfLi2ELi18ELi32ELi1ELb1EL9Algorithm0EEvT_T0_ll:
.text._Z15SoftmaxWarpImplI10DirectLoadIffE11DirectStoreIffEfLi2ELi18ELi32ELi1ELb1EL9Algorithm0EEvT_T0_ll:
        /* <DEDUP_REMOVED lines=24> */
.L_x_6700:
        /* <DEDUP_REMOVED lines=21> */
[----:B------:R-:W-:-:S07]  /*02d0*/  IADD3 R30, PT, PT, R46, 0x1c0, RZ ;  /* 0x000001c02e1e7810 */ /* 0x000fce0007ffe0ff */
.L_x_6756:
[----:B01----:R-:W1:Y:S01]  /*02e0*/  LDC.64 R12, c[0x0][0x388] ;  /* 0x0000e200ff0c7b82 */ /* 0x003e620000000a00 */
[----:B------:R-:W-:-:S04]  /*02f0*/  ISETP.GE.U32.AND P0, PT, R46, UR40, PT ;  /* 0x000000282e007c0c */ /* 0x000fc8000bf06070 */
[----:B------:R-:W-:Y:S02]  /*0300*/  ISETP.GE.AND.EX P4, PT, RZ, UR41, PT, P0 ;  /* 0x00000029ff007c0c */ /* 0x000fe4000bf86300 */
[----:B------:R-:W-:Y:S01]  /*0310*/  ISETP.GE.U32.AND P0, PT, R42, UR40, PT ;  /* 0x000000282a007c0c */ /* 0x000fe2000bf06070 */
[----:B---3--:R-:W3:Y:S01]  /*0320*/  LDC.64 R6, c[0x0][0x388] ;  /* 0x0000e200ff067b82 */ /* 0x008ee20000000a00 */
[----:B------:R-:W-:Y:S02]  /*0330*/  P2R R33, PR, RZ, 0x10 ;  /* 0x00000010ff217803 */ /* 0x000fe40000000000 */
[----:B------:R-:W-:Y:S02]  /*0340*/  ISETP.GE.AND.EX P5, PT, RZ, UR41, PT, P0 ;  /* 0x00000029ff007c0c */ /* 0x000fe4000bfa6300 */
[----:B------:R-:W-:Y:S02]  /*0350*/  ISETP.GE.U32.AND P0, PT, R40, UR40, PT ;  /* 0x0000002828007c0c */ /* 0x000fe4000bf06070 */
[----:B------:R-:W-:Y:S01]  /*0360*/  P2R R10, PR, RZ, 0x20 ;  /* 0x00000020ff0a7803 */ /* 0x000fe20000000000 */
[----:B--2-4-:R-:W4:Y:S01]  /*0370*/  LDC.64 R2, c[0x0][0x388] ;  /* 0x0000e200ff027b82 */ /* 0x014f220000000a00 */
[----:B------:R-:W-:-:S02]  /*0380*/  ISETP.GE.AND.EX P0, PT, RZ, UR41, PT, P0 ;  /* 0x00000029ff007c0c */ /* 0x000fc4000bf06300 */
[----:B------:R-:W-:Y:S01]  /*0390*/  @!P4 MOV R47, RZ ;  /* 0x000000ff002fc202 */ /* 0x000fe20000000f00 */
[----:B-1----:R-:W-:-:S04]  /*03a0*/  @!P4 IMAD R0, R31, R12, RZ ;  /* 0x0000000c1f00c224 */ /* 0x002fc800078e02ff */
[----:B------:R-:W1:Y:S01]  /*03b0*/  LDC.64 R18, c[0x0][0x380] ;  /* 0x0000e000ff127b82 */ /* 0x000e620000000a00 */
[----:B------:R-:W-:Y:S01]  /*03c0*/  @!P4 IMAD.WIDE.U32 R4, R44, R12, R46 ;  /* 0x0000000c2c04c225 */ /* 0x000fe200078e002e */
[----:B------:R-:W-:-:S03]  /*03d0*/  @!P5 MOV R43, RZ ;  /* 0x000000ff002bd202 */ /* 0x000fc60000000f00 */
[----:B------:R-:W-:Y:S01]  /*03e0*/  @!P4 IMAD R13, R44, R13, R0 ;  /* 0x0000000d2c0dc224 */ /* 0x000fe200078e0200 */
[----:B------:R-:W-:Y:S02]  /*03f0*/  @!P0 MOV R41, RZ ;  /* 0x000000ff00298202 */ /* 0x000fe40000000f00 */
[----:B------:R-:W5:Y:S02]  /*0400*/  LDC.64 R8, c[0x0][0x380] ;  /* 0x0000e000ff087b82 */ /* 0x000f640000000a00 */
[----:B------:R-:W-:Y:S01]  /*0410*/  @!P4 IADD3 R13, PT, PT, R5, R13, RZ ;  /* 0x0000000d050dc210 */ /* 0x000fe20007ffe0ff */
[----:B---3--:R-:W-:-:S03]  /*0420*/  @!P5 IMAD R5, R31, R6, RZ ;  /* 0x000000061f05d224 */ /* 0x008fc600078e02ff */
[----:B------:R-:W-:Y:S01]  /*0430*/  @!P4 LEA.HI R0, P1, R13, R4, RZ, 0x1 ;  /* 0x000000040d00c211 */ /* 0x000fe200078308ff */
[C---:B------:R-:W-:Y:S01]  /*0440*/  @!P5 IMAD R15, R44.reuse, R7, R5 ;  /* 0x000000072c0fd224 */ /* 0x040fe200078e0205 */
[----:B------:R-:W3:Y:S01]  /*0450*/  LDC.64 R16, c[0x0][0x380] ;  /* 0x0000e000ff107b82 */ /* 0x000ee20000000a00 */
[----:B------:R-:W-:Y:S01]  /*0460*/  @!P5 IMAD.WIDE.U32 R4, R44, R6, R42 ;  /* 0x000000062c04d225 */ /* 0x000fe200078e002a */
[----:B------:R-:W-:Y:S02]  /*0470*/  @!P4 IADD3.X R13, PT, PT, RZ, R13, RZ, P1, !PT ;  /* 0x0000000dff0dc210 */ /* 0x000fe40000ffe4ff */
[C---:B------:R-:W-:Y:S02]  /*0480*/  @!P4 SHF.L.U32 R11, R0.reuse, 0x2, RZ ;  /* 0x00000002000bc819 */ /* 0x040fe400000006ff */
[----:B------:R-:W-:Y:S02]  /*0490*/  @!P4 SHF.L.U64.HI R0, R0, 0x2, R13 ;  /* 0x000000020000c819 */ /* 0x000fe4000001020d */
[----:B------:R-:W0:Y:S01]  /*04a0*/  LDC.64 R6, c[0x0][0x388] ;  /* 0x0000e200ff067b82 */ /* 0x000e220000000a00 */
[----:B------:R-:W-:Y:S01]  /*04b0*/  @!P5 IADD3 R13, PT, PT, R15, R5, RZ ;  /* 0x000000050f0dd210 */ /* 0x000fe20007ffe0ff */
[----:B----4-:R-:W-:Y:S01]  /*04c0*/  @!P0 IMAD R5, R31, R2, RZ ;  /* 0x000000021f058224 */ /* 0x010fe200078e02ff */
[----:B------:R-:W-:-:S02]  /*04d0*/  ISETP.GE.U32.AND P1, PT, R38, UR40, PT ;  /* 0x0000002826007c0c */ /* 0x000fc4000bf26070 */
[----:B------:R-:W-:Y:S01]  /*04e0*/  @!P5 LEA.HI R12, P3, R13, R4, RZ, 0x1 ;  /* 0x000000040d0cd211 */ /* 0x000fe200078708ff */
[C---:B------:R-:W-:Y:S01]  /*04f0*/  @!P0 IMAD R15, R44.reuse, R3, R5 ;  /* 0x000000032c0f8224 */ /* 0x040fe200078e0205 */
[----:B------:R-:W-:Y:S01]  /*0500*/  @!P4 LOP3.LUT R11, R11, 0xfffffff8, RZ, 0xc0, !PT ;  /* 0xfffffff80b0bc812 */ /* 0x000fe200078ec0ff */
[----:B------:R-:W-:Y:S01]  /*0510*/  @!P0 IMAD.WIDE.U32 R2, R44, R2, R40 ;  /* 0x000000022c028225 */ /* 0x000fe200078e0028 */
[----:B------:R-:W-:Y:S01]  /*0520*/  ISETP.GE.AND.EX P1, PT, RZ, UR41, PT, P1 ;  /* 0x00000029ff007c0c */ /* 0x000fe2000bf26310 */
[----:B------:R-:W4:Y:S01]  /*0530*/  LDC.64 R4, c[0x0][0x388] ;  /* 0x0000e200ff047b82 */ /* 0x000f220000000a00 */
[----:B------:R-:W-:Y:S02]  /*0540*/  @!P5 IADD3.X R13, PT, PT, RZ, R13, RZ, P3, !PT ;  /* 0x0000000dff0dd210 */ /* 0x000fe40001ffe4ff */
[----:B-1----:R-:W-:Y:S01]  /*0550*/  @!P4 IADD3 R18, P2, PT, R11, R18, RZ ;  /* 0x000000120b12c210 */ /* 0x002fe20007f5e0ff */
[C---:B------:R-:W-:Y:S01]  /*0560*/  @!P5 IMAD.SHL.U32 R11, R12.reuse, 0x4, RZ ;  /* 0x000000040c0bd824 */ /* 0x040fe200078e00ff */
[----:B------:R-:W-:-:S02]  /*0570*/  @!P5 SHF.L.U64.HI R12, R12, 0x2, R13 ;  /* 0x000000020c0cd819 */ /* 0x000fc4000001020d */
[----:B------:R-:W-:Y:S01]  /*0580*/  @!P0 IADD3 R13, PT, PT, R15, R3, RZ ;  /* 0x000000030f0d8210 */ /* 0x000fe20007ffe0ff */
[----:B------:R-:W1:Y:S01]  /*0590*/  LDC.64 R22, c[0x0][0x380] ;  /* 0x0000e000ff167b82 */ /* 0x000e620000000a00 */
[----:B------:R-:W-:Y:S02]  /*05a0*/  @!P4 IADD3.X R19, PT, PT, R0, R19, RZ, P2, !PT ;  /* 0x000000130013c210 */ /* 0x000fe400017fe4ff */
[----:B------:R-:W-:Y:S02]  /*05b0*/  @!P5 LOP3.LUT R11, R11, 0xfffffff8, RZ, 0xc0, !PT ;  /* 0xfffffff80b0bd812 */ /* 0x000fe400078ec0ff */
[----:B------:R-:W-:Y:S01]  /*05c0*/  ISETP.GE.U32.AND P2, PT, R36, UR40, PT ;  /* 0x0000002824007c0c */ /* 0x000fe2000bf46070 */
[----:B0-----:R-:W-:Y:S01]  /*05d0*/  @!P1 IMAD R3, R31, R6, RZ ;  /* 0x000000061f039224 */ /* 0x001fe200078e02ff */
[----:B------:R-:W-:Y:S01]  /*05e0*/  @!P0 LEA.HI R0, P4, R13, R2, RZ, 0x1 ;  /* 0x000000020d008211 */ /* 0x000fe200078908ff */
[----:B------:R-:W0:Y:S01]  /*05f0*/  LDC.64 R52, c[0x0][0x380] ;  /* 0x0000e000ff347b82 */ /* 0x000e220000000a00 */
[----:B-----5:R-:W-:Y:S01]  /*0600*/  @!P5 IADD3 R8, P3, PT, R11, R8, RZ ;  /* 0x000000080b08d210 */ /* 0x020fe20007f7e0ff */
[----:B------:R-:W-:Y:S01]  /*0610*/  @!P1 IMAD R15, R44, R7, R3 ;  /* 0x000000072c0f9224 */ /* 0x000fe200078e0203 */
[----:B------:R-:W-:-:S02]  /*0620*/  @!P1 MOV R39, RZ ;  /* 0x000000ff00279202 */ /* 0x000fc40000000f00 */
[----:B------:R-:W-:Y:S02]  /*0630*/  ISETP.GE.AND.EX P2, PT, RZ, UR41, PT, P2 ;  /* 0x00000029ff007c0c */ /* 0x000fe4000bf46320 */
[----:B------:R-:W-:Y:S01]  /*0640*/  @!P0 SHF.L.U32 R11, R0, 0x2, RZ ;  /* 0x00000002000b8819 */ /* 0x000fe200000006ff */
[----:B------:R-:W-:Y:S01]  /*0650*/  @!P1 IMAD.WIDE.U32 R6, R44, R6, R38 ;  /* 0x000000062c069225 */ /* 0x000fe200078e0026 */
[----:B------:R-:W-:Y:S01]  /*0660*/  @!P0 IADD3.X R13, PT, PT, RZ, R13, RZ, P4, !PT ;  /* 0x0000000dff0d8210 */ /* 0x000fe200027fe4ff */
[----:B------:R-:W5:Y:S01]  /*0670*/  LDC.64 R2, c[0x0][0x388] ;  /* 0x0000e200ff027b82 */ /* 0x000f620000000a00 */
[----:B------:R-:W-:Y:S02]  /*0680*/  @!P0 LOP3.LUT R11, R11, 0xfffffff8, RZ, 0xc0, !PT ;  /* 0xfffffff80b0b8812 */ /* 0x000fe400078ec0ff */
[----:B------:R-:W-:Y:S02]  /*0690*/  @!P0 SHF.L.U64.HI R0, R0, 0x2, R13 ;  /* 0x0000000200008819 */ /* 0x000fe4000001020d */
[----:B---3--:R-:W-:-:S02]  /*06a0*/  @!P0 IADD3 R16, P4, PT, R11, R16, RZ ;  /* 0x000000100b108210 */ /* 0x008fc40007f9e0ff */
[----:B------:R-:W-:Y:S01]  /*06b0*/  @!P1 IADD3 R13, PT, PT, R15, R7, RZ ;  /* 0x000000070f0d9210 */ /* 0x000fe20007ffe0ff */
[----:B----4-:R-:W-:Y:S01]  /*06c0*/  @!P2 IMAD R11, R31, R4, RZ ;  /* 0x000000041f0ba224 */ /* 0x010fe200078e02ff */
[----:B------:R-:W-:Y:S01]  /*06d0*/  @!P0 IADD3.X R17, PT, PT, R0, R17, RZ, P4, !PT ;  /* 0x0000001100118210 */ /* 0x000fe200027fe4ff */
[----:B------:R-:W3:Y:S01]  /*06e0*/  LDC.64 R50, c[0x0][0x380] ;  /* 0x0000e000ff327b82 */ /* 0x000ee20000000a00 */
[----:B------:R-:W-:Y:S01]  /*06f0*/  @!P1 LEA.HI R6, P4, R13, R6, RZ, 0x1 ;  /* 0x000000060d069211 */ /* 0x000fe200078908ff */
[----:B------:R-:W-:Y:S01]  /*0700*/  @!P2 IMAD R15, R44, R5, R11 ;  /* 0x000000052c0fa224 */ /* 0x000fe200078e020b */
[----:B------:R-:W-:Y:S02]  /*0710*/  @!P5 IADD3.X R9, PT, PT, R12, R9, RZ, P3, !PT ;  /* 0x000000090c09d210 */ /* 0x000fe40001ffe4ff */
[----:B------:R-:W-:Y:S01]  /*0720*/  @!P2 MOV R37, RZ ;  /* 0x000000ff0025a202 */ /* 0x000fe20000000f00 */
[----:B------:R-:W-:Y:S01]  /*0730*/  @!P1 IMAD.SHL.U32 R11, R6, 0x4, RZ ;  /* 0x00000004060b9824 */ /* 0x000fe200078e00ff */
[----:B------:R-:W-:-:S02]  /*0740*/  ISETP.GE.U32.AND P3, PT, R34, UR40, PT ;  /* 0x0000002822007c0c */ /* 0x000fc4000bf66070 */
[----:B------:R-:W-:Y:S01]  /*0750*/  @!P1 IADD3.X R13, PT, PT, RZ, R13, RZ, P4, !PT ;  /* 0x0000000dff0d9210 */ /* 0x000fe200027fe4ff */
[----:B------:R-:W-:Y:S01]  /*0760*/  @!P2 IMAD.WIDE.U32 R4, R44, R4, R36 ;  /* 0x000000042c04a225 */ /* 0x000fe200078e0024 */
[----:B------:R-:W-:Y:S02]  /*0770*/  ISETP.GE.AND.EX P3, PT, RZ, UR41, PT, P3 ;  /* 0x00000029ff007c0c */ /* 0x000fe4000bf66330 */
[----:B------:R-:W-:Y:S02]  /*0780*/  @!P1 LOP3.LUT R11, R11, 0xfffffff8, RZ, 0xc0, !PT ;  /* 0xfffffff80b0b9812 */ /* 0x000fe400078ec0ff */
[----:B------:R-:W-:Y:S02]  /*0790*/  @!P1 SHF.L.U64.HI R6, R6, 0x2, R13 ;  /* 0x0000000206069819 */ /* 0x000fe4000001020d */
[----:B-1----:R-:W-:Y:S02]  /*07a0*/  @!P1 IADD3 R22, P4, PT, R11, R22, RZ ;  /* 0x000000160b169210 */ /* 0x002fe40007f9e0ff */
[----:B------:R-:W-:-:S02]  /*07b0*/  @!P2 IADD3 R13, PT, PT, R15, R5, RZ ;  /* 0x000000050f0da210 */ /* 0x000fc40007ffe0ff */
[----:B------:R-:W-:Y:S02]  /*07c0*/  @!P1 IADD3.X R23, PT, PT, R6, R23, RZ, P4, !PT ;  /* 0x0000001706179210 */ /* 0x000fe400027fe4ff */
[----:B------:R-:W-:Y:S02]  /*07d0*/  @!P2 LEA.HI R4, P4, R13, R4, RZ, 0x1 ;  /* 0x000000040d04a211 */ /* 0x000fe400078908ff */
[----:B------:R-:W-:Y:S02]  /*07e0*/  P2R R0, PR, RZ, 0x1 ;  /* 0x00000001ff007803 */ /* 0x000fe40000000000 */
[----:B------:R-:W-:Y:S01]  /*07f0*/  ISETP.NE.AND P0, PT, R10, RZ, PT ;  /* 0x000000ff0a00720c */ /* 0x000fe20003f05270 */
[----:B-----5:R-:W-:Y:S01]  /*0800*/  @!P3 IMAD R10, R31, R2, RZ ;  /* 0x000000021f0ab224 */ /* 0x020fe200078e02ff */
[----:B------:R-:W-:Y:S02]  /*0810*/  @!P2 SHF.L.U32 R11, R4, 0x2, RZ ;  /* 0x00000002040ba819 */ /* 0x000fe400000006ff */
[----:B------:R-:W-:Y:S01]  /*0820*/  @!P3 MOV R35, RZ ;  /* 0x000000ff0023b202 */ /* 0x000fe20000000f00 */
[----:B------:R-:W-:Y:S01]  /*0830*/  @!P3 IMAD R15, R44, R3, R10 ;  /* 0x000000032c0fb224 */ /* 0x000fe200078e020a */
[----:B------:R-:W-:-:S02]  /*0840*/  @!P2 IADD3.X R13, PT, PT, RZ, R13, RZ, P4, !PT ;  /* 0x0000000dff0da210 */ /* 0x000fc400027fe4ff */
[----:B------:R-:W-:Y:S01]  /*0850*/  @!P2 LOP3.LUT R11, R11, 0xfffffff8, RZ, 0xc0, !PT ;  /* 0xfffffff80b0ba812 */ /* 0x000fe200078ec0ff */
[----:B------:R-:W-:Y:S01]  /*0860*/  @!P3 IMAD.WIDE.U32 R2, R44, R2, R34 ;  /* 0x000000022c02b225 */ /* 0x000fe200078e0022 */
[----:B------:R-:W-:Y:S02]  /*0870*/  @!P2 SHF.L.U64.HI R4, R4, 0x2, R13 ;  /* 0x000000020404a819 */ /* 0x000fe4000001020d */
[----:B0-----:R-:W-:Y:S02]  /*0880*/  @!P2 IADD3 R52, P4, PT, R11, R52, RZ ;  /* 0x000000340b34a210 */ /* 0x001fe40007f9e0ff */
[----:B------:R-:W-:Y:S02]  /*0890*/  @!P3 IADD3 R13, PT, PT, R15, R3, RZ ;  /* 0x000000030f0db210 */ /* 0x000fe40007ffe0ff */
[----:B------:R-:W0:Y:S01]  /*08a0*/  LDC.64 R14, c[0x0][0x380] ;  /* 0x0000e000ff0e7b82 */ /* 0x000e220000000a00 */
[----:B------:R-:W-:Y:S01]  /*08b0*/  @!P2 IMAD.X R53, R4, 0x1, R53, P4 ;  /* 0x000000010435a824 */ /* 0x000fe200020e0635 */
[----:B------:R-:W-:-:S02]  /*08c0*/  @!P3 LEA.HI R4, P4, R13, R2, RZ, 0x1 ;  /* 0x000000020d04b211 */ /* 0x000fc400078908ff */
[----:B------:R-:W-:Y:S02]  /*08d0*/  P2R R7, PR, RZ, 0x1 ;  /* 0x00000001ff077803 */ /* 0x000fe40000000000 */
[C---:B------:R-:W-:Y:S02]  /*08e0*/  @!P3 SHF.L.U32 R11, R4.reuse, 0x2, RZ ;  /* 0x00000002040bb819 */ /* 0x040fe400000006ff */
[----:B------:R-:W-:Y:S01]  /*08f0*/  @!P3 IADD3.X R13, PT, PT, RZ, R13, RZ, P4, !PT ;  /* 0x0000000dff0db210 */ /* 0x000fe200027fe4ff */
[----:B------:R-:W1:Y:S01]  /*0900*/  LDC.64 R2, c[0x0][0x388] ;  /* 0x0000e200ff027b82 */ /* 0x000e620000000a00 */
[----:B------:R-:W-:Y:S02]  /*0910*/  @!P3 LOP3.LUT R11, R11, 0xfffffff8, RZ, 0xc0, !PT ;  /* 0xfffffff80b0bb812 */ /* 0x000fe400078ec0ff */
[----:B------:R-:W-:Y:S02]  /*0920*/  @!P3 SHF.L.U64.HI R4, R4, 0x2, R13 ;  /* 0x000000020404b819 */ /* 0x000fe4000001020d */
[----:B---3--:R-:W-:-:S02]  /*0930*/  @!P3 IADD3 R50, P4, PT, R11, R50, RZ ;  /* 0x000000320b32b210 */ /* 0x008fc40007f9e0ff */
[----:B------:R-:W-:Y:S02]  /*0940*/  P2R R5, PR, RZ, 0x2 ;  /* 0x00000002ff057803 */ /* 0x000fe40000000000 */
[----:B------:R-:W-:Y:S02]  /*0950*/  @!P3 IADD3.X R51, PT, PT, R4, R51, RZ, P4, !PT ;  /* 0x000000330433b210 */ /* 0x000fe400027fe4ff */
[----:B------:R-:W-:Y:S02]  /*0960*/  ISETP.GE.U32.AND P4, PT, R32, UR40, PT ;  /* 0x0000002820007c0c */ /* 0x000fe4000bf86070 */
[----:B------:R-:W-:Y:S02]  /*0970*/  ISETP.NE.AND P1, PT, R33, RZ, PT ;  /* 0x000000ff2100720c */ /* 0x000fe40003f25270 */
[----:B------:R-:W-:Y:S02]  /*0980*/  ISETP.GE.AND.EX P4, PT, RZ, UR41, PT, P4 ;  /* 0x00000029ff007c0c */ /* 0x000fe4000bf86340 */
[----:B------:R-:W-:-:S09]  /*0990*/  MOV R6, 0xff800000 ;  /* 0xff80000000067802 */ /* 0x000fd20000000f00 */
[----:B--2---:R-:W-:Y:S02]  /*09a0*/  @!P1 R2UR UR4, R24 ;  /* 0x00000000180492ca */ /* 0x004fe400000e0000 */
[----:B-1----:R-:W-:Y:S01]  /*09b0*/  @!P4 IMAD R4, R31, R2, RZ ;  /* 0x000000021f04c224 */ /* 0x002fe200078e02ff */
[----:B------:R-:W-:Y:S02]  /*09c0*/  @!P4 MOV R10, R32 ;  /* 0x00000020000ac202 */ /* 0x000fe40000000f00 */
[----:B------:R-:W-:Y:S01]  /*09d0*/  @!P4 MOV R11, RZ ;  /* 0x000000ff000bc202 */ /* 0x000fe20000000f00 */
[C---:B------:R-:W-:Y:S01]  /*09e0*/  @!P4 IMAD R13, R44.reuse, R3, R4 ;  /* 0x000000032c0dc224 */ /* 0x040fe200078e0204 */
[----:B------:R-:W-:Y:S01]  /*09f0*/  @!P1 R2UR UR5, R25 ;  /* 0x00000000190592ca */ /* 0x000fe200000e0000 */
[----:B------:R-:W-:-:S03]  /*0a00*/  @!P4 IMAD.WIDE.U32 R2, R44, R2, R10 ;  /* 0x000000022c02c225 */ /* 0x000fc600078e000a */
[----:B------:R-:W1:Y:S02]  /*0a10*/  LDC.64 R10, c[0x0][0x380] ;  /* 0x0000e000ff0a7b82 */ /* 0x000e640000000a00 */
[----:B------:R-:W-:-:S04]  /*0a20*/  @!P4 IADD3 R3, PT, PT, R13, R3, RZ ;  /* 0x000000030d03c210 */ /* 0x000fc80007ffe0ff */
        /* <DEDUP_REMOVED lines=31> */
[----:B------:R-:W-:-:S04]  /*0c20*/  @!P6 IMAD.WIDE.U32 R2, R44, R12, R2 ;  /* 0x0000000c2c02e225 */ /* 0x000fc800078e0002 */
[----:B------:R-:W-:-:S05]  /*0c30*/  @!P6 IMAD.IADD R13, R13, 0x1, R3 ;  /* 0x000000010d0de824 */ /* 0x000fca00078e0203 */
[----:B------:R-:W-:-:S04]  /*0c40*/  @!P6 LEA.HI R2, P0, R13, R2, RZ, 0x1 ;  /* 0x000000020d02e211 */ /* 0x000fc800078108ff */
[C---:B------:R-:W-:Y:S02]  /*0c50*/  @!P6 SHF.L.U32 R3, R2.reuse, 0x2, RZ ;  /* 0x000000020203e819 */ /* 0x040fe400000006ff */
[----:B------:R-:W-:Y:S02]  /*0c60*/  @!P6 IADD3.X R13, PT, PT, RZ, R13, RZ, P0, !PT ;  /* 0x0000000dff0de210 */ /* 0x000fe400007fe4ff */
[----:B------:R-:W-:Y:S02]  /*0c70*/  @!P6 LOP3.LUT R3, R3, 0xfffffff8, RZ, 0xc0, !PT ;  /* 0xfffffff80303e812 */ /* 0x000fe400078ec0ff */
[----:B------:R-:W-:Y:S02]  /*0c80*/  @!P6 SHF.L.U64.HI R2, R2, 0x2, R13 ;  /* 0x000000020202e819 */ /* 0x000fe4000001020d */
[----:B0-----:R-:W-:Y:S02]  /*0c90*/  @!P6 IADD3 R14, P0, PT, R3, R14, RZ ;  /* 0x0000000e030ee210 */ /* 0x001fe40007f1e0ff */
[----:B------:R-:W-:-:S02]  /*0ca0*/  MOV R3, 0xff800000 ;  /* 0xff80000000037802 */ /* 0x000fc40000000f00 */
[----:B------:R-:W-:Y:S02]  /*0cb0*/  @!P6 IADD3.X R15, PT, PT, R2, R15, RZ, P0, !PT ;  /* 0x0000000f020fe210 */ /* 0x000fe400007fe4ff */
[----:B------:R-:W-:Y:S02]  /*0cc0*/  ISETP.NE.AND P0, PT, R7, RZ, PT ;  /* 0x000000ff0700720c */ /* 0x000fe40003f05270 */
[----:B------:R-:W-:Y:S02]  /*0cd0*/  MOV R7, 0xff800000 ;  /* 0xff80000000077802 */ /* 0x000fe40000000f00 */
[----:B------:R-:W-:-:S04]  /*0ce0*/  MOV R2, 0xff800000 ;  /* 0xff80000000027802 */ /* 0x000fc80000000f00 */
[----:B------:R-:W2:Y:S05]  /*0cf0*/  @!P1 LDG.E.64 R6, desc[UR4][R18.64] ;  /* 0x0000000412069981 */ /* 0x000eaa000c1e1b00 */
[----:B------:R-:W-:Y:S02]  /*0d00*/  @!P0 R2UR UR6, R24 ;  /* 0x00000000180682ca */ /* 0x000fe400000e0000 */
[----:B------:R-:W-:-:S13]  /*0d10*/  @!P0 R2UR UR7, R25 ;  /* 0x00000000190782ca */ /* 0x000fda00000e0000 */
[----:B------:R0:W3:Y:S01]  /*0d20*/  @!P0 LDG.E.64 R2, desc[UR6][R8.64] ;  /* 0x0000000608028981 */ /* 0x0000e2000c1e1b00 */
[----:B------:R-:W-:Y:S02]  /*0d30*/  MOV R13, 0xff800000 ;  /* 0xff800000000d7802 */ /* 0x000fe40000000f00 */
[----:B------:R-:W-:Y:S02]  /*0d40*/  MOV R4, 0xff800000 ;  /* 0xff80000000047802 */ /* 0x000fe40000000f00 */
[----:B------:R-:W-:Y:S02]  /*0d50*/  @!P2 R2UR UR6, R24 ;  /* 0x000000001806a2ca */ /* 0x000fe400000e0000 */
[----:B------:R-:W-:Y:S02]  /*0d60*/  @!P2 R2UR UR7, R25 ;  /* 0x000000001907a2ca */ /* 0x000fe400000e0000 */
[----:B------:R-:W-:Y:S02]  /*0d70*/  MOV R27, 0xff800000 ;  /* 0xff800000001b7802 */ /* 0x000fe40000000f00 */
[----:B------:R-:W-:-:S02]  /*0d80*/  MOV R26, 0xff800000 ;  /* 0xff800000001a7802 */ /* 0x000fc40000000f00 */
[----:B------:R-:W-:Y:S02]  /*0d90*/  @!P3 R2UR UR8, R24 ;  /* 0x000000001808b2ca */ /* 0x000fe400000e0000 */
[----:B------:R-:W-:Y:S02]  /*0da0*/  @!P3 R2UR UR9, R25 ;  /* 0x000000001909b2ca */ /* 0x000fe400000e0000 */
[----:B0-----:R-:W-:Y:S02]  /*0db0*/  MOV R9, 0xff800000 ;  /* 0xff80000000097802 */ /* 0x001fe40000000f00 */
[----:B------:R-:W-:Y:S01]  /*0dc0*/  MOV R8, 0xff800000 ;  /* 0xff80000000087802 */ /* 0x000fe20000000f00 */
[----:B------:R-:W-:Y:S01]  /*0dd0*/  IMAD.MOV.U32 R18, RZ, RZ, -0x800000 ;  /* 0xff800000ff127424 */ /* 0x000fe200078e00ff */
[----:B------:R-:W-:-:S04]  /*0de0*/  MOV R19, 0xff800000 ;  /* 0xff80000000137802 */ /* 0x000fc80000000f00 */
[----:B------:R-:W4:Y:S01]  /*0df0*/  @!P2 LDG.E.64 R8, desc[UR6][R52.64] ;  /* 0x000000063408a981 */ /* 0x000f22000c1e1b00 */
[C---:B------:R-:W-:Y:S02]  /*0e00*/  @!P5 R2UR UR6, R24.reuse ;  /* 0x000000001806d2ca */ /* 0x040fe400000e0000 */
[C---:B------:R-:W-:Y:S02]  /*0e10*/  @!P5 R2UR UR7, R25.reuse ;  /* 0x000000001907d2ca */ /* 0x040fe400000e0000 */
[----:B------:R-:W-:Y:S02]  /*0e20*/  @!P6 R2UR UR10, R24 ;  /* 0x00000000180ae2ca */ /* 0x000fe400000e0000 */
[----:B------:R-:W-:Y:S02]  /*0e30*/  @!P6 R2UR UR11, R25 ;  /* 0x00000000190be2ca */ /* 0x000fe400000e0000 */
[----:B------:R-:W-:Y:S02]  /*0e40*/  MOV R21, 0xff800000 ;  /* 0xff80000000157802 */ /* 0x000fe40000000f00 */
[----:B------:R-:W-:-:S06]  /*0e50*/  MOV R20, 0xff800000 ;  /* 0xff80000000147802 */ /* 0x000fcc0000000f00 */
[----:B------:R-:W5:Y:S01]  /*0e60*/  @!P5 LDG.E.64 R20, desc[UR6][R10.64] ;  /* 0x000000060a14d981 */ /* 0x000f62000c1e1b00 */
[----:B--2---:R-:W-:Y:S02]  /*0e70*/  @!P1 FMNMX3 R13, R6, -INF , R7, !PT ;  /* 0xff800000060d9876 */ /* 0x004fe40007800007 */
[----:B------:R-:W-:Y:S02]  /*0e80*/  ISETP.NE.AND P1, PT, R5, RZ, PT ;  /* 0x000000ff0500720c */ /* 0x000fe40003f25270 */
[----:B---3--:R-:W-:Y:S02]  /*0e90*/  @!P0 FMNMX3 R13, R13, R2, R3, !PT ;  /* 0x000000020d0d8276 */ /* 0x008fe40007800003 */
[----:B------:R-:W-:Y:S01]  /*0ea0*/  ISETP.NE.AND P0, PT, R0, RZ, PT ;  /* 0x000000ff0000720c */ /* 0x000fe20003f05270 */
[----:B------:R-:W-:-:S12]  /*0eb0*/  IMAD.MOV.U32 R5, RZ, RZ, -0x800000 ;  /* 0xff800000ff057424 */ /* 0x000fd800078e00ff */
[----:B------:R-:W-:Y:S02]  /*0ec0*/  @!P0 R2UR UR4, R24 ;  /* 0x00000000180482ca */ /* 0x000fe400000e0000 */
[----:B------:R-:W-:-:S13]  /*0ed0*/  @!P0 R2UR UR5, R25 ;  /* 0x00000000190582ca */ /* 0x000fda00000e0000 */
[----:B------:R0:W2:Y:S01]  /*0ee0*/  @!P0 LDG.E.64 R4, desc[UR4][R16.64] ;  /* 0x0000000410048981 */ /* 0x0000a2000c1e1b00 */
[----:B------:R-:W-:Y:S02]  /*0ef0*/  @!P1 R2UR UR4, R24 ;  /* 0x00000000180492ca */ /* 0x000fe400000e0000 */
[----:B------:R-:W-:Y:S02]  /*0f00*/  @!P1 R2UR UR5, R25 ;  /* 0x00000000190592ca */ /* 0x000fe400000e0000 */
[----:B0-----:R-:W-:Y:S02]  /*0f10*/  MOV R17, 0xff800000 ;  /* 0xff80000000117802 */ /* 0x001fe40000000f00 */
[----:B------:R-:W-:-:S09]  /*0f20*/  MOV R16, 0xff800000 ;  /* 0xff80000000107802 */ /* 0x000fd20000000f00 */
[----:B------:R0:W3:Y:S01]  /*0f30*/  @!P1 LDG.E.64 R26, desc[UR4][R22.64] ;  /* 0x00000004161a9981 */ /* 0x0000e2000c1e1b00 */
[----:B------:R-:W-:Y:S02]  /*0f40*/  @!P4 R2UR UR4, R24 ;  /* 0x000000001804c2ca */ /* 0x000fe400000e0000 */
[----:B------:R-:W-:Y:S01]  /*0f50*/  @!P4 R2UR UR5, R25 ;  /* 0x000000001905c2ca */ /* 0x000fe200000e0000 */
[----:B------:R-:W5:Y:S01]  /*0f60*/  @!P3 LDG.E.64 R16, desc[UR8][R50.64] ;  /* 0x000000083210b981 */ /* 0x000f62000c1e1b00 */
[----:B0-----:R-:W-:Y:S02]  /*0f70*/  MOV R23, 0xff800000 ;  /* 0xff80000000177802 */ /* 0x001fe40000000f00 */
[----:B------:R-:W-:-:S09]  /*0f80*/  MOV R22, 0xff800000 ;  /* 0xff80000000167802 */ /* 0x000fd20000000f00 */
[----:B------:R-:W5:Y:S04]  /*0f90*/  @!P4 LDG.E.64 R18, desc[UR4][R48.64] ;  /* 0x000000043012c981 */ /* 0x000f68000c1e1b00 */
        /* <DEDUP_REMOVED lines=21> */
[C---:B------:R-:W-:Y:S01]  /*10f0*/  FADD R47, -R14.reuse, R2 ;  /* 0x000000020e2f7221 */ /* 0x040fe20000000100 */
[----:B------:R-:W-:Y:S02]  /*1100*/  HFMA2 R2, -RZ, RZ, 0.96630859375, -0.0022525787353515625 ;  /* 0x3bbb989dff027431 */ /* 0x000fe400000001ff */
        /* <DEDUP_REMOVED lines=9> */
[-C--:B------:R-:W-:Y:S01]  /*11a0*/  FFMA.SAT R3, R51, R2.reuse, 0.5 ;  /* 0x3f00000033037423 */ /* 0x080fe20000002002 */
[-C--:B------:R-:W-:Y:S01]  /*11b0*/  FFMA.SAT R11, R45, R2.reuse, 0.5 ;  /* 0x3f0000002d0b7423 */ /* 0x080fe20000002002 */
[-C--:B------:R-:W-:Y:S01]  /*11c0*/  FFMA.SAT R21, R47, R2.reuse, 0.5 ;  /* 0x3f0000002f157423 */ /* 0x080fe20000002002 */
[----:B------:R-:W-:Y:S01]  /*11d0*/  FFMA.SAT R23, R49, R2, 0.5 ;  /* 0x3f00000031177423 */ /* 0x000fe20000002002 */
[-C--:B------:R-:W-:Y:S01]  /*11e0*/  FFMA.RM R4, R3, R0.reuse, 12582913 ;  /* 0x4b40000103047423 */ /* 0x080fe20000004000 */
[-C--:B------:R-:W-:Y:S01]  /*11f0*/  FFMA.RM R12, R11, R0.reuse, 12582913 ;  /* 0x4b4000010b0c7423 */ /* 0x080fe20000004000 */
[----:B------:R-:W-:Y:S01]  /*1200*/  FADD R3, -R14, R19 ;  /* 0x000000130e037221 */ /* 0x000fe20000000100 */
[----:B------:R-:W-:Y:S01]  /*1210*/  FFMA.RM R18, R21, R0, 12582913 ;  /* 0x4b40000115127423 */ /* 0x000fe20000004000 */
        /* <DEDUP_REMOVED lines=15> */
[-C--:B------:R-:W-:Y:S01]  /*1310*/  FFMA.SAT R23, R41, R2.reuse, 0.5 ;  /* 0x3f00000029177423 */ /* 0x080fe20000002002 */
[----:B------:R-:W-:Y:S01]  /*1320*/  FFMA.SAT R21, R39, R2, 0.5 ;  /* 0x3f00000027157423 */ /* 0x000fe20000002002 */
[----:B------:R-:W-:Y:S01]  /*1330*/  FFMA R45, R45, 1.925963033500011079e-08, R8 ;  /* 0x32a570602d2d7823 */ /* 0x000fe20000000008 */
[----:B------:R-:W-:Y:S01]  /*1340*/  FADD R8, R18, -12583039 ;  /* 0xcb40007f12087421 */ /* 0x000fe20000000000 */
[----:B------:R-:W-:Y:S01]  /*1350*/  FADD R10, R6, -12583039 ;  /* 0xcb40007f060a7421 */ /* 0x000fe20000000000 */
[----:B------:R-:W0:Y:S01]  /*1360*/  MUFU.EX2 R19, R19 ;  /* 0x0000001300137308 */ /* 0x000e220000000800 */
[----:B------:R-:W-:Y:S01]  /*1370*/  SHF.L.U32 R4, R4, 0x17, RZ ;  /* 0x0000001704047819 */ /* 0x000fe200000006ff */
[----:B------:R-:W-:Y:S01]  /*1380*/  FFMA R8, R47, 1.4426950216293334961, -R8 ;  /* 0x3fb8aa3b2f087823 */ /* 0x000fe20000000808 */
[----:B------:R-:W-:Y:S01]  /*1390*/  FFMA R10, R49, 1.4426950216293334961, -R10 ;  /* 0x3fb8aa3b310a7823 */ /* 0x000fe2000000080a */
[----:B------:R-:W-:Y:S01]  /*13a0*/  SHF.L.U32 R12, R12, 0x17, RZ ;  /* 0x000000170c0c7819 */ /* 0x000fe200000006ff */
[----:B------:R-:W-:-:S02]  /*13b0*/  IMAD.SHL.U32 R18, R18, 0x800000, RZ ;  /* 0x0080000012127824 */ /* 0x000fc400078e00ff */
[----:B------:R-:W-:Y:S01]  /*13c0*/  FFMA R47, R47, 1.925963033500011079e-08, R8 ;  /* 0x32a570602f2f7823 */ /* 0x000fe20000000008 */
[----:B------:R-:W-:Y:S01]  /*13d0*/  FFMA R49, R49, 1.925963033500011079e-08, R10 ;  /* 0x32a5706031317823 */ /* 0x000fe2000000000a */
[-C--:B------:R-:W-:Y:S01]  /*13e0*/  FFMA.RM R10, R23, R0.reuse, 12582913 ;  /* 0x4b400001170a7423 */ /* 0x080fe20000004000 */
[----:B------:R-:W-:Y:S01]  /*13f0*/  FADD R8, R14, -12583039 ;  /* 0xcb40007f0e087421 */ /* 0x000fe20000000000 */
[----:B------:R-:W1:Y:S01]  /*1400*/  MUFU.EX2 R45, R45 ;  /* 0x0000002d002d7308 */ /* 0x000e620000000800 */
[----:B------:R-:W-:Y:S01]  /*1410*/  SHF.L.U32 R6, R6, 0x17, RZ ;  /* 0x0000001706067819 */ /* 0x000fe200000006ff */
[----:B------:R-:W-:Y:S01]  /*1420*/  FADD R16, R10, -12583039 ;  /* 0xcb40007f0a107421 */ /* 0x000fe20000000000 */
[----:B------:R-:W-:Y:S01]  /*1430*/  FFMA R8, R43, 1.4426950216293334961, -R8 ;  /* 0x3fb8aa3b2b087823 */ /* 0x000fe20000000808 */
[----:B------:R-:W-:Y:S02]  /*1440*/  SHF.L.U32 R14, R14, 0x17, RZ ;  /* 0x000000170e0e7819 */ /* 0x000fe400000006ff */
[----:B------:R-:W-:Y:S01]  /*1450*/  FFMA R16, R41, 1.4426950216293334961, -R16 ;  /* 0x3fb8aa3b29107823 */ /* 0x000fe20000000810 */
[----:B------:R-:W-:Y:S01]  /*1460*/  FFMA R43, R43, 1.925963033500011079e-08, R8 ;  /* 0x32a570602b2b7823 */ /* 0x000fe20000000008 */
[----:B------:R-:W-:Y:S01]  /*1470*/  FFMA.RM R8, R21, R0, 12582913 ;  /* 0x4b40000115087423 */ /* 0x000fe20000004000 */
[-C--:B------:R-:W-:Y:S01]  /*1480*/  FFMA.SAT R21, R37, R2.reuse, 0.5 ;  /* 0x3f00000025157423 */ /* 0x080fe20000002002 */
[----:B------:R-:W-:Y:S01]  /*1490*/  FFMA R41, R41, 1.925963033500011079e-08, R16 ;  /* 0x32a5706029297823 */ /* 0x000fe20000000010 */
[----:B0-----:R-:W-:Y:S01]  /*14a0*/  FMUL R23, R4, R19 ;  /* 0x0000001304177220 */ /* 0x001fe20000400000 */
[C---:B------:R-:W-:Y:S01]  /*14b0*/  FADD R16, R8.reuse, -12583039 ;  /* 0xcb40007f08107421 */ /* 0x040fe20000000000 */
[----:B------:R-:W-:Y:S01]  /*14c0*/  FFMA.SAT R19, R35, R2, 0.5 ;  /* 0x3f00000023137423 */ /* 0x000fe20000002002 */
[----:B------:R-:W0:Y:S01]  /*14d0*/  MUFU.EX2 R49, R49 ;  /* 0x0000003100317308 */ /* 0x000e220000000800 */
[----:B------:R-:W-:Y:S01]  /*14e0*/  SHF.L.U32 R8, R8, 0x17, RZ ;  /* 0x0000001708087819 */ /* 0x000fe200000006ff */
[----:B------:R-:W-:Y:S01]  /*14f0*/  FFMA R16, R39, 1.4426950216293334961, -R16 ;  /* 0x3fb8aa3b27107823 */ /* 0x000fe20000000810 */
[----:B------:R-:W-:Y:S01]  /*1500*/  FFMA.RM R26, R19, R0, 12582913 ;  /* 0x4b400001131a7423 */ /* 0x000fe20000004000 */
[----:B------:R-:W-:Y:S01]  /*1510*/  FFMA.SAT R19, R27, R2, 0.5 ;  /* 0x3f0000001b137423 */ /* 0x000fe20000002002 */
[----:B-1----:R-:W-:Y:S01]  /*1520*/  FMUL R22, R12, R45 ;  /* 0x0000002d0c167220 */ /* 0x002fe20000400000 */
[----:B------:R-:W-:Y:S01]  /*1530*/  FFMA R39, R39, 1.925963033500011079e-08, R16 ;  /* 0x32a5706027277823 */ /* 0x000fe20000000010 */
[----:B------:R-:W-:Y:S01]  /*1540*/  FFMA.RM R16, R21, R0, 12582913 ;  /* 0x4b40000115107423 */ /* 0x000fe20000004000 */
[----:B------:R-:W1:Y:S01]  /*1550*/  MUFU.EX2 R43, R43 ;  /* 0x0000002b002b7308 */ /* 0x000e620000000800 */
[----:B------:R-:W-:-:S02]  /*1560*/  SHF.L.U32 R10, R10, 0x17, RZ ;  /* 0x000000170a0a7819 */ /* 0x000fc400000006ff */
[C---:B------:R-:W-:Y:S01]  /*1570*/  FADD R4, R16.reuse, -12583039 ;  /* 0xcb40007f10047421 */ /* 0x040fe20000000000 */
[----:B------:R-:W-:-:S03]  /*1580*/  SHF.L.U32 R16, R16, 0x17, RZ ;  /* 0x0000001710107819 */ /* 0x000fc600000006ff */
[C---:B------:R-:W-:Y:S01]  /*1590*/  FFMA R4, R37.reuse, 1.4426950216293334961, -R4 ;  /* 0x3fb8aa3b25047823 */ /* 0x040fe20000000804 */
[----:B------:R-:W-:Y:S01]  /*15a0*/  MUFU.EX2 R39, R39 ;  /* 0x0000002700277308 */ /* 0x000fe20000000800 */
[----:B0-----:R-:W-:Y:S02]  /*15b0*/  FMUL R20, R6, R49 ;  /* 0x0000003106147220 */ /* 0x001fe40000400000 */
[----:B------:R-:W-:Y:S01]  /*15c0*/  FFMA R37, R37, 1.925963033500011079e-08, R4 ;  /* 0x32a5706025257823 */ /* 0x000fe20000000004 */
[----:B------:R-:W-:-:S04]  /*15d0*/  FADD R4, R26, -12583039 ;  /* 0xcb40007f1a047421 */ /* 0x000fc80000000000 */
[C---:B------:R-:W-:Y:S01]  /*15e0*/  FFMA R4, R35.reuse, 1.4426950216293334961, -R4 ;  /* 0x3fb8aa3b23047823 */ /* 0x040fe20000000804 */
[----:B------:R-:W0:Y:S03]  /*15f0*/  MUFU.EX2 R47, R47 ;  /* 0x0000002f002f7308 */ /* 0x000e260000000800 */
[----:B------:R-:W-:Y:S01]  /*1600*/  FFMA R35, R35, 1.925963033500011079e-08, R4 ;  /* 0x32a5706023237823 */ /* 0x000fe20000000004 */
[----:B------:R-:W-:Y:S01]  /*1610*/  FFMA.RM R4, R19, R0, 12582913 ;  /* 0x4b40000113047423 */ /* 0x000fe20000004000 */
[----:B------:R-:W-:-:S03]  /*1620*/  FFMA.SAT R19, R15, R2, 0.5 ;  /* 0x3f0000000f137423 */ /* 0x000fc60000002002 */
[----:B------:R-:W-:Y:S01]  /*1630*/  FADD R12, R4, -12583039 ;  /* 0xcb40007f040c7421 */ /* 0x000fe20000000000 */
[----:B------:R-:W-:Y:S01]  /*1640*/  FFMA.RM R6, R19, R0, 12582913 ;  /* 0x4b40000113067423 */ /* 0x000fe20000004000 */
[----:B-1----:R-:W-:Y:S01]  /*1650*/  FMUL R19, R14, R43 ;  /* 0x0000002b0e137220 */ /* 0x002fe20000400000 */
[----:B------:R-:W1:Y:S01]  /*1660*/  MUFU.EX2 R41, R41 ;  /* 0x0000002900297308 */ /* 0x000e620000000800 */
[----:B------:R-:W-:Y:S01]  /*1670*/  FFMA R12, R27, 1.4426950216293334961, -R12 ;  /* 0x3fb8aa3b1b0c7823 */ /* 0x000fe2000000080c */
[----:B------:R-:W-:-:S03]  /*1680*/  SHF.L.U32 R4, R4, 0x17, RZ ;  /* 0x0000001704047819 */ /* 0x000fc600000006ff */
[----:B------:R-:W-:Y:S01]  /*1690*/  FFMA R27, R27, 1.925963033500011079e-08, R12 ;  /* 0x32a570601b1b7823 */ /* 0x000fe2000000000c */
[----:B------:R-:W-:Y:S01]  /*16a0*/  FADD R12, R6, -12583039 ;  /* 0xcb40007f060c7421 */ /* 0x000fe20000000000 */
[----:B0-----:R-:W-:Y:S01]  /*16b0*/  FMUL R21, R18, R47 ;  /* 0x0000002f12157220 */ /* 0x001fe20000400000 */
[----:B------:R-:W0:Y:S01]  /*16c0*/  MUFU.EX2 R37, R37 ;  /* 0x0000002500257308 */ /* 0x000e220000000800 */
[----:B------:R-:W-:Y:S01]  /*16d0*/  SHF.L.U32 R6, R6, 0x17, RZ ;  /* 0x0000001706067819 */ /* 0x000fe200000006ff */
[----:B------:R-:W-:-:S04]  /*16e0*/  FFMA R12, R15, 1.4426950216293334961, -R12 ;  /* 0x3fb8aa3b0f0c7823 */ /* 0x000fc8000000080c */
[----:B------:R-:W-:Y:S01]  /*16f0*/  FFMA R45, R15, 1.925963033500011079e-08, R12 ;  /* 0x32a570600f2d7823 */ /* 0x000fe2000000000c */
[----:B------:R-:W-:Y:S01]  /*1700*/  FFMA.SAT R15, R17, R2, 0.5 ;  /* 0x3f000000110f7423 */ /* 0x000fe20000002002 */
[----:B------:R-:W2:Y:S01]  /*1710*/  MUFU.EX2 R35, R35 ;  /* 0x0000002300237308 */ /* 0x000ea20000000800 */
[----:B-1----:R-:W-:Y:S02]  /*1720*/  FMUL R18, R10, R41 ;  /* 0x000000290a127220 */ /* 0x002fe40000400000 */
[----:B------:R-:W-:Y:S01]  /*1730*/  FFMA.RM R12, R15, R0, 12582913 ;  /* 0x4b4000010f0c7423 */ /* 0x000fe20000004000 */
[----:B------:R-:W-:-:S03]  /*1740*/  FFMA.SAT R15, R7, R2, 0.5 ;  /* 0x3f000000070f7423 */ /* 0x000fc60000002002 */
[----:B------:R-:W-:Y:S01]  /*1750*/  FADD R14, R12, -12583039 ;  /* 0xcb40007f0c0e7421 */ /* 0x000fe20000000000 */
[----:B------:R-:W-:Y:S01]  /*1760*/  MUFU.EX2 R41, R27 ;  /* 0x0000001b00297308 */ /* 0x000fe20000000800 */
[----:B0-----:R-:W-:Y:S02]  /*1770*/  FMUL R16, R16, R37 ;  /* 0x0000002510107220 */ /* 0x001fe40000400000 */
[----:B------:R-:W-:-:S04]  /*1780*/  FFMA R14, R17, 1.4426950216293334961, -R14 ;  /* 0x3fb8aa3b110e7823 */ /* 0x000fc8000000080e */
[----:B------:R-:W-:Y:S01]  /*1790*/  FFMA R43, R17, 1.925963033500011079e-08, R14 ;  /* 0x32a57060112b7823 */ /* 0x000fe2000000000e */
[----:B------:R-:W-:Y:S01]  /*17a0*/  FFMA.RM R14, R15, R0, 12582913 ;  /* 0x4b4000010f0e7423 */ /* 0x000fe20000004000 */
[----:B------:R-:W-:Y:S01]  /*17b0*/  FFMA.SAT R15, R3, R2, 0.5 ;  /* 0x3f000000030f7423 */ /* 0x000fe20000002002 */
[----:B------:R-:W-:Y:S01]  /*17c0*/  FMUL R17, R8, R39 ;  /* 0x0000002708117220 */ /* 0x000fe20000400000 */
[----:B------:R-:W-:Y:S01]  /*17d0*/  MUFU.EX2 R45, R45 ;  /* 0x0000002d002d7308 */ /* 0x000fe20000000800 */
[----:B------:R-:W-:Y:S01]  /*17e0*/  FADD R10, R14, -12583039 ;  /* 0xcb40007f0e0a7421 */ /* 0x000fe20000000000 */
[----:B------:R-:W-:-:S03]  /*17f0*/  FFMA.RM R15, R15, R0, 12582913 ;  /* 0x4b4000010f0f7423 */ /* 0x000fc60000004000 */
[----:B------:R-:W-:Y:S01]  /*1800*/  FFMA R10, R7, 1.4426950216293334961, -R10 ;  /* 0x3fb8aa3b070a7823 */ /* 0x000fe2000000080a */
[----:B------:R-:W-:Y:S02]  /*1810*/  FADD R8, R15, -12583039 ;  /* 0xcb40007f0f087421 */ /* 0x000fe40000000000 */
[----:B------:R-:W0:Y:S01]  /*1820*/  MUFU.EX2 R48, R43 ;  /* 0x0000002b00307308 */ /* 0x000e220000000800 */
[----:B------:R-:W-:Y:S01]  /*1830*/  FFMA R7, R7, 1.925963033500011079e-08, R10 ;  /* 0x32a5706007077823 */ /* 0x000fe2000000000a */
[----:B------:R-:W-:Y:S01]  /*1840*/  FFMA R8, R3, 1.4426950216293334961, -R8 ;  /* 0x3fb8aa3b03087823 */ /* 0x000fe20000000808 */
[----:B------:R-:W-:-:S03]  /*1850*/  SHF.L.U32 R10, R26, 0x17, RZ ;  /* 0x000000171a0a7819 */ /* 0x000fc600000006ff */
[----:B------:R-:W-:Y:S01]  /*1860*/  FFMA R39, R3, 1.925963033500011079e-08, R8 ;  /* 0x32a5706003277823 */ /* 0x000fe20000000008 */
[-C--:B------:R-:W-:Y:S01]  /*1870*/  FFMA.SAT R3, R9, R2.reuse, 0.5 ;  /* 0x3f00000009037423 */ /* 0x080fe20000002002 */
[----:B--2---:R-:W-:Y:S01]  /*1880*/  FMUL R10, R10, R35 ;  /* 0x000000230a0a7220 */ /* 0x004fe20000400000 */
[----:B------:R-:W-:Y:S01]  /*1890*/  FFMA.SAT R35, R13, R2, 0.5 ;  /* 0x3f0000000d237423 */ /* 0x000fe20000002002 */
[----:B------:R1:W-:Y:S01]  /*18a0*/  MUFU.EX2 R27, R7 ;  /* 0x00000007001b7308 */ /* 0x0003e20000000800 */
[----:B------:R-:W-:-:S04]  /*18b0*/  FFMA.RM R3, R3, R0, 12582913 ;  /* 0x4b40000103037423 */ /* 0x000fc80000004000 */
[C---:B------:R-:W-:Y:S01]  /*18c0*/  FADD R8, R3.reuse, -12583039 ;  /* 0xcb40007f03087421 */ /* 0x040fe20000000000 */
[----:B------:R-:W-:Y:S02]  /*18d0*/  SHF.L.U32 R3, R3, 0x17, RZ ;  /* 0x0000001703037819 */ /* 0x000fe400000006ff */
[----:B------:R-:W-:Y:S01]  /*18e0*/  MUFU.EX2 R39, R39 ;  /* 0x0000002700277308 */ /* 0x000fe20000000800 */
[----:B------:R-:W-:Y:S01]  /*18f0*/  FFMA R8, R9, 1.4426950216293334961, -R8 ;  /* 0x3fb8aa3b09087823 */ /* 0x000fe20000000808 */
[----:B-1----:R-:W-:Y:S01]  /*1900*/  IMAD.SHL.U32 R7, R12, 0x800000, RZ ;  /* 0x008000000c077824 */ /* 0x002fe200078e00ff */
[----:B------:R-:W-:Y:S02]  /*1910*/  SHF.L.U32 R12, R15, 0x17, RZ ;  /* 0x000000170f0c7819 */ /* 0x000fe400000006ff */
[----:B------:R-:W-:Y:S01]  /*1920*/  FFMA R37, R9, 1.925963033500011079e-08, R8 ;  /* 0x32a5706009257823 */ /* 0x000fe20000000008 */
[----:B------:R-:W-:Y:S01]  /*1930*/  FFMA.SAT R9, R5, R2, 0.5 ;  /* 0x3f00000005097423 */ /* 0x000fe20000002002 */
[----:B0-----:R-:W-:-:S02]  /*1940*/  FMUL R7, R7, R48 ;  /* 0x0000003007077220 */ /* 0x001fc40000400000 */
[----:B------:R-:W-:Y:S01]  /*1950*/  MUFU.EX2 R50, R37 ;  /* 0x0000002500327308 */ /* 0x000fe20000000800 */
[----:B------:R-:W-:Y:S01]  /*1960*/  FFMA.RM R26, R9, R0, 12582913 ;  /* 0x4b400001091a7423 */ /* 0x000fe20000004000 */
[----:B------:R-:W-:-:S03]  /*1970*/  FFMA.SAT R9, R11, R2, 0.5 ;  /* 0x3f0000000b097423 */ /* 0x000fc60000002002 */
[C---:B------:R-:W-:Y:S01]  /*1980*/  FADD R8, R26.reuse, -12583039 ;  /* 0xcb40007f1a087421 */ /* 0x040fe20000000000 */
[-C--:B------:R-:W-:Y:S01]  /*1990*/  FFMA.RM R2, R9, R0.reuse, 12582913 ;  /* 0x4b40000109027423 */ /* 0x080fe20000004000 */
[----:B------:R-:W-:Y:S01]  /*19a0*/  FFMA.RM R0, R35, R0, 12582913 ;  /* 0x4b40000123007423 */ /* 0x000fe20000004000 */
[----:B------:R-:W-:Y:S01]  /*19b0*/  FADD R9, RZ, R23 ;  /* 0x00000017ff097221 */ /* 0x000fe20000000000 */
[----:B------:R-:W-:Y:S01]  /*19c0*/  FFMA R8, R5, 1.4426950216293334961, -R8 ;  /* 0x3fb8aa3b05087823 */ /* 0x000fe20000000808 */
[----:B------:R-:W-:-:S03]  /*19d0*/  SHF.L.U32 R26, R26, 0x17, RZ ;  /* 0x000000171a1a7819 */ /* 0x000fc600000006ff */
[----:B------:R-:W-:Y:S01]  /*19e0*/  FFMA R5, R5, 1.925963033500011079e-08, R8 ;  /* 0x32a5706005057823 */ /* 0x000fe20000000008 */
        /* <DEDUP_REMOVED lines=9> */
[----:B------:R-:W-:-:S04]  /*1a80*/  FADD R8, R9, R22 ;  /* 0x0000001609087221 */ /* 0x000fc80000000000 */
[----:B------:R-:W-:Y:S01]  /*1a90*/  FADD R9, R8, R21 ;  /* 0x0000001508097221 */ /* 0x000fe20000000000 */
[----:B------:R-:W1:Y:S03]  /*1aa0*/  MUFU.EX2 R13, R13 ;  /* 0x0000000d000d7308 */ /* 0x000e660000000800 */
[----:B------:R-:W-:Y:S01]  /*1ab0*/  FADD R8, R9, R20 ;  /* 0x0000001409087221 */ /* 0x000fe20000000000 */
[----:B------:R-:W-:Y:S01]  /*1ac0*/  FMUL R9, R4, R41 ;  /* 0x0000002904097220 */ /* 0x000fe20000400000 */
[----:B0-----:R-:W-:Y:S02]  /*1ad0*/  FMUL R2, R2, R43 ;  /* 0x0000002b02027220 */ /* 0x001fe40000400000 */
[----:B------:R-:W-:Y:S01]  /*1ae0*/  FADD R35, R8, R19 ;  /* 0x0000001308237221 */ /* 0x000fe20000000000 */
[----:B------:R-:W-:Y:S01]  /*1af0*/  FMUL R8, R6, R45 ;  /* 0x0000002d06087220 */ /* 0x000fe20000400000 */
[----:B------:R0:W2:Y:S01]  /*1b00*/  MUFU.EX2 R41, R5 ;  /* 0x0000000500297308 */ /* 0x0000a20000000800 */
[----:B------:R-:W-:Y:S01]  /*1b10*/  SHF.L.U32 R6, R14, 0x17, RZ ;  /* 0x000000170e067819 */ /* 0x000fe200000006ff */
[----:B------:R-:W-:-:S04]  /*1b20*/  FADD R4, R35, R18 ;  /* 0x0000001223047221 */ /* 0x000fc80000000000 */
[----:B------:R-:W-:Y:S01]  /*1b30*/  FADD R35, R4, R17 ;  /* 0x0000001104237221 */ /* 0x000fe20000000000 */
[----:B------:R-:W-:Y:S01]  /*1b40*/  FMUL R6, R6, R27 ;  /* 0x0000001b06067220 */ /* 0x000fe20000400000 */
[----:B-1----:R-:W-:Y:S01]  /*1b50*/  FMUL R0, R0, R13 ;  /* 0x0000000d00007220 */ /* 0x002fe20000400000 */
[----:B0-----:R-:W-:Y:S01]  /*1b60*/  FMUL R5, R12, R39 ;  /* 0x000000270c057220 */ /* 0x001fe20000400000 */
        /* <DEDUP_REMOVED lines=22> */
.L_x_6768:
        /* <DEDUP_REMOVED lines=13> */
[----:B------:R-:W-:Y:S05]  /*1da0*/  CALL.REL.NOINC `($__internal_123_$__cuda_sm3x_div_rn_noftz_f32_slowpath) ;  /* 0x0000002800d07944 */ /* 0x000fea0003c00000 */
[----:B------:R-:W-:-:S07]  /*1db0*/  IMAD.MOV.U32 R12, RZ, RZ, R11 ;  /* 0x000000ffff0c7224 */ /* 0x000fce00078e000b */
.L_x_6703:
[----:B------:R-:W-:Y:S05]  /*1dc0*/  BSYNC.RECONVERGENT B2 ;  /* 0x0000000000027941 */ /* 0x000fea0003800200 */
.L_x_6702:
        /* <DEDUP_REMOVED lines=13> */
[----:B------:R-:W-:-:S07]  /*1ea0*/  MOV R13, R11 ;  /* 0x0000000b000d7202 */ /* 0x000fce0000000f00 */
.L_x_6705:
[----:B------:R-:W-:Y:S05]  /*1eb0*/  BSYNC.RECONVERGENT B2 ;  /* 0x0000000000027941 */ /* 0x000fea0003800200 */
.L_x_6704:
        /* <DEDUP_REMOVED lines=14> */
.L_x_6707:
[----:B------:R-:W-:Y:S05]  /*1fa0*/  BSYNC.RECONVERGENT B2 ;  /* 0x0000000000027941 */ /* 0x000fea0003800200 */
.L_x_6706:
        /* <DEDUP_REMOVED lines=14> */
.L_x_6709:
[----:B------:R-:W-:Y:S05]  /*2090*/  BSYNC.RECONVERGENT B2 ;  /* 0x0000000000027941 */ /* 0x000fea0003800200 */
.L_x_6708:
        /* <DEDUP_REMOVED lines=14> */
.L_x_6711:
[----:B------:R-:W-:Y:S05]  /*2180*/  BSYNC.RECONVERGENT B2 ;  /* 0x0000000000027941 */ /* 0x000fea0003800200 */
.L_x_6710:
        /* <DEDUP_REMOVED lines=14> */
.L_x_6713:
[----:B------:R-:W-:Y:S05]  /*2270*/  BSYNC.RECONVERGENT B2 ;  /* 0x0000000000027941 */ /* 0x000fea0003800200 */
.L_x_6712:
        /* <DEDUP_REMOVED lines=14> */
.L_x_6715:
[----:B------:R-:W-:Y:S05]  /*2360*/  BSYNC.RECONVERGENT B2 ;  /* 0x0000000000027941 */ /* 0x000fea0003800200 */
.L_x_6714:
        /* <DEDUP_REMOVED lines=14> */
.L_x_6717:
[----:B------:R-:W-:Y:S05]  /*2450*/  BSYNC.RECONVERGENT B2 ;  /* 0x0000000000027941 */ /* 0x000fea0003800200 */
.L_x_6716:
        /* <DEDUP_REMOVED lines=14> */
.L_x_6719:
[----:B------:R-:W-:Y:S05]  /*2540*/  BSYNC.RECONVERGENT B2 ;  /* 0x0000000000027941 */ /* 0x000fea0003800200 */
.L_x_6718:
        /* <DEDUP_REMOVED lines=14> */
.L_x_6721:
[----:B------:R-:W-:Y:S05]  /*2630*/  BSYNC.RECONVERGENT B2 ;  /* 0x0000000000027941 */ /* 0x000fea0003800200 */
.L_x_6720:
        /* <DEDUP_REMOVED lines=14> */
.L_x_6723:
[----:B------:R-:W-:Y:S05]  /*2720*/  BSYNC.RECONVERGENT B2 ;  /* 0x0000000000027941 */ /* 0x000fea0003800200 */
.L_x_6722:
        /* <DEDUP_REMOVED lines=14> */
.L_x_6725:
[----:B------:R-:W-:Y:S05]  /*2810*/  BSYNC.RECONVERGENT B2 ;  /* 0x0000000000027941 */ /* 0x000fea0003800200 */
.L_x_6724:
        /* <DEDUP_REMOVED lines=14> */
.L_x_6727:
[----:B------:R-:W-:Y:S05]  /*2900*/  BSYNC.RECONVERGENT B2 ;  /* 0x0000000000027941 */ /* 0x000fea0003800200 */
.L_x_6726:
        /* <DEDUP_REMOVED lines=14> */
.L_x_6729:
[----:B------:R-:W-:Y:S05]  /*29f0*/  BSYNC.RECONVERGENT B2 ;  /* 0x0000000000027941 */ /* 0x000fea0003800200 */
.L_x_6728:
        /* <DEDUP_REMOVED lines=14> */
.L_x_6731:
[----:B------:R-:W-:Y:S05]  /*2ae0*/  BSYNC.RECONVERGENT B2 ;  /* 0x0000000000027941 */ /* 0x000fea0003800200 */
.L_x_6730:
        /* <DEDUP_REMOVED lines=14> */
.L_x_6733:
[----:B------:R-:W-:Y:S05]  /*2bd0*/  BSYNC.RECONVERGENT B2 ;  /* 0x0000000000027941 */ /* 0x000fea0003800200 */
.L_x_6732:
        /* <DEDUP_REMOVED lines=14> */
.L_x_6735:
[----:B------:R-:W-:Y:S05]  /*2cc0*/  BSYNC.RECONVERGENT B2 ;  /* 0x0000000000027941 */ /* 0x000fea0003800200 */
.L_x_6734:
        /* <DEDUP_REMOVED lines=14> */
.L_x_6737:
[----:B------:R-:W-:Y:S05]  /*2db0*/  BSYNC.RECONVERGENT B2 ;  /* 0x0000000000027941 */ /* 0x000fea0003800200 */
.L_x_6736:
[----:B------:R-:W0:Y:S01]  /*2dc0*/  LDC.64 R2, c[0x0][0x3a8] ;  /* 0x0000ea00ff027b82 */ /* 0x000e220000000a00 */
[----:B------:R-:W-:Y:S01]  /*2dd0*/  ISETP.NE.AND P3, PT, R33, RZ, PT ;  /* 0x000000ff2100720c */ /* 0x000fe20003f65270 */
[----:B------:R-:W-:Y:S01]  /*2de0*/  BSSY.RECONVERGENT B0, `(.L_x_6738) ;  /* 0x0000015000007945 */ /* 0x000fe20003800200 */
[-C--:B0-----:R-:W-:Y:S02]  /*2df0*/  ISETP.GE.U32.AND P2, PT, R42, R2.reuse, PT ;  /* 0x000000022a00720c */ /* 0x081fe40003f46070 */
        /* <DEDUP_REMOVED lines=19> */
.L_x_6739:
[----:B------:R-:W-:Y:S05]  /*2f30*/  BSYNC.RECONVERGENT B0 ;  /* 0x0000000000007941 */ /* 0x000fea0003800200 */
.L_x_6738:
[----:B------:R-:W-:Y:S04]  /*2f40*/  BSSY.RECONVERGENT B0, `(.L_x_6740) ;  /* 0x0000011000007945 */ /* 0x000fe80003800200 */
[----:B------:R-:W-:Y:S05]  /*2f50*/  @P2 BRA `(.L_x_6741) ;  /* 0x00000000003c2947 */ /* 0x000fea0003800000 */
        /* <DEDUP_REMOVED lines=15> */
.L_x_6741:
[----:B------:R-:W-:Y:S05]  /*3050*/  BSYNC.RECONVERGENT B0 ;  /* 0x0000000000007941 */ /* 0x000fea0003800200 */
.L_x_6740:
        /* <DEDUP_REMOVED lines=15> */
[----:B01----:R-:W-:Y:S01]  /*3150*/  IMAD R11, R31, UR38, RZ ;  /* 0x000000261f0b7c24 */ /* 0x003fe2000f8e02ff */
        /* <DEDUP_REMOVED lines=13> */
.L_x_6743:
[----:B------:R-:W-:Y:S05]  /*3230*/  BSYNC.RECONVERGENT B0 ;  /* 0x0000000000007941 */ /* 0x000fea0003800200 */
.L_x_6742:
[----:B------:R-:W-:Y:S04]  /*3240*/  BSSY.RECONVERGENT B0, `(.L_x_6744) ;  /* 0x0000011000007945 */ /* 0x000fe80003800200 */
[----:B------:R-:W-:Y:S05]  /*3250*/  @P0 BRA `(.L_x_6745) ;  /* 0x00000000003c0947 */ /* 0x000fea0003800000 */
[----:B------:R-:W-:Y:S01]  /*3260*/  MOV R39, RZ ;  /* 0x000000ff00277202 */ /* 0x000fe20000000f00 */
[----:B01----:R-:W-:Y:S01]  /*3270*/  IMAD R11, R31, UR38, RZ ;  /* 0x000000261f0b7c24 */ /* 0x003fe2000f8e02ff */
[----:B------:R-:W-:Y:S02]  /*3280*/  R2UR UR4, R24 ;  /* 0x00000000180472ca */ /* 0x000fe400000e0000 */
[----:B------:R-:W-:Y:S01]  /*3290*/  R2UR UR5, R25 ;  /* 0x00000000190572ca */ /* 0x000fe200000e0000 */
[----:B--2---:R-:W-:-:S04]  /*32a0*/  IMAD.WIDE.U32 R2, R44, UR38, R38 ;  /* 0x000000262c027c25 */ /* 0x004fc8000f8e0026 */
        /* <DEDUP_REMOVED lines=10> */
.L_x_6745:
[----:B------:R-:W-:Y:S05]  /*3350*/  BSYNC.RECONVERGENT B0 ;  /* 0x0000000000007941 */ /* 0x000fea0003800200 */
.L_x_6744:
[----:B------:R-:W-:Y:S04]  /*3360*/  BSSY.RECONVERGENT B0, `(.L_x_6746) ;  /* 0x0000011000007945 */ /* 0x000fe80003800200 */
[----:B------:R-:W-:Y:S05]  /*3370*/  @P2 BRA `(.L_x_6747) ;  /* 0x00000000003c2947 */ /* 0x000fea0003800000 */
[----:B------:R-:W-:Y:S02]  /*3380*/  HFMA2 R37, -RZ, RZ, 0, 0 ;  /* 0x00000000ff257431 */ /* 0x000fe400000001ff */
[----:B01----:R-:W-:Y:S01]  /*3390*/  IMAD R11, R31, UR38, RZ ;  /* 0x000000261f0b7c24 */ /* 0x003fe2000f8e02ff */
[----:B------:R-:W-:Y:S02]  /*33a0*/  R2UR UR4, R24 ;  /* 0x00000000180472ca */ /* 0x000fe400000e0000 */
[----:B------:R-:W-:Y:S01]  /*33b0*/  R2UR UR5, R25 ;  /* 0x00000000190572ca */ /* 0x000fe200000e0000 */
[C---:B------:R-:W-:Y:S02]  /*33c0*/  IMAD R11, R44.reuse, UR39, R11 ;  /* 0x000000272c0b7c24 */ /* 0x040fe4000f8e020b */
        /* <DEDUP_REMOVED lines=10> */
.L_x_6747:
[----:B------:R-:W-:Y:S05]  /*3470*/  BSYNC.RECONVERGENT B0 ;  /* 0x0000000000007941 */ /* 0x000fea0003800200 */
.L_x_6746:
[----:B------:R-:W-:Y:S04]  /*3480*/  BSSY.RECONVERGENT B0, `(.L_x_6748) ;  /* 0x0000011000007945 */ /* 0x000fe80003800200 */
[----:B------:R-:W-:Y:S05]  /*3490*/  @P3 BRA `(.L_x_6749) ;  /* 0x00000000003c3947 */ /* 0x000fea0003800000 */
[----:B01----:R-:W-:Y:S01]  /*34a0*/  IMAD R11, R31, UR38, RZ ;  /* 0x000000261f0b7c24 */ /* 0x003fe2000f8e02ff */
[----:B------:R-:W-:Y:S01]  /*34b0*/  R2UR UR4, R24 ;  /* 0x00000000180472ca */ /* 0x000fe200000e0000 */
[----:B------:R-:W-:Y:S01]  /*34c0*/  IMAD.MOV.U32 R35, RZ, RZ, RZ ;  /* 0x000000ffff237224 */ /* 0x000fe200078e00ff */
[----:B------:R-:W-:Y:S01]  /*34d0*/  R2UR UR5, R25 ;  /* 0x00000000190572ca */ /* 0x000fe200000e0000 */
[C---:B------:R-:W-:Y:S02]  /*34e0*/  IMAD R11, R44.reuse, UR39, R11 ;  /* 0x000000272c0b7c24 */ /* 0x040fe4000f8e020b */
[----:B--234-:R-:W-:-:S05]  /*34f0*/  IMAD.WIDE.U32 R2, R44, UR38, R34 ;  /* 0x000000262c027c25 */ /* 0x01cfca000f8e0022 */
        /* <DEDUP_REMOVED lines=9> */
.L_x_6749:
[----:B------:R-:W-:Y:S05]  /*3590*/  BSYNC.RECONVERGENT B0 ;  /* 0x0000000000007941 */ /* 0x000fea0003800200 */
.L_x_6748:
[----:B------:R-:W-:Y:S04]  /*35a0*/  BSSY.RECONVERGENT B0, `(.L_x_6750) ;  /* 0x0000011000007945 */ /* 0x000fe80003800200 */
[----:B------:R-:W-:Y:S05]  /*35b0*/  @P4 BRA `(.L_x_6751) ;  /* 0x00000000003c4947 */ /* 0x000fea0003800000 */
[----:B------:R-:W-:Y:S01]  /*35c0*/  MOV R33, RZ ;  /* 0x000000ff00217202 */ /* 0x000fe20000000f00 */
[----:B01----:R-:W-:Y:S01]  /*35d0*/  IMAD R11, R31, UR38, RZ ;  /* 0x000000261f0b7c24 */ /* 0x003fe2000f8e02ff */
[----:B------:R-:W-:Y:S02]  /*35e0*/  R2UR UR4, R24 ;  /* 0x00000000180472ca */ /* 0x000fe400000e0000 */
[----:B------:R-:W-:Y:S01]  /*35f0*/  R2UR UR5, R25 ;  /* 0x00000000190572ca */ /* 0x000fe200000e0000 */
[----:B--234-:R-:W-:-:S04]  /*3600*/  IMAD.WIDE.U32 R2, R44, UR38, R32 ;  /* 0x000000262c027c25 */ /* 0x01cfc8000f8e0020 */
        /* <DEDUP_REMOVED lines=10> */
.L_x_6751:
[----:B------:R-:W-:Y:S05]  /*36b0*/  BSYNC.RECONVERGENT B0 ;  /* 0x0000000000007941 */ /* 0x000fea0003800200 */
.L_x_6750:
[----:B------:R-:W-:Y:S04]  /*36c0*/  BSSY.RECONVERGENT B0, `(.L_x_6752) ;  /* 0x0000012000007945 */ /* 0x000fe80003800200 */
[----:B------:R-:W-:Y:S05]  /*36d0*/  @P5 BRA `(.L_x_6753) ;  /* 0x0000000000405947 */ /* 0x000fea0003800000 */
[----:B0-234-:R-:W-:Y:S01]  /*36e0*/  MOV R2, R30 ;  /* 0x0000001e00027202 */ /* 0x01dfe20000000f00 */
        /* <DEDUP_REMOVED lines=15> */
.L_x_6753:
[----:B------:R-:W-:Y:S05]  /*37e0*/  BSYNC.RECONVERGENT B0 ;  /* 0x0000000000007941 */ /* 0x000fea0003800200 */
.L_x_6752:
[----:B------:R-:W-:Y:S04]  /*37f0*/  BSSY.RECONVERGENT B0, `(.L_x_6754) ;  /* 0x0000012000007945 */ /* 0x000fe80003800200 */
[----:B------:R-:W-:Y:S05]  /*3800*/  @P6 BRA `(.L_x_6755) ;  /* 0x0000000000406947 */ /* 0x000fea0003800000 */
[----:B0-234-:R-:W-:Y:S01]  /*3810*/  HFMA2 R3, -RZ, RZ, 0, 0 ;  /* 0x00000000ff037431 */ /* 0x01dfe200000001ff */
        /* <DEDUP_REMOVED lines=15> */
.L_x_6755:
[----:B------:R-:W-:Y:S05]  /*3910*/  BSYNC.RECONVERGENT B0 ;  /* 0x0000000000007941 */ /* 0x000fea0003800200 */
.L_x_6754:
[----:B------:R-:W-:-:S04]  /*3920*/  IADD3 R44, P0, PT, R29, R44, RZ ;  /* 0x0000002c1d2c7210 */ /* 0x000fc80007f1e0ff */
[----:B------:R-:W-:Y:S02]  /*3930*/  LEA.HI.X.SX32 R31, R29, R31, 0x1, P0 ;  /* 0x0000001f1d1f7211 */ /* 0x000fe400000f0eff */
[----:B------:R-:W-:-:S04]  /*3940*/  ISETP.GE.U32.AND P0, PT, R44, UR42, PT ;  /* 0x0000002a2c007c0c */ /* 0x000fc8000bf06070 */
[----:B------:R-:W-:-:S13]  /*3950*/  ISETP.GE.AND.EX P0, PT, R31, UR43, PT, P0 ;  /* 0x0000002b1f007c0c */ /* 0x000fda000bf06300 */
[----:B------:R-:W-:Y:S05]  /*3960*/  @!P0 BRA `(.L_x_6756) ;  /* 0xffffffc8005c8947 */ /* 0x000fea000383ffff */
[----:B------:R-:W-:Y:S05]  /*3970*/  EXIT ;  /* 0x000000000000794d */ /* 0x000fea0003800000 */
.L_x_6701:
[----:B------:R-:W-:Y:S01]  /*3980*/  BSSY B0, `(.L_x_6757) ;  /* 0x0000007000007945 */ /* 0x000fe20003800000 */
[----:B------:R-:W-:Y:S01]  /*3990*/  IMAD.MOV.U32 R12, RZ, RZ, 0x10 ;  /* 0x00000010ff0c7424 */ /* 0x000fe200078e00ff */
[----:B------:R-:W-:Y:S02]  /*39a0*/  MOV R11, 0x1f ;  /* 0x0000001f000b7802 */ /* 0x000fe40000000f00 */
[----:B------:R-:W-:-:S07]  /*39b0*/  MOV R15, 0xffffffff ;  /* 0xffffffff000f7802 */ /* 0x000fce0000000f00 */
[----:B------:R-:W-:Y:S05]  /*39c0*/  WARPSYNC.COLLECTIVE R15, `(.L_x_6758) ;  /* 0x000000000f087348 */ /* 0x000fea0003c00000 */
[----:B------:R0:W1:Y:S02]  /*39d0*/  SHFL.BFLY P6, R14, R13, R12, R11 ;  /* 0x0c00000c0d0e7389 */ /* 0x00006400000c000b */
[----:B01----:R-:W-:Y:S05]  /*39e0*/  ENDCOLLECTIVE ;  /* 0x000000000000791b */ /* 0x003fea0003800000 */
.L_x_6758:
[----:B------:R-:W-:Y:S05]  /*39f0*/  BSYNC B0 ;  /* 0x0000000000007941 */ /* 0x000fea0003800000 */
.L_x_6757:
[----:B------:R-:W-:Y:S01]  /*3a00*/  HFMA2 R12, -RZ, RZ, 0, 4.76837158203125e-07 ;  /* 0x00000008ff0c7431 */ /* 0x000fe200000001ff */
[----:B------:R-:W-:Y:S01]  /*3a10*/  FMNMX R13, R14, R13, !PT ;  /* 0x0000000d0e0d7209 */ /* 0x000fe20007800000 */
[----:B------:R-:W-:Y:S01]  /*3a20*/  HFMA2 R37, -RZ, RZ, 0.96630859375, -0.0022525787353515625 ;  /* 0x3bbb989dff257431 */ /* 0x000fe200000001ff */
[----:B------:R-:W-:Y:S02]  /*3a30*/  MOV R11, 0x1f ;  /* 0x0000001f000b7802 */ /* 0x000fe40000000f00 */
[----:B------:R-:W-:Y:S02]  /*3a40*/  MOV R15, 0xffffffff ;  /* 0xffffffff000f7802 */ /* 0x000fe40000000f00 */
[----:B------:R-:W-:-:S07]  /*3a50*/  MOV R39, 0x437c0000 ;  /* 0x437c000000277802 */ /* 0x000fce0000000f00 */
[----:B------:R-:W-:Y:S05]  /*3a60*/  WARPSYNC.COLLECTIVE R15, `(.L_x_6759) ;  /* 0x000000000f087348 */ /* 0x000fea0003c00000 */
[----:B------:R0:W1:Y:S02]  /*3a70*/  SHFL.BFLY P6, R14, R13, R12, R11 ;  /* 0x0c00000c0d0e7389 */ /* 0x00006400000c000b */
[----:B01----:R-:W-:Y:S05]  /*3a80*/  ENDCOLLECTIVE ;  /* 0x000000000000791b */ /* 0x003fea0003800000 */
.L_x_6759:
[----:B------:R-:W-:Y:S01]  /*3a90*/  HFMA2 R12, -RZ, RZ, 0, 2.384185791015625e-07 ;  /* 0x00000004ff0c7431 */ /* 0x000fe200000001ff */
[----:B------:R-:W-:-:S04]  /*3aa0*/  FMNMX R0, R13, R14, !PT ;  /* 0x0000000e0d007209 */ /* 0x000fc80007800000 */
[----:B------:R-:W-:-:S07]  /*3ab0*/  MOV R13, R0 ;  /* 0x00000000000d7202 */ /* 0x000fce0000000f00 */
[----:B------:R-:W-:Y:S05]  /*3ac0*/  WARPSYNC.COLLECTIVE R15, `(.L_x_6760) ;  /* 0x000000000f087348 */ /* 0x000fea0003c00000 */
[----:B------:R0:W1:Y:S02]  /*3ad0*/  SHFL.BFLY P6, R14, R13, R12, R11 ;  /* 0x0c00000c0d0e7389 */ /* 0x00006400000c000b */
[----:B01----:R-:W-:Y:S05]  /*3ae0*/  ENDCOLLECTIVE ;  /* 0x000000000000791b */ /* 0x003fea0003800000 */
.L_x_6760:
[----:B------:R-:W-:Y:S01]  /*3af0*/  HFMA2 R12, -RZ, RZ, 0, 1.1920928955078125e-07 ;  /* 0x00000002ff0c7431 */ /* 0x000fe200000001ff */
[----:B------:R-:W-:-:S04]  /*3b00*/  FMNMX R10, R0, R14, !PT ;  /* 0x0000000e000a7209 */ /* 0x000fc80007800000 */
[----:B------:R-:W-:-:S07]  /*3b10*/  MOV R13, R10 ;  /* 0x0000000a000d7202 */ /* 0x000fce0000000f00 */
[----:B------:R-:W-:Y:S05]  /*3b20*/  WARPSYNC.COLLECTIVE R15, `(.L_x_6761) ;  /* 0x000000000f087348 */ /* 0x000fea0003c00000 */
[----:B------:R0:W1:Y:S02]  /*3b30*/  SHFL.BFLY P6, R14, R13, R12, R11 ;  /* 0x0c00000c0d0e7389 */ /* 0x00006400000c000b */
[----:B01----:R-:W-:Y:S05]  /*3b40*/  ENDCOLLECTIVE ;  /* 0x000000000000791b */ /* 0x003fea0003800000 */
.L_x_6761:
[----:B------:R-:W-:Y:S02]  /*3b50*/  MOV R12, 0x1 ;  /* 0x00000001000c7802 */ /* 0x000fe40000000f00 */
[----:B------:R-:W-:-:S05]  /*3b60*/  FMNMX R35, R10, R14, !PT ;  /* 0x0000000e0a237209 */ /* 0x000fca0007800000 */
[----:B------:R-:W-:-:S07]  /*3b70*/  IMAD.MOV.U32 R13, RZ, RZ, R35 ;  /* 0x000000ffff0d7224 */ /* 0x000fce00078e0023 */
[----:B------:R-:W-:Y:S05]  /*3b80*/  WARPSYNC.COLLECTIVE R15, `(.L_x_6762) ;  /* 0x000000000f087348 */ /* 0x000fea0003c00000 */
[----:B------:R0:W1:Y:S02]  /*3b90*/  SHFL.BFLY P6, R14, R13, R12, R11 ;  /* 0x0c00000c0d0e7389 */ /* 0x00006400000c000b */
[----:B01----:R-:W-:Y:S05]  /*3ba0*/  ENDCOLLECTIVE ;  /* 0x000000000000791b */ /* 0x003fea0003800000 */
.L_x_6762:
        /* <DEDUP_REMOVED lines=153> */
[----:B------:R-:W-:Y:S01]  /*4540*/  FADD R11, R39, -12583039 ;  /* 0xcb40007f270b7421 */ /* 0x000fe20000000000 */
[----:B------:R-:W-:Y:S02]  /*4550*/  IMAD.SHL.U32 R0, R0, 0x800000, RZ ;  /* 0x0080000000007824 */ /* 0x000fe400078e00ff */
        /* <DEDUP_REMOVED lines=32> */
.L_x_6763:
[----:B------:R-:W-:Y:S02]  /*4760*/  HFMA2 R12, -RZ, RZ, 0, 4.76837158203125e-07 ;  /* 0x00000008ff0c7431 */ /* 0x000fe400000001ff */
[----:B------:R-:W-:-:S05]  /*4770*/  FADD R26, R13, R14 ;  /* 0x0000000e0d1a7221 */ /* 0x000fca0000000000 */
[----:B------:R-:W-:-:S07]  /*4780*/  MOV R13, R26 ;  /* 0x0000001a000d7202 */ /* 0x000fce0000000f00 */
[----:B------:R-:W-:Y:S05]  /*4790*/  WARPSYNC.COLLECTIVE R15, `(.L_x_6764) ;  /* 0x000000000f087348 */ /* 0x000fea0003c00000 */
[----:B------:R0:W1:Y:S02]  /*47a0*/  SHFL.BFLY P6, R14, R13, R12, R11 ;  /* 0x0c00000c0d0e7389 */ /* 0x00006400000c000b */
[----:B01----:R-:W-:Y:S05]  /*47b0*/  ENDCOLLECTIVE ;  /* 0x000000000000791b */ /* 0x003fea0003800000 */
.L_x_6764:
[----:B------:R-:W-:Y:S02]  /*47c0*/  HFMA2 R12, -RZ, RZ, 0, 2.384185791015625e-07 ;  /* 0x00000004ff0c7431 */ /* 0x000fe400000001ff */
[----:B------:R-:W-:-:S05]  /*47d0*/  FADD R27, R26, R14 ;  /* 0x0000000e1a1b7221 */ /* 0x000fca0000000000 */
[----:B------:R-:W-:-:S07]  /*47e0*/  MOV R13, R27 ;  /* 0x0000001b000d7202 */ /* 0x000fce0000000f00 */
[----:B------:R-:W-:Y:S05]  /*47f0*/  WARPSYNC.COLLECTIVE R15, `(.L_x_6765) ;  /* 0x000000000f087348 */ /* 0x000fea0003c00000 */
[----:B------:R0:W1:Y:S02]  /*4800*/  SHFL.BFLY P6, R14, R13, R12, R11 ;  /* 0x0c00000c0d0e7389 */ /* 0x00006400000c000b */
[----:B01----:R-:W-:Y:S05]  /*4810*/  ENDCOLLECTIVE ;  /* 0x000000000000791b */ /* 0x003fea0003800000 */
.L_x_6765:
[----:B------:R-:W-:Y:S02]  /*4820*/  IMAD.MOV.U32 R12, RZ, RZ, 0x2 ;  /* 0x00000002ff0c7424 */ /* 0x000fe400078e00ff */
[----:B------:R-:W-:-:S05]  /*4830*/  FADD R35, R27, R14 ;  /* 0x0000000e1b237221 */ /* 0x000fca0000000000 */
[----:B------:R-:W-:-:S07]  /*4840*/  MOV R13, R35 ;  /* 0x00000023000d7202 */ /* 0x000fce0000000f00 */
[----:B------:R-:W-:Y:S05]  /*4850*/  WARPSYNC.COLLECTIVE R15, `(.L_x_6766) ;  /* 0x000000000f087348 */ /* 0x000fea0003c00000 */
[----:B------:R0:W1:Y:S02]  /*4860*/  SHFL.BFLY P6, R14, R13, R12, R11 ;  /* 0x0c00000c0d0e7389 */ /* 0x00006400000c000b */
[----:B01----:R-:W-:Y:S05]  /*4870*/  ENDCOLLECTIVE ;  /* 0x000000000000791b */ /* 0x003fea0003800000 */
.L_x_6766:
[----:B------:R-:W-:Y:S02]  /*4880*/  HFMA2 R12, -RZ, RZ, 0, 5.9604644775390625e-08 ;  /* 0x00000001ff0c7431 */ /* 0x000fe400000001ff */
[----:B------:R-:W-:-:S05]  /*4890*/  FADD R37, R35, R14 ;  /* 0x0000000e23257221 */ /* 0x000fca0000000000 */
[----:B------:R-:W-:-:S07]  /*48a0*/  MOV R13, R37 ;  /* 0x00000025000d7202 */ /* 0x000fce0000000f00 */
[----:B------:R-:W-:Y:S05]  /*48b0*/  WARPSYNC.COLLECTIVE R15, `(.L_x_6767) ;  /* 0x000000000f087348 */ /* 0x000fea0003c00000 */
[----:B------:R0:W1:Y:S02]  /*48c0*/  SHFL.BFLY P6, R14, R13, R12, R11 ;  /* 0x0c00000c0d0e7389 */ /* 0x00006400000c000b */
[----:B01----:R-:W-:Y:S05]  /*48d0*/  ENDCOLLECTIVE ;  /* 0x000000000000791b */ /* 0x003fea0003800000 */
.L_x_6767:
[----:B------:R-:W-:Y:S05]  /*48e0*/  BRA `(.L_x_6768) ;  /* 0xffffffd000f87947 */ /* 0x000fea000383ffff */
        .weak           $__internal_123_$__cuda_sm3x_div_rn_noftz_f32_slowpath
        .type           $__internal_123_$__cuda_sm3x_div_rn_noftz_f32_slowpath,@function
        .size           $__internal_123_$__cuda_sm3x_div_rn_noftz_f32_slowpath,(.L_x_8609 - $__internal_123_$__cuda_sm3x_div_rn_noftz_f32_slowpath)
$__internal_123_$__cuda_sm3x_div_rn_noftz_f32_slowpath:
        /* <DEDUP_REMOVED lines=34> */
.L_x_6770:
        /* <DEDUP_REMOVED lines=51> */
.L_x_6777:
[----:B------:R-:W-:-:S04]  /*4e40*/  LOP3.LUT R11, R11, 0x80000000, RZ, 0xc0, !PT ;  /* 0x800000000b0b7812 */ /* 0x000fc800078ec0ff */
[----:B------:R-:W-:Y:S01]  /*4e50*/  LOP3.LUT R11, R11, 0x7f800000, RZ, 0xfc, !PT ;  /* 0x7f8000000b0b7812 */ /* 0x000fe200078efcff */
[----:B------:R-:W-:Y:S06]  /*4e60*/  BRA `(.L_x_6778) ;  /* 0x0000000000047947 */ /* 0x000fec0003800000 */
.L_x_6776:
[----:B------:R-:W-:-:S07]  /*4e70*/  LEA R11, R48, R11, 0x17 ;  /* 0x0000000b300b7211 */ /* 0x000fce00078eb8ff */
.L_x_6778:
[----:B------:R-:W-:Y:S05]  /*4e80*/  BSYNC.RECONVERGENT B1 ;  /* 0x0000000000017941 */ /* 0x000fea0003800200 */
.L_x_6775:
[----:B------:R-:W-:Y:S05]  /*4e90*/  BRA `(.L_x_6779) ;  /* 0x0000000000207947 */ /* 0x000fea0003800000 */
.L_x_6774:
[----:B------:R-:W-:-:S04]  /*4ea0*/  LOP3.LUT R11, R26, 0x80000000, R11, 0x48, !PT ;  /* 0x800000001a0b7812 */ /* 0x000fc800078e480b */
[----:B------:R-:W-:Y:S01]  /*4eb0*/  LOP3.LUT R11, R11, 0x7f800000, RZ, 0xfc, !PT ;  /* 0x7f8000000b0b7812 */ /* 0x000fe200078efcff */
[----:B------:R-:W-:Y:S06]  /*4ec0*/  BRA `(.L_x_6779) ;  /* 0x0000000000147947 */ /* 0x000fec0003800000 */
.L_x_6773:
[----:B------:R-:W-:Y:S01]  /*4ed0*/  LOP3.LUT R11, R26, 0x80000000, R11, 0x48, !PT ;  /* 0x800000001a0b7812 */ /* 0x000fe200078e480b */
[----:B------:R-:W-:Y:S06]  /*4ee0*/  BRA `(.L_x_6779) ;  /* 0x00000000000c7947 */ /* 0x000fec0003800000 */
.L_x_6772:
[----:B------:R-:W0:Y:S01]  /*4ef0*/  MUFU.RSQ R11, -QNAN ;  /* 0xffc00000000b7908 */ /* 0x000e220000001400 */
[----:B------:R-:W-:Y:S05]  /*4f00*/  BRA `(.L_x_6779) ;  /* 0x0000000000047947 */ /* 0x000fea0003800000 */
.L_x_6771:
[----:B------:R-:W-:-:S07]  /*4f10*/  FADD.FTZ R11, R11, R26 ;  /* 0x0000001a0b0b7221 */ /* 0x000fce0000010000 */
.L_x_6779:
[----:B------:R-:W-:Y:S05]  /*4f20*/  BSYNC.RECONVERGENT B0 ;  /* 0x0000000000007941 */ /* 0x000fea0003800200 */
.L_x_6769:
[----:B------:R-:W-:Y:S01]  /*4f30*/  HFMA2 R27, -RZ, RZ, 0, 0 ;  /* 0x00000000ff1b7431 */ /* 0x000fe200000001ff */
[----:B------:R-:W-:-:S04]  /*4f40*/  MOV R26, R35 ;  /* 0x00000023001a7202 */ /* 0x000fc80000000f00 */
[----:B0-----:R-:W-:Y:S05]  /*4f50*/  RET.REL.NODEC R26 `(_Z15SoftmaxWarpImplI10DirectLoadIffE11DirectStoreIffEfLi2ELi18ELi32ELi1ELb1EL9Algorithm0EEvT_T0_ll) ;  /* 0xffffffb01a287950 */ /* 0x001fea0003c3ffff */
.L_x_6780:
        /* <DEDUP_REMOVED lines=10> */
.L_x_8609:


//--------------------- .text._Z15SoftmaxWarpImplI10DirectLoadIffE11DirectStoreIffEfLi2ELi18ELi32ELi1ELb0EL9Algorithm0EEvT_T0_ll --------------------------
	.section	.text._Z15SoftmaxWarpImplI10DirectLoadIffE11DirectStoreIffEfLi2ELi18ELi32ELi1ELb0EL9Algorithm0EEvT_T0_ll,"ax",@progbits
	.align	128
        .global         _Z15SoftmaxWarpImplI10DirectLoadIffE11DirectStoreIffEfLi2ELi18ELi32ELi1ELb0EL9Algorithm0EEvT_T0_ll
        .type           _Z15SoftmaxWarpImplI10DirectLoadIffE11DirectStoreIffEfLi2ELi18ELi32ELi1ELb0EL9Algorithm0EEvT_T0_ll,@function
        .size           _Z15SoftmaxWarpImplI10DirectLoadIffE11DirectStoreIffEfLi2ELi18ELi32ELi1ELb0EL9Algorithm0EEvT_T0_ll,(.L_x_8610 - _Z15SoftmaxWarpImplI10DirectLoadIffE11DirectStoreIffEfLi2ELi18ELi32ELi1ELb0EL9Algorithm0EEvT_T0_ll)
        .other          _Z15SoftmaxWarpImplI10DirectLoadIffE11DirectStoreIffEfLi2ELi18ELi32ELi1ELb0EL9Algorithm0EEvT_T0_ll,@"STO_CUDA_ENTRY STV_DEFAULT"
_Z15SoftmaxWarpImplI10DirectLoadIffE11DirectStoreIffEfLi2ELi18ELi32ELi1ELb0EL9Algorithm0EEvT_T0_ll:
.text._Z15SoftmaxWarpImplI10DirectLoadIffE11DirectStoreIffEfLi2ELi18ELi32ELi1ELb0EL9Algorithm0EEvT_T0_ll:
        /* <DEDUP_REMOVED lines=24> */
.L_x_6781:
        /* <DEDUP_REMOVED lines=14> */
.L_x_6819:
        /* <DEDUP_REMOVED lines=18> */
[C---:B------:R-:W-:Y:S01]  /*0380*/  IADD3 R16, P3, PT, R2.reuse, 0x140, RZ ;  /* 0x0000014002107810 */ /* 0x040fe20007f7e0ff */
[----:B------:R-:W-:Y:S01]  /*0390*/  IMAD.X R3, RZ, RZ, R11, P2 ;  /* 0x000000ffff037224 */ /* 0x000fe200010e060b */
[C---:B------:R-:W-:Y:S02]  /*03a0*/  IADD3 R20, P1, PT, R2.reuse, 0x1c0, RZ ;  /* 0x000001c002147810 */ /* 0x040fe40007f3e0ff */
[----:B------:R-:W-:Y:S02]  /*03b0*/  IADD3 R22, P0, PT, R2, 0x200, RZ ;  /* 0x0000020002167810 */ /* 0x000fe40007f1e0ff */
[----:B------:R-:W-:-:S02]  /*03c0*/  IADD3.X R5, PT, PT, RZ, R11, RZ, P6, !PT ;  /* 0x0000000bff057210 */ /* 0x000fc400037fe4ff */
[-C--:B------:R-:W-:Y:S02]  /*03d0*/  IADD3.X R17, PT, PT, RZ, R11.reuse, RZ, P5, !PT ;  /* 0x0000000bff117210 */ /* 0x080fe40002ffe4ff */
[----:B------:R-:W-:Y:S02]  /*03e0*/  LEA.HI R2, P6, R11, R2, RZ, 0x1 ;  /* 0x000000020b027211 */ /* 0x000fe400078d08ff */
[----:B------:R-:W-:Y:S02]  /*03f0*/  LEA.HI R32, P5, R19, R32, RZ, 0x1 ;  /* 0x0000002013207211 */ /* 0x000fe400078b08ff */
[----:B------:R-:W-:Y:S02]  /*0400*/  IADD3.X R9, PT, PT, RZ, R11, RZ, P4, !PT ;  /* 0x0000000bff097210 */ /* 0x000fe400027fe4ff */
[----:B------:R-:W-:Y:S02]  /*0410*/  SHF.L.U32 R6, R2, 0x2, RZ ;  /* 0x0000000202067819 */ /* 0x000fe400000006ff */
[----:B------:R-:W-:-:S02]  /*0420*/  IADD3.X R19, PT, PT, RZ, R19, RZ, P5, !PT ;  /* 0x00000013ff137210 */ /* 0x000fc40002ffe4ff */
[-C--:B------:R-:W-:Y:S02]  /*0430*/  IADD3.X R15, PT, PT, RZ, R11.reuse, RZ, P3, !PT ;  /* 0x0000000bff0f7210 */ /* 0x080fe40001ffe4ff */
[-C--:B------:R-:W-:Y:S02]  /*0440*/  IADD3.X R7, PT, PT, RZ, R11.reuse, RZ, P6, !PT ;  /* 0x0000000bff077210 */ /* 0x080fe400037fe4ff */
[-C--:B------:R-:W-:Y:S02]  /*0450*/  IADD3.X R13, PT, PT, RZ, R11.reuse, RZ, P1, !PT ;  /* 0x0000000bff0d7210 */ /* 0x080fe40000ffe4ff */
[----:B------:R-:W-:Y:S02]  /*0460*/  LEA.HI R14, P4, R5, R14, RZ, 0x1 ;  /* 0x0000000e050e7211 */ /* 0x000fe400078908ff */
[----:B------:R-:W-:Y:S02]  /*0470*/  IADD3.X R11, PT, PT, RZ, R11, RZ, P0, !PT ;  /* 0x0000000bff0b7210 */ /* 0x000fe400007fe4ff */
[----:B------:R-:W-:-:S02]  /*0480*/  LEA.HI R18, P0, R3, R18, RZ, 0x1 ;  /* 0x0000001203127211 */ /* 0x000fc400078108ff */
[----:B------:R-:W-:Y:S02]  /*0490*/  LEA.HI R30, P3, R17, R30, RZ, 0x1 ;  /* 0x0000001e111e7211 */ /* 0x000fe400078708ff */
        /* <DEDUP_REMOVED lines=8> */
[----:B------:R-:W-:Y:S02]  /*0520*/  LEA.HI R22, P6, R11, R22, RZ, 0x1 ;  /* 0x000000160b167211 */ /* 0x000fe400078d08ff */
[----:B------:R-:W-:Y:S02]  /*0530*/  IADD3.X R17, PT, PT, RZ, R17, RZ, P3, !PT ;  /* 0x00000011ff117210 */ /* 0x000fe40001ffe4ff */
[----:B------:R-:W-:-:S02]  /*0540*/  IADD3.X R9, PT, PT, RZ, R9, RZ, P2, !PT ;  /* 0x00000009ff097210 */ /* 0x000fc400017fe4ff */
[----:B------:R-:W-:Y:S02]  /*0550*/  IADD3 R6, P0, PT, R6, UR36, RZ ;  /* 0x0000002406067c10 */ /* 0x000fe4000ff1e0ff */
[----:B------:R-:W-:Y:S02]  /*0560*/  SHF.L.U64.HI R5, R14, 0x2, R5 ;  /* 0x000000020e057819 */ /* 0x000fe40000010205 */
[----:B------:R-:W-:Y:S02]  /*0570*/  IADD3.X R13, PT, PT, RZ, R13, RZ, P5, !PT ;  /* 0x0000000dff0d7210 */ /* 0x000fe40002ffe4ff */
[----:B------:R-:W-:Y:S02]  /*0580*/  LOP3.LUT R32, R32, 0xfffffff8, RZ, 0xc0, !PT ;  /* 0xfffffff820207812 */ /* 0x000fe400078ec0ff */
[----:B------:R-:W-:Y:S02]  /*0590*/  SHF.L.U32 R14, R14, 0x2, RZ ;  /* 0x000000020e0e7819 */ /* 0x000fe400000006ff */
[----:B------:R-:W-:-:S02]  /*05a0*/  LEA.HI R16, P1, R15, R16, RZ, 0x1 ;  /* 0x000000100f107211 */ /* 0x000fc400078308ff */
[----:B------:R-:W-:Y:S02]  /*05b0*/  SHF.L.U64.HI R4, R30, 0x2, R17 ;  /* 0x000000021e047819 */ /* 0x000fe40000010211 */
[----:B------:R-:W-:Y:S02]  /*05c0*/  SHF.L.U64.HI R9, R12, 0x2, R9 ;  /* 0x000000020c097819 */ /* 0x000fe40000010209 */
[----:B------:R-:W-:Y:S02]  /*05d0*/  IADD3.X R11, PT, PT, RZ, R11, RZ, P6, !PT ;  /* 0x0000000bff0b7210 */ /* 0x000fe400037fe4ff */
[----:B------:R-:W-:Y:S02]  /*05e0*/  IADD3.X R7, PT, PT, R7, UR37, RZ, P0, !PT ;  /* 0x0000002507077c10 */ /* 0x000fe400087fe4ff */
[----:B------:R-:W-:Y:S02]  /*05f0*/  SHF.L.U32 R30, R30, 0x2, RZ ;  /* 0x000000021e1e7819 */ /* 0x000fe400000006ff */
[----:B------:R-:W-:-:S02]  /*0600*/  SHF.L.U32 R12, R12, 0x2, RZ ;  /* 0x000000020c0c7819 */ /* 0x000fc400000006ff */
[----:B------:R-:W-:Y:S01]  /*0610*/  SHF.L.U64.HI R0, R20, 0x2, R13 ;  /* 0x0000000214007819 */ /* 0x000fe2000001020d */
[----:B------:R-:W2:Y:S01]  /*0620*/  LDG.E.64 R6, desc[UR4][R6.64] ;  /* 0x0000000406067981 */ /* 0x000ea2000c1e1b00 */
[----:B------:R-:W-:Y:S01]  /*0630*/  IADD3 R32, P0, PT, R32, UR36, RZ ;  /* 0x0000002420207c10 */ /* 0x000fe2000ff1e0ff */
[----:B------:R-:W-:Y:S01]  /*0640*/  IMAD.SHL.U32 R20, R20, 0x4, RZ ;  /* 0x0000000414147824 */ /* 0x000fe200078e00ff */
[----:B------:R-:W-:Y:S02]  /*0650*/  LOP3.LUT R13, R14, 0xfffffff8, RZ, 0xc0, !PT ;  /* 0xfffffff80e0d7812 */ /* 0x000fe400078ec0ff */
[----:B------:R-:W-:Y:S02]  /*0660*/  IADD3.X R15, PT, PT, RZ, R15, RZ, P1, !PT ;  /* 0x0000000fff0f7210 */ /* 0x000fe40000ffe4ff */
[----:B------:R-:W-:Y:S02]  /*0670*/  SHF.L.U64.HI R2, R22, 0x2, R11 ;  /* 0x0000000216027819 */ /* 0x000fe4000001020b */
        /* <DEDUP_REMOVED lines=8> */
[----:B------:R-:W-:Y:S02]  /*0700*/  SHF.L.U32 R16, R16, 0x2, RZ ;  /* 0x0000000210107819 */ /* 0x000fe400000006ff */
[----:B------:R-:W-:Y:S02]  /*0710*/  IADD3 R30, P0, PT, R30, UR36, RZ ;  /* 0x000000241e1e7c10 */ /* 0x000fe4000ff1e0ff */
[----:B------:R-:W-:Y:S02]  /*0720*/  R2UR UR12, R24 ;  /* 0x00000000180c72ca */ /* 0x000fe400000e0000 */
[----:B------:R-:W-:Y:S02]  /*0730*/  R2UR UR13, R25 ;  /* 0x00000000190d72ca */ /* 0x000fe400000e0000 */
[----:B------:R-:W-:Y:S02]  /*0740*/  IADD3.X R13, PT, PT, R5, UR37, RZ, P1, !PT ;  /* 0x00000025050d7c10 */ /* 0x000fe40008ffe4ff */
[----:B------:R-:W-:-:S02]  /*0750*/  SHF.L.U64.HI R3, R18, 0x2, R3 ;  /* 0x0000000212037819 */ /* 0x000fc40000010203 */
[----:B------:R-:W-:Y:S02]  /*0760*/  SHF.L.U32 R18, R18, 0x2, RZ ;  /* 0x0000000212127819 */ /* 0x000fe400000006ff */
[----:B------:R-:W-:Y:S02]  /*0770*/  LOP3.LUT R16, R16, 0xfffffff8, RZ, 0xc0, !PT ;  /* 0xfffffff810107812 */ /* 0x000fe400078ec0ff */
[----:B------:R-:W-:Y:S02]  /*0780*/  IADD3.X R31, PT, PT, R4, UR37, RZ, P0, !PT ;  /* 0x00000025041f7c10 */ /* 0x000fe400087fe4ff */
[----:B------:R-:W-:Y:S01]  /*0790*/  R2UR UR14, R24 ;  /* 0x00000000180e72ca */ /* 0x000fe200000e0000 */
[----:B------:R-:W4:Y:S01]  /*07a0*/  LDG.E.64 R4, desc[UR8][R12.64] ;  /* 0x000000080c047981 */ /* 0x000f22000c1e1b00 */
[----:B------:R-:W-:Y:S02]  /*07b0*/  R2UR UR15, R25 ;  /* 0x00000000190f72ca */ /* 0x000fe400000e0000 */
[----:B------:R-:W-:Y:S01]  /*07c0*/  IADD3 R10, P1, PT, R11, UR36, RZ ;  /* 0x000000240b0a7c10 */ /* 0x000fe2000ff3e0ff */
[----:B------:R-:W5:Y:S01]  /*07d0*/  LDG.E.64 R30, desc[UR10][R30.64] ;  /* 0x0000000a1e1e7981 */ /* 0x000f62000c1e1b00 */
[----:B------:R-:W-:-:S02]  /*07e0*/  LOP3.LUT R18, R18, 0xfffffff8, RZ, 0xc0, !PT ;  /* 0xfffffff812127812 */ /* 0x000fc400078ec0ff */
[----:B------:R-:W-:Y:S02]  /*07f0*/  IADD3 R16, P0, PT, R16, UR36, RZ ;  /* 0x0000002410107c10 */ /* 0x000fe4000ff1e0ff */
[----:B------:R-:W-:Y:S02]  /*0800*/  R2UR UR16, R24 ;  /* 0x00000000181072ca */ /* 0x000fe400000e0000 */
[----:B------:R-:W-:Y:S02]  /*0810*/  R2UR UR17, R25 ;  /* 0x00000000191172ca */ /* 0x000fe400000e0000 */
[----:B------:R-:W-:Y:S02]  /*0820*/  IADD3.X R11, PT, PT, R9, UR37, RZ, P1, !PT ;  /* 0x00000025090b7c10 */ /* 0x000fe40008ffe4ff */
[----:B------:R-:W-:Y:S02]  /*0830*/  SHF.L.U32 R22, R22, 0x2, RZ ;  /* 0x0000000216167819 */ /* 0x000fe400000006ff */
[----:B------:R-:W-:-:S02]  /*0840*/  LOP3.LUT R20, R20, 0xfffffff8, RZ, 0xc0, !PT ;  /* 0xfffffff814147812 */ /* 0x000fc400078ec0ff */
[----:B------:R-:W-:Y:S02]  /*0850*/  IADD3 R18, P1, PT, R18, UR36, RZ ;  /* 0x0000002412127c10 */ /* 0x000fe4000ff3e0ff */
[----:B------:R-:W-:Y:S02]  /*0860*/  IADD3.X R17, PT, PT, R8, UR37, RZ, P0, !PT ;  /* 0x0000002508117c10 */ /* 0x000fe400087fe4ff */
[----:B------:R-:W-:Y:S01]  /*0870*/  R2UR UR18, R24 ;  /* 0x00000000181272ca */ /* 0x000fe200000e0000 */
[----:B------:R-:W5:Y:S01]  /*0880*/  LDG.E.64 R8, desc[UR12][R10.64] ;  /* 0x0000000c0a087981 */ /* 0x000f62000c1e1b00 */
        /* <DEDUP_REMOVED lines=51> */
[--C-:B------:R-:W-:Y:S01]  /*0bc0*/  FADD R33, R8, -R14.reuse ;  /* 0x8000000e08217221 */ /* 0x100fe20000000000 */
[----:B------:R-:W-:Y:S01]  /*0bd0*/  FADD R7, R18, -R14 ;  /* 0x8000000e12077221 */ /* 0x000fe20000000000 */
[----:B------:R-:W-:Y:S01]  /*0be0*/  FFMA R4, R49, 1.4426950216293334961, -R4 ;  /* 0x3fb8aa3b31047823 */ /* 0x000fe20000000804 */
[----:B------:R-:W-:Y:S01]  /*0bf0*/  FFMA.RM R18, R19, R0, 12582913 ;  /* 0x4b40000113127423 */ /* 0x000fe20000004000 */
[----:B------:R-:W-:Y:S01]  /*0c00*/  FFMA.SAT R19, R41, R6, 0.5 ;  /* 0x3f00000029137423 */ /* 0x000fe20000002006 */
[----:B------:R-:W-:Y:S01]  /*0c10*/  FADD R15, R16, -R14 ;  /* 0x8000000e100f7221 */ /* 0x000fe20000000000 */
[----:B------:R-:W-:Y:S01]  /*0c20*/  FFMA R49, R49, 1.925963033500011079e-08, R4 ;  /* 0x32a5706031317823 */ /* 0x000fe20000000004 */
[----:B------:R-:W-:Y:S01]  /*0c30*/  FADD R4, R12, -12583039 ;  /* 0xcb40007f0c047421 */ /* 0x000fe20000000000 */
[-C--:B------:R-:W-:Y:S01]  /*0c40*/  FFMA.RM R16, R19, R0.reuse, 12582913 ;  /* 0x4b40000113107423 */ /* 0x080fe20000004000 */
        /* <DEDUP_REMOVED lines=8> */
[----:B------:R-:W-:Y:S01]  /*0cd0*/  FADD R10, R4, -12583039 ;  /* 0xcb40007f040a7421 */ /* 0x000fe20000000000 */
[--C-:B------:R-:W-:Y:S01]  /*0ce0*/  FADD R17, R17, -R14.reuse ;  /* 0x8000000e11117221 */ /* 0x100fe20000000000 */
[----:B------:R-:W-:Y:S01]  /*0cf0*/  FADD R9, R20, -R14 ;  /* 0x8000000e14097221 */ /* 0x000fe20000000000 */
[----:B------:R-:W-:Y:S01]  /*0d00*/  FFMA R8, R45, 1.4426950216293334961, -R8 ;  /* 0x3fb8aa3b2d087823 */ /* 0x000fe20000000808 */
[----:B------:R-:W-:Y:S01]  /*0d10*/  FFMA R10, R47, 1.4426950216293334961, -R10 ;  /* 0x3fb8aa3b2f0a7823 */ /* 0x000fe2000000080a */
[--C-:B------:R-:W-:Y:S01]  /*0d20*/  FADD R11, R22, -R14.reuse ;  /* 0x8000000e160b7221 */ /* 0x100fe20000000000 */
[----:B------:R-:W-:Y:S01]  /*0d30*/  FADD R13, R23, -R14 ;  /* 0x8000000e170d7221 */ /* 0x000fe20000000000 */
[----:B------:R-:W-:Y:S01]  /*0d40*/  FFMA R45, R45, 1.925963033500011079e-08, R8 ;  /* 0x32a570602d2d7823 */ /* 0x000fe20000000008 */
[----:B------:R-:W-:Y:S01]  /*0d50*/  FFMA R47, R47, 1.925963033500011079e-08, R10 ;  /* 0x32a570602f2f7823 */ /* 0x000fe2000000000a */
[----:B------:R-:W-:Y:S01]  /*0d60*/  FFMA.RM R10, R21, R0, 12582913 ;  /* 0x4b400001150a7423 */ /* 0x000fe20000004000 */
[----:B------:R-:W-:Y:S01]  /*0d70*/  FADD R8, R16, -12583039 ;  /* 0xcb40007f10087421 */ /* 0x000fe20000000000 */
[----:B------:R-:W-:Y:S01]  /*0d80*/  FFMA.SAT R19, R37, R6, 0.5 ;  /* 0x3f00000025137423 */ /* 0x000fe20000002006 */
[----:B------:R-:W1:Y:S01]  /*0d90*/  MUFU.EX2 R49, R49 ;  /* 0x0000003100317308 */ /* 0x000e620000000800 */
        /* <DEDUP_REMOVED lines=12> */
[C---:B------:R-:W-:Y:S01]  /*0e60*/  FFMA R14, R37.reuse, 1.4426950216293334961, -R14 ;  /* 0x3fb8aa3b250e7823 */ /* 0x040fe2000000080e */
[----:B------:R-:W-:Y:S01]  /*0e70*/  SHF.L.U32 R16, R16, 0x17, RZ ;  /* 0x0000001710107819 */ /* 0x000fe200000006ff */
[----:B-1----:R-:W-:Y:S01]  /*0e80*/  FMUL R23, R2, R49 ;  /* 0x0000003102177220 */ /* 0x002fe20000400000 */
[----:B------:R-:W1:Y:S01]  /*0e90*/  MUFU.EX2 R47, R47 ;  /* 0x0000002f002f7308 */ /* 0x000e620000000800 */
[----:B------:R-:W-:Y:S01]  /*0ea0*/  FFMA R37, R37, 1.925963033500011079e-08, R14 ;  /* 0x32a5706025257823 */ /* 0x000fe2000000000e */
[----:B------:R-:W-:Y:S01]  /*0eb0*/  FFMA.RM R14, R19, R0, 12582913 ;  /* 0x4b400001130e7423 */ /* 0x000fe20000004000 */
[----:B------:R-:W-:Y:S01]  /*0ec0*/  FFMA.SAT R19, R33, R6, 0.5 ;  /* 0x3f00000021137423 */ /* 0x000fe20000002006 */
[----:B------:R-:W-:-:S02]  /*0ed0*/  SHF.L.U32 R8, R8, 0x17, RZ ;  /* 0x0000001708087819 */ /* 0x000fc400000006ff */
[----:B------:R-:W-:Y:S01]  /*0ee0*/  FADD R2, R14, -12583039 ;  /* 0xcb40007f0e027421 */ /* 0x000fe20000000000 */
[----:B------:R-:W-:Y:S01]  /*0ef0*/  FFMA.RM R30, R19, R0, 12582913 ;  /* 0x4b400001131e7423 */ /* 0x000fe20000004000 */
[----:B------:R-:W-:Y:S01]  /*0f00*/  FFMA.SAT R19, R31, R6, 0.5 ;  /* 0x3f0000001f137423 */ /* 0x000fe20000002006 */
[----:B--2---:R-:W-:Y:S01]  /*0f10*/  FMUL R22, R12, R43 ;  /* 0x0000002b0c167220 */ /* 0x004fe20000400000 */
[C---:B------:R-:W-:Y:S01]  /*0f20*/  FFMA R2, R35.reuse, 1.4426950216293334961, -R2 ;  /* 0x3fb8aa3b23027823 */ /* 0x040fe20000000802 */
[----:B------:R-:W2:Y:S01]  /*0f30*/  MUFU.EX2 R41, R41 ;  /* 0x0000002900297308 */ /* 0x000ea20000000800 */
[----:B------:R-:W-:Y:S02]  /*0f40*/  SHF.L.U32 R14, R14, 0x17, RZ ;  /* 0x000000170e0e7819 */ /* 0x000fe400000006ff */
[----:B------:R-:W-:Y:S01]  /*0f50*/  FFMA R35, R35, 1.925963033500011079e-08, R2 ;  /* 0x32a5706023237823 */ /* 0x000fe20000000002 */
[----:B------:R-:W-:Y:S01]  /*0f60*/  FADD R2, R30, -12583039 ;  /* 0xcb40007f1e027421 */ /* 0x000fe20000000000 */
[----:B------:R-:W-:Y:S01]  /*0f70*/  SHF.L.U32 R18, R18, 0x17, RZ ;  /* 0x0000001712127819 */ /* 0x000fe200000006ff */
[----:B-1----:R-:W-:Y:S01]  /*0f80*/  FMUL R20, R4, R47 ;  /* 0x0000002f04147220 */ /* 0x002fe20000400000 */
[----:B------:R-:W-:Y:S01]  /*0f90*/  SHF.L.U32 R10, R10, 0x17, RZ ;  /* 0x000000170a0a7819 */ /* 0x000fe200000006ff */
[C---:B------:R-:W-:Y:S01]  /*0fa0*/  FFMA R2, R33.reuse, 1.4426950216293334961, -R2 ;  /* 0x3fb8aa3b21027823 */ /* 0x040fe20000000802 */
[----:B------:R-:W-:Y:S03]  /*0fb0*/  MUFU.EX2 R37, R37 ;  /* 0x0000002500257308 */ /* 0x000fe60000000800 */
[----:B------:R-:W-:Y:S01]  /*0fc0*/  FFMA R33, R33, 1.925963033500011079e-08, R2 ;  /* 0x32a5706021217823 */ /* 0x000fe20000000002 */
[----:B------:R-:W-:Y:S01]  /*0fd0*/  FFMA.RM R2, R19, R0, 12582913 ;  /* 0x4b40000113027423 */ /* 0x000fe20000004000 */
[----:B------:R-:W-:-:S03]  /*0fe0*/  FFMA.SAT R19, R15, R6, 0.5 ;  /* 0x3f0000000f137423 */ /* 0x000fc60000002006 */
[----:B------:R-:W-:Y:S01]  /*0ff0*/  FADD R12, R2, -12583039 ;  /* 0xcb40007f020c7421 */ /* 0x000fe20000000000 */
[----:B------:R-:W-:Y:S01]  /*1000*/  FFMA.RM R4, R19, R0, 12582913 ;  /* 0x4b40000113047423 */ /* 0x000fe20000004000 */
[----:B--2---:R-:W-:Y:S01]  /*1010*/  FMUL R19, R16, R41 ;  /* 0x0000002910137220 */ /* 0x004fe20000400000 */
[----:B------:R-:W-:Y:S01]  /*1020*/  MUFU.EX2 R35, R35 ;  /* 0x0000002300237308 */ /* 0x000fe20000000800 */
[----:B------:R-:W-:Y:S01]  /*1030*/  FFMA R12, R31, 1.4426950216293334961, -R12 ;  /* 0x3fb8aa3b1f0c7823 */ /* 0x000fe2000000080c */
[----:B------:R-:W-:-:S03]  /*1040*/  SHF.L.U32 R2, R2, 0x17, RZ ;  /* 0x0000001702027819 */ /* 0x000fc600000006ff */
[----:B------:R-:W-:Y:S01]  /*1050*/  FFMA R31, R31, 1.925963033500011079e-08, R12 ;  /* 0x32a570601f1f7823 */ /* 0x000fe2000000000c */
[C---:B------:R-:W-:Y:S01]  /*1060*/  FADD R12, R4.reuse, -12583039 ;  /* 0xcb40007f040c7421 */ /* 0x040fe20000000000 */
[----:B------:R-:W-:Y:S01]  /*1070*/  SHF.L.U32 R4, R4, 0x17, RZ ;  /* 0x0000001704047819 */ /* 0x000fe200000006ff */
[----:B------:R-:W1:Y:S02]  /*1080*/  MUFU.EX2 R45, R45 ;  /* 0x0000002d002d7308 */ /* 0x000e640000000800 */
[----:B------:R-:W-:-:S04]  /*1090*/  FFMA R12, R15, 1.4426950216293334961, -R12 ;  /* 0x3fb8aa3b0f0c7823 */ /* 0x000fc8000000080c */
[----:B------:R-:W-:Y:S01]  /*10a0*/  FFMA R32, R15, 1.925963033500011079e-08, R12 ;  /* 0x32a570600f207823 */ /* 0x000fe2000000000c */
[----:B------:R-:W-:Y:S01]  /*10b0*/  FFMA.SAT R15, R17, R6, 0.5 ;  /* 0x3f000000110f7423 */ /* 0x000fe20000002006 */
[----:B------:R-:W2:Y:S03]  /*10c0*/  MUFU.EX2 R39, R39 ;  /* 0x0000002700277308 */ /* 0x000ea60000000800 */
[----:B------:R-:W-:Y:S01]  /*10d0*/  FFMA.RM R12, R15, R0, 12582913 ;  /* 0x4b4000010f0c7423 */ /* 0x000fe20000004000 */
[----:B------:R-:W-:-:S03]  /*10e0*/  FFMA.SAT R15, R7, R6, 0.5 ;  /* 0x3f000000070f7423 */ /* 0x000fc60000002006 */
[----:B------:R-:W-:Y:S01]  /*10f0*/  FADD R16, R12, -12583039 ;  /* 0xcb40007f0c107421 */ /* 0x000fe20000000000 */
[----:B------:R-:W-:Y:S01]  /*1100*/  FFMA.RM R15, R15, R0, 12582913 ;  /* 0x4b4000010f0f7423 */ /* 0x000fe20000004000 */
[----:B-1----:R-:W-:Y:S01]  /*1110*/  FMUL R21, R18, R45 ;  /* 0x0000002d12157220 */ /* 0x002fe20000400000 */
[----:B------:R-:W1:Y:S01]  /*1120*/  MUFU.EX2 R33, R33 ;  /* 0x0000002100217308 */ /* 0x000e620000000800 */
[----:B------:R-:W-:-:S04]  /*1130*/  FFMA R16, R17, 1.4426950216293334961, -R16 ;  /* 0x3fb8aa3b11107823 */ /* 0x000fc80000000810 */
[----:B------:R-:W-:Y:S01]  /*1140*/  FFMA R36, R17, 1.925963033500011079e-08, R16 ;  /* 0x32a5706011247823 */ /* 0x000fe20000000010 */
[----:B------:R-:W-:Y:S01]  /*1150*/  FFMA.SAT R17, R3, R6, 0.5 ;  /* 0x3f00000003117423 */ /* 0x000fe20000002006 */
[----:B------:R-:W-:Y:S01]  /*1160*/  FMUL R16, R14, R35 ;  /* 0x000000230e107220 */ /* 0x000fe20000400000 */
[----:B--2---:R-:W-:Y:S01]  /*1170*/  FMUL R18, R10, R39 ;  /* 0x000000270a127220 */ /* 0x004fe20000400000 */
[----:B------:R-:W-:Y:S01]  /*1180*/  FADD R10, R15, -12583039 ;  /* 0xcb40007f0f0a7421 */ /* 0x000fe20000000000 */
[----:B------:R-:W-:Y:S01]  /*1190*/  FFMA.RM R34, R17, R0, 12582913 ;  /* 0x4b40000111227423 */ /* 0x000fe20000004000 */
[----:B------:R-:W-:Y:S01]  /*11a0*/  FMUL R17, R8, R37 ;  /* 0x0000002508117220 */ /* 0x000fe20000400000 */
[----:B------:R-:W-:Y:S01]  /*11b0*/  MUFU.EX2 R39, R32 ;  /* 0x0000002000277308 */ /* 0x000fe20000000800 */
[----:B------:R-:W-:Y:S01]  /*11c0*/  FFMA R10, R7, 1.4426950216293334961, -R10 ;  /* 0x3fb8aa3b070a7823 */ /* 0x000fe2000000080a */
[C---:B------:R-:W-:Y:S01]  /*11d0*/  FADD R8, R34.reuse, -12583039 ;  /* 0xcb40007f22087421 */ /* 0x040fe20000000000 */
[----:B------:R-:W-:-:S02]  /*11e0*/  SHF.L.U32 R34, R34, 0x17, RZ ;  /* 0x0000001722227819 */ /* 0x000fc400000006ff */
[----:B------:R-:W-:Y:S01]  /*11f0*/  FFMA R7, R7, 1.925963033500011079e-08, R10 ;  /* 0x32a5706007077823 */ /* 0x000fe2000000000a */
[C---:B------:R-:W-:Y:S01]  /*1200*/  FFMA R8, R3.reuse, 1.4426950216293334961, -R8 ;  /* 0x3fb8aa3b03087823 */ /* 0x040fe20000000808 */
[----:B------:R-:W-:Y:S01]  /*1210*/  SHF.L.U32 R10, R30, 0x17, RZ ;  /* 0x000000171e0a7819 */ /* 0x000fe200000006ff */
[----:B------:R-:W-:Y:S02]  /*1220*/  MUFU.EX2 R41, R36 ;  /* 0x0000002400297308 */ /* 0x000fe40000000800 */
[----:B------:R-:W-:Y:S01]  /*1230*/  FFMA R37, R3, 1.925963033500011079e-08, R8 ;  /* 0x32a5706003257823 */ /* 0x000fe20000000008 */
[-C--:B------:R-:W-:Y:S01]  /*1240*/  FFMA.SAT R3, R9, R6.reuse, 0.5 ;  /* 0x3f00000009037423 */ /* 0x080fe20000002006 */
[----:B-1----:R-:W-:Y:S01]  /*1250*/  FMUL R10, R10, R33 ;  /* 0x000000210a0a7220 */ /* 0x002fe20000400000 */
[----:B------:R-:W-:Y:S02]  /*1260*/  FFMA.SAT R33, R13, R6, 0.5 ;  /* 0x3f0000000d217423 */ /* 0x000fe40000002006 */
[----:B------:R-:W-:Y:S01]  /*1270*/  FFMA.RM R3, R3, R0, 12582913 ;  /* 0x4b40000103037423 */ /* 0x000fe20000004000 */
[----:B------:R-:W-:Y:S03]  /*1280*/  MUFU.EX2 R37, R37 ;  /* 0x0000002500257308 */ /* 0x000fe60000000800 */
[C---:B------:R-:W-:Y:S01]  /*1290*/  FADD R8, R3.reuse, -12583039 ;  /* 0xcb40007f03087421 */ /* 0x040fe20000000000 */
[----:B------:R-:W-:-:S03]  /*12a0*/  IMAD.SHL.U32 R3, R3, 0x800000, RZ ;  /* 0x0080000003037824 */ /* 0x000fc600078e00ff */
[----:B------:R-:W-:-:S04]  /*12b0*/  FFMA R8, R9, 1.4426950216293334961, -R8 ;  /* 0x3fb8aa3b09087823 */ /* 0x000fc80000000808 */
[----:B------:R-:W-:Y:S01]  /*12c0*/  FFMA R35, R9, 1.925963033500011079e-08, R8 ;  /* 0x32a5706009237823 */ /* 0x000fe20000000008 */
[----:B------:R-:W-:-:S03]  /*12d0*/  FFMA.SAT R9, R5, R6, 0.5 ;  /* 0x3f00000005097423 */ /* 0x000fc60000002006 */
[----:B------:R-:W1:Y:S01]  /*12e0*/  MUFU.EX2 R32, R35 ;  /* 0x0000002300207308 */ /* 0x000e620000000800 */
[----:B------:R-:W-:-:S04]  /*12f0*/  FFMA.RM R9, R9, R0, 12582913 ;  /* 0x4b40000109097423 */ /* 0x000fc80000004000 */
[----:B------:R-:W-:-:S04]  /*1300*/  FADD R8, R9, -12583039 ;  /* 0xcb40007f09087421 */ /* 0x000fc80000000000 */
[----:B------:R-:W-:-:S04]  /*1310*/  FFMA R8, R5, 1.4426950216293334961, -R8 ;  /* 0x3fb8aa3b05087823 */ /* 0x000fc80000000808 */
[----:B------:R-:W-:Y:S01]  /*1320*/  FFMA R30, R5, 1.925963033500011079e-08, R8 ;  /* 0x32a57060051e7823 */ /* 0x000fe20000000008 */
[----:B------:R-:W-:Y:S01]  /*1330*/  FFMA.SAT R5, R11, R6, 0.5 ;  /* 0x3f0000000b057423 */ /* 0x000fe20000002006 */
[----:B-1----:R-:W-:-:S03]  /*1340*/  FMUL R3, R3, R32 ;  /* 0x0000002003037220 */ /* 0x002fc60000400000 */
[-C--:B------:R-:W-:Y:S01]  /*1350*/  FFMA.RM R14, R5, R0.reuse, 12582913 ;  /* 0x4b400001050e7423 */ /* 0x080fe20000004000 */
[----:B------:R-:W-:Y:S01]  /*1360*/  FFMA.RM R0, R33, R0, 12582913 ;  /* 0x4b40000121007423 */ /* 0x000fe20000004000 */
[----:B------:R-:W-:Y:S01]  /*1370*/  FADD R5, RZ, R23 ;  /* 0x00000017ff057221 */ /* 0x000fe20000000000 */
[----:B------:R-:W1:Y:S01]  /*1380*/  MUFU.EX2 R33, R31 ;  /* 0x0000001f00217308 */ /* 0x000e620000000800 */
[C---:B------:R-:W-:Y:S01]  /*1390*/  FADD R6, R14.reuse, -12583039 ;  /* 0xcb40007f0e067421 */ /* 0x040fe20000000000 */
[----:B------:R-:W-:-:S03]  /*13a0*/  SHF.L.U32 R14, R14, 0x17, RZ ;  /* 0x000000170e0e7819 */ /* 0x000fc600000006ff */
[----:B------:R-:W-:-:S04]  /*13b0*/  FFMA R6, R11, 1.4426950216293334961, -R6 ;  /* 0x3fb8aa3b0b067823 */ /* 0x000fc80000000806 */
[----:B------:R-:W-:Y:S01]  /*13c0*/  FFMA R11, R11, 1.925963033500011079e-08, R6 ;  /* 0x32a570600b0b7823 */ /* 0x000fe20000000006 */
[----:B------:R-:W-:-:S04]  /*13d0*/  FADD R6, R0, -12583039 ;  /* 0xcb40007f00067421 */ /* 0x000fc80000000000 */
[C---:B------:R-:W-:Y:S01]  /*13e0*/  FFMA R6, R13.reuse, 1.4426950216293334961, -R6 ;  /* 0x3fb8aa3b0d067823 */ /* 0x040fe20000000806 */
[----:B------:R-:W-:Y:S01]  /*13f0*/  MUFU.EX2 R11, R11 ;  /* 0x0000000b000b7308 */ /* 0x000fe20000000800 */
[----:B-1----:R-:W-:Y:S02]  /*1400*/  FMUL R8, R2, R33 ;  /* 0x0000002102087220 */ /* 0x002fe40000400000 */
[----:B------:R-:W-:Y:S01]  /*1410*/  FFMA R13, R13, 1.925963033500011079e-08, R6 ;  /* 0x32a570600d0d7823 */ /* 0x000fe20000000006 */
[----:B------:R-:W-:-:S04]  /*1420*/  FADD R6, R5, R22 ;  /* 0x0000001605067221 */ /* 0x000fc80000000000 */
[----:B------:R-:W-:Y:S01]  /*1430*/  FADD R31, R6, R21 ;  /* 0x00000015061f7221 */ /* 0x000fe20000000000 */
[----:B------:R1:W2:Y:S03]  /*1440*/  MUFU.EX2 R5, R7 ;  /* 0x0000000700057308 */ /* 0x0002a60000000800 */
[----:B------:R-:W-:-:S04]  /*1450*/  FADD R6, R31, R20 ;  /* 0x000000141f067221 */ /* 0x000fc80000000000 */
[----:B------:R-:W-:Y:S01]  /*1460*/  FADD R31, R6, R19 ;  /* 0x00000013061f7221 */ /* 0x000fe20000000000 */
[----:B------:R-:W-:Y:S01]  /*1470*/  SHF.L.U32 R6, R12, 0x17, RZ ;  /* 0x000000170c067819 */ /* 0x000fe200000006ff */
[----:B-1----:R-:W-:Y:S01]  /*1480*/  FMUL R7, R4, R39 ;  /* 0x0000002704077220 */ /* 0x002fe20000400000 */
[----:B------:R-:W1:Y:S01]  /*1490*/  MUFU.EX2 R33, R30 ;  /* 0x0000001e00217308 */ /* 0x000e620000000800 */
[----:B------:R-:W-:Y:S01]  /*14a0*/  FADD R2, R31, R18 ;  /* 0x000000121f027221 */ /* 0x000fe20000000000 */
[----:B------:R-:W-:Y:S01]  /*14b0*/  SHF.L.U32 R4, R15, 0x17, RZ ;  /* 0x000000170f047819 */ /* 0x000fe200000006ff */
[----:B------:R-:W-:Y:S02]  /*14c0*/  FMUL R6, R6, R41 ;  /* 0x0000002906067220 */ /* 0x000fe40000400000 */
[----:B------:R-:W-:Y:S02]  /*14d0*/  FADD R31, R2, R17 ;  /* 0x00000011021f7221 */ /* 0x000fe40000000000 */
[----:B--2---:R-:W-:Y:S01]  /*14e0*/  FMUL R5, R4, R5 ;  /* 0x0000000504057220 */ /* 0x004fe20000400000 */
[----:B------:R-:W2:Y:S01]  /*14f0*/  MUFU.EX2 R13, R13 ;  /* 0x0000000d000d7308 */ /* 0x000ea20000000800 */
[----:B------:R-:W-:Y:S01]  /*1500*/  FADD R31, R31, R16 ;  /* 0x000000101f1f7221 */ /* 0x000fe20000000000 */
[----:B------:R-:W-:-:S03]  /*1510*/  FMUL R4, R34, R37 ;  /* 0x0000002522047220 */ /* 0x000fc60000400000 */
        /* <DEDUP_REMOVED lines=9> */
[----:B------:R-:W-:Y:S01]  /*15b0*/  SHF.L.U32 R12, R0, 0x17, RZ ;  /* 0x00000017000c7819 */ /* 0x000fe200000006ff */
[----:B------:R-:W-:Y:S02]  /*15c0*/  FMUL R0, R14, R11 ;  /* 0x0000000b0e007220 */ /* 0x000fe40000400000 */
[----:B------:R-:W-:Y:S02]  /*15d0*/  FADD R11, R9, R2 ;  /* 0x00000002090b7221 */ /* 0x000fe40000000000 */
[----:B--2---:R-:W-:-:S02]  /*15e0*/  FMUL R9, R12, R13 ;  /* 0x0000000d0c097220 */ /* 0x004fc40000400000 */
        /* <DEDUP_REMOVED lines=11> */
.L_x_6831:
        /* <DEDUP_REMOVED lines=12> */
[----:B01----:R-:W-:Y:S05]  /*1760*/  CALL.REL.NOINC `($__internal_124_$__cuda_sm3x_div_rn_noftz_f32_slowpath) ;  /* 0x0000002400987944 */ /* 0x003fea0003c00000 */
[----:B------:R-:W-:-:S07]  /*1770*/  MOV R12, R11 ;  /* 0x0000000b000c7202 */ /* 0x000fce0000000f00 */
.L_x_6784:
[----:B------:R-:W-:Y:S05]  /*1780*/  BSYNC.RECONVERGENT B2 ;  /* 0x0000000000027941 */ /* 0x000fea0003800200 */
.L_x_6783:
        /* <DEDUP_REMOVED lines=12> */
[----:B01----:R-:W-:Y:S05]  /*1850*/  CALL.REL.NOINC `($__internal_124_$__cuda_sm3x_div_rn_noftz_f32_slowpath) ;  /* 0x00000024005c7944 */ /* 0x003fea0003c00000 */
[----:B------:R-:W-:-:S07]  /*1860*/  MOV R13, R11 ;  /* 0x0000000b000d7202 */ /* 0x000fce0000000f00 */
.L_x_6786:
[----:B------:R-:W-:Y:S05]  /*1870*/  BSYNC.RECONVERGENT B2 ;  /* 0x0000000000027941 */ /* 0x000fea0003800200 */
.L_x_6785:
        /* <DEDUP_REMOVED lines=14> */
.L_x_6788:
[----:B------:R-:W-:Y:S05]  /*1960*/  BSYNC.RECONVERGENT B2 ;  /* 0x0000000000027941 */ /* 0x000fea0003800200 */
.L_x_6787:
        /* <DEDUP_REMOVED lines=14> */
.L_x_6790:
[----:B------:R-:W-:Y:S05]  /*1a50*/  BSYNC.RECONVERGENT B2 ;  /* 0x0000000000027941 */ /* 0x000fea0003800200 */
.L_x_6789:
        /* <DEDUP_REMOVED lines=14> */
.L_x_6792:
[----:B------:R-:W-:Y:S05]  /*1b40*/  BSYNC.RECONVERGENT B2 ;  /* 0x0000000000027941 */ /* 0x000fea0003800200 */
.L_x_6791:
        /* <DEDUP_REMOVED lines=12> */
[----:B01----:R-:W-:Y:S05]  /*1c10*/  CALL.REL.NOINC `($__internal_124_$__cuda_sm3x_div_rn_noftz_f32_slowpath) ;  /* 0x00000020006c7944 */ /* 0x003fea0003c00000 */
[----:B------:R-:W-:-:S07]  /*1c20*/  MOV R21, R11 ;  /* 0x0000000b00157202 */ /* 0x000fce0000000f00 */
.L_x_6794:
[----:B------:R-:W-:Y:S05]  /*1c30*/  BSYNC.RECONVERGENT B2 ;  /* 0x0000000000027941 */ /* 0x000fea0003800200 */
.L_x_6793:
        /* <DEDUP_REMOVED lines=14> */
.L_x_6796:
[----:B------:R-:W-:Y:S05]  /*1d20*/  BSYNC.RECONVERGENT B2 ;  /* 0x0000000000027941 */ /* 0x000fea0003800200 */
.L_x_6795:
        /* <DEDUP_REMOVED lines=14> */
.L_x_6798:
[----:B------:R-:W-:Y:S05]  /*1e10*/  BSYNC.RECONVERGENT B2 ;  /* 0x0000000000027941 */ /* 0x000fea0003800200 */
.L_x_6797:
        /* <DEDUP_REMOVED lines=14> */
.L_x_6800:
[----:B------:R-:W-:Y:S05]  /*1f00*/  BSYNC.RECONVERGENT B2 ;  /* 0x0000000000027941 */ /* 0x000fea0003800200 */
.L_x_6799:
        /* <DEDUP_REMOVED lines=14> */
.L_x_6802:
[----:B------:R-:W-:Y:S05]  /*1ff0*/  BSYNC.RECONVERGENT B2 ;  /* 0x0000000000027941 */ /* 0x000fea0003800200 */
.L_x_6801:
        /* <DEDUP_REMOVED lines=14> */
.L_x_6804:
[----:B------:R-:W-:Y:S05]  /*20e0*/  BSYNC.RECONVERGENT B2 ;  /* 0x0000000000027941 */ /* 0x000fea0003800200 */
.L_x_6803:
        /* <DEDUP_REMOVED lines=9> */
[----:B------:R-:W-:Y:S01]  /*2180*/  IMAD.MOV.U32 R23, RZ, RZ, R6 ;  /* 0x000000ffff177224 */ /* 0x000fe200078e0006 */
[----:B------:R-:W-:Y:S02]  /*2190*/  MOV R14, R35 ;  /* 0x00000023000e7202 */ /* 0x000fe40000000f00 */
[----:B------:R-:W-:-:S07]  /*21a0*/  MOV R36, 0x21c0 ;  /* 0x000021c000247802 */ /* 0x000fce0000000f00 */
[----:B0-----:R-:W-:Y:S05]  /*21b0*/  CALL.REL.NOINC `($__internal_124_$__cuda_sm3x_div_rn_noftz_f32_slowpath) ;  /* 0x0000001c00047944 */ /* 0x001fea0003c00000 */
[----:B------:R-:W-:-:S07]  /*21c0*/  MOV R33, R11 ;  /* 0x0000000b00217202 */ /* 0x000fce0000000f00 */
.L_x_6806:
[----:B------:R-:W-:Y:S05]  /*21d0*/  BSYNC.RECONVERGENT B2 ;  /* 0x0000000000027941 */ /* 0x000fea0003800200 */
.L_x_6805:
        /* <DEDUP_REMOVED lines=12> */
[----:B0-----:R-:W-:Y:S05]  /*22a0*/  CALL.REL.NOINC `($__internal_124_$__cuda_sm3x_div_rn_noftz_f32_slowpath) ;  /* 0x0000001800c87944 */ /* 0x001fea0003c00000 */
[----:B------:R-:W-:-:S07]  /*22b0*/  MOV R6, R11 ;  /* 0x0000000b00067202 */ /* 0x000fce0000000f00 */
.L_x_6808:
[----:B------:R-:W-:Y:S05]  /*22c0*/  BSYNC.RECONVERGENT B2 ;  /* 0x0000000000027941 */ /* 0x000fea0003800200 */
.L_x_6807:
        /* <DEDUP_REMOVED lines=14> */
.L_x_6810:
[----:B------:R-:W-:Y:S05]  /*23b0*/  BSYNC.RECONVERGENT B2 ;  /* 0x0000000000027941 */ /* 0x000fea0003800200 */
.L_x_6809:
        /* <DEDUP_REMOVED lines=14> */
.L_x_6812:
[----:B------:R-:W-:Y:S05]  /*24a0*/  BSYNC.RECONVERGENT B2 ;  /* 0x0000000000027941 */ /* 0x000fea0003800200 */
.L_x_6811:
        /* <DEDUP_REMOVED lines=14> */
.L_x_6814:
[----:B------:R-:W-:Y:S05]  /*2590*/  BSYNC.RECONVERGENT B2 ;  /* 0x0000000000027941 */ /* 0x000fea0003800200 */
.L_x_6813:
        /* <DEDUP_REMOVED lines=14> */
.L_x_6816:
[----:B------:R-:W-:Y:S05]  /*2680*/  BSYNC.RECONVERGENT B2 ;  /* 0x0000000000027941 */ /* 0x000fea0003800200 */
.L_x_6815:
        /* <DEDUP_REMOVED lines=12> */
[----:B0-----:R-:W-:Y:S05]  /*2750*/  CALL.REL.NOINC `($__internal_124_$__cuda_sm3x_div_rn_noftz_f32_slowpath) ;  /* 0x00000014009c7944 */ /* 0x001fea0003c00000 */
[----:B------:R-:W-:-:S07]  /*2760*/  MOV R3, R11 ;  /* 0x0000000b00037202 */ /* 0x000fce0000000f00 */
.L_x_6818:
[----:B------:R-:W-:Y:S05]  /*2770*/  BSYNC.RECONVERGENT B2 ;  /* 0x0000000000027941 */ /* 0x000fea0003800200 */
.L_x_6817:
        /* <DEDUP_REMOVED lines=16> */
[-C--:B------:R-:W-:Y:S02]  /*2880*/  IADD3.X R11, PT, PT, RZ, R9.reuse, RZ, P0, !PT ;  /* 0x00000009ff0b7210 */ /* 0x080fe400007fe4ff */
[----:B------:R-:W-:Y:S02]  /*2890*/  IADD3 R22, P0, PT, R8, 0x40, RZ ;  /* 0x0000004008167810 */ /* 0x000fe40007f1e0ff */
[----:B------:R-:W-:Y:S02]  /*28a0*/  LOP3.LUT R10, R10, 0xfffffff8, RZ, 0xc0, !PT ;  /* 0xfffffff80a0a7812 */ /* 0x000fe400078ec0ff */
[----:B------:R-:W-:Y:S02]  /*28b0*/  IADD3.X R15, PT, PT, RZ, R9, RZ, P0, !PT ;  /* 0x00000009ff0f7210 */ /* 0x000fe400007fe4ff */
[----:B------:R-:W-:Y:S02]  /*28c0*/  SHF.L.U64.HI R0, R0, 0x2, R11 ;  /* 0x0000000200007819 */ /* 0x000fe4000001020b */
[----:B------:R-:W-:-:S02]  /*28d0*/  IADD3 R10, P0, PT, R10, UR40, RZ ;  /* 0x000000280a0a7c10 */ /* 0x000fc4000ff1e0ff */
[----:B------:R-:W-:Y:S02]  /*28e0*/  LEA.HI R22, P1, R15, R22, RZ, 0x1 ;  /* 0x000000160f167211 */ /* 0x000fe400078308ff */
[----:B------:R-:W-:Y:S02]  /*28f0*/  IADD3.X R11, PT, PT, R0, UR41, RZ, P0, !PT ;  /* 0x00000029000b7c10 */ /* 0x000fe400087fe4ff */
[----:B------:R-:W-:Y:S02]  /*2900*/  IADD3.X R15, PT, PT, RZ, R15, RZ, P1, !PT ;  /* 0x0000000fff0f7210 */ /* 0x000fe40000ffe4ff */
[C---:B------:R-:W-:Y:S01]  /*2910*/  IADD3 R0, P0, PT, R8.reuse, 0x80, RZ ;  /* 0x0000008008007810 */ /* 0x040fe20007f1e0ff */
[----:B------:R1:W-:Y:S01]  /*2920*/  STG.E.64 desc[UR4][R10.64], R12 ;  /* 0x0000000c0a007986 */ /* 0x0003e2000c101b04 */
[----:B------:R-:W-:Y:S02]  /*2930*/  IADD3 R14, P1, PT, R8, 0xc0, RZ ;  /* 0x000000c0080e7810 */ /* 0x000fe40007f3e0ff */
[----:B------:R-:W-:-:S02]  /*2940*/  SHF.L.U64.HI R34, R22, 0x2, R15 ;  /* 0x0000000216227819 */ /* 0x000fc4000001020f */
[-C--:B------:R-:W-:Y:S02]  /*2950*/  IADD3.X R23, PT, PT, RZ, R9.reuse, RZ, P0, !PT ;  /* 0x00000009ff177210 */ /* 0x080fe400007fe4ff */
[----:B------:R-:W-:Y:S02]  /*2960*/  IADD3.X R15, PT, PT, RZ, R9, RZ, P1, !PT ;  /* 0x00000009ff0f7210 */ /* 0x000fe40000ffe4ff */
[----:B------:R-:W-:Y:S02]  /*2970*/  LEA.HI R0, P1, R23, R0, RZ, 0x1 ;  /* 0x0000000017007211 */ /* 0x000fe400078308ff */
[----:B------:R-:W-:Y:S02]  /*2980*/  LEA.HI R14, P2, R15, R14, RZ, 0x1 ;  /* 0x0000000e0f0e7211 */ /* 0x000fe400078508ff */
[----:B------:R-:W-:Y:S02]  /*2990*/  SHF.L.U32 R22, R22, 0x2, RZ ;  /* 0x0000000216167819 */ /* 0x000fe400000006ff */
[----:B------:R-:W-:-:S02]  /*29a0*/  IADD3.X R23, PT, PT, RZ, R23, RZ, P1, !PT ;  /* 0x00000017ff177210 */ /* 0x000fc40000ffe4ff */
[----:B-1----:R-:W-:Y:S02]  /*29b0*/  IADD3.X R13, PT, PT, RZ, R15, RZ, P2, !PT ;  /* 0x0000000fff0d7210 */ /* 0x002fe400017fe4ff */
[----:B------:R-:W-:Y:S02]  /*29c0*/  LOP3.LUT R22, R22, 0xfffffff8, RZ, 0xc0, !PT ;  /* 0xfffffff816167812 */ /* 0x000fe400078ec0ff */
[C---:B------:R-:W-:Y:S02]  /*29d0*/  SHF.L.U32 R12, R0.reuse, 0x2, RZ ;  /* 0x00000002000c7819 */ /* 0x040fe400000006ff */
[----:B------:R-:W-:Y:S02]  /*29e0*/  SHF.L.U64.HI R15, R0, 0x2, R23 ;  /* 0x00000002000f7819 */ /* 0x000fe40000010217 */
[----:B------:R-:W-:Y:S02]  /*29f0*/  SHF.L.U64.HI R0, R14, 0x2, R13 ;  /* 0x000000020e007819 */ /* 0x000fe4000001020d */
[----:B------:R-:W-:-:S02]  /*2a00*/  IADD3 R10, P0, PT, R22, UR40, RZ ;  /* 0x00000028160a7c10 */ /* 0x000fc4000ff1e0ff */
        /* <DEDUP_REMOVED lines=9> */
[C---:B------:R-:W-:Y:S02]  /*2aa0*/  IADD3 R22, P0, PT, R8.reuse, 0x180, RZ ;  /* 0x0000018008167810 */ /* 0x040fe40007f1e0ff */
[----:B------:R-:W-:Y:S01]  /*2ab0*/  IADD3 R34, P3, PT, R8, 0x140, RZ ;  /* 0x0000014008227810 */ /* 0x000fe20007f7e0ff */
[----:B------:R2:W-:Y:S01]  /*2ac0*/  STG.E.64 desc[UR4][R12.64], R20 ;  /* 0x000000140c007986 */ /* 0x0005e2000c101b04 */
[----:B------:R-:W-:Y:S02]  /*2ad0*/  IADD3.X R15, PT, PT, R0, UR41, RZ, P1, !PT ;  /* 0x00000029000f7c10 */ /* 0x000fe40008ffe4ff */
[C---:B------:R-:W-:Y:S01]  /*2ae0*/  IADD3 R0, P1, PT, R8.reuse, 0x1c0, RZ ;  /* 0x000001c008007810 */ /* 0x040fe20007f3e0ff */
[----:B-1----:R-:W-:Y:S01]  /*2af0*/  IMAD.X R31, RZ, RZ, R9, P3 ;  /* 0x000000ffff1f7224 */ /* 0x002fe200018e0609 */
[----:B------:R-:W-:Y:S01]  /*2b00*/  IADD3.X R30, PT, PT, RZ, R9, RZ, P2, !PT ;  /* 0x00000009ff1e7210 */ /* 0x000fe200017fe4ff */
[----:B------:R1:W-:Y:S01]  /*2b10*/  STG.E.64 desc[UR6][R14.64], R18 ;  /* 0x000000120e007986 */ /* 0x0003e2000c101b06 */
[----:B------:R-:W-:-:S02]  /*2b20*/  IADD3 R8, P4, PT, R8, 0x200, RZ ;  /* 0x0000020008087810 */ /* 0x000fc40007f9e0ff */
[-C--:B------:R-:W-:Y:S02]  /*2b30*/  IADD3.X R23, PT, PT, RZ, R9.reuse, RZ, P0, !PT ;  /* 0x00000009ff177210 */ /* 0x080fe400007fe4ff */
[-C--:B------:R-:W-:Y:S02]  /*2b40*/  IADD3.X R11, PT, PT, RZ, R9.reuse, RZ, P1, !PT ;  /* 0x00000009ff0b7210 */ /* 0x080fe40000ffe4ff */
[----:B------:R-:W-:Y:S02]  /*2b50*/  IADD3.X R9, PT, PT, RZ, R9, RZ, P4, !PT ;  /* 0x00000009ff097210 */ /* 0x000fe400027fe4ff */
[----:B--2---:R-:W-:Y:S02]  /*2b60*/  LEA.HI R13, P0, R30, R35, RZ, 0x1 ;  /* 0x000000231e0d7211 */ /* 0x004fe400078108ff */
[----:B------:R-:W-:Y:S02]  /*2b70*/  LEA.HI R12, P2, R23, R22, RZ, 0x1 ;  /* 0x00000016170c7211 */ /* 0x000fe400078508ff */
[----:B------:R-:W-:-:S02]  /*2b80*/  IADD3.X R20, PT, PT, RZ, R30, RZ, P0, !PT ;  /* 0x0000001eff147210 */ /* 0x000fc400007fe4ff */
[----:B-1----:R-:W-:Y:S02]  /*2b90*/  LEA.HI R18, P3, R9, R8, RZ, 0x1 ;  /* 0x0000000809127211 */ /* 0x002fe400078708ff */
[C---:B------:R-:W-:Y:S02]  /*2ba0*/  SHF.L.U64.HI R20, R13.reuse, 0x2, R20 ;  /* 0x000000020d147819 */ /* 0x040fe40000010214 */
[----:B------:R-:W-:Y:S02]  /*2bb0*/  SHF.L.U32 R8, R13, 0x2, RZ ;  /* 0x000000020d087819 */ /* 0x000fe400000006ff */
[----:B------:R-:W-:Y:S02]  /*2bc0*/  IADD3.X R13, PT, PT, RZ, R23, RZ, P2, !PT ;  /* 0x00000017ff0d7210 */ /* 0x000fe400017fe4ff */
[----:B------:R-:W-:Y:S02]  /*2bd0*/  LEA.HI R14, P0, R11, R0, RZ, 0x1 ;  /* 0x000000000b0e7211 */ /* 0x000fe400078108ff */
[----:B------:R-:W-:-:S02]  /*2be0*/  SHF.L.U64.HI R13, R12, 0x2, R13 ;  /* 0x000000020c0d7819 */ /* 0x000fc4000001020d */
[----:B------:R-:W-:Y:S02]  /*2bf0*/  LOP3.LUT R8, R8, 0xfffffff8, RZ, 0xc0, !PT ;  /* 0xfffffff808087812 */ /* 0x000fe400078ec0ff */
[----:B------:R-:W-:Y:S02]  /*2c00*/  SHF.L.U32 R12, R12, 0x2, RZ ;  /* 0x000000020c0c7819 */ /* 0x000fe400000006ff */
[----:B------:R-:W-:Y:S02]  /*2c10*/  IADD3.X R15, PT, PT, RZ, R11, RZ, P0, !PT ;  /* 0x0000000bff0f7210 */ /* 0x000fe400007fe4ff */
[----:B------:R-:W-:Y:S02]  /*2c20*/  IADD3.X R9, PT, PT, RZ, R9, RZ, P3, !PT ;  /* 0x00000009ff097210 */ /* 0x000fe40001ffe4ff */
[----:B------:R-:W-:Y:S02]  /*2c30*/  IADD3 R8, P0, PT, R8, UR40, RZ ;  /* 0x0000002808087c10 */ /* 0x000fe4000ff1e0ff */
[----:B------:R-:W-:-:S02]  /*2c40*/  LOP3.LUT R12, R12, 0xfffffff8, RZ, 0xc0, !PT ;  /* 0xfffffff80c0c7812 */ /* 0x000fc400078ec0ff */
[----:B------:R-:W-:Y:S02]  /*2c50*/  LEA.HI R10, P1, R31, R34, RZ, 0x1 ;  /* 0x000000221f0a7211 */ /* 0x000fe400078308ff */
[----:B------:R-:W-:Y:S02]  /*2c60*/  SHF.L.U64.HI R0, R18, 0x2, R9 ;  /* 0x0000000212007819 */ /* 0x000fe40000010209 */
[----:B------:R-:W-:Y:S02]  /*2c70*/  IADD3.X R9, PT, PT, R20, UR41, RZ, P0, !PT ;  /* 0x0000002914097c10 */ /* 0x000fe400087fe4ff */
[----:B------:R-:W-:Y:S02]  /*2c80*/  IADD3 R12, P0, PT, R12, UR40, RZ ;  /* 0x000000280c0c7c10 */ /* 0x000fe4000ff1e0ff */
[----:B------:R-:W-:Y:S01]  /*2c90*/  IADD3.X R19, PT, PT, RZ, R31, RZ, P1, !PT ;  /* 0x0000001fff137210 */ /* 0x000fe20000ffe4ff */
[----:B------:R1:W-:Y:S01]  /*2ca0*/  STG.E.64 desc[UR4][R8.64], R16 ;  /* 0x0000001008007986 */ /* 0x0003e2000c101b04 */
[----:B------:R-:W-:-:S02]  /*2cb0*/  IADD3.X R13, PT, PT, R13, UR41, RZ, P0, !PT ;  /* 0x000000290d0d7c10 */ /* 0x000fc400087fe4ff */
[C---:B------:R-:W-:Y:S02]  /*2cc0*/  SHF.L.U64.HI R19, R10.reuse, 0x2, R19 ;  /* 0x000000020a137819 */ /* 0x040fe40000010213 */
[----:B------:R-:W-:Y:S02]  /*2cd0*/  IADD3 R28, P0, PT, R29, R28, RZ ;  /* 0x0000001c1d1c7210 */ /* 0x000fe40007f1e0ff */
[----:B------:R-:W-:Y:S02]  /*2ce0*/  SHF.L.U32 R10, R10, 0x2, RZ ;  /* 0x000000020a0a7819 */ /* 0x000fe400000006ff */
[C---:B------:R-:W-:Y:S02]  /*2cf0*/  SHF.L.U64.HI R15, R14.reuse, 0x2, R15 ;  /* 0x000000020e0f7819 */ /* 0x040fe4000001020f */
[----:B------:R-:W-:Y:S02]  /*2d00*/  SHF.L.U32 R14, R14, 0x2, RZ ;  /* 0x000000020e0e7819 */ /* 0x000fe400000006ff */
[----:B------:R-:W-:-:S02]  /*2d10*/  SHF.L.U32 R18, R18, 0x2, RZ ;  /* 0x0000000212127819 */ /* 0x000fc400000006ff */
[----:B------:R-:W-:Y:S02]  /*2d20*/  LEA.HI.X.SX32 R27, R29, R27, 0x1, P0 ;  /* 0x0000001b1d1b7211 */ /* 0x000fe400000f0eff */
[----:B------:R-:W-:Y:S02]  /*2d30*/  LOP3.LUT R10, R10, 0xfffffff8, RZ, 0xc0, !PT ;  /* 0xfffffff80a0a7812 */ /* 0x000fe400078ec0ff */
[----:B------:R-:W-:Y:S02]  /*2d40*/  ISETP.GE.U32.AND P0, PT, R28, UR44, PT ;  /* 0x0000002c1c007c0c */ /* 0x000fe4000bf06070 */
[----:B------:R-:W-:Y:S02]  /*2d50*/  LOP3.LUT R14, R14, 0xfffffff8, RZ, 0xc0, !PT ;  /* 0xfffffff80e0e7812 */ /* 0x000fe400078ec0ff */
[----:B------:R-:W-:Y:S02]  /*2d60*/  R2UR UR12, R24 ;  /* 0x00000000180c72ca */ /* 0x000fe400000e0000 */
[----:B------:R-:W-:-:S02]  /*2d70*/  R2UR UR13, R25 ;  /* 0x00000000190d72ca */ /* 0x000fc400000e0000 */
        /* <DEDUP_REMOVED lines=14> */
.L_x_6782:
[----:B------:R-:W-:Y:S01]  /*2e60*/  BSSY B0, `(.L_x_6820) ;  /* 0x0000007000007945 */ /* 0x000fe20003800000 */
[----:B------:R-:W-:Y:S02]  /*2e70*/  MOV R12, 0x10 ;  /* 0x00000010000c7802 */ /* 0x000fe40000000f00 */
[----:B------:R-:W-:Y:S02]  /*2e80*/  MOV R11, 0x1f ;  /* 0x0000001f000b7802 */ /* 0x000fe40000000f00 */
[----:B------:R-:W-:-:S07]  /*2e90*/  MOV R15, 0xffffffff ;  /* 0xffffffff000f7802 */ /* 0x000fce0000000f00 */
[----:B0-----:R-:W-:Y:S05]  /*2ea0*/  WARPSYNC.COLLECTIVE R15, `(.L_x_6821) ;  /* 0x000000000f087348 */ /* 0x001fea0003c00000 */
[----:B------:R1:W2:Y:S02]  /*2eb0*/  SHFL.BFLY P6, R14, R13, R12, R11 ;  /* 0x0c00000c0d0e7389 */ /* 0x0002a400000c000b */
[----:B012---:R-:W-:Y:S05]  /*2ec0*/  ENDCOLLECTIVE ;  /* 0x000000000000791b */ /* 0x007fea0003800000 */
.L_x_6821:
[----:B------:R-:W-:Y:S05]  /*2ed0*/  BSYNC B0 ;  /* 0x0000000000007941 */ /* 0x000fea0003800000 */
.L_x_6820:
[----:B------:R-:W-:Y:S01]  /*2ee0*/  FMNMX R13, R13, R14, !PT ;  /* 0x0000000e0d0d7209 */ /* 0x000fe20007800000 */
[----:B------:R-:W-:Y:S01]  /*2ef0*/  IMAD.MOV.U32 R11, RZ, RZ, 0x1f ;  /* 0x0000001fff0b7424 */ /* 0x000fe200078e00ff */
[----:B------:R-:W-:Y:S01]  /*2f00*/  MOV R12, 0x8 ;  /* 0x00000008000c7802 */ /* 0x000fe20000000f00 */
[----:B------:R-:W-:Y:S01]  /*2f10*/  HFMA2 R34, -RZ, RZ, 3.7421875, 0 ;  /* 0x437c0000ff227431 */ /* 0x000fe200000001ff */
[----:B------:R-:W-:-:S07]  /*2f20*/  MOV R15, 0xffffffff ;  /* 0xffffffff000f7802 */ /* 0x000fce0000000f00 */
[----:B------:R-:W-:Y:S05]  /*2f30*/  WARPSYNC.COLLECTIVE R15, `(.L_x_6822) ;  /* 0x000000000f087348 */ /* 0x000fea0003c00000 */
[----:B------:R0:W1:Y:S02]  /*2f40*/  SHFL.BFLY P6, R14, R13, R12, R11 ;  /* 0x0c00000c0d0e7389 */ /* 0x00006400000c000b */
[----:B01----:R-:W-:Y:S05]  /*2f50*/  ENDCOLLECTIVE ;  /* 0x000000000000791b */ /* 0x003fea0003800000 */
.L_x_6822:
[----:B------:R-:W-:Y:S01]  /*2f60*/  HFMA2 R12, -RZ, RZ, 0, 2.384185791015625e-07 ;  /* 0x00000004ff0c7431 */ /* 0x000fe200000001ff */
[----:B------:R-:W-:-:S04]  /*2f70*/  FMNMX R0, R13, R14, !PT ;  /* 0x0000000e0d007209 */ /* 0x000fc80007800000 */
[----:B------:R-:W-:-:S07]  /*2f80*/  MOV R13, R0 ;  /* 0x00000000000d7202 */ /* 0x000fce0000000f00 */
[----:B------:R-:W-:Y:S05]  /*2f90*/  WARPSYNC.COLLECTIVE R15, `(.L_x_6823) ;  /* 0x000000000f087348 */ /* 0x000fea0003c00000 */
[----:B------:R0:W1:Y:S02]  /*2fa0*/  SHFL.BFLY P6, R14, R13, R12, R11 ;  /* 0x0c00000c0d0e7389 */ /* 0x00006400000c000b */
[----:B01----:R-:W-:Y:S05]  /*2fb0*/  ENDCOLLECTIVE ;  /* 0x000000000000791b */ /* 0x003fea0003800000 */
.L_x_6823:
[----:B------:R-:W-:Y:S01]  /*2fc0*/  HFMA2 R12, -RZ, RZ, 0, 1.1920928955078125e-07 ;  /* 0x00000002ff0c7431 */ /* 0x000fe200000001ff */
[----:B------:R-:W-:-:S04]  /*2fd0*/  FMNMX R2, R0, R14, !PT ;  /* 0x0000000e00027209 */ /* 0x000fc80007800000 */
[----:B------:R-:W-:-:S07]  /*2fe0*/  MOV R13, R2 ;  /* 0x00000002000d7202 */ /* 0x000fce0000000f00 */
[----:B------:R-:W-:Y:S05]  /*2ff0*/  WARPSYNC.COLLECTIVE R15, `(.L_x_6824) ;  /* 0x000000000f087348 */ /* 0x000fea0003c00000 */
[----:B------:R0:W1:Y:S02]  /*3000*/  SHFL.BFLY P6, R14, R13, R12, R11 ;  /* 0x0c00000c0d0e7389 */ /* 0x00006400000c000b */
[----:B01----:R-:W-:Y:S05]  /*3010*/  ENDCOLLECTIVE ;  /* 0x000000000000791b */ /* 0x003fea0003800000 */
.L_x_6824:
[----:B------:R-:W-:Y:S01]  /*3020*/  HFMA2 R12, -RZ, RZ, 0, 5.9604644775390625e-08 ;  /* 0x00000001ff0c7431 */ /* 0x000fe200000001ff */
[----:B------:R-:W-:-:S04]  /*3030*/  FMNMX R3, R2, R14, !PT ;  /* 0x0000000e02037209 */ /* 0x000fc80007800000 */
[----:B------:R-:W-:-:S07]  /*3040*/  MOV R13, R3 ;  /* 0x00000003000d7202 */ /* 0x000fce0000000f00 */
[----:B------:R-:W-:Y:S05]  /*3050*/  WARPSYNC.COLLECTIVE R15, `(.L_x_6825) ;  /* 0x000000000f087348 */ /* 0x000fea0003c00000 */
[----:B------:R0:W1:Y:S02]  /*3060*/  SHFL.BFLY P6, R14, R13, R12, R11 ;  /* 0x0c00000c0d0e7389 */ /* 0x00006400000c000b */
[----:B01----:R-:W-:Y:S05]  /*3070*/  ENDCOLLECTIVE ;  /* 0x000000000000791b */ /* 0x003fea0003800000 */
.L_x_6825:
        /* <DEDUP_REMOVED lines=25> */
[----:B------:R-:W-:-:S02]  /*3210*/  FADD R14, R23, -R14 ;  /* 0x8000000e170e7221 */ /* 0x000fc40000000000 */
        /* <DEDUP_REMOVED lines=109> */
[----:B------:R-:W-:Y:S01]  /*38f0*/  FFMA.SAT R3, R30, R33, 0.5 ;  /* 0x3f0000001e037423 */ /* 0x000fe20000002021 */
[----:B------:R-:W-:-:S03]  /*3900*/  SHF.L.U32 R2, R11, 0x17, RZ ;  /* 0x000000170b027819 */ /* 0x000fc600000006ff */
[----:B------:R-:W-:-:S04]  /*3910*/  FFMA.RM R3, R3, R34, 12582913 ;  /* 0x4b40000103037423 */ /* 0x000fc80000004022 */
[C---:B------:R-:W-:Y:S01]  /*3920*/  FADD R9, R3.reuse, -12583039 ;  /* 0xcb40007f03097421 */ /* 0x040fe20000000000 */
[----:B------:R-:W-:-:S03]  /*3930*/  SHF.L.U32 R3, R3, 0x17, RZ ;  /* 0x0000001703037819 */ /* 0x000fc600000006ff */
[----:B------:R-:W-:-:S04]  /*3940*/  FFMA R9, R30, 1.4426950216293334961, -R9 ;  /* 0x3fb8aa3b1e097823 */ /* 0x000fc80000000809 */
[----:B------:R-:W-:-:S04]  /*3950*/  FFMA R9, R30, 1.925963033500011079e-08, R9 ;  /* 0x32a570601e097823 */ /* 0x000fc80000000009 */
[----:B------:R0:W1:Y:S02]  /*3960*/  MUFU.EX2 R0, R9 ;  /* 0x0000000900007308 */ /* 0x0000640000000800 */
[-C--:B0-----:R-:W-:Y:S01]  /*3970*/  FFMA.SAT R9, R32, R33.reuse, 0.5 ;  /* 0x3f00000020097423 */ /* 0x081fe20000002021 */
[----:B------:R-:W-:-:S03]  /*3980*/  FFMA.SAT R33, R14, R33, 0.5 ;  /* 0x3f0000000e217423 */ /* 0x000fc60000002021 */
[-C--:B------:R-:W-:Y:S01]  /*3990*/  FFMA.RM R9, R9, R34.reuse, 12582913 ;  /* 0x4b40000109097423 */ /* 0x080fe20000004022 */
[----:B------:R-:W-:Y:S01]  /*39a0*/  FFMA.RM R33, R33, R34, 12582913 ;  /* 0x4b40000121217423 */ /* 0x000fe20000004022 */
[----:B-1----:R-:W-:Y:S01]  /*39b0*/  FMUL R3, R3, R0 ;  /* 0x0000000003037220 */ /* 0x002fe20000400000 */
[----:B------:R-:W-:Y:S01]  /*39c0*/  FADD R0, R11, -12583039 ;  /* 0xcb40007f0b007421 */ /* 0x000fe20000000000 */
[----:B------:R-:W-:-:S03]  /*39d0*/  FADD R11, R9, -12583039 ;  /* 0xcb40007f090b7421 */ /* 0x000fc60000000000 */
[----:B------:R-:W-:Y:S01]  /*39e0*/  FFMA R0, R31, 1.4426950216293334961, -R0 ;  /* 0x3fb8aa3b1f007823 */ /* 0x000fe20000000800 */
[----:B------:R-:W-:-:S03]  /*39f0*/  FFMA R11, R32, 1.4426950216293334961, -R11 ;  /* 0x3fb8aa3b200b7823 */ /* 0x000fc6000000080b */
[----:B------:R-:W-:Y:S01]  /*3a00*/  FFMA R0, R31, 1.925963033500011079e-08, R0 ;  /* 0x32a570601f007823 */ /* 0x000fe20000000000 */
[----:B------:R-:W-:-:S03]  /*3a10*/  FFMA R32, R32, 1.925963033500011079e-08, R11 ;  /* 0x32a5706020207823 */ /* 0x000fc6000000000b */
[----:B------:R0:W1:Y:S08]  /*3a20*/  MUFU.EX2 R13, R0 ;  /* 0x00000000000d7308 */ /* 0x0000700000000800 */
[----:B------:R-:W2:Y:S01]  /*3a30*/  MUFU.EX2 R11, R32 ;  /* 0x00000020000b7308 */ /* 0x000ea20000000800 */
[----:B0-----:R-:W-:Y:S01]  /*3a40*/  SHF.L.U32 R0, R9, 0x17, RZ ;  /* 0x0000001709007819 */ /* 0x001fe200000006ff */
[C---:B------:R-:W-:Y:S01]  /*3a50*/  FADD R9, R33.reuse, -12583039 ;  /* 0xcb40007f21097421 */ /* 0x040fe20000000000 */
[----:B------:R-:W-:-:S03]  /*3a60*/  SHF.L.U32 R33, R33, 0x17, RZ ;  /* 0x0000001721217819 */ /* 0x000fc600000006ff */
[----:B------:R-:W-:Y:S01]  /*3a70*/  FFMA R9, R14, 1.4426950216293334961, -R9 ;  /* 0x3fb8aa3b0e097823 */ /* 0x000fe20000000809 */
[----:B-1----:R-:W-:Y:S01]  /*3a80*/  FMUL R2, R2, R13 ;  /* 0x0000000d02027220 */ /* 0x002fe20000400000 */
[----:B--2---:R-:W-:Y:S02]  /*3a90*/  FMUL R0, R0, R11 ;  /* 0x0000000b00007220 */ /* 0x004fe40000400000 */
[----:B------:R-:W-:Y:S01]  /*3aa0*/  FFMA R11, R14, 1.925963033500011079e-08, R9 ;  /* 0x32a570600e0b7823 */ /* 0x000fe20000000009 */
[----:B------:R-:W-:-:S03]  /*3ab0*/  FADD R9, RZ, R23 ;  /* 0x00000017ff097221 */ /* 0x000fc60000000000 */
[----:B------:R0:W1:Y:S01]  /*3ac0*/  MUFU.EX2 R14, R11 ;  /* 0x0000000b000e7308 */ /* 0x0000620000000800 */
[----:B------:R-:W-:-:S04]  /*3ad0*/  FADD R12, R9, R22 ;  /* 0x00000016090c7221 */ /* 0x000fc80000000000 */
[----:B------:R-:W-:-:S04]  /*3ae0*/  FADD R9, R12, R21 ;  /* 0x000000150c097221 */ /* 0x000fc80000000000 */
[----:B------:R-:W-:Y:S01]  /*3af0*/  FADD R12, R9, R20 ;  /* 0x00000014090c7221 */ /* 0x000fe20000000000 */
[----:B0-----:R-:W-:-:S03]  /*3b00*/  HFMA2 R11, -RZ, RZ, 0, 1.847743988037109375e-06 ;  /* 0x0000001fff0b7431 */ /* 0x001fc600000001ff */
        /* <DEDUP_REMOVED lines=14> */
[----:B------:R-:W-:Y:S01]  /*3bf0*/  FADD R13, R12, R9 ;  /* 0x000000090c0d7221 */ /* 0x000fe20000000000 */
[----:B------:R-:W-:-:S07]  /*3c00*/  MOV R12, 0x10 ;  /* 0x00000010000c7802 */ /* 0x000fce0000000f00 */
[----:B------:R-:W-:Y:S05]  /*3c10*/  WARPSYNC.COLLECTIVE R15, `(.L_x_6826) ;  /* 0x000000000f087348 */ /* 0x000fea0003c00000 */
[----:B------:R0:W1:Y:S02]  /*3c20*/  SHFL.BFLY P6, R14, R13, R12, R11 ;  /* 0x0c00000c0d0e7389 */ /* 0x00006400000c000b */
[----:B01----:R-:W-:Y:S05]  /*3c30*/  ENDCOLLECTIVE ;  /* 0x000000000000791b */ /* 0x003fea0003800000 */
.L_x_6826:
[----:B------:R-:W-:Y:S02]  /*3c40*/  HFMA2 R12, -RZ, RZ, 0, 4.76837158203125e-07 ;  /* 0x00000008ff0c7431 */ /* 0x000fe400000001ff */
[----:B------:R-:W-:-:S05]  /*3c50*/  FADD R30, R13, R14 ;  /* 0x0000000e0d1e7221 */ /* 0x000fca0000000000 */
[----:B------:R-:W-:-:S07]  /*3c60*/  MOV R13, R30 ;  /* 0x0000001e000d7202 */ /* 0x000fce0000000f00 */
[----:B------:R-:W-:Y:S05]  /*3c70*/  WARPSYNC.COLLECTIVE R15, `(.L_x_6827) ;  /* 0x000000000f087348 */ /* 0x000fea0003c00000 */
[----:B------:R0:W1:Y:S02]  /*3c80*/  SHFL.BFLY P6, R14, R13, R12, R11 ;  /* 0x0c00000c0d0e7389 */ /* 0x00006400000c000b */
[----:B01----:R-:W-:Y:S05]  /*3c90*/  ENDCOLLECTIVE ;  /* 0x000000000000791b */ /* 0x003fea0003800000 */
.L_x_6827:
[----:B------:R-:W-:Y:S02]  /*3ca0*/  HFMA2 R12, -RZ, RZ, 0, 2.384185791015625e-07 ;  /* 0x00000004ff0c7431 */ /* 0x000fe400000001ff */
[----:B------:R-:W-:-:S05]  /*3cb0*/  FADD R31, R30, R14 ;  /* 0x0000000e1e1f7221 */ /* 0x000fca0000000000 */
[----:B------:R-:W-:-:S07]  /*3cc0*/  MOV R13, R31 ;  /* 0x0000001f000d7202 */ /* 0x000fce0000000f00 */
[----:B------:R-:W-:Y:S05]  /*3cd0*/  WARPSYNC.COLLECTIVE R15, `(.L_x_6828) ;  /* 0x000000000f087348 */ /* 0x000fea0003c00000 */
[----:B------:R0:W1:Y:S02]  /*3ce0*/  SHFL.BFLY P6, R14, R13, R12, R11 ;  /* 0x0c00000c0d0e7389 */ /* 0x00006400000c000b */
[----:B01----:R-:W-:Y:S05]  /*3cf0*/  ENDCOLLECTIVE ;  /* 0x000000000000791b */ /* 0x003fea0003800000 */
.L_x_6828:
[----:B------:R-:W-:Y:S02]  /*3d00*/  HFMA2 R12, -RZ, RZ, 0, 1.1920928955078125e-07 ;  /* 0x00000002ff0c7431 */ /* 0x000fe400000001ff */
[----:B------:R-:W-:-:S05]  /*3d10*/  FADD R32, R31, R14 ;  /* 0x0000000e1f207221 */ /* 0x000fca0000000000 */
[----:B------:R-:W-:-:S07]  /*3d20*/  MOV R13, R32 ;  /* 0x00000020000d7202 */ /* 0x000fce0000000f00 */
[----:B------:R-:W-:Y:S05]  /*3d30*/  WARPSYNC.COLLECTIVE R15, `(.L_x_6829) ;  /* 0x000000000f087348 */ /* 0x000fea0003c00000 */
[----:B------:R0:W1:Y:S02]  /*3d40*/  SHFL.BFLY P6, R14, R13, R12, R11 ;  /* 0x0c00000c0d0e7389 */ /* 0x00006400000c000b */
[----:B01----:R-:W-:Y:S05]  /*3d50*/  ENDCOLLECTIVE ;  /* 0x000000000000791b */ /* 0x003fea0003800000 */
.L_x_6829:
[----:B------:R-:W-:Y:S02]  /*3d60*/  IMAD.MOV.U32 R12, RZ, RZ, 0x1 ;  /* 0x00000001ff0c7424 */ /* 0x000fe400078e00ff */
[----:B------:R-:W-:-:S05]  /*3d70*/  FADD R33, R32, R14 ;  /* 0x0000000e20217221 */ /* 0x000fca0000000000 */
[----:B------:R-:W-:-:S07]  /*3d80*/  MOV R13, R33 ;  /* 0x00000021000d7202 */ /* 0x000fce0000000f00 */
[----:B------:R-:W-:Y:S05]  /*3d90*/  WARPSYNC.COLLECTIVE R15, `(.L_x_6830) ;  /* 0x000000000f087348 */ /* 0x000fea0003c00000 */
[----:B------:R0:W1:Y:S02]  /*3da0*/  SHFL.BFLY P6, R14, R13, R12, R11 ;  /* 0x0c00000c0d0e7389 */ /* 0x00006400000c000b */
[----:B01----:R-:W-:Y:S05]  /*3db0*/  ENDCOLLECTIVE ;  /* 0x000000000000791b */ /* 0x003fea0003800000 */
.L_x_6830:
[----:B------:R-:W-:Y:S05]  /*3dc0*/  BRA `(.L_x_6831) ;  /* 0xffffffd800347947 */ /* 0x000fea000383ffff */
        .weak           $__internal_124_$__cuda_sm3x_div_rn_noftz_f32_slowpath
        .type           $__internal_124_$__cuda_sm3x_div_rn_noftz_f32_slowpath,@function
        .size           $__internal_124_$__cuda_sm3x_div_rn_noftz_f32_slowpath,(.L_x_8610 - $__internal_124_$__cuda_sm3x_div_rn_noftz_f32_slowpath)
$__internal_124_$__cuda_sm3x_div_rn_noftz_f32_slowpath:
        /* <DEDUP_REMOVED lines=35> */
.L_x_6833:
        /* <DEDUP_REMOVED lines=51> */
.L_x_6840:
[----:B------:R-:W-:-:S04]  /*4330*/  LOP3.LUT R11, R11, 0x80000000, RZ, 0xc0, !PT ;  /* 0x800000000b0b7812 */ /* 0x000fc800078ec0ff */
[----:B------:R-:W-:Y:S01]  /*4340*/  LOP3.LUT R11, R11, 0x7f800000, RZ, 0xfc, !PT ;  /* 0x7f8000000b0b7812 */ /* 0x000fe200078efcff */
[----:B------:R-:W-:Y:S06]  /*4350*/  BRA `(.L_x_6841) ;  /* 0x0000000000047947 */ /* 0x000fec0003800000 */
.L_x_6839:
[----:B------:R-:W-:-:S07]  /*4360*/  LEA R11, R34, R11, 0x17 ;  /* 0x0000000b220b7211 */ /* 0x000fce00078eb8ff */
.L_x_6841:
[----:B------:R-:W-:Y:S05]  /*4370*/  BSYNC.RECONVERGENT B1 ;  /* 0x0000000000017941 */ /* 0x000fea0003800200 */
.L_x_6838:
[----:B------:R-:W-:Y:S05]  /*4380*/  BRA `(.L_x_6842) ;  /* 0x0000000000207947 */ /* 0x000fea0003800000 */
.L_x_6837:
[----:B------:R-:W-:-:S04]  /*4390*/  LOP3.LUT R11, R14, 0x80000000, R38, 0x48, !PT ;  /* 0x800000000e0b7812 */ /* 0x000fc800078e4826 */
[----:B------:R-:W-:Y:S01]  /*43a0*/  LOP3.LUT R11, R11, 0x7f800000, RZ, 0xfc, !PT ;  /* 0x7f8000000b0b7812 */ /* 0x000fe200078efcff */
[----:B------:R-:W-:Y:S06]  /*43b0*/  BRA `(.L_x_6842) ;  /* 0x0000000000147947 */ /* 0x000fec0003800000 */
.L_x_6836:
[----:B------:R-:W-:Y:S01]  /*43c0*/  LOP3.LUT R11, R14, 0x80000000, R38, 0x48, !PT ;  /* 0x800000000e0b7812 */ /* 0x000fe200078e4826 */
[----:B------:R-:W-:Y:S06]  /*43d0*/  BRA `(.L_x_6842) ;  /* 0x00000000000c7947 */ /* 0x000fec0003800000 */
.L_x_6835:
[----:B------:R-:W0:Y:S01]  /*43e0*/  MUFU.RSQ R11, -QNAN ;  /* 0xffc00000000b7908 */ /* 0x000e220000001400 */
[----:B------:R-:W-:Y:S05]  /*43f0*/  BRA `(.L_x_6842) ;  /* 0x0000000000047947 */ /* 0x000fea0003800000 */
.L_x_6834:
[----:B------:R-:W-:-:S07]  /*4400*/  FADD.FTZ R11, R23, R14 ;  /* 0x0000000e170b7221 */ /* 0x000fce0000010000 */
.L_x_6842:
[----:B------:R-:W-:Y:S05]  /*4410*/  BSYNC.RECONVERGENT B0 ;  /* 0x0000000000007941 */ /* 0x000fea0003800200 */
.L_x_6832:
[----:B------:R-:W-:Y:S01]  /*4420*/  HFMA2 R15, -RZ, RZ, 0, 0 ;  /* 0x00000000ff0f7431 */ /* 0x000fe200000001ff */
[----:B------:R-:W-:-:S04]  /*4430*/  MOV R14, R36 ;  /* 0x00000024000e7202 */ /* 0x000fc80000000f00 */
[----:B0-----:R-:W-:Y:S05]  /*4440*/  RET.REL.NODEC R14 `(_Z15SoftmaxWarpImplI10DirectLoadIffE11DirectStoreIffEfLi2ELi18ELi32ELi1ELb0EL9Algorithm0EEvT_T0_ll) ;  /* 0xffffffb80eec7950 */ /* 0x001fea0003c3ffff */
.L_x_6843:
        /* <DEDUP_REMOVED lines=11> */
.L_x_8610:


//--------------------- .text._Z15SoftmaxWarpImplI10DirectLoadIffE11DirectStoreIffEfLi2ELi16ELi32ELi1ELb1EL9Algorithm0EEvT_T0_ll --------------------------
	.section	.text._Z15SoftmaxWarpImplI10DirectLoadIffE11DirectStoreIffEfLi2ELi16ELi32ELi1ELb1EL9Algorithm0EEvT_T0_ll,"ax",@progbits
	.align	128
        .global         _Z15SoftmaxWarpImplI10DirectLoadIffE11DirectStoreIffEfLi2ELi16ELi32ELi1ELb1EL9Algorithm0EEvT_T0_ll
        .type           _Z15SoftmaxWarpImplI10DirectLoadIffE11DirectStoreIffEfLi2ELi16ELi32ELi1ELb1EL9Algorithm0EEvT_T0_ll,@function
        .size           _Z15SoftmaxWarpImplI10DirectLoadIffE11DirectStoreIffEfLi2ELi16ELi32ELi1ELb1EL9Algorithm0EEvT_T0_ll,(.L_x_8611 - _Z15SoftmaxWarpImplI10DirectLoadIffE11DirectStoreIffEfLi2ELi16ELi32ELi1ELb1EL9Algorithm0EEvT_T0_ll)
        .other          _Z15SoftmaxWarpImplI10DirectLoadIffE11DirectStoreIffEfLi2ELi16ELi32ELi1ELb1EL9Algorithm0EEvT_T0_ll,@"STO_CUDA_ENTRY STV_DEFAULT"
_Z15SoftmaxWarpImplI10DirectLoadIffE11DirectStoreIffEfLi2ELi16ELi32ELi1ELb1EL9Algorithm0EEvT_T0_ll:
.text._Z15SoftmaxWarpImplI10DirectLoadIffE11DirectStoreIffEfLi2ELi16ELi32ELi1ELb1EL9Algorithm0EEvT_T0_ll:
        /* <DEDUP_REMOVED lines=24> */
.L_x_6844:
        /* <DEDUP_REMOVED lines=20> */
[----:B------:R-:W-:-:S07]  /*02c0*/  IADD3 R24, PT, PT, R38, 0x1c0, RZ ;  /* 0x000001c026187810 */ /* 0x000fce0007ffe0ff */
.L_x_6894:
[----:B-1----:R-:W1:Y:S01]  /*02d0*/  LDC.64 R14, c[0x0][0x388] ;  /* 0x0000e200ff0e7b82 */ /* 0x002e620000000a00 */
[----:B------:R-:W-:Y:S02]  /*02e0*/  ISETP.GE.U32.AND P0, PT, R38, UR40, PT ;  /* 0x0000002826007c0c */ /* 0x000fe4000bf06070 */
[----:B------:R-:W-:Y:S02]  /*02f0*/  ISETP.GE.U32.AND P1, PT, R34, UR40, PT ;  /* 0x0000002822007c0c */ /* 0x000fe4000bf26070 */
[----:B------:R-:W-:Y:S02]  /*0300*/  ISETP.GE.AND.EX P5, PT, RZ, UR41, PT, P0 ;  /* 0x00000029ff007c0c */ /* 0x000fe4000bfa6300 */
[----:B------:R-:W-:Y:S01]  /*0310*/  ISETP.GE.U32.AND P0, PT, R36, UR40, PT ;  /* 0x0000002824007c0c */ /* 0x000fe2000bf06070 */
[----:B--23--:R-:W3:Y:S01]  /*0320*/  LDC.64 R6, c[0x0][0x388] ;  /* 0x0000e200ff067b82 */ /* 0x00cee20000000a00 */
[----:B------:R-:W-:Y:S02]  /*0330*/  ISETP.GE.AND.EX P1, PT, RZ, UR41, PT, P1 ;  /* 0x00000029ff007c0c */ /* 0x000fe4000bf26310 */
[----:B------:R-:W-:-:S02]  /*0340*/  ISETP.GE.AND.EX P0, PT, RZ, UR41, PT, P0 ;  /* 0x00000029ff007c0c */ /* 0x000fc4000bf06300 */
[----:B------:R-:W-:Y:S02]  /*0350*/  P2R R29, PR, RZ, 0x20 ;  /* 0x00000020ff1d7803 */ /* 0x000fe40000000000 */
[----:B------:R-:W-:Y:S01]  /*0360*/  MOV R43, 0xff800000 ;  /* 0xff800000002b7802 */ /* 0x000fe20000000f00 */
[----:B----4-:R-:W4:Y:S01]  /*0370*/  LDC.64 R2, c[0x0][0x388] ;  /* 0x0000e200ff027b82 */ /* 0x010f220000000a00 */
[----:B------:R-:W-:Y:S02]  /*0380*/  MOV R42, 0xff800000 ;  /* 0xff800000002a7802 */ /* 0x000fe40000000f00 */
[----:B------:R-:W-:-:S03]  /*0390*/  @!P5 MOV R39, RZ ;  /* 0x000000ff0027d202 */ /* 0x000fc60000000f00 */
[----:B------:R-:W-:Y:S02]  /*03a0*/  @!P1 IMAD.MOV.U32 R35, RZ, RZ, RZ ;  /* 0x000000ffff239224 */ /* 0x000fe400078e00ff */
[-C--:B-1----:R-:W-:Y:S01]  /*03b0*/  @!P5 IMAD R0, R25, R14.reuse, RZ ;  /* 0x0000000e1900d224 */ /* 0x082fe200078e02ff */
[----:B------:R-:W1:Y:S01]  /*03c0*/  LDC.64 R8, c[0x0][0x380] ;  /* 0x0000e000ff087b82 */ /* 0x000e620000000a00 */
[----:B------:R-:W-:Y:S01]  /*03d0*/  @!P5 IMAD.WIDE.U32 R4, R27, R14, R38 ;  /* 0x0000000e1b04d225 */ /* 0x000fe200078e0026 */
[----:B------:R-:W-:-:S03]  /*03e0*/  @!P0 MOV R37, RZ ;  /* 0x000000ff00258202 */ /* 0x000fc60000000f00 */
[----:B------:R-:W-:Y:S02]  /*03f0*/  @!P5 IMAD R15, R27, R15, R0 ;  /* 0x0000000f1b0fd224 */ /* 0x000fe400078e0200 */
[----:B0--3--:R-:W-:Y:S01]  /*0400*/  @!P0 IMAD R10, R25, R6, RZ ;  /* 0x00000006190a8224 */ /* 0x009fe200078e02ff */
[----:B------:R-:W3:Y:S02]  /*0410*/  LDC.64 R12, c[0x0][0x388] ;  /* 0x0000e200ff0c7b82 */ /* 0x000ee40000000a00 */
[----:B------:R-:W-:Y:S01]  /*0420*/  @!P5 IADD3 R15, PT, PT, R5, R15, RZ ;  /* 0x0000000f050fd210 */ /* 0x000fe20007ffe0ff */
[----:B------:R-:W-:-:S03]  /*0430*/  @!P0 IMAD R17, R27, R7, R10 ;  /* 0x000000071b118224 */ /* 0x000fc600078e020a */
[----:B------:R-:W-:Y:S01]  /*0440*/  @!P5 LEA.HI R0, P2, R15, R4, RZ, 0x1 ;  /* 0x000000040f00d211 */ /* 0x000fe200078508ff */
[----:B----4-:R-:W-:Y:S01]  /*0450*/  @!P1 IMAD R10, R25, R2, RZ ;  /* 0x00000002190a9224 */ /* 0x010fe200078e02ff */
[----:B------:R-:W4:Y:S01]  /*0460*/  LDC.64 R44, c[0x0][0x380] ;  /* 0x0000e000ff2c7b82 */ /* 0x000f220000000a00 */
[C---:B------:R-:W-:Y:S01]  /*0470*/  @!P0 IMAD.WIDE.U32 R4, R27.reuse, R6, R36 ;  /* 0x000000061b048225 */ /* 0x040fe200078e0024 */
[----:B------:R-:W-:Y:S02]  /*0480*/  @!P5 SHF.L.U32 R11, R0, 0x2, RZ ;  /* 0x00000002000bd819 */ /* 0x000fe400000006ff */
[----:B------:R-:W-:Y:S01]  /*0490*/  @!P5 IADD3.X R15, PT, PT, RZ, R15, RZ, P2, !PT ;  /* 0x0000000fff0fd210 */ /* 0x000fe200017fe4ff */
[----:B------:R-:W-:Y:S01]  /*04a0*/  @!P1 IMAD R19, R27, R3, R10 ;  /* 0x000000031b139224 */ /* 0x000fe200078e020a */
[----:B------:R-:W-:Y:S01]  /*04b0*/  @!P5 LOP3.LUT R11, R11, 0xfffffff8, RZ, 0xc0, !PT ;  /* 0xfffffff80b0bd812 */ /* 0x000fe200078ec0ff */
[----:B------:R-:W-:Y:S01]  /*04c0*/  @!P1 IMAD.WIDE.U32 R2, R27, R2, R34 ;  /* 0x000000021b029225 */ /* 0x000fe200078e0022 */
[----:B------:R-:W-:Y:S01]  /*04d0*/  @!P0 IADD3 R17, PT, PT, R17, R5, RZ ;  /* 0x0000000511118210 */ /* 0x000fe20007ffe0ff */
[----:B------:R-:W5:Y:S01]  /*04e0*/  LDC.64 R6, c[0x0][0x380] ;  /* 0x0000e000ff067b82 */ /* 0x000f620000000a00 */
[----:B-1----:R-:W-:-:S02]  /*04f0*/  @!P5 IADD3 R8, P3, PT, R11, R8, RZ ;  /* 0x000000080b08d210 */ /* 0x002fc40007f7e0ff */
[----:B------:R-:W-:Y:S02]  /*0500*/  @!P5 SHF.L.U64.HI R0, R0, 0x2, R15 ;  /* 0x000000020000d819 */ /* 0x000fe4000001020f */
[----:B------:R-:W-:Y:S02]  /*0510*/  @!P0 LEA.HI R16, P4, R17, R4, RZ, 0x1 ;  /* 0x0000000411108211 */ /* 0x000fe400078908ff */
[----:B------:R-:W-:Y:S01]  /*0520*/  @!P1 IADD3 R19, PT, PT, R19, R3, RZ ;  /* 0x0000000313139210 */ /* 0x000fe20007ffe0ff */
[----:B------:R-:W1:Y:S01]  /*0530*/  LDC.64 R10, c[0x0][0x380] ;  /* 0x0000e000ff0a7b82 */ /* 0x000e620000000a00 */
[----:B------:R-:W-:Y:S02]  /*0540*/  @!P0 IADD3.X R17, PT, PT, RZ, R17, RZ, P4, !PT ;  /* 0x00000011ff118210 */ /* 0x000fe400027fe4ff */
[----:B------:R-:W-:Y:S02]  /*0550*/  @!P5 IADD3.X R9, PT, PT, R0, R9, RZ, P3, !PT ;  /* 0x000000090009d210 */ /* 0x000fe40001ffe4ff */
[----:B------:R-:W-:-:S02]  /*0560*/  @!P1 LEA.HI R0, P5, R19, R2, RZ, 0x1 ;  /* 0x0000000213009211 */ /* 0x000fc400078b08ff */
[C---:B------:R-:W-:Y:S01]  /*0570*/  @!P0 SHF.L.U32 R15, R16.reuse, 0x2, RZ ;  /* 0x00000002100f8819 */ /* 0x040fe200000006ff */
[----:B------:R-:W0:Y:S01]  /*0580*/  LDC.64 R4, c[0x0][0x388] ;  /* 0x0000e200ff047b82 */ /* 0x000e220000000a00 */
[----:B------:R-:W-:Y:S02]  /*0590*/  @!P0 SHF.L.U64.HI R16, R16, 0x2, R17 ;  /* 0x0000000210108819 */ /* 0x000fe40000010211 */
[C---:B------:R-:W-:Y:S02]  /*05a0*/  @!P1 SHF.L.U32 R17, R0.reuse, 0x2, RZ ;  /* 0x0000000200119819 */ /* 0x040fe400000006ff */
[----:B------:R-:W-:Y:S02]  /*05b0*/  @!P1 IADD3.X R19, PT, PT, RZ, R19, RZ, P5, !PT ;  /* 0x00000013ff139210 */ /* 0x000fe40002ffe4ff */
[----:B------:R-:W-:Y:S01]  /*05c0*/  @!P1 LOP3.LUT R17, R17, 0xfffffff8, RZ, 0xc0, !PT ;  /* 0xfffffff811119812 */ /* 0x000fe200078ec0ff */
[----:B------:R-:W4:Y:S01]  /*05d0*/  LDC.64 R2, c[0x0][0x388] ;  /* 0x0000e200ff027b82 */ /* 0x000f220000000a00 */
[----:B------:R-:W-:-:S02]  /*05e0*/  @!P1 SHF.L.U64.HI R0, R0, 0x2, R19 ;  /* 0x0000000200009819 */ /* 0x000fc40000010213 */
[----:B------:R-:W-:Y:S02]  /*05f0*/  ISETP.GE.U32.AND P2, PT, R32, UR40, PT ;  /* 0x0000002820007c0c */ /* 0x000fe4000bf46070 */
[----:B------:R-:W-:Y:S02]  /*0600*/  @!P0 LOP3.LUT R15, R15, 0xfffffff8, RZ, 0xc0, !PT ;  /* 0xfffffff80f0f8812 */ /* 0x000fe400078ec0ff */
[----:B------:R-:W-:Y:S01]  /*0610*/  ISETP.GE.AND.EX P2, PT, RZ, UR41, PT, P2 ;  /* 0x00000029ff007c0c */ /* 0x000fe2000bf46320 */
[----:B------:R-:W4:Y:S01]  /*0620*/  LDC.64 R46, c[0x0][0x380] ;  /* 0x0000e000ff2e7b82 */ /* 0x000f220000000a00 */
[----:B-1----:R-:W-:Y:S02]  /*0630*/  @!P1 IADD3 R10, P5, PT, R17, R10, RZ ;  /* 0x0000000a110a9210 */ /* 0x002fe40007fbe0ff */
[----:B------:R-:W-:Y:S02]  /*0640*/  ISETP.GE.U32.AND P3, PT, R30, UR40, PT ;  /* 0x000000281e007c0c */ /* 0x000fe4000bf66070 */
[----:B------:R-:W-:-:S02]  /*0650*/  @!P1 IADD3.X R11, PT, PT, R0, R11, RZ, P5, !PT ;  /* 0x0000000b000b9210 */ /* 0x000fc40002ffe4ff */
[----:B------:R-:W-:Y:S02]  /*0660*/  P2R R0, PR, RZ, 0x2 ;  /* 0x00000002ff007803 */ /* 0x000fe40000000000 */
[----:B------:R-:W-:Y:S02]  /*0670*/  ISETP.NE.AND P1, PT, R29, RZ, PT ;  /* 0x000000ff1d00720c */ /* 0x000fe40003f25270 */
[----:B-----5:R-:W-:Y:S01]  /*0680*/  @!P0 IADD3 R6, P4, PT, R15, R6, RZ ;  /* 0x000000060f068210 */ /* 0x020fe20007f9e0ff */
[-C--:B---3--:R-:W-:Y:S01]  /*0690*/  @!P2 IMAD R14, R25, R12.reuse, RZ ;  /* 0x0000000c190ea224 */ /* 0x088fe200078e02ff */
[----:B------:R-:W-:Y:S02]  /*06a0*/  @!P2 MOV R33, RZ ;  /* 0x000000ff0021a202 */ /* 0x000fe40000000f00 */
[----:B------:R-:W-:Y:S01]  /*06b0*/  ISETP.GE.AND.EX P3, PT, RZ, UR41, PT, P3 ;  /* 0x00000029ff007c0c */ /* 0x000fe2000bf66330 */
[C---:B------:R-:W-:Y:S02]  /*06c0*/  @!P2 IMAD R21, R27.reuse, R13, R14 ;  /* 0x0000000d1b15a224 */ /* 0x040fe400078e020e */
[----:B------:R-:W1:Y:S01]  /*06d0*/  LDC.64 R14, c[0x0][0x380] ;  /* 0x0000e000ff0e7b82 */ /* 0x000e620000000a00 */
[----:B------:R-:W-:-:S03]  /*06e0*/  @!P2 IMAD.WIDE.U32 R12, R27, R12, R32 ;  /* 0x0000000c1b0ca225 */ /* 0x000fc600078e0020 */
[----:B--2---:R-:W-:Y:S01]  /*06f0*/  @!P1 R2UR UR4, R22 ;  /* 0x00000000160492ca */ /* 0x004fe200000e0000 */
[----:B------:R-:W-:Y:S01]  /*0700*/  @!P0 IMAD.X R7, R16, 0x1, R7, P4 ;  /* 0x0000000110078824 */ /* 0x000fe200020e0607 */
[----:B------:R-:W-:Y:S02]  /*0710*/  @!P1 R2UR UR5, R23 ;  /* 0x00000000170592ca */ /* 0x000fe400000e0000 */
[----:B------:R-:W-:Y:S02]  /*0720*/  @!P2 IADD3 R17, PT, PT, R21, R13, RZ ;  /* 0x0000000d1511a210 */ /* 0x000fe40007ffe0ff */
[----:B0-----:R-:W-:Y:S01]  /*0730*/  @!P3 IMAD R18, R25, R4, RZ ;  /* 0x000000041912b224 */ /* 0x001fe200078e02ff */
[----:B------:R-:W-:Y:S02]  /*0740*/  @!P3 MOV R31, RZ ;  /* 0x000000ff001fb202 */ /* 0x000fe40000000f00 */
[----:B------:R-:W-:Y:S01]  /*0750*/  @!P2 LEA.HI R12, P5, R17, R12, RZ, 0x1 ;  /* 0x0000000c110ca211 */ /* 0x000fe200078b08ff */
[C---:B------:R-:W-:Y:S01]  /*0760*/  @!P3 IMAD R19, R27.reuse, R5, R18 ;  /* 0x000000051b13b224 */ /* 0x040fe200078e0212 */
[----:B------:R-:W-:Y:S01]  /*0770*/  ISETP.GE.U32.AND P4, PT, R28, UR40, PT ;  /* 0x000000281c007c0c */ /* 0x000fe2000bf86070 */
[----:B------:R-:W-:Y:S01]  /*0780*/  @!P3 IMAD.WIDE.U32 R4, R27, R4, R30 ;  /* 0x000000041b04b225 */ /* 0x000fe200078e001e */
[----:B------:R-:W-:-:S02]  /*0790*/  @!P2 SHF.L.U32 R13, R12, 0x2, RZ ;  /* 0x000000020c0da819 */ /* 0x000fc400000006ff */
[----:B------:R-:W2:Y:S01]  /*07a0*/  @!P1 LDG.E.64 R42, desc[UR4][R8.64] ;  /* 0x00000004082a9981 */ /* 0x000ea2000c1e1b00 */
[----:B------:R-:W-:Y:S02]  /*07b0*/  ISETP.GE.AND.EX P4, PT, RZ, UR41, PT, P4 ;  /* 0x00000029ff007c0c */ /* 0x000fe4000bf86340 */
[----:B------:R-:W-:Y:S02]  /*07c0*/  @!P2 IADD3.X R17, PT, PT, RZ, R17, RZ, P5, !PT ;  /* 0x00000011ff11a210 */ /* 0x000fe40002ffe4ff */
[----:B------:R-:W-:Y:S02]  /*07d0*/  @!P2 LOP3.LUT R13, R13, 0xfffffff8, RZ, 0xc0, !PT ;  /* 0xfffffff80d0da812 */ /* 0x000fe400078ec0ff */
[----:B------:R-:W-:Y:S02]  /*07e0*/  @!P2 SHF.L.U64.HI R12, R12, 0x2, R17 ;  /* 0x000000020c0ca819 */ /* 0x000fe40000010211 */
[----:B-1----:R-:W-:Y:S02]  /*07f0*/  @!P2 IADD3 R14, P5, PT, R13, R14, RZ ;  /* 0x0000000e0d0ea210 */ /* 0x002fe40007fbe0ff */
[----:B------:R-:W-:-:S02]  /*0800*/  @!P3 IADD3 R17, PT, PT, R19, R5, RZ ;  /* 0x000000051311b210 */ /* 0x000fc40007ffe0ff */
[----:B------:R-:W-:Y:S01]  /*0810*/  @!P2 IADD3.X R15, PT, PT, R12, R15, RZ, P5, !PT ;  /* 0x0000000f0c0fa210 */ /* 0x000fe20002ffe4ff */
[----:B----4-:R-:W-:Y:S01]  /*0820*/  @!P4 IMAD R18, R25, R2, RZ ;  /* 0x000000021912c224 */ /* 0x010fe200078e02ff */
[----:B------:R-:W-:Y:S02]  /*0830*/  @!P3 LEA.HI R13, P5, R17, R4, RZ, 0x1 ;  /* 0x00000004110db211 */ /* 0x000fe400078b08ff */
[----:B------:R-:W-:Y:S01]  /*0840*/  @!P4 MOV R4, R28 ;  /* 0x0000001c0004c202 */ /* 0x000fe20000000f00 */
[----:B------:R-:W-:Y:S01]  /*0850*/  @!P4 IMAD R19, R27, R3, R18 ;  /* 0x000000031b13c224 */ /* 0x000fe200078e0212 */
[----:B------:R-:W-:Y:S01]  /*0860*/  @!P4 MOV R5, RZ ;  /* 0x000000ff0005c202 */ /* 0x000fe20000000f00 */
[----:B------:R-:W-:Y:S01]  /*0870*/  @!P3 IMAD.SHL.U32 R12, R13, 0x4, RZ ;  /* 0x000000040d0cb824 */ /* 0x000fe200078e00ff */
[----:B------:R-:W-:Y:S01]  /*0880*/  P2R R16, PR, RZ, 0x1 ;  /* 0x00000001ff107803 */ /* 0x000fe20000000000 */
[----:B------:R-:W-:Y:S01]  /*0890*/  @!P4 IMAD.WIDE.U32 R2, R27, R2, R4 ;  /* 0x000000021b02c225 */ /* 0x000fe200078e0004 */
[----:B------:R-:W-:-:S02]  /*08a0*/  @!P3 IADD3.X R4, PT, PT, RZ, R17, RZ, P5, !PT ;  /* 0x00000011ff04b210 */ /* 0x000fc40002ffe4ff */
[----:B------:R-:W-:Y:S02]  /*08b0*/  @!P3 LOP3.LUT R5, R12, 0xfffffff8, RZ, 0xc0, !PT ;  /* 0xfffffff80c05b812 */ /* 0x000fe400078ec0ff */
[----:B------:R-:W-:Y:S02]  /*08c0*/  @!P3 SHF.L.U64.HI R4, R13, 0x2, R4 ;  /* 0x000000020d04b819 */ /* 0x000fe40000010204 */
[----:B------:R-:W-:Y:S01]  /*08d0*/  @!P3 IADD3 R44, P5, PT, R5, R44, RZ ;  /* 0x0000002c052cb210 */ /* 0x000fe20007fbe0ff */
[----:B------:R-:W0:Y:S01]  /*08e0*/  LDC.64 R12, c[0x0][0x388] ;  /* 0x0000e200ff0c7b82 */ /* 0x000e220000000a00 */
[----:B------:R-:W-:Y:S02]  /*08f0*/  @!P4 IADD3 R5, PT, PT, R19, R3, RZ ;  /* 0x000000031305c210 */ /* 0x000fe40007ffe0ff */
[----:B------:R-:W-:Y:S02]  /*0900*/  @!P3 IADD3.X R45, PT, PT, R4, R45, RZ, P5, !PT ;  /* 0x0000002d042db210 */ /* 0x000fe40002ffe4ff */
[----:B------:R-:W-:-:S04]  /*0910*/  @!P4 LEA.HI R2, P5, R5, R2, RZ, 0x1 ;  /* 0x000000020502c211 */ /* 0x000fc800078b08ff */
[C---:B------:R-:W-:Y:S02]  /*0920*/  @!P4 SHF.L.U32 R3, R2.reuse, 0x2, RZ ;  /* 0x000000020203c819 */ /* 0x040fe400000006ff */
[----:B------:R-:W-:Y:S02]  /*0930*/  @!P4 IADD3.X R5, PT, PT, RZ, R5, RZ, P5, !PT ;  /* 0x00000005ff05c210 */ /* 0x000fe40002ffe4ff */
[----:B------:R-:W-:Y:S02]  /*0940*/  @!P4 LOP3.LUT R3, R3, 0xfffffff8, RZ, 0xc0, !PT ;  /* 0xfffffff80303c812 */ /* 0x000fe400078ec0ff */
[----:B------:R-:W-:Y:S02]  /*0950*/  @!P4 SHF.L.U64.HI R2, R2, 0x2, R5 ;  /* 0x000000020202c819 */ /* 0x000fe40000010205 */
[----:B------:R-:W-:Y:S01]  /*0960*/  @!P4 IADD3 R46, P5, PT, R3, R46, RZ ;  /* 0x0000002e032ec210 */ /* 0x000fe20007fbe0ff */
[----:B------:R-:W1:Y:S04]  /*0970*/  LDC.64 R4, c[0x0][0x380] ;  /* 0x0000e000ff047b82 */ /* 0x000e680000000a00 */
[----:B------:R-:W-:Y:S01]  /*0980*/  @!P4 IMAD.X R47, R2, 0x1, R47, P5 ;  /* 0x00000001022fc824 */ /* 0x000fe200028e062f */
[----:B------:R-:W-:-:S04]  /*0990*/  ISETP.GE.U32.AND P5, PT, R26, UR40, PT ;  /* 0x000000281a007c0c */ /* 0x000fc8000bfa6070 */
[----:B------:R-:W-:-:S13]  /*09a0*/  ISETP.GE.AND.EX P5, PT, RZ, UR41, PT, P5 ;  /* 0x00000029ff007c0c */ /* 0x000fda000bfa6350 */
[----:B0-----:R-:W-:Y:S01]  /*09b0*/  @!P5 IMAD R2, R25, R12, RZ ;  /* 0x0000000c1902d224 */ /* 0x001fe200078e02ff */
        /* <DEDUP_REMOVED lines=12> */
[----:B------:R-:W0:Y:S01]  /*0a80*/  LDC.64 R4, c[0x0][0x388] ;  /* 0x0000e200ff047b82 */ /* 0x000e220000000a00 */
[----:B------:R-:W-:-:S04]  /*0a90*/  ISETP.GE.U32.AND P6, PT, R24, UR40, PT ;  /* 0x0000002818007c0c */ /* 0x000fc8000bfc6070 */
[----:B------:R-:W-:-:S13]  /*0aa0*/  ISETP.GE.AND.EX P6, PT, RZ, UR41, PT, P6 ;  /* 0x00000029ff007c0c */ /* 0x000fda000bfc6360 */
[----:B------:R-:W-:Y:S02]  /*0ab0*/  @!P6 IMAD.MOV.U32 R3, RZ, RZ, RZ ;  /* 0x000000ffff03e224 */ /* 0x000fe400078e00ff */
[----:B0-----:R-:W-:-:S04]  /*0ac0*/  @!P6 IMAD R2, R25, R4, RZ ;  /* 0x000000041902e224 */ /* 0x001fc800078e02ff */
[----:B------:R-:W-:Y:S01]  /*0ad0*/  @!P6 IMAD R5, R27, R5, R2 ;  /* 0x000000051b05e224 */ /* 0x000fe200078e0202 */
[----:B------:R-:W-:-:S05]  /*0ae0*/  @!P6 MOV R2, R24 ;  /* 0x000000180002e202 */ /* 0x000fca0000000f00 */
[----:B------:R-:W-:-:S05]  /*0af0*/  @!P6 IMAD.WIDE.U32 R2, R27, R4, R2 ;  /* 0x000000041b02e225 */ /* 0x000fca00078e0002 */
[----:B------:R-:W-:Y:S02]  /*0b00*/  @!P6 IADD3 R3, PT, PT, R5, R3, RZ ;  /* 0x000000030503e210 */ /* 0x000fe40007ffe0ff */
[----:B------:R-:W0:Y:S02]  /*0b10*/  LDC.64 R4, c[0x0][0x380] ;  /* 0x0000e000ff047b82 */ /* 0x000e240000000a00 */
[----:B------:R-:W-:-:S04]  /*0b20*/  @!P6 LEA.HI R2, P0, R3, R2, RZ, 0x1 ;  /* 0x000000020302e211 */ /* 0x000fc800078108ff */
[C---:B------:R-:W-:Y:S02]  /*0b30*/  @!P6 SHF.L.U32 R51, R2.reuse, 0x2, RZ ;  /* 0x000000020233e819 */ /* 0x040fe400000006ff */
[----:B------:R-:W-:Y:S02]  /*0b40*/  @!P6 IADD3.X R3, PT, PT, RZ, R3, RZ, P0, !PT ;  /* 0x00000003ff03e210 */ /* 0x000fe400007fe4ff */
[----:B------:R-:W-:Y:S02]  /*0b50*/  @!P6 LOP3.LUT R51, R51, 0xfffffff8, RZ, 0xc0, !PT ;  /* 0xfffffff83333e812 */ /* 0x000fe400078ec0ff */
[----:B------:R-:W-:Y:S02]  /*0b60*/  @!P6 SHF.L.U64.HI R2, R2, 0x2, R3 ;  /* 0x000000020202e819 */ /* 0x000fe40000010203 */
[----:B------:R-:W-:Y:S02]  /*0b70*/  MOV R13, 0xff800000 ;  /* 0xff800000000d7802 */ /* 0x000fe40000000f00 */
[----:B------:R-:W-:-:S02]  /*0b80*/  MOV R3, 0xff800000 ;  /* 0xff80000000037802 */ /* 0x000fc40000000f00 */
[----:B0-----:R-:W-:-:S04]  /*0b90*/  @!P6 IADD3 R50, P0, PT, R51, R4, RZ ;  /* 0x000000043332e210 */ /* 0x001fc80007f1e0ff */
[----:B------:R-:W-:Y:S01]  /*0ba0*/  @!P6 IADD3.X R51, PT, PT, R2, R5, RZ, P0, !PT ;  /* 0x000000050233e210 */ /* 0x000fe200007fe4ff */
[----:B------:R-:W-:Y:S01]  /*0bb0*/  IMAD.MOV.U32 R2, RZ, RZ, -0x800000 ;  /* 0xff800000ff027424 */ /* 0x000fe200078e00ff */
[----:B------:R-:W-:-:S13]  /*0bc0*/  ISETP.NE.AND P0, PT, R16, RZ, PT ;  /* 0x000000ff1000720c */ /* 0x000fda0003f05270 */
[C---:B------:R-:W-:Y:S02]  /*0bd0*/  @!P0 R2UR UR6, R22.reuse ;  /* 0x00000000160682ca */ /* 0x040fe400000e0000 */
[----:B------:R-:W-:Y:S02]  /*0be0*/  @!P0 R2UR UR7, R23 ;  /* 0x00000000170782ca */ /* 0x000fe400000e0000 */
[----:B------:R-:W-:Y:S02]  /*0bf0*/  MOV R5, 0xff800000 ;  /* 0xff80000000057802 */ /* 0x000fe40000000f00 */
[----:B------:R-:W-:Y:S02]  /*0c00*/  MOV R4, 0xff800000 ;  /* 0xff80000000047802 */ /* 0x000fe40000000f00 */
[----:B------:R-:W-:-:S07]  /*0c10*/  @!P3 R2UR UR8, R22 ;  /* 0x000000001608b2ca */ /* 0x000fce00000e0000 */
[----:B------:R0:W3:Y:S01]  /*0c20*/  @!P0 LDG.E.64 R2, desc[UR6][R6.64] ;  /* 0x0000000606028981 */ /* 0x0000e2000c1e1b00 */
[----:B------:R-:W-:Y:S02]  /*0c30*/  @!P2 R2UR UR6, R22 ;  /* 0x000000001606a2ca */ /* 0x000fe400000e0000 */
[C---:B------:R-:W-:Y:S02]  /*0c40*/  @!P2 R2UR UR7, R23.reuse ;  /* 0x000000001707a2ca */ /* 0x040fe400000e0000 */
[----:B------:R-:W-:Y:S02]  /*0c50*/  @!P3 R2UR UR9, R23 ;  /* 0x000000001709b2ca */ /* 0x000fe400000e0000 */
[----:B------:R-:W-:Y:S02]  /*0c60*/  MOV R21, 0xff800000 ;  /* 0xff80000000157802 */ /* 0x000fe40000000f00 */
[----:B------:R-:W-:Y:S02]  /*0c70*/  MOV R20, 0xff800000 ;  /* 0xff80000000147802 */ /* 0x000fe40000000f00 */
[----:B0-----:R-:W-:-:S02]  /*0c80*/  MOV R7, 0xff800000 ;  /* 0xff80000000077802 */ /* 0x001fc40000000f00 */
[----:B------:R-:W-:-:S03]  /*0c90*/  MOV R6, 0xff800000 ;  /* 0xff80000000067802 */ /* 0x000fc60000000f00 */
[----:B------:R-:W4:Y:S01]  /*0ca0*/  @!P2 LDG.E.64 R20, desc[UR6][R14.64] ;  /* 0x000000060e14a981 */ /* 0x000f22000c1e1b00 */
[C---:B------:R-:W-:Y:S02]  /*0cb0*/  @!P5 R2UR UR6, R22.reuse ;  /* 0x000000001606d2ca */ /* 0x040fe400000e0000 */
[C---:B------:R-:W-:Y:S01]  /*0cc0*/  @!P5 R2UR UR7, R23.reuse ;  /* 0x000000001707d2ca */ /* 0x040fe200000e0000 */
[----:B------:R-:W-:Y:S01]  /*0cd0*/  IMAD.MOV.U32 R9, RZ, RZ, -0x800000 ;  /* 0xff800000ff097424 */ /* 0x000fe200078e00ff */
[----:B------:R-:W-:Y:S01]  /*0ce0*/  MOV R8, 0xff800000 ;  /* 0xff80000000087802 */ /* 0x000fe20000000f00 */
[----:B------:R-:W5:Y:S01]  /*0cf0*/  @!P3 LDG.E.64 R6, desc[UR8][R44.64] ;  /* 0x000000082c06b981 */ /* 0x000f62000c1e1b00 */
[----:B------:R-:W-:Y:S02]  /*0d00*/  @!P6 R2UR UR10, R22 ;  /* 0x00000000160ae2ca */ /* 0x000fe400000e0000 */
[----:B------:R-:W-:Y:S02]  /*0d10*/  @!P6 R2UR UR11, R23 ;  /* 0x00000000170be2ca */ /* 0x000fe400000e0000 */
[----:B------:R-:W-:-:S02]  /*0d20*/  MOV R17, 0xff800000 ;  /* 0xff80000000117802 */ /* 0x000fc40000000f00 */
[----:B------:R-:W-:Y:S02]  /*0d30*/  MOV R16, 0xff800000 ;  /* 0xff80000000107802 */ /* 0x000fe40000000f00 */
[----:B------:R-:W-:Y:S02]  /*0d40*/  MOV R19, 0xff800000 ;  /* 0xff80000000137802 */ /* 0x000fe40000000f00 */
[----:B------:R-:W-:Y:S02]  /*0d50*/  MOV R18, 0xff800000 ;  /* 0xff80000000127802 */ /* 0x000fe40000000f00 */
[----:B------:R-:W5:Y:S04]  /*0d60*/  @!P5 LDG.E.64 R16, desc[UR6][R48.64] ;  /* 0x000000063010d981 */ /* 0x000f68000c1e1b00 */
[----:B------:R-:W5:Y:S01]  /*0d70*/  @!P6 LDG.E.64 R18, desc[UR10][R50.64] ;  /* 0x0000000a3212e981 */ /* 0x000f62000c1e1b00 */
[----:B--2---:R-:W-:-:S02]  /*0d80*/  @!P1 FMNMX3 R13, R42, -INF , R43, !PT ;  /* 0xff8000002a0d9876 */ /* 0x004fc4000780002b */
[----:B------:R-:W-:-:S13]  /*0d90*/  ISETP.NE.AND P1, PT, R0, RZ, PT ;  /* 0x000000ff0000720c */ /* 0x000fda0003f25270 */
[----:B------:R-:W-:Y:S02]  /*0da0*/  @!P1 R2UR UR4, R22 ;  /* 0x00000000160492ca */ /* 0x000fe400000e0000 */
[----:B------:R-:W-:-:S13]  /*0db0*/  @!P1 R2UR UR5, R23 ;  /* 0x00000000170592ca */ /* 0x000fda00000e0000 */
[----:B------:R-:W2:Y:S01]  /*0dc0*/  @!P1 LDG.E.64 R4, desc[UR4][R10.64] ;  /* 0x000000040a049981 */ /* 0x000ea2000c1e1b00 */
[----:B------:R-:W-:Y:S02]  /*0dd0*/  @!P4 R2UR UR4, R22 ;  /* 0x000000001604c2ca */ /* 0x000fe400000e0000 */
[----:B------:R-:W-:-:S13]  /*0de0*/  @!P4 R2UR UR5, R23 ;  /* 0x000000001705c2ca */ /* 0x000fda00000e0000 */
[----:B------:R-:W5:Y:S01]  /*0df0*/  @!P4 LDG.E.64 R8, desc[UR4][R46.64] ;  /* 0x000000042e08c981 */ /* 0x000f62000c1e1b00 */
[----:B------:R-:W-:Y:S01]  /*0e00*/  UMOV UR4, 0xffffffff ;  /* 0xffffffff00047882 */ /* 0x000fe20000000000 */
[----:B---3--:R-:W-:-:S04]  /*0e10*/  @!P0 FMNMX3 R13, R13, R2, R3, !PT ;  /* 0x000000020d0d8276 */ /* 0x008fc80007800003 */
[----:B--2---:R-:W-:-:S04]  /*0e20*/  @!P1 FMNMX3 R13, R13, R4, R5, !PT ;  /* 0x000000040d0d9276 */ /* 0x004fc80007800005 */
        /* <DEDUP_REMOVED lines=14> */
[----:B0-----:R-:W-:-:S05]  /*0f10*/  FMNMX R31, R10, R14, !PT ;  /* 0x0000000e0a1f7209 */ /* 0x001fca0007800000 */
[----:B------:R-:W0:Y:S02]  /*0f20*/  SHFL.BFLY PT, R14, R31, 0x1, 0x1f ;  /* 0x0c201f001f0e7f89 */ /* 0x000e2400000e0000 */
[----:B0-----:R-:W-:-:S05]  /*0f30*/  FMNMX R14, R31, R14, !PT ;  /* 0x0000000e1f0e7209 */ /* 0x001fca0007800000 */
[C---:B------:R-:W-:Y:S01]  /*0f40*/  FADD R45, -R14.reuse, R42 ;  /* 0x0000002a0e2d7221 */ /* 0x040fe20000000100 */
[C---:B------:R-:W-:Y:S01]  /*0f50*/  FADD R41, -R14.reuse, R2 ;  /* 0x000000020e297221 */ /* 0x040fe20000000100 */
[C---:B------:R-:W-:Y:S01]  /*0f60*/  FADD R11, -R14.reuse, R3 ;  /* 0x000000030e0b7221 */ /* 0x040fe20000000100 */
[----:B------:R-:W-:Y:S01]  /*0f70*/  MOV R2, 0x437c0000 ;  /* 0x437c000000027802 */ /* 0x000fe20000000f00 */
[-C--:B------:R-:W-:Y:S01]  /*0f80*/  FFMA.SAT R3, R45, R0.reuse, 0.5 ;  /* 0x3f0000002d037423 */ /* 0x080fe20000002000 */
[C---:B------:R-:W-:Y:S01]  /*0f90*/  FADD R33, -R14.reuse, R21 ;  /* 0x000000150e217221 */ /* 0x040fe20000000100 */
[C---:B------:R-:W-:Y:S01]  /*0fa0*/  FADD R21, -R14.reuse, R8 ;  /* 0x000000080e157221 */ /* 0x040fe20000000100 */
[----:B------:R-:W-:Y:S01]  /*0fb0*/  FFMA.SAT R47, R11, R0, 0.5 ;  /* 0x3f0000000b2f7423 */ /* 0x000fe20000002000 */
[-C--:B------:R-:W-:Y:S01]  /*0fc0*/  FFMA.RM R8, R3, R2.reuse, 12582913 ;  /* 0x4b40000103087423 */ /* 0x080fe20000004002 */
[C---:B------:R-:W-:Y:S01]  /*0fd0*/  FADD R43, -R14.reuse, R43 ;  /* 0x0000002b0e2b7221 */ /* 0x040fe20000000100 */
[C---:B------:R-:W-:Y:S01]  /*0fe0*/  FADD R35, -R14.reuse, R6 ;  /* 0x000000060e237221 */ /* 0x040fe20000000100 */
[C---:B------:R-:W-:Y:S01]  /*0ff0*/  FADD R39, -R14.reuse, R4 ;  /* 0x000000040e277221 */ /* 0x040fe20000000100 */
[C---:B------:R-:W-:Y:S01]  /*1000*/  FADD R31, -R14.reuse, R7 ;  /* 0x000000070e1f7221 */ /* 0x040fe20000000100 */
[----:B------:R-:W-:Y:S01]  /*1010*/  FFMA.RM R6, R47, R2, 12582913 ;  /* 0x4b4000012f067423 */ /* 0x000fe20000004002 */
[----:B------:R-:W-:Y:S01]  /*1020*/  FADD R7, -R14, R9 ;  /* 0x000000090e077221 */ /* 0x000fe20000000100 */
[----:B------:R-:W-:Y:S01]  /*1030*/  FADD R4, R8, -12583039 ;  /* 0xcb40007f08047421 */ /* 0x000fe20000000000 */
[C---:B------:R-:W-:Y:S01]  /*1040*/  FADD R37, -R14.reuse, R5 ;  /* 0x000000050e257221 */ /* 0x040fe20000000100 */
[C---:B------:R-:W-:Y:S01]  /*1050*/  FADD R3, -R14.reuse, R19 ;  /* 0x000000130e037221 */ /* 0x040fe20000000100 */
[-C--:B------:R-:W-:Y:S01]  /*1060*/  FFMA.SAT R9, R43, R0.reuse, 0.5 ;  /* 0x3f0000002b097423 */ /* 0x080fe20000002000 */
[C---:B------:R-:W-:Y:S01]  /*1070*/  FADD R13, -R14.reuse, R20 ;  /* 0x000000140e0d7221 */ /* 0x040fe20000000100 */
[C---:B------:R-:W-:Y:S01]  /*1080*/  FADD R15, -R14.reuse, R16 ;  /* 0x000000100e0f7221 */ /* 0x040fe20000000100 */
[C---:B------:R-:W-:Y:S01]  /*1090*/  FADD R17, -R14.reuse, R17 ;  /* 0x000000110e117221 */ /* 0x040fe20000000100 */
[----:B------:R-:W-:Y:S01]  /*10a0*/  FADD R5, -R14, R18 ;  /* 0x000000120e057221 */ /* 0x000fe20000000100 */
[----:B------:R-:W-:Y:S01]  /*10b0*/  FFMA.SAT R19, R41, R0, 0.5 ;  /* 0x3f00000029137423 */ /* 0x000fe20000002000 */
[----:B------:R-:W-:Y:S01]  /*10c0*/  FADD R14, R6, -12583039 ;  /* 0xcb40007f060e7421 */ /* 0x000fe20000000000 */
[----:B------:R-:W-:Y:S01]  /*10d0*/  FFMA R4, R45, 1.4426950216293334961, -R4 ;  /* 0x3fb8aa3b2d047823 */ /* 0x000fe20000000804 */
[-C--:B------:R-:W-:Y:S01]  /*10e0*/  FFMA.RM R20, R9, R2.reuse, 12582913 ;  /* 0x4b40000109147423 */ /* 0x080fe20000004002 */
[----:B------:R-:W-:Y:S01]  /*10f0*/  FFMA.RM R10, R19, R2, 12582913 ;  /* 0x4b400001130a7423 */ /* 0x000fe20000004002 */
[----:B------:R-:W-:Y:S01]  /*1100*/  FFMA R14, R11, 1.4426950216293334961, -R14 ;  /* 0x3fb8aa3b0b0e7823 */ /* 0x000fe2000000080e */
[----:B------:R-:W-:Y:S01]  /*1110*/  FFMA R45, R45, 1.925963033500011079e-08, R4 ;  /* 0x32a570602d2d7823 */ /* 0x000fe20000000004 */
[----:B------:R-:W-:Y:S01]  /*1120*/  FADD R4, R20, -12583039 ;  /* 0xcb40007f14047421 */ /* 0x000fe20000000000 */
[----:B------:R-:W-:Y:S01]  /*1130*/  FADD R12, R10, -12583039 ;  /* 0xcb40007f0a0c7421 */ /* 0x000fe20000000000 */
[-C--:B------:R-:W-:Y:S01]  /*1140*/  FFMA.SAT R9, R39, R0.reuse, 0.5 ;  /* 0x3f00000027097423 */ /* 0x080fe20000002000 */
[----:B------:R-:W-:Y:S01]  /*1150*/  FFMA R44, R11, 1.925963033500011079e-08, R14 ;  /* 0x32a570600b2c7823 */ /* 0x000fe2000000000e */
[----:B------:R-:W-:Y:S01]  /*1160*/  FFMA.SAT R11, R13, R0, 0.5 ;  /* 0x3f0000000d0b7423 */ /* 0x000fe20000002000 */
[----:B------:R-:W-:Y:S01]  /*1170*/  FFMA R46, R43, 1.4426950216293334961, -R4 ;  /* 0x3fb8aa3b2b2e7823 */ /* 0x000fe20000000804 */
[----:B------:R-:W-:Y:S01]  /*1180*/  FFMA R12, R41, 1.4426950216293334961, -R12 ;  /* 0x3fb8aa3b290c7823 */ /* 0x000fe2000000080c */
[-C--:B------:R-:W-:Y:S01]  /*1190*/  FFMA.RM R4, R9, R2.reuse, 12582913 ;  /* 0x4b40000109047423 */ /* 0x080fe20000004002 */
[----:B------:R-:W-:Y:S01]  /*11a0*/  FFMA.RM R11, R11, R2, 12582913 ;  /* 0x4b4000010b0b7423 */ /* 0x000fe20000004002 */
[----:B------:R-:W-:Y:S01]  /*11b0*/  FFMA R46, R43, 1.925963033500011079e-08, R46 ;  /* 0x32a570602b2e7823 */ /* 0x000fe2000000002e */
[----:B------:R-:W-:Y:S01]  /*11c0*/  FFMA R43, R41, 1.925963033500011079e-08, R12 ;  /* 0x32a57060292b7823 */ /* 0x000fe2000000000c */
[----:B------:R-:W-:Y:S01]  /*11d0*/  FADD R12, R4, -12583039 ;  /* 0xcb40007f040c7421 */ /* 0x000fe20000000000 */
[-C--:B------:R-:W-:Y:S01]  /*11e0*/  FFMA.SAT R9, R37, R0.reuse, 0.5 ;  /* 0x3f00000025097423 */ /* 0x080fe20000002000 */
[----:B------:R-:W-:Y:S01]  /*11f0*/  FADD R14, R11, -12583039 ;  /* 0xcb40007f0b0e7421 */ /* 0x000fe20000000000 */
[----:B------:R-:W-:Y:S01]  /*1200*/  FFMA.SAT R19, R35, R0, 0.5 ;  /* 0x3f00000023137423 */ /* 0x000fe20000002000 */
[----:B------:R-:W-:Y:S01]  /*1210*/  FFMA R12, R39, 1.4426950216293334961, -R12 ;  /* 0x3fb8aa3b270c7823 */ /* 0x000fe2000000080c */
[----:B------:R-:W-:Y:S01]  /*1220*/  FFMA.RM R9, R9, R2, 12582913 ;  /* 0x4b40000109097423 */ /* 0x000fe20000004002 */
[----:B------:R-:W-:Y:S01]  /*1230*/  FFMA R14, R13, 1.4426950216293334961, -R14 ;  /* 0x3fb8aa3b0d0e7823 */ /* 0x000fe2000000080e */
[----:B------:R-:W0:Y:S01]  /*1240*/  MUFU.EX2 R45, R45 ;  /* 0x0000002d002d7308 */ /* 0x000e220000000800 */
[----:B------:R-:W-:Y:S01]  /*1250*/  FFMA R42, R39, 1.925963033500011079e-08, R12 ;  /* 0x32a57060272a7823 */ /* 0x000fe2000000000c */
[----:B------:R-:W-:Y:S01]  /*1260*/  FADD R12, R9, -12583039 ;  /* 0xcb40007f090c7421 */ /* 0x000fe20000000000 */
[----:B------:R-:W-:Y:S01]  /*1270*/  FFMA R39, R13, 1.925963033500011079e-08, R14 ;  /* 0x32a570600d277823 */ /* 0x000fe2000000000e */
[----:B------:R-:W-:Y:S01]  /*1280*/  FFMA.SAT R13, R33, R0, 0.5 ;  /* 0x3f000000210d7423 */ /* 0x000fe20000002000 */
[----:B------:R-:W-:Y:S01]  /*1290*/  FFMA.RM R14, R19, R2, 12582913 ;  /* 0x4b400001130e7423 */ /* 0x000fe20000004002 */
[----:B------:R-:W-:Y:S01]  /*12a0*/  FFMA R12, R37, 1.4426950216293334961, -R12 ;  /* 0x3fb8aa3b250c7823 */ /* 0x000fe2000000080c */
[----:B------:R-:W-:Y:S01]  /*12b0*/  FFMA.SAT R19, R31, R0, 0.5 ;  /* 0x3f0000001f137423 */ /* 0x000fe20000002000 */
[----:B------:R-:W-:Y:S01]  /*12c0*/  FFMA.RM R13, R13, R2, 12582913 ;  /* 0x4b4000010d0d7423 */ /* 0x000fe20000004002 */
[----:B------:R-:W-:Y:S01]  /*12d0*/  FADD R16, R14, -12583039 ;  /* 0xcb40007f0e107421 */ /* 0x000fe20000000000 */
[----:B------:R-:W-:Y:S01]  /*12e0*/  FFMA R37, R37, 1.925963033500011079e-08, R12 ;  /* 0x32a5706025257823 */ /* 0x000fe2000000000c */
[----:B------:R-:W-:-:S02]  /*12f0*/  IMAD.SHL.U32 R8, R8, 0x800000, RZ ;  /* 0x0080000008087824 */ /* 0x000fc400078e00ff */
[----:B------:R-:W-:Y:S01]  /*1300*/  FADD R12, R13, -12583039 ;  /* 0xcb40007f0d0c7421 */ /* 0x000fe20000000000 */
[----:B------:R-:W-:Y:S01]  /*1310*/  FFMA R16, R35, 1.4426950216293334961, -R16 ;  /* 0x3fb8aa3b23107823 */ /* 0x000fe20000000810 */
[----:B------:R-:W-:Y:S01]  /*1320*/  SHF.L.U32 R6, R6, 0x17, RZ ;  /* 0x0000001706067819 */ /* 0x000fe200000006ff */
[----:B------:R-:W-:Y:S01]  /*1330*/  MUFU.EX2 R39, R39 ;  /* 0x0000002700277308 */ /* 0x000fe20000000800 */
[----:B------:R-:W-:Y:S01]  /*1340*/  FFMA R12, R33, 1.4426950216293334961, -R12 ;  /* 0x3fb8aa3b210c7823 */ /* 0x000fe2000000080c */
[----:B------:R-:W-:Y:S01]  /*1350*/  FFMA R35, R35, 1.925963033500011079e-08, R16 ;  /* 0x32a5706023237823 */ /* 0x000fe20000000010 */
[----:B------:R-:W-:Y:S02]  /*1360*/  SHF.L.U32 R9, R9, 0x17, RZ ;  /* 0x0000001709097819 */ /* 0x000fe400000006ff */
[----:B------:R-:W-:Y:S01]  /*1370*/  FFMA R33, R33, 1.925963033500011079e-08, R12 ;  /* 0x32a5706021217823 */ /* 0x000fe2000000000c */
[----:B------:R-:W-:Y:S01]  /*1380*/  FFMA.RM R12, R19, R2, 12582913 ;  /* 0x4b400001130c7423 */ /* 0x000fe20000004002 */
[----:B------:R-:W-:Y:S01]  /*1390*/  FFMA.SAT R19, R21, R0, 0.5 ;  /* 0x3f00000015137423 */ /* 0x000fe20000002000 */
[----:B------:R-:W-:Y:S02]  /*13a0*/  MUFU.EX2 R35, R35 ;  /* 0x0000002300237308 */ /* 0x000fe40000000800 */
[----:B------:R-:W-:Y:S01]  /*13b0*/  FADD R16, R12, -12583039 ;  /* 0xcb40007f0c107421 */ /* 0x000fe20000000000 */
[----:B------:R-:W-:-:S03]  /*13c0*/  FFMA.RM R19, R19, R2, 12582913 ;  /* 0x4b40000113137423 */ /* 0x000fc60000004002 */
[----:B------:R-:W-:Y:S01]  /*13d0*/  FFMA R16, R31, 1.4426950216293334961, -R16 ;  /* 0x3fb8aa3b1f107823 */ /* 0x000fe20000000810 */
[----:B------:R-:W-:Y:S01]  /*13e0*/  FADD R48, R19, -12583039 ;  /* 0xcb40007f13307421 */ /* 0x000fe20000000000 */
[----:B------:R-:W-:Y:S02]  /*13f0*/  MUFU.EX2 R33, R33 ;  /* 0x0000002100217308 */ /* 0x000fe40000000800 */
[----:B------:R-:W-:Y:S01]  /*1400*/  FFMA R18, R31, 1.925963033500011079e-08, R16 ;  /* 0x32a570601f127823 */ /* 0x000fe20000000010 */
[----:B0-----:R-:W-:Y:S01]  /*1410*/  FMUL R16, R8, R45 ;  /* 0x0000002d08107220 */ /* 0x001fe20000400000 */
[----:B------:R-:W-:Y:S01]  /*1420*/  SHF.L.U32 R8, R20, 0x17, RZ ;  /* 0x0000001714087819 */ /* 0x000fe200000006ff */
[----:B------:R-:W-:-:S03]  /*1430*/  FFMA R20, R21, 1.4426950216293334961, -R48 ;  /* 0x3fb8aa3b15147823 */ /* 0x000fc60000000830 */
[----:B------:R-:W0:Y:S01]  /*1440*/  MUFU.EX2 R31, R46 ;  /* 0x0000002e001f7308 */ /* 0x000e220000000800 */
[----:B------:R-:W-:Y:S01]  /*1450*/  FFMA R20, R21, 1.925963033500011079e-08, R20 ;  /* 0x32a5706015147823 */ /* 0x000fe20000000014 */
[----:B------:R-:W-:-:S04]  /*1460*/  FFMA.SAT R21, R7, R0, 0.5 ;  /* 0x3f00000007157423 */ /* 0x000fc80000002000 */
[----:B------:R-:W-:Y:S02]  /*1470*/  FFMA.RM R21, R21, R2, 12582913 ;  /* 0x4b40000115157423 */ /* 0x000fe40000004002 */
[----:B------:R-:W1:Y:S02]  /*1480*/  MUFU.EX2 R46, R43 ;  /* 0x0000002b002e7308 */ /* 0x000e640000000800 */
[----:B------:R-:W-:-:S04]  /*1490*/  FADD R48, R21, -12583039 ;  /* 0xcb40007f15307421 */ /* 0x000fc80000000000 */
[----:B------:R-:W-:Y:S02]  /*14a0*/  FFMA R48, R7, 1.4426950216293334961, -R48 ;  /* 0x3fb8aa3b07307823 */ /* 0x000fe40000000830 */
[----:B------:R-:W2:Y:S01]  /*14b0*/  MUFU.EX2 R45, R44 ;  /* 0x0000002c002d7308 */ /* 0x000ea20000000800 */
[----:B0-----:R-:W-:Y:S01]  /*14c0*/  FMUL R8, R8, R31 ;  /* 0x0000001f08087220 */ /* 0x001fe20000400000 */
[----:B------:R-:W-:Y:S01]  /*14d0*/  FFMA.SAT R31, R15, R0, 0.5 ;  /* 0x3f0000000f1f7423 */ /* 0x000fe20000002000 */
[----:B------:R-:W-:Y:S01]  /*14e0*/  FFMA R41, R7, 1.925963033500011079e-08, R48 ;  /* 0x32a5706007297823 */ /* 0x000fe20000000030 */
[----:B------:R-:W-:Y:S02]  /*14f0*/  SHF.L.U32 R7, R10, 0x17, RZ ;  /* 0x000000170a077819 */ /* 0x000fe400000006ff */
[----:B------:R-:W-:Y:S02]  /*1500*/  FFMA.RM R31, R31, R2, 12582913 ;  /* 0x4b4000011f1f7423 */ /* 0x000fe40000004002 */
[----:B------:R-:W-:Y:S01]  /*1510*/  MUFU.EX2 R10, R42 ;  /* 0x0000002a000a7308 */ /* 0x000fe20000000800 */
[----:B-1----:R-:W-:Y:S01]  /*1520*/  FMUL R7, R7, R46 ;  /* 0x0000002e07077220 */ /* 0x002fe20000400000 */
[----:B------:R-:W-:-:S04]  /*1530*/  FADD R46, R31, -12583039 ;  /* 0xcb40007f1f2e7421 */ /* 0x000fc80000000000 */
[C---:B------:R-:W-:Y:S02]  /*1540*/  FFMA R46, R15.reuse, 1.4426950216293334961, -R46 ;  /* 0x3fb8aa3b0f2e7823 */ /* 0x040fe4000000082e */
[----:B------:R-:W0:Y:S01]  /*1550*/  MUFU.EX2 R44, R37 ;  /* 0x00000025002c7308 */ /* 0x000e220000000800 */
[----:B--2---:R-:W-:Y:S01]  /*1560*/  FMUL R6, R6, R45 ;  /* 0x0000002d06067220 */ /* 0x004fe20000400000 */
[----:B------:R-:W-:Y:S01]  /*1570*/  FFMA R43, R15, 1.925963033500011079e-08, R46 ;  /* 0x32a570600f2b7823 */ /* 0x000fe2000000002e */
[-C--:B------:R-:W-:Y:S01]  /*1580*/  FFMA.SAT R15, R17, R0.reuse, 0.5 ;  /* 0x3f000000110f7423 */ /* 0x080fe20000002000 */
[----:B------:R-:W-:-:S03]  /*1590*/  FFMA.SAT R45, R3, R0, 0.5 ;  /* 0x3f000000032d7423 */ /* 0x000fc60000002000 */
[----:B------:R-:W-:Y:S01]  /*15a0*/  FFMA.RM R15, R15, R2, 12582913 ;  /* 0x4b4000010f0f7423 */ /* 0x000fe20000004002 */
[----:B------:R-:W-:Y:S03]  /*15b0*/  MUFU.EX2 R41, R41 ;  /* 0x0000002900297308 */ /* 0x000fe60000000800 */
[----:B------:R-:W-:-:S04]  /*15c0*/  FADD R46, R15, -12583039 ;  /* 0xcb40007f0f2e7421 */ /* 0x000fc80000000000 */
[----:B------:R-:W-:Y:S01]  /*15d0*/  FFMA R46, R17, 1.4426950216293334961, -R46 ;  /* 0x3fb8aa3b112e7823 */ /* 0x000fe2000000082e */
[----:B------:R-:W-:Y:S01]  /*15e0*/  MUFU.EX2 R43, R43 ;  /* 0x0000002b002b7308 */ /* 0x000fe20000000800 */
[----:B0-----:R-:W-:Y:S02]  /*15f0*/  FMUL R9, R9, R44 ;  /* 0x0000002c09097220 */ /* 0x001fe40000400000 */
[----:B------:R-:W-:Y:S01]  /*1600*/  FFMA R42, R17, 1.925963033500011079e-08, R46 ;  /* 0x32a57060112a7823 */ /* 0x000fe2000000002e */
[----:B------:R-:W-:-:S04]  /*1610*/  FFMA.SAT R17, R5, R0, 0.5 ;  /* 0x3f00000005117423 */ /* 0x000fc80000002000 */
[-C--:B------:R-:W-:Y:S01]  /*1620*/  FFMA.RM R0, R17, R2.reuse, 12582913 ;  /* 0x4b40000111007423 */ /* 0x080fe20000004002 */
[----:B------:R-:W-:Y:S01]  /*1630*/  SHF.L.U32 R17, R4, 0x17, RZ ;  /* 0x0000001704117819 */ /* 0x000fe200000006ff */
[----:B------:R-:W-:Y:S01]  /*1640*/  FFMA.RM R2, R45, R2, 12582913 ;  /* 0x4b4000012d027423 */ /* 0x000fe20000004002 */
[----:B------:R0:W1:Y:S01]  /*1650*/  MUFU.EX2 R4, R18 ;  /* 0x0000001200047308 */ /* 0x0000620000000800 */
[----:B------:R-:W-:Y:S02]  /*1660*/  FADD R46, R0, -12583039 ;  /* 0xcb40007f002e7421 */ /* 0x000fe40000000000 */
[----:B------:R-:W-:Y:S01]  /*1670*/  FMUL R10, R17, R10 ;  /* 0x0000000a110a7220 */ /* 0x000fe20000400000 */
[----:B------:R-:W-:Y:S01]  /*1680*/  FADD R17, RZ, R16 ;  /* 0x00000010ff117221 */ /* 0x000fe20000000000 */
[----:B------:R-:W-:-:S03]  /*1690*/  FFMA R46, R5, 1.4426950216293334961, -R46 ;  /* 0x3fb8aa3b052e7823 */ /* 0x000fc6000000082e */
[----:B------:R-:W-:Y:S01]  /*16a0*/  FADD R44, R17, R8 ;  /* 0x00000008112c7221 */ /* 0x000fe20000000000 */
[----:B------:R-:W-:Y:S01]  /*16b0*/  FFMA R37, R5, 1.925963033500011079e-08, R46 ;  /* 0x32a5706005257823 */ /* 0x000fe2000000002e */
[----:B------:R-:W-:Y:S01]  /*16c0*/  SHF.L.U32 R46, R11, 0x17, RZ ;  /* 0x000000170b2e7819 */ /* 0x000fe200000006ff */
[----:B------:R2:W3:Y:S01]  /*16d0*/  MUFU.EX2 R5, R20 ;  /* 0x0000001400057308 */ /* 0x0004e20000000800 */
[----:B------:R-:W-:Y:S01]  /*16e0*/  FADD R11, R44, R7 ;  /* 0x000000072c0b7221 */ /* 0x000fe20000000000 */
[----:B------:R-:W-:Y:S02]  /*16f0*/  SHF.L.U32 R44, R13, 0x17, RZ ;  /* 0x000000170d2c7819 */ /* 0x000fe400000006ff */
[----:B------:R-:W-:Y:S01]  /*1700*/  FMUL R17, R46, R39 ;  /* 0x000000272e117220 */ /* 0x000fe20000400000 */
[----:B------:R-:W-:Y:S01]  /*1710*/  FADD R11, R11, R6 ;  /* 0x000000060b0b7221 */ /* 0x000fe20000000000 */
[----:B------:R-:W-:Y:S01]  /*1720*/  IMAD.SHL.U32 R46, R14, 0x800000, RZ ;  /* 0x008000000e2e7824 */ /* 0x000fe200078e00ff */
[----:B------:R-:W-:Y:S01]  /*1730*/  SHF.L.U32 R13, R12, 0x17, RZ ;  /* 0x000000170c0d7819 */ /* 0x000fe200000006ff */
[----:B------:R-:W-:Y:S01]  /*1740*/  MUFU.EX2 R37, R37 ;  /* 0x0000002500257308 */ /* 0x000fe20000000800 */
[----:B0-----:R-:W-:Y:S01]  /*1750*/  FADD R18, R11, R10 ;  /* 0x0000000a0b127221 */ /* 0x001fe20000000000 */
[----:B--2---:R-:W-:Y:S01]  /*1760*/  FMUL R20, R44, R33 ;  /* 0x000000212c147220 */ /* 0x004fe20000400000 */
[----:B------:R-:W-:Y:S01]  /*1770*/  SHF.L.U32 R12, R19, 0x17, RZ ;  /* 0x00000017130c7819 */ /* 0x000fe200000006ff */
[----:B-1----:R-:W-:Y:S01]  /*1780*/  FMUL R19, R13, R4 ;  /* 0x000000040d137220 */ /* 0x002fe20000400000 */
[----:B------:R-:W-:Y:S01]  /*1790*/  FADD R14, R18, R9 ;  /* 0x00000009120e7221 */ /* 0x000fe20000000000 */
[----:B------:R-:W-:-:S02]  /*17a0*/  FMUL R18, R46, R35 ;  /* 0x000000232e127220 */ /* 0x000fc40000400000 */
[----:B------:R0:W1:Y:S01]  /*17b0*/  MUFU.EX2 R44, R42 ;  /* 0x0000002a002c7308 */ /* 0x0000620000000800 */
[----:B------:R-:W-:Y:S01]  /*17c0*/  FADD R11, R14, R17 ;  /* 0x000000110e0b7221 */ /* 0x000fe20000000000 */
[----:B------:R-:W-:-:S03]  /*17d0*/  FADD R14, R2, -12583039 ;  /* 0xcb40007f020e7421 */ /* 0x000fc60000000000 */
[----:B------:R-:W-:Y:S01]  /*17e0*/  FADD R11, R11, R20 ;  /* 0x000000140b0b7221 */ /* 0x000fe20000000000 */
[----:B------:R-:W-:-:S03]  /*17f0*/  FFMA R14, R3, 1.4426950216293334961, -R14 ;  /* 0x3fb8aa3b030e7823 */ /* 0x000fc6000000080e */
[----:B------:R-:W-:Y:S01]  /*1800*/  FADD R4, R11, R18 ;  /* 0x000000120b047221 */ /* 0x000fe20000000000 */
[----:B------:R-:W-:Y:S01]  /*1810*/  FFMA R13, R3, 1.925963033500011079e-08, R14 ;  /* 0x32a57060030d7823 */ /* 0x000fe2000000000e */
[----:B------:R-:W-:Y:S01]  /*1820*/  SHF.L.U32 R14, R21, 0x17, RZ ;  /* 0x00000017150e7819 */ /* 0x000fe200000006ff */
[----:B---3--:R-:W-:Y:S01]  /*1830*/  FMUL R21, R12, R5 ;  /* 0x000000050c157220 */ /* 0x008fe20000400000 */
[----:B------:R-:W-:Y:S01]  /*1840*/  FADD R4, R4, R19 ;  /* 0x0000001304047221 */ /* 0x000fe20000000000 */
[----:B0-----:R-:W-:Y:S02]  /*1850*/  SHF.L.U32 R42, R31, 0x17, RZ ;  /* 0x000000171f2a7819 */ /* 0x001fe400000006ff */
[----:B------:R-:W0:Y:S01]  /*1860*/  MUFU.EX2 R13, R13 ;  /* 0x0000000d000d7308 */ /* 0x000e220000000800 */
[----:B------:R-:W-:Y:S01]  /*1870*/  FMUL R5, R14, R41 ;  /* 0x000000290e057220 */ /* 0x000fe20000400000 */
[----:B------:R-:W-:Y:S01]  /*1880*/  FADD R12, R4, R21 ;  /* 0x00000015040c7221 */ /* 0x000fe20000000000 */
[----:B------:R-:W-:Y:S01]  /*1890*/  SHF.L.U32 R3, R15, 0x17, RZ ;  /* 0x000000170f037819 */ /* 0x000fe200000006ff */
[----:B------:R-:W-:Y:S01]  /*18a0*/  FMUL R4, R42, R43 ;  /* 0x0000002b2a047220 */ /* 0x000fe20000400000 */
[----:B------:R-:W-:Y:S01]  /*18b0*/  SHF.L.U32 R14, R2, 0x17, RZ ;  /* 0x00000017020e7819 */ /* 0x000fe200000006ff */
[----:B------:R-:W-:Y:S01]  /*18c0*/  FADD R11, R12, R5 ;  /* 0x000000050c0b7221 */ /* 0x000fe20000000000 */
[----:B------:R-:W-:Y:S01]  /*18d0*/  SHF.L.U32 R12, R0, 0x17, RZ ;  /* 0x00000017000c7819 */ /* 0x000fe200000006ff */
[----:B-1----:R-:W-:-:S02]  /*18e0*/  FMUL R3, R3, R44 ;  /* 0x0000002c03037220 */ /* 0x002fc40000400000 */
[----:B------:R-:W-:Y:S02]  /*18f0*/  FADD R0, R11, R4 ;  /* 0x000000040b007221 */ /* 0x000fe40000000000 */
[----:B------:R-:W-:Y:S02]  /*1900*/  FMUL R2, R12, R37 ;  /* 0x000000250c027220 */ /* 0x000fe40000400000 */
        /* <DEDUP_REMOVED lines=13> */
.L_x_6906:
        /* <DEDUP_REMOVED lines=12> */
[----:B------:R-:W-:Y:S05]  /*1aa0*/  CALL.REL.NOINC `($__internal_125_$__cuda_sm3x_div_rn_noftz_f32_slowpath) ;  /* 0x0000002400b87944 */ /* 0x000fea0003c00000 */
[----:B------:R-:W-:-:S07]  /*1ab0*/  MOV R12, R11 ;  /* 0x0000000b000c7202 */ /* 0x000fce0000000f00 */
.L_x_6847:
[----:B------:R-:W-:Y:S05]  /*1ac0*/  BSYNC.RECONVERGENT B2 ;  /* 0x0000000000027941 */ /* 0x000fea0003800200 */
.L_x_6846:
        /* <DEDUP_REMOVED lines=12> */
[----:B------:R-:W-:Y:S05]  /*1b90*/  CALL.REL.NOINC `($__internal_125_$__cuda_sm3x_div_rn_noftz_f32_slowpath) ;  /* 0x00000024007c7944 */ /* 0x000fea0003c00000 */
[----:B------:R-:W-:-:S07]  /*1ba0*/  MOV R13, R11 ;  /* 0x0000000b000d7202 */ /* 0x000fce0000000f00 */
.L_x_6849:
[----:B------:R-:W-:Y:S05]  /*1bb0*/  BSYNC.RECONVERGENT B2 ;  /* 0x0000000000027941 */ /* 0x000fea0003800200 */
.L_x_6848:
        /* <DEDUP_REMOVED lines=14> */
.L_x_6851:
[----:B------:R-:W-:Y:S05]  /*1ca0*/  BSYNC.RECONVERGENT B2 ;  /* 0x0000000000027941 */ /* 0x000fea0003800200 */
.L_x_6850:
        /* <DEDUP_REMOVED lines=10> */
[----:B------:R-:W-:Y:S02]  /*1d50*/  MOV R11, R37 ;  /* 0x00000025000b7202 */ /* 0x000fe40000000f00 */
[----:B------:R-:W-:-:S07]  /*1d60*/  MOV R14, 0x1d80 ;  /* 0x00001d80000e7802 */ /* 0x000fce0000000f00 */
[----:B------:R-:W-:Y:S05]  /*1d70*/  CALL.REL.NOINC `($__internal_125_$__cuda_sm3x_div_rn_noftz_f32_slowpath) ;  /* 0x0000002400047944 */ /* 0x000fea0003c00000 */
[----:B------:R-:W-:-:S07]  /*1d80*/  MOV R43, R11 ;  /* 0x0000000b002b7202 */ /* 0x000fce0000000f00 */
.L_x_6853:
[----:B------:R-:W-:Y:S05]  /*1d90*/  BSYNC.RECONVERGENT B2 ;  /* 0x0000000000027941 */ /* 0x000fea0003800200 */
.L_x_6852:
        /* <DEDUP_REMOVED lines=14> */
.L_x_6855:
[----:B------:R-:W-:Y:S05]  /*1e80*/  BSYNC.RECONVERGENT B2 ;  /* 0x0000000000027941 */ /* 0x000fea0003800200 */
.L_x_6854:
        /* <DEDUP_REMOVED lines=13> */
[----:B------:R-:W-:-:S07]  /*1f60*/  IMAD.MOV.U32 R7, RZ, RZ, R11 ;  /* 0x000000ffff077224 */ /* 0x000fce00078e000b */
.L_x_6857:
[----:B------:R-:W-:Y:S05]  /*1f70*/  BSYNC.RECONVERGENT B2 ;  /* 0x0000000000027941 */ /* 0x000fea0003800200 */
.L_x_6856:
        /* <DEDUP_REMOVED lines=14> */
.L_x_6859:
[----:B------:R-:W-:Y:S05]  /*2060*/  BSYNC.RECONVERGENT B2 ;  /* 0x0000000000027941 */ /* 0x000fea0003800200 */
.L_x_6858:
        /* <DEDUP_REMOVED lines=14> */
.L_x_6861:
[----:B------:R-:W-:Y:S05]  /*2150*/  BSYNC.RECONVERGENT B2 ;  /* 0x0000000000027941 */ /* 0x000fea0003800200 */
.L_x_6860:
        /* <DEDUP_REMOVED lines=12> */
[----:B------:R-:W-:Y:S05]  /*2220*/  CALL.REL.NOINC `($__internal_125_$__cuda_sm3x_div_rn_noftz_f32_slowpath) ;  /* 0x0000001c00d87944 */ /* 0x000fea0003c00000 */
[----:B------:R-:W-:-:S07]  /*2230*/  MOV R44, R11 ;  /* 0x0000000b002c7202 */ /* 0x000fce0000000f00 */
.L_x_6863:
[----:B------:R-:W-:Y:S05]  /*2240*/  BSYNC.RECONVERGENT B2 ;  /* 0x0000000000027941 */ /* 0x000fea0003800200 */
.L_x_6862:
        /* <DEDUP_REMOVED lines=14> */
.L_x_6865:
[----:B------:R-:W-:Y:S05]  /*2330*/  BSYNC.RECONVERGENT B2 ;  /* 0x0000000000027941 */ /* 0x000fea0003800200 */
.L_x_6864:
        /* <DEDUP_REMOVED lines=14> */
.L_x_6867:
[----:B------:R-:W-:Y:S05]  /*2420*/  BSYNC.RECONVERGENT B2 ;  /* 0x0000000000027941 */ /* 0x000fea0003800200 */
.L_x_6866:
        /* <DEDUP_REMOVED lines=14> */
.L_x_6869:
[----:B------:R-:W-:Y:S05]  /*2510*/  BSYNC.RECONVERGENT B2 ;  /* 0x0000000000027941 */ /* 0x000fea0003800200 */
.L_x_6868:
        /* <DEDUP_REMOVED lines=14> */
.L_x_6871:
[----:B------:R-:W-:Y:S05]  /*2600*/  BSYNC.RECONVERGENT B2 ;  /* 0x0000000000027941 */ /* 0x000fea0003800200 */
.L_x_6870:
        /* <DEDUP_REMOVED lines=14> */
.L_x_6873:
[----:B------:R-:W-:Y:S05]  /*26f0*/  BSYNC.RECONVERGENT B2 ;  /* 0x0000000000027941 */ /* 0x000fea0003800200 */
.L_x_6872:
        /* <DEDUP_REMOVED lines=14> */
.L_x_6875:
[----:B------:R-:W-:Y:S05]  /*27e0*/  BSYNC.RECONVERGENT B2 ;  /* 0x0000000000027941 */ /* 0x000fea0003800200 */
.L_x_6874:
        /* <DEDUP_REMOVED lines=14> */
.L_x_6877:
[----:B------:R-:W-:Y:S05]  /*28d0*/  BSYNC.RECONVERGENT B2 ;  /* 0x0000000000027941 */ /* 0x000fea0003800200 */
.L_x_6876:
        /* <DEDUP_REMOVED lines=21> */
.L_x_6879:
[----:B------:R-:W-:Y:S05]  /*2a30*/  BSYNC.RECONVERGENT B0 ;  /* 0x0000000000007941 */ /* 0x000fea0003800200 */
.L_x_6878:
        /* <DEDUP_REMOVED lines=19> */
[----:B0-----:R-:W-:-:S05]  /*2b70*/  IMAD R11, R27, UR39, R0 ;  /* 0x000000271b0b7c24 */ /* 0x001fca000f8e0200 */
        /* <DEDUP_REMOVED lines=9> */
.L_x_6881:
[----:B------:R-:W-:Y:S05]  /*2c10*/  BSYNC.RECONVERGENT B0 ;  /* 0x0000000000007941 */ /* 0x000fea0003800200 */
.L_x_6880:
[----:B------:R-:W-:Y:S04]  /*2c20*/  BSSY.RECONVERGENT B0, `(.L_x_6882) ;  /* 0x0000011000007945 */ /* 0x000fe80003800200 */
[----:B------:R-:W-:Y:S05]  /*2c30*/  @P0 BRA `(.L_x_6883) ;  /* 0x00000000003c0947 */ /* 0x000fea0003800000 */
[----:B------:R-:W-:Y:S02]  /*2c40*/  HFMA2 R35, -RZ, RZ, 0, 0 ;  /* 0x00000000ff237431 */ /* 0x000fe400000001ff */
[----:B------:R-:W-:Y:S01]  /*2c50*/  IMAD R0, R25, UR38, RZ ;  /* 0x0000002619007c24 */ /* 0x000fe2000f8e02ff */
[----:B------:R-:W-:Y:S02]  /*2c60*/  R2UR UR4, R22 ;  /* 0x00000000160472ca */ /* 0x000fe400000e0000 */
[----:B------:R-:W-:Y:S01]  /*2c70*/  R2UR UR5, R23 ;  /* 0x00000000170572ca */ /* 0x000fe200000e0000 */
[C---:B0-----:R-:W-:Y:S02]  /*2c80*/  IMAD R11, R27.reuse, UR39, R0 ;  /* 0x000000271b0b7c24 */ /* 0x041fe4000f8e0200 */
[----:B-1----:R-:W-:-:S05]  /*2c90*/  IMAD.WIDE.U32 R2, R27, UR38, R34 ;  /* 0x000000261b027c25 */ /* 0x002fca000f8e0022 */
        /* <DEDUP_REMOVED lines=9> */
.L_x_6883:
[----:B------:R-:W-:Y:S05]  /*2d30*/  BSYNC.RECONVERGENT B0 ;  /* 0x0000000000007941 */ /* 0x000fea0003800200 */
.L_x_6882:
        /* <DEDUP_REMOVED lines=17> */
.L_x_6885:
[----:B------:R-:W-:Y:S05]  /*2e50*/  BSYNC.RECONVERGENT B0 ;  /* 0x0000000000007941 */ /* 0x000fea0003800200 */
.L_x_6884:
[----:B------:R-:W-:Y:S04]  /*2e60*/  BSSY.RECONVERGENT B0, `(.L_x_6886) ;  /* 0x0000011000007945 */ /* 0x000fe80003800200 */
[----:B------:R-:W-:Y:S05]  /*2e70*/  @P3 BRA `(.L_x_6887) ;  /* 0x00000000003c3947 */ /* 0x000fea0003800000 */
[----:B------:R-:W-:Y:S02]  /*2e80*/  HFMA2 R31, -RZ, RZ, 0, 0 ;  /* 0x00000000ff1f7431 */ /* 0x000fe400000001ff */
[----:B------:R-:W-:Y:S01]  /*2e90*/  IMAD R0, R25, UR38, RZ ;  /* 0x0000002619007c24 */ /* 0x000fe2000f8e02ff */
[----:B------:R-:W-:Y:S02]  /*2ea0*/  R2UR UR4, R22 ;  /* 0x00000000160472ca */ /* 0x000fe400000e0000 */
[----:B------:R-:W-:Y:S01]  /*2eb0*/  R2UR UR5, R23 ;  /* 0x00000000170572ca */ /* 0x000fe200000e0000 */
[C---:B--2---:R-:W-:Y:S02]  /*2ec0*/  IMAD R7, R27.reuse, UR39, R0 ;  /* 0x000000271b077c24 */ /* 0x044fe4000f8e0200 */
[----:B-1-3--:R-:W-:-:S05]  /*2ed0*/  IMAD.WIDE.U32 R2, R27, UR38, R30 ;  /* 0x000000261b027c25 */ /* 0x00afca000f8e001e */
        /* <DEDUP_REMOVED lines=9> */
.L_x_6887:
[----:B------:R-:W-:Y:S05]  /*2f70*/  BSYNC.RECONVERGENT B0 ;  /* 0x0000000000007941 */ /* 0x000fea0003800200 */
.L_x_6886:
        /* <DEDUP_REMOVED lines=17> */
.L_x_6889:
[----:B------:R-:W-:Y:S05]  /*3090*/  BSYNC.RECONVERGENT B0 ;  /* 0x0000000000007941 */ /* 0x000fea0003800200 */
.L_x_6888:
[----:B------:R-:W-:Y:S04]  /*30a0*/  BSSY.RECONVERGENT B0, `(.L_x_6890) ;  /* 0x0000012000007945 */ /* 0x000fe80003800200 */
[----:B------:R-:W-:Y:S05]  /*30b0*/  @P5 BRA `(.L_x_6891) ;  /* 0x0000000000405947 */ /* 0x000fea0003800000 */
[----:B-1234-:R-:W-:Y:S01]  /*30c0*/  HFMA2 R3, -RZ, RZ, 0, 0 ;  /* 0x00000000ff037431 */ /* 0x01efe200000001ff */
        /* <DEDUP_REMOVED lines=15> */
.L_x_6891:
[----:B------:R-:W-:Y:S05]  /*31c0*/  BSYNC.RECONVERGENT B0 ;  /* 0x0000000000007941 */ /* 0x000fea0003800200 */
.L_x_6890:
        /* <DEDUP_REMOVED lines=18> */
.L_x_6893:
[----:B------:R-:W-:Y:S05]  /*32f0*/  BSYNC.RECONVERGENT B0 ;  /* 0x0000000000007941 */ /* 0x000fea0003800200 */
.L_x_6892:
[----:B------:R-:W-:-:S04]  /*3300*/  IADD3 R27, P0, PT, R40, R27, RZ ;  /* 0x0000001b281b7210 */ /* 0x000fc80007f1e0ff */
[----:B------:R-:W-:Y:S02]  /*3310*/  LEA.HI.X.SX32 R25, R40, R25, 0x1, P0 ;  /* 0x0000001928197211 */ /* 0x000fe400000f0eff */
[----:B------:R-:W-:-:S04]  /*3320*/  ISETP.GE.U32.AND P0, PT, R27, UR42, PT ;  /* 0x0000002a1b007c0c */ /* 0x000fc8000bf06070 */
[----:B------:R-:W-:-:S13]  /*3330*/  ISETP.GE.AND.EX P0, PT, R25, UR43, PT, P0 ;  /* 0x0000002b19007c0c */ /* 0x000fda000bf06300 */
[----:B------:R-:W-:Y:S05]  /*3340*/  @!P0 BRA `(.L_x_6894) ;  /* 0xffffffcc00e08947 */ /* 0x000fea000383ffff */
[----:B------:R-:W-:Y:S05]  /*3350*/  EXIT ;  /* 0x000000000000794d */ /* 0x000fea0003800000 */
.L_x_6845:
[----:B------:R-:W-:Y:S01]  /*3360*/  HFMA2 R11, -RZ, RZ, 0, 1.847743988037109375e-06 ;  /* 0x0000001fff0b7431 */ /* 0x000fe200000001ff */
[----:B------:R-:W-:Y:S01]  /*3370*/  BSSY B0, `(.L_x_6895) ;  /* 0x0000006000007945 */ /* 0x000fe20003800000 */
[----:B------:R-:W-:Y:S02]  /*3380*/  MOV R12, 0x10 ;  /* 0x00000010000c7802 */ /* 0x000fe40000000f00 */
[----:B------:R-:W-:-:S07]  /*3390*/  MOV R15, 0xffffffff ;  /* 0xffffffff000f7802 */ /* 0x000fce0000000f00 */
[----:B------:R-:W-:Y:S05]  /*33a0*/  WARPSYNC.COLLECTIVE R15, `(.L_x_6896) ;  /* 0x000000000f087348 */ /* 0x000fea0003c00000 */
[----:B------:R0:W1:Y:S02]  /*33b0*/  SHFL.BFLY P6, R14, R13, R12, R11 ;  /* 0x0c00000c0d0e7389 */ /* 0x00006400000c000b */
[----:B01----:R-:W-:Y:S05]  /*33c0*/  ENDCOLLECTIVE ;  /* 0x000000000000791b */ /* 0x003fea0003800000 */
.L_x_6896:
[----:B------:R-:W-:Y:S05]  /*33d0*/  BSYNC B0 ;  /* 0x0000000000007941 */ /* 0x000fea0003800000 */
.L_x_6895:
[----:B------:R-:W-:Y:S01]  /*33e0*/  HFMA2 R11, -RZ, RZ, 0, 1.847743988037109375e-06 ;  /* 0x0000001fff0b7431 */ /* 0x000fe200000001ff */
[----:B------:R-:W-:Y:S01]  /*33f0*/  FMNMX R13, R14, R13, !PT ;  /* 0x0000000d0e0d7209 */ /* 0x000fe20007800000 */
[----:B------:R-:W-:Y:S01]  /*3400*/  IMAD.MOV.U32 R12, RZ, RZ, 0x8 ;  /* 0x00000008ff0c7424 */ /* 0x000fe200078e00ff */
[----:B------:R-:W-:-:S07]  /*3410*/  MOV R15, 0xffffffff ;  /* 0xffffffff000f7802 */ /* 0x000fce0000000f00 */
[----:B------:R-:W-:Y:S05]  /*3420*/  WARPSYNC.COLLECTIVE R15, `(.L_x_6897) ;  /* 0x000000000f087348 */ /* 0x000fea0003c00000 */
[----:B------:R0:W1:Y:S02]  /*3430*/  SHFL.BFLY P6, R14, R13, R12, R11 ;  /* 0x0c00000c0d0e7389 */ /* 0x00006400000c000b */
[----:B01----:R-:W-:Y:S05]  /*3440*/  ENDCOLLECTIVE ;  /* 0x000000000000791b */ /* 0x003fea0003800000 */
.L_x_6897:
[----:B------:R-:W-:Y:S01]  /*3450*/  HFMA2 R12, -RZ, RZ, 0, 2.384185791015625e-07 ;  /* 0x00000004ff0c7431 */ /* 0x000fe200000001ff */
[----:B------:R-:W-:-:S04]  /*3460*/  FMNMX R0, R13, R14, !PT ;  /* 0x0000000e0d007209 */ /* 0x000fc80007800000 */
[----:B------:R-:W-:-:S07]  /*3470*/  MOV R13, R0 ;  /* 0x00000000000d7202 */ /* 0x000fce0000000f00 */
[----:B------:R-:W-:Y:S05]  /*3480*/  WARPSYNC.COLLECTIVE R15, `(.L_x_6898) ;  /* 0x000000000f087348 */ /* 0x000fea0003c00000 */
[----:B------:R0:W1:Y:S02]  /*3490*/  SHFL.BFLY P6, R14, R13, R12, R11 ;  /* 0x0c00000c0d0e7389 */ /* 0x00006400000c000b */
[----:B01----:R-:W-:Y:S05]  /*34a0*/  ENDCOLLECTIVE ;  /* 0x000000000000791b */ /* 0x003fea0003800000 */
.L_x_6898:
[----:B------:R-:W-:Y:S01]  /*34b0*/  HFMA2 R12, -RZ, RZ, 0, 1.1920928955078125e-07 ;  /* 0x00000002ff0c7431 */ /* 0x000fe200000001ff */
[----:B------:R-:W-:-:S04]  /*34c0*/  FMNMX R10, R0, R14, !PT ;  /* 0x0000000e000a7209 */ /* 0x000fc80007800000 */
[----:B------:R-:W-:-:S07]  /*34d0*/  MOV R13, R10 ;  /* 0x0000000a000d7202 */ /* 0x000fce0000000f00 */
[----:B------:R-:W-:Y:S05]  /*34e0*/  WARPSYNC.COLLECTIVE R15, `(.L_x_6899) ;  /* 0x000000000f087348 */ /* 0x000fea0003c00000 */
[----:B------:R0:W1:Y:S02]  /*34f0*/  SHFL.BFLY P6, R14, R13, R12, R11 ;  /* 0x0c00000c0d0e7389 */ /* 0x00006400000c000b */
[----:B01----:R-:W-:Y:S05]  /*3500*/  ENDCOLLECTIVE ;  /* 0x000000000000791b */ /* 0x003fea0003800000 */
.L_x_6899:
[----:B------:R-:W-:Y:S01]  /*3510*/  HFMA2 R12, -RZ, RZ, 0, 5.9604644775390625e-08 ;  /* 0x00000001ff0c7431 */ /* 0x000fe200000001ff */
[----:B------:R-:W-:-:S04]  /*3520*/  FMNMX R31, R10, R14, !PT ;  /* 0x0000000e0a1f7209 */ /* 0x000fc80007800000 */
[----:B------:R-:W-:-:S07]  /*3530*/  MOV R13, R31 ;  /* 0x0000001f000d7202 */ /* 0x000fce0000000f00 */
[----:B------:R-:W-:Y:S05]  /*3540*/  WARPSYNC.COLLECTIVE R15, `(.L_x_6900) ;  /* 0x000000000f087348 */ /* 0x000fea0003c00000 */
[----:B------:R0:W1:Y:S02]  /*3550*/  SHFL.BFLY P6, R14, R13, R12, R11 ;  /* 0x0c00000c0d0e7389 */ /* 0x00006400000c000b */
[----:B01----:R-:W-:Y:S05]  /*3560*/  ENDCOLLECTIVE ;  /* 0x000000000000791b */ /* 0x003fea0003800000 */
.L_x_6900:
[----:B------:R-:W-:Y:S01]  /*3570*/  IMAD.MOV.U32 R11, RZ, RZ, 0x3bbb989d ;  /* 0x3bbb989dff0b7424 */ /* 0x000fe200078e00ff */
[----:B------:R-:W-:Y:S02]  /*3580*/  MOV R12, 0x437c0000 ;  /* 0x437c0000000c7802 */ /* 0x000fe40000000f00 */
[----:B------:R-:W-:-:S05]  /*3590*/  FMNMX R31, R31, R14, !PT ;  /* 0x0000000e1f1f7209 */ /* 0x000fca0007800000 */
        /* <DEDUP_REMOVED lines=10> */
[----:B------:R-:W-:Y:S01]  /*3640*/  FADD R48, -R31, R8 ;  /* 0x000000081f307221 */ /* 0x000fe20000000100 */
[-C--:B------:R-:W-:Y:S01]  /*3650*/  FFMA.RM R13, R13, R12.reuse, 12582913 ;  /* 0x4b4000010d0d7423 */ /* 0x080fe2000000400c */
[C---:B------:R-:W-:Y:S01]  /*3660*/  FADD R9, R7.reuse, -12583039 ;  /* 0xcb40007f07097421 */ /* 0x040fe20000000000 */
[----:B------:R-:W-:Y:S01]  /*3670*/  SHF.L.U32 R7, R7, 0x17, RZ ;  /* 0x0000001707077819 */ /* 0x000fe200000006ff */
[----:B------:R-:W-:Y:S01]  /*3680*/  FFMA.SAT R15, R0, R11, 0.5 ;  /* 0x3f000000000f7423 */ /* 0x000fe2000000200b */
[C---:B------:R-:W-:Y:S01]  /*3690*/  FADD R6, R13.reuse, -12583039 ;  /* 0xcb40007f0d067421 */ /* 0x040fe20000000000 */
[C---:B------:R-:W-:Y:S01]  /*36a0*/  FFMA R9, R42.reuse, 1.4426950216293334961, -R9 ;  /* 0x3fb8aa3b2a097823 */ /* 0x040fe20000000809 */
[----:B------:R-:W-:Y:S01]  /*36b0*/  SHF.L.U32 R8, R13, 0x17, RZ ;  /* 0x000000170d087819 */ /* 0x000fe200000006ff */
[----:B------:R-:W-:Y:S01]  /*36c0*/  FFMA.RM R15, R15, R12, 12582913 ;  /* 0x4b4000010f0f7423 */ /* 0x000fe2000000400c */
[----:B------:R-:W-:Y:S01]  /*36d0*/  FFMA R6, R43, 1.4426950216293334961, -R6 ;  /* 0x3fb8aa3b2b067823 */ /* 0x000fe20000000806 */
[----:B------:R-:W-:Y:S01]  /*36e0*/  FFMA R9, R42, 1.925963033500011079e-08, R9 ;  /* 0x32a570602a097823 */ /* 0x000fe20000000009 */
[C---:B------:R-:W-:Y:S01]  /*36f0*/  FADD R2, -R31.reuse, R3 ;  /* 0x000000031f027221 */ /* 0x040fe20000000100 */
[----:B------:R-:W-:Y:S01]  /*3700*/  FADD R3, -R31, R4 ;  /* 0x000000041f037221 */ /* 0x000fe20000000100 */
[----:B------:R-:W-:Y:S01]  /*3710*/  FFMA R6, R43, 1.925963033500011079e-08, R6 ;  /* 0x32a570602b067823 */ /* 0x000fe20000000006 */
[----:B------:R0:W1:Y:S01]  /*3720*/  MUFU.EX2 R16, R9 ;  /* 0x0000000900107308 */ /* 0x0000620000000800 */
[C---:B------:R-:W-:Y:S01]  /*3730*/  FADD R4, -R31.reuse, R5 ;  /* 0x000000051f047221 */ /* 0x040fe20000000100 */
[C---:B------:R-:W-:Y:S01]  /*3740*/  FADD R5, -R31.reuse, R20 ;  /* 0x000000141f057221 */ /* 0x040fe20000000100 */
[C---:B------:R-:W-:Y:S01]  /*3750*/  FADD R14, -R31.reuse, R21 ;  /* 0x000000151f0e7221 */ /* 0x040fe20000000100 */
[C---:B------:R-:W-:Y:S01]  /*3760*/  FADD R54, -R31.reuse, R17 ;  /* 0x000000111f367221 */ /* 0x040fe20000000100 */
[C---:B------:R-:W-:Y:S01]  /*3770*/  FADD R56, -R31.reuse, R18 ;  /* 0x000000121f387221 */ /* 0x040fe20000000100 */
[----:B------:R-:W-:-:S02]  /*3780*/  FADD R58, -R31, R19 ;  /* 0x000000131f3a7221 */ /* 0x000fc40000000100 */
[-C--:B------:R-:W-:Y:S01]  /*3790*/  FFMA.SAT R31, R54, R11.reuse, 0.5 ;  /* 0x3f000000361f7423 */ /* 0x080fe2000000200b */
[----:B0-----:R-:W-:-:S03]  /*37a0*/  FFMA.SAT R9, R2, R11, 0.5 ;  /* 0x3f00000002097423 */ /* 0x001fc6000000200b */
[-C--:B------:R-:W-:Y:S01]  /*37b0*/  FFMA.RM R31, R31, R12.reuse, 12582913 ;  /* 0x4b4000011f1f7423 */ /* 0x080fe2000000400c */
[----:B------:R-:W-:Y:S01]  /*37c0*/  FFMA.RM R9, R9, R12, 12582913 ;  /* 0x4b40000109097423 */ /* 0x000fe2000000400c */
[----:B-1----:R-:W-:-:S03]  /*37d0*/  FMUL R16, R7, R16 ;  /* 0x0000001007107220 */ /* 0x002fc60000400000 */
[----:B------:R-:W-:Y:S01]  /*37e0*/  FADD R13, R9, -12583039 ;  /* 0xcb40007f090d7421 */ /* 0x000fe20000000000 */
[----:B------:R0:W1:Y:S03]  /*37f0*/  MUFU.EX2 R7, R6 ;  /* 0x0000000600077308 */ /* 0x0000660000000800 */
[----:B------:R-:W-:-:S04]  /*3800*/  FFMA R13, R2, 1.4426950216293334961, -R13 ;  /* 0x3fb8aa3b020d7823 */ /* 0x000fc8000000080d */
[----:B------:R-:W-:Y:S01]  /*3810*/  FFMA R13, R2, 1.925963033500011079e-08, R13 ;  /* 0x32a57060020d7823 */ /* 0x000fe2000000000d */
[----:B0-----:R-:W-:Y:S01]  /*3820*/  SHF.L.U32 R6, R9, 0x17, RZ ;  /* 0x0000001709067819 */ /* 0x001fe200000006ff */
[----:B------:R-:W-:-:S04]  /*3830*/  FFMA.SAT R9, R4, R11, 0.5 ;  /* 0x3f00000004097423 */ /* 0x000fc8000000200b */
[----:B------:R-:W0:Y:S01]  /*3840*/  MUFU.EX2 R13, R13 ;  /* 0x0000000d000d7308 */ /* 0x000e220000000800 */
[----:B------:R-:W-:Y:S01]  /*3850*/  FFMA.RM R9, R9, R12, 12582913 ;  /* 0x4b40000109097423 */ /* 0x000fe2000000400c */
[----:B-1----:R-:W-:Y:S01]  /*3860*/  FMUL R8, R8, R7 ;  /* 0x0000000708087220 */ /* 0x002fe20000400000 */
[----:B------:R-:W-:-:S04]  /*3870*/  FADD R7, R15, -12583039 ;  /* 0xcb40007f0f077421 */ /* 0x000fc80000000000 */
[----:B------:R-:W-:-:S04]  /*3880*/  FFMA R7, R0, 1.4426950216293334961, -R7 ;  /* 0x3fb8aa3b00077823 */ /* 0x000fc80000000807 */
[----:B------:R-:W-:Y:S01]  /*3890*/  FFMA R0, R0, 1.925963033500011079e-08, R7 ;  /* 0x32a5706000007823 */ /* 0x000fe20000000007 */
[----:B------:R-:W-:Y:S01]  /*38a0*/  SHF.L.U32 R7, R15, 0x17, RZ ;  /* 0x000000170f077819 */ /* 0x000fe200000006ff */
[----:B------:R-:W-:Y:S01]  /*38b0*/  FFMA.SAT R15, R3, R11, 0.5 ;  /* 0x3f000000030f7423 */ /* 0x000fe2000000200b */
[----:B0-----:R-:W-:Y:S01]  /*38c0*/  FMUL R6, R6, R13 ;  /* 0x0000000d06067220 */ /* 0x001fe20000400000 */
[----:B------:R-:W-:Y:S02]  /*38d0*/  FFMA.SAT R13, R5, R11, 0.5 ;  /* 0x3f000000050d7423 */ /* 0x000fe4000000200b */
[----:B------:R-:W0:Y:S01]  /*38e0*/  MUFU.EX2 R0, R0 ;  /* 0x0000000000007308 */ /* 0x000e220000000800 */
[-C--:B------:R-:W-:Y:S01]  /*38f0*/  FFMA.RM R15, R15, R12.reuse, 12582913 ;  /* 0x4b4000010f0f7423 */ /* 0x080fe2000000400c */
[----:B------:R-:W-:-:S04]  /*3900*/  FFMA.RM R13, R13, R12, 12582913 ;  /* 0x4b4000010d0d7423 */ /* 0x000fc8000000400c */
[----:B------:R-:W-:Y:S01]  /*3910*/  SHF.L.U32 R10, R15, 0x17, RZ ;  /* 0x000000170f0a7819 */ /* 0x000fe200000006ff */
[----:B0-----:R-:W-:Y:S01]  /*3920*/  FMUL R7, R7, R0 ;  /* 0x0000000007077220 */ /* 0x001fe20000400000 */
[----:B------:R-:W-:Y:S01]  /*3930*/  FADD R0, R15, -12583039 ;  /* 0xcb40007f0f007421 */ /* 0x000fe20000000000 */
[----:B------:R-:W-:-:S03]  /*3940*/  FFMA.SAT R15, R46, R11, 0.5 ;  /* 0x3f0000002e0f7423 */ /* 0x000fc6000000200b */
[----:B------:R-:W-:Y:S01]  /*3950*/  FFMA R0, R3, 1.4426950216293334961, -R0 ;  /* 0x3fb8aa3b03007823 */ /* 0x000fe20000000800 */
[----:B------:R-:W-:-:S03]  /*3960*/  FFMA.RM R15, R15, R12, 12582913 ;  /* 0x4b4000010f0f7423 */ /* 0x000fc6000000400c */
[----:B------:R-:W-:-:S04]  /*3970*/  FFMA R0, R3, 1.925963033500011079e-08, R0 ;  /* 0x32a5706003007823 */ /* 0x000fc80000000000 */
[----:B------:R0:W1:Y:S02]  /*3980*/  MUFU.EX2 R3, R0 ;  /* 0x0000000000037308 */ /* 0x0000640000000800 */
[C---:B0-----:R-:W-:Y:S01]  /*3990*/  FADD R0, R13.reuse, -12583039 ;  /* 0xcb40007f0d007421 */ /* 0x041fe20000000000 */
[----:B------:R-:W-:-:S03]  /*39a0*/  SHF.L.U32 R13, R13, 0x17, RZ ;  /* 0x000000170d0d7819 */ /* 0x000fc600000006ff */
[----:B------:R-:W-:Y:S01]  /*39b0*/  FFMA R0, R5, 1.4426950216293334961, -R0 ;  /* 0x3fb8aa3b05007823 */ /* 0x000fe20000000800 */
[----:B-1----:R-:W-:Y:S01]  /*39c0*/  FMUL R10, R10, R3 ;  /* 0x000000030a0a7220 */ /* 0x002fe20000400000 */
[----:B------:R-:W-:Y:S02]  /*39d0*/  FADD R3, R9, -12583039 ;  /* 0xcb40007f09037421 */ /* 0x000fe40000000000 */
[----:B------:R-:W-:Y:S01]  /*39e0*/  FFMA R0, R5, 1.925963033500011079e-08, R0 ;  /* 0x32a5706005007823 */ /* 0x000fe20000000000 */
[----:B------:R-:W-:Y:S01]  /*39f0*/  FFMA.SAT R5, R14, R11, 0.5 ;  /* 0x3f0000000e057423 */ /* 0x000fe2000000200b */
[----:B------:R-:W-:Y:S01]  /*3a00*/  SHF.L.U32 R9, R9, 0x17, RZ ;  /* 0x0000001709097819 */ /* 0x000fe200000006ff */
[C---:B------:R-:W-:Y:S02]  /*3a10*/  FFMA R3, R4.reuse, 1.4426950216293334961, -R3 ;  /* 0x3fb8aa3b04037823 */ /* 0x040fe40000000803 */
[----:B------:R-:W-:Y:S01]  /*3a20*/  FFMA.RM R5, R5, R12, 12582913 ;  /* 0x4b40000105057423 */ /* 0x000fe2000000400c */
[----:B------:R-:W0:Y:S01]  /*3a30*/  MUFU.EX2 R0, R0 ;  /* 0x0000000000007308 */ /* 0x000e220000000800 */
[----:B------:R-:W-:-:S07]  /*3a40*/  FFMA R3, R4, 1.925963033500011079e-08, R3 ;  /* 0x32a5706004037823 */ /* 0x000fce0000000003 */
[----:B------:R1:W2:Y:S02]  /*3a50*/  MUFU.EX2 R2, R3 ;  /* 0x0000000300027308 */ /* 0x0002a40000000800 */
[----:B-1----:R-:W-:Y:S01]  /*3a60*/  FADD R3, R5, -12583039 ;  /* 0xcb40007f05037421 */ /* 0x002fe20000000000 */
[----:B0-----:R-:W-:Y:S01]  /*3a70*/  FMUL R17, R13, R0 ;  /* 0x000000000d117220 */ /* 0x001fe20000400000 */
[----:B------:R-:W-:Y:S01]  /*3a80*/  FFMA.SAT R13, R44, R11, 0.5 ;  /* 0x3f0000002c0d7423 */ /* 0x000fe2000000200b */
[----:B------:R-:W-:Y:S02]  /*3a90*/  IMAD.SHL.U32 R5, R5, 0x800000, RZ ;  /* 0x0080000005057824 */ /* 0x000fe400078e00ff */
[----:B------:R-:W-:Y:S01]  /*3aa0*/  FFMA R3, R14, 1.4426950216293334961, -R3 ;  /* 0x3fb8aa3b0e037823 */ /* 0x000fe20000000803 */
[----:B------:R-:W-:-:S03]  /*3ab0*/  FFMA.RM R13, R13, R12, 12582913 ;  /* 0x4b4000010d0d7423 */ /* 0x000fc6000000400c */
[----:B------:R-:W-:Y:S01]  /*3ac0*/  FFMA R3, R14, 1.925963033500011079e-08, R3 ;  /* 0x32a570600e037823 */ /* 0x000fe20000000003 */
[----:B--2---:R-:W-:-:S03]  /*3ad0*/  FMUL R9, R9, R2 ;  /* 0x0000000209097220 */ /* 0x004fc60000400000 */
[----:B------:R0:W1:Y:S02]  /*3ae0*/  MUFU.EX2 R20, R3 ;  /* 0x0000000300147308 */ /* 0x0000640000000800 */
[C---:B0-----:R-:W-:Y:S01]  /*3af0*/  FADD R3, R15.reuse, -12583039 ;  /* 0xcb40007f0f037421 */ /* 0x041fe20000000000 */
[----:B------:R-:W-:-:S03]  /*3b00*/  SHF.L.U32 R15, R15, 0x17, RZ ;  /* 0x000000170f0f7819 */ /* 0x000fc600000006ff */
[C---:B------:R-:W-:Y:S01]  /*3b10*/  FFMA R3, R46.reuse, 1.4426950216293334961, -R3 ;  /* 0x3fb8aa3b2e037823 */ /* 0x040fe20000000803 */
[----:B-1----:R-:W-:Y:S01]  /*3b20*/  FMUL R20, R5, R20 ;  /* 0x0000001405147220 */ /* 0x002fe20000400000 */
[C---:B------:R-:W-:Y:S01]  /*3b30*/  FADD R5, R13.reuse, -12583039 ;  /* 0xcb40007f0d057421 */ /* 0x040fe20000000000 */
[----:B------:R-:W-:Y:S01]  /*3b40*/  SHF.L.U32 R13, R13, 0x17, RZ ;  /* 0x000000170d0d7819 */ /* 0x000fe200000006ff */
[----:B------:R-:W-:Y:S02]  /*3b50*/  FFMA R3, R46, 1.925963033500011079e-08, R3 ;  /* 0x32a570602e037823 */ /* 0x000fe40000000003 */
[C---:B------:R-:W-:Y:S02]  /*3b60*/  FFMA R5, R44.reuse, 1.4426950216293334961, -R5 ;  /* 0x3fb8aa3b2c057823 */ /* 0x040fe40000000805 */
[----:B------:R-:W0:Y:S02]  /*3b70*/  MUFU.EX2 R0, R3 ;  /* 0x0000000300007308 */ /* 0x000e240000000800 */
[----:B------:R-:W-:-:S06]  /*3b80*/  FFMA R5, R44, 1.925963033500011079e-08, R5 ;  /* 0x32a570602c057823 */ /* 0x000fcc0000000005 */
[----:B------:R-:W1:Y:S01]  /*3b90*/  MUFU.EX2 R18, R5 ;  /* 0x0000000500127308 */ /* 0x000e620000000800 */
[----:B0-----:R-:W-:Y:S01]  /*3ba0*/  FMUL R19, R15, R0 ;  /* 0x000000000f137220 */ /* 0x001fe20000400000 */
[----:B------:R-:W-:-:S04]  /*3bb0*/  FFMA.SAT R15, R50, R11, 0.5 ;  /* 0x3f000000320f7423 */ /* 0x000fc8000000200b */
        /* <DEDUP_REMOVED lines=10> */
[----:B------:R-:W-:-:S04]  /*3c60*/  FFMA R5, R48, 1.4426950216293334961, -R5 ;  /* 0x3fb8aa3b30057823 */ /* 0x000fc80000000805 */
[----:B------:R-:W-:-:S04]  /*3c70*/  FFMA R5, R48, 1.925963033500011079e-08, R5 ;  /* 0x32a5706030057823 */ /* 0x000fc80000000005 */
[----:B------:R-:W0:Y:S02]  /*3c80*/  MUFU.EX2 R0, R5 ;  /* 0x0000000500007308 */ /* 0x000e240000000800 */
[----:B0-----:R-:W-:Y:S01]  /*3c90*/  FMUL R21, R13, R0 ;  /* 0x000000000d157220 */ /* 0x001fe20000400000 */
[----:B------:R-:W-:-:S05]  /*3ca0*/  FFMA.SAT R13, R52, R11, 0.5 ;  /* 0x3f000000340d7423 */ /* 0x000fca000000200b */
[----:B------:R0:W1:Y:S01]  /*3cb0*/  MUFU.EX2 R0, R3 ;  /* 0x0000000300007308 */ /* 0x0000620000000800 */
[----:B------:R-:W-:-:S05]  /*3cc0*/  FFMA.RM R13, R13, R12, 12582913 ;  /* 0x4b4000010d0d7423 */ /* 0x000fca000000400c */
[----:B------:R-:W-:Y:S01]  /*3cd0*/  SHF.L.U32 R4, R13, 0x17, RZ ;  /* 0x000000170d047819 */ /* 0x000fe200000006ff */
[C---:B0-----:R-:W-:Y:S01]  /*3ce0*/  FADD R3, R31.reuse, -12583039 ;  /* 0xcb40007f1f037421 */ /* 0x041fe20000000000 */
[----:B------:R-:W-:-:S03]  /*3cf0*/  SHF.L.U32 R31, R31, 0x17, RZ ;  /* 0x000000171f1f7819 */ /* 0x000fc600000006ff */
[----:B------:R-:W-:-:S04]  /*3d00*/  FFMA R3, R54, 1.4426950216293334961, -R3 ;  /* 0x3fb8aa3b36037823 */ /* 0x000fc80000000803 */
[----:B------:R-:W-:Y:S01]  /*3d10*/  FFMA R54, R54, 1.925963033500011079e-08, R3 ;  /* 0x32a5706036367823 */ /* 0x000fe20000000003 */
[-C--:B------:R-:W-:Y:S01]  /*3d20*/  FFMA.SAT R3, R56, R11.reuse, 0.5 ;  /* 0x3f00000038037423 */ /* 0x080fe2000000200b */
[----:B------:R-:W-:Y:S01]  /*3d30*/  FFMA.SAT R11, R58, R11, 0.5 ;  /* 0x3f0000003a0b7423 */ /* 0x000fe2000000200b */
[----:B-1----:R-:W-:Y:S01]  /*3d40*/  FMUL R5, R15, R0 ;  /* 0x000000000f057220 */ /* 0x002fe20000400000 */
[----:B------:R-:W-:Y:S01]  /*3d50*/  FADD R15, R13, -12583039 ;  /* 0xcb40007f0d0f7421 */ /* 0x000fe20000000000 */
[-C--:B------:R-:W-:Y:S01]  /*3d60*/  FFMA.RM R2, R3, R12.reuse, 12582913 ;  /* 0x4b40000103027423 */ /* 0x080fe2000000400c */
[----:B------:R-:W-:Y:S01]  /*3d70*/  FFMA.RM R12, R11, R12, 12582913 ;  /* 0x4b4000010b0c7423 */ /* 0x000fe2000000400c */
[----:B------:R-:W-:Y:S01]  /*3d80*/  MUFU.EX2 R54, R54 ;  /* 0x0000003600367308 */ /* 0x000fe20000000800 */
[----:B------:R-:W-:Y:S01]  /*3d90*/  FFMA R15, R52, 1.4426950216293334961, -R15 ;  /* 0x3fb8aa3b340f7823 */ /* 0x000fe2000000080f */
[C---:B------:R-:W-:Y:S01]  /*3da0*/  FADD R3, R2.reuse, -12583039 ;  /* 0xcb40007f02037421 */ /* 0x040fe20000000000 */
[----:B------:R-:W-:-:S02]  /*3db0*/  SHF.L.U32 R2, R2, 0x17, RZ ;  /* 0x0000001702027819 */ /* 0x000fc400000006ff */
[----:B------:R-:W-:Y:S01]  /*3dc0*/  FFMA R15, R52, 1.925963033500011079e-08, R15 ;  /* 0x32a57060340f7823 */ /* 0x000fe2000000000f */
        /* <DEDUP_REMOVED lines=8> */
[----:B------:R-:W1:Y:S03]  /*3e50*/  MUFU.EX2 R13, R56 ;  /* 0x00000038000d7308 */ /* 0x000e660000000800 */
[----:B------:R-:W-:-:S04]  /*3e60*/  FADD R0, R3, R8 ;  /* 0x0000000803007221 */ /* 0x000fc80000000000 */
[----:B------:R-:W-:Y:S01]  /*3e70*/  FADD R3, R0, R7 ;  /* 0x0000000700037221 */ /* 0x000fe20000000000 */
[----:B0-----:R-:W-:Y:S02]  /*3e80*/  FMUL R4, R4, R15 ;  /* 0x0000000f04047220 */ /* 0x001fe40000400000 */
[----:B------:R-:W0:Y:S01]  /*3e90*/  MUFU.EX2 R15, R58 ;  /* 0x0000003a000f7308 */ /* 0x000e220000000800 */
[----:B------:R-:W-:-:S04]  /*3ea0*/  FADD R3, R3, R6 ;  /* 0x0000000603037221 */ /* 0x000fc80000000000 */
[----:B------:R-:W-:Y:S01]  /*3eb0*/  FADD R0, R3, R10 ;  /* 0x0000000a03007221 */ /* 0x000fe20000000000 */
[----:B-1----:R-:W-:-:S03]  /*3ec0*/  FMUL R2, R2, R13 ;  /* 0x0000000d02027220 */ /* 0x002fc60000400000 */
[----:B------:R-:W-:-:S04]  /*3ed0*/  FADD R0, R0, R9 ;  /* 0x0000000900007221 */ /* 0x000fc80000000000 */
        /* <DEDUP_REMOVED lines=8> */
[----:B------:R-:W-:Y:S01]  /*3f60*/  FADD R11, R0, R3 ;  /* 0x00000003000b7221 */ /* 0x000fe20000000000 */
[----:B0-----:R-:W-:Y:S01]  /*3f70*/  FMUL R0, R12, R15 ;  /* 0x0000000f0c007220 */ /* 0x001fe20000400000 */
[----:B------:R-:W-:Y:S01]  /*3f80*/  IMAD.MOV.U32 R12, RZ, RZ, 0x10 ;  /* 0x00000010ff0c7424 */ /* 0x000fe200078e00ff */
[----:B------:R-:W-:Y:S01]  /*3f90*/  MOV R15, 0xffffffff ;  /* 0xffffffff000f7802 */ /* 0x000fe20000000f00 */
[----:B------:R-:W-:-:S04]  /*3fa0*/  FADD R11, R11, R2 ;  /* 0x000000020b0b7221 */ /* 0x000fc80000000000 */
[----:B------:R-:W-:Y:S01]  /*3fb0*/  FADD R13, R11, R0 ;  /* 0x000000000b0d7221 */ /* 0x000fe20000000000 */
[----:B------:R-:W-:-:S07]  /*3fc0*/  HFMA2 R11, -RZ, RZ, 0, 1.847743988037109375e-06 ;  /* 0x0000001fff0b7431 */ /* 0x000fce00000001ff */
[----:B------:R-:W-:Y:S05]  /*3fd0*/  WARPSYNC.COLLECTIVE R15, `(.L_x_6901) ;  /* 0x000000000f087348 */ /* 0x000fea0003c00000 */
[----:B------:R0:W1:Y:S02]  /*3fe0*/  SHFL.BFLY P6, R14, R13, R12, R11 ;  /* 0x0c00000c0d0e7389 */ /* 0x00006400000c000b */
[----:B01----:R-:W-:Y:S05]  /*3ff0*/  ENDCOLLECTIVE ;  /* 0x000000000000791b */ /* 0x003fea0003800000 */
.L_x_6901:
[----:B------:R-:W-:Y:S02]  /*4000*/  HFMA2 R12, -RZ, RZ, 0, 4.76837158203125e-07 ;  /* 0x00000008ff0c7431 */ /* 0x000fe400000001ff */
[----:B------:R-:W-:-:S05]  /*4010*/  FADD R31, R13, R14 ;  /* 0x0000000e0d1f7221 */ /* 0x000fca0000000000 */
[----:B------:R-:W-:-:S07]  /*4020*/  MOV R13, R31 ;  /* 0x0000001f000d7202 */ /* 0x000fce0000000f00 */
[----:B------:R-:W-:Y:S05]  /*4030*/  WARPSYNC.COLLECTIVE R15, `(.L_x_6902) ;  /* 0x000000000f087348 */ /* 0x000fea0003c00000 */
[----:B------:R0:W1:Y:S02]  /*4040*/  SHFL.BFLY P6, R14, R13, R12, R11 ;  /* 0x0c00000c0d0e7389 */ /* 0x00006400000c000b */
[----:B01----:R-:W-:Y:S05]  /*4050*/  ENDCOLLECTIVE ;  /* 0x000000000000791b */ /* 0x003fea0003800000 */
.L_x_6902:
[----:B------:R-:W-:Y:S02]  /*4060*/  HFMA2 R12, -RZ, RZ, 0, 2.384185791015625e-07 ;  /* 0x00000004ff0c7431 */ /* 0x000fe400000001ff */
[----:B------:R-:W-:-:S05]  /*4070*/  FADD R33, R31, R14 ;  /* 0x0000000e1f217221 */ /* 0x000fca0000000000 */
[----:B------:R-:W-:-:S07]  /*4080*/  MOV R13, R33 ;  /* 0x00000021000d7202 */ /* 0x000fce0000000f00 */
[----:B------:R-:W-:Y:S05]  /*4090*/  WARPSYNC.COLLECTIVE R15, `(.L_x_6903) ;  /* 0x000000000f087348 */ /* 0x000fea0003c00000 */
[----:B------:R0:W1:Y:S02]  /*40a0*/  SHFL.BFLY P6, R14, R13, R12, R11 ;  /* 0x0c00000c0d0e7389 */ /* 0x00006400000c000b */
[----:B01----:R-:W-:Y:S05]  /*40b0*/  ENDCOLLECTIVE ;  /* 0x000000000000791b */ /* 0x003fea0003800000 */
.L_x_6903:
[----:B------:R-:W-:Y:S02]  /*40c0*/  HFMA2 R12, -RZ, RZ, 0, 1.1920928955078125e-07 ;  /* 0x00000002ff0c7431 */ /* 0x000fe400000001ff */
[----:B------:R-:W-:-:S05]  /*40d0*/  FADD R35, R33, R14 ;  /* 0x0000000e21237221 */ /* 0x000fca0000000000 */
[----:B------:R-:W-:-:S07]  /*40e0*/  MOV R13, R35 ;  /* 0x00000023000d7202 */ /* 0x000fce0000000f00 */
[----:B------:R-:W-:Y:S05]  /*40f0*/  WARPSYNC.COLLECTIVE R15, `(.L_x_6904) ;  /* 0x000000000f087348 */ /* 0x000fea0003c00000 */
[----:B------:R0:W1:Y:S02]  /*4100*/  SHFL.BFLY P6, R14, R13, R12, R11 ;  /* 0x0c00000c0d0e7389 */ /* 0x00006400000c000b */
[----:B01----:R-:W-:Y:S05]  /*4110*/  ENDCOLLECTIVE ;  /* 0x000000000000791b */ /* 0x003fea0003800000 */
.L_x_6904:
[----:B------:R-:W-:Y:S01]  /*4120*/  MOV R12, 0x1 ;  /* 0x00000001000c7802 */ /* 0x000fe20000000f00 */
[----:B------:R-:W-:-:S04]  /*4130*/  FADD R37, R35, R14 ;  /* 0x0000000e23257221 */ /* 0x000fc80000000000 */
[----:B------:R-:W-:-:S07]  /*4140*/  IMAD.MOV.U32 R13, RZ, RZ, R37 ;  /* 0x000000ffff0d7224 */ /* 0x000fce00078e0025 */
[----:B------:R-:W-:Y:S05]  /*4150*/  WARPSYNC.COLLECTIVE R15, `(.L_x_6905) ;  /* 0x000000000f087348 */ /* 0x000fea0003c00000 */
[----:B------:R0:W1:Y:S02]  /*4160*/  SHFL.BFLY P6, R14, R13, R12, R11 ;  /* 0x0c00000c0d0e7389 */ /* 0x00006400000c000b */
[----:B01----:R-:W-:Y:S05]  /*4170*/  ENDCOLLECTIVE ;  /* 0x000000000000791b */ /* 0x003fea0003800000 */
.L_x_6905:
[----:B------:R-:W-:Y:S05]  /*4180*/  BRA `(.L_x_6906) ;  /* 0xffffffd800147947 */ /* 0x000fea000383ffff */
        .weak           $__internal_125_$__cuda_sm3x_div_rn_noftz_f32_slowpath
        .type           $__internal_125_$__cuda_sm3x_div_rn_noftz_f32_slowpath,@function
        .size           $__internal_125_$__cuda_sm3x_div_rn_noftz_f32_slowpath,(.L_x_8611 - $__internal_125_$__cuda_sm3x_div_rn_noftz_f32_slowpath)
$__internal_125_$__cuda_sm3x_div_rn_noftz_f32_slowpath:
        /* <DEDUP_REMOVED lines=34> */
.L_x_6908:
[----:B------:R-:W-:Y:S01]  /*43b0*/  LEA R46, R15, 0xc0800000, 0x17 ;  /* 0xc08000000f2e7811 */ /* 0x000fe200078eb8ff */
[----:B------:R-:W-:Y:S01]  /*43c0*/  VIADD R35, R35, 0xffffff81 ;  /* 0xffffff8123237836 */ /* 0x000fe20000000000 */
[----:B------:R-:W-:Y:S02]  /*43d0*/  BSSY.RECONVERGENT B1, `(.L_x_6913) ;  /* 0x0000035000017945 */ /* 0x000fe40003800200 */
[----:B------:R-:W-:Y:S01]  /*43e0*/  IADD3 R39, PT, PT, -R46, R11, RZ ;  /* 0x0000000b2e277210 */ /* 0x000fe20007ffe1ff */
[----:B------:R-:W-:-:S03]  /*43f0*/  IMAD R11, R35, -0x800000, R16 ;  /* 0xff800000230b7824 */ /* 0x000fc600078e0210 */
        /* <DEDUP_REMOVED lines=46> */
.L_x_6915:
[----:B------:R-:W-:-:S04]  /*46e0*/  LOP3.LUT R11, R11, 0x80000000, RZ, 0xc0, !PT ;  /* 0x800000000b0b7812 */ /* 0x000fc800078ec0ff */
[----:B------:R-:W-:Y:S01]  /*46f0*/  LOP3.LUT R11, R11, 0x7f800000, RZ, 0xfc, !PT ;  /* 0x7f8000000b0b7812 */ /* 0x000fe200078efcff */
[----:B------:R-:W-:Y:S06]  /*4700*/  BRA `(.L_x_6916) ;  /* 0x0000000000047947 */ /* 0x000fec0003800000 */
.L_x_6914:
[----:B------:R-:W-:-:S07]  /*4710*/  LEA R11, R48, R11, 0x17 ;  /* 0x0000000b300b7211 */ /* 0x000fce00078eb8ff */
.L_x_6916:
[----:B------:R-:W-:Y:S05]  /*4720*/  BSYNC.RECONVERGENT B1 ;  /* 0x0000000000017941 */ /* 0x000fea0003800200 */
.L_x_6913:
[----:B------:R-:W-:Y:S05]  /*4730*/  BRA `(.L_x_6917) ;  /* 0x0000000000207947 */ /* 0x000fea0003800000 */
.L_x_6912:
[----:B------:R-:W-:-:S04]  /*4740*/  LOP3.LUT R11, R11, 0x80000000, R16, 0x48, !PT ;  /* 0x800000000b0b7812 */ /* 0x000fc800078e4810 */
[----:B------:R-:W-:Y:S01]  /*4750*/  LOP3.LUT R11, R11, 0x7f800000, RZ, 0xfc, !PT ;  /* 0x7f8000000b0b7812 */ /* 0x000fe200078efcff */
[----:B------:R-:W-:Y:S06]  /*4760*/  BRA `(.L_x_6917) ;  /* 0x0000000000147947 */ /* 0x000fec0003800000 */
.L_x_6911:
[----:B------:R-:W-:Y:S01]  /*4770*/  LOP3.LUT R11, R11, 0x80000000, R16, 0x48, !PT ;  /* 0x800000000b0b7812 */ /* 0x000fe200078e4810 */
[----:B------:R-:W-:Y:S06]  /*4780*/  BRA `(.L_x_6917) ;  /* 0x00000000000c7947 */ /* 0x000fec0003800000 */
.L_x_6910:
[----:B------:R-:W0:Y:S01]  /*4790*/  MUFU.RSQ R11, -QNAN ;  /* 0xffc00000000b7908 */ /* 0x000e220000001400 */
[----:B------:R-:W-:Y:S05]  /*47a0*/  BRA `(.L_x_6917) ;  /* 0x0000000000047947 */ /* 0x000fea0003800000 */
.L_x_6909:
[----:B------:R-:W-:-:S07]  /*47b0*/  FADD.FTZ R11, R16, R11 ;  /* 0x0000000b100b7221 */ /* 0x000fce0000010000 */
.L_x_6917:
[----:B------:R-:W-:Y:S05]  /*47c0*/  BSYNC.RECONVERGENT B0 ;  /* 0x0000000000007941 */ /* 0x000fea0003800200 */
.L_x_6907:
[----:B------:R-:W-:-:S04]  /*47d0*/  HFMA2 R15, -RZ, RZ, 0, 0 ;  /* 0x00000000ff0f7431 */ /* 0x000fc800000001ff */
[----:B0-----:R-:W-:Y:S05]  /*47e0*/  RET.REL.NODEC R14 `(_Z15SoftmaxWarpImplI10DirectLoadIffE11DirectStoreIffEfLi2ELi16ELi32ELi1ELb1EL9Algorithm0EEvT_T0_ll) ;  /* 0xffffffb80e047950 */ /* 0x001fea0003c3ffff */
.L_x_6918:
        /* <DEDUP_REMOVED lines=9> */
.L_x_8611:


//--------------------- .text._Z15SoftmaxWarpImplI10DirectLoadIffE11DirectStoreIffEfLi2ELi16ELi32ELi1ELb0EL9Algorithm0EEvT_T0_ll --------------------------
	.section	.text._Z15SoftmaxWarpImplI10DirectLoadIffE11DirectStoreIffEfLi2ELi16ELi32ELi1ELb0EL9Algorithm0EEvT_T0_ll,"ax",@progbits
	.align	128
        .global         _Z15SoftmaxWarpImplI10DirectLoadIffE11DirectStoreIffEfLi2ELi16ELi32ELi1ELb0EL9Algorithm0EEvT_T0_ll
        .type           _Z15SoftmaxWarpImplI10DirectLoadIffE11DirectStoreIffEfLi2ELi16ELi32ELi1ELb0EL9Algorithm0EEvT_T0_ll,@function
        .size           _Z15SoftmaxWarpImplI10DirectLoadIffE11DirectStoreIffEfLi2ELi16ELi32ELi1ELb0EL9Algorithm0EEvT_T0_ll,(.L_x_8612 - _Z15SoftmaxWarpImplI10DirectLoadIffE11DirectStoreIffEfLi2ELi16ELi32ELi1ELb0EL9Algorithm0EEvT_T0_ll)
        .other          _Z15SoftmaxWarpImplI10DirectLoadIffE11DirectStoreIffEfLi2ELi16ELi32ELi1ELb0EL9Algorithm0EEvT_T0_ll,@"STO_CUDA_ENTRY STV_DEFAULT"
_Z15SoftmaxWarpImplI10DirectLoadIffE11DirectStoreIffEfLi2ELi16ELi32ELi1ELb0EL9Algorithm0EEvT_T0_ll:
.text._Z15SoftmaxWarpImplI10DirectLoadIffE11DirectStoreIffEfLi2ELi16ELi32ELi1ELb0EL9Algorithm0EEvT_T0_ll:
        /* <DEDUP_REMOVED lines=24> */
.L_x_6919:
        /* <DEDUP_REMOVED lines=14> */
.L_x_6953:
        /* <DEDUP_REMOVED lines=14> */
[C---:B------:R-:W-:Y:S01]  /*0340*/  IADD3 R8, P1, PT, R2.reuse, 0xc0, RZ ;  /* 0x000000c002087810 */ /* 0x040fe20007f3e0ff */
[----:B------:R-:W-:Y:S01]  /*0350*/  IMAD.X R15, RZ, RZ, R9, P6 ;  /* 0x000000ffff0f7224 */ /* 0x000fe200030e0609 */
[----:B------:R-:W-:-:S02]  /*0360*/  IADD3 R10, P2, PT, R2, 0x100, RZ ;  /* 0x00000100020a7810 */ /* 0x000fc40007f5e0ff */
[C---:B------:R-:W-:Y:S02]  /*0370*/  IADD3 R16, P3, PT, R2.reuse, 0x140, RZ ;  /* 0x0000014002107810 */ /* 0x040fe40007f7e0ff */
[C---:B------:R-:W-:Y:S02]  /*0380*/  IADD3 R18, P4, PT, R2.reuse, 0x180, RZ ;  /* 0x0000018002127810 */ /* 0x040fe40007f9e0ff */
[----:B------:R-:W-:Y:S02]  /*0390*/  IADD3 R20, P5, PT, R2, 0x1c0, RZ ;  /* 0x000001c002147810 */ /* 0x000fe40007fbe0ff */
[----:B------:R-:W-:Y:S02]  /*03a0*/  LEA.HI R2, P6, R9, R2, RZ, 0x1 ;  /* 0x0000000209027211 */ /* 0x000fe400078d08ff */
[----:B------:R-:W-:Y:S02]  /*03b0*/  IADD3.X R7, PT, PT, RZ, R9, RZ, P0, !PT ;  /* 0x00000009ff077210 */ /* 0x000fe400007fe4ff */
[----:B------:R-:W-:-:S02]  /*03c0*/  LEA.HI R28, P0, R15, R28, RZ, 0x1 ;  /* 0x0000001c0f1c7211 */ /* 0x000fc400078108ff */
[-C--:B------:R-:W-:Y:S02]  /*03d0*/  IADD3.X R5, PT, PT, RZ, R9.reuse, RZ, P1, !PT ;  /* 0x00000009ff057210 */ /* 0x080fe40000ffe4ff */
[-C--:B------:R-:W-:Y:S02]  /*03e0*/  IADD3.X R3, PT, PT, RZ, R9.reuse, RZ, P2, !PT ;  /* 0x00000009ff037210 */ /* 0x080fe400017fe4ff */
[-C--:B------:R-:W-:Y:S02]  /*03f0*/  IADD3.X R17, PT, PT, RZ, R9.reuse, RZ, P6, !PT ;  /* 0x00000009ff117210 */ /* 0x080fe400037fe4ff */
[-C--:B------:R-:W-:Y:S02]  /*0400*/  IADD3.X R13, PT, PT, RZ, R9.reuse, RZ, P3, !PT ;  /* 0x00000009ff0d7210 */ /* 0x080fe40001ffe4ff */
[-C--:B------:R-:W-:Y:S02]  /*0410*/  IADD3.X R11, PT, PT, RZ, R9.reuse, RZ, P4, !PT ;  /* 0x00000009ff0b7210 */ /* 0x080fe400027fe4ff */
[----:B------:R-:W-:-:S02]  /*0420*/  IADD3.X R9, PT, PT, RZ, R9, RZ, P5, !PT ;  /* 0x00000009ff097210 */ /* 0x000fc40002ffe4ff */
[----:B------:R-:W-:Y:S02]  /*0430*/  LEA.HI R12, P1, R7, R12, RZ, 0x1 ;  /* 0x0000000c070c7211 */ /* 0x000fe400078308ff */
[----:B------:R-:W-:Y:S02]  /*0440*/  SHF.L.U32 R30, R2, 0x2, RZ ;  /* 0x00000002021e7819 */ /* 0x000fe400000006ff */
[----:B------:R-:W-:Y:S02]  /*0450*/  IADD3.X R15, PT, PT, RZ, R15, RZ, P0, !PT ;  /* 0x0000000fff0f7210 */ /* 0x000fe400007fe4ff */
[----:B------:R-:W-:Y:S02]  /*0460*/  LEA.HI R20, P0, R9, R20, RZ, 0x1 ;  /* 0x0000001409147211 */ /* 0x000fe400078108ff */
[----:B------:R-:W-:Y:S02]  /*0470*/  IADD3.X R7, PT, PT, RZ, R7, RZ, P1, !PT ;  /* 0x00000007ff077210 */ /* 0x000fe40000ffe4ff */
[----:B------:R-:W-:-:S02]  /*0480*/  LEA.HI R8, P2, R5, R8, RZ, 0x1 ;  /* 0x0000000805087211 */ /* 0x000fc400078508ff */
[----:B------:R-:W-:Y:S02]  /*0490*/  LOP3.LUT R30, R30, 0xfffffff8, RZ, 0xc0, !PT ;  /* 0xfffffff81e1e7812 */ /* 0x000fe400078ec0ff */
[C---:B------:R-:W-:Y:S02]  /*04a0*/  SHF.L.U64.HI R14, R28.reuse, 0x2, R15 ;  /* 0x000000021c0e7819 */ /* 0x040fe4000001020f */
[----:B------:R-:W-:Y:S02]  /*04b0*/  SHF.L.U32 R28, R28, 0x2, RZ ;  /* 0x000000021c1c7819 */ /* 0x000fe400000006ff */
[C---:B------:R-:W-:Y:S01]  /*04c0*/  SHF.L.U64.HI R7, R12.reuse, 0x2, R7 ;  /* 0x000000020c077819 */ /* 0x040fe20000010207 */
[----:B------:R-:W-:Y:S01]  /*04d0*/  IMAD.SHL.U32 R12, R12, 0x4, RZ ;  /* 0x000000040c0c7824 */ /* 0x000fe200078e00ff */
[----:B------:R-:W-:Y:S02]  /*04e0*/  IADD3.X R9, PT, PT, RZ, R9, RZ, P0, !PT ;  /* 0x00000009ff097210 */ /* 0x000fe400007fe4ff */
[----:B------:R-:W-:-:S02]  /*04f0*/  SHF.L.U64.HI R6, R2, 0x2, R17 ;  /* 0x0000000202067819 */ /* 0x000fc40000010211 */
[----:B------:R-:W-:Y:S02]  /*0500*/  IADD3.X R5, PT, PT, RZ, R5, RZ, P2, !PT ;  /* 0x00000005ff057210 */ /* 0x000fe400017fe4ff */
[----:B------:R-:W-:Y:S02]  /*0510*/  IADD3 R30, P0, PT, R30, UR36, RZ ;  /* 0x000000241e1e7c10 */ /* 0x000fe4000ff1e0ff */
[----:B------:R-:W-:Y:S02]  /*0520*/  LEA.HI R10, P3, R3, R10, RZ, 0x1 ;  /* 0x0000000a030a7211 */ /* 0x000fe400078708ff */
[----:B------:R-:W-:Y:S02]  /*0530*/  LOP3.LUT R28, R28, 0xfffffff8, RZ, 0xc0, !PT ;  /* 0xfffffff81c1c7812 */ /* 0x000fe400078ec0ff */
[----:B------:R-:W-:Y:S02]  /*0540*/  LEA.HI R16, P4, R13, R16, RZ, 0x1 ;  /* 0x000000100d107211 */ /* 0x000fe400078908ff */
[----:B------:R-:W-:-:S02]  /*0550*/  SHF.L.U64.HI R5, R8, 0x2, R5 ;  /* 0x0000000208057819 */ /* 0x000fc40000010205 */
[----:B------:R-:W-:Y:S02]  /*0560*/  SHF.L.U64.HI R2, R20, 0x2, R9 ;  /* 0x0000000214027819 */ /* 0x000fe40000010209 */
[----:B------:R-:W-:Y:S02]  /*0570*/  IADD3.X R31, PT, PT, R6, UR37, RZ, P0, !PT ;  /* 0x00000025061f7c10 */ /* 0x000fe400087fe4ff */
[----:B------:R-:W-:Y:S02]  /*0580*/  IADD3.X R3, PT, PT, RZ, R3, RZ, P3, !PT ;  /* 0x00000003ff037210 */ /* 0x000fe40001ffe4ff */
[----:B------:R-:W-:Y:S02]  /*0590*/  SHF.L.U32 R8, R8, 0x2, RZ ;  /* 0x0000000208087819 */ /* 0x000fe400000006ff */
[----:B------:R-:W-:Y:S01]  /*05a0*/  LOP3.LUT R9, R12, 0xfffffff8, RZ, 0xc0, !PT ;  /* 0xfffffff80c097812 */ /* 0x000fe200078ec0ff */
[----:B------:R-:W2:Y:S01]  /*05b0*/  LDG.E.64 R30, desc[UR4][R30.64] ;  /* 0x000000041e1e7981 */ /* 0x000ea2000c1e1b00 */
[----:B------:R-:W-:-:S02]  /*05c0*/  IADD3 R28, P0, PT, R28, UR36, RZ ;  /* 0x000000241c1c7c10 */ /* 0x000fc4000ff1e0ff */
[----:B------:R-:W-:Y:S02]  /*05d0*/  LEA.HI R18, P5, R11, R18, RZ, 0x1 ;  /* 0x000000120b127211 */ /* 0x000fe400078b08ff */
[----:B------:R-:W-:Y:S02]  /*05e0*/  IADD3.X R13, PT, PT, RZ, R13, RZ, P4, !PT ;  /* 0x0000000dff0d7210 */ /* 0x000fe400027fe4ff */
[----:B------:R-:W-:Y:S02]  /*05f0*/  SHF.L.U64.HI R3, R10, 0x2, R3 ;  /* 0x000000020a037819 */ /* 0x000fe40000010203 */
[----:B------:R-:W-:Y:S02]  /*0600*/  LOP3.LUT R8, R8, 0xfffffff8, RZ, 0xc0, !PT ;  /* 0xfffffff808087812 */ /* 0x000fe400078ec0ff */
[----:B------:R-:W-:Y:S02]  /*0610*/  IADD3 R6, P1, PT, R9, UR36, RZ ;  /* 0x0000002409067c10 */ /* 0x000fe4000ff3e0ff */
[----:B------:R-:W-:-:S02]  /*0620*/  IADD3.X R29, PT, PT, R14, UR37, RZ, P0, !PT ;  /* 0x000000250e1d7c10 */ /* 0x000fc400087fe4ff */
[----:B------:R-:W-:Y:S02]  /*0630*/  R2UR UR10, R22 ;  /* 0x00000000160a72ca */ /* 0x000fe400000e0000 */
[----:B------:R-:W-:Y:S02]  /*0640*/  R2UR UR11, R23 ;  /* 0x00000000170b72ca */ /* 0x000fe400000e0000 */
[----:B------:R-:W-:Y:S01]  /*0650*/  SHF.L.U32 R10, R10, 0x2, RZ ;  /* 0x000000020a0a7819 */ /* 0x000fe200000006ff */
[----:B------:R-:W3:Y:S01]  /*0660*/  LDG.E.64 R28, desc[UR6][R28.64] ;  /* 0x000000061c1c7981 */ /* 0x000ee2000c1e1b00 */
[----:B------:R-:W-:Y:S02]  /*0670*/  IADD3.X R11, PT, PT, RZ, R11, RZ, P5, !PT ;  /* 0x0000000bff0b7210 */ /* 0x000fe40002ffe4ff */
[C---:B------:R-:W-:Y:S02]  /*0680*/  SHF.L.U64.HI R4, R16.reuse, 0x2, R13 ;  /* 0x0000000210047819 */ /* 0x040fe4000001020d */
[----:B------:R-:W-:-:S02]  /*0690*/  SHF.L.U32 R16, R16, 0x2, RZ ;  /* 0x0000000210107819 */ /* 0x000fc400000006ff */
[----:B------:R-:W-:Y:S02]  /*06a0*/  IADD3 R8, P0, PT, R8, UR36, RZ ;  /* 0x0000002408087c10 */ /* 0x000fe4000ff1e0ff */
[----:B------:R-:W-:Y:S02]  /*06b0*/  IADD3.X R7, PT, PT, R7, UR37, RZ, P1, !PT ;  /* 0x0000002507077c10 */ /* 0x000fe40008ffe4ff */
[----:B------:R-:W-:Y:S02]  /*06c0*/  R2UR UR12, R22 ;  /* 0x00000000160c72ca */ /* 0x000fe400000e0000 */
[----:B------:R-:W-:Y:S02]  /*06d0*/  R2UR UR13, R23 ;  /* 0x00000000170d72ca */ /* 0x000fe400000e0000 */
[----:B------:R-:W-:Y:S01]  /*06e0*/  LOP3.LUT R10, R10, 0xfffffff8, RZ, 0xc0, !PT ;  /* 0xfffffff80a0a7812 */ /* 0x000fe200078ec0ff */
[----:B------:R-:W4:Y:S01]  /*06f0*/  LDG.E.64 R6, desc[UR8][R6.64] ;  /* 0x0000000806067981 */ /* 0x000f22000c1e1b00 */
[----:B------:R-:W-:-:S02]  /*0700*/  SHF.L.U64.HI R0, R18, 0x2, R11 ;  /* 0x0000000212007819 */ /* 0x000fc4000001020b */
[----:B------:R-:W-:Y:S02]  /*0710*/  SHF.L.U32 R18, R18, 0x2, RZ ;  /* 0x0000000212127819 */ /* 0x000fe400000006ff */
[----:B------:R-:W-:Y:S02]  /*0720*/  LOP3.LUT R16, R16, 0xfffffff8, RZ, 0xc0, !PT ;  /* 0xfffffff810107812 */ /* 0x000fe400078ec0ff */
[----:B------:R-:W-:Y:S02]  /*0730*/  IADD3.X R9, PT, PT, R5, UR37, RZ, P0, !PT ;  /* 0x0000002505097c10 */ /* 0x000fe400087fe4ff */
[----:B------:R-:W-:Y:S02]  /*0740*/  R2UR UR14, R22 ;  /* 0x00000000160e72ca */ /* 0x000fe400000e0000 */
[----:B------:R-:W-:Y:S02]  /*0750*/  R2UR UR15, R23 ;  /* 0x00000000170f72ca */ /* 0x000fe400000e0000 */
[----:B------:R-:W-:Y:S01]  /*0760*/  IADD3 R10, P1, PT, R10, UR36, RZ ;  /* 0x000000240a0a7c10 */ /* 0x000fe2000ff3e0ff */
[----:B------:R-:W5:Y:S01]  /*0770*/  LDG.E.64 R8, desc[UR10][R8.64] ;  /* 0x0000000a08087981 */ /* 0x000f62000c1e1b00 */
[----:B------:R-:W-:-:S02]  /*0780*/  SHF.L.U32 R20, R20, 0x2, RZ ;  /* 0x0000000214147819 */ /* 0x000fc400000006ff */
[----:B------:R-:W-:Y:S02]  /*0790*/  LOP3.LUT R18, R18, 0xfffffff8, RZ, 0xc0, !PT ;  /* 0xfffffff812127812 */ /* 0x000fe400078ec0ff */
[----:B------:R-:W-:Y:S02]  /*07a0*/  IADD3 R16, P0, PT, R16, UR36, RZ ;  /* 0x0000002410107c10 */ /* 0x000fe4000ff1e0ff */
[----:B------:R-:W-:Y:S02]  /*07b0*/  R2UR UR16, R22 ;  /* 0x00000000161072ca */ /* 0x000fe400000e0000 */
[----:B------:R-:W-:Y:S02]  /*07c0*/  R2UR UR17, R23 ;  /* 0x00000000171172ca */ /* 0x000fe400000e0000 */
[----:B------:R-:W-:Y:S02]  /*07d0*/  IADD3.X R11, PT, PT, R3, UR37, RZ, P1, !PT ;  /* 0x00000025030b7c10 */ /* 0x000fe40008ffe4ff */
[----:B------:R-:W-:-:S02]  /*07e0*/  LOP3.LUT R20, R20, 0xfffffff8, RZ, 0xc0, !PT ;  /* 0xfffffff814147812 */ /* 0x000fc400078ec0ff */
[----:B------:R-:W-:Y:S02]  /*07f0*/  IADD3 R18, P1, PT, R18, UR36, RZ ;  /* 0x0000002412127c10 */ /* 0x000fe4000ff3e0ff */
[----:B------:R-:W-:Y:S02]  /*0800*/  IADD3.X R17, PT, PT, R4, UR37, RZ, P0, !PT ;  /* 0x0000002504117c10 */ /* 0x000fe400087fe4ff */
[----:B------:R-:W-:Y:S01]  /*0810*/  R2UR UR18, R22 ;  /* 0x00000000161272ca */ /* 0x000fe200000e0000 */
[----:B------:R-:W5:Y:S01]  /*0820*/  LDG.E.64 R4, desc[UR12][R10.64] ;  /* 0x0000000c0a047981 */ /* 0x000f62000c1e1b00 */
[----:B------:R-:W-:Y:S02]  /*0830*/  R2UR UR19, R23 ;  /* 0x00000000171372ca */ /* 0x000fe400000e0000 */
[----:B------:R-:W-:Y:S01]  /*0840*/  IADD3 R20, P0, PT, R20, UR36, RZ ;  /* 0x0000002414147c10 */ /* 0x000fe2000ff1e0ff */
[----:B------:R-:W5:Y:S01]  /*0850*/  LDG.E.64 R16, desc[UR14][R16.64] ;  /* 0x0000000e10107981 */ /* 0x000f62000c1e1b00 */
[----:B------:R-:W-:-:S02]  /*0860*/  IADD3.X R19, PT, PT, R0, UR37, RZ, P1, !PT ;  /* 0x0000002500137c10 */ /* 0x000fc40008ffe4ff */
        /* <DEDUP_REMOVED lines=29> */
[----:B------:R-:W-:Y:S01]  /*0a40*/  MOV R7, 0x437c0000 ;  /* 0x437c000000077802 */ /* 0x000fe20000000f00 */
        /* <DEDUP_REMOVED lines=9> */
[-C--:B------:R-:W-:Y:S01]  /*0ae0*/  FFMA.SAT R18, R39, R6.reuse, 0.5 ;  /* 0x3f00000027127423 */ /* 0x080fe20000002006 */
[----:B------:R-:W-:Y:S01]  /*0af0*/  FADD R10, R2, -12583039 ;  /* 0xcb40007f020a7421 */ /* 0x000fe20000000000 */
[----:B------:R-:W-:Y:S01]  /*0b00*/  FADD R37, R8, -R14 ;  /* 0x8000000e08257221 */ /* 0x000fe20000000000 */
[-C--:B------:R-:W-:Y:S01]  /*0b10*/  FFMA.SAT R12, R11, R6.reuse, 0.5 ;  /* 0x3f0000000b0c7423 */ /* 0x080fe20000002006 */
[----:B------:R-:W-:Y:S01]  /*0b20*/  FFMA R8, R41, 1.4426950216293334961, -R0 ;  /* 0x3fb8aa3b29087823 */ /* 0x000fe20000000800 */
[-C--:B------:R-:W-:Y:S01]  /*0b30*/  FFMA.RM R18, R18, R7.reuse, 12582913 ;  /* 0x4b40000112127423 */ /* 0x080fe20000004007 */
[----:B------:R-:W-:Y:S01]  /*0b40*/  FFMA R10, R43, 1.4426950216293334961, -R10 ;  /* 0x3fb8aa3b2b0a7823 */ /* 0x000fe2000000080a */
[-C--:B------:R-:W-:Y:S01]  /*0b50*/  FFMA.RM R0, R12, R7.reuse, 12582913 ;  /* 0x4b4000010c007423 */ /* 0x080fe20000004007 */
[----:B------:R-:W-:Y:S01]  /*0b60*/  FFMA R41, R41, 1.925963033500011079e-08, R8 ;  /* 0x32a5706029297823 */ /* 0x000fe20000000008 */
[----:B------:R-:W-:Y:S01]  /*0b70*/  FADD R3, R16, -R14 ;  /* 0x8000000e10037221 */ /* 0x000fe20000000000 */
[----:B------:R-:W-:Y:S01]  /*0b80*/  FADD R8, R18, -12583039 ;  /* 0xcb40007f12087421 */ /* 0x000fe20000000000 */
[----:B------:R-:W-:Y:S01]  /*0b90*/  FFMA R32, R43, 1.925963033500011079e-08, R10 ;  /* 0x32a570602b207823 */ /* 0x000fe2000000000a */
[-C--:B------:R-:W-:Y:S01]  /*0ba0*/  FFMA.SAT R16, R35, R6.reuse, 0.5 ;  /* 0x3f00000023107423 */ /* 0x080fe20000002006 */
[----:B------:R-:W-:Y:S01]  /*0bb0*/  FADD R10, R0, -12583039 ;  /* 0xcb40007f000a7421 */ /* 0x000fe20000000000 */
[----:B------:R-:W-:Y:S01]  /*0bc0*/  FFMA R8, R39, 1.4426950216293334961, -R8 ;  /* 0x3fb8aa3b27087823 */ /* 0x000fe20000000808 */
[--C-:B------:R-:W-:Y:S01]  /*0bd0*/  FADD R31, R9, -R14.reuse ;  /* 0x8000000e091f7221 */ /* 0x100fe20000000000 */
[-C--:B------:R-:W-:Y:S01]  /*0be0*/  FFMA.RM R16, R16, R7.reuse, 12582913 ;  /* 0x4b40000110107423 */ /* 0x080fe20000004007 */
[--C-:B------:R-:W-:Y:S01]  /*0bf0*/  FADD R15, R5, -R14.reuse ;  /* 0x8000000e050f7221 */ /* 0x100fe20000000000 */
[--C-:B------:R-:W-:Y:S01]  /*0c00*/  FADD R19, R19, -R14.reuse ;  /* 0x8000000e13137221 */ /* 0x100fe20000000000 */
[--C-:B------:R-:W-:Y:S01]  /*0c10*/  FADD R9, R20, -R14.reuse ;  /* 0x8000000e14097221 */ /* 0x100fe20000000000 */
[----:B------:R-:W-:Y:S01]  /*0c20*/  FADD R21, R21, -R14 ;  /* 0x8000000e15157221 */ /* 0x000fe20000000000 */
[----:B------:R-:W-:Y:S01]  /*0c30*/  FFMA R10, R11, 1.4426950216293334961, -R10 ;  /* 0x3fb8aa3b0b0a7823 */ /* 0x000fe2000000080a */
[-C--:B------:R-:W-:Y:S01]  /*0c40*/  FFMA.SAT R14, R37, R6.reuse, 0.5 ;  /* 0x3f000000250e7423 */ /* 0x080fe20000002006 */
[----:B------:R-:W-:Y:S01]  /*0c50*/  FFMA R39, R39, 1.925963033500011079e-08, R8 ;  /* 0x32a5706027277823 */ /* 0x000fe20000000008 */
[----:B------:R-:W-:Y:S01]  /*0c60*/  FADD R8, R16, -12583039 ;  /* 0xcb40007f10087421 */ /* 0x000fe20000000000 */
[----:B------:R-:W-:Y:S01]  /*0c70*/  FFMA R30, R11, 1.925963033500011079e-08, R10 ;  /* 0x32a570600b1e7823 */ /* 0x000fe2000000000a */
[-C--:B------:R-:W-:Y:S01]  /*0c80*/  FFMA.SAT R12, R33, R6.reuse, 0.5 ;  /* 0x3f000000210c7423 */ /* 0x080fe20000002006 */
[-C--:B------:R-:W-:Y:S01]  /*0c90*/  FFMA.RM R11, R14, R7.reuse, 12582913 ;  /* 0x4b4000010e0b7423 */ /* 0x080fe20000004007 */
[----:B------:R-:W-:Y:S01]  /*0ca0*/  FFMA R10, R35, 1.4426950216293334961, -R8 ;  /* 0x3fb8aa3b230a7823 */ /* 0x000fe20000000808 */
[----:B------:R-:W1:Y:S01]  /*0cb0*/  MUFU.EX2 R41, R41 ;  /* 0x0000002900297308 */ /* 0x000e620000000800 */
[----:B------:R-:W-:Y:S01]  /*0cc0*/  FFMA.RM R8, R12, R7, 12582913 ;  /* 0x4b4000010c087423 */ /* 0x000fe20000004007 */
[----:B------:R-:W-:Y:S01]  /*0cd0*/  FADD R12, R11, -12583039 ;  /* 0xcb40007f0b0c7421 */ /* 0x000fe20000000000 */
[----:B------:R-:W-:Y:S01]  /*0ce0*/  FFMA R35, R35, 1.925963033500011079e-08, R10 ;  /* 0x32a5706023237823 */ /* 0x000fe2000000000a */
[-C--:B------:R-:W-:Y:S01]  /*0cf0*/  FFMA.SAT R20, R13, R6.reuse, 0.5 ;  /* 0x3f0000000d147423 */ /* 0x080fe20000002006 */
[----:B------:R-:W-:Y:S01]  /*0d00*/  FADD R10, R8, -12583039 ;  /* 0xcb40007f080a7421 */ /* 0x000fe20000000000 */
[----:B------:R-:W-:Y:S01]  /*0d10*/  FFMA R12, R37, 1.4426950216293334961, -R12 ;  /* 0x3fb8aa3b250c7823 */ /* 0x000fe2000000080c */
[----:B------:R-:W-:Y:S01]  /*0d20*/  SHF.L.U32 R4, R4, 0x17, RZ ;  /* 0x0000001704047819 */ /* 0x000fe200000006ff */
[----:B------:R-:W-:Y:S01]  /*0d30*/  MUFU.EX2 R39, R39 ;  /* 0x0000002700277308 */ /* 0x000fe20000000800 */
[----:B------:R-:W-:Y:S01]  /*0d40*/  FFMA R10, R33, 1.4426950216293334961, -R10 ;  /* 0x3fb8aa3b210a7823 */ /* 0x000fe2000000080a */
[----:B------:R-:W-:Y:S01]  /*0d50*/  FFMA R37, R37, 1.925963033500011079e-08, R12 ;  /* 0x32a5706025257823 */ /* 0x000fe2000000000c */
[----:B------:R-:W-:Y:S01]  /*0d60*/  FFMA.SAT R12, R31, R6, 0.5 ;  /* 0x3f0000001f0c7423 */ /* 0x000fe20000002006 */
[----:B------:R-:W-:-:S02]  /*0d70*/  IMAD.SHL.U32 R2, R2, 0x800000, RZ ;  /* 0x0080000002027824 */ /* 0x000fc400078e00ff */
[----:B------:R-:W-:Y:S01]  /*0d80*/  FFMA R33, R33, 1.925963033500011079e-08, R10 ;  /* 0x32a5706021217823 */ /* 0x000fe2000000000a */
[----:B------:R-:W-:Y:S01]  /*0d90*/  SHF.L.U32 R18, R18, 0x17, RZ ;  /* 0x0000001712127819 */ /* 0x000fe200000006ff */
[----:B------:R-:W-:Y:S01]  /*0da0*/  FFMA.RM R12, R12, R7, 12582913 ;  /* 0x4b4000010c0c7423 */ /* 0x000fe20000004007 */
[----:B------:R-:W-:Y:S01]  /*0db0*/  SHF.L.U32 R0, R0, 0x17, RZ ;  /* 0x0000001700007819 */ /* 0x000fe200000006ff */
[----:B-1----:R-:W-:Y:S01]  /*0dc0*/  FMUL R5, R4, R41 ;  /* 0x0000002904057220 */ /* 0x002fe20000400000 */
[----:B------:R-:W-:Y:S01]  /*0dd0*/  FFMA.SAT R4, R15, R6, 0.5 ;  /* 0x3f0000000f047423 */ /* 0x000fe20000002006 */
[----:B------:R-:W-:Y:S01]  /*0de0*/  FADD R10, R12, -12583039 ;  /* 0xcb40007f0c0a7421 */ /* 0x000fe20000000000 */
[----:B------:R-:W1:Y:S03]  /*0df0*/  MUFU.EX2 R41, R32 ;  /* 0x0000002000297308 */ /* 0x000e660000000800 */
[----:B------:R-:W-:Y:S01]  /*0e00*/  FFMA R14, R31, 1.4426950216293334961, -R10 ;  /* 0x3fb8aa3b1f0e7823 */ /* 0x000fe2000000080a */
[----:B------:R-:W-:-:S03]  /*0e10*/  FFMA.RM R10, R20, R7, 12582913 ;  /* 0x4b400001140a7423 */ /* 0x000fc60000004007 */
[----:B------:R-:W-:Y:S01]  /*0e20*/  FFMA R31, R31, 1.925963033500011079e-08, R14 ;  /* 0x32a570601f1f7823 */ /* 0x000fe2000000000e */
[----:B------:R-:W-:Y:S01]  /*0e30*/  FADD R14, R10, -12583039 ;  /* 0xcb40007f0a0e7421 */ /* 0x000fe20000000000 */
[----:B------:R-:W-:Y:S03]  /*0e40*/  MUFU.EX2 R35, R35 ;  /* 0x0000002300237308 */ /* 0x000fe60000000800 */
[----:B------:R-:W-:-:S04]  /*0e50*/  FFMA R14, R13, 1.4426950216293334961, -R14 ;  /* 0x3fb8aa3b0d0e7823 */ /* 0x000fc8000000080e */
[----:B------:R-:W-:Y:S01]  /*0e60*/  FFMA R20, R13, 1.925963033500011079e-08, R14 ;  /* 0x32a570600d147823 */ /* 0x000fe2000000000e */
[-C--:B------:R-:W-:Y:S01]  /*0e70*/  FFMA.RM R13, R4, R7.reuse, 12582913 ;  /* 0x4b400001040d7423 */ /* 0x080fe20000004007 */
[----:B------:R-:W-:Y:S01]  /*0e80*/  FFMA.SAT R14, R3, R6, 0.5 ;  /* 0x3f000000030e7423 */ /* 0x000fe20000002006 */
[----:B------:R-:W-:Y:S02]  /*0e90*/  MUFU.EX2 R31, R31 ;  /* 0x0000001f001f7308 */ /* 0x000fe40000000800 */
[C---:B------:R-:W-:Y:S01]  /*0ea0*/  FADD R4, R13.reuse, -12583039 ;  /* 0xcb40007f0d047421 */ /* 0x040fe20000000000 */
[----:B------:R-:W-:Y:S01]  /*0eb0*/  FFMA.RM R14, R14, R7, 12582913 ;  /* 0x4b4000010e0e7423 */ /* 0x000fe20000004007 */
[----:B------:R-:W-:Y:S02]  /*0ec0*/  SHF.L.U32 R13, R13, 0x17, RZ ;  /* 0x000000170d0d7819 */ /* 0x000fe400000006ff */
[C---:B------:R-:W-:Y:S02]  /*0ed0*/  FFMA R4, R15.reuse, 1.4426950216293334961, -R4 ;  /* 0x3fb8aa3b0f047823 */ /* 0x040fe40000000804 */
[----:B------:R-:W-:Y:S02]  /*0ee0*/  MUFU.EX2 R37, R37 ;  /* 0x0000002500257308 */ /* 0x000fe40000000800 */
[----:B------:R-:W-:Y:S01]  /*0ef0*/  FFMA R28, R15, 1.925963033500011079e-08, R4 ;  /* 0x32a570600f1c7823 */ /* 0x000fe20000000004 */
[----:B-1----:R-:W-:Y:S01]  /*0f00*/  FMUL R4, R2, R41 ;  /* 0x0000002902047220 */ /* 0x002fe20000400000 */
[----:B------:R-:W-:-:S04]  /*0f10*/  FADD R2, R14, -12583039 ;  /* 0xcb40007f0e027421 */ /* 0x000fc80000000000 */
[C---:B------:R-:W-:Y:S01]  /*0f20*/  FFMA R2, R3.reuse, 1.4426950216293334961, -R2 ;  /* 0x3fb8aa3b03027823 */ /* 0x040fe20000000802 */
[----:B------:R-:W-:Y:S03]  /*0f30*/  MUFU.EX2 R20, R20 ;  /* 0x0000001400147308 */ /* 0x000fe60000000800 */
[----:B------:R-:W-:Y:S01]  /*0f40*/  FFMA R32, R3, 1.925963033500011079e-08, R2 ;  /* 0x32a5706003207823 */ /* 0x000fe20000000002 */
[----:B------:R-:W-:Y:S01]  /*0f50*/  FMUL R3, R18, R39 ;  /* 0x0000002712037220 */ /* 0x000fe20000400000 */
[-C--:B------:R-:W-:Y:S01]  /*0f60*/  FFMA.SAT R2, R29, R6.reuse, 0.5 ;  /* 0x3f0000001d027423 */ /* 0x080fe20000002006 */
[----:B------:R-:W-:Y:S02]  /*0f70*/  FFMA.SAT R18, R17, R6, 0.5 ;  /* 0x3f00000011127423 */ /* 0x000fe40000002006 */
[----:B------:R-:W1:Y:S01]  /*0f80*/  MUFU.EX2 R39, R30 ;  /* 0x0000001e00277308 */ /* 0x000e620000000800 */
[-C--:B------:R-:W-:Y:S01]  /*0f90*/  FFMA.RM R15, R2, R7.reuse, 12582913 ;  /* 0x4b400001020f7423 */ /* 0x080fe20000004007 */
[----:B------:R-:W-:-:S03]  /*0fa0*/  FFMA.RM R18, R18, R7, 12582913 ;  /* 0x4b40000112127423 */ /* 0x000fc60000004007 */
[----:B------:R-:W-:Y:S01]  /*0fb0*/  FADD R2, R15, -12583039 ;  /* 0xcb40007f0f027421 */ /* 0x000fe20000000000 */
[C---:B------:R-:W-:Y:S01]  /*0fc0*/  FADD R34, R18.reuse, -12583039 ;  /* 0xcb40007f12227421 */ /* 0x040fe20000000000 */
[----:B------:R-:W-:Y:S01]  /*0fd0*/  SHF.L.U32 R18, R18, 0x17, RZ ;  /* 0x0000001712127819 */ /* 0x000fe200000006ff */
[----:B------:R-:W-:Y:S01]  /*0fe0*/  MUFU.EX2 R28, R28 ;  /* 0x0000001c001c7308 */ /* 0x000fe20000000800 */
[----:B------:R-:W-:Y:S01]  /*0ff0*/  FFMA R2, R29, 1.4426950216293334961, -R2 ;  /* 0x3fb8aa3b1d027823 */ /* 0x000fe20000000802 */
[----:B------:R-:W-:-:S03]  /*1000*/  FFMA R34, R17, 1.4426950216293334961, -R34 ;  /* 0x3fb8aa3b11227823 */ /* 0x000fc60000000822 */
[----:B------:R-:W-:Y:S01]  /*1010*/  FFMA R29, R29, 1.925963033500011079e-08, R2 ;  /* 0x32a570601d1d7823 */ /* 0x000fe20000000002 */
[----:B------:R-:W-:Y:S02]  /*1020*/  FFMA R17, R17, 1.925963033500011079e-08, R34 ;  /* 0x32a5706011117823 */ /* 0x000fe40000000022 */
[----:B------:R2:W3:Y:S01]  /*1030*/  MUFU.EX2 R34, R33 ;  /* 0x0000002100227308 */ /* 0x0004e20000000800 */
[----:B-1----:R-:W-:Y:S01]  /*1040*/  FMUL R2, R0, R39 ;  /* 0x0000002700027220 */ /* 0x002fe20000400000 */
[----:B------:R-:W-:Y:S01]  /*1050*/  SHF.L.U32 R0, R16, 0x17, RZ ;  /* 0x0000001710007819 */ /* 0x000fe200000006ff */
[----:B------:R-:W-:-:S04]  /*1060*/  FFMA.SAT R16, R19, R6, 0.5 ;  /* 0x3f00000013107423 */ /* 0x000fc80000002006 */
[----:B------:R-:W-:Y:S01]  /*1070*/  FFMA.RM R16, R16, R7, 12582913 ;  /* 0x4b40000110107423 */ /* 0x000fe20000004007 */
[----:B------:R-:W-:Y:S01]  /*1080*/  FMUL R0, R0, R35 ;  /* 0x0000002300007220 */ /* 0x000fe20000400000 */
[----:B------:R-:W-:Y:S01]  /*1090*/  MUFU.EX2 R32, R32 ;  /* 0x0000002000207308 */ /* 0x000fe20000000800 */
[----:B------:R-:W-:Y:S01]  /*10a0*/  SHF.L.U32 R35, R14, 0x17, RZ ;  /* 0x000000170e237819 */ /* 0x000fe200000006ff */
[C---:B------:R-:W-:Y:S01]  /*10b0*/  FADD R30, R16.reuse, -12583039 ;  /* 0xcb40007f101e7421 */ /* 0x040fe20000000000 */
[----:B------:R-:W-:-:S03]  /*10c0*/  SHF.L.U32 R16, R16, 0x17, RZ ;  /* 0x0000001710107819 */ /* 0x000fc600000006ff */
[C---:B------:R-:W-:Y:S02]  /*10d0*/  FFMA R30, R19.reuse, 1.4426950216293334961, -R30 ;  /* 0x3fb8aa3b131e7823 */ /* 0x040fe4000000081e */
[----:B------:R-:W-:Y:S02]  /*10e0*/  MUFU.EX2 R29, R29 ;  /* 0x0000001d001d7308 */ /* 0x000fe40000000800 */
[----:B------:R-:W-:Y:S01]  /*10f0*/  FFMA R19, R19, 1.925963033500011079e-08, R30 ;  /* 0x32a5706013137823 */ /* 0x000fe2000000001e */
[-C--:B------:R-:W-:Y:S01]  /*1100*/  FFMA.SAT R30, R9, R6.reuse, 0.5 ;  /* 0x3f000000091e7423 */ /* 0x080fe20000002006 */
[----:B------:R-:W-:-:S03]  /*1110*/  FFMA.SAT R6, R21, R6, 0.5 ;  /* 0x3f00000015067423 */ /* 0x000fc60000002006 */
[-C--:B------:R-:W-:Y:S01]  /*1120*/  FFMA.RM R30, R30, R7.reuse, 12582913 ;  /* 0x4b4000011e1e7423 */ /* 0x080fe20000004007 */
[----:B--2---:R-:W-:Y:S01]  /*1130*/  FFMA.RM R33, R6, R7, 12582913 ;  /* 0x4b40000106217423 */ /* 0x004fe20000004007 */
[----:B------:R-:W-:Y:S01]  /*1140*/  SHF.L.U32 R7, R8, 0x17, RZ ;  /* 0x0000001708077819 */ /* 0x000fe200000006ff */
[----:B------:R-:W1:Y:S01]  /*1150*/  MUFU.EX2 R17, R17 ;  /* 0x0000001100117308 */ /* 0x000e620000000800 */
[----:B------:R-:W-:-:S03]  /*1160*/  FADD R6, R30, -12583039 ;  /* 0xcb40007f1e067421 */ /* 0x000fc60000000000 */
[----:B---3--:R-:W-:Y:S01]  /*1170*/  FMUL R7, R7, R34 ;  /* 0x0000002207077220 */ /* 0x008fe20000400000 */
[----:B------:R-:W-:Y:S01]  /*1180*/  FFMA R8, R9, 1.4426950216293334961, -R6 ;  /* 0x3fb8aa3b09087823 */ /* 0x000fe20000000806 */
[----:B------:R-:W-:-:S03]  /*1190*/  SHF.L.U32 R6, R11, 0x17, RZ ;  /* 0x000000170b067819 */ /* 0x000fc600000006ff */
[----:B------:R-:W-:Y:S01]  /*11a0*/  FFMA R11, R9, 1.925963033500011079e-08, R8 ;  /* 0x32a57060090b7823 */ /* 0x000fe20000000008 */
[----:B------:R-:W-:Y:S01]  /*11b0*/  FADD R9, RZ, R5 ;  /* 0x00000005ff097221 */ /* 0x000fe20000000000 */
[----:B------:R-:W-:Y:S02]  /*11c0*/  FMUL R6, R6, R37 ;  /* 0x0000002506067220 */ /* 0x000fe40000400000 */
[----:B------:R1:W2:Y:S01]  /*11d0*/  MUFU.EX2 R37, R19 ;  /* 0x0000001300257308 */ /* 0x0002a20000000800 */
[----:B------:R-:W-:-:S04]  /*11e0*/  FADD R8, R9, R4 ;  /* 0x0000000409087221 */ /* 0x000fc80000000000 */
[----:B------:R-:W-:Y:S01]  /*11f0*/  FADD R9, R8, R3 ;  /* 0x0000000308097221 */ /* 0x000fe20000000000 */
[----:B------:R-:W-:Y:S02]  /*1200*/  SHF.L.U32 R8, R12, 0x17, RZ ;  /* 0x000000170c087819 */ /* 0x000fe400000006ff */
[----:B------:R-:W3:Y:S01]  /*1210*/  MUFU.EX2 R14, R11 ;  /* 0x0000000b000e7308 */ /* 0x000ee20000000800 */
[----:B------:R-:W-:Y:S01]  /*1220*/  FADD R9, R9, R2 ;  /* 0x0000000209097221 */ /* 0x000fe20000000000 */
[----:B-1----:R-:W-:Y:S01]  /*1230*/  FMUL R19, R18, R17 ;  /* 0x0000001112137220 */ /* 0x002fe20000400000 */
[----:B------:R-:W-:Y:S01]  /*1240*/  FMUL R8, R8, R31 ;  /* 0x0000001f08087220 */ /* 0x000fe20000400000 */
[----:B------:R-:W-:Y:S02]  /*1250*/  IMAD.SHL.U32 R17, R30, 0x800000, RZ ;  /* 0x008000001e117824 */ /* 0x000fe400078e00ff */
[----:B------:R-:W-:Y:S01]  /*1260*/  FADD R12, R9, R0 ;  /* 0x00000000090c7221 */ /* 0x000fe20000000000 */
[----:B------:R-:W-:Y:S01]  /*1270*/  SHF.L.U32 R9, R10, 0x17, RZ ;  /* 0x000000170a097819 */ /* 0x000fe200000006ff */
[----:B------:R-:W-:-:S02]  /*1280*/  FADD R10, R33, -12583039 ;  /* 0xcb40007f210a7421 */ /* 0x000fc40000000000 */
[----:B------:R-:W-:Y:S01]  /*1290*/  FADD R31, R12, R7 ;  /* 0x000000070c1f7221 */ /* 0x000fe20000000000 */
[----:B--2---:R-:W-:Y:S01]  /*12a0*/  FMUL R18, R16, R37 ;  /* 0x0000002510127220 */ /* 0x004fe20000400000 */
[----:B------:R-:W-:Y:S01]  /*12b0*/  FMUL R9, R9, R20 ;  /* 0x0000001409097220 */ /* 0x000fe20000400000 */
[----:B------:R-:W-:Y:S01]  /*12c0*/  FFMA R20, R21, 1.4426950216293334961, -R10 ;  /* 0x3fb8aa3b15147823 */ /* 0x000fe2000000080a */
[----:B------:R-:W-:Y:S01]  /*12d0*/  FADD R31, R31, R6 ;  /* 0x000000061f1f7221 */ /* 0x000fe20000000000 */
[----:B------:R-:W-:Y:S01]  /*12e0*/  FMUL R10, R13, R28 ;  /* 0x0000001c0d0a7220 */ /* 0x000fe20000400000 */
[----:B------:R-:W-:Y:S01]  /*12f0*/  SHF.L.U32 R16, R33, 0x17, RZ ;  /* 0x0000001721107819 */ /* 0x000fe200000006ff */
[----:B------:R-:W-:Y:S01]  /*1300*/  FFMA R28, R21, 1.925963033500011079e-08, R20 ;  /* 0x32a57060151c7823 */ /* 0x000fe20000000014 */
[----:B------:R-:W-:Y:S01]  /*1310*/  FADD R12, R31, R8 ;  /* 0x000000081f0c7221 */ /* 0x000fe20000000000 */
[----:B------:R-:W-:Y:S01]  /*1320*/  SHF.L.U32 R20, R15, 0x17, RZ ;  /* 0x000000170f147819 */ /* 0x000fe200000006ff */
[----:B------:R-:W-:Y:S01]  /*1330*/  FMUL R21, R35, R32 ;  /* 0x0000002023157220 */ /* 0x000fe20000400000 */
[----:B------:R-:W1:Y:S01]  /*1340*/  MUFU.EX2 R15, R28 ;  /* 0x0000001c000f7308 */ /* 0x000e620000000800 */
[----:B------:R-:W-:Y:S01]  /*1350*/  FADD R13, R12, R9 ;  /* 0x000000090c0d7221 */ /* 0x000fe20000000000 */
[----:B---3--:R-:W-:Y:S01]  /*1360*/  FMUL R17, R17, R14 ;  /* 0x0000000e11117220 */ /* 0x008fe20000400000 */
        /* <DEDUP_REMOVED lines=18> */
.L_x_6965:
        /* <DEDUP_REMOVED lines=12> */
[----:B01----:R-:W-:Y:S05]  /*1550*/  CALL.REL.NOINC `($__internal_126_$__cuda_sm3x_div_rn_noftz_f32_slowpath) ;  /* 0x0000002000a47944 */ /* 0x003fea0003c00000 */
[----:B------:R-:W-:-:S07]  /*1560*/  MOV R14, R5 ;  /* 0x00000005000e7202 */ /* 0x000fce0000000f00 */
.L_x_6922:
[----:B------:R-:W-:Y:S05]  /*1570*/  BSYNC.RECONVERGENT B2 ;  /* 0x0000000000027941 */ /* 0x000fea0003800200 */
.L_x_6921:
        /* <DEDUP_REMOVED lines=12> */
[----:B01----:R-:W-:Y:S05]  /*1640*/  CALL.REL.NOINC `($__internal_126_$__cuda_sm3x_div_rn_noftz_f32_slowpath) ;  /* 0x0000002000687944 */ /* 0x003fea0003c00000 */
[----:B------:R-:W-:-:S07]  /*1650*/  MOV R15, R5 ;  /* 0x00000005000f7202 */ /* 0x000fce0000000f00 */
.L_x_6924:
[----:B------:R-:W-:Y:S05]  /*1660*/  BSYNC.RECONVERGENT B2 ;  /* 0x0000000000027941 */ /* 0x000fea0003800200 */
.L_x_6923:
        /* <DEDUP_REMOVED lines=14> */
.L_x_6926:
[----:B------:R-:W-:Y:S05]  /*1750*/  BSYNC.RECONVERGENT B2 ;  /* 0x0000000000027941 */ /* 0x000fea0003800200 */
.L_x_6925:
        /* <DEDUP_REMOVED lines=14> */
.L_x_6928:
[----:B------:R-:W-:Y:S05]  /*1840*/  BSYNC.RECONVERGENT B2 ;  /* 0x0000000000027941 */ /* 0x000fea0003800200 */
.L_x_6927:
        /* <DEDUP_REMOVED lines=12> */
[----:B01----:R-:W-:Y:S05]  /*1910*/  CALL.REL.NOINC `($__internal_126_$__cuda_sm3x_div_rn_noftz_f32_slowpath) ;  /* 0x0000001c00b47944 */ /* 0x003fea0003c00000 */
[----:B------:R-:W-:-:S07]  /*1920*/  MOV R2, R5 ;  /* 0x0000000500027202 */ /* 0x000fce0000000f00 */
.L_x_6930:
[----:B------:R-:W-:Y:S05]  /*1930*/  BSYNC.RECONVERGENT B2 ;  /* 0x0000000000027941 */ /* 0x000fea0003800200 */
.L_x_6929:
        /* <DEDUP_REMOVED lines=14> */
.L_x_6932:
[----:B------:R-:W-:Y:S05]  /*1a20*/  BSYNC.RECONVERGENT B2 ;  /* 0x0000000000027941 */ /* 0x000fea0003800200 */
.L_x_6931:
        /* <DEDUP_REMOVED lines=14> */
.L_x_6934:
[----:B------:R-:W-:Y:S05]  /*1b10*/  BSYNC.RECONVERGENT B2 ;  /* 0x0000000000027941 */ /* 0x000fea0003800200 */
.L_x_6933:
        /* <DEDUP_REMOVED lines=10> */
[----:B------:R-:W-:Y:S02]  /*1bc0*/  MOV R12, R33 ;  /* 0x00000021000c7202 */ /* 0x000fe40000000f00 */
[----:B------:R-:W-:-:S07]  /*1bd0*/  MOV R32, 0x1bf0 ;  /* 0x00001bf000207802 */ /* 0x000fce0000000f00 */
[----:B0-----:R-:W-:Y:S05]  /*1be0*/  CALL.REL.NOINC `($__internal_126_$__cuda_sm3x_div_rn_noftz_f32_slowpath) ;  /* 0x0000001c00007944 */ /* 0x001fea0003c00000 */
[----:B------:R-:W-:-:S07]  /*1bf0*/  MOV R31, R5 ;  /* 0x00000005001f7202 */ /* 0x000fce0000000f00 */
.L_x_6936:
[----:B------:R-:W-:Y:S05]  /*1c00*/  BSYNC.RECONVERGENT B2 ;  /* 0x0000000000027941 */ /* 0x000fea0003800200 */
.L_x_6935:
        /* <DEDUP_REMOVED lines=12> */
[----:B0-----:R-:W-:Y:S05]  /*1cd0*/  CALL.REL.NOINC `($__internal_126_$__cuda_sm3x_div_rn_noftz_f32_slowpath) ;  /* 0x0000001800c47944 */ /* 0x001fea0003c00000 */
[----:B------:R-:W-:-:S07]  /*1ce0*/  MOV R6, R5 ;  /* 0x0000000500067202 */ /* 0x000fce0000000f00 */
.L_x_6938:
[----:B------:R-:W-:Y:S05]  /*1cf0*/  BSYNC.RECONVERGENT B2 ;  /* 0x0000000000027941 */ /* 0x000fea0003800200 */
.L_x_6937:
        /* <DEDUP_REMOVED lines=12> */
[----:B0-----:R-:W-:Y:S05]  /*1dc0*/  CALL.REL.NOINC `($__internal_126_$__cuda_sm3x_div_rn_noftz_f32_slowpath) ;  /* 0x0000001800887944 */ /* 0x001fea0003c00000 */
[----:B------:R-:W-:-:S07]  /*1dd0*/  MOV R7, R5 ;  /* 0x0000000500077202 */ /* 0x000fce0000000f00 */
.L_x_6940:
[----:B------:R-:W-:Y:S05]  /*1de0*/  BSYNC.RECONVERGENT B2 ;  /* 0x0000000000027941 */ /* 0x000fea0003800200 */
.L_x_6939:
        /* <DEDUP_REMOVED lines=14> */
.L_x_6942:
[----:B------:R-:W-:Y:S05]  /*1ed0*/  BSYNC.RECONVERGENT B2 ;  /* 0x0000000000027941 */ /* 0x000fea0003800200 */
.L_x_6941:
        /* <DEDUP_REMOVED lines=14> */
.L_x_6944:
[----:B------:R-:W-:Y:S05]  /*1fc0*/  BSYNC.RECONVERGENT B2 ;  /* 0x0000000000027941 */ /* 0x000fea0003800200 */
.L_x_6943:
        /* <DEDUP_REMOVED lines=13> */
[----:B------:R-:W-:-:S07]  /*20a0*/  IMAD.MOV.U32 R10, RZ, RZ, R5 ;  /* 0x000000ffff0a7224 */ /* 0x000fce00078e0005 */
.L_x_6946:
[----:B------:R-:W-:Y:S05]  /*20b0*/  BSYNC.RECONVERGENT B2 ;  /* 0x0000000000027941 */ /* 0x000fea0003800200 */
.L_x_6945:
        /* <DEDUP_REMOVED lines=14> */
.L_x_6948:
[----:B------:R-:W-:Y:S05]  /*21a0*/  BSYNC.RECONVERGENT B2 ;  /* 0x0000000000027941 */ /* 0x000fea0003800200 */
.L_x_6947:
        /* <DEDUP_REMOVED lines=14> */
.L_x_6950:
[----:B------:R-:W-:Y:S05]  /*2290*/  BSYNC.RECONVERGENT B2 ;  /* 0x0000000000027941 */ /* 0x000fea0003800200 */
.L_x_6949:
        /* <DEDUP_REMOVED lines=13> */
.L_x_6952:
[----:B------:R-:W-:Y:S05]  /*2370*/  BSYNC.RECONVERGENT B2 ;  /* 0x0000000000027941 */ /* 0x000fea0003800200 */
.L_x_6951:
        /* <DEDUP_REMOVED lines=13> */
[----:B------:R-:W-:Y:S02]  /*2450*/  LEA.HI R0, P0, R13, R12, RZ, 0x1 ;  /* 0x0000000c0d007211 */ /* 0x000fe400078108ff */
[----:B------:R-:W-:Y:S01]  /*2460*/  IADD3 R20, P2, PT, R12, 0x80, RZ ;  /* 0x000000800c147810 */ /* 0x000fe20007f5e0ff */
[----:B------:R-:W-:Y:S01]  /*2470*/  IMAD.X R19, RZ, RZ, R13, P1 ;  /* 0x000000ffff137224 */ /* 0x000fe200008e060d */
[----:B------:R-:W-:-:S02]  /*2480*/  SHF.L.U32 R16, R0, 0x2, RZ ;  /* 0x0000000200107819 */ /* 0x000fc400000006ff */
[-C--:B------:R-:W-:Y:S02]  /*2490*/  IADD3.X R21, PT, PT, RZ, R13.reuse, RZ, P2, !PT ;  /* 0x0000000dff157210 */ /* 0x080fe400017fe4ff */
[----:B------:R-:W-:Y:S02]  /*24a0*/  IADD3.X R17, PT, PT, RZ, R13, RZ, P0, !PT ;  /* 0x0000000dff117210 */ /* 0x000fe400007fe4ff */
[----:B------:R-:W-:Y:S02]  /*24b0*/  LOP3.LUT R16, R16, 0xfffffff8, RZ, 0xc0, !PT ;  /* 0xfffffff810107812 */ /* 0x000fe400078ec0ff */
[----:B------:R-:W-:Y:S02]  /*24c0*/  LEA.HI R18, P1, R19, R18, RZ, 0x1 ;  /* 0x0000001213127211 */ /* 0x000fe400078308ff */
[----:B------:R-:W-:Y:S02]  /*24d0*/  LEA.HI R20, P2, R21, R20, RZ, 0x1 ;  /* 0x0000001415147211 */ /* 0x000fe400078508ff */
[----:B------:R-:W-:-:S02]  /*24e0*/  SHF.L.U64.HI R0, R0, 0x2, R17 ;  /* 0x0000000200007819 */ /* 0x000fc40000010211 */
[----:B------:R-:W-:Y:S02]  /*24f0*/  IADD3 R16, P0, PT, R16, UR40, RZ ;  /* 0x0000002810107c10 */ /* 0x000fe4000ff1e0ff */
[----:B------:R-:W-:Y:S02]  /*2500*/  IADD3.X R19, PT, PT, RZ, R19, RZ, P1, !PT ;  /* 0x00000013ff137210 */ /* 0x000fe40000ffe4ff */
[----:B------:R-:W-:Y:S02]  /*2510*/  IADD3.X R21, PT, PT, RZ, R21, RZ, P2, !PT ;  /* 0x00000015ff157210 */ /* 0x000fe400017fe4ff */
[----:B------:R-:W-:Y:S02]  /*2520*/  IADD3.X R17, PT, PT, R0, UR41, RZ, P0, !PT ;  /* 0x0000002900117c10 */ /* 0x000fe400087fe4ff */
[C---:B------:R-:W-:Y:S02]  /*2530*/  SHF.L.U64.HI R0, R18.reuse, 0x2, R19 ;  /* 0x0000000212007819 */ /* 0x040fe40000010213 */
[----:B------:R-:W-:Y:S01]  /*2540*/  SHF.L.U32 R18, R18, 0x2, RZ ;  /* 0x0000000212127819 */ /* 0x000fe200000006ff */
[----:B------:R1:W-:Y:S01]  /*2550*/  STG.E.64 desc[UR4][R16.64], R14 ;  /* 0x0000000e10007986 */ /* 0x0003e2000c101b04 */
[----:B------:R-:W-:-:S02]  /*2560*/  SHF.L.U64.HI R21, R20, 0x2, R21 ;  /* 0x0000000214157819 */ /* 0x000fc40000010215 */
[----:B------:R-:W-:Y:S02]  /*2570*/  SHF.L.U32 R20, R20, 0x2, RZ ;  /* 0x0000000214147819 */ /* 0x000fe400000006ff */
[----:B------:R-:W-:Y:S02]  /*2580*/  LOP3.LUT R18, R18, 0xfffffff8, RZ, 0xc0, !PT ;  /* 0xfffffff812127812 */ /* 0x000fe400078ec0ff */
[----:B------:R-:W-:Y:S02]  /*2590*/  LOP3.LUT R20, R20, 0xfffffff8, RZ, 0xc0, !PT ;  /* 0xfffffff814147812 */ /* 0x000fe400078ec0ff */
[----:B------:R-:W-:Y:S02]  /*25a0*/  IADD3 R18, P0, PT, R18, UR40, RZ ;  /* 0x0000002812127c10 */ /* 0x000fe4000ff1e0ff */
[----:B------:R-:W-:Y:S02]  /*25b0*/  IADD3 R20, P1, PT, R20, UR40, RZ ;  /* 0x0000002814147c10 */ /* 0x000fe4000ff3e0ff */
[----:B------:R-:W-:-:S02]  /*25c0*/  IADD3 R32, P3, PT, R12, 0x100, RZ ;  /* 0x000001000c207810 */ /* 0x000fc40007f7e0ff */
[----:B------:R-:W-:Y:S02]  /*25d0*/  IADD3.X R19, PT, PT, R0, UR41, RZ, P0, !PT ;  /* 0x0000002900137c10 */ /* 0x000fe400087fe4ff */
[----:B------:R-:W-:Y:S02]  /*25e0*/  IADD3.X R21, PT, PT, R21, UR41, RZ, P1, !PT ;  /* 0x0000002915157c10 */ /* 0x000fe40008ffe4ff */
[C---:B------:R-:W-:Y:S01]  /*25f0*/  IADD3 R34, P2, PT, R12.reuse, 0xc0, RZ ;  /* 0x000000c00c227810 */ /* 0x040fe20007f5e0ff */
[----:B------:R2:W-:Y:S01]  /*2600*/  STG.E.64 desc[UR4][R18.64], R28 ;  /* 0x0000001c12007986 */ /* 0x0005e2000c101b04 */
[C---:B------:R-:W-:Y:S02]  /*2610*/  IADD3 R0, P0, PT, R12.reuse, 0x140, RZ ;  /* 0x000001400c007810 */ /* 0x040fe40007f1e0ff */
[----:B-1----:R-:W-:Y:S01]  /*2620*/  IADD3 R16, P1, PT, R12, 0x180, RZ ;  /* 0x000001800c107810 */ /* 0x002fe20007f3e0ff */
[----:B------:R1:W-:Y:S01]  /*2630*/  STG.E.64 desc[UR6][R20.64], R2 ;  /* 0x0000000214007986 */ /* 0x0003e2000c101b06 */
[----:B------:R-:W-:-:S02]  /*2640*/  IADD3.X R33, PT, PT, RZ, R13, RZ, P3, !PT ;  /* 0x0000000dff217210 */ /* 0x000fc40001ffe4ff */
[-C--:B------:R-:W-:Y:S02]  /*2650*/  IADD3.X R35, PT, PT, RZ, R13.reuse, RZ, P2, !PT ;  /* 0x0000000dff237210 */ /* 0x080fe400017fe4ff */
[-C--:B------:R-:W-:Y:S02]  /*2660*/  IADD3.X R15, PT, PT, RZ, R13.reuse, RZ, P0, !PT ;  /* 0x0000000dff0f7210 */ /* 0x080fe400007fe4ff */
[----:B------:R-:W-:Y:S02]  /*2670*/  IADD3.X R17, PT, PT, RZ, R13, RZ, P1, !PT ;  /* 0x0000000dff117210 */ /* 0x000fe40000ffe4ff */
[----:B------:R-:W-:Y:S02]  /*2680*/  IADD3 R12, P4, PT, R12, 0x1c0, RZ ;  /* 0x000001c00c0c7810 */ /* 0x000fe40007f9e0ff */
[----:B--2---:R-:W-:Y:S02]  /*2690*/  LEA.HI R28, P0, R35, R34, RZ, 0x1 ;  /* 0x00000022231c7211 */ /* 0x004fe400078108ff */
[----:B------:R-:W-:-:S02]  /*26a0*/  LEA.HI R14, P2, R15, R0, RZ, 0x1 ;  /* 0x000000000f0e7211 */ /* 0x000fc400078508ff */
[----:B-1----:R-:W-:Y:S02]  /*26b0*/  LEA.HI R2, P1, R33, R32, RZ, 0x1 ;  /* 0x0000002021027211 */ /* 0x002fe400078308ff */
[----:B------:R-:W-:Y:S02]  /*26c0*/  IADD3.X R3, PT, PT, RZ, R13, RZ, P4, !PT ;  /* 0x0000000dff037210 */ /* 0x000fe400027fe4ff */
[----:B------:R-:W-:Y:S01]  /*26d0*/  SHF.L.U32 R0, R28, 0x2, RZ ;  /* 0x000000021c007819 */ /* 0x000fe200000006ff */
[----:B------:R-:W-:Y:S01]  /*26e0*/  IMAD.X R13, RZ, RZ, R33, P1 ;  /* 0x000000ffff0d7224 */ /* 0x000fe200008e0621 */
[----:B------:R-:W-:Y:S02]  /*26f0*/  IADD3.X R15, PT, PT, RZ, R15, RZ, P2, !PT ;  /* 0x0000000fff0f7210 */ /* 0x000fe400017fe4ff */
[----:B------:R-:W-:Y:S02]  /*2700*/  IADD3.X R19, PT, PT, RZ, R35, RZ, P0, !PT ;  /* 0x00000023ff137210 */ /* 0x000fe400007fe4ff */
[----:B------:R-:W-:-:S02]  /*2710*/  LEA.HI R18, P3, R3, R12, RZ, 0x1 ;  /* 0x0000000c03127211 */ /* 0x000fc400078708ff */
[----:B------:R-:W-:Y:S02]  /*2720*/  LEA.HI R16, P0, R17, R16, RZ, 0x1 ;  /* 0x0000001011107211 */ /* 0x000fe400078108ff */
[C---:B------:R-:W-:Y:S02]  /*2730*/  SHF.L.U64.HI R13, R2.reuse, 0x2, R13 ;  /* 0x00000002020d7819 */ /* 0x040fe4000001020d */
[----:B------:R-:W-:Y:S02]  /*2740*/  SHF.L.U32 R12, R2, 0x2, RZ ;  /* 0x00000002020c7819 */ /* 0x000fe400000006ff */
[----:B------:R-:W-:Y:S02]  /*2750*/  SHF.L.U64.HI R15, R14, 0x2, R15 ;  /* 0x000000020e0f7819 */ /* 0x000fe4000001020f */
[----:B------:R-:W-:Y:S02]  /*2760*/  LOP3.LUT R2, R0, 0xfffffff8, RZ, 0xc0, !PT ;  /* 0xfffffff800027812 */ /* 0x000fe400078ec0ff */
[----:B------:R-:W-:-:S02]  /*2770*/  SHF.L.U32 R14, R14, 0x2, RZ ;  /* 0x000000020e0e7819 */ /* 0x000fc400000006ff */
[----:B------:R-:W-:Y:S02]  /*2780*/  IADD3.X R17, PT, PT, RZ, R17, RZ, P0, !PT ;  /* 0x00000011ff117210 */ /* 0x000fe400007fe4ff */
[----:B------:R-:W-:Y:S02]  /*2790*/  IADD3.X R3, PT, PT, RZ, R3, RZ, P3, !PT ;  /* 0x00000003ff037210 */ /* 0x000fe40001ffe4ff */
[----:B------:R-:W-:Y:S02]  /*27a0*/  SHF.L.U64.HI R19, R28, 0x2, R19 ;  /* 0x000000021c137819 */ /* 0x000fe40000010213 */
[----:B------:R-:W-:Y:S02]  /*27b0*/  IADD3 R2, P0, PT, R2, UR40, RZ ;  /* 0x0000002802027c10 */ /* 0x000fe4000ff1e0ff */
[----:B------:R-:W-:Y:S02]  /*27c0*/  LOP3.LUT R14, R14, 0xfffffff8, RZ, 0xc0, !PT ;  /* 0xfffffff80e0e7812 */ /* 0x000fe400078ec0ff */
[----:B------:R-:W-:-:S02]  /*27d0*/  SHF.L.U64.HI R0, R18, 0x2, R3 ;  /* 0x0000000212007819 */ /* 0x000fc40000010203 */
[----:B------:R-:W-:Y:S02]  /*27e0*/  IADD3.X R3, PT, PT, R19, UR41, RZ, P0, !PT ;  /* 0x0000002913037c10 */ /* 0x000fe400087fe4ff */
[----:B------:R-:W-:Y:S02]  /*27f0*/  IADD3 R14, P0, PT, R14, UR40, RZ ;  /* 0x000000280e0e7c10 */ /* 0x000fe4000ff1e0ff */
[C---:B------:R-:W-:Y:S01]  /*2800*/  SHF.L.U64.HI R17, R16.reuse, 0x2, R17 ;  /* 0x0000000210117819 */ /* 0x040fe20000010211 */
[----:B------:R1:W-:Y:S01]  /*2810*/  STG.E.64 desc[UR4][R2.64], R30 ;  /* 0x0000001e02007986 */ /* 0x0003e2000c101b04 */
[----:B------:R-:W-:Y:S02]  /*2820*/  IADD3.X R15, PT, PT, R15, UR41, RZ, P0, !PT ;  /* 0x000000290f0f7c10 */ /* 0x000fe400087fe4ff */
[----:B------:R-:W-:Y:S02]  /*2830*/  IADD3 R26, P0, PT, R27, R26, RZ ;  /* 0x0000001a1b1a7210 */ /* 0x000fe40007f1e0ff */
[----:B------:R-:W-:-:S02]  /*2840*/  SHF.L.U32 R16, R16, 0x2, RZ ;  /* 0x0000000210107819 */ /* 0x000fc400000006ff */
[----:B------:R-:W-:Y:S02]  /*2850*/  SHF.L.U32 R18, R18, 0x2, RZ ;  /* 0x0000000212127819 */ /* 0x000fe400000006ff */
[----:B------:R-:W-:Y:S02]  /*2860*/  LEA.HI.X.SX32 R25, R27, R25, 0x1, P0 ;  /* 0x000000191b197211 */ /* 0x000fe400000f0eff */
[----:B------:R-:W-:Y:S02]  /*2870*/  LOP3.LUT R12, R12, 0xfffffff8, RZ, 0xc0, !PT ;  /* 0xfffffff80c0c7812 */ /* 0x000fe400078ec0ff */
[----:B------:R-:W-:Y:S02]  /*2880*/  ISETP.GE.U32.AND P0, PT, R26, UR44, PT ;  /* 0x0000002c1a007c0c */ /* 0x000fe4000bf06070 */
[----:B------:R-:W-:Y:S02]  /*2890*/  R2UR UR10, R22 ;  /* 0x00000000160a72ca */ /* 0x000fe400000e0000 */
[----:B------:R-:W-:-:S02]  /*28a0*/  R2UR UR11, R23 ;  /* 0x00000000170b72ca */ /* 0x000fc400000e0000 */
[----:B------:R-:W-:Y:S02]  /*28b0*/  LOP3.LUT R16, R16, 0xfffffff8, RZ, 0xc0, !PT ;  /* 0xfffffff810107812 */ /* 0x000fe400078ec0ff */
[----:B------:R-:W-:Y:S02]  /*28c0*/  R2UR UR12, R22 ;  /* 0x00000000160c72ca */ /* 0x000fe400000e0000 */
[----:B------:R-:W-:Y:S02]  /*28d0*/  R2UR UR13, R23 ;  /* 0x00000000170d72ca */ /* 0x000fe400000e0000 */
[----:B------:R-:W-:Y:S02]  /*28e0*/  LOP3.LUT R18, R18, 0xfffffff8, RZ, 0xc0, !PT ;  /* 0xfffffff812127812 */ /* 0x000fe400078ec0ff */
[----:B------:R-:W-:Y:S02]  /*28f0*/  IADD3 R12, P1, PT, R12, UR40, RZ ;  /* 0x000000280c0c7c10 */ /* 0x000fe4000ff3e0ff */
[----:B------:R-:W-:-:S02]  /*2900*/  ISETP.GE.AND.EX P0, PT, R25, UR45, PT, P0 ;  /* 0x0000002d19007c0c */ /* 0x000fc4000bf06300 */
        /* <DEDUP_REMOVED lines=11> */
.L_x_6920:
[----:B------:R-:W-:Y:S01]  /*29c0*/  BSSY B0, `(.L_x_6954) ;  /* 0x0000007000007945 */ /* 0x000fe20003800000 */
[----:B------:R-:W-:Y:S02]  /*29d0*/  MOV R12, 0x10 ;  /* 0x00000010000c7802 */ /* 0x000fe40000000f00 */
[----:B------:R-:W-:Y:S02]  /*29e0*/  MOV R11, 0x1f ;  /* 0x0000001f000b7802 */ /* 0x000fe40000000f00 */
[----:B------:R-:W-:-:S07]  /*29f0*/  MOV R15, 0xffffffff ;  /* 0xffffffff000f7802 */ /* 0x000fce0000000f00 */
[----:B0-----:R-:W-:Y:S05]  /*2a00*/  WARPSYNC.COLLECTIVE R15, `(.L_x_6955) ;  /* 0x000000000f087348 */ /* 0x001fea0003c00000 */
[----:B------:R1:W2:Y:S02]  /*2a10*/  SHFL.BFLY P6, R14, R13, R12, R11 ;  /* 0x0c00000c0d0e7389 */ /* 0x0002a400000c000b */
[----:B012---:R-:W-:Y:S05]  /*2a20*/  ENDCOLLECTIVE ;  /* 0x000000000000791b */ /* 0x007fea0003800000 */
.L_x_6955:
[----:B------:R-:W-:Y:S05]  /*2a30*/  BSYNC B0 ;  /* 0x0000000000007941 */ /* 0x000fea0003800000 */
.L_x_6954:
[----:B------:R-:W-:Y:S01]  /*2a40*/  FMNMX R13, R13, R14, !PT ;  /* 0x0000000e0d0d7209 */ /* 0x000fe20007800000 */
[----:B------:R-:W-:Y:S01]  /*2a50*/  IMAD.MOV.U32 R11, RZ, RZ, 0x1f ;  /* 0x0000001fff0b7424 */ /* 0x000fe200078e00ff */
[----:B------:R-:W-:Y:S02]  /*2a60*/  MOV R12, 0x8 ;  /* 0x00000008000c7802 */ /* 0x000fe40000000f00 */
[----:B------:R-:W-:-:S07]  /*2a70*/  MOV R15, 0xffffffff ;  /* 0xffffffff000f7802 */ /* 0x000fce0000000f00 */
[----:B------:R-:W-:Y:S05]  /*2a80*/  WARPSYNC.COLLECTIVE R15, `(.L_x_6956) ;  /* 0x000000000f087348 */ /* 0x000fea0003c00000 */
[----:B------:R0:W1:Y:S02]  /*2a90*/  SHFL.BFLY P6, R14, R13, R12, R11 ;  /* 0x0c00000c0d0e7389 */ /* 0x00006400000c000b */
[----:B01----:R-:W-:Y:S05]  /*2aa0*/  ENDCOLLECTIVE ;  /* 0x000000000000791b */ /* 0x003fea0003800000 */
.L_x_6956:
[----:B------:R-:W-:Y:S01]  /*2ab0*/  HFMA2 R12, -RZ, RZ, 0, 2.384185791015625e-07 ;  /* 0x00000004ff0c7431 */ /* 0x000fe200000001ff */
[----:B------:R-:W-:-:S04]  /*2ac0*/  FMNMX R0, R13, R14, !PT ;  /* 0x0000000e0d007209 */ /* 0x000fc80007800000 */
[----:B------:R-:W-:-:S07]  /*2ad0*/  MOV R13, R0 ;  /* 0x00000000000d7202 */ /* 0x000fce0000000f00 */
[----:B------:R-:W-:Y:S05]  /*2ae0*/  WARPSYNC.COLLECTIVE R15, `(.L_x_6957) ;  /* 0x000000000f087348 */ /* 0x000fea0003c00000 */
[----:B------:R0:W1:Y:S02]  /*2af0*/  SHFL.BFLY P6, R14, R13, R12, R11 ;  /* 0x0c00000c0d0e7389 */ /* 0x00006400000c000b */
[----:B01----:R-:W-:Y:S05]  /*2b00*/  ENDCOLLECTIVE ;  /* 0x000000000000791b */ /* 0x003fea0003800000 */
.L_x_6957:
[----:B------:R-:W-:Y:S01]  /*2b10*/  HFMA2 R12, -RZ, RZ, 0, 1.1920928955078125e-07 ;  /* 0x00000002ff0c7431 */ /* 0x000fe200000001ff */
[----:B------:R-:W-:-:S04]  /*2b20*/  FMNMX R2, R0, R14, !PT ;  /* 0x0000000e00027209 */ /* 0x000fc80007800000 */
[----:B------:R-:W-:-:S07]  /*2b30*/  MOV R13, R2 ;  /* 0x00000002000d7202 */ /* 0x000fce0000000f00 */
[----:B------:R-:W-:Y:S05]  /*2b40*/  WARPSYNC.COLLECTIVE R15, `(.L_x_6958) ;  /* 0x000000000f087348 */ /* 0x000fea0003c00000 */
[----:B------:R0:W1:Y:S02]  /*2b50*/  SHFL.BFLY P6, R14, R13, R12, R11 ;  /* 0x0c00000c0d0e7389 */ /* 0x00006400000c000b */
[----:B01----:R-:W-:Y:S05]  /*2b60*/  ENDCOLLECTIVE ;  /* 0x000000000000791b */ /* 0x003fea0003800000 */
.L_x_6958:
[----:B------:R-:W-:Y:S01]  /*2b70*/  HFMA2 R12, -RZ, RZ, 0, 5.9604644775390625e-08 ;  /* 0x00000001ff0c7431 */ /* 0x000fe200000001ff */
[----:B------:R-:W-:-:S04]  /*2b80*/  FMNMX R3, R2, R14, !PT ;  /* 0x0000000e02037209 */ /* 0x000fc80007800000 */
[----:B------:R-:W-:-:S07]  /*2b90*/  MOV R13, R3 ;  /* 0x00000003000d7202 */ /* 0x000fce0000000f00 */
[----:B------:R-:W-:Y:S05]  /*2ba0*/  WARPSYNC.COLLECTIVE R15, `(.L_x_6959) ;  /* 0x000000000f087348 */ /* 0x000fea0003c00000 */
[----:B------:R0:W1:Y:S02]  /*2bb0*/  SHFL.BFLY P6, R14, R13, R12, R11 ;  /* 0x0c00000c0d0e7389 */ /* 0x00006400000c000b */
[----:B01----:R-:W-:Y:S05]  /*2bc0*/  ENDCOLLECTIVE ;  /* 0x000000000000791b */ /* 0x003fea0003800000 */
.L_x_6959:
        /* <DEDUP_REMOVED lines=30> */
[-C--:B------:R-:W-:Y:S01]  /*2db0*/  FFMA.SAT R19, R7, R11.reuse, 0.5 ;  /* 0x3f00000007137423 */ /* 0x080fe2000000200b */
[-C--:B------:R-:W-:Y:S01]  /*2dc0*/  FFMA.RM R17, R17, R12.reuse, 12582913 ;  /* 0x4b40000111117423 */ /* 0x080fe2000000400c */
[----:B------:R-:W-:Y:S01]  /*2dd0*/  FFMA.SAT R29, R34, R11, 0.5 ;  /* 0x3f000000221d7423 */ /* 0x000fe2000000200b */
[----:B------:R0:W1:Y:S01]  /*2de0*/  MUFU.EX2 R4, R3 ;  /* 0x0000000300047308 */ /* 0x0000620000000800 */
[----:B------:R-:W-:-:S02]  /*2df0*/  FFMA.RM R19, R19, R12, 12582913 ;  /* 0x4b40000113137423 */ /* 0x000fc4000000400c */
        /* <DEDUP_REMOVED lines=15> */
[C---:B------:R-:W-:Y:S01]  /*2ef0*/  FFMA R15, R2.reuse, 1.4426950216293334961, -R15 ;  /* 0x3fb8aa3b020f7823 */ /* 0x040fe2000000080f */
[----:B0-----:R-:W-:Y:S01]  /*2f00*/  FMUL R3, R3, R0 ;  /* 0x0000000003037220 */ /* 0x001fe20000400000 */
[----:B------:R-:W-:Y:S02]  /*2f10*/  SHF.L.U32 R0, R17, 0x17, RZ ;  /* 0x0000001711007819 */ /* 0x000fe400000006ff */
[----:B------:R-:W-:Y:S01]  /*2f20*/  FFMA R15, R2, 1.925963033500011079e-08, R15 ;  /* 0x32a57060020f7823 */ /* 0x000fe2000000000f */
[----:B------:R-:W-:Y:S02]  /*2f30*/  IMAD.SHL.U32 R2, R13, 0x800000, RZ ;  /* 0x008000000d027824 */ /* 0x000fe400078e00ff */
[----:B------:R-:W-:Y:S01]  /*2f40*/  FADD R13, R17, -12583039 ;  /* 0xcb40007f110d7421 */ /* 0x000fe20000000000 */
[----:B------:R-:W-:-:S03]  /*2f50*/  FFMA.SAT R17, R9, R11, 0.5 ;  /* 0x3f00000009117423 */ /* 0x000fc6000000200b */
[----:B------:R-:W-:Y:S01]  /*2f60*/  FFMA R13, R6, 1.4426950216293334961, -R13 ;  /* 0x3fb8aa3b060d7823 */ /* 0x000fe2000000080d */
[----:B------:R-:W0:Y:S01]  /*2f70*/  MUFU.EX2 R15, R15 ;  /* 0x0000000f000f7308 */ /* 0x000e220000000800 */
[----:B------:R-:W-:Y:S01]  /*2f80*/  FFMA.RM R17, R17, R12, 12582913 ;  /* 0x4b40000111117423 */ /* 0x000fe2000000400c */
[----:B-1----:R-:W-:Y:S01]  /*2f90*/  FMUL R4, R4, R31 ;  /* 0x0000001f04047220 */ /* 0x002fe20000400000 */
[----:B------:R-:W-:Y:S01]  /*2fa0*/  FFMA R13, R6, 1.925963033500011079e-08, R13 ;  /* 0x32a57060060d7823 */ /* 0x000fe2000000000d */
[----:B------:R-:W-:-:S04]  /*2fb0*/  FADD R6, R19, -12583039 ;  /* 0xcb40007f13067421 */ /* 0x000fc80000000000 */
[C---:B------:R-:W-:Y:S01]  /*2fc0*/  FFMA R6, R7.reuse, 1.4426950216293334961, -R6 ;  /* 0x3fb8aa3b07067823 */ /* 0x040fe20000000806 */
[----:B------:R-:W1:Y:S03]  /*2fd0*/  MUFU.EX2 R13, R13 ;  /* 0x0000000d000d7308 */ /* 0x000e660000000800 */
[----:B------:R-:W-:Y:S01]  /*2fe0*/  FFMA R6, R7, 1.925963033500011079e-08, R6 ;  /* 0x32a5706007067823 */ /* 0x000fe20000000006 */
[----:B------:R-:W-:Y:S01]  /*2ff0*/  SHF.L.U32 R7, R19, 0x17, RZ ;  /* 0x0000001713077819 */ /* 0x000fe200000006ff */
[----:B------:R-:W-:Y:S01]  /*3000*/  FFMA.SAT R19, R16, R11, 0.5 ;  /* 0x3f00000010137423 */ /* 0x000fe2000000200b */
[----:B0-----:R-:W-:Y:S01]  /*3010*/  FMUL R2, R2, R15 ;  /* 0x0000000f02027220 */ /* 0x001fe20000400000 */
[----:B------:R-:W-:Y:S02]  /*3020*/  FFMA.SAT R15, R8, R11, 0.5 ;  /* 0x3f000000080f7423 */ /* 0x000fe4000000200b */
[----:B------:R-:W0:Y:S01]  /*3030*/  MUFU.EX2 R6, R6 ;  /* 0x0000000600067308 */ /* 0x000e220000000800 */
[-C--:B------:R-:W-:Y:S01]  /*3040*/  FFMA.RM R19, R19, R12.reuse, 12582913 ;  /* 0x4b40000113137423 */ /* 0x080fe2000000400c */
[----:B------:R-:W-:Y:S01]  /*3050*/  FFMA.RM R15, R15, R12, 12582913 ;  /* 0x4b4000010f0f7423 */ /* 0x000fe2000000400c */
[----:B-1----:R-:W-:-:S03]  /*3060*/  FMUL R0, R0, R13 ;  /* 0x0000000d00007220 */ /* 0x002fc60000400000 */
[C---:B------:R-:W-:Y:S01]  /*3070*/  FADD R13, R15.reuse, -12583039 ;  /* 0xcb40007f0f0d7421 */ /* 0x040fe20000000000 */
[----:B------:R-:W-:-:S03]  /*3080*/  SHF.L.U32 R15, R15, 0x17, RZ ;  /* 0x000000170f0f7819 */ /* 0x000fc600000006ff */
[----:B------:R-:W-:-:S04]  /*3090*/  FFMA R13, R8, 1.4426950216293334961, -R13 ;  /* 0x3fb8aa3b080d7823 */ /* 0x000fc8000000080d */
[----:B------:R-:W-:Y:S01]  /*30a0*/  FFMA R13, R8, 1.925963033500011079e-08, R13 ;  /* 0x32a57060080d7823 */ /* 0x000fe2000000000d */
[----:B0-----:R-:W-:-:S03]  /*30b0*/  FMUL R7, R7, R6 ;  /* 0x0000000607077220 */ /* 0x001fc60000400000 */
[----:B------:R-:W0:Y:S02]  /*30c0*/  MUFU.EX2 R8, R13 ;  /* 0x0000000d00087308 */ /* 0x000e240000000800 */
        /* <DEDUP_REMOVED lines=9> */
[C---:B------:R-:W-:Y:S01]  /*3160*/  FFMA R13, R10.reuse, 1.4426950216293334961, -R13 ;  /* 0x3fb8aa3b0a0d7823 */ /* 0x040fe2000000080d */
[----:B------:R-:W-:Y:S02]  /*3170*/  SHF.L.U32 R15, R15, 0x17, RZ ;  /* 0x000000170f0f7819 */ /* 0x000fe400000006ff */
[----:B------:R-:W0:Y:S01]  /*3180*/  MUFU.EX2 R9, R9 ;  /* 0x0000000900097308 */ /* 0x000e220000000800 */
[----:B------:R-:W-:Y:S01]  /*3190*/  FFMA R13, R10, 1.925963033500011079e-08, R13 ;  /* 0x32a570600a0d7823 */ /* 0x000fe2000000000d */
[----:B------:R-:W-:-:S06]  /*31a0*/  FFMA.RM R17, R17, R12, 12582913 ;  /* 0x4b40000111117423 */ /* 0x000fcc000000400c */
[----:B------:R1:W2:Y:S01]  /*31b0*/  MUFU.EX2 R10, R13 ;  /* 0x0000000d000a7308 */ /* 0x0002a20000000800 */
[----:B0-----:R-:W-:Y:S01]  /*31c0*/  FMUL R8, R8, R9 ;  /* 0x0000000908087220 */ /* 0x001fe20000400000 */
[C---:B-1----:R-:W-:Y:S01]  /*31d0*/  FADD R13, R19.reuse, -12583039 ;  /* 0xcb40007f130d7421 */ /* 0x042fe20000000000 */
[----:B------:R-:W-:-:S03]  /*31e0*/  SHF.L.U32 R19, R19, 0x17, RZ ;  /* 0x0000001713137819 */ /* 0x000fc600000006ff */
[C---:B------:R-:W-:Y:S01]  /*31f0*/  FFMA R13, R16.reuse, 1.4426950216293334961, -R13 ;  /* 0x3fb8aa3b100d7823 */ /* 0x040fe2000000080d */
[----:B--2---:R-:W-:Y:S01]  /*3200*/  FMUL R9, R15, R10 ;  /* 0x0000000a0f097220 */ /* 0x004fe20000400000 */
[C---:B------:R-:W-:Y:S01]  /*3210*/  FADD R15, R17.reuse, -12583039 ;  /* 0xcb40007f110f7421 */ /* 0x040fe20000000000 */
[----:B------:R-:W-:Y:S01]  /*3220*/  SHF.L.U32 R10, R17, 0x17, RZ ;  /* 0x00000017110a7819 */ /* 0x000fe200000006ff */
[----:B------:R-:W-:Y:S01]  /*3230*/  FFMA R13, R16, 1.925963033500011079e-08, R13 ;  /* 0x32a57060100d7823 */ /* 0x000fe2000000000d */
[----:B------:R-:W-:Y:S01]  /*3240*/  FFMA.SAT R17, R28, R11, 0.5 ;  /* 0x3f0000001c117423 */ /* 0x000fe2000000200b */
[----:B------:R-:W-:-:S03]  /*3250*/  FFMA R15, R14, 1.4426950216293334961, -R15 ;  /* 0x3fb8aa3b0e0f7823 */ /* 0x000fc6000000080f */
[----:B------:R-:W-:Y:S01]  /*3260*/  FFMA.RM R17, R17, R12, 12582913 ;  /* 0x4b40000111117423 */ /* 0x000fe2000000400c */
[----:B------:R-:W-:Y:S02]  /*3270*/  FFMA R15, R14, 1.925963033500011079e-08, R15 ;  /* 0x32a570600e0f7823 */ /* 0x000fe4000000000f */
[----:B------:R-:W0:Y:S08]  /*3280*/  MUFU.EX2 R14, R13 ;  /* 0x0000000d000e7308 */ /* 0x000e300000000800 */
[----:B------:R-:W1:Y:S01]  /*3290*/  MUFU.EX2 R15, R15 ;  /* 0x0000000f000f7308 */ /* 0x000e620000000800 */
[----:B0-----:R-:W-:Y:S01]  /*32a0*/  FMUL R21, R19, R14 ;  /* 0x0000000e13157220 */ /* 0x001fe20000400000 */
[----:B------:R-:W-:-:S04]  /*32b0*/  FFMA.SAT R19, R18, R11, 0.5 ;  /* 0x3f00000012137423 */ /* 0x000fc8000000200b */
[----:B------:R-:W-:Y:S01]  /*32c0*/  FFMA.RM R19, R19, R12, 12582913 ;  /* 0x4b40000113137423 */ /* 0x000fe2000000400c */
[----:B-1----:R-:W-:Y:S01]  /*32d0*/  FMUL R10, R10, R15 ;  /* 0x0000000f0a0a7220 */ /* 0x002fe20000400000 */
[----:B------:R-:W-:Y:S02]  /*32e0*/  FADD R15, R17, -12583039 ;  /* 0xcb40007f110f7421 */ /* 0x000fe40000000000 */
[----:B------:R-:W-:Y:S01]  /*32f0*/  FADD R13, R19, -12583039 ;  /* 0xcb40007f130d7421 */ /* 0x000fe20000000000 */
[----:B------:R-:W-:Y:S01]  /*3300*/  SHF.L.U32 R17, R17, 0x17, RZ ;  /* 0x0000001711117819 */ /* 0x000fe200000006ff */
[----:B------:R-:W-:Y:S02]  /*3310*/  FFMA R15, R28, 1.4426950216293334961, -R15 ;  /* 0x3fb8aa3b1c0f7823 */ /* 0x000fe4000000080f */
[----:B------:R-:W-:Y:S01]  /*3320*/  FFMA R13, R18, 1.4426950216293334961, -R13 ;  /* 0x3fb8aa3b120d7823 */ /* 0x000fe2000000080d */
[----:B------:R-:W-:Y:S01]  /*3330*/  SHF.L.U32 R19, R19, 0x17, RZ ;  /* 0x0000001713137819 */ /* 0x000fe200000006ff */
[----:B------:R-:W-:-:S02]  /*3340*/  FFMA R15, R28, 1.925963033500011079e-08, R15 ;  /* 0x32a570601c0f7823 */ /* 0x000fc4000000000f */
[----:B------:R-:W-:Y:S02]  /*3350*/  FFMA R13, R18, 1.925963033500011079e-08, R13 ;  /* 0x32a57060120d7823 */ /* 0x000fe4000000000d */
[----:B------:R-:W0:Y:S08]  /*3360*/  MUFU.EX2 R20, R15 ;  /* 0x0000000f00147308 */ /* 0x000e300000000800 */
[----:B------:R1:W2:Y:S01]  /*3370*/  MUFU.EX2 R14, R13 ;  /* 0x0000000d000e7308 */ /* 0x0002a20000000800 */
[----:B0-----:R-:W-:Y:S01]  /*3380*/  FMUL R20, R17, R20 ;  /* 0x0000001411147220 */ /* 0x001fe20000400000 */
[-C--:B------:R-:W-:Y:S01]  /*3390*/  FFMA.SAT R17, R32, R11.reuse, 0.5 ;  /* 0x3f00000020117423 */ /* 0x080fe2000000200b */
[----:B------:R-:W-:-:S03]  /*33a0*/  FFMA.SAT R11, R36, R11, 0.5 ;  /* 0x3f000000240b7423 */ /* 0x000fc6000000200b */
[-C--:B------:R-:W-:Y:S01]  /*33b0*/  FFMA.RM R17, R17, R12.reuse, 12582913 ;  /* 0x4b40000111117423 */ /* 0x080fe2000000400c */
[----:B-1----:R-:W-:Y:S01]  /*33c0*/  FFMA.RM R13, R11, R12, 12582913 ;  /* 0x4b4000010b0d7423 */ /* 0x002fe2000000400c */
[----:B------:R-:W-:Y:S01]  /*33d0*/  FADD R11, R29, -12583039 ;  /* 0xcb40007f1d0b7421 */ /* 0x000fe20000000000 */
[----:B--2---:R-:W-:Y:S01]  /*33e0*/  FMUL R19, R19, R14 ;  /* 0x0000000e13137220 */ /* 0x004fe20000400000 */
[C---:B------:R-:W-:Y:S01]  /*33f0*/  FADD R15, R17.reuse, -12583039 ;  /* 0xcb40007f110f7421 */ /* 0x040fe20000000000 */
[----:B------:R-:W-:Y:S01]  /*3400*/  SHF.L.U32 R17, R17, 0x17, RZ ;  /* 0x0000001711117819 */ /* 0x000fe200000006ff */
[----:B------:R-:W-:Y:S02]  /*3410*/  FFMA R11, R34, 1.4426950216293334961, -R11 ;  /* 0x3fb8aa3b220b7823 */ /* 0x000fe4000000080b */
[----:B------:R-:W-:Y:S02]  /*3420*/  FFMA R15, R32, 1.4426950216293334961, -R15 ;  /* 0x3fb8aa3b200f7823 */ /* 0x000fe4000000080f */
[----:B------:R-:W-:Y:S01]  /*3430*/  FFMA R34, R34, 1.925963033500011079e-08, R11 ;  /* 0x32a5706022227823 */ /* 0x000fe2000000000b */
[C---:B------:R-:W-:Y:S01]  /*3440*/  FADD R11, R13.reuse, -12583039 ;  /* 0xcb40007f0d0b7421 */ /* 0x040fe20000000000 */
[----:B------:R-:W-:Y:S01]  /*3450*/  FFMA R15, R32, 1.925963033500011079e-08, R15 ;  /* 0x32a57060200f7823 */ /* 0x000fe2000000000f */
[----:B------:R-:W-:-:S02]  /*3460*/  SHF.L.U32 R13, R13, 0x17, RZ ;  /* 0x000000170d0d7819 */ /* 0x000fc400000006ff */
[C---:B------:R-:W-:Y:S01]  /*3470*/  FFMA R11, R36.reuse, 1.4426950216293334961, -R11 ;  /* 0x3fb8aa3b240b7823 */ /* 0x040fe2000000080b */
[----:B------:R0:W1:Y:S03]  /*3480*/  MUFU.EX2 R18, R15 ;  /* 0x0000000f00127308 */ /* 0x0000660000000800 */
[----:B------:R-:W-:Y:S01]  /*3490*/  FFMA R36, R36, 1.925963033500011079e-08, R11 ;  /* 0x32a5706024247823 */ /* 0x000fe2000000000b */
[----:B------:R-:W-:-:S04]  /*34a0*/  FADD R11, RZ, R5 ;  /* 0x00000005ff0b7221 */ /* 0x000fc80000000000 */
[----:B------:R-:W-:Y:S01]  /*34b0*/  FADD R12, R11, R4 ;  /* 0x000000040b0c7221 */ /* 0x000fe20000000000 */
[----:B------:R-:W2:Y:S01]  /*34c0*/  MUFU.EX2 R34, R34 ;  /* 0x0000002200227308 */ /* 0x000ea20000000800 */
[----:B0-----:R-:W-:Y:S02]  /*34d0*/  MOV R15, 0xffffffff ;  /* 0xffffffff000f7802 */ /* 0x001fe40000000f00 */
[----:B------:R-:W-:-:S04]  /*34e0*/  FADD R11, R12, R3 ;  /* 0x000000030c0b7221 */ /* 0x000fc80000000000 */
[----:B------:R-:W-:Y:S01]  /*34f0*/  FADD R11, R11, R2 ;  /* 0x000000020b0b7221 */ /* 0x000fe20000000000 */
[----:B------:R-:W0:Y:S01]  /*3500*/  MUFU.EX2 R36, R36 ;  /* 0x0000002400247308 */ /* 0x000e220000000800 */
[----:B-1----:R-:W-:Y:S01]  /*3510*/  FMUL R18, R17, R18 ;  /* 0x0000001211127220 */ /* 0x002fe20000400000 */
[----:B------:R-:W-:Y:S01]  /*3520*/  SHF.L.U32 R17, R29, 0x17, RZ ;  /* 0x000000171d117819 */ /* 0x000fe200000006ff */
        /* <DEDUP_REMOVED lines=14> */
[----:B------:R-:W-:-:S03]  /*3610*/  IMAD.MOV.U32 R12, RZ, RZ, 0x10 ;  /* 0x00000010ff0c7424 */ /* 0x000fc600078e00ff */
[----:B------:R-:W-:-:S07]  /*3620*/  FADD R13, R13, R16 ;  /* 0x000000100d0d7221 */ /* 0x000fce0000000000 */
[----:B------:R-:W-:Y:S05]  /*3630*/  WARPSYNC.COLLECTIVE R15, `(.L_x_6960) ;  /* 0x000000000f087348 */ /* 0x000fea0003c00000 */
[----:B------:R0:W1:Y:S02]  /*3640*/  SHFL.BFLY P6, R14, R13, R12, R11 ;  /* 0x0c00000c0d0e7389 */ /* 0x00006400000c000b */
[----:B01----:R-:W-:Y:S05]  /*3650*/  ENDCOLLECTIVE ;  /* 0x000000000000791b */ /* 0x003fea0003800000 */
.L_x_6960:
[----:B------:R-:W-:Y:S02]  /*3660*/  HFMA2 R12, -RZ, RZ, 0, 4.76837158203125e-07 ;  /* 0x00000008ff0c7431 */ /* 0x000fe400000001ff */
[----:B------:R-:W-:-:S05]  /*3670*/  FADD R28, R13, R14 ;  /* 0x0000000e0d1c7221 */ /* 0x000fca0000000000 */
[----:B------:R-:W-:-:S07]  /*3680*/  MOV R13, R28 ;  /* 0x0000001c000d7202 */ /* 0x000fce0000000f00 */
[----:B------:R-:W-:Y:S05]  /*3690*/  WARPSYNC.COLLECTIVE R15, `(.L_x_6961) ;  /* 0x000000000f087348 */ /* 0x000fea0003c00000 */
[----:B------:R0:W1:Y:S02]  /*36a0*/  SHFL.BFLY P6, R14, R13, R12, R11 ;  /* 0x0c00000c0d0e7389 */ /* 0x00006400000c000b */
[----:B01----:R-:W-:Y:S05]  /*36b0*/  ENDCOLLECTIVE ;  /* 0x000000000000791b */ /* 0x003fea0003800000 */
.L_x_6961:
[----:B------:R-:W-:Y:S02]  /*36c0*/  HFMA2 R12, -RZ, RZ, 0, 2.384185791015625e-07 ;  /* 0x00000004ff0c7431 */ /* 0x000fe400000001ff */
[----:B------:R-:W-:-:S05]  /*36d0*/  FADD R29, R28, R14 ;  /* 0x0000000e1c1d7221 */ /* 0x000fca0000000000 */
[----:B------:R-:W-:-:S07]  /*36e0*/  MOV R13, R29 ;  /* 0x0000001d000d7202 */ /* 0x000fce0000000f00 */
[----:B------:R-:W-:Y:S05]  /*36f0*/  WARPSYNC.COLLECTIVE R15, `(.L_x_6962) ;  /* 0x000000000f087348 */ /* 0x000fea0003c00000 */
[----:B------:R0:W1:Y:S02]  /*3700*/  SHFL.BFLY P6, R14, R13, R12, R11 ;  /* 0x0c00000c0d0e7389 */ /* 0x00006400000c000b */
[----:B01----:R-:W-:Y:S05]  /*3710*/  ENDCOLLECTIVE ;  /* 0x000000000000791b */ /* 0x003fea0003800000 */
.L_x_6962:
[----:B------:R-:W-:Y:S02]  /*3720*/  HFMA2 R12, -RZ, RZ, 0, 1.1920928955078125e-07 ;  /* 0x00000002ff0c7431 */ /* 0x000fe400000001ff */
[----:B------:R-:W-:-:S05]  /*3730*/  FADD R30, R29, R14 ;  /* 0x0000000e1d1e7221 */ /* 0x000fca0000000000 */
[----:B------:R-:W-:-:S07]  /*3740*/  MOV R13, R30 ;  /* 0x0000001e000d7202 */ /* 0x000fce0000000f00 */
[----:B------:R-:W-:Y:S05]  /*3750*/  WARPSYNC.COLLECTIVE R15, `(.L_x_6963) ;  /* 0x000000000f087348 */ /* 0x000fea0003c00000 */
[----:B------:R0:W1:Y:S02]  /*3760*/  SHFL.BFLY P6, R14, R13, R12, R11 ;  /* 0x0c00000c0d0e7389 */ /* 0x00006400000c000b */
[----:B01----:R-:W-:Y:S05]  /*3770*/  ENDCOLLECTIVE ;  /* 0x000000000000791b */ /* 0x003fea0003800000 */
.L_x_6963:
[----:B------:R-:W-:Y:S02]  /*3780*/  HFMA2 R12, -RZ, RZ, 0, 5.9604644775390625e-08 ;  /* 0x00000001ff0c7431 */ /* 0x000fe400000001ff */
[----:B------:R-:W-:-:S05]  /*3790*/  FADD R31, R30, R14 ;  /* 0x0000000e1e1f7221 */ /* 0x000fca0000000000 */
[----:B------:R-:W-:-:S07]  /*37a0*/  MOV R13, R31 ;  /* 0x0000001f000d7202 */ /* 0x000fce0000000f00 */
[----:B------:R-:W-:Y:S05]  /*37b0*/  WARPSYNC.COLLECTIVE R15, `(.L_x_6964) ;  /* 0x000000000f087348 */ /* 0x000fea0003c00000 */
[----:B------:R0:W1:Y:S02]  /*37c0*/  SHFL.BFLY P6, R14, R13, R12, R11 ;  /* 0x0c00000c0d0e7389 */ /* 0x00006400000c000b */
[----:B01----:R-:W-:Y:S05]  /*37d0*/  ENDCOLLECTIVE ;  /* 0x000000000000791b */ /* 0x003fea0003800000 */
.L_x_6964:
[----:B------:R-:W-:Y:S05]  /*37e0*/  BRA `(.L_x_6965) ;  /* 0xffffffdc00287947 */ /* 0x000fea000383ffff */
        .weak           $__internal_126_$__cuda_sm3x_div_rn_noftz_f32_slowpath
        .type           $__internal_126_$__cuda_sm3x_div_rn_noftz_f32_slowpath,@function
        .size           $__internal_126_$__cuda_sm3x_div_rn_noftz_f32_slowpath,(.L_x_8612 - $__internal_126_$__cuda_sm3x_div_rn_noftz_f32_slowpath)
$__internal_126_$__cuda_sm3x_div_rn_noftz_f32_slowpath:
        /* <DEDUP_REMOVED lines=34> */
.L_x_6967:
        /* <DEDUP_REMOVED lines=51> */
.L_x_6974:
[----:B------:R-:W-:-:S04]  /*3d40*/  LOP3.LUT R5, R5, 0x80000000, RZ, 0xc0, !PT ;  /* 0x8000000005057812 */ /* 0x000fc800078ec0ff */
[----:B------:R-:W-:Y:S01]  /*3d50*/  LOP3.LUT R5, R5, 0x7f800000, RZ, 0xfc, !PT ;  /* 0x7f80000005057812 */ /* 0x000fe200078efcff */
[----:B------:R-:W-:Y:S06]  /*3d60*/  BRA `(.L_x_6975) ;  /* 0x0000000000047947 */ /* 0x000fec0003800000 */
.L_x_6973:
[----:B------:R-:W-:-:S07]  /*3d70*/  LEA R5, R34, R5, 0x17 ;  /* 0x0000000522057211 */ /* 0x000fce00078eb8ff */
.L_x_6975:
[----:B------:R-:W-:Y:S05]  /*3d80*/  BSYNC.RECONVERGENT B1 ;  /* 0x0000000000017941 */ /* 0x000fea0003800200 */
.L_x_6972:
[----:B------:R-:W-:Y:S05]  /*3d90*/  BRA `(.L_x_6976) ;  /* 0x0000000000207947 */ /* 0x000fea0003800000 */
.L_x_6971:
[----:B------:R-:W-:-:S04]  /*3da0*/  LOP3.LUT R5, R12, 0x80000000, R5, 0x48, !PT ;  /* 0x800000000c057812 */ /* 0x000fc800078e4805 */
[----:B------:R-:W-:Y:S01]  /*3db0*/  LOP3.LUT R5, R5, 0x7f800000, RZ, 0xfc, !PT ;  /* 0x7f80000005057812 */ /* 0x000fe200078efcff */
[----:B------:R-:W-:Y:S06]  /*3dc0*/  BRA `(.L_x_6976) ;  /* 0x0000000000147947 */ /* 0x000fec0003800000 */
.L_x_6970:
[----:B------:R-:W-:Y:S01]  /*3dd0*/  LOP3.LUT R5, R12, 0x80000000, R5, 0x48, !PT ;  /* 0x800000000c057812 */ /* 0x000fe200078e4805 */
[----:B------:R-:W-:Y:S06]  /*3de0*/  BRA `(.L_x_6976) ;  /* 0x00000000000c7947 */ /* 0x000fec0003800000 */
.L_x_6969:
[----:B------:R-:W0:Y:S01]  /*3df0*/  MUFU.RSQ R5, -QNAN ;  /* 0xffc0000000057908 */ /* 0x000e220000001400 */
[----:B------:R-:W-:Y:S05]  /*3e00*/  BRA `(.L_x_6976) ;  /* 0x0000000000047947 */ /* 0x000fea0003800000 */
.L_x_6968:
[----:B------:R-:W-:-:S07]  /*3e10*/  FADD.FTZ R5, R5, R12 ;  /* 0x0000000c05057221 */ /* 0x000fce0000010000 */
.L_x_6976:
[----:B------:R-:W-:Y:S05]  /*3e20*/  BSYNC.RECONVERGENT B0 ;  /* 0x0000000000007941 */ /* 0x000fea0003800200 */
.L_x_6966:
[----:B------:R-:W-:Y:S01]  /*3e30*/  HFMA2 R13, -RZ, RZ, 0, 0 ;  /* 0x00000000ff0d7431 */ /* 0x000fe200000001ff */
[----:B------:R-:W-:-:S04]  /*3e40*/  MOV R12, R32 ;  /* 0x00000020000c7202 */ /* 0x000fc80000000f00 */
[----:B0-----:R-:W-:Y:S05]  /*3e50*/  RET.REL.NODEC R12 `(_Z15SoftmaxWarpImplI10DirectLoadIffE11DirectStoreIffEfLi2ELi16ELi32ELi1ELb0EL9Algorithm0EEvT_T0_ll) ;  /* 0xffffffc00c687950 */ /* 0x001fea0003c3ffff */
.L_x_6977:
        /* <DEDUP_REMOVED lines=10> */
.L_x_8612:


//--------------------- .text._Z15SoftmaxWarpImplI10DirectLoadIffE11DirectStoreIffEfLi2ELi14ELi32ELi1ELb1EL9Algorithm0EEvT_T0_ll --------------------------
	.section	.text._Z15SoftmaxWarpImplI10DirectLoadIffE11DirectStoreIffEfLi2ELi14ELi32ELi1ELb1EL9Algorithm0EEvT_T0_ll,"ax",@progbits
	.align	128
        .global         _Z15SoftmaxWarpImplI10DirectLoadIffE11DirectStoreIffEfLi2ELi14ELi32ELi1ELb1EL9Algorithm0EEvT_T0_ll
        .type           _Z15SoftmaxWarpImplI10DirectLoadIffE11DirectStoreIffEfLi2ELi14ELi32ELi1ELb1EL9Algorithm0EEvT_T0_ll,@function
        .size           _Z15SoftmaxWarpImplI10DirectLoadIffE11DirectStoreIffEfLi2ELi14ELi32ELi1ELb1EL9Algorithm0EEvT_T0_ll,(.L_x_8613 - _Z15SoftmaxWarpImplI10DirectLoadIffE11DirectStoreIffEfLi2ELi14ELi32ELi1ELb1EL9Algorithm0EEvT_T0_ll)
        .other          _Z15SoftmaxWarpImplI10DirectLoadIffE11DirectStoreIffEfLi2ELi14ELi32ELi1ELb1EL9Algorithm0EEvT_T0_ll,@"STO_CUDA_ENTRY STV_DEFAULT"
_Z15SoftmaxWarpImplI10DirectLoadIffE11DirectStoreIffEfLi2ELi14ELi32ELi1ELb1EL9Algorithm0EEvT_T0_ll:
.text._Z15SoftmaxWarpImplI10DirectLoadIffE11DirectStoreIffEfLi2ELi14ELi32ELi1ELb1EL9Algorithm0EEvT_T0_ll:
        /* <DEDUP_REMOVED lines=24> */
.L_x_6978:
        /* <DEDUP_REMOVED lines=19> */
[----:B------:R-:W-:-:S07]  /*02b0*/  IADD3 R22, PT, PT, R34, 0x180, RZ ;  /* 0x0000018022167810 */ /* 0x000fce0007ffe0ff */
.L_x_7022:
[----:B-1----:R-:W1:Y:S01]  /*02c0*/  LDC.64 R14, c[0x0][0x388] ;  /* 0x0000e200ff0e7b82 */ /* 0x002e620000000a00 */
[----:B------:R-:W-:Y:S02]  /*02d0*/  ISETP.GE.U32.AND P0, PT, R34, UR40, PT ;  /* 0x0000002822007c0c */ /* 0x000fe4000bf06070 */
[----:B------:R-:W-:Y:S02]  /*02e0*/  ISETP.GE.U32.AND P6, PT, R32, UR40, PT ;  /* 0x0000002820007c0c */ /* 0x000fe4000bfc6070 */
[----:B------:R-:W-:Y:S02]  /*02f0*/  ISETP.GE.AND.EX P0, PT, RZ, UR41, PT, P0 ;  /* 0x00000029ff007c0c */ /* 0x000fe4000bf06300 */
[----:B------:R-:W-:Y:S01]  /*0300*/  ISETP.GE.AND.EX P6, PT, RZ, UR41, PT, P6 ;  /* 0x00000029ff007c0c */ /* 0x000fe2000bfc6360 */
[----:B---3--:R-:W3:Y:S01]  /*0310*/  LDC.64 R6, c[0x0][0x388] ;  /* 0x0000e200ff067b82 */ /* 0x008ee20000000a00 */
[----:B------:R-:W-:Y:S02]  /*0320*/  ISETP.GE.U32.AND P5, PT, R30, UR40, PT ;  /* 0x000000281e007c0c */ /* 0x000fe4000bfa6070 */
[----:B------:R-:W-:-:S02]  /*0330*/  ISETP.GE.U32.AND P4, PT, R28, UR40, PT ;  /* 0x000000281c007c0c */ /* 0x000fc4000bf86070 */
[----:B------:R-:W-:Y:S02]  /*0340*/  ISETP.GE.AND.EX P5, PT, RZ, UR41, PT, P5 ;  /* 0x00000029ff007c0c */ /* 0x000fe4000bfa6350 */
[----:B------:R-:W-:Y:S01]  /*0350*/  ISETP.GE.AND.EX P4, PT, RZ, UR41, PT, P4 ;  /* 0x00000029ff007c0c */ /* 0x000fe2000bf86340 */
[----:B----4-:R-:W4:Y:S01]  /*0360*/  LDC.64 R4, c[0x0][0x388] ;  /* 0x0000e200ff047b82 */ /* 0x010f220000000a00 */
[----:B------:R-:W-:Y:S02]  /*0370*/  ISETP.GE.U32.AND P3, PT, R26, UR40, PT ;  /* 0x000000281a007c0c */ /* 0x000fe4000bf66070 */
[----:B------:R-:W-:Y:S02]  /*0380*/  @!P0 MOV R35, RZ ;  /* 0x000000ff00238202 */ /* 0x000fe40000000f00 */
[----:B------:R-:W-:Y:S02]  /*0390*/  @!P6 MOV R33, RZ ;  /* 0x000000ff0021e202 */ /* 0x000fe40000000f00 */
[----:B------:R-:W-:Y:S01]  /*03a0*/  ISETP.GE.AND.EX P3, PT, RZ, UR41, PT, P3 ;  /* 0x00000029ff007c0c */ /* 0x000fe2000bf66330 */
[-C--:B-1----:R-:W-:Y:S01]  /*03b0*/  @!P0 IMAD R0, R23, R14.reuse, RZ ;  /* 0x0000000e17008224 */ /* 0x082fe200078e02ff */
[----:B------:R-:W1:Y:S01]  /*03c0*/  LDC.64 R8, c[0x0][0x380] ;  /* 0x0000e000ff087b82 */ /* 0x000e620000000a00 */
[----:B--2---:R-:W-:Y:S01]  /*03d0*/  @!P0 IMAD.WIDE.U32 R2, R25, R14, R34 ;  /* 0x0000000e19028225 */ /* 0x004fe200078e0022 */
[----:B------:R-:W-:-:S02]  /*03e0*/  @!P5 MOV R31, RZ ;  /* 0x000000ff001fd202 */ /* 0x000fc40000000f00 */
[----:B--2---:R-:W-:Y:S01]  /*03f0*/  @!P6 R2UR UR6, R20 ;  /* 0x000000001406e2ca */ /* 0x004fe200000e0000 */
[----:B------:R-:W-:Y:S01]  /*0400*/  @!P0 IMAD R15, R25, R15, R0 ;  /* 0x0000000f190f8224 */ /* 0x000fe200078e0200 */
[----:B------:R-:W-:Y:S01]  /*0410*/  @!P6 R2UR UR7, R21 ;  /* 0x000000001507e2ca */ /* 0x000fe200000e0000 */
[----:B---3--:R-:W-:Y:S01]  /*0420*/  @!P6 IMAD R10, R23, R6, RZ ;  /* 0x00000006170ae224 */ /* 0x008fe200078e02ff */
[----:B------:R-:W2:Y:S01]  /*0430*/  LDC.64 R12, c[0x0][0x380] ;  /* 0x0000e000ff0c7b82 */ /* 0x000ea20000000a00 */
[----:B------:R-:W-:Y:S01]  /*0440*/  @!P4 IMAD.MOV.U32 R29, RZ, RZ, RZ ;  /* 0x000000ffff1dc224 */ /* 0x000fe200078e00ff */
[----:B------:R-:W-:Y:S01]  /*0450*/  @!P0 IADD3 R15, PT, PT, R3, R15, RZ ;  /* 0x0000000f030f8210 */ /* 0x000fe20007ffe0ff */
[----:B------:R-:W-:Y:S01]  /*0460*/  @!P6 IMAD R17, R25, R7, R10 ;  /* 0x000000071911e224 */ /* 0x000fe200078e020a */
[----:B------:R-:W-:Y:S02]  /*0470*/  MOV R39, 0xff800000 ;  /* 0xff80000000277802 */ /* 0x000fe40000000f00 */
[----:B------:R-:W-:Y:S01]  /*0480*/  @!P0 LEA.HI R0, P1, R15, R2, RZ, 0x1 ;  /* 0x000000020f008211 */ /* 0x000fe200078308ff */
[----:B------:R-:W-:Y:S01]  /*0490*/  @!P6 IMAD.WIDE.U32 R2, R25, R6, R32 ;  /* 0x000000061902e225 */ /* 0x000fe200078e0020 */
[----:B------:R-:W3:Y:S01]  /*04a0*/  LDC.64 R18, c[0x0][0x380] ;  /* 0x0000e000ff127b82 */ /* 0x000ee20000000a00 */
[----:B------:R-:W-:-:S02]  /*04b0*/  MOV R38, 0xff800000 ;  /* 0xff80000000267802 */ /* 0x000fc40000000f00 */
[----:B------:R-:W-:Y:S01]  /*04c0*/  @!P0 IADD3.X R15, PT, PT, RZ, R15, RZ, P1, !PT ;  /* 0x0000000fff0f8210 */ /* 0x000fe20000ffe4ff */
[----:B------:R-:W-:Y:S01]  /*04d0*/  @!P0 IMAD.SHL.U32 R11, R0, 0x4, RZ ;  /* 0x00000004000b8824 */ /* 0x000fe200078e00ff */
[----:B------:R-:W-:Y:S01]  /*04e0*/  @!P5 R2UR UR8, R20 ;  /* 0x000000001408d2ca */ /* 0x000fe200000e0000 */
[-C--:B----4-:R-:W-:Y:S01]  /*04f0*/  @!P5 IMAD R10, R23, R4.reuse, RZ ;  /* 0x00000004170ad224 */ /* 0x090fe200078e02ff */
[----:B------:R-:W-:Y:S01]  /*0500*/  @!P0 SHF.L.U64.HI R0, R0, 0x2, R15 ;  /* 0x0000000200008819 */ /* 0x000fe2000001020f */
[----:B------:R-:W4:Y:S01]  /*0510*/  LDC.64 R6, c[0x0][0x388] ;  /* 0x0000e200ff067b82 */ /* 0x000f220000000a00 */
[----:B------:R-:W-:Y:S01]  /*0520*/  @!P6 IADD3 R15, PT, PT, R17, R3, RZ ;  /* 0x00000003110fe210 */ /* 0x000fe20007ffe0ff */
[----:B------:R-:W-:Y:S01]  /*0530*/  @!P5 IMAD R17, R25, R5, R10 ;  /* 0x000000051911d224 */ /* 0x000fe200078e020a */
[----:B------:R-:W-:Y:S01]  /*0540*/  @!P0 LOP3.LUT R11, R11, 0xfffffff8, RZ, 0xc0, !PT ;  /* 0xfffffff80b0b8812 */ /* 0x000fe200078ec0ff */
[----:B------:R-:W-:Y:S01]  /*0550*/  @!P5 IMAD.WIDE.U32 R4, R25, R4, R30 ;  /* 0x000000041904d225 */ /* 0x000fe200078e001e */
[----:B------:R-:W-:-:S02]  /*0560*/  @!P6 LEA.HI R16, P2, R15, R2, RZ, 0x1 ;  /* 0x000000020f10e211 */ /* 0x000fc400078508ff */
[----:B-1----:R-:W-:Y:S01]  /*0570*/  @!P0 IADD3 R8, P1, PT, R11, R8, RZ ;  /* 0x000000080b088210 */ /* 0x002fe20007f3e0ff */
[----:B------:R-:W1:Y:S01]  /*0580*/  LDC.64 R2, c[0x0][0x388] ;  /* 0x0000e200ff027b82 */ /* 0x000e620000000a00 */
[----:B------:R-:W-:Y:S02]  /*0590*/  @!P6 SHF.L.U32 R11, R16, 0x2, RZ ;  /* 0x00000002100be819 */ /* 0x000fe400000006ff */
[----:B------:R-:W-:Y:S02]  /*05a0*/  @!P5 IADD3 R17, PT, PT, R17, R5, RZ ;  /* 0x000000051111d210 */ /* 0x000fe40007ffe0ff */
[----:B------:R-:W-:Y:S02]  /*05b0*/  @!P6 IADD3.X R15, PT, PT, RZ, R15, RZ, P2, !PT ;  /* 0x0000000fff0fe210 */ /* 0x000fe400017fe4ff */
[----:B------:R-:W-:Y:S01]  /*05c0*/  @!P6 LOP3.LUT R11, R11, 0xfffffff8, RZ, 0xc0, !PT ;  /* 0xfffffff80b0be812 */ /* 0x000fe200078ec0ff */
[----:B------:R-:W5:Y:S01]  /*05d0*/  LDC.64 R40, c[0x0][0x380] ;  /* 0x0000e000ff287b82 */ /* 0x000f620000000a00 */
[----:B------:R-:W-:-:S02]  /*05e0*/  @!P5 LEA.HI R14, P2, R17, R4, RZ, 0x1 ;  /* 0x00000004110ed211 */ /* 0x000fc400078508ff */
[----:B------:R-:W-:Y:S02]  /*05f0*/  @!P0 IADD3.X R9, PT, PT, R0, R9, RZ, P1, !PT ;  /* 0x0000000900098210 */ /* 0x000fe40000ffe4ff */
[----:B------:R-:W-:Y:S02]  /*0600*/  @!P6 SHF.L.U64.HI R16, R16, 0x2, R15 ;  /* 0x000000021010e819 */ /* 0x000fe4000001020f */
[----:B--2---:R-:W-:Y:S01]  /*0610*/  @!P6 IADD3 R12, P1, PT, R11, R12, RZ ;  /* 0x0000000c0b0ce210 */ /* 0x004fe20007f3e0ff */
[-C--:B----4-:R-:W-:Y:S01]  /*0620*/  @!P4 IMAD R10, R23, R6.reuse, RZ ;  /* 0x00000006170ac224 */ /* 0x090fe200078e02ff */
[----:B------:R-:W-:Y:S01]  /*0630*/  @!P5 SHF.L.U32 R15, R14, 0x2, RZ ;  /* 0x000000020e0fd819 */ /* 0x000fe200000006ff */
[----:B------:R-:W2:Y:S01]  /*0640*/  LDC.64 R4, c[0x0][0x388] ;  /* 0x0000e200ff047b82 */ /* 0x000ea20000000a00 */
[----:B------:R-:W-:Y:S01]  /*0650*/  @!P5 IADD3.X R17, PT, PT, RZ, R17, RZ, P2, !PT ;  /* 0x00000011ff11d210 */ /* 0x000fe200017fe4ff */
[----:B------:R-:W-:Y:S01]  /*0660*/  @!P4 IMAD R27, R25, R7, R10 ;  /* 0x00000007191bc224 */ /* 0x000fe200078e020a */
[----:B------:R-:W-:Y:S01]  /*0670*/  @!P5 LOP3.LUT R15, R15, 0xfffffff8, RZ, 0xc0, !PT ;  /* 0xfffffff80f0fd812 */ /* 0x000fe200078ec0ff */
[----:B------:R-:W-:Y:S01]  /*0680*/  @!P4 IMAD.WIDE.U32 R6, R25, R6, R28 ;  /* 0x000000061906c225 */ /* 0x000fe200078e001c */
[----:B------:R-:W-:-:S02]  /*0690*/  @!P6 IADD3.X R13, PT, PT, R16, R13, RZ, P1, !PT ;  /* 0x0000000d100de210 */ /* 0x000fc40000ffe4ff */
[----:B------:R-:W-:Y:S01]  /*06a0*/  @!P5 SHF.L.U64.HI R14, R14, 0x2, R17 ;  /* 0x000000020e0ed819 */ /* 0x000fe20000010211 */
[----:B------:R-:W4:Y:S01]  /*06b0*/  LDC.64 R10, c[0x0][0x380] ;  /* 0x0000e000ff0a7b82 */ /* 0x000f220000000a00 */
[----:B---3--:R-:W-:Y:S01]  /*06c0*/  @!P5 IADD3 R18, P1, PT, R15, R18, RZ ;  /* 0x000000120f12d210 */ /* 0x008fe20007f3e0ff */
[----:B-1----:R-:W-:Y:S01]  /*06d0*/  @!P3 IMAD R16, R23, R2, RZ ;  /* 0x000000021710b224 */ /* 0x002fe200078e02ff */
[----:B------:R-:W-:Y:S01]  /*06e0*/  @!P4 IADD3 R17, PT, PT, R27, R7, RZ ;  /* 0x000000071b11c210 */ /* 0x000fe20007ffe0ff */
[----:B------:R-:W-:Y:S01]  /*06f0*/  @!P3 IMAD.MOV.U32 R27, RZ, RZ, RZ ;  /* 0x000000ffff1bb224 */ /* 0x000fe200078e00ff */
[----:B------:R-:W-:Y:S01]  /*0700*/  @!P5 IADD3.X R19, PT, PT, R14, R19, RZ, P1, !PT ;  /* 0x000000130e13d210 */ /* 0x000fe20000ffe4ff */
[----:B------:R-:W-:Y:S01]  /*0710*/  @!P3 IMAD R29, R25, R3, R16 ;  /* 0x00000003191db224 */ /* 0x000fe200078e0210 */
[----:B------:R-:W-:Y:S01]  /*0720*/  @!P4 LEA.HI R6, P1, R17, R6, RZ, 0x1 ;  /* 0x000000061106c211 */ /* 0x000fe200078308ff */
[----:B------:R-:W1:Y:S01]  /*0730*/  LDC.64 R14, c[0x0][0x380] ;  /* 0x0000e000ff0e7b82 */ /* 0x000e620000000a00 */
[----:B------:R-:W-:Y:S01]  /*0740*/  ISETP.GE.U32.AND P2, PT, R24, UR40, PT ;  /* 0x0000002818007c0c */ /* 0x000fe2000bf46070 */
[----:B------:R-:W-:Y:S01]  /*0750*/  @!P3 IMAD.WIDE.U32 R2, R25, R2, R26 ;  /* 0x000000021902b225 */ /* 0x000fe200078e001a */
[----:B------:R-:W-:-:S02]  /*0760*/  @!P4 SHF.L.U32 R7, R6, 0x2, RZ ;  /* 0x000000020607c819 */ /* 0x000fc400000006ff */
[----:B------:R-:W-:Y:S02]  /*0770*/  ISETP.GE.AND.EX P2, PT, RZ, UR41, PT, P2 ;  /* 0x00000029ff007c0c */ /* 0x000fe4000bf46320 */
[----:B------:R-:W-:Y:S02]  /*0780*/  @!P4 IADD3.X R17, PT, PT, RZ, R17, RZ, P1, !PT ;  /* 0x00000011ff11c210 */ /* 0x000fe40000ffe4ff */
[----:B------:R-:W-:Y:S02]  /*0790*/  @!P4 LOP3.LUT R7, R7, 0xfffffff8, RZ, 0xc0, !PT ;  /* 0xfffffff80707c812 */ /* 0x000fe400078ec0ff */
[----:B------:R-:W-:Y:S02]  /*07a0*/  @!P4 SHF.L.U64.HI R6, R6, 0x2, R17 ;  /* 0x000000020606c819 */ /* 0x000fe40000010211 */
[----:B------:R-:W-:Y:S02]  /*07b0*/  @!P3 IADD3 R17, PT, PT, R29, R3, RZ ;  /* 0x000000031d11b210 */ /* 0x000fe40007ffe0ff */
[----:B------:R-:W-:-:S02]  /*07c0*/  P2R R0, PR, RZ, 0x1 ;  /* 0x00000001ff007803 */ /* 0x000fc40000000000 */
[----:B----4-:R-:W-:Y:S01]  /*07d0*/  @!P4 IADD3 R10, P1, PT, R7, R10, RZ ;  /* 0x0000000a070ac210 */ /* 0x010fe20007f3e0ff */
[----:B--2---:R-:W-:Y:S01]  /*07e0*/  @!P2 IMAD R16, R23, R4, RZ ;  /* 0x000000041710a224 */ /* 0x004fe200078e02ff */
[----:B------:R-:W-:Y:S02]  /*07f0*/  @!P2 MOV R3, RZ ;  /* 0x000000ff0003a202 */ /* 0x000fe40000000f00 */
[----:B------:R-:W-:Y:S01]  /*0800*/  @!P4 IADD3.X R11, PT, PT, R6, R11, RZ, P1, !PT ;  /* 0x0000000b060bc210 */ /* 0x000fe20000ffe4ff */
[----:B------:R-:W-:Y:S01]  /*0810*/  @!P2 IMAD R27, R25, R5, R16 ;  /* 0x00000005191ba224 */ /* 0x000fe200078e0210 */
[----:B------:R-:W-:Y:S02]  /*0820*/  @!P3 LEA.HI R7, P1, R17, R2, RZ, 0x1 ;  /* 0x000000021107b211 */ /* 0x000fe400078308ff */
[----:B------:R-:W-:Y:S02]  /*0830*/  @!P2 MOV R2, R24 ;  /* 0x000000180002a202 */ /* 0x000fe40000000f00 */
[----:B------:R-:W-:-:S02]  /*0840*/  @!P3 SHF.L.U32 R6, R7, 0x2, RZ ;  /* 0x000000020706b819 */ /* 0x000fc400000006ff */
[----:B------:R-:W-:Y:S01]  /*0850*/  @!P5 R2UR UR9, R21 ;  /* 0x000000001509d2ca */ /* 0x000fe200000e0000 */
[----:B------:R-:W-:Y:S01]  /*0860*/  @!P2 IMAD.WIDE.U32 R4, R25, R4, R2 ;  /* 0x000000041904a225 */ /* 0x000fe200078e0002 */
[----:B------:R-:W-:-:S03]  /*0870*/  @!P3 LOP3.LUT R3, R6, 0xfffffff8, RZ, 0xc0, !PT ;  /* 0xfffffff80603b812 */ /* 0x000fc600078ec0ff */
[----:B------:R-:W-:Y:S01]  /*0880*/  @!P3 IMAD.X R2, RZ, RZ, R17, P1 ;  /* 0x000000ffff02b224 */ /* 0x000fe200008e0611 */
[----:B-1----:R-:W-:-:S04]  /*0890*/  @!P3 IADD3 R14, P1, PT, R3, R14, RZ ;  /* 0x0000000e030eb210 */ /* 0x002fc80007f3e0ff */
[----:B------:R-:W-:Y:S02]  /*08a0*/  @!P3 SHF.L.U64.HI R2, R7, 0x2, R2 ;  /* 0x000000020702b819 */ /* 0x000fe40000010202 */
[----:B------:R-:W-:Y:S02]  /*08b0*/  @!P2 IADD3 R7, PT, PT, R27, R5, RZ ;  /* 0x000000051b07a210 */ /* 0x000fe40007ffe0ff */
[----:B------:R-:W-:Y:S02]  /*08c0*/  @!P3 IADD3.X R15, PT, PT, R2, R15, RZ, P1, !PT ;  /* 0x0000000f020fb210 */ /* 0x000fe40000ffe4ff */
[----:B------:R-:W-:Y:S01]  /*08d0*/  @!P2 LEA.HI R4, P1, R7, R4, RZ, 0x1 ;  /* 0x000000040704a211 */ /* 0x000fe200078308ff */
[----:B------:R-:W1:Y:S03]  /*08e0*/  LDC.64 R2, c[0x0][0x388] ;  /* 0x0000e200ff027b82 */ /* 0x000e660000000a00 */
[----:B------:R-:W-:-:S02]  /*08f0*/  @!P2 SHF.L.U32 R5, R4, 0x2, RZ ;  /* 0x000000020405a819 */ /* 0x000fc400000006ff */
[----:B------:R-:W-:Y:S02]  /*0900*/  @!P2 IADD3.X R7, PT, PT, RZ, R7, RZ, P1, !PT ;  /* 0x00000007ff07a210 */ /* 0x000fe40000ffe4ff */
[----:B------:R-:W-:Y:S02]  /*0910*/  @!P2 LOP3.LUT R5, R5, 0xfffffff8, RZ, 0xc0, !PT ;  /* 0xfffffff80505a812 */ /* 0x000fe400078ec0ff */
[----:B------:R-:W-:Y:S02]  /*0920*/  @!P2 SHF.L.U64.HI R4, R4, 0x2, R7 ;  /* 0x000000020404a819 */ /* 0x000fe40000010207 */
[----:B-----5:R-:W-:-:S04]  /*0930*/  @!P2 IADD3 R40, P1, PT, R5, R40, RZ ;  /* 0x000000280528a210 */ /* 0x020fc80007f3e0ff */
[----:B------:R-:W-:Y:S02]  /*0940*/  @!P2 IADD3.X R41, PT, PT, R4, R41, RZ, P1, !PT ;  /* 0x000000290429a210 */ /* 0x000fe40000ffe4ff */
[----:B------:R-:W-:-:S04]  /*0950*/  ISETP.GE.U32.AND P1, PT, R22, UR40, PT ;  /* 0x0000002816007c0c */ /* 0x000fc8000bf26070 */
[----:B------:R-:W-:-:S13]  /*0960*/  ISETP.GE.AND.EX P1, PT, RZ, UR41, PT, P1 ;  /* 0x00000029ff007c0c */ /* 0x000fda000bf26310 */
[----:B-1----:R-:W-:Y:S02]  /*0970*/  @!P1 IMAD R4, R23, R2, RZ ;  /* 0x0000000217049224 */ /* 0x002fe400078e02ff */
[----:B------:R-:W-:Y:S02]  /*0980*/  @!P1 IMAD.MOV.U32 R5, RZ, RZ, RZ ;  /* 0x000000ffff059224 */ /* 0x000fe400078e00ff */
[----:B------:R-:W-:Y:S01]  /*0990*/  @!P1 IMAD R7, R25, R3, R4 ;  /* 0x0000000319079224 */ /* 0x000fe200078e0204 */
[----:B------:R-:W-:-:S05]  /*09a0*/  @!P1 MOV R4, R22 ;  /* 0x0000001600049202 */ /* 0x000fca0000000f00 */
[----:B------:R-:W-:Y:S02]  /*09b0*/  @!P1 IMAD.WIDE.U32 R2, R25, R2, R4 ;  /* 0x0000000219029225 */ /* 0x000fe400078e0004 */
[----:B------:R-:W1:Y:S03]  /*09c0*/  LDC.64 R4, c[0x0][0x380] ;  /* 0x0000e000ff047b82 */ /* 0x000e660000000a00 */
        /* <DEDUP_REMOVED lines=9> */
[----:B------:R-:W-:Y:S01]  /*0a60*/  IMAD.MOV.U32 R3, RZ, RZ, -0x800000 ;  /* 0xff800000ff037424 */ /* 0x000fe200078e00ff */
[----:B------:R-:W-:Y:S02]  /*0a70*/  MOV R2, 0xff800000 ;  /* 0xff80000000027802 */ /* 0x000fe40000000f00 */
[----:B------:R-:W-:Y:S02]  /*0a80*/  MOV R5, 0xff800000 ;  /* 0xff80000000057802 */ /* 0x000fe40000000f00 */
[----:B------:R-:W-:Y:S02]  /*0a90*/  MOV R4, 0xff800000 ;  /* 0xff80000000047802 */ /* 0x000fe40000000f00 */
[----:B------:R-:W2:Y:S05]  /*0aa0*/  @!P6 LDG.E.64 R2, desc[UR6][R12.64] ;  /* 0x000000060c02e981 */ /* 0x000eaa000c1e1b00 */
[----:B------:R-:W-:Y:S01]  /*0ab0*/  @!P0 R2UR UR4, R20 ;  /* 0x00000000140482ca */ /* 0x000fe200000e0000 */
[----:B------:R-:W3:Y:S01]  /*0ac0*/  @!P5 LDG.E.64 R4, desc[UR8][R18.64] ;  /* 0x000000081204d981 */ /* 0x000ee2000c1e1b00 */
[----:B------:R-:W-:-:S02]  /*0ad0*/  @!P0 R2UR UR5, R21 ;  /* 0x00000000150582ca */ /* 0x000fc400000e0000 */
[----:B------:R-:W-:Y:S02]  /*0ae0*/  @!P3 R2UR UR6, R20 ;  /* 0x000000001406b2ca */ /* 0x000fe400000e0000 */
[----:B------:R-:W-:-:S09]  /*0af0*/  @!P3 R2UR UR7, R21 ;  /* 0x000000001507b2ca */ /* 0x000fd200000e0000 */
[----:B------:R1:W4:Y:S01]  /*0b00*/  @!P0 LDG.E.64 R38, desc[UR4][R8.64] ;  /* 0x0000000408268981 */ /* 0x000322000c1e1b00 */
[C---:B------:R-:W-:Y:S02]  /*0b10*/  @!P4 R2UR UR4, R20.reuse ;  /* 0x000000001404c2ca */ /* 0x040fe400000e0000 */
[C---:B------:R-:W-:Y:S02]  /*0b20*/  @!P4 R2UR UR5, R21.reuse ;  /* 0x000000001505c2ca */ /* 0x040fe400000e0000 */
[----:B------:R-:W-:Y:S02]  /*0b30*/  MOV R7, 0xff800000 ;  /* 0xff80000000077802 */ /* 0x000fe40000000f00 */
[----:B------:R-:W-:Y:S02]  /*0b40*/  MOV R6, 0xff800000 ;  /* 0xff80000000067802 */ /* 0x000fe40000000f00 */
[----:B------:R-:W-:Y:S02]  /*0b50*/  @!P2 R2UR UR8, R20 ;  /* 0x000000001408a2ca */ /* 0x000fe400000e0000 */
[----:B------:R-:W-:Y:S01]  /*0b60*/  @!P2 R2UR UR9, R21 ;  /* 0x000000001509a2ca */ /* 0x000fe200000e0000 */
[----:B-1----:R-:W-:Y:S01]  /*0b70*/  IMAD.MOV.U32 R8, RZ, RZ, -0x800000 ;  /* 0xff800000ff087424 */ /* 0x002fe200078e00ff */
[----:B------:R-:W-:-:S02]  /*0b80*/  MOV R9, 0xff800000 ;  /* 0xff80000000097802 */ /* 0x000fc40000000f00 */
[----:B------:R-:W-:Y:S01]  /*0b90*/  @!P1 R2UR UR10, R20 ;  /* 0x00000000140a92ca */ /* 0x000fe200000e0000 */
[----:B------:R-:W5:Y:S01]  /*0ba0*/  @!P4 LDG.E.64 R6, desc[UR4][R10.64] ;  /* 0x000000040a06c981 */ /* 0x000f62000c1e1b00 */
[----:B------:R-:W-:Y:S02]  /*0bb0*/  @!P1 R2UR UR11, R21 ;  /* 0x00000000150b92ca */ /* 0x000fe400000e0000 */
[----:B------:R-:W-:Y:S01]  /*0bc0*/  MOV R17, 0xff800000 ;  /* 0xff80000000117802 */ /* 0x000fe20000000f00 */
[----:B------:R-:W5:Y:S01]  /*0bd0*/  @!P3 LDG.E.64 R8, desc[UR6][R14.64] ;  /* 0x000000060e08b981 */ /* 0x000f62000c1e1b00 */
[----:B------:R-:W-:Y:S02]  /*0be0*/  MOV R16, 0xff800000 ;  /* 0xff80000000107802 */ /* 0x000fe40000000f00 */
[----:B------:R-:W-:Y:S02]  /*0bf0*/  MOV R19, 0xff800000 ;  /* 0xff80000000137802 */ /* 0x000fe40000000f00 */
[----:B------:R-:W-:-:S02]  /*0c00*/  MOV R18, 0xff800000 ;  /* 0xff80000000127802 */ /* 0x000fc40000000f00 */
[----:B------:R-:W5:Y:S04]  /*0c10*/  @!P2 LDG.E.64 R16, desc[UR8][R40.64] ;  /* 0x000000082810a981 */ /* 0x000f68000c1e1b00 */
[----:B------:R-:W5:Y:S01]  /*0c20*/  @!P1 LDG.E.64 R18, desc[UR10][R42.64] ;  /* 0x0000000a2a129981 */ /* 0x000f62000c1e1b00 */
[----:B------:R-:W-:Y:S01]  /*0c30*/  MOV R13, 0xff800000 ;  /* 0xff800000000d7802 */ /* 0x000fe20000000f00 */
[----:B------:R-:W-:Y:S01]  /*0c40*/  UMOV UR4, 0xffffffff ;  /* 0xffffffff00047882 */ /* 0x000fe20000000000 */
[----:B----4-:R-:W-:-:S04]  /*0c50*/  @!P0 FMNMX3 R13, R38, -INF , R39, !PT ;  /* 0xff800000260d8876 */ /* 0x010fc80007800027 */
[----:B--2---:R-:W-:-:S04]  /*0c60*/  @!P6 FMNMX3 R13, R13, R2, R3, !PT ;  /* 0x000000020d0de276 */ /* 0x004fc80007800003 */
[----:B---3--:R-:W-:-:S04]  /*0c70*/  @!P5 FMNMX3 R13, R13, R4, R5, !PT ;  /* 0x000000040d0dd276 */ /* 0x008fc80007800005 */
[----:B-----5:R-:W-:-:S04]  /*0c80*/  @!P4 FMNMX3 R13, R13, R6, R7, !PT ;  /* 0x000000060d0dc276 */ /* 0x020fc80007800007 */
        /* <DEDUP_REMOVED lines=18> */
[----:B------:R-:W-:Y:S02]  /*0db0*/  IMAD.MOV.U32 R2, RZ, RZ, 0x437c0000 ;  /* 0x437c0000ff027424 */ /* 0x000fe400078e00ff */
[----:B------:R-:W-:Y:S01]  /*0dc0*/  FFMA.SAT R3, R41, R0, 0.5 ;  /* 0x3f00000029037423 */ /* 0x000fe20000002000 */
[C---:B------:R-:W-:Y:S01]  /*0dd0*/  FADD R39, -R14.reuse, R39 ;  /* 0x000000270e277221 */ /* 0x040fe20000000100 */
[C---:B------:R-:W-:Y:S01]  /*0de0*/  FADD R13, -R14.reuse, R8 ;  /* 0x000000080e0d7221 */ /* 0x040fe20000000100 */
[C---:B------:R-:W-:Y:S01]  /*0df0*/  FADD R15, -R14.reuse, R7 ;  /* 0x000000070e0f7221 */ /* 0x040fe20000000100 */
[----:B------:R-:W-:Y:S01]  /*0e00*/  FFMA.RM R8, R3, R2, 12582913 ;  /* 0x4b40000103087423 */ /* 0x000fe20000004002 */
[C---:B------:R-:W-:Y:S01]  /*0e10*/  FADD R29, -R14.reuse, R6 ;  /* 0x000000060e1d7221 */ /* 0x040fe20000000100 */
[----:B------:R-:W-:Y:S01]  /*0e20*/  FFMA.SAT R7, R39, R0, 0.5 ;  /* 0x3f00000027077423 */ /* 0x000fe20000002000 */
[----:B------:R-:W-:Y:S01]  /*0e30*/  FADD R33, -R14, R4 ;  /* 0x000000040e217221 */ /* 0x000fe20000000100 */
[----:B------:R-:W-:Y:S01]  /*0e40*/  FADD R6, R8, -12583039 ;  /* 0xcb40007f08067421 */ /* 0x000fe20000000000 */
[C---:B------:R-:W-:Y:S01]  /*0e50*/  FADD R31, -R14.reuse, R5 ;  /* 0x000000050e1f7221 */ /* 0x040fe20000000100 */
[----:B------:R-:W-:Y:S01]  /*0e60*/  FFMA.RM R4, R7, R2, 12582913 ;  /* 0x4b40000107047423 */ /* 0x000fe20000004002 */
[C---:B------:R-:W-:Y:S01]  /*0e70*/  FADD R7, -R14.reuse, R19 ;  /* 0x000000130e077221 */ /* 0x040fe20000000100 */
[----:B------:R-:W-:Y:S01]  /*0e80*/  FFMA R6, R41, 1.4426950216293334961, -R6 ;  /* 0x3fb8aa3b29067823 */ /* 0x000fe20000000806 */
[----:B------:R-:W-:Y:S01]  /*0e90*/  FFMA.SAT R19, R37, R0, 0.5 ;  /* 0x3f00000025137423 */ /* 0x000fe20000002000 */
[C---:B------:R-:W-:Y:S01]  /*0ea0*/  FADD R9, -R14.reuse, R9 ;  /* 0x000000090e097221 */ /* 0x040fe20000000100 */
[C---:B------:R-:W-:Y:S01]  /*0eb0*/  FADD R11, -R14.reuse, R16 ;  /* 0x000000100e0b7221 */ /* 0x040fe20000000100 */
[----:B------:R-:W-:Y:S01]  /*0ec0*/  FFMA R41, R41, 1.925963033500011079e-08, R6 ;  /* 0x32a5706029297823 */ /* 0x000fe20000000006 */
[----:B------:R-:W-:Y:S01]  /*0ed0*/  FFMA.RM R6, R19, R2, 12582913 ;  /* 0x4b40000113067423 */ /* 0x000fe20000004002 */
[C---:B------:R-:W-:Y:S01]  /*0ee0*/  FADD R5, -R14.reuse, R17 ;  /* 0x000000110e057221 */ /* 0x040fe20000000100 */
[----:B------:R-:W-:Y:S01]  /*0ef0*/  FADD R3, -R14, R18 ;  /* 0x000000120e037221 */ /* 0x000fe20000000100 */
[----:B------:R-:W-:Y:S01]  /*0f00*/  FADD R10, R4, -12583039 ;  /* 0xcb40007f040a7421 */ /* 0x000fe20000000000 */
[----:B------:R-:W-:Y:S01]  /*0f10*/  FADD R14, R6, -12583039 ;  /* 0xcb40007f060e7421 */ /* 0x000fe20000000000 */
[----:B------:R-:W-:Y:S01]  /*0f20*/  FFMA.SAT R17, R35, R0, 0.5 ;  /* 0x3f00000023117423 */ /* 0x000fe20000002000 */
[----:B------:R-:W-:Y:S01]  /*0f30*/  SHF.L.U32 R19, R8, 0x17, RZ ;  /* 0x0000001708137819 */ /* 0x000fe200000006ff */
[----:B------:R-:W-:Y:S01]  /*0f40*/  FFMA R10, R39, 1.4426950216293334961, -R10 ;  /* 0x3fb8aa3b270a7823 */ /* 0x000fe2000000080a */
[----:B------:R-:W-:Y:S01]  /*0f50*/  FFMA R14, R37, 1.4426950216293334961, -R14 ;  /* 0x3fb8aa3b250e7823 */ /* 0x000fe2000000080e */
[----:B------:R-:W-:Y:S01]  /*0f60*/  FFMA.RM R12, R17, R2, 12582913 ;  /* 0x4b400001110c7423 */ /* 0x000fe20000004002 */
[-C--:B------:R-:W-:Y:S01]  /*0f70*/  FFMA.SAT R17, R33, R0.reuse, 0.5 ;  /* 0x3f00000021117423 */ /* 0x080fe20000002000 */
[----:B------:R-:W-:Y:S01]  /*0f80*/  FFMA R39, R39, 1.925963033500011079e-08, R10 ;  /* 0x32a5706027277823 */ /* 0x000fe2000000000a */
[----:B------:R-:W-:Y:S01]  /*0f90*/  FFMA R37, R37, 1.925963033500011079e-08, R14 ;  /* 0x32a5706025257823 */ /* 0x000fe2000000000e */
[----:B------:R-:W-:Y:S01]  /*0fa0*/  FADD R10, R12, -12583039 ;  /* 0xcb40007f0c0a7421 */ /* 0x000fe20000000000 */
[----:B------:R-:W1:Y:S01]  /*0fb0*/  MUFU.EX2 R14, R41 ;  /* 0x00000029000e7308 */ /* 0x000e620000000800 */
[----:B------:R-:W-:Y:S01]  /*0fc0*/  SHF.L.U32 R4, R4, 0x17, RZ ;  /* 0x0000001704047819 */ /* 0x000fe200000006ff */
[----:B------:R-:W-:Y:S01]  /*0fd0*/  FFMA.SAT R27, R13, R0, 0.5 ;  /* 0x3f0000000d1b7423 */ /* 0x000fe20000002000 */
[----:B------:R-:W-:Y:S01]  /*0fe0*/  FFMA R10, R35, 1.4426950216293334961, -R10 ;  /* 0x3fb8aa3b230a7823 */ /* 0x000fe2000000080a */
[----:B------:R-:W-:-:S02]  /*0ff0*/  SHF.L.U32 R12, R12, 0x17, RZ ;  /* 0x000000170c0c7819 */ /* 0x000fc400000006ff */
[----:B------:R-:W-:Y:S01]  /*1000*/  SHF.L.U32 R6, R6, 0x17, RZ ;  /* 0x0000001706067819 */ /* 0x000fe200000006ff */
[----:B------:R-:W-:Y:S01]  /*1010*/  FFMA R35, R35, 1.925963033500011079e-08, R10 ;  /* 0x32a5706023237823 */ /* 0x000fe2000000000a */
[----:B------:R-:W-:Y:S01]  /*1020*/  FFMA.RM R10, R17, R2, 12582913 ;  /* 0x4b400001110a7423 */ /* 0x000fe20000004002 */
[----:B------:R-:W-:Y:S01]  /*1030*/  FFMA.SAT R17, R31, R0, 0.5 ;  /* 0x3f0000001f117423 */ /* 0x000fe20000002000 */
[----:B------:R-:W2:Y:S02]  /*1040*/  MUFU.EX2 R39, R39 ;  /* 0x0000002700277308 */ /* 0x000ea40000000800 */
[C---:B------:R-:W-:Y:S01]  /*1050*/  FADD R16, R10.reuse, -12583039 ;  /* 0xcb40007f0a107421 */ /* 0x040fe20000000000 */
[----:B------:R-:W-:Y:S01]  /*1060*/  FFMA.RM R8, R17, R2, 12582913 ;  /* 0x4b40000111087423 */ /* 0x000fe20000004002 */
[----:B------:R-:W-:Y:S01]  /*1070*/  FFMA.SAT R17, R29, R0, 0.5 ;  /* 0x3f0000001d117423 */ /* 0x000fe20000002000 */
[----:B------:R-:W-:Y:S01]  /*1080*/  SHF.L.U32 R10, R10, 0x17, RZ ;  /* 0x000000170a0a7819 */ /* 0x000fe200000006ff */
[----:B------:R-:W-:Y:S01]  /*1090*/  FFMA R16, R33, 1.4426950216293334961, -R16 ;  /* 0x3fb8aa3b21107823 */ /* 0x000fe20000000810 */
[----:B-1----:R-:W-:Y:S01]  /*10a0*/  FMUL R19, R19, R14 ;  /* 0x0000000e13137220 */ /* 0x002fe20000400000 */
[C---:B------:R-:W-:Y:S01]  /*10b0*/  FADD R14, R8.reuse, -12583039 ;  /* 0xcb40007f080e7421 */ /* 0x040fe20000000000 */
[----:B------:R-:W1:Y:S01]  /*10c0*/  MUFU.EX2 R35, R35 ;  /* 0x0000002300237308 */ /* 0x000e620000000800 */
[----:B------:R-:W-:Y:S01]  /*10d0*/  FFMA R33, R33, 1.925963033500011079e-08, R16 ;  /* 0x32a5706021217823 */ /* 0x000fe20000000010 */
[----:B------:R-:W-:Y:S01]  /*10e0*/  SHF.L.U32 R8, R8, 0x17, RZ ;  /* 0x0000001708087819 */ /* 0x000fe200000006ff */
[----:B------:R-:W-:-:S04]  /*10f0*/  FFMA R14, R31, 1.4426950216293334961, -R14 ;  /* 0x3fb8aa3b1f0e7823 */ /* 0x000fc8000000080e */
[----:B------:R-:W-:Y:S01]  /*1100*/  FFMA R31, R31, 1.925963033500011079e-08, R14 ;  /* 0x32a570601f1f7823 */ /* 0x000fe2000000000e */
[----:B------:R-:W-:Y:S01]  /*1110*/  FFMA.RM R14, R17, R2, 12582913 ;  /* 0x4b400001110e7423 */ /* 0x000fe20000004002 */
[----:B--2---:R-:W-:Y:S01]  /*1120*/  FMUL R18, R4, R39 ;  /* 0x0000002704127220 */ /* 0x004fe20000400000 */
[----:B------:R-:W2:Y:S01]  /*1130*/  MUFU.EX2 R37, R37 ;  /* 0x0000002500257308 */ /* 0x000ea20000000800 */
[----:B------:R-:W-:Y:S01]  /*1140*/  FFMA.SAT R17, R15, R0, 0.5 ;  /* 0x3f0000000f117423 */ /* 0x000fe20000002000 */
[----:B------:R-:W-:-:S04]  /*1150*/  FADD R4, R14, -12583039 ;  /* 0xcb40007f0e047421 */ /* 0x000fc80000000000 */
[C---:B------:R-:W-:Y:S02]  /*1160*/  FFMA R4, R29.reuse, 1.4426950216293334961, -R4 ;  /* 0x3fb8aa3b1d047823 */ /* 0x040fe40000000804 */
[----:B------:R-:W3:Y:S02]  /*1170*/  MUFU.EX2 R33, R33 ;  /* 0x0000002100217308 */ /* 0x000ee40000000800 */
[----:B------:R-:W-:Y:S01]  /*1180*/  FFMA R29, R29, 1.925963033500011079e-08, R4 ;  /* 0x32a570601d1d7823 */ /* 0x000fe20000000004 */
[----:B------:R-:W-:Y:S01]  /*1190*/  FFMA.RM R4, R17, R2, 12582913 ;  /* 0x4b40000111047423 */ /* 0x000fe20000004002 */
[----:B-1----:R-:W-:-:S03]  /*11a0*/  FMUL R17, R12, R35 ;  /* 0x000000230c117220 */ /* 0x002fc60000400000 */
[----:B------:R-:W-:Y:S01]  /*11b0*/  FADD R12, R4, -12583039 ;  /* 0xcb40007f040c7421 */ /* 0x000fe20000000000 */
[----:B------:R-:W1:Y:S01]  /*11c0*/  MUFU.EX2 R31, R31 ;  /* 0x0000001f001f7308 */ /* 0x000e620000000800 */
[----:B--2---:R-:W-:Y:S01]  /*11d0*/  FMUL R16, R6, R37 ;  /* 0x0000002506107220 */ /* 0x004fe20000400000 */
[----:B------:R-:W-:Y:S01]  /*11e0*/  FFMA.RM R6, R27, R2, 12582913 ;  /* 0x4b4000011b067423 */ /* 0x000fe20000004002 */
[----:B------:R-:W-:Y:S01]  /*11f0*/  FFMA R12, R15, 1.4426950216293334961, -R12 ;  /* 0x3fb8aa3b0f0c7823 */ /* 0x000fe2000000080c */
[----:B------:R-:W-:-:S03]  /*1200*/  SHF.L.U32 R4, R4, 0x17, RZ ;  /* 0x0000001704047819 */ /* 0x000fc600000006ff */
[----:B------:R-:W-:Y:S01]  /*1210*/  FFMA R15, R15, 1.925963033500011079e-08, R12 ;  /* 0x32a570600f0f7823 */ /* 0x000fe2000000000c */
[----:B------:R-:W-:Y:S01]  /*1220*/  FADD R12, R6, -12583039 ;  /* 0xcb40007f060c7421 */ /* 0x000fe20000000000 */
[----:B---3--:R-:W-:Y:S01]  /*1230*/  FMUL R10, R10, R33 ;  /* 0x000000210a0a7220 */ /* 0x008fe20000400000 */
[----:B------:R-:W-:Y:S01]  /*1240*/  MUFU.EX2 R29, R29 ;  /* 0x0000001d001d7308 */ /* 0x000fe20000000800 */
[----:B------:R-:W-:Y:S01]  /*1250*/  SHF.L.U32 R6, R6, 0x17, RZ ;  /* 0x0000001706067819 */ /* 0x000fe200000006ff */
[----:B------:R-:W-:-:S04]  /*1260*/  FFMA R12, R13, 1.4426950216293334961, -R12 ;  /* 0x3fb8aa3b0d0c7823 */ /* 0x000fc8000000080c */
[----:B------:R-:W-:Y:S01]  /*1270*/  FFMA R27, R13, 1.925963033500011079e-08, R12 ;  /* 0x32a570600d1b7823 */ /* 0x000fe2000000000c */
[----:B------:R-:W-:Y:S01]  /*1280*/  FFMA.SAT R13, R9, R0, 0.5 ;  /* 0x3f000000090d7423 */ /* 0x000fe20000002000 */
[----:B------:R-:W-:Y:S03]  /*1290*/  MUFU.EX2 R15, R15 ;  /* 0x0000000f000f7308 */ /* 0x000fe60000000800 */
[----:B------:R-:W-:Y:S01]  /*12a0*/  FFMA.RM R12, R13, R2, 12582913 ;  /* 0x4b4000010d0c7423 */ /* 0x000fe20000004002 */
[----:B------:R-:W-:-:S03]  /*12b0*/  FFMA.SAT R13, R11, R0, 0.5 ;  /* 0x3f0000000b0d7423 */ /* 0x000fc60000002000 */
[----:B------:R-:W-:Y:S01]  /*12c0*/  FADD R38, R12, -12583039 ;  /* 0xcb40007f0c267421 */ /* 0x000fe20000000000 */
[----:B------:R-:W-:Y:S01]  /*12d0*/  FFMA.RM R13, R13, R2, 12582913 ;  /* 0x4b4000010d0d7423 */ /* 0x000fe20000004002 */
[----:B------:R-:W2:Y:S02]  /*12e0*/  MUFU.EX2 R27, R27 ;  /* 0x0000001b001b7308 */ /* 0x000ea40000000800 */
[----:B------:R-:W-:-:S04]  /*12f0*/  FFMA R38, R9, 1.4426950216293334961, -R38 ;  /* 0x3fb8aa3b09267823 */ /* 0x000fc80000000826 */
[----:B------:R-:W-:Y:S01]  /*1300*/  FFMA R33, R9, 1.925963033500011079e-08, R38 ;  /* 0x32a5706009217823 */ /* 0x000fe20000000026 */
[----:B-1----:R-:W-:Y:S01]  /*1310*/  FMUL R9, R8, R31 ;  /* 0x0000001f08097220 */ /* 0x002fe20000400000 */
[----:B------:R-:W-:Y:S02]  /*1320*/  FADD R8, R13, -12583039 ;  /* 0xcb40007f0d087421 */ /* 0x000fe40000000000 */
[----:B------:R-:W1:Y:S02]  /*1330*/  MUFU.EX2 R40, R33 ;  /* 0x0000002100287308 */ /* 0x000e640000000800 */
[----:B------:R-:W-:-:S04]  /*1340*/  FFMA R8, R11, 1.4426950216293334961, -R8 ;  /* 0x3fb8aa3b0b087823 */ /* 0x000fc80000000808 */
[----:B------:R-:W-:Y:S01]  /*1350*/  FFMA R31, R11, 1.925963033500011079e-08, R8 ;  /* 0x32a570600b1f7823 */ /* 0x000fe20000000008 */
[----:B------:R-:W-:Y:S01]  /*1360*/  FFMA.SAT R11, R5, R0, 0.5 ;  /* 0x3f000000050b7423 */ /* 0x000fe20000002000 */
[----:B------:R-:W-:Y:S02]  /*1370*/  IMAD.SHL.U32 R8, R14, 0x800000, RZ ;  /* 0x008000000e087824 */ /* 0x000fe400078e00ff */
[----:B--2---:R-:W-:Y:S01]  /*1380*/  FMUL R6, R6, R27 ;  /* 0x0000001b06067220 */ /* 0x004fe20000400000 */
[----:B------:R-:W-:Y:S01]  /*1390*/  FFMA.RM R11, R11, R2, 12582913 ;  /* 0x4b4000010b0b7423 */ /* 0x000fe20000004002 */
[----:B------:R-:W-:Y:S01]  /*13a0*/  FMUL R8, R8, R29 ;  /* 0x0000001d08087220 */ /* 0x000fe20000400000 */
[----:B------:R-:W-:Y:S01]  /*13b0*/  FFMA.SAT R29, R7, R0, 0.5 ;  /* 0x3f000000071d7423 */ /* 0x000fe20000002000 */
[----:B------:R-:W2:Y:S01]  /*13c0*/  MUFU.EX2 R31, R31 ;  /* 0x0000001f001f7308 */ /* 0x000ea20000000800 */
[----:B------:R-:W-:-:S04]  /*13d0*/  FADD R14, R11, -12583039 ;  /* 0xcb40007f0b0e7421 */ /* 0x000fc80000000000 */
[----:B------:R-:W-:-:S04]  /*13e0*/  FFMA R14, R5, 1.4426950216293334961, -R14 ;  /* 0x3fb8aa3b050e7823 */ /* 0x000fc8000000080e */
[----:B------:R-:W-:Y:S01]  /*13f0*/  FFMA R14, R5, 1.925963033500011079e-08, R14 ;  /* 0x32a57060050e7823 */ /* 0x000fe2000000000e */
[----:B------:R-:W-:-:S04]  /*1400*/  FFMA.SAT R5, R3, R0, 0.5 ;  /* 0x3f00000003057423 */ /* 0x000fc80000002000 */
[-C--:B------:R-:W-:Y:S01]  /*1410*/  FFMA.RM R0, R5, R2.reuse, 12582913 ;  /* 0x4b40000105007423 */ /* 0x080fe20000004002 */
[----:B------:R-:W-:Y:S01]  /*1420*/  FFMA.RM R2, R29, R2, 12582913 ;  /* 0x4b4000011d027423 */ /* 0x000fe20000004002 */
[----:B------:R-:W3:Y:S01]  /*1430*/  MUFU.EX2 R14, R14 ;  /* 0x0000000e000e7308 */ /* 0x000ee20000000800 */
[----:B------:R-:W-:Y:S01]  /*1440*/  SHF.L.U32 R5, R12, 0x17, RZ ;  /* 0x000000170c057819 */ /* 0x000fe200000006ff */
[----:B------:R-:W-:-:S04]  /*1450*/  FADD R38, R0, -12583039 ;  /* 0xcb40007f00267421 */ /* 0x000fc80000000000 */
[----:B------:R-:W-:Y:S01]  /*1460*/  FFMA R38, R3, 1.4426950216293334961, -R38 ;  /* 0x3fb8aa3b03267823 */ /* 0x000fe20000000826 */
[----:B-1----:R-:W-:-:S03]  /*1470*/  FMUL R5, R5, R40 ;  /* 0x0000002805057220 */ /* 0x002fc60000400000 */
[----:B------:R-:W-:Y:S01]  /*1480*/  FFMA R29, R3, 1.925963033500011079e-08, R38 ;  /* 0x32a57060031d7823 */ /* 0x000fe20000000026 */
[----:B------:R-:W-:Y:S01]  /*1490*/  FADD R38, R2, -12583039 ;  /* 0xcb40007f02267421 */ /* 0x000fe20000000000 */
[----:B------:R-:W-:-:S03]  /*14a0*/  FADD R3, RZ, R19 ;  /* 0x00000013ff037221 */ /* 0x000fc60000000000 */
[C---:B------:R-:W-:Y:S01]  /*14b0*/  FFMA R38, R7.reuse, 1.4426950216293334961, -R38 ;  /* 0x3fb8aa3b07267823 */ /* 0x040fe20000000826 */
[----:B------:R-:W1:Y:S03]  /*14c0*/  MUFU.EX2 R29, R29 ;  /* 0x0000001d001d7308 */ /* 0x000e660000000800 */
[----:B------:R-:W-:Y:S01]  /*14d0*/  FFMA R35, R7, 1.925963033500011079e-08, R38 ;  /* 0x32a5706007237823 */ /* 0x000fe20000000026 */
[----:B------:R-:W-:Y:S01]  /*14e0*/  FADD R38, R3, R18 ;  /* 0x0000001203267221 */ /* 0x000fe20000000000 */
[----:B------:R-:W-:-:S03]  /*14f0*/  FMUL R7, R4, R15 ;  /* 0x0000000f04077220 */ /* 0x000fc60000400000 */
[----:B------:R-:W-:Y:S02]  /*1500*/  FADD R3, R38, R17 ;  /* 0x0000001126037221 */ /* 0x000fe40000000000 */
[----:B------:R-:W4:Y:S02]  /*1510*/  MUFU.EX2 R38, R35 ;  /* 0x0000002300267308 */ /* 0x000f240000000800 */
[----:B------:R-:W-:-:S04]  /*1520*/  FADD R3, R3, R16 ;  /* 0x0000001003037221 */ /* 0x000fc80000000000 */
[----:B------:R-:W-:-:S04]  /*1530*/  FADD R4, R3, R10 ;  /* 0x0000000a03047221 */ /* 0x000fc80000000000 */
[----:B------:R-:W-:-:S04]  /*1540*/  FADD R3, R4, R9 ;  /* 0x0000000904037221 */ /* 0x000fc80000000000 */
[----:B------:R-:W-:-:S04]  /*1550*/  FADD R4, R3, R8 ;  /* 0x0000000803047221 */ /* 0x000fc80000000000 */
[----:B------:R-:W-:Y:S01]  /*1560*/  FADD R3, R4, R7 ;  /* 0x0000000704037221 */ /* 0x000fe20000000000 */
[----:B------:R-:W-:Y:S01]  /*1570*/  SHF.L.U32 R4, R13, 0x17, RZ ;  /* 0x000000170d047819 */ /* 0x000fe200000006ff */
[----:B------:R-:W-:Y:S02]  /*1580*/  IMAD.SHL.U32 R13, R2, 0x800000, RZ ;  /* 0x00800000020d7824 */ /* 0x000fe400078e00ff */
[----:B------:R-:W-:Y:S01]  /*1590*/  FADD R12, R3, R6 ;  /* 0x00000006030c7221 */ /* 0x000fe20000000000 */
[----:B------:R-:W-:Y:S01]  /*15a0*/  SHF.L.U32 R3, R11, 0x17, RZ ;  /* 0x000000170b037819 */ /* 0x000fe200000006ff */
[----:B--2---:R-:W-:Y:S02]  /*15b0*/  FMUL R4, R4, R31 ;  /* 0x0000001f04047220 */ /* 0x004fe40000400000 */
[----:B------:R-:W-:Y:S01]  /*15c0*/  FADD R11, R12, R5 ;  /* 0x000000050c0b7221 */ /* 0x000fe20000000000 */
[----:B------:R-:W-:Y:S01]  /*15d0*/  SHF.L.U32 R12, R0, 0x17, RZ ;  /* 0x00000017000c7819 */ /* 0x000fe200000006ff */
[----:B---3--:R-:W-:-:S02]  /*15e0*/  FMUL R3, R3, R14 ;  /* 0x0000000e03037220 */ /* 0x008fc40000400000 */
[----:B------:R-:W-:Y:S02]  /*15f0*/  FADD R0, R11, R4 ;  /* 0x000000040b007221 */ /* 0x000fe40000000000 */
[----:B-1----:R-:W-:Y:S02]  /*1600*/  FMUL R2, R12, R29 ;  /* 0x0000001d0c027220 */ /* 0x002fe40000400000 */
        /* <DEDUP_REMOVED lines=13> */
.L_x_7034:
        /* <DEDUP_REMOVED lines=13> */
[----:B0-----:R-:W-:Y:S05]  /*17b0*/  CALL.REL.NOINC `($__internal_127_$__cuda_sm3x_div_rn_noftz_f32_slowpath) ;  /* 0x00000020009c7944 */ /* 0x001fea0003c00000 */
[----:B------:R-:W-:-:S07]  /*17c0*/  MOV R12, R11 ;  /* 0x0000000b000c7202 */ /* 0x000fce0000000f00 */
.L_x_6981:
[----:B------:R-:W-:Y:S05]  /*17d0*/  BSYNC.RECONVERGENT B2 ;  /* 0x0000000000027941 */ /* 0x000fea0003800200 */
.L_x_6980:
        /* <DEDUP_REMOVED lines=14> */
.L_x_6983:
[----:B------:R-:W-:Y:S05]  /*18c0*/  BSYNC.RECONVERGENT B2 ;  /* 0x0000000000027941 */ /* 0x000fea0003800200 */
.L_x_6982:
        /* <DEDUP_REMOVED lines=12> */
[----:B0-----:R-:W-:Y:S05]  /*1990*/  CALL.REL.NOINC `($__internal_127_$__cuda_sm3x_div_rn_noftz_f32_slowpath) ;  /* 0x0000002000247944 */ /* 0x001fea0003c00000 */
[----:B------:R-:W-:-:S07]  /*19a0*/  MOV R18, R11 ;  /* 0x0000000b00127202 */ /* 0x000fce0000000f00 */
.L_x_6985:
[----:B------:R-:W-:Y:S05]  /*19b0*/  BSYNC.RECONVERGENT B2 ;  /* 0x0000000000027941 */ /* 0x000fea0003800200 */
.L_x_6984:
        /* <DEDUP_REMOVED lines=14> */
.L_x_6987:
[----:B------:R-:W-:Y:S05]  /*1aa0*/  BSYNC.RECONVERGENT B2 ;  /* 0x0000000000027941 */ /* 0x000fea0003800200 */
.L_x_6986:
        /* <DEDUP_REMOVED lines=12> */
[----:B0-----:R-:W-:Y:S05]  /*1b70*/  CALL.REL.NOINC `($__internal_127_$__cuda_sm3x_div_rn_noftz_f32_slowpath) ;  /* 0x0000001c00ac7944 */ /* 0x001fea0003c00000 */
[----:B------:R-:W-:-:S07]  /*1b80*/  MOV R16, R11 ;  /* 0x0000000b00107202 */ /* 0x000fce0000000f00 */
.L_x_6989:
[----:B------:R-:W-:Y:S05]  /*1b90*/  BSYNC.RECONVERGENT B2 ;  /* 0x0000000000027941 */ /* 0x000fea0003800200 */
.L_x_6988:
        /* <DEDUP_REMOVED lines=14> */
.L_x_6991:
[----:B------:R-:W-:Y:S05]  /*1c80*/  BSYNC.RECONVERGENT B2 ;  /* 0x0000000000027941 */ /* 0x000fea0003800200 */
.L_x_6990:
        /* <DEDUP_REMOVED lines=13> */
[----:B------:R-:W-:-:S07]  /*1d60*/  IMAD.MOV.U32 R38, RZ, RZ, R11 ;  /* 0x000000ffff267224 */ /* 0x000fce00078e000b */
.L_x_6993:
[----:B------:R-:W-:Y:S05]  /*1d70*/  BSYNC.RECONVERGENT B2 ;  /* 0x0000000000027941 */ /* 0x000fea0003800200 */
.L_x_6992:
        /* <DEDUP_REMOVED lines=14> */
.L_x_6995:
[----:B------:R-:W-:Y:S05]  /*1e60*/  BSYNC.RECONVERGENT B2 ;  /* 0x0000000000027941 */ /* 0x000fea0003800200 */
.L_x_6994:
        /* <DEDUP_REMOVED lines=14> */
.L_x_6997:
[----:B------:R-:W-:Y:S05]  /*1f50*/  BSYNC.RECONVERGENT B2 ;  /* 0x0000000000027941 */ /* 0x000fea0003800200 */
.L_x_6996:
        /* <DEDUP_REMOVED lines=14> */
.L_x_6999:
[----:B------:R-:W-:Y:S05]  /*2040*/  BSYNC.RECONVERGENT B2 ;  /* 0x0000000000027941 */ /* 0x000fea0003800200 */
.L_x_6998:
        /* <DEDUP_REMOVED lines=14> */
.L_x_7001:
[----:B------:R-:W-:Y:S05]  /*2130*/  BSYNC.RECONVERGENT B2 ;  /* 0x0000000000027941 */ /* 0x000fea0003800200 */
.L_x_7000:
        /* <DEDUP_REMOVED lines=14> */
.L_x_7003:
[----:B------:R-:W-:Y:S05]  /*2220*/  BSYNC.RECONVERGENT B2 ;  /* 0x0000000000027941 */ /* 0x000fea0003800200 */
.L_x_7002:
        /* <DEDUP_REMOVED lines=14> */
.L_x_7005:
[----:B------:R-:W-:Y:S05]  /*2310*/  BSYNC.RECONVERGENT B2 ;  /* 0x0000000000027941 */ /* 0x000fea0003800200 */
.L_x_7004:
        /* <DEDUP_REMOVED lines=14> */
.L_x_7007:
[----:B------:R-:W-:Y:S05]  /*2400*/  BSYNC.RECONVERGENT B2 ;  /* 0x0000000000027941 */ /* 0x000fea0003800200 */
.L_x_7006:
[----:B------:R-:W1:Y:S01]  /*2410*/  LDC.64 R2, c[0x0][0x3a8] ;  /* 0x0000ea00ff027b82 */ /* 0x000e620000000a00 */
        /* <DEDUP_REMOVED lines=10> */
[-C--:B------:R-:W-:Y:S02]  /*24c0*/  ISETP.GE.AND.EX P6, PT, RZ, R3.reuse, PT, P6 ;  /* 0x00000003ff00720c */ /* 0x080fe40003fc6360 */
        /* <DEDUP_REMOVED lines=18> */
.L_x_7009:
[----:B------:R-:W-:Y:S05]  /*25f0*/  BSYNC.RECONVERGENT B0 ;  /* 0x0000000000007941 */ /* 0x000fea0003800200 */
.L_x_7008:
        /* <DEDUP_REMOVED lines=17> */
.L_x_7011:
[----:B------:R-:W-:Y:S05]  /*2710*/  BSYNC.RECONVERGENT B0 ;  /* 0x0000000000007941 */ /* 0x000fea0003800200 */
.L_x_7010:
[----:B------:R-:W-:Y:S04]  /*2720*/  BSSY.RECONVERGENT B0, `(.L_x_7012) ;  /* 0x0000011000007945 */ /* 0x000fe80003800200 */
[----:B------:R-:W-:Y:S05]  /*2730*/  @P2 BRA `(.L_x_7013) ;  /* 0x00000000003c2947 */ /* 0x000fea0003800000 */
[----:B------:R-:W-:Y:S02]  /*2740*/  HFMA2 R31, -RZ, RZ, 0, 0 ;  /* 0x00000000ff1f7431 */ /* 0x000fe400000001ff */
[----:B------:R-:W-:Y:S01]  /*2750*/  IMAD R0, R23, UR38, RZ ;  /* 0x0000002617007c24 */ /* 0x000fe2000f8e02ff */
[----:B------:R-:W-:Y:S02]  /*2760*/  R2UR UR4, R20 ;  /* 0x00000000140472ca */ /* 0x000fe400000e0000 */
[----:B------:R-:W-:Y:S01]  /*2770*/  R2UR UR5, R21 ;  /* 0x00000000150572ca */ /* 0x000fe200000e0000 */
[C---:B------:R-:W-:Y:S02]  /*2780*/  IMAD R11, R25.reuse, UR39, R0 ;  /* 0x00000027190b7c24 */ /* 0x040fe4000f8e0200 */
        /* <DEDUP_REMOVED lines=10> */
.L_x_7013:
[----:B------:R-:W-:Y:S05]  /*2830*/  BSYNC.RECONVERGENT B0 ;  /* 0x0000000000007941 */ /* 0x000fea0003800200 */
.L_x_7012:
[----:B------:R-:W-:Y:S04]  /*2840*/  BSSY.RECONVERGENT B0, `(.L_x_7014) ;  /* 0x0000011000007945 */ /* 0x000fe80003800200 */
[----:B------:R-:W-:Y:S05]  /*2850*/  @P1 BRA `(.L_x_7015) ;  /* 0x00000000003c1947 */ /* 0x000fea0003800000 */
[----:B------:R-:W-:Y:S01]  /*2860*/  MOV R29, RZ ;  /* 0x000000ff001d7202 */ /* 0x000fe20000000f00 */
[----:B------:R-:W-:Y:S01]  /*2870*/  IMAD R0, R23, UR38, RZ ;  /* 0x0000002617007c24 */ /* 0x000fe2000f8e02ff */
[----:B------:R-:W-:Y:S02]  /*2880*/  R2UR UR4, R20 ;  /* 0x00000000140472ca */ /* 0x000fe400000e0000 */
[----:B------:R-:W-:Y:S01]  /*2890*/  R2UR UR5, R21 ;  /* 0x00000000150572ca */ /* 0x000fe200000e0000 */
[----:B-123--:R-:W-:-:S04]  /*28a0*/  IMAD.WIDE.U32 R2, R25, UR38, R28 ;  /* 0x0000002619027c25 */ /* 0x00efc8000f8e001c */
        /* <DEDUP_REMOVED lines=10> */
.L_x_7015:
[----:B------:R-:W-:Y:S05]  /*2950*/  BSYNC.RECONVERGENT B0 ;  /* 0x0000000000007941 */ /* 0x000fea0003800200 */
.L_x_7014:
[----:B------:R-:W-:Y:S04]  /*2960*/  BSSY.RECONVERGENT B0, `(.L_x_7016) ;  /* 0x0000011000007945 */ /* 0x000fe80003800200 */
[----:B------:R-:W-:Y:S05]  /*2970*/  @P6 BRA `(.L_x_7017) ;  /* 0x00000000003c6947 */ /* 0x000fea0003800000 */
[----:B------:R-:W-:Y:S02]  /*2980*/  HFMA2 R27, -RZ, RZ, 0, 0 ;  /* 0x00000000ff1b7431 */ /* 0x000fe400000001ff */
[----:B------:R-:W-:Y:S01]  /*2990*/  IMAD R0, R23, UR38, RZ ;  /* 0x0000002617007c24 */ /* 0x000fe2000f8e02ff */
[----:B------:R-:W-:Y:S02]  /*29a0*/  R2UR UR4, R20 ;  /* 0x00000000140472ca */ /* 0x000fe400000e0000 */
[----:B------:R-:W-:Y:S01]  /*29b0*/  R2UR UR5, R21 ;  /* 0x00000000150572ca */ /* 0x000fe200000e0000 */
[C---:B------:R-:W-:Y:S02]  /*29c0*/  IMAD R11, R25.reuse, UR39, R0 ;  /* 0x00000027190b7c24 */ /* 0x040fe4000f8e0200 */
        /* <DEDUP_REMOVED lines=10> */
.L_x_7017:
[----:B------:R-:W-:Y:S05]  /*2a70*/  BSYNC.RECONVERGENT B0 ;  /* 0x0000000000007941 */ /* 0x000fea0003800200 */
.L_x_7016:
        /* <DEDUP_REMOVED lines=18> */
.L_x_7019:
[----:B------:R-:W-:Y:S05]  /*2ba0*/  BSYNC.RECONVERGENT B0 ;  /* 0x0000000000007941 */ /* 0x000fea0003800200 */
.L_x_7018:
        /* <DEDUP_REMOVED lines=18> */
.L_x_7021:
[----:B------:R-:W-:Y:S05]  /*2cd0*/  BSYNC.RECONVERGENT B0 ;  /* 0x0000000000007941 */ /* 0x000fea0003800200 */
.L_x_7020:
[----:B------:R-:W-:-:S04]  /*2ce0*/  IADD3 R25, P0, PT, R36, R25, RZ ;  /* 0x0000001924197210 */ /* 0x000fc80007f1e0ff */
[----:B------:R-:W-:Y:S02]  /*2cf0*/  LEA.HI.X.SX32 R23, R36, R23, 0x1, P0 ;  /* 0x0000001724177211 */ /* 0x000fe400000f0eff */
[----:B------:R-:W-:-:S04]  /*2d00*/  ISETP.GE.U32.AND P0, PT, R25, UR42, PT ;  /* 0x0000002a19007c0c */ /* 0x000fc8000bf06070 */
[----:B------:R-:W-:-:S13]  /*2d10*/  ISETP.GE.AND.EX P0, PT, R23, UR43, PT, P0 ;  /* 0x0000002b17007c0c */ /* 0x000fda000bf06300 */
[----:B------:R-:W-:Y:S05]  /*2d20*/  @!P0 BRA `(.L_x_7022) ;  /* 0xffffffd400648947 */ /* 0x000fea000383ffff */
[----:B------:R-:W-:Y:S05]  /*2d30*/  EXIT ;  /* 0x000000000000794d */ /* 0x000fea0003800000 */
.L_x_6979:
[----:B------:R-:W-:Y:S01]  /*2d40*/  BSSY B0, `(.L_x_7023) ;  /* 0x0000007000007945 */ /* 0x000fe20003800000 */
[----:B------:R-:W-:Y:S01]  /*2d50*/  IMAD.MOV.U32 R12, RZ, RZ, 0x10 ;  /* 0x00000010ff0c7424 */ /* 0x000fe200078e00ff */
[----:B------:R-:W-:Y:S02]  /*2d60*/  MOV R11, 0x1f ;  /* 0x0000001f000b7802 */ /* 0x000fe40000000f00 */
[----:B------:R-:W-:-:S07]  /*2d70*/  MOV R15, 0xffffffff ;  /* 0xffffffff000f7802 */ /* 0x000fce0000000f00 */
[----:B0-----:R-:W-:Y:S05]  /*2d80*/  WARPSYNC.COLLECTIVE R15, `(.L_x_7024) ;  /* 0x000000000f087348 */ /* 0x001fea0003c00000 */
[----:B------:R1:W2:Y:S02]  /*2d90*/  SHFL.BFLY P6, R14, R13, R12, R11 ;  /* 0x0c00000c0d0e7389 */ /* 0x0002a400000c000b */
[----:B012---:R-:W-:Y:S05]  /*2da0*/  ENDCOLLECTIVE ;  /* 0x000000000000791b */ /* 0x007fea0003800000 */
.L_x_7024:
[----:B------:R-:W-:Y:S05]  /*2db0*/  BSYNC B0 ;  /* 0x0000000000007941 */ /* 0x000fea0003800000 */
.L_x_7023:
        /* <DEDUP_REMOVED lines=9> */
.L_x_7025:
[----:B------:R-:W-:Y:S01]  /*2e50*/  HFMA2 R12, -RZ, RZ, 0, 2.384185791015625e-07 ;  /* 0x00000004ff0c7431 */ /* 0x000fe200000001ff */
[----:B------:R-:W-:-:S04]  /*2e60*/  FMNMX R0, R13, R14, !PT ;  /* 0x0000000e0d007209 */ /* 0x000fc80007800000 */
[----:B------:R-:W-:-:S07]  /*2e70*/  MOV R13, R0 ;  /* 0x00000000000d7202 */ /* 0x000fce0000000f00 */
[----:B------:R-:W-:Y:S05]  /*2e80*/  WARPSYNC.COLLECTIVE R15, `(.L_x_7026) ;  /* 0x000000000f087348 */ /* 0x000fea0003c00000 */
[----:B------:R0:W1:Y:S02]  /*2e90*/  SHFL.BFLY P6, R14, R13, R12, R11 ;  /* 0x0c00000c0d0e7389 */ /* 0x00006400000c000b */
[----:B01----:R-:W-:Y:S05]  /*2ea0*/  ENDCOLLECTIVE ;  /* 0x000000000000791b */ /* 0x003fea0003800000 */
.L_x_7026:
[----:B------:R-:W-:Y:S02]  /*2eb0*/  MOV R12, 0x2 ;  /* 0x00000002000c7802 */ /* 0x000fe40000000f00 */
[----:B------:R-:W-:-:S05]  /*2ec0*/  FMNMX R10, R0, R14, !PT ;  /* 0x0000000e000a7209 */ /* 0x000fca0007800000 */
[----:B------:R-:W-:-:S07]  /*2ed0*/  IMAD.MOV.U32 R13, RZ, RZ, R10 ;  /* 0x000000ffff0d7224 */ /* 0x000fce00078e000a */
[----:B------:R-:W-:Y:S05]  /*2ee0*/  WARPSYNC.COLLECTIVE R15, `(.L_x_7027) ;  /* 0x000000000f087348 */ /* 0x000fea0003c00000 */
[----:B------:R0:W1:Y:S02]  /*2ef0*/  SHFL.BFLY P6, R14, R13, R12, R11 ;  /* 0x0c00000c0d0e7389 */ /* 0x00006400000c000b */
[----:B01----:R-:W-:Y:S05]  /*2f00*/  ENDCOLLECTIVE ;  /* 0x000000000000791b */ /* 0x003fea0003800000 */
.L_x_7027:
[----:B------:R-:W-:Y:S01]  /*2f10*/  HFMA2 R12, -RZ, RZ, 0, 5.9604644775390625e-08 ;  /* 0x00000001ff0c7431 */ /* 0x000fe200000001ff */
[----:B------:R-:W-:-:S04]  /*2f20*/  FMNMX R27, R10, R14, !PT ;  /* 0x0000000e0a1b7209 */ /* 0x000fc80007800000 */
[----:B------:R-:W-:-:S07]  /*2f30*/  MOV R13, R27 ;  /* 0x0000001b000d7202 */ /* 0x000fce0000000f00 */
[----:B------:R-:W-:Y:S05]  /*2f40*/  WARPSYNC.COLLECTIVE R15, `(.L_x_7028) ;  /* 0x000000000f087348 */ /* 0x000fea0003c00000 */
[----:B------:R0:W1:Y:S02]  /*2f50*/  SHFL.BFLY P6, R14, R13, R12, R11 ;  /* 0x0c00000c0d0e7389 */ /* 0x00006400000c000b */
[----:B01----:R-:W-:Y:S05]  /*2f60*/  ENDCOLLECTIVE ;  /* 0x000000000000791b */ /* 0x003fea0003800000 */
.L_x_7028:
        /* <DEDUP_REMOVED lines=19> */
[----:B------:R-:W-:-:S02]  /*30a0*/  FADD R14, -R14, R19 ;  /* 0x000000130e0e7221 */ /* 0x000fc40000000100 */
        /* <DEDUP_REMOVED lines=127> */
.L_x_7029:
[----:B------:R-:W-:Y:S02]  /*38a0*/  IMAD.MOV.U32 R12, RZ, RZ, 0x8 ;  /* 0x00000008ff0c7424 */ /* 0x000fe400078e00ff */
[----:B------:R-:W-:-:S05]  /*38b0*/  FADD R27, R13, R14 ;  /* 0x0000000e0d1b7221 */ /* 0x000fca0000000000 */
[----:B------:R-:W-:-:S07]  /*38c0*/  MOV R13, R27 ;  /* 0x0000001b000d7202 */ /* 0x000fce0000000f00 */
[----:B------:R-:W-:Y:S05]  /*38d0*/  WARPSYNC.COLLECTIVE R15, `(.L_x_7030) ;  /* 0x000000000f087348 */ /* 0x000fea0003c00000 */
[----:B------:R0:W1:Y:S02]  /*38e0*/  SHFL.BFLY P6, R14, R13, R12, R11 ;  /* 0x0c00000c0d0e7389 */ /* 0x00006400000c000b */
[----:B01----:R-:W-:Y:S05]  /*38f0*/  ENDCOLLECTIVE ;  /* 0x000000000000791b */ /* 0x003fea0003800000 */
.L_x_7030:
[----:B------:R-:W-:Y:S02]  /*3900*/  HFMA2 R12, -RZ, RZ, 0, 2.384185791015625e-07 ;  /* 0x00000004ff0c7431 */ /* 0x000fe400000001ff */
[----:B------:R-:W-:-:S05]  /*3910*/  FADD R29, R27, R14 ;  /* 0x0000000e1b1d7221 */ /* 0x000fca0000000000 */
[----:B------:R-:W-:-:S07]  /*3920*/  MOV R13, R29 ;  /* 0x0000001d000d7202 */ /* 0x000fce0000000f00 */
[----:B------:R-:W-:Y:S05]  /*3930*/  WARPSYNC.COLLECTIVE R15, `(.L_x_7031) ;  /* 0x000000000f087348 */ /* 0x000fea0003c00000 */
[----:B------:R0:W1:Y:S02]  /*3940*/  SHFL.BFLY P6, R14, R13, R12, R11 ;  /* 0x0c00000c0d0e7389 */ /* 0x00006400000c000b */
[----:B01----:R-:W-:Y:S05]  /*3950*/  ENDCOLLECTIVE ;  /* 0x000000000000791b */ /* 0x003fea0003800000 */
.L_x_7031:
[----:B------:R-:W-:Y:S02]  /*3960*/  HFMA2 R12, -RZ, RZ, 0, 1.1920928955078125e-07 ;  /* 0x00000002ff0c7431 */ /* 0x000fe400000001ff */
[----:B------:R-:W-:-:S05]  /*3970*/  FADD R31, R29, R14 ;  /* 0x0000000e1d1f7221 */ /* 0x000fca0000000000 */
[----:B------:R-:W-:-:S07]  /*3980*/  MOV R13, R31 ;  /* 0x0000001f000d7202 */ /* 0x000fce0000000f00 */
[----:B------:R-:W-:Y:S05]  /*3990*/  WARPSYNC.COLLECTIVE R15, `(.L_x_7032) ;  /* 0x000000000f087348 */ /* 0x000fea0003c00000 */
[----:B------:R0:W1:Y:S02]  /*39a0*/  SHFL.BFLY P6, R14, R13, R12, R11 ;  /* 0x0c00000c0d0e7389 */ /* 0x00006400000c000b */
[----:B01----:R-:W-:Y:S05]  /*39b0*/  ENDCOLLECTIVE ;  /* 0x000000000000791b */ /* 0x003fea0003800000 */
.L_x_7032:
[----:B------:R-:W-:Y:S02]  /*39c0*/  HFMA2 R12, -RZ, RZ, 0, 5.9604644775390625e-08 ;  /* 0x00000001ff0c7431 */ /* 0x000fe400000001ff */
[----:B------:R-:W-:-:S05]  /*39d0*/  FADD R33, R31, R14 ;  /* 0x0000000e1f217221 */ /* 0x000fca0000000000 */
[----:B------:R-:W-:-:S07]  /*39e0*/  MOV R13, R33 ;  /* 0x00000021000d7202 */ /* 0x000fce0000000f00 */
[----:B------:R-:W-:Y:S05]  /*39f0*/  WARPSYNC.COLLECTIVE R15, `(.L_x_7033) ;  /* 0x000000000f087348 */ /* 0x000fea0003c00000 */
[----:B------:R0:W1:Y:S02]  /*3a00*/  SHFL.BFLY P6, R14, R13, R12, R11 ;  /* 0x0c00000c0d0e7389 */ /* 0x00006400000c000b */
[----:B01----:R-:W-:Y:S05]  /*3a10*/  ENDCOLLECTIVE ;  /* 0x000000000000791b */ /* 0x003fea0003800000 */
.L_x_7033:
[----:B------:R-:W-:Y:S05]  /*3a20*/  BRA `(.L_x_7034) ;  /* 0xffffffdc002c7947 */ /* 0x000fea000383ffff */
        .weak           $__internal_127_$__cuda_sm3x_div_rn_noftz_f32_slowpath
        .type           $__internal_127_$__cuda_sm3x_div_rn_noftz_f32_slowpath,@function
        .size           $__internal_127_$__cuda_sm3x_div_rn_noftz_f32_slowpath,(.L_x_8613 - $__internal_127_$__cuda_sm3x_div_rn_noftz_f32_slowpath)
$__internal_127_$__cuda_sm3x_div_rn_noftz_f32_slowpath:
        /* <DEDUP_REMOVED lines=34> */
.L_x_7036:
        /* <DEDUP_REMOVED lines=51> */
.L_x_7043:
[----:B------:R-:W-:-:S04]  /*3f80*/  LOP3.LUT R11, R11, 0x80000000, RZ, 0xc0, !PT ;  /* 0x800000000b0b7812 */ /* 0x000fc800078ec0ff */
[----:B------:R-:W-:Y:S01]  /*3f90*/  LOP3.LUT R11, R11, 0x7f800000, RZ, 0xfc, !PT ;  /* 0x7f8000000b0b7812 */ /* 0x000fe200078efcff */
[----:B------:R-:W-:Y:S06]  /*3fa0*/  BRA `(.L_x_7044) ;  /* 0x0000000000047947 */ /* 0x000fec0003800000 */
.L_x_7042:
[----:B------:R-:W-:-:S07]  /*3fb0*/  LEA R11, R42, R11, 0x17 ;  /* 0x0000000b2a0b7211 */ /* 0x000fce00078eb8ff */
.L_x_7044:
[----:B------:R-:W-:Y:S05]  /*3fc0*/  BSYNC.RECONVERGENT B1 ;  /* 0x0000000000017941 */ /* 0x000fea0003800200 */
.L_x_7041:
[----:B------:R-:W-:Y:S05]  /*3fd0*/  BRA `(.L_x_7045) ;  /* 0x0000000000207947 */ /* 0x000fea0003800000 */
.L_x_7040:
[----:B------:R-:W-:-:S04]  /*3fe0*/  LOP3.LUT R11, R14, 0x80000000, R11, 0x48, !PT ;  /* 0x800000000e0b7812 */ /* 0x000fc800078e480b */
[----:B------:R-:W-:Y:S01]  /*3ff0*/  LOP3.LUT R11, R11, 0x7f800000, RZ, 0xfc, !PT ;  /* 0x7f8000000b0b7812 */ /* 0x000fe200078efcff */
[----:B------:R-:W-:Y:S06]  /*4000*/  BRA `(.L_x_7045) ;  /* 0x0000000000147947 */ /* 0x000fec0003800000 */
.L_x_7039:
[----:B------:R-:W-:Y:S01]  /*4010*/  LOP3.LUT R11, R14, 0x80000000, R11, 0x48, !PT ;  /* 0x800000000e0b7812 */ /* 0x000fe200078e480b */
[----:B------:R-:W-:Y:S06]  /*4020*/  BRA `(.L_x_7045) ;  /* 0x00000000000c7947 */ /* 0x000fec0003800000 */
.L_x_7038:
[----:B------:R-:W0:Y:S01]  /*4030*/  MUFU.RSQ R11, -QNAN ;  /* 0xffc00000000b7908 */ /* 0x000e220000001400 */
[----:B------:R-:W-:Y:S05]  /*4040*/  BRA `(.L_x_7045) ;  /* 0x0000000000047947 */ /* 0x000fea0003800000 */
.L_x_7037:
[----:B------:R-:W-:-:S07]  /*4050*/  FADD.FTZ R11, R11, R14 ;  /* 0x0000000e0b0b7221 */ /* 0x000fce0000010000 */
.L_x_7045:
[----:B------:R-:W-:Y:S05]  /*4060*/  BSYNC.RECONVERGENT B0 ;  /* 0x0000000000007941 */ /* 0x000fea0003800200 */
.L_x_7035:
[----:B------:R-:W-:Y:S01]  /*4070*/  HFMA2 R15, -RZ, RZ, 0, 0 ;  /* 0x00000000ff0f7431 */ /* 0x000fe200000001ff */
[----:B------:R-:W-:-:S04]  /*4080*/  MOV R14, R27 ;  /* 0x0000001b000e7202 */ /* 0x000fc80000000f00 */
[----:B0-----:R-:W-:Y:S05]  /*4090*/  RET.REL.NODEC R14 `(_Z15SoftmaxWarpImplI10DirectLoadIffE11DirectStoreIffEfLi2ELi14ELi32ELi1ELb1EL9Algorithm0EEvT_T0_ll) ;  /* 0xffffffbc0ed87950 */ /* 0x001fea0003c3ffff */
.L_x_7046:
        /* <DEDUP_REMOVED lines=14> */
.L_x_8613:


//--------------------- .text._Z15SoftmaxWarpImplI10DirectLoadIffE11DirectStoreIffEfLi2ELi14ELi32ELi1ELb0EL9Algorithm0EEvT_T0_ll --------------------------
	.section	.text._Z15SoftmaxWarpImplI10DirectLoadIffE11DirectStoreIffEfLi2ELi14ELi32ELi1ELb0EL9Algorithm0EEvT_T0_ll,"ax",@progbits
	.align	128
        .global         _Z15SoftmaxWarpImplI10DirectLoadIffE11DirectStoreIffEfLi2ELi14ELi32ELi1ELb0EL9Algorithm0EEvT_T0_ll
        .type           _Z15SoftmaxWarpImplI10DirectLoadIffE11DirectStoreIffEfLi2ELi14ELi32ELi1ELb0EL9Algorithm0EEvT_T0_ll,@function
        .size           _Z15SoftmaxWarpImplI10DirectLoadIffE11DirectStoreIffEfLi2ELi14ELi32ELi1ELb0EL9Algorithm0EEvT_T0_ll,(.L_x_8614 - _Z15SoftmaxWarpImplI10DirectLoadIffE11DirectStoreIffEfLi2ELi14ELi32ELi1ELb0EL9Algorithm0EEvT_T0_ll)
        .other          _Z15SoftmaxWarpImplI10DirectLoadIffE11DirectStoreIffEfLi2ELi14ELi32ELi1ELb0EL9Algorithm0EEvT_T0_ll,@"STO_CUDA_ENTRY STV_DEFAULT"
_Z15SoftmaxWarpImplI10DirectLoadIffE11DirectStoreIffEfLi2ELi14ELi32ELi1ELb0EL9Algorithm0EEvT_T0_ll:
.text._Z15SoftmaxWarpImplI10DirectLoadIffE11DirectStoreIffEfLi2ELi14ELi32ELi1ELb0EL9Algorithm0EEvT_T0_ll:
        /* <DEDUP_REMOVED lines=24> */
.L_x_7047:
        /* <DEDUP_REMOVED lines=14> */
.L_x_7077:
        /* <DEDUP_REMOVED lines=14> */
[----:B------:R-:W-:Y:S02]  /*0340*/  LEA.HI R28, P0, R7, R2, RZ, 0x1 ;  /* 0x00000002071c7211 */ /* 0x000fe400078108ff */
[C---:B------:R-:W-:Y:S01]  /*0350*/  IADD3 R10, P2, PT, R2.reuse, 0x80, RZ ;  /* 0x00000080020a7810 */ /* 0x040fe20007f5e0ff */
[----:B------:R-:W-:Y:S01]  /*0360*/  IMAD.X R11, RZ, RZ, R7, P4 ;  /* 0x000000ffff0b7224 */ /* 0x000fe200020e0607 */
[----:B------:R-:W-:-:S02]  /*0370*/  IADD3 R12, P3, PT, R2, 0xc0, RZ ;  /* 0x000000c0020c7810 */ /* 0x000fc40007f7e0ff */
[C---:B------:R-:W-:Y:S02]  /*0380*/  IADD3 R18, P5, PT, R2.reuse, 0x140, RZ ;  /* 0x0000014002127810 */ /* 0x040fe40007fbe0ff */
[-C--:B------:R-:W-:Y:S02]  /*0390*/  IADD3.X R3, PT, PT, RZ, R7.reuse, RZ, P1, !PT ;  /* 0x00000007ff037210 */ /* 0x080fe40000ffe4ff */
[----:B------:R-:W-:Y:S02]  /*03a0*/  IADD3 R22, P6, PT, R2, 0x180, RZ ;  /* 0x0000018002167810 */ /* 0x000fe40007fde0ff */
[-C--:B------:R-:W-:Y:S02]  /*03b0*/  IADD3.X R15, PT, PT, RZ, R7.reuse, RZ, P0, !PT ;  /* 0x00000007ff0f7210 */ /* 0x080fe400007fe4ff */
[-C--:B------:R-:W-:Y:S02]  /*03c0*/  IADD3.X R13, PT, PT, RZ, R7.reuse, RZ, P2, !PT ;  /* 0x00000007ff0d7210 */ /* 0x080fe400017fe4ff */
[----:B------:R-:W-:-:S02]  /*03d0*/  IADD3.X R5, PT, PT, RZ, R7, RZ, P3, !PT ;  /* 0x00000007ff057210 */ /* 0x000fc40001ffe4ff */
[-C--:B------:R-:W-:Y:S02]  /*03e0*/  IADD3.X R9, PT, PT, RZ, R7.reuse, RZ, P5, !PT ;  /* 0x00000007ff097210 */ /* 0x080fe40002ffe4ff */
[----:B------:R-:W-:Y:S02]  /*03f0*/  LEA.HI R14, P0, R3, R14, RZ, 0x1 ;  /* 0x0000000e030e7211 */ /* 0x000fe400078108ff */
[----:B------:R-:W-:Y:S02]  /*0400*/  IADD3.X R7, PT, PT, RZ, R7, RZ, P6, !PT ;  /* 0x00000007ff077210 */ /* 0x000fe400037fe4ff */
[C---:B------:R-:W-:Y:S02]  /*0410*/  SHF.L.U64.HI R2, R28.reuse, 0x2, R15 ;  /* 0x000000021c027819 */ /* 0x040fe4000001020f */
[----:B------:R-:W-:Y:S02]  /*0420*/  IADD3.X R3, PT, PT, RZ, R3, RZ, P0, !PT ;  /* 0x00000003ff037210 */ /* 0x000fe400007fe4ff */
[----:B------:R-:W-:-:S02]  /*0430*/  SHF.L.U32 R28, R28, 0x2, RZ ;  /* 0x000000021c1c7819 */ /* 0x000fc400000006ff */
[----:B------:R-:W-:Y:S02]  /*0440*/  LEA.HI R22, P0, R7, R22, RZ, 0x1 ;  /* 0x0000001607167211 */ /* 0x000fe400078108ff */
[----:B------:R-:W-:Y:S02]  /*0450*/  LEA.HI R10, P1, R13, R10, RZ, 0x1 ;  /* 0x0000000a0d0a7211 */ /* 0x000fe400078308ff */
[----:B------:R-:W-:Y:S02]  /*0460*/  LOP3.LUT R28, R28, 0xfffffff8, RZ, 0xc0, !PT ;  /* 0xfffffff81c1c7812 */ /* 0x000fe400078ec0ff */
[----:B------:R-:W-:Y:S02]  /*0470*/  SHF.L.U64.HI R3, R14, 0x2, R3 ;  /* 0x000000020e037819 */ /* 0x000fe40000010203 */
[----:B------:R-:W-:Y:S02]  /*0480*/  IADD3.X R7, PT, PT, RZ, R7, RZ, P0, !PT ;  /* 0x00000007ff077210 */ /* 0x000fe400007fe4ff */
[----:B------:R-:W-:-:S02]  /*0490*/  LEA.HI R12, P2, R5, R12, RZ, 0x1 ;  /* 0x0000000c050c7211 */ /* 0x000fc400078508ff */
[----:B------:R-:W-:Y:S02]  /*04a0*/  IADD3.X R13, PT, PT, RZ, R13, RZ, P1, !PT ;  /* 0x0000000dff0d7210 */ /* 0x000fe40000ffe4ff */
[----:B------:R-:W-:Y:S02]  /*04b0*/  SHF.L.U32 R14, R14, 0x2, RZ ;  /* 0x000000020e0e7819 */ /* 0x000fe400000006ff */
[----:B------:R-:W-:Y:S02]  /*04c0*/  LEA.HI R16, P3, R11, R16, RZ, 0x1 ;  /* 0x000000100b107211 */ /* 0x000fe400078708ff */
[----:B------:R-:W-:Y:S02]  /*04d0*/  SHF.L.U64.HI R4, R22, 0x2, R7 ;  /* 0x0000000216047819 */ /* 0x000fe40000010207 */
[----:B------:R-:W-:Y:S01]  /*04e0*/  IADD3 R28, P0, PT, R28, UR36, RZ ;  /* 0x000000241c1c7c10 */ /* 0x000fe2000ff1e0ff */
[----:B------:R-:W-:Y:S01]  /*04f0*/  IMAD.X R11, RZ, RZ, R11, P3 ;  /* 0x000000ffff0b7224 */ /* 0x000fe200018e060b */
[----:B------:R-:W-:-:S02]  /*0500*/  IADD3.X R5, PT, PT, RZ, R5, RZ, P2, !PT ;  /* 0x00000005ff057210 */ /* 0x000fc400017fe4ff */
[----:B------:R-:W-:Y:S02]  /*0510*/  SHF.L.U64.HI R6, R10, 0x2, R13 ;  /* 0x000000020a067819 */ /* 0x000fe4000001020d */
[----:B------:R-:W-:Y:S02]  /*0520*/  LOP3.LUT R7, R14, 0xfffffff8, RZ, 0xc0, !PT ;  /* 0xfffffff80e077812 */ /* 0x000fe400078ec0ff */
[----:B------:R-:W-:Y:S02]  /*0530*/  SHF.L.U32 R10, R10, 0x2, RZ ;  /* 0x000000020a0a7819 */ /* 0x000fe400000006ff */
[----:B------:R-:W-:Y:S02]  /*0540*/  LEA.HI R18, P4, R9, R18, RZ, 0x1 ;  /* 0x0000001209127211 */ /* 0x000fe400078908ff */
[----:B------:R-:W-:Y:S02]  /*0550*/  IADD3.X R29, PT, PT, R2, UR37, RZ, P0, !PT ;  /* 0x00000025021d7c10 */ /* 0x000fe400087fe4ff */
[----:B------:R-:W-:-:S02]  /*0560*/  SHF.L.U64.HI R5, R12, 0x2, R5 ;  /* 0x000000020c057819 */ /* 0x000fc40000010205 */
[----:B------:R-:W-:Y:S02]  /*0570*/  IADD3 R2, P0, PT, R7, UR36, RZ ;  /* 0x0000002407027c10 */ /* 0x000fe4000ff1e0ff */
[----:B------:R-:W-:Y:S01]  /*0580*/  SHF.L.U32 R12, R12, 0x2, RZ ;  /* 0x000000020c0c7819 */ /* 0x000fe200000006ff */
[----:B------:R-:W2:Y:S01]  /*0590*/  LDG.E.64 R28, desc[UR4][R28.64] ;  /* 0x000000041c1c7981 */ /* 0x000ea2000c1e1b00 */
[----:B------:R-:W-:Y:S02]  /*05a0*/  LOP3.LUT R10, R10, 0xfffffff8, RZ, 0xc0, !PT ;  /* 0xfffffff80a0a7812 */ /* 0x000fe400078ec0ff */
[----:B------:R-:W-:Y:S02]  /*05b0*/  IADD3.X R9, PT, PT, RZ, R9, RZ, P4, !PT ;  /* 0x00000009ff097210 */ /* 0x000fe400027fe4ff */
[C---:B------:R-:W-:Y:S02]  /*05c0*/  SHF.L.U64.HI R8, R16.reuse, 0x2, R11 ;  /* 0x0000000210087819 */ /* 0x040fe4000001020b */
[----:B------:R-:W-:-:S02]  /*05d0*/  SHF.L.U32 R16, R16, 0x2, RZ ;  /* 0x0000000210107819 */ /* 0x000fc400000006ff */
[----:B------:R-:W-:Y:S02]  /*05e0*/  IADD3.X R3, PT, PT, R3, UR37, RZ, P0, !PT ;  /* 0x0000002503037c10 */ /* 0x000fe400087fe4ff */
[----:B------:R-:W-:Y:S02]  /*05f0*/  R2UR UR10, R20 ;  /* 0x00000000140a72ca */ /* 0x000fe400000e0000 */
[----:B------:R-:W-:Y:S02]  /*0600*/  R2UR UR11, R21 ;  /* 0x00000000150b72ca */ /* 0x000fe400000e0000 */
[----:B------:R-:W-:Y:S01]  /*0610*/  LOP3.LUT R12, R12, 0xfffffff8, RZ, 0xc0, !PT ;  /* 0xfffffff80c0c7812 */ /* 0x000fe200078ec0ff */
[----:B------:R-:W3:Y:S01]  /*0620*/  LDG.E.64 R2, desc[UR6][R2.64] ;  /* 0x0000000602027981 */ /* 0x000ee2000c1e1b00 */
[----:B------:R-:W-:Y:S02]  /*0630*/  IADD3 R10, P1, PT, R10, UR36, RZ ;  /* 0x000000240a0a7c10 */ /* 0x000fe4000ff3e0ff */
[----:B------:R-:W-:-:S02]  /*0640*/  SHF.L.U64.HI R0, R18, 0x2, R9 ;  /* 0x0000000212007819 */ /* 0x000fc40000010209 */
[----:B------:R-:W-:Y:S02]  /*0650*/  SHF.L.U32 R18, R18, 0x2, RZ ;  /* 0x0000000212127819 */ /* 0x000fe400000006ff */
[----:B------:R-:W-:Y:S02]  /*0660*/  LOP3.LUT R16, R16, 0xfffffff8, RZ, 0xc0, !PT ;  /* 0xfffffff810107812 */ /* 0x000fe400078ec0ff */
[----:B------:R-:W-:Y:S02]  /*0670*/  R2UR UR12, R20 ;  /* 0x00000000140c72ca */ /* 0x000fe400000e0000 */
[----:B------:R-:W-:Y:S02]  /*0680*/  R2UR UR13, R21 ;  /* 0x00000000150d72ca */ /* 0x000fe400000e0000 */
[----:B------:R-:W-:Y:S02]  /*0690*/  IADD3 R12, P0, PT, R12, UR36, RZ ;  /* 0x000000240c0c7c10 */ /* 0x000fe4000ff1e0ff */
[----:B------:R-:W-:-:S02]  /*06a0*/  IADD3.X R11, PT, PT, R6, UR37, RZ, P1, !PT ;  /* 0x00000025060b7c10 */ /* 0x000fc40008ffe4ff */
[----:B------:R-:W-:Y:S02]  /*06b0*/  SHF.L.U32 R22, R22, 0x2, RZ ;  /* 0x0000000216167819 */ /* 0x000fe400000006ff */
[----:B------:R-:W-:Y:S01]  /*06c0*/  LOP3.LUT R18, R18, 0xfffffff8, RZ, 0xc0, !PT ;  /* 0xfffffff812127812 */ /* 0x000fe200078ec0ff */
[----:B------:R-:W4:Y:S01]  /*06d0*/  LDG.E.64 R6, desc[UR8][R10.64] ;  /* 0x000000080a067981 */ /* 0x000f22000c1e1b00 */
[----:B------:R-:W-:Y:S02]  /*06e0*/  IADD3 R16, P1, PT, R16, UR36, RZ ;  /* 0x0000002410107c10 */ /* 0x000fe4000ff3e0ff */
[----:B------:R-:W-:Y:S02]  /*06f0*/  R2UR UR14, R20 ;  /* 0x00000000140e72ca */ /* 0x000fe400000e0000 */
[----:B------:R-:W-:Y:S02]  /*0700*/  R2UR UR15, R21 ;  /* 0x00000000150f72ca */ /* 0x000fe400000e0000 */
[----:B------:R-:W-:-:S02]  /*0710*/  IADD3.X R13, PT, PT, R5, UR37, RZ, P0, !PT ;  /* 0x00000025050d7c10 */ /* 0x000fc400087fe4ff */
[----:B------:R-:W-:Y:S02]  /*0720*/  LOP3.LUT R22, R22, 0xfffffff8, RZ, 0xc0, !PT ;  /* 0xfffffff816167812 */ /* 0x000fe400078ec0ff */
        /* <DEDUP_REMOVED lines=34> */
[----:B------:R-:W-:Y:S01]  /*0950*/  MOV R9, 0x437c0000 ;  /* 0x437c000000097802 */ /* 0x000fe20000000f00 */
[-C--:B------:R-:W-:Y:S01]  /*0960*/  FFMA.SAT R0, R39, R10.reuse, 0.5 ;  /* 0x3f00000027007423 */ /* 0x080fe2000000200a */
[--C-:B------:R-:W-:Y:S01]  /*0970*/  FADD R37, R2, -R14.reuse ;  /* 0x8000000e02257221 */ /* 0x100fe20000000000 */
[----:B------:R-:W-:Y:S01]  /*0980*/  FFMA.SAT R2, R41, R10, 0.5 ;  /* 0x3f00000029027423 */ /* 0x000fe2000000200a */
[--C-:B------:R-:W-:Y:S01]  /*0990*/  FADD R35, R3, -R14.reuse ;  /* 0x8000000e03237221 */ /* 0x100fe20000000000 */
[-C--:B------:R-:W-:Y:S01]  /*09a0*/  FFMA.RM R0, R0, R9.reuse, 12582913 ;  /* 0x4b40000100007423 */ /* 0x080fe20000004009 */
[--C-:B------:R-:W-:Y:S01]  /*09b0*/  FADD R3, R6, -R14.reuse ;  /* 0x8000000e06037221 */ /* 0x100fe20000000000 */
[----:B------:R-:W-:Y:S01]  /*09c0*/  FFMA.RM R4, R2, R9, 12582913 ;  /* 0x4b40000102047423 */ /* 0x000fe20000004009 */
[----:B------:R-:W-:Y:S01]  /*09d0*/  FADD R11, R19, -R14 ;  /* 0x8000000e130b7221 */ /* 0x000fe20000000000 */
[C---:B------:R-:W-:Y:S01]  /*09e0*/  FADD R2, R0.reuse, -12583039 ;  /* 0xcb40007f00027421 */ /* 0x040fe20000000000 */
[----:B------:R-:W-:-:S02]  /*09f0*/  IMAD.SHL.U32 R0, R0, 0x800000, RZ ;  /* 0x0080000000007824 */ /* 0x000fc400078e00ff */
[----:B------:R-:W-:Y:S01]  /*0a00*/  FADD R6, R4, -12583039 ;  /* 0xcb40007f04067421 */ /* 0x000fe20000000000 */
[----:B------:R-:W-:Y:S01]  /*0a10*/  FADD R33, R7, -R14 ;  /* 0x8000000e07217221 */ /* 0x000fe20000000000 */
[----:B------:R-:W-:Y:S01]  /*0a20*/  FFMA R2, R39, 1.4426950216293334961, -R2 ;  /* 0x3fb8aa3b27027823 */ /* 0x000fe20000000802 */
[----:B------:R-:W-:Y:S01]  /*0a30*/  FADD R7, R16, -R14 ;  /* 0x8000000e10077221 */ /* 0x000fe20000000000 */
[----:B------:R-:W-:Y:S01]  /*0a40*/  FFMA R6, R41, 1.4426950216293334961, -R6 ;  /* 0x3fb8aa3b29067823 */ /* 0x000fe20000000806 */
[----:B------:R-:W-:Y:S01]  /*0a50*/  FADD R15, R18, -R14 ;  /* 0x8000000e120f7221 */ /* 0x000fe20000000000 */
[----:B------:R-:W-:Y:S01]  /*0a60*/  FFMA R39, R39, 1.925963033500011079e-08, R2 ;  /* 0x32a5706027277823 */ /* 0x000fe20000000002 */
[-C--:B------:R-:W-:Y:S01]  /*0a70*/  FFMA.SAT R2, R37, R10.reuse, 0.5 ;  /* 0x3f00000025027423 */ /* 0x080fe2000000200a */
[----:B------:R-:W-:Y:S01]  /*0a80*/  FFMA R6, R41, 1.925963033500011079e-08, R6 ;  /* 0x32a5706029067823 */ /* 0x000fe20000000006 */
[--C-:B------:R-:W-:Y:S01]  /*0a90*/  FADD R31, R8, -R14.reuse ;  /* 0x8000000e081f7221 */ /* 0x100fe20000000000 */
[----:B------:R-:W-:Y:S01]  /*0aa0*/  FFMA.SAT R12, R35, R10, 0.5 ;  /* 0x3f000000230c7423 */ /* 0x000fe2000000200a */
[-C--:B------:R-:W-:Y:S01]  /*0ab0*/  FFMA.RM R2, R2, R9.reuse, 12582913 ;  /* 0x4b40000102027423 */ /* 0x080fe20000004009 */
[----:B------:R-:W1:Y:S01]  /*0ac0*/  MUFU.EX2 R39, R39 ;  /* 0x0000002700277308 */ /* 0x000e620000000800 */
[--C-:B------:R-:W-:Y:S01]  /*0ad0*/  FADD R17, R17, -R14.reuse ;  /* 0x8000000e11117221 */ /* 0x100fe20000000000 */
[----:B------:R-:W-:Y:S01]  /*0ae0*/  FFMA.RM R12, R12, R9, 12582913 ;  /* 0x4b4000010c0c7423 */ /* 0x000fe20000004009 */
[----:B------:R-:W-:Y:S01]  /*0af0*/  FADD R8, R2, -12583039 ;  /* 0xcb40007f02087421 */ /* 0x000fe20000000000 */
[--C-:B------:R-:W-:Y:S01]  /*0b00*/  FADD R13, R22, -R14.reuse ;  /* 0x8000000e160d7221 */ /* 0x100fe20000000000 */
[----:B------:R-:W-:Y:S01]  /*0b10*/  FADD R23, R23, -R14 ;  /* 0x8000000e17177221 */ /* 0x000fe20000000000 */
[----:B------:R-:W-:Y:S01]  /*0b20*/  FADD R14, R12, -12583039 ;  /* 0xcb40007f0c0e7421 */ /* 0x000fe20000000000 */
[----:B------:R-:W-:Y:S01]  /*0b30*/  FFMA R8, R37, 1.4426950216293334961, -R8 ;  /* 0x3fb8aa3b25087823 */ /* 0x000fe20000000808 */
[----:B------:R-:W2:Y:S01]  /*0b40*/  MUFU.EX2 R5, R6 ;  /* 0x0000000600057308 */ /* 0x000ea20000000800 */
[----:B------:R-:W-:Y:S01]  /*0b50*/  SHF.L.U32 R2, R2, 0x17, RZ ;  /* 0x0000001702027819 */ /* 0x000fe200000006ff */
[----:B------:R-:W-:Y:S01]  /*0b60*/  FFMA R14, R35, 1.4426950216293334961, -R14 ;  /* 0x3fb8aa3b230e7823 */ /* 0x000fe2000000080e */
[----:B------:R-:W-:-:S03]  /*0b70*/  FFMA R8, R37, 1.925963033500011079e-08, R8 ;  /* 0x32a5706025087823 */ /* 0x000fc60000000008 */
[----:B------:R-:W-:Y:S01]  /*0b80*/  FFMA R14, R35, 1.925963033500011079e-08, R14 ;  /* 0x32a57060230e7823 */ /* 0x000fe2000000000e */
[----:B-1----:R-:W-:Y:S01]  /*0b90*/  FMUL R19, R0, R39 ;  /* 0x0000002700137220 */ /* 0x002fe20000400000 */
[----:B------:R-:W-:Y:S01]  /*0ba0*/  SHF.L.U32 R0, R4, 0x17, RZ ;  /* 0x0000001704007819 */ /* 0x000fe200000006ff */
[----:B------:R-:W-:Y:S01]  /*0bb0*/  FFMA.SAT R4, R3, R10, 0.5 ;  /* 0x3f00000003047423 */ /* 0x000fe2000000200a */
[----:B------:R-:W-:Y:S03]  /*0bc0*/  MUFU.EX2 R35, R14 ;  /* 0x0000000e00237308 */ /* 0x000fe60000000800 */
        /* <DEDUP_REMOVED lines=8> */
[----:B------:R-:W-:-:S04]  /*0c50*/  FFMA.RM R18, R6, R9, 12582913 ;  /* 0x4b40000106127423 */ /* 0x000fc80000004009 */
[----:B------:R-:W-:Y:S01]  /*0c60*/  FADD R6, R18, -12583039 ;  /* 0xcb40007f12067421 */ /* 0x000fe20000000000 */
[----:B-1----:R-:W-:Y:S01]  /*0c70*/  FMUL R3, R2, R5 ;  /* 0x0000000502037220 */ /* 0x002fe20000400000 */
[----:B------:R-:W-:Y:S01]  /*0c80*/  SHF.L.U32 R2, R12, 0x17, RZ ;  /* 0x000000170c027819 */ /* 0x000fe200000006ff */
[----:B------:R-:W1:Y:S01]  /*0c90*/  MUFU.EX2 R5, R16 ;  /* 0x0000001000057308 */ /* 0x000e620000000800 */
[----:B------:R-:W-:-:S03]  /*0ca0*/  FFMA R6, R33, 1.4426950216293334961, -R6 ;  /* 0x3fb8aa3b21067823 */ /* 0x000fc60000000806 */
[----:B------:R-:W-:Y:S01]  /*0cb0*/  FMUL R2, R2, R35 ;  /* 0x0000002302027220 */ /* 0x000fe20000400000 */
[----:B------:R-:W-:Y:S01]  /*0cc0*/  FFMA R33, R33, 1.925963033500011079e-08, R6 ;  /* 0x32a5706021217823 */ /* 0x000fe20000000006 */
[----:B------:R-:W-:-:S04]  /*0cd0*/  FFMA.SAT R6, R31, R10, 0.5 ;  /* 0x3f0000001f067423 */ /* 0x000fc8000000200a */
[----:B------:R-:W-:Y:S01]  /*0ce0*/  FFMA.RM R6, R6, R9, 12582913 ;  /* 0x4b40000106067423 */ /* 0x000fe20000004009 */
[----:B------:R-:W2:Y:S03]  /*0cf0*/  MUFU.EX2 R33, R33 ;  /* 0x0000002100217308 */ /* 0x000ea60000000800 */
[C---:B------:R-:W-:Y:S01]  /*0d00*/  FADD R8, R6.reuse, -12583039 ;  /* 0xcb40007f06087421 */ /* 0x040fe20000000000 */
[----:B------:R-:W-:Y:S01]  /*0d10*/  SHF.L.U32 R6, R6, 0x17, RZ ;  /* 0x0000001706067819 */ /* 0x000fe200000006ff */
[----:B-1----:R-:W-:Y:S02]  /*0d20*/  FMUL R5, R4, R5 ;  /* 0x0000000504057220 */ /* 0x002fe40000400000 */
[----:B------:R-:W-:Y:S01]  /*0d30*/  FFMA R8, R31, 1.4426950216293334961, -R8 ;  /* 0x3fb8aa3b1f087823 */ /* 0x000fe20000000808 */
[----:B------:R-:W-:-:S03]  /*0d40*/  SHF.L.U32 R4, R18, 0x17, RZ ;  /* 0x0000001712047819 */ /* 0x000fc600000006ff */
[----:B------:R-:W-:Y:S01]  /*0d50*/  FFMA R31, R31, 1.925963033500011079e-08, R8 ;  /* 0x32a570601f1f7823 */ /* 0x000fe20000000008 */
[----:B------:R-:W-:-:S04]  /*0d60*/  FFMA.SAT R8, R29, R10, 0.5 ;  /* 0x3f0000001d087423 */ /* 0x000fc8000000200a */
[----:B------:R-:W-:Y:S01]  /*0d70*/  FFMA.RM R14, R8, R9, 12582913 ;  /* 0x4b400001080e7423 */ /* 0x000fe20000004009 */
[----:B------:R-:W1:Y:S01]  /*0d80*/  MUFU.EX2 R31, R31 ;  /* 0x0000001f001f7308 */ /* 0x000e620000000800 */
[----:B--2---:R-:W-:Y:S02]  /*0d90*/  FMUL R4, R4, R33 ;  /* 0x0000002104047220 */ /* 0x004fe40000400000 */
[----:B------:R-:W-:-:S04]  /*0da0*/  FADD R8, R14, -12583039 ;  /* 0xcb40007f0e087421 */ /* 0x000fc80000000000 */
        /* <DEDUP_REMOVED lines=10> */
[-C--:B------:R-:W-:Y:S01]  /*0e50*/  FFMA.SAT R12, R17, R10.reuse, 0.5 ;  /* 0x3f000000110c7423 */ /* 0x080fe2000000200a */
[----:B------:R-:W-:Y:S01]  /*0e60*/  SHF.L.U32 R7, R14, 0x17, RZ ;  /* 0x000000170e077819 */ /* 0x000fe200000006ff */
[----:B------:R-:W-:Y:S01]  /*0e70*/  FFMA.SAT R14, R15, R10, 0.5 ;  /* 0x3f0000000f0e7423 */ /* 0x000fe2000000200a */
[----:B------:R-:W1:Y:S01]  /*0e80*/  MUFU.EX2 R29, R18 ;  /* 0x00000012001d7308 */ /* 0x000e620000000800 */
[-C--:B------:R-:W-:Y:S02]  /*0e90*/  FFMA.RM R12, R12, R9.reuse, 12582913 ;  /* 0x4b4000010c0c7423 */ /* 0x080fe40000004009 */
[----:B------:R-:W-:Y:S01]  /*0ea0*/  FFMA.RM R14, R14, R9, 12582913 ;  /* 0x4b4000010e0e7423 */ /* 0x000fe20000004009 */
[----:B--2---:R-:W-:Y:S01]  /*0eb0*/  FMUL R7, R7, R16 ;  /* 0x0000001007077220 */ /* 0x004fe20000400000 */
[----:B------:R-:W-:Y:S02]  /*0ec0*/  FADD R22, R12, -12583039 ;  /* 0xcb40007f0c167421 */ /* 0x000fe40000000000 */
[----:B------:R-:W-:-:S02]  /*0ed0*/  FADD R16, R14, -12583039 ;  /* 0xcb40007f0e107421 */ /* 0x000fc40000000000 */
[----:B------:R-:W-:Y:S02]  /*0ee0*/  FFMA R22, R17, 1.4426950216293334961, -R22 ;  /* 0x3fb8aa3b11167823 */ /* 0x000fe40000000816 */
[----:B------:R-:W-:Y:S02]  /*0ef0*/  FFMA R16, R15, 1.4426950216293334961, -R16 ;  /* 0x3fb8aa3b0f107823 */ /* 0x000fe40000000810 */
[----:B------:R-:W-:Y:S02]  /*0f00*/  FFMA R17, R17, 1.925963033500011079e-08, R22 ;  /* 0x32a5706011117823 */ /* 0x000fe40000000016 */
[----:B------:R-:W-:Y:S01]  /*0f10*/  FFMA R22, R15, 1.925963033500011079e-08, R16 ;  /* 0x32a570600f167823 */ /* 0x000fe20000000010 */
[----:B------:R-:W-:Y:S01]  /*0f20*/  FFMA.SAT R16, R11, R10, 0.5 ;  /* 0x3f0000000b107423 */ /* 0x000fe2000000200a */
[----:B-1----:R-:W-:Y:S01]  /*0f30*/  FMUL R8, R8, R29 ;  /* 0x0000001d08087220 */ /* 0x002fe20000400000 */
[----:B------:R1:W-:Y:S02]  /*0f40*/  MUFU.EX2 R18, R17 ;  /* 0x0000001100127308 */ /* 0x0003e40000000800 */
[----:B------:R-:W-:-:S04]  /*0f50*/  FFMA.RM R15, R16, R9, 12582913 ;  /* 0x4b400001100f7423 */ /* 0x000fc80000004009 */
        /* <DEDUP_REMOVED lines=8> */
[----:B------:R-:W-:Y:S01]  /*0fe0*/  FADD R9, RZ, R19 ;  /* 0x00000013ff097221 */ /* 0x000fe20000000000 */
[----:B------:R-:W2:Y:S01]  /*0ff0*/  MUFU.EX2 R28, R28 ;  /* 0x0000001c001c7308 */ /* 0x000ea20000000800 */
[C---:B------:R-:W-:Y:S01]  /*1000*/  FADD R10, R16.reuse, -12583039 ;  /* 0xcb40007f100a7421 */ /* 0x040fe20000000000 */
[----:B-1----:R-:W-:-:S03]  /*1010*/  SHF.L.U32 R17, R16, 0x17, RZ ;  /* 0x0000001710117819 */ /* 0x002fc600000006ff */
[----:B------:R-:W-:-:S04]  /*1020*/  FFMA R10, R13, 1.4426950216293334961, -R10 ;  /* 0x3fb8aa3b0d0a7823 */ /* 0x000fc8000000080a */
[----:B------:R-:W-:Y:S01]  /*1030*/  FFMA R29, R13, 1.925963033500011079e-08, R10 ;  /* 0x32a570600d1d7823 */ /* 0x000fe2000000000a */
[C---:B------:R-:W-:Y:S01]  /*1040*/  FADD R10, R11.reuse, -12583039 ;  /* 0xcb40007f0b0a7421 */ /* 0x040fe20000000000 */
[----:B------:R-:W-:-:S03]  /*1050*/  SHF.L.U32 R11, R11, 0x17, RZ ;  /* 0x000000170b0b7819 */ /* 0x000fc600000006ff */
[----:B------:R-:W-:Y:S01]  /*1060*/  FFMA R10, R23, 1.4426950216293334961, -R10 ;  /* 0x3fb8aa3b170a7823 */ /* 0x000fe2000000080a */
[----:B--2---:R-:W-:-:S03]  /*1070*/  FMUL R16, R15, R28 ;  /* 0x0000001c0f107220 */ /* 0x004fc60000400000 */
[----:B------:R-:W-:Y:S01]  /*1080*/  FFMA R30, R23, 1.925963033500011079e-08, R10 ;  /* 0x32a57060171e7823 */ /* 0x000fe2000000000a */
[----:B------:R-:W-:Y:S01]  /*1090*/  FADD R10, R9, R0 ;  /* 0x00000000090a7221 */ /* 0x000fe20000000000 */
[----:B------:R-:W1:Y:S03]  /*10a0*/  MUFU.EX2 R23, R22 ;  /* 0x0000001600177308 */ /* 0x000e660000000800 */
[----:B------:R-:W-:-:S04]  /*10b0*/  FADD R9, R10, R3 ;  /* 0x000000030a097221 */ /* 0x000fc80000000000 */
[----:B------:R-:W-:Y:S01]  /*10c0*/  FADD R10, R9, R2 ;  /* 0x00000002090a7221 */ /* 0x000fe20000000000 */
[----:B------:R-:W-:Y:S01]  /*10d0*/  IMAD.SHL.U32 R9, R12, 0x800000, RZ ;  /* 0x008000000c097824 */ /* 0x000fe200078e00ff */
[----:B------:R-:W2:Y:S02]  /*10e0*/  MUFU.EX2 R30, R30 ;  /* 0x0000001e001e7308 */ /* 0x000ea40000000800 */
[----:B------:R-:W-:Y:S01]  /*10f0*/  FADD R13, R10, R5 ;  /* 0x000000050a0d7221 */ /* 0x000fe20000000000 */
[----:B------:R-:W-:Y:S01]  /*1100*/  SHF.L.U32 R10, R14, 0x17, RZ ;  /* 0x000000170e0a7819 */ /* 0x000fe200000006ff */
[----:B------:R-:W-:Y:S02]  /*1110*/  FMUL R9, R9, R18 ;  /* 0x0000001209097220 */ /* 0x000fe40000400000 */
[----:B------:R-:W-:Y:S02]  /*1120*/  FADD R13, R13, R4 ;  /* 0x000000040d0d7221 */ /* 0x000fe40000000000 */
[----:B------:R-:W3:Y:S01]  /*1130*/  MUFU.EX2 R14, R29 ;  /* 0x0000001d000e7308 */ /* 0x000ee20000000800 */
[----:B-1----:R-:W-:Y:S01]  /*1140*/  FMUL R10, R10, R23 ;  /* 0x000000170a0a7220 */ /* 0x002fe20000400000 */
[----:B------:R-:W-:-:S04]  /*1150*/  FADD R12, R13, R6 ;  /* 0x000000060d0c7221 */ /* 0x000fc80000000000 */
        /* <DEDUP_REMOVED lines=18> */
.L_x_7089:
        /* <DEDUP_REMOVED lines=12> */
[----:B0-----:R-:W-:Y:S05]  /*1340*/  CALL.REL.NOINC `($__internal_128_$__cuda_sm3x_div_rn_noftz_f32_slowpath) ;  /* 0x0000001c00ac7944 */ /* 0x001fea0003c00000 */
[----:B------:R-:W-:-:S07]  /*1350*/  MOV R12, R11 ;  /* 0x0000000b000c7202 */ /* 0x000fce0000000f00 */
.L_x_7050:
[----:B------:R-:W-:Y:S05]  /*1360*/  BSYNC.RECONVERGENT B2 ;  /* 0x0000000000027941 */ /* 0x000fea0003800200 */
.L_x_7049:
        /* <DEDUP_REMOVED lines=12> */
[----:B0-----:R-:W-:Y:S05]  /*1430*/  CALL.REL.NOINC `($__internal_128_$__cuda_sm3x_div_rn_noftz_f32_slowpath) ;  /* 0x0000001c00707944 */ /* 0x001fea0003c00000 */
[----:B------:R-:W-:-:S07]  /*1440*/  IMAD.MOV.U32 R13, RZ, RZ, R11 ;  /* 0x000000ffff0d7224 */ /* 0x000fce00078e000b */
.L_x_7052:
[----:B------:R-:W-:Y:S05]  /*1450*/  BSYNC.RECONVERGENT B2 ;  /* 0x0000000000027941 */ /* 0x000fea0003800200 */
.L_x_7051:
        /* <DEDUP_REMOVED lines=13> */
[----:B------:R-:W-:-:S07]  /*1530*/  MOV R22, R11 ;  /* 0x0000000b00167202 */ /* 0x000fce0000000f00 */
.L_x_7054:
[----:B------:R-:W-:Y:S05]  /*1540*/  BSYNC.RECONVERGENT B2 ;  /* 0x0000000000027941 */ /* 0x000fea0003800200 */
.L_x_7053:
        /* <DEDUP_REMOVED lines=14> */
.L_x_7056:
[----:B------:R-:W-:Y:S05]  /*1630*/  BSYNC.RECONVERGENT B2 ;  /* 0x0000000000027941 */ /* 0x000fea0003800200 */
.L_x_7055:
        /* <DEDUP_REMOVED lines=14> */
.L_x_7058:
[----:B------:R-:W-:Y:S05]  /*1720*/  BSYNC.RECONVERGENT B2 ;  /* 0x0000000000027941 */ /* 0x000fea0003800200 */
.L_x_7057:
        /* <DEDUP_REMOVED lines=14> */
.L_x_7060:
[----:B------:R-:W-:Y:S05]  /*1810*/  BSYNC.RECONVERGENT B2 ;  /* 0x0000000000027941 */ /* 0x000fea0003800200 */
.L_x_7059:
        /* <DEDUP_REMOVED lines=14> */
.L_x_7062:
[----:B------:R-:W-:Y:S05]  /*1900*/  BSYNC.RECONVERGENT B2 ;  /* 0x0000000000027941 */ /* 0x000fea0003800200 */
.L_x_7061:
        /* <DEDUP_REMOVED lines=14> */
.L_x_7064:
[----:B------:R-:W-:Y:S05]  /*19f0*/  BSYNC.RECONVERGENT B2 ;  /* 0x0000000000027941 */ /* 0x000fea0003800200 */
.L_x_7063:
        /* <DEDUP_REMOVED lines=14> */
.L_x_7066:
[----:B------:R-:W-:Y:S05]  /*1ae0*/  BSYNC.RECONVERGENT B2 ;  /* 0x0000000000027941 */ /* 0x000fea0003800200 */
.L_x_7065:
        /* <DEDUP_REMOVED lines=14> */
.L_x_7068:
[----:B------:R-:W-:Y:S05]  /*1bd0*/  BSYNC.RECONVERGENT B2 ;  /* 0x0000000000027941 */ /* 0x000fea0003800200 */
.L_x_7067:
        /* <DEDUP_REMOVED lines=14> */
.L_x_7070:
[----:B------:R-:W-:Y:S05]  /*1cc0*/  BSYNC.RECONVERGENT B2 ;  /* 0x0000000000027941 */ /* 0x000fea0003800200 */
.L_x_7069:
        /* <DEDUP_REMOVED lines=14> */
.L_x_7072:
[----:B------:R-:W-:Y:S05]  /*1db0*/  BSYNC.RECONVERGENT B2 ;  /* 0x0000000000027941 */ /* 0x000fea0003800200 */
.L_x_7071:
        /* <DEDUP_REMOVED lines=14> */
.L_x_7074:
[----:B------:R-:W-:Y:S05]  /*1ea0*/  BSYNC.RECONVERGENT B2 ;  /* 0x0000000000027941 */ /* 0x000fea0003800200 */
.L_x_7073:
        /* <DEDUP_REMOVED lines=13> */
.L_x_7076:
[----:B------:R-:W-:Y:S05]  /*1f80*/  BSYNC.RECONVERGENT B2 ;  /* 0x0000000000027941 */ /* 0x000fea0003800200 */
.L_x_7075:
[----:B------:R-:W-:Y:S02]  /*1f90*/  HFMA2 R15, -RZ, RZ, 0, 0 ;  /* 0x00000000ff0f7431 */ /* 0x000fe400000001ff */
[----:B------:R-:W-:Y:S01]  /*1fa0*/  IMAD R17, R25, UR42, RZ ;  /* 0x0000002a19117c24 */ /* 0x000fe2000f8e02ff */
[----:B------:R-:W-:Y:S01]  /*1fb0*/  R2UR UR4, R20 ;  /* 0x00000000140472ca */ /* 0x000fe200000e0000 */
[----:B------:R-:W-:Y:S01]  /*1fc0*/  IMAD.MOV.U32 R14, RZ, RZ, R24 ;  /* 0x000000ffff0e7224 */ /* 0x000fe200078e0018 */
        /* <DEDUP_REMOVED lines=23> */
[----:B------:R-:W-:Y:S02]  /*2140*/  IADD3.X R29, PT, PT, RZ, R29, RZ, P0, !PT ;  /* 0x0000001dff1d7210 */ /* 0x000fe400007fe4ff */
[----:B------:R-:W-:Y:S02]  /*2150*/  LEA.HI R18, P0, R19, R18, RZ, 0x1 ;  /* 0x0000001213127211 */ /* 0x000fe400078108ff */
[C---:B------:R-:W-:Y:S02]  /*2160*/  SHF.L.U64.HI R28, R0.reuse, 0x2, R29 ;  /* 0x00000002001c7819 */ /* 0x040fe4000001021d */
[----:B------:R-:W-:Y:S01]  /*2170*/  SHF.L.U32 R0, R0, 0x2, RZ ;  /* 0x0000000200007819 */ /* 0x000fe200000006ff */
[----:B------:R-:W-:Y:S01]  /*2180*/  IMAD.X R19, RZ, RZ, R19, P0 ;  /* 0x000000ffff137224 */ /* 0x000fe200000e0613 */
[----:B-1----:R-:W-:Y:S02]  /*2190*/  SHF.L.U32 R16, R18, 0x2, RZ ;  /* 0x0000000212107819 */ /* 0x002fe400000006ff */
[----:B------:R-:W-:-:S02]  /*21a0*/  LOP3.LUT R12, R0, 0xfffffff8, RZ, 0xc0, !PT ;  /* 0xfffffff8000c7812 */ /* 0x000fc400078ec0ff */
[----:B------:R-:W-:Y:S02]  /*21b0*/  LOP3.LUT R16, R16, 0xfffffff8, RZ, 0xc0, !PT ;  /* 0xfffffff810107812 */ /* 0x000fe400078ec0ff */
[----:B------:R-:W-:Y:S02]  /*21c0*/  IADD3 R12, P0, PT, R12, UR40, RZ ;  /* 0x000000280c0c7c10 */ /* 0x000fe4000ff1e0ff */
[----:B------:R-:W-:Y:S02]  /*21d0*/  SHF.L.U64.HI R0, R18, 0x2, R19 ;  /* 0x0000000212007819 */ /* 0x000fe40000010213 */
[----:B------:R-:W-:Y:S02]  /*21e0*/  IADD3.X R13, PT, PT, R28, UR41, RZ, P0, !PT ;  /* 0x000000291c0d7c10 */ /* 0x000fe400087fe4ff */
[----:B------:R-:W-:Y:S02]  /*21f0*/  IADD3 R16, P0, PT, R16, UR40, RZ ;  /* 0x0000002810107c10 */ /* 0x000fe4000ff1e0ff */
[----:B------:R-:W-:Y:S01]  /*2200*/  IADD3 R18, P1, PT, R14, 0x100, RZ ;  /* 0x000001000e127810 */ /* 0x000fe20007f3e0ff */
[----:B------:R1:W-:Y:S01]  /*2210*/  STG.E.64 desc[UR4][R12.64], R22 ;  /* 0x000000160c007986 */ /* 0x0003e2000c101b04 */
[----:B------:R-:W-:-:S02]  /*2220*/  IADD3.X R17, PT, PT, R0, UR41, RZ, P0, !PT ;  /* 0x0000002900117c10 */ /* 0x000fc400087fe4ff */
[C---:B------:R-:W-:Y:S02]  /*2230*/  IADD3 R28, P0, PT, R14.reuse, 0xc0, RZ ;  /* 0x000000c00e1c7810 */ /* 0x040fe40007f1e0ff */
[C---:B------:R-:W-:Y:S01]  /*2240*/  IADD3 R0, P2, PT, R14.reuse, 0x140, RZ ;  /* 0x000001400e007810 */ /* 0x040fe20007f5e0ff */
[----:B------:R2:W-:Y:S01]  /*2250*/  STG.E.64 desc[UR6][R16.64], R2 ;  /* 0x0000000210007986 */ /* 0x0005e2000c101b06 */
[-C--:B------:R-:W-:Y:S02]  /*2260*/  IADD3.X R29, PT, PT, RZ, R15.reuse, RZ, P0, !PT ;  /* 0x0000000fff1d7210 */ /* 0x080fe400007fe4ff */
[----:B------:R-:W-:Y:S02]  /*2270*/  IADD3 R14, P3, PT, R14, 0x180, RZ ;  /* 0x000001800e0e7810 */ /* 0x000fe40007f7e0ff */
[----:B------:R-:W-:Y:S02]  /*2280*/  IADD3.X R19, PT, PT, RZ, R15, RZ, P1, !PT ;  /* 0x0000000fff137210 */ /* 0x000fe40000ffe4ff */
[----:B-1----:R-:W-:-:S02]  /*2290*/  LEA.HI R22, P0, R29, R28, RZ, 0x1 ;  /* 0x0000001c1d167211 */ /* 0x002fc400078108ff */
[-C--:B------:R-:W-:Y:S02]  /*22a0*/  IADD3.X R13, PT, PT, RZ, R15.reuse, RZ, P2, !PT ;  /* 0x0000000fff0d7210 */ /* 0x080fe400017fe4ff */
[----:B------:R-:W-:Y:S02]  /*22b0*/  IADD3.X R15, PT, PT, RZ, R15, RZ, P3, !PT ;  /* 0x0000000fff0f7210 */ /* 0x000fe40001ffe4ff */
[----:B--2---:R-:W-:Y:S02]  /*22c0*/  SHF.L.U32 R2, R22, 0x2, RZ ;  /* 0x0000000216027819 */ /* 0x004fe400000006ff */
[----:B------:R-:W-:Y:S02]  /*22d0*/  IADD3.X R3, PT, PT, RZ, R29, RZ, P0, !PT ;  /* 0x0000001dff037210 */ /* 0x000fe400007fe4ff */
[----:B------:R-:W-:Y:S02]  /*22e0*/  LEA.HI R16, P2, R15, R14, RZ, 0x1 ;  /* 0x0000000e0f107211 */ /* 0x000fe400078508ff */
[----:B------:R-:W-:-:S02]  /*22f0*/  LEA.HI R0, P0, R13, R0, RZ, 0x1 ;  /* 0x000000000d007211 */ /* 0x000fc400078108ff */
[----:B------:R-:W-:Y:S02]  /*2300*/  LEA.HI R12, P1, R19, R18, RZ, 0x1 ;  /* 0x00000012130c7211 */ /* 0x000fe400078308ff */
[----:B------:R-:W-:Y:S02]  /*2310*/  LOP3.LUT R2, R2, 0xfffffff8, RZ, 0xc0, !PT ;  /* 0xfffffff802027812 */ /* 0x000fe400078ec0ff */
[----:B------:R-:W-:Y:S01]  /*2320*/  SHF.L.U64.HI R18, R22, 0x2, R3 ;  /* 0x0000000216127819 */ /* 0x000fe20000010203 */
[----:B------:R-:W-:Y:S01]  /*2330*/  IMAD.X R3, RZ, RZ, R15, P2 ;  /* 0x000000ffff037224 */ /* 0x000fe200010e060f */
[----:B------:R-:W-:Y:S02]  /*2340*/  IADD3.X R13, PT, PT, RZ, R13, RZ, P0, !PT ;  /* 0x0000000dff0d7210 */ /* 0x000fe400007fe4ff */
[----:B------:R-:W-:Y:S02]  /*2350*/  IADD3 R2, P0, PT, R2, UR40, RZ ;  /* 0x0000002802027c10 */ /* 0x000fe4000ff1e0ff */
[----:B------:R-:W-:-:S02]  /*2360*/  IADD3.X R17, PT, PT, RZ, R19, RZ, P1, !PT ;  /* 0x00000013ff117210 */ /* 0x000fc40000ffe4ff */
[C---:B------:R-:W-:Y:S02]  /*2370*/  SHF.L.U64.HI R15, R0.reuse, 0x2, R13 ;  /* 0x00000002000f7819 */ /* 0x040fe4000001020d */
[----:B------:R-:W-:Y:S02]  /*2380*/  SHF.L.U32 R14, R0, 0x2, RZ ;  /* 0x00000002000e7819 */ /* 0x000fe400000006ff */
[----:B------:R-:W-:Y:S02]  /*2390*/  SHF.L.U64.HI R0, R16, 0x2, R3 ;  /* 0x0000000210007819 */ /* 0x000fe40000010203 */
[----:B------:R-:W-:Y:S02]  /*23a0*/  IADD3.X R3, PT, PT, R18, UR41, RZ, P0, !PT ;  /* 0x0000002912037c10 */ /* 0x000fe400087fe4ff */
[----:B------:R-:W-:Y:S02]  /*23b0*/  IADD3 R26, P0, PT, R27, R26, RZ ;  /* 0x0000001a1b1a7210 */ /* 0x000fe40007f1e0ff */
[C---:B------:R-:W-:Y:S01]  /*23c0*/  SHF.L.U64.HI R17, R12.reuse, 0x2, R17 ;  /* 0x000000020c117819 */ /* 0x040fe20000010211 */
[----:B------:R1:W-:Y:S01]  /*23d0*/  STG.E.64 desc[UR4][R2.64], R4 ;  /* 0x0000000402007986 */ /* 0x0003e2000c101b04 */
[----:B------:R-:W-:-:S02]  /*23e0*/  SHF.L.U32 R12, R12, 0x2, RZ ;  /* 0x000000020c0c7819 */ /* 0x000fc400000006ff */
[----:B------:R-:W-:Y:S02]  /*23f0*/  SHF.L.U32 R16, R16, 0x2, RZ ;  /* 0x0000000210107819 */ /* 0x000fe400000006ff */
[----:B------:R-:W-:Y:S02]  /*2400*/  LEA.HI.X.SX32 R25, R27, R25, 0x1, P0 ;  /* 0x000000191b197211 */ /* 0x000fe400000f0eff */
[----:B------:R-:W-:Y:S02]  /*2410*/  ISETP.GE.U32.AND P0, PT, R26, UR44, PT ;  /* 0x0000002c1a007c0c */ /* 0x000fe4000bf06070 */
[----:B------:R-:W-:Y:S02]  /*2420*/  LOP3.LUT R12, R12, 0xfffffff8, RZ, 0xc0, !PT ;  /* 0xfffffff80c0c7812 */ /* 0x000fe400078ec0ff */
[----:B------:R-:W-:Y:S02]  /*2430*/  LOP3.LUT R14, R14, 0xfffffff8, RZ, 0xc0, !PT ;  /* 0xfffffff80e0e7812 */ /* 0x000fe400078ec0ff */
[----:B------:R-:W-:-:S02]  /*2440*/  LOP3.LUT R16, R16, 0xfffffff8, RZ, 0xc0, !PT ;  /* 0xfffffff810107812 */ /* 0x000fc400078ec0ff */
[----:B------:R-:W-:Y:S02]  /*2450*/  ISETP.GE.AND.EX P0, PT, R25, UR45, PT, P0 ;  /* 0x0000002d19007c0c */ /* 0x000fe4000bf06300 */
[----:B------:R-:W-:Y:S02]  /*2460*/  IADD3 R12, P1, PT, R12, UR40, RZ ;  /* 0x000000280c0c7c10 */ /* 0x000fe4000ff3e0ff */
[----:B------:R-:W-:Y:S02]  /*2470*/  IADD3 R14, P2, PT, R14, UR40, RZ ;  /* 0x000000280e0e7c10 */ /* 0x000fe4000ff5e0ff */
[----:B------:R-:W-:Y:S02]  /*2480*/  IADD3 R16, P3, PT, R16, UR40, RZ ;  /* 0x0000002810107c10 */ /* 0x000fe4000ff7e0ff */
[----:B------:R-:W-:Y:S02]  /*2490*/  IADD3.X R13, PT, PT, R17, UR41, RZ, P1, !PT ;  /* 0x00000029110d7c10 */ /* 0x000fe40008ffe4ff */
[----:B------:R-:W-:-:S02]  /*24a0*/  IADD3.X R15, PT, PT, R15, UR41, RZ, P2, !PT ;  /* 0x000000290f0f7c10 */ /* 0x000fc400097fe4ff */
[----:B------:R-:W-:Y:S01]  /*24b0*/  IADD3.X R17, PT, PT, R0, UR41, RZ, P3, !PT ;  /* 0x0000002900117c10 */ /* 0x000fe20009ffe4ff */
[----:B------:R1:W-:Y:S04]  /*24c0*/  STG.E.64 desc[UR6][R12.64], R6 ;  /* 0x000000060c007986 */ /* 0x0003e8000c101b06 */
[----:B------:R1:W-:Y:S04]  /*24d0*/  STG.E.64 desc[UR8][R14.64], R8 ;  /* 0x000000080e007986 */ /* 0x0003e8000c101b08 */
[----:B------:R1:W-:Y:S01]  /*24e0*/  STG.E.64 desc[UR10][R16.64], R10 ;  /* 0x0000000a10007986 */ /* 0x0003e2000c101b0a */
[----:B------:R-:W-:Y:S05]  /*24f0*/  @!P0 BRA `(.L_x_7077) ;  /* 0xffffffdc00588947 */ /* 0x000fea000383ffff */
[----:B------:R-:W-:Y:S05]  /*2500*/  EXIT ;  /* 0x000000000000794d */ /* 0x000fea0003800000 */
.L_x_7048:
[----:B------:R-:W-:Y:S01]  /*2510*/  BSSY B0, `(.L_x_7078) ;  /* 0x0000007000007945 */ /* 0x000fe20003800000 */
[----:B------:R-:W-:Y:S02]  /*2520*/  MOV R12, 0x10 ;  /* 0x00000010000c7802 */ /* 0x000fe40000000f00 */
[----:B------:R-:W-:Y:S02]  /*2530*/  MOV R11, 0x1f ;  /* 0x0000001f000b7802 */ /* 0x000fe40000000f00 */
[----:B------:R-:W-:-:S07]  /*2540*/  MOV R15, 0xffffffff ;  /* 0xffffffff000f7802 */ /* 0x000fce0000000f00 */
[----:B0-----:R-:W-:Y:S05]  /*2550*/  WARPSYNC.COLLECTIVE R15, `(.L_x_7079) ;  /* 0x000000000f087348 */ /* 0x001fea0003c00000 */
[----:B------:R1:W2:Y:S02]  /*2560*/  SHFL.BFLY P6, R14, R13, R12, R11 ;  /* 0x0c00000c0d0e7389 */ /* 0x0002a400000c000b */
[----:B012---:R-:W-:Y:S05]  /*2570*/  ENDCOLLECTIVE ;  /* 0x000000000000791b */ /* 0x007fea0003800000 */
.L_x_7079:
[----:B------:R-:W-:Y:S05]  /*2580*/  BSYNC B0 ;  /* 0x0000000000007941 */ /* 0x000fea0003800000 */
.L_x_7078:
[----:B------:R-:W-:Y:S01]  /*2590*/  HFMA2 R11, -RZ, RZ, 0, 1.847743988037109375e-06 ;  /* 0x0000001fff0b7431 */ /* 0x000fe200000001ff */
[----:B------:R-:W-:Y:S02]  /*25a0*/  FMNMX R13, R13, R14, !PT ;  /* 0x0000000e0d0d7209 */ /* 0x000fe40007800000 */
[----:B------:R-:W-:Y:S02]  /*25b0*/  MOV R12, 0x8 ;  /* 0x00000008000c7802 */ /* 0x000fe40000000f00 */
[----:B------:R-:W-:-:S07]  /*25c0*/  MOV R15, 0xffffffff ;  /* 0xffffffff000f7802 */ /* 0x000fce0000000f00 */
[----:B------:R-:W-:Y:S05]  /*25d0*/  WARPSYNC.COLLECTIVE R15, `(.L_x_7080) ;  /* 0x000000000f087348 */ /* 0x000fea0003c00000 */
[----:B------:R0:W1:Y:S02]  /*25e0*/  SHFL.BFLY P6, R14, R13, R12, R11 ;  /* 0x0c00000c0d0e7389 */ /* 0x00006400000c000b */
[----:B01----:R-:W-:Y:S05]  /*25f0*/  ENDCOLLECTIVE ;  /* 0x000000000000791b */ /* 0x003fea0003800000 */
.L_x_7080:
[----:B------:R-:W-:Y:S01]  /*2600*/  HFMA2 R12, -RZ, RZ, 0, 2.384185791015625e-07 ;  /* 0x00000004ff0c7431 */ /* 0x000fe200000001ff */
[----:B------:R-:W-:-:S05]  /*2610*/  FMNMX R0, R13, R14, !PT ;  /* 0x0000000e0d007209 */ /* 0x000fca0007800000 */
[----:B------:R-:W-:-:S07]  /*2620*/  IMAD.MOV.U32 R13, RZ, RZ, R0 ;  /* 0x000000ffff0d7224 */ /* 0x000fce00078e0000 */
[----:B------:R-:W-:Y:S05]  /*2630*/  WARPSYNC.COLLECTIVE R15, `(.L_x_7081) ;  /* 0x000000000f087348 */ /* 0x000fea0003c00000 */
[----:B------:R0:W1:Y:S02]  /*2640*/  SHFL.BFLY P6, R14, R13, R12, R11 ;  /* 0x0c00000c0d0e7389 */ /* 0x00006400000c000b */
[----:B01----:R-:W-:Y:S05]  /*2650*/  ENDCOLLECTIVE ;  /* 0x000000000000791b */ /* 0x003fea0003800000 */
.L_x_7081:
[----:B------:R-:W-:Y:S01]  /*2660*/  HFMA2 R12, -RZ, RZ, 0, 1.1920928955078125e-07 ;  /* 0x00000002ff0c7431 */ /* 0x000fe200000001ff */
[----:B------:R-:W-:-:S04]  /*2670*/  FMNMX R4, R0, R14, !PT ;  /* 0x0000000e00047209 */ /* 0x000fc80007800000 */
[----:B------:R-:W-:-:S07]  /*2680*/  MOV R13, R4 ;  /* 0x00000004000d7202 */ /* 0x000fce0000000f00 */
[----:B------:R-:W-:Y:S05]  /*2690*/  WARPSYNC.COLLECTIVE R15, `(.L_x_7082) ;  /* 0x000000000f087348 */ /* 0x000fea0003c00000 */
[----:B------:R0:W1:Y:S02]  /*26a0*/  SHFL.BFLY P6, R14, R13, R12, R11 ;  /* 0x0c00000c0d0e7389 */ /* 0x00006400000c000b */
[----:B01----:R-:W-:Y:S05]  /*26b0*/  ENDCOLLECTIVE ;  /* 0x000000000000791b */ /* 0x003fea0003800000 */
.L_x_7082:
[----:B------:R-:W-:Y:S01]  /*26c0*/  HFMA2 R12, -RZ, RZ, 0, 5.9604644775390625e-08 ;  /* 0x00000001ff0c7431 */ /* 0x000fe200000001ff */
[----:B------:R-:W-:-:S04]  /*26d0*/  FMNMX R5, R4, R14, !PT ;  /* 0x0000000e04057209 */ /* 0x000fc80007800000 */
[----:B------:R-:W-:-:S07]  /*26e0*/  MOV R13, R5 ;  /* 0x00000005000d7202 */ /* 0x000fce0000000f00 */
[----:B------:R-:W-:Y:S05]  /*26f0*/  WARPSYNC.COLLECTIVE R15, `(.L_x_7083) ;  /* 0x000000000f087348 */ /* 0x000fea0003c00000 */
[----:B------:R0:W1:Y:S02]  /*2700*/  SHFL.BFLY P6, R14, R13, R12, R11 ;  /* 0x0c00000c0d0e7389 */ /* 0x00006400000c000b */
[----:B01----:R-:W-:Y:S05]  /*2710*/  ENDCOLLECTIVE ;  /* 0x000000000000791b */ /* 0x003fea0003800000 */
.L_x_7083:
        /* <DEDUP_REMOVED lines=21> */
[----:B------:R-:W-:-:S02]  /*2870*/  FADD R14, R23, -R14 ;  /* 0x8000000e170e7221 */ /* 0x000fc40000000000 */
[----:B------:R-:W-:-:S04]  /*2880*/  FFMA R9, R28, 1.925963033500011079e-08, R9 ;  /* 0x32a570601c097823 */ /* 0x000fc80000000009 */
[----:B------:R-:W0:Y:S02]  /*2890*/  MUFU.EX2 R10, R9 ;  /* 0x00000009000a7308 */ /* 0x000e240000000800 */
[----:B0-----:R-:W-:Y:S01]  /*28a0*/  FMUL R19, R3, R10 ;  /* 0x0000000a03137220 */ /* 0x001fe20000400000 */
[----:B------:R-:W-:-:S04]  /*28b0*/  FFMA.SAT R3, R0, R13, 0.5 ;  /* 0x3f00000000037423 */ /* 0x000fc8000000200d */
[----:B------:R-:W-:-:S04]  /*28c0*/  FFMA.RM R3, R3, R12, 12582913 ;  /* 0x4b40000103037423 */ /* 0x000fc8000000400c */
        /* <DEDUP_REMOVED lines=8> */
[----:B------:R-:W-:-:S03]  /*2950*/  IMAD.SHL.U32 R3, R3, 0x800000, RZ ;  /* 0x0080000003037824 */ /* 0x000fc600078e00ff */
        /* <DEDUP_REMOVED lines=11> */
[----:B------:R-:W-:Y:S01]  /*2a10*/  FADD R4, R9, -12583039 ;  /* 0xcb40007f09047421 */ /* 0x000fe20000000000 */
[----:B-1----:R-:W-:Y:S01]  /*2a20*/  FMUL R3, R3, R2 ;  /* 0x0000000203037220 */ /* 0x002fe20000400000 */
[----:B------:R-:W-:Y:S02]  /*2a30*/  SHF.L.U32 R2, R15, 0x17, RZ ;  /* 0x000000170f027819 */ /* 0x000fe400000006ff */
[C---:B------:R-:W-:Y:S01]  /*2a40*/  FFMA R4, R5.reuse, 1.4426950216293334961, -R4 ;  /* 0x3fb8aa3b05047823 */ /* 0x040fe20000000804 */
[----:B------:R-:W0:Y:S03]  /*2a50*/  MUFU.EX2 R23, R23 ;  /* 0x0000001700177308 */ /* 0x000e260000000800 */
[----:B------:R-:W-:Y:S01]  /*2a60*/  FFMA R10, R5, 1.925963033500011079e-08, R4 ;  /* 0x32a57060050a7823 */ /* 0x000fe20000000004 */
[----:B------:R-:W-:Y:S01]  /*2a70*/  SHF.L.U32 R5, R9, 0x17, RZ ;  /* 0x0000001709057819 */ /* 0x000fe200000006ff */
[----:B------:R-:W-:-:S04]  /*2a80*/  FFMA.SAT R9, R6, R13, 0.5 ;  /* 0x3f00000006097423 */ /* 0x000fc8000000200d */
[-C--:B------:R-:W-:Y:S01]  /*2a90*/  FFMA.RM R9, R9, R12.reuse, 12582913 ;  /* 0x4b40000109097423 */ /* 0x080fe2000000400c */
[----:B------:R-:W1:Y:S03]  /*2aa0*/  MUFU.EX2 R10, R10 ;  /* 0x0000000a000a7308 */ /* 0x000e660000000800 */
[C---:B------:R-:W-:Y:S01]  /*2ab0*/  FADD R15, R9.reuse, -12583039 ;  /* 0xcb40007f090f7421 */ /* 0x040fe20000000000 */
[----:B------:R-:W-:Y:S01]  /*2ac0*/  SHF.L.U32 R4, R9, 0x17, RZ ;  /* 0x0000001709047819 */ /* 0x000fe200000006ff */
[----:B------:R-:W-:Y:S02]  /*2ad0*/  FFMA.SAT R9, R7, R13, 0.5 ;  /* 0x3f00000007097423 */ /* 0x000fe4000000200d */
[----:B------:R-:W-:Y:S01]  /*2ae0*/  FFMA R15, R6, 1.4426950216293334961, -R15 ;  /* 0x3fb8aa3b060f7823 */ /* 0x000fe2000000080f */
[----:B0-----:R-:W-:Y:S01]  /*2af0*/  FMUL R2, R2, R23 ;  /* 0x0000001702027220 */ /* 0x001fe20000400000 */
[----:B------:R-:W-:-:S02]  /*2b00*/  FFMA.RM R9, R9, R12, 12582913 ;  /* 0x4b40000109097423 */ /* 0x000fc4000000400c */
[----:B------:R-:W-:Y:S02]  /*2b10*/  FFMA R15, R6, 1.925963033500011079e-08, R15 ;  /* 0x32a57060060f7823 */ /* 0x000fe4000000000f */
[----:B------:R-:W-:-:S04]  /*2b20*/  FADD R6, R9, -12583039 ;  /* 0xcb40007f09067421 */ /* 0x000fc80000000000 */
[----:B------:R-:W-:Y:S01]  /*2b30*/  FFMA R6, R7, 1.4426950216293334961, -R6 ;  /* 0x3fb8aa3b07067823 */ /* 0x000fe20000000806 */
[----:B-1----:R-:W-:Y:S01]  /*2b40*/  FMUL R5, R5, R10 ;  /* 0x0000000a05057220 */ /* 0x002fe20000400000 */
[----:B------:R-:W0:Y:S02]  /*2b50*/  MUFU.EX2 R15, R15 ;  /* 0x0000000f000f7308 */ /* 0x000e240000000800 */
[----:B------:R-:W-:Y:S01]  /*2b60*/  FFMA R10, R7, 1.925963033500011079e-08, R6 ;  /* 0x32a57060070a7823 */ /* 0x000fe20000000006 */
[----:B------:R-:W-:-:S05]  /*2b70*/  SHF.L.U32 R6, R9, 0x17, RZ ;  /* 0x0000001709067819 */ /* 0x000fca00000006ff */
[----:B------:R-:W1:Y:S01]  /*2b80*/  MUFU.EX2 R7, R10 ;  /* 0x0000000a00077308 */ /* 0x000e620000000800 */
[----:B0-----:R-:W-:Y:S01]  /*2b90*/  FMUL R4, R4, R15 ;  /* 0x0000000f04047220 */ /* 0x001fe20000400000 */
[----:B------:R-:W-:-:S04]  /*2ba0*/  FFMA.SAT R15, R16, R13, 0.5 ;  /* 0x3f000000100f7423 */ /* 0x000fc8000000200d */
[-C--:B------:R-:W-:Y:S01]  /*2bb0*/  FFMA.RM R15, R15, R12.reuse, 12582913 ;  /* 0x4b4000010f0f7423 */ /* 0x080fe2000000400c */
        /* <DEDUP_REMOVED lines=11> */
[----:B------:R0:W1:Y:S02]  /*2c70*/  MUFU.EX2 R8, R9 ;  /* 0x0000000900087308 */ /* 0x0000640000000800 */
[----:B0-----:R-:W-:-:S04]  /*2c80*/  FFMA.SAT R9, R17, R13, 0.5 ;  /* 0x3f00000011097423 */ /* 0x001fc8000000200d */
[----:B------:R-:W-:-:S04]  /*2c90*/  FFMA.RM R9, R9, R12, 12582913 ;  /* 0x4b40000109097423 */ /* 0x000fc8000000400c */
[----:B------:R-:W-:Y:S01]  /*2ca0*/  FADD R10, R9, -12583039 ;  /* 0xcb40007f090a7421 */ /* 0x000fe20000000000 */
[----:B-1----:R-:W-:Y:S01]  /*2cb0*/  FMUL R7, R7, R8 ;  /* 0x0000000807077220 */ /* 0x002fe20000400000 */
[----:B------:R-:W-:Y:S01]  /*2cc0*/  SHF.L.U32 R8, R15, 0x17, RZ ;  /* 0x000000170f087819 */ /* 0x000fe200000006ff */
[----:B------:R-:W-:Y:S01]  /*2cd0*/  FFMA.SAT R15, R18, R13, 0.5 ;  /* 0x3f000000120f7423 */ /* 0x000fe2000000200d */
[----:B------:R-:W-:Y:S01]  /*2ce0*/  FFMA R10, R17, 1.4426950216293334961, -R10 ;  /* 0x3fb8aa3b110a7823 */ /* 0x000fe2000000080a */
[----:B------:R-:W-:Y:S02]  /*2cf0*/  SHF.L.U32 R9, R9, 0x17, RZ ;  /* 0x0000001709097819 */ /* 0x000fe400000006ff */
[----:B------:R-:W-:Y:S01]  /*2d00*/  FFMA.RM R15, R15, R12, 12582913 ;  /* 0x4b4000010f0f7423 */ /* 0x000fe2000000400c */
[----:B------:R-:W-:Y:S01]  /*2d10*/  FFMA R17, R17, 1.925963033500011079e-08, R10 ;  /* 0x32a5706011117823 */ /* 0x000fe2000000000a */
[----:B------:R-:W-:Y:S02]  /*2d20*/  FMUL R8, R8, R23 ;  /* 0x0000001708087220 */ /* 0x000fe40000400000 */
[----:B------:R-:W-:Y:S01]  /*2d30*/  FADD R23, R15, -12583039 ;  /* 0xcb40007f0f177421 */ /* 0x000fe20000000000 */
[----:B------:R-:W0:Y:S03]  /*2d40*/  MUFU.EX2 R10, R17 ;  /* 0x00000011000a7308 */ /* 0x000e260000000800 */
        /* <DEDUP_REMOVED lines=19> */
[C---:B------:R-:W-:Y:S01]  /*2e80*/  FADD R11, R18.reuse, -12583039 ;  /* 0xcb40007f120b7421 */ /* 0x040fe20000000000 */
[----:B------:R-:W-:Y:S01]  /*2e90*/  SHF.L.U32 R18, R18, 0x17, RZ ;  /* 0x0000001712127819 */ /* 0x000fe200000006ff */
[----:B------:R-:W-:Y:S02]  /*2ea0*/  IMAD.SHL.U32 R15, R15, 0x800000, RZ ;  /* 0x008000000f0f7824 */ /* 0x000fe400078e00ff */
[----:B------:R-:W-:Y:S01]  /*2eb0*/  FFMA R13, R22, 1.4426950216293334961, -R13 ;  /* 0x3fb8aa3b160d7823 */ /* 0x000fe2000000080d */
[----:B------:R-:W-:-:S03]  /*2ec0*/  FFMA R11, R14, 1.4426950216293334961, -R11 ;  /* 0x3fb8aa3b0e0b7823 */ /* 0x000fc6000000080b */
[----:B------:R-:W-:Y:S01]  /*2ed0*/  FFMA R13, R22, 1.925963033500011079e-08, R13 ;  /* 0x32a57060160d7823 */ /* 0x000fe2000000000d */
[----:B------:R-:W-:-:S03]  /*2ee0*/  FFMA R14, R14, 1.925963033500011079e-08, R11 ;  /* 0x32a570600e0e7823 */ /* 0x000fc6000000000b */
[----:B------:R-:W0:Y:S08]  /*2ef0*/  MUFU.EX2 R12, R13 ;  /* 0x0000000d000c7308 */ /* 0x000e300000000800 */
[----:B------:R-:W1:Y:S01]  /*2f00*/  MUFU.EX2 R11, R14 ;  /* 0x0000000e000b7308 */ /* 0x000e620000000800 */
[----:B0-----:R-:W-:Y:S01]  /*2f10*/  FMUL R17, R15, R12 ;  /* 0x0000000c0f117220 */ /* 0x001fe20000400000 */
[----:B------:R-:W-:Y:S01]  /*2f20*/  MOV R15, 0xffffffff ;  /* 0xffffffff000f7802 */ /* 0x000fe20000000f00 */
        /* <DEDUP_REMOVED lines=20> */
.L_x_7084:
[----:B------:R-:W-:Y:S02]  /*3070*/  HFMA2 R12, -RZ, RZ, 0, 4.76837158203125e-07 ;  /* 0x00000008ff0c7431 */ /* 0x000fe400000001ff */
[----:B------:R-:W-:-:S05]  /*3080*/  FADD R22, R13, R14 ;  /* 0x0000000e0d167221 */ /* 0x000fca0000000000 */
[----:B------:R-:W-:-:S07]  /*3090*/  MOV R13, R22 ;  /* 0x00000016000d7202 */ /* 0x000fce0000000f00 */
[----:B------:R-:W-:Y:S05]  /*30a0*/  WARPSYNC.COLLECTIVE R15, `(.L_x_7085) ;  /* 0x000000000f087348 */ /* 0x000fea0003c00000 */
[----:B------:R0:W1:Y:S02]  /*30b0*/  SHFL.BFLY P6, R14, R13, R12, R11 ;  /* 0x0c00000c0d0e7389 */ /* 0x00006400000c000b */
[----:B01----:R-:W-:Y:S05]  /*30c0*/  ENDCOLLECTIVE ;  /* 0x000000000000791b */ /* 0x003fea0003800000 */
.L_x_7085:
[----:B------:R-:W-:Y:S02]  /*30d0*/  HFMA2 R12, -RZ, RZ, 0, 2.384185791015625e-07 ;  /* 0x00000004ff0c7431 */ /* 0x000fe400000001ff */
[----:B------:R-:W-:-:S05]  /*30e0*/  FADD R23, R22, R14 ;  /* 0x0000000e16177221 */ /* 0x000fca0000000000 */
[----:B------:R-:W-:-:S07]  /*30f0*/  MOV R13, R23 ;  /* 0x00000017000d7202 */ /* 0x000fce0000000f00 */
[----:B------:R-:W-:Y:S05]  /*3100*/  WARPSYNC.COLLECTIVE R15, `(.L_x_7086) ;  /* 0x000000000f087348 */ /* 0x000fea0003c00000 */
[----:B------:R0:W1:Y:S02]  /*3110*/  SHFL.BFLY P6, R14, R13, R12, R11 ;  /* 0x0c00000c0d0e7389 */ /* 0x00006400000c000b */
[----:B01----:R-:W-:Y:S05]  /*3120*/  ENDCOLLECTIVE ;  /* 0x000000000000791b */ /* 0x003fea0003800000 */
.L_x_7086:
[----:B------:R-:W-:Y:S02]  /*3130*/  IMAD.MOV.U32 R12, RZ, RZ, 0x2 ;  /* 0x00000002ff0c7424 */ /* 0x000fe400078e00ff */
[----:B------:R-:W-:-:S05]  /*3140*/  FADD R28, R23, R14 ;  /* 0x0000000e171c7221 */ /* 0x000fca0000000000 */
[----:B------:R-:W-:-:S07]  /*3150*/  MOV R13, R28 ;  /* 0x0000001c000d7202 */ /* 0x000fce0000000f00 */
[----:B------:R-:W-:Y:S05]  /*3160*/  WARPSYNC.COLLECTIVE R15, `(.L_x_7087) ;  /* 0x000000000f087348 */ /* 0x000fea0003c00000 */
[----:B------:R0:W1:Y:S02]  /*3170*/  SHFL.BFLY P6, R14, R13, R12, R11 ;  /* 0x0c00000c0d0e7389 */ /* 0x00006400000c000b */
[----:B01----:R-:W-:Y:S05]  /*3180*/  ENDCOLLECTIVE ;  /* 0x000000000000791b */ /* 0x003fea0003800000 */
.L_x_7087:
[----:B------:R-:W-:Y:S02]  /*3190*/  HFMA2 R12, -RZ, RZ, 0, 5.9604644775390625e-08 ;  /* 0x00000001ff0c7431 */ /* 0x000fe400000001ff */
[----:B------:R-:W-:-:S05]  /*31a0*/  FADD R29, R28, R14 ;  /* 0x0000000e1c1d7221 */ /* 0x000fca0000000000 */
[----:B------:R-:W-:-:S07]  /*31b0*/  MOV R13, R29 ;  /* 0x0000001d000d7202 */ /* 0x000fce0000000f00 */
[----:B------:R-:W-:Y:S05]  /*31c0*/  WARPSYNC.COLLECTIVE R15, `(.L_x_7088) ;  /* 0x000000000f087348 */ /* 0x000fea0003c00000 */
[----:B------:R0:W1:Y:S02]  /*31d0*/  SHFL.BFLY P6, R14, R13, R12, R11 ;  /* 0x0c00000c0d0e7389 */ /* 0x00006400000c000b */
[----:B01----:R-:W-:Y:S05]  /*31e0*/  ENDCOLLECTIVE ;  /* 0x000000000000791b */ /* 0x003fea0003800000 */
.L_x_7088:
[----:B------:R-:W-:Y:S05]  /*31f0*/  BRA `(.L_x_7089) ;  /* 0xffffffe000207947 */ /* 0x000fea000383ffff */
        .weak           $__internal_128_$__cuda_sm3x_div_rn_noftz_f32_slowpath
        .type           $__internal_128_$__cuda_sm3x_div_rn_noftz_f32_slowpath,@function
        .size           $__internal_128_$__cuda_sm3x_div_rn_noftz_f32_slowpath,(.L_x_8614 - $__internal_128_$__cuda_sm3x_div_rn_noftz_f32_slowpath)
$__internal_128_$__cuda_sm3x_div_rn_noftz_f32_slowpath:
        /* <DEDUP_REMOVED lines=34> */
.L_x_7091:
[----:B------:R-:W-:Y:S01]  /*3420*/  LEA R31, R30, 0xc0800000, 0x17 ;  /* 0xc08000001e1f7811 */ /* 0x000fe200078eb8ff */
[----:B------:R-:W-:Y:S03]  /*3430*/  BSSY.RECONVERGENT B1, `(.L_x_7096) ;  /* 0x0000036000017945 */ /* 0x000fe60003800200 */
[----:B------:R-:W-:Y:S01]  /*3440*/  IADD3 R33, PT, PT, -R31, R14, RZ ;  /* 0x0000000e1f217210 */ /* 0x000fe20007ffe1ff */
[----:B------:R-:W-:-:S03]  /*3450*/  VIADD R31, R11, 0xffffff81 ;  /* 0xffffff810b1f7836 */ /* 0x000fc60000000000 */
        /* <DEDUP_REMOVED lines=47> */
.L_x_7098:
[----:B------:R-:W-:-:S04]  /*3750*/  LOP3.LUT R11, R11, 0x80000000, RZ, 0xc0, !PT ;  /* 0x800000000b0b7812 */ /* 0x000fc800078ec0ff */
[----:B------:R-:W-:Y:S01]  /*3760*/  LOP3.LUT R11, R11, 0x7f800000, RZ, 0xfc, !PT ;  /* 0x7f8000000b0b7812 */ /* 0x000fe200078efcff */
[----:B------:R-:W-:Y:S06]  /*3770*/  BRA `(.L_x_7099) ;  /* 0x0000000000047947 */ /* 0x000fec0003800000 */
.L_x_7097:
[----:B------:R-:W-:-:S07]  /*3780*/  LEA R11, R32, R11, 0x17 ;  /* 0x0000000b200b7211 */ /* 0x000fce00078eb8ff */
.L_x_7099:
[----:B------:R-:W-:Y:S05]  /*3790*/  BSYNC.RECONVERGENT B1 ;  /* 0x0000000000017941 */ /* 0x000fea0003800200 */
.L_x_7096:
[----:B------:R-:W-:Y:S05]  /*37a0*/  BRA `(.L_x_7100) ;  /* 0x0000000000207947 */ /* 0x000fea0003800000 */
.L_x_7095:
[----:B------:R-:W-:-:S04]  /*37b0*/  LOP3.LUT R11, R14, 0x80000000, R19, 0x48, !PT ;  /* 0x800000000e0b7812 */ /* 0x000fc800078e4813 */
[----:B------:R-:W-:Y:S01]  /*37c0*/  LOP3.LUT R11, R11, 0x7f800000, RZ, 0xfc, !PT ;  /* 0x7f8000000b0b7812 */ /* 0x000fe200078efcff */
[----:B------:R-:W-:Y:S06]  /*37d0*/  BRA `(.L_x_7100) ;  /* 0x0000000000147947 */ /* 0x000fec0003800000 */
.L_x_7094:
[----:B------:R-:W-:Y:S01]  /*37e0*/  LOP3.LUT R11, R14, 0x80000000, R19, 0x48, !PT ;  /* 0x800000000e0b7812 */ /* 0x000fe200078e4813 */
[----:B------:R-:W-:Y:S06]  /*37f0*/  BRA `(.L_x_7100) ;  /* 0x00000000000c7947 */ /* 0x000fec0003800000 */
.L_x_7093:
[----:B------:R-:W0:Y:S01]  /*3800*/  MUFU.RSQ R11, -QNAN ;  /* 0xffc00000000b7908 */ /* 0x000e220000001400 */
[----:B------:R-:W-:Y:S05]  /*3810*/  BRA `(.L_x_7100) ;  /* 0x0000000000047947 */ /* 0x000fea0003800000 */
.L_x_7092:
[----:B------:R-:W-:-:S07]  /*3820*/  FADD.FTZ R11, R19, R14 ;  /* 0x0000000e130b7221 */ /* 0x000fce0000010000 */
.L_x_7100:
[----:B------:R-:W-:Y:S05]  /*3830*/  BSYNC.RECONVERGENT B0 ;  /* 0x0000000000007941 */ /* 0x000fea0003800200 */
.L_x_7090:
[----:B------:R-:W-:Y:S01]  /*3840*/  HFMA2 R15, -RZ, RZ, 0, 0 ;  /* 0x00000000ff0f7431 */ /* 0x000fe200000001ff */
[----:B------:R-:W-:-:S04]  /*3850*/  MOV R14, R28 ;  /* 0x0000001c000e7202 */ /* 0x000fc80000000f00 */
[----:B0-----:R-:W-:Y:S05]  /*3860*/  RET.REL.NODEC R14 `(_Z15SoftmaxWarpImplI10DirectLoadIffE11DirectStoreIffEfLi2ELi14ELi32ELi1ELb0EL9Algorithm0EEvT_T0_ll) ;  /* 0xffffffc40ee47950 */ /* 0x001fea0003c3ffff */
.L_x_7101:
        /* <DEDUP_REMOVED lines=9> */
.L_x_8614:


//--------------------- .text._Z15SoftmaxWarpImplI10DirectLoadIffE11DirectStoreIffEfLi2ELi12ELi32ELi1ELb1EL9Algorithm0EEvT_T0_ll --------------------------
	.section	.text._Z15SoftmaxWarpImplI10DirectLoadIffE11DirectStoreIffEfLi2ELi12ELi32ELi1ELb1EL9Algorithm0EEvT_T0_ll,"ax",@progbits
	.align	128
        .global         _Z15SoftmaxWarpImplI10DirectLoadIffE11DirectStoreIffEfLi2ELi12ELi32ELi1ELb1EL9Algorithm0EEvT_T0_ll
        .type           _Z15SoftmaxWarpImplI10DirectLoadIffE11DirectStoreIffEfLi2ELi12ELi32ELi1ELb1EL9Algorithm0EEvT_T0_ll,@function
        .size           _Z15SoftmaxWarpImplI10DirectLoadIffE11DirectStoreIffEfLi2ELi12ELi32ELi1ELb1EL9Algorithm0EEvT_T0_ll,(.L_x_8615 - _Z15SoftmaxWarpImplI10DirectLoadIffE11DirectStoreIffEfLi2ELi12ELi32ELi1ELb1EL9Algorithm0EEvT_T0_ll)
        .other          _Z15SoftmaxWarpImplI10DirectLoadIffE11DirectStoreIffEfLi2ELi12ELi32ELi1ELb1EL9Algorithm0EEvT_T0_ll,@"STO_CUDA_ENTRY STV_DEFAULT"
_Z15SoftmaxWarpImplI10DirectLoadIffE11DirectStoreIffEfLi2ELi12ELi32ELi1ELb1EL9Algorithm0EEvT_T0_ll:
.text._Z15SoftmaxWarpImplI10DirectLoadIffE11DirectStoreIffEfLi2ELi12ELi32ELi1ELb1EL9Algorithm0EEvT_T0_ll:
        /* <DEDUP_REMOVED lines=24> */
.L_x_7102:
        /* <DEDUP_REMOVED lines=18> */
[----:B------:R-:W-:-:S07]  /*02a0*/  IADD3 R22, PT, PT, R32, 0x140, RZ ;  /* 0x0000014020167810 */ /* 0x000fce0007ffe0ff */
.L_x_7140:
        /* <DEDUP_REMOVED lines=10> */
[----:B--2-4-:R-:W4:Y:S02]  /*0350*/  LDC.64 R2, c[0x0][0x388] ;  /* 0x0000e200ff027b82 */ /* 0x014f240000000a00 */
[----:B------:R-:W-:Y:S02]  /*0360*/  @!P0 MOV R33, RZ ;  /* 0x000000ff00218202 */ /* 0x000fe40000000f00 */
[----:B------:R-:W-:Y:S01]  /*0370*/  @!P4 IMAD.MOV.U32 R31, RZ, RZ, RZ ;  /* 0x000000ffff1fc224 */ /* 0x000fe200078e00ff */
[----:B--2---:R-:W-:Y:S02]  /*0380*/  @!P0 R2UR UR4, R18 ;  /* 0x00000000120482ca */ /* 0x004fe400000e0000 */
[----:B------:R-:W-:Y:S01]  /*0390*/  @!P0 R2UR UR5, R19 ;  /* 0x00000000130582ca */ /* 0x000fe200000e0000 */
[-C--:B-1----:R-:W-:Y:S01]  /*03a0*/  @!P0 IMAD R0, R23, R10.reuse, RZ ;  /* 0x0000000a17008224 */ /* 0x082fe200078e02ff */
[----:B------:R-:W1:Y:S01]  /*03b0*/  LDC.64 R12, c[0x0][0x380] ;  /* 0x0000e000ff0c7b82 */ /* 0x000e620000000a00 */
[----:B------:R-:W-:Y:S01]  /*03c0*/  @!P0 IMAD.WIDE.U32 R6, R25, R10, R32 ;  /* 0x0000000a19068225 */ /* 0x000fe200078e0020 */
[----:B------:R-:W-:-:S02]  /*03d0*/  @!P3 MOV R29, RZ ;  /* 0x000000ff001db202 */ /* 0x000fc40000000f00 */
[----:B------:R-:W-:Y:S01]  /*03e0*/  @!P2 MOV R27, RZ ;  /* 0x000000ff001ba202 */ /* 0x000fe20000000f00 */
[----:B------:R-:W-:Y:S01]  /*03f0*/  @!P0 IMAD R11, R25, R11, R0 ;  /* 0x0000000b190b8224 */ /* 0x000fe200078e0200 */
[C---:B------:R-:W-:Y:S01]  /*0400*/  @!P4 R2UR UR6, R18.reuse ;  /* 0x000000001206c2ca */ /* 0x040fe200000e0000 */
[-C--:B---3--:R-:W-:Y:S01]  /*0410*/  @!P4 IMAD R8, R23, R4.reuse, RZ ;  /* 0x000000041708c224 */ /* 0x088fe200078e02ff */
[----:B------:R-:W2:Y:S01]  /*0420*/  LDC.64 R16, c[0x0][0x380] ;  /* 0x0000e000ff107b82 */ /* 0x000ea20000000a00 */
[----:B------:R-:W-:Y:S02]  /*0430*/  @!P4 R2UR UR7, R19 ;  /* 0x000000001307c2ca */ /* 0x000fe400000e0000 */
[----:B------:R-:W-:Y:S01]  /*0440*/  @!P0 IADD3 R11, PT, PT, R7, R11, RZ ;  /* 0x0000000b070b8210 */ /* 0x000fe20007ffe0ff */
[C---:B------:R-:W-:Y:S01]  /*0450*/  @!P4 IMAD R15, R25.reuse, R5, R8 ;  /* 0x00000005190fc224 */ /* 0x040fe200078e0208 */
[----:B------:R-:W-:Y:S01]  /*0460*/  @!P3 R2UR UR8, R18 ;  /* 0x000000001208b2ca */ /* 0x000fe200000e0000 */
[----:B------:R-:W-:Y:S01]  /*0470*/  @!P4 IMAD.WIDE.U32 R4, R25, R4, R30 ;  /* 0x000000041904c225 */ /* 0x000fe200078e001e */
[----:B------:R-:W-:Y:S01]  /*0480*/  @!P0 LEA.HI R0, P1, R11, R6, RZ, 0x1 ;  /* 0x000000060b008211 */ /* 0x000fe200078308ff */
[----:B------:R-:W3:Y:S01]  /*0490*/  LDC.64 R36, c[0x0][0x380] ;  /* 0x0000e000ff247b82 */ /* 0x000ee20000000a00 */
[----:B------:R-:W-:Y:S01]  /*04a0*/  @!P3 R2UR UR9, R19 ;  /* 0x000000001309b2ca */ /* 0x000fe200000e0000 */
[----:B----4-:R-:W-:Y:S01]  /*04b0*/  @!P3 IMAD R10, R23, R2, RZ ;  /* 0x00000002170ab224 */ /* 0x010fe200078e02ff */
[----:B------:R-:W-:-:S02]  /*04c0*/  @!P0 IADD3.X R11, PT, PT, RZ, R11, RZ, P1, !PT ;  /* 0x0000000bff0b8210 */ /* 0x000fc40000ffe4ff */
[----:B------:R-:W-:Y:S01]  /*04d0*/  @!P4 IADD3 R15, PT, PT, R15, R5, RZ ;  /* 0x000000050f0fc210 */ /* 0x000fe20007ffe0ff */
[C---:B------:R-:W-:Y:S01]  /*04e0*/  @!P3 IMAD R21, R25.reuse, R3, R10 ;  /* 0x000000031915b224 */ /* 0x040fe200078e020a */
[C---:B------:R-:W-:Y:S01]  /*04f0*/  @!P0 SHF.L.U32 R9, R0.reuse, 0x2, RZ ;  /* 0x0000000200098819 */ /* 0x040fe200000006ff */
[----:B------:R-:W4:Y:S01]  /*0500*/  LDC.64 R6, c[0x0][0x388] ;  /* 0x0000e200ff067b82 */ /* 0x000f220000000a00 */
[----:B------:R-:W-:Y:S01]  /*0510*/  @!P0 SHF.L.U64.HI R0, R0, 0x2, R11 ;  /* 0x0000000200008819 */ /* 0x000fe2000001020b */
[----:B------:R-:W-:Y:S01]  /*0520*/  @!P3 IMAD.WIDE.U32 R2, R25, R2, R28 ;  /* 0x000000021902b225 */ /* 0x000fe200078e001c */
[----:B------:R-:W-:Y:S02]  /*0530*/  @!P4 LEA.HI R8, P5, R15, R4, RZ, 0x1 ;  /* 0x000000040f08c211 */ /* 0x000fe400078b08ff */
[----:B------:R-:W-:Y:S02]  /*0540*/  @!P0 LOP3.LUT R9, R9, 0xfffffff8, RZ, 0xc0, !PT ;  /* 0xfffffff809098812 */ /* 0x000fe400078ec0ff */
[----:B------:R-:W-:Y:S01]  /*0550*/  @!P4 IADD3.X R15, PT, PT, RZ, R15, RZ, P5, !PT ;  /* 0x0000000fff0fc210 */ /* 0x000fe20002ffe4ff */
[----:B------:R-:W5:Y:S01]  /*0560*/  LDC.64 R10, c[0x0][0x380] ;  /* 0x0000e000ff0a7b82 */ /* 0x000f620000000a00 */
[----:B-1----:R-:W-:Y:S01]  /*0570*/  @!P0 IADD3 R12, P1, PT, R9, R12, RZ ;  /* 0x0000000c090c8210 */ /* 0x002fe20007f3e0ff */
[C---:B------:R-:W-:Y:S01]  /*0580*/  @!P4 IMAD.SHL.U32 R9, R8.reuse, 0x4, RZ ;  /* 0x000000040809c824 */ /* 0x040fe200078e00ff */
[----:B------:R-:W-:-:S02]  /*0590*/  @!P4 SHF.L.U64.HI R8, R8, 0x2, R15 ;  /* 0x000000020808c819 */ /* 0x000fc4000001020f */
[----:B------:R-:W-:Y:S02]  /*05a0*/  @!P3 IADD3 R15, PT, PT, R21, R3, RZ ;  /* 0x00000003150fb210 */ /* 0x000fe40007ffe0ff */
[----:B------:R-:W-:Y:S01]  /*05b0*/  @!P0 IADD3.X R13, PT, PT, R0, R13, RZ, P1, !PT ;  /* 0x0000000d000d8210 */ /* 0x000fe20000ffe4ff */
[----:B------:R-:W1:Y:S01]  /*05c0*/  LDC.64 R4, c[0x0][0x388] ;  /* 0x0000e200ff047b82 */ /* 0x000e620000000a00 */
[----:B------:R-:W-:Y:S02]  /*05d0*/  @!P4 LOP3.LUT R9, R9, 0xfffffff8, RZ, 0xc0, !PT ;  /* 0xfffffff80909c812 */ /* 0x000fe400078ec0ff */
[----:B------:R-:W-:Y:S02]  /*05e0*/  ISETP.GE.U32.AND P1, PT, R24, UR40, PT ;  /* 0x0000002818007c0c */ /* 0x000fe4000bf26070 */
[----:B------:R-:W-:Y:S02]  /*05f0*/  @!P3 LEA.HI R0, P6, R15, R2, RZ, 0x1 ;  /* 0x000000020f00b211 */ /* 0x000fe400078d08ff */
[----:B--2---:R-:W-:Y:S01]  /*0600*/  @!P4 IADD3 R16, P5, PT, R9, R16, RZ ;  /* 0x000000100910c210 */ /* 0x004fe20007fbe0ff */
[-C--:B----4-:R-:W-:Y:S01]  /*0610*/  @!P2 IMAD R14, R23, R6.reuse, RZ ;  /* 0x00000006170ea224 */ /* 0x090fe200078e02ff */
[----:B------:R-:W-:Y:S01]  /*0620*/  ISETP.GE.AND.EX P1, PT, RZ, UR41, PT, P1 ;  /* 0x00000029ff007c0c */ /* 0x000fe2000bf26310 */
[----:B------:R-:W2:Y:S01]  /*0630*/  LDC.64 R2, c[0x0][0x388] ;  /* 0x0000e200ff027b82 */ /* 0x000ea20000000a00 */
[----:B------:R-:W-:Y:S01]  /*0640*/  @!P3 SHF.L.U32 R9, R0, 0x2, RZ ;  /* 0x000000020009b819 */ /* 0x000fe200000006ff */
[C---:B------:R-:W-:Y:S01]  /*0650*/  @!P2 IMAD R21, R25.reuse, R7, R14 ;  /* 0x000000071915a224 */ /* 0x040fe200078e020e */
[----:B------:R-:W-:Y:S01]  /*0660*/  @!P3 IADD3.X R15, PT, PT, RZ, R15, RZ, P6, !PT ;  /* 0x0000000fff0fb210 */ /* 0x000fe200037fe4ff */
[----:B------:R-:W-:Y:S01]  /*0670*/  @!P2 IMAD.WIDE.U32 R6, R25, R6, R26 ;  /* 0x000000061906a225 */ /* 0x000fe200078e001a */
[----:B------:R-:W-:-:S02]  /*0680*/  @!P3 LOP3.LUT R9, R9, 0xfffffff8, RZ, 0xc0, !PT ;  /* 0xfffffff80909b812 */ /* 0x000fc400078ec0ff */
[----:B------:R-:W-:Y:S01]  /*0690*/  @!P3 SHF.L.U64.HI R0, R0, 0x2, R15 ;  /* 0x000000020000b819 */ /* 0x000fe2000001020f */
[----:B------:R-:W-:Y:S01]  /*06a0*/  @!P4 IMAD.X R17, R8, 0x1, R17, P5 ;  /* 0x000000010811c824 */ /* 0x000fe200028e0611 */
[----:B-----5:R-:W-:Y:S01]  /*06b0*/  @!P3 IADD3 R10, P6, PT, R9, R10, RZ ;  /* 0x0000000a090ab210 */ /* 0x020fe20007fde0ff */
[----:B------:R-:W4:Y:S01]  /*06c0*/  LDC.64 R38, c[0x0][0x380] ;  /* 0x0000e000ff267b82 */ /* 0x000f220000000a00 */
[----:B------:R-:W-:Y:S02]  /*06d0*/  @!P2 IADD3 R9, PT, PT, R21, R7, RZ ;  /* 0x000000071509a210 */ /* 0x000fe40007ffe0ff */
[----:B------:R-:W-:Y:S01]  /*06e0*/  @!P3 IADD3.X R11, PT, PT, R0, R11, RZ, P6, !PT ;  /* 0x0000000b000bb210 */ /* 0x000fe200037fe4ff */
[----:B-1----:R-:W-:Y:S01]  /*06f0*/  @!P1 IMAD R14, R23, R4, RZ ;  /* 0x00000004170e9224 */ /* 0x002fe200078e02ff */
[----:B------:R-:W-:Y:S02]  /*0700*/  @!P2 LEA.HI R8, P6, R9, R6, RZ, 0x1 ;  /* 0x000000060908a211 */ /* 0x000fe400078d08ff */
[----:B------:R-:W-:Y:S01]  /*0710*/  ISETP.GE.U32.AND P5, PT, R22, UR40, PT ;  /* 0x0000002816007c0c */ /* 0x000fe2000bfa6070 */
[----:B------:R-:W-:Y:S01]  /*0720*/  @!P1 IMAD R21, R25, R5, R14 ;  /* 0x0000000519159224 */ /* 0x000fe200078e020e */
[----:B------:R-:W-:Y:S01]  /*0730*/  @!P1 MOV R6, R24 ;  /* 0x0000001800069202 */ /* 0x000fe20000000f00 */
[----:B------:R-:W1:Y:S01]  /*0740*/  LDC.64 R14, c[0x0][0x380] ;  /* 0x0000e000ff0e7b82 */ /* 0x000e620000000a00 */
[----:B------:R-:W-:Y:S01]  /*0750*/  @!P1 MOV R7, RZ ;  /* 0x000000ff00079202 */ /* 0x000fe20000000f00 */
[----:B------:R-:W-:Y:S01]  /*0760*/  @!P2 IMAD.X R9, RZ, RZ, R9, P6 ;  /* 0x000000ffff09a224 */ /* 0x000fe200030e0609 */
[----:B------:R-:W-:-:S02]  /*0770*/  @!P2 SHF.L.U32 R0, R8, 0x2, RZ ;  /* 0x000000020800a819 */ /* 0x000fc400000006ff */
[----:B------:R-:W-:Y:S01]  /*0780*/  ISETP.GE.AND.EX P5, PT, RZ, UR41, PT, P5 ;  /* 0x00000029ff007c0c */ /* 0x000fe2000bfa6350 */
[----:B------:R-:W-:Y:S01]  /*0790*/  @!P1 IMAD.WIDE.U32 R4, R25, R4, R6 ;  /* 0x0000000419049225 */ /* 0x000fe200078e0006 */
[----:B------:R-:W-:Y:S02]  /*07a0*/  @!P2 LOP3.LUT R7, R0, 0xfffffff8, RZ, 0xc0, !PT ;  /* 0xfffffff80007a812 */ /* 0x000fe400078ec0ff */
[----:B------:R-:W-:Y:S02]  /*07b0*/  @!P2 SHF.L.U64.HI R0, R8, 0x2, R9 ;  /* 0x000000020800a819 */ /* 0x000fe40000010209 */
[----:B---3--:R-:W-:Y:S02]  /*07c0*/  @!P2 IADD3 R36, P6, PT, R7, R36, RZ ;  /* 0x000000240724a210 */ /* 0x008fe40007fde0ff */
[----:B------:R-:W-:Y:S02]  /*07d0*/  @!P1 IADD3 R7, PT, PT, R21, R5, RZ ;  /* 0x0000000515079210 */ /* 0x000fe40007ffe0ff */
[----:B------:R-:W-:-:S02]  /*07e0*/  @!P2 IADD3.X R37, PT, PT, R0, R37, RZ, P6, !PT ;  /* 0x000000250025a210 */ /* 0x000fc400037fe4ff */
[----:B------:R-:W-:Y:S01]  /*07f0*/  @!P1 LEA.HI R6, P6, R7, R4, RZ, 0x1 ;  /* 0x0000000407069211 */ /* 0x000fe200078d08ff */
[----:B--2---:R-:W-:Y:S01]  /*0800*/  @!P5 IMAD R8, R23, R2, RZ ;  /* 0x000000021708d224 */ /* 0x004fe200078e02ff */
[----:B------:R-:W-:Y:S02]  /*0810*/  @!P5 MOV R4, R22 ;  /* 0x000000160004d202 */ /* 0x000fe40000000f00 */
[----:B------:R-:W-:Y:S01]  /*0820*/  @!P5 MOV R5, RZ ;  /* 0x000000ff0005d202 */ /* 0x000fe20000000f00 */
[C---:B------:R-:W-:Y:S01]  /*0830*/  @!P5 IMAD R9, R25.reuse, R3, R8 ;  /* 0x000000031909d224 */ /* 0x040fe200078e0208 */
[----:B------:R-:W-:Y:S01]  /*0840*/  @!P1 SHF.L.U32 R0, R6, 0x2, RZ ;  /* 0x0000000206009819 */ /* 0x000fe200000006ff */
[----:B------:R-:W-:Y:S02]  /*0850*/  @!P1 IMAD.X R7, RZ, RZ, R7, P6 ;  /* 0x000000ffff079224 */ /* 0x000fe400030e0607 */
[----:B------:R-:W-:Y:S01]  /*0860*/  @!P5 IMAD.WIDE.U32 R2, R25, R2, R4 ;  /* 0x000000021902d225 */ /* 0x000fe200078e0004 */
[----:B------:R-:W-:-:S02]  /*0870*/  @!P1 LOP3.LUT R5, R0, 0xfffffff8, RZ, 0xc0, !PT ;  /* 0xfffffff800059812 */ /* 0x000fc400078ec0ff */
[----:B------:R-:W-:Y:S01]  /*0880*/  @!P1 SHF.L.U64.HI R0, R6, 0x2, R7 ;  /* 0x0000000206009819 */ /* 0x000fe20000010207 */
[----:B------:R-:W-:Y:S01]  /*0890*/  IMAD.MOV.U32 R7, RZ, RZ, -0x800000 ;  /* 0xff800000ff077424 */ /* 0x000fe200078e00ff */
[----:B-1----:R-:W-:Y:S02]  /*08a0*/  @!P1 IADD3 R14, P6, PT, R5, R14, RZ ;  /* 0x0000000e050e9210 */ /* 0x002fe40007fde0ff */
[----:B------:R-:W-:Y:S02]  /*08b0*/  @!P5 IADD3 R5, PT, PT, R9, R3, RZ ;  /* 0x000000030905d210 */ /* 0x000fe40007ffe0ff */
[----:B------:R-:W-:Y:S02]  /*08c0*/  @!P1 IADD3.X R15, PT, PT, R0, R15, RZ, P6, !PT ;  /* 0x0000000f000f9210 */ /* 0x000fe400037fe4ff */
[----:B------:R-:W-:Y:S02]  /*08d0*/  @!P5 LEA.HI R0, P6, R5, R2, RZ, 0x1 ;  /* 0x000000020500d211 */ /* 0x000fe400078d08ff */
[----:B------:R-:W-:-:S02]  /*08e0*/  MOV R6, 0xff800000 ;  /* 0xff80000000067802 */ /* 0x000fc40000000f00 */
[----:B------:R-:W-:Y:S02]  /*08f0*/  @!P5 SHF.L.U32 R3, R0, 0x2, RZ ;  /* 0x000000020003d819 */ /* 0x000fe400000006ff */
[----:B------:R-:W-:Y:S02]  /*0900*/  @!P5 IADD3.X R5, PT, PT, RZ, R5, RZ, P6, !PT ;  /* 0x00000005ff05d210 */ /* 0x000fe400037fe4ff */
[----:B------:R-:W-:Y:S01]  /*0910*/  @!P5 LOP3.LUT R3, R3, 0xfffffff8, RZ, 0xc0, !PT ;  /* 0xfffffff80303d812 */ /* 0x000fe200078ec0ff */
[----:B------:R-:W2:Y:S01]  /*0920*/  @!P0 LDG.E.64 R6, desc[UR4][R12.64] ;  /* 0x000000040c068981 */ /* 0x000ea2000c1e1b00 */
[----:B------:R-:W-:Y:S02]  /*0930*/  MOV R2, 0xff800000 ;  /* 0xff80000000027802 */ /* 0x000fe40000000f00 */
[----:B----4-:R-:W-:Y:S02]  /*0940*/  @!P5 IADD3 R38, P6, PT, R3, R38, RZ ;  /* 0x000000260326d210 */ /* 0x010fe40007fde0ff */
[----:B------:R-:W-:-:S02]  /*0950*/  MOV R3, 0xff800000 ;  /* 0xff80000000037802 */ /* 0x000fc40000000f00 */
[----:B------:R-:W-:Y:S02]  /*0960*/  @!P2 R2UR UR4, R18 ;  /* 0x000000001204a2ca */ /* 0x000fe400000e0000 */
[----:B------:R-:W-:Y:S02]  /*0970*/  @!P2 R2UR UR5, R19 ;  /* 0x000000001305a2ca */ /* 0x000fe400000e0000 */
[----:B------:R-:W-:Y:S01]  /*0980*/  @!P5 SHF.L.U64.HI R0, R0, 0x2, R5 ;  /* 0x000000020000d819 */ /* 0x000fe20000010205 */
[----:B------:R1:W3:Y:S01]  /*0990*/  @!P4 LDG.E.64 R2, desc[UR6][R16.64] ;  /* 0x000000061002c981 */ /* 0x0002e2000c1e1b00 */
[----:B------:R-:W-:Y:S02]  /*09a0*/  MOV R5, 0xff800000 ;  /* 0xff80000000057802 */ /* 0x000fe40000000f00 */
[----:B------:R-:W-:Y:S02]  /*09b0*/  MOV R4, 0xff800000 ;  /* 0xff80000000047802 */ /* 0x000fe40000000f00 */
[----:B------:R-:W-:-:S02]  /*09c0*/  @!P1 R2UR UR6, R18 ;  /* 0x00000000120692ca */ /* 0x000fc400000e0000 */
[C---:B------:R-:W-:Y:S01]  /*09d0*/  @!P1 R2UR UR7, R19.reuse ;  /* 0x00000000130792ca */ /* 0x040fe200000e0000 */
[----:B------:R-:W-:Y:S01]  /*09e0*/  IMAD.MOV.U32 R21, RZ, RZ, -0x800000 ;  /* 0xff800000ff157424 */ /* 0x000fe200078e00ff */
[----:B------:R-:W-:Y:S01]  /*09f0*/  MOV R20, 0xff800000 ;  /* 0xff80000000147802 */ /* 0x000fe20000000f00 */
[----:B------:R-:W4:Y:S01]  /*0a00*/  @!P3 LDG.E.64 R4, desc[UR8][R10.64] ;  /* 0x000000080a04b981 */ /* 0x000f22000c1e1b00 */
[----:B------:R-:W-:Y:S02]  /*0a10*/  @!P5 R2UR UR10, R18 ;  /* 0x00000000120ad2ca */ /* 0x000fe400000e0000 */
[----:B------:R-:W-:Y:S02]  /*0a20*/  @!P5 R2UR UR11, R19 ;  /* 0x00000000130bd2ca */ /* 0x000fe400000e0000 */
[----:B------:R-:W-:Y:S01]  /*0a30*/  MOV R9, 0xff800000 ;  /* 0xff80000000097802 */ /* 0x000fe20000000f00 */
[----:B------:R-:W5:Y:S01]  /*0a40*/  @!P2 LDG.E.64 R20, desc[UR4][R36.64] ;  /* 0x000000042414a981 */ /* 0x000f62000c1e1b00 */
[----:B------:R-:W-:-:S02]  /*0a50*/  MOV R8, 0xff800000 ;  /* 0xff80000000087802 */ /* 0x000fc40000000f00 */
[----:B-1----:R-:W-:Y:S02]  /*0a60*/  MOV R17, 0xff800000 ;  /* 0xff80000000117802 */ /* 0x002fe40000000f00 */
[----:B------:R-:W-:Y:S02]  /*0a70*/  MOV R16, 0xff800000 ;  /* 0xff80000000107802 */ /* 0x000fe40000000f00 */
[----:B------:R-:W-:Y:S01]  /*0a80*/  @!P5 IADD3.X R39, PT, PT, R0, R39, RZ, P6, !PT ;  /* 0x000000270027d210 */ /* 0x000fe200037fe4ff */
[----:B------:R-:W5:Y:S04]  /*0a90*/  @!P1 LDG.E.64 R8, desc[UR6][R14.64] ;  /* 0x000000060e089981 */ /* 0x000f68000c1e1b00 */
[----:B------:R-:W5:Y:S01]  /*0aa0*/  @!P5 LDG.E.64 R16, desc[UR10][R38.64] ;  /* 0x0000000a2610d981 */ /* 0x000f62000c1e1b00 */
[----:B------:R-:W-:Y:S01]  /*0ab0*/  IMAD.MOV.U32 R13, RZ, RZ, -0x800000 ;  /* 0xff800000ff0d7424 */ /* 0x000fe200078e00ff */
[----:B------:R-:W-:Y:S01]  /*0ac0*/  UMOV UR4, 0xffffffff ;  /* 0xffffffff00047882 */ /* 0x000fe20000000000 */
[----:B--2---:R-:W-:-:S04]  /*0ad0*/  @!P0 FMNMX3 R13, R6, -INF , R7, !PT ;  /* 0xff800000060d8876 */ /* 0x004fc80007800007 */
[----:B---3--:R-:W-:-:S04]  /*0ae0*/  @!P4 FMNMX3 R13, R13, R2, R3, !PT ;  /* 0x000000020d0dc276 */ /* 0x008fc80007800003 */
[----:B----4-:R-:W-:-:S04]  /*0af0*/  @!P3 FMNMX3 R13, R13, R4, R5, !PT ;  /* 0x000000040d0db276 */ /* 0x010fc80007800005 */
[----:B-----5:R-:W-:-:S04]  /*0b00*/  @!P2 FMNMX3 R13, R13, R20, R21, !PT ;  /* 0x000000140d0da276 */ /* 0x020fc80007800015 */
[----:B------:R-:W-:-:S04]  /*0b10*/  @!P1 FMNMX3 R13, R13, R8, R9, !PT ;  /* 0x000000080d0d9276 */ /* 0x000fc80007800009 */
[----:B------:R-:W-:Y:S01]  /*0b20*/  @!P5 FMNMX3 R13, R13, R16, R17, !PT ;  /* 0x000000100d0dd276 */ /* 0x000fe20007800011 */
[----:B------:R-:W-:Y:S06]  /*0b30*/  BRA.DIV UR4, `(.L_x_7103) ;  /* 0x0000001e04047947 */ /* 0x000fec000b800000 */
[----:B------:R-:W1:Y:S01]  /*0b40*/  SHFL.BFLY PT, R14, R13, 0x10, 0x1f ;  /* 0x0e001f000d0e7f89 */ /* 0x000e6200000e0000 */
[----:B------:R-:W-:Y:S01]  /*0b50*/  HFMA2 R11, -RZ, RZ, 0.96630859375, -0.0022525787353515625 ;  /* 0x3bbb989dff0b7431 */ /* 0x000fe200000001ff */
        /* <DEDUP_REMOVED lines=20> */
[-C--:B------:R-:W-:Y:S01]  /*0ca0*/  FFMA.SAT R13, R38, R11.reuse, 0.5 ;  /* 0x3f000000260d7423 */ /* 0x080fe2000000200b */
        /* <DEDUP_REMOVED lines=9> */
[----:B------:R-:W-:Y:S01]  /*0d40*/  FFMA R42, R42, 1.925963033500011079e-08, R9 ;  /* 0x32a570602a2a7823 */ /* 0x000fe20000000009 */
[-C--:B------:R-:W-:Y:S01]  /*0d50*/  FFMA.SAT R9, R12, R11.reuse, 0.5 ;  /* 0x3f0000000c097423 */ /* 0x080fe2000000200b */
[----:B------:R-:W-:Y:S01]  /*0d60*/  FFMA R44, R44, 1.925963033500011079e-08, R7 ;  /* 0x32a570602c2c7823 */ /* 0x000fe20000000007 */
[----:B------:R-:W-:Y:S01]  /*0d70*/  FADD R7, R3, -12583039 ;  /* 0xcb40007f03077421 */ /* 0x000fe20000000000 */
[----:B------:R-:W-:Y:S01]  /*0d80*/  FADD R20, -R29, R21 ;  /* 0x000000151d147221 */ /* 0x000fe20000000100 */
[-C--:B------:R-:W-:Y:S01]  /*0d90*/  FFMA.RM R8, R9, R0.reuse, 12582913 ;  /* 0x4b40000109087423 */ /* 0x080fe20000004000 */
[----:B------:R-:W-:Y:S01]  /*0da0*/  FADD R4, -R29, R16 ;  /* 0x000000101d047221 */ /* 0x000fe20000000100 */
[----:B------:R-:W-:Y:S01]  /*0db0*/  FFMA R31, R38, 1.4426950216293334961, -R7 ;  /* 0x3fb8aa3b261f7823 */ /* 0x000fe20000000807 */
[-C--:B------:R-:W-:Y:S01]  /*0dc0*/  FFMA.RM R7, R13, R0.reuse, 12582913 ;  /* 0x4b4000010d077423 */ /* 0x080fe20000004000 */
[----:B------:R-:W-:Y:S01]  /*0dd0*/  FADD R9, R8, -12583039 ;  /* 0xcb40007f08097421 */ /* 0x000fe20000000000 */
[----:B------:R-:W-:Y:S01]  /*0de0*/  FADD R2, -R29, R17 ;  /* 0x000000111d027221 */ /* 0x000fe20000000100 */
[----:B------:R-:W1:Y:S01]  /*0df0*/  MUFU.EX2 R33, R42 ;  /* 0x0000002a00217308 */ /* 0x000e620000000800 */
[----:B------:R-:W-:Y:S01]  /*0e00*/  FADD R13, R7, -12583039 ;  /* 0xcb40007f070d7421 */ /* 0x000fe20000000000 */
[----:B------:R-:W-:Y:S01]  /*0e10*/  FFMA R9, R12, 1.4426950216293334961, -R9 ;  /* 0x3fb8aa3b0c097823 */ /* 0x000fe20000000809 */
[----:B------:R-:W-:Y:S01]  /*0e20*/  SHF.L.U32 R16, R5, 0x17, RZ ;  /* 0x0000001705107819 */ /* 0x000fe200000006ff */
[----:B------:R-:W-:Y:S01]  /*0e30*/  FFMA R31, R38, 1.925963033500011079e-08, R31 ;  /* 0x32a57060261f7823 */ /* 0x000fe2000000001f */
[----:B------:R-:W-:Y:S01]  /*0e40*/  FFMA R13, R40, 1.4426950216293334961, -R13 ;  /* 0x3fb8aa3b280d7823 */ /* 0x000fe2000000080d */
[----:B------:R-:W-:Y:S01]  /*0e50*/  FFMA R29, R12, 1.925963033500011079e-08, R9 ;  /* 0x32a570600c1d7823 */ /* 0x000fe20000000009 */
[-C--:B------:R-:W-:Y:S01]  /*0e60*/  FFMA.SAT R9, R36, R11.reuse, 0.5 ;  /* 0x3f00000024097423 */ /* 0x080fe2000000200b */
[----:B------:R-:W2:Y:S01]  /*0e70*/  MUFU.EX2 R44, R44 ;  /* 0x0000002c002c7308 */ /* 0x000ea20000000800 */
[----:B------:R-:W-:Y:S01]  /*0e80*/  FFMA R40, R40, 1.925963033500011079e-08, R13 ;  /* 0x32a5706028287823 */ /* 0x000fe2000000000d */
[-C--:B------:R-:W-:Y:S01]  /*0e90*/  FFMA.SAT R13, R14, R11.reuse, 0.5 ;  /* 0x3f0000000e0d7423 */ /* 0x080fe2000000200b */
[----:B------:R-:W-:Y:S01]  /*0ea0*/  FFMA.RM R12, R9, R0, 12582913 ;  /* 0x4b400001090c7423 */ /* 0x000fe20000004000 */
[----:B------:R-:W-:Y:S01]  /*0eb0*/  FFMA.SAT R35, R10, R11, 0.5 ;  /* 0x3f0000000a237423 */ /* 0x000fe2000000200b */
[----:B------:R-:W-:-:S02]  /*0ec0*/  IMAD.SHL.U32 R8, R8, 0x800000, RZ ;  /* 0x0080000008087824 */ /* 0x000fc400078e00ff */
[-C--:B------:R-:W-:Y:S01]  /*0ed0*/  FFMA.RM R13, R13, R0.reuse, 12582913 ;  /* 0x4b4000010d0d7423 */ /* 0x080fe20000004000 */
[----:B------:R-:W-:Y:S01]  /*0ee0*/  FADD R17, R12, -12583039 ;  /* 0xcb40007f0c117421 */ /* 0x000fe20000000000 */
[----:B------:R-:W-:Y:S01]  /*0ef0*/  MUFU.EX2 R29, R29 ;  /* 0x0000001d001d7308 */ /* 0x000fe20000000800 */
[----:B-1----:R-:W-:Y:S01]  /*0f00*/  FMUL R16, R16, R33 ;  /* 0x0000002110107220 */ /* 0x002fe20000400000 */
[C---:B------:R-:W-:Y:S01]  /*0f10*/  FADD R9, R13.reuse, -12583039 ;  /* 0xcb40007f0d097421 */ /* 0x040fe20000000000 */
[----:B------:R-:W-:Y:S01]  /*0f20*/  FFMA R17, R36, 1.4426950216293334961, -R17 ;  /* 0x3fb8aa3b24117823 */ /* 0x000fe20000000811 */
[-C--:B------:R-:W-:Y:S01]  /*0f30*/  FFMA.SAT R33, R6, R11.reuse, 0.5 ;  /* 0x3f00000006217423 */ /* 0x080fe2000000200b */
[-C--:B------:R-:W-:Y:S01]  /*0f40*/  FFMA.SAT R37, R2, R11.reuse, 0.5 ;  /* 0x3f00000002257423 */ /* 0x080fe2000000200b */
[----:B------:R-:W-:Y:S01]  /*0f50*/  FFMA R9, R14, 1.4426950216293334961, -R9 ;  /* 0x3fb8aa3b0e097823 */ /* 0x000fe20000000809 */
[----:B------:R-:W-:Y:S01]  /*0f60*/  FFMA R21, R36, 1.925963033500011079e-08, R17 ;  /* 0x32a5706024157823 */ /* 0x000fe20000000011 */
[----:B------:R-:W-:Y:S01]  /*0f70*/  FFMA.SAT R17, R20, R11, 0.5 ;  /* 0x3f00000014117423 */ /* 0x000fe2000000200b */
[----:B------:R-:W1:Y:S01]  /*0f80*/  MUFU.EX2 R31, R31 ;  /* 0x0000001f001f7308 */ /* 0x000e620000000800 */
[----:B------:R-:W-:Y:S01]  /*0f90*/  FFMA R9, R14, 1.925963033500011079e-08, R9 ;  /* 0x32a570600e097823 */ /* 0x000fe20000000009 */
[----:B------:R-:W-:Y:S01]  /*0fa0*/  SHF.L.U32 R38, R13, 0x17, RZ ;  /* 0x000000170d267819 */ /* 0x000fe200000006ff */
[----:B------:R-:W-:-:S04]  /*0fb0*/  FFMA.RM R14, R17, R0, 12582913 ;  /* 0x4b400001110e7423 */ /* 0x000fc80000004000 */
[C---:B------:R-:W-:Y:S01]  /*0fc0*/  FADD R17, R14.reuse, -12583039 ;  /* 0xcb40007f0e117421 */ /* 0x040fe20000000000 */
[----:B------:R-:W3:Y:S01]  /*0fd0*/  MUFU.EX2 R40, R40 ;  /* 0x0000002800287308 */ /* 0x000ee20000000800 */
[----:B------:R-:W-:Y:S02]  /*0fe0*/  SHF.L.U32 R14, R14, 0x17, RZ ;  /* 0x000000170e0e7819 */ /* 0x000fe400000006ff */
[----:B------:R-:W-:-:S04]  /*0ff0*/  FFMA R17, R20, 1.4426950216293334961, -R17 ;  /* 0x3fb8aa3b14117823 */ /* 0x000fc80000000811 */
[----:B------:R-:W-:Y:S01]  /*1000*/  FFMA R27, R20, 1.925963033500011079e-08, R17 ;  /* 0x32a57060141b7823 */ /* 0x000fe20000000011 */
[-C--:B------:R-:W-:Y:S01]  /*1010*/  FFMA.RM R20, R33, R0.reuse, 12582913 ;  /* 0x4b40000121147423 */ /* 0x080fe20000004000 */
[----:B------:R-:W-:Y:S01]  /*1020*/  SHF.L.U32 R17, R15, 0x17, RZ ;  /* 0x000000170f117819 */ /* 0x000fe200000006ff */
[----:B------:R-:W-:Y:S01]  /*1030*/  FFMA.RM R15, R35, R0, 12582913 ;  /* 0x4b400001230f7423 */ /* 0x000fe20000004000 */
[----:B------:R-:W-:Y:S01]  /*1040*/  MUFU.EX2 R21, R21 ;  /* 0x0000001500157308 */ /* 0x000fe20000000800 */
[C---:B------:R-:W-:Y:S01]  /*1050*/  FADD R33, R20.reuse, -12583039 ;  /* 0xcb40007f14217421 */ /* 0x040fe20000000000 */
[----:B------:R-:W-:Y:S02]  /*1060*/  IMAD.SHL.U32 R20, R20, 0x800000, RZ ;  /* 0x0080000014147824 */ /* 0x000fe400078e00ff */
[----:B------:R-:W-:Y:S01]  /*1070*/  FADD R35, R15, -12583039 ;  /* 0xcb40007f0f237421 */ /* 0x000fe20000000000 */
[----:B--2---:R-:W-:Y:S01]  /*1080*/  FMUL R17, R17, R44 ;  /* 0x0000002c11117220 */ /* 0x004fe20000400000 */
[----:B------:R-:W-:-:S02]  /*1090*/  FFMA R33, R6, 1.4426950216293334961, -R33 ;  /* 0x3fb8aa3b06217823 */ /* 0x000fc40000000821 */
[----:B------:R-:W-:Y:S01]  /*10a0*/  FFMA R5, R10, 1.4426950216293334961, -R35 ;  /* 0x3fb8aa3b0a057823 */ /* 0x000fe20000000823 */
[----:B------:R-:W-:Y:S01]  /*10b0*/  FFMA.SAT R35, R4, R11, 0.5 ;  /* 0x3f00000004237423 */ /* 0x000fe2000000200b */
[----:B------:R-:W-:Y:S01]  /*10c0*/  FFMA R6, R6, 1.925963033500011079e-08, R33 ;  /* 0x32a5706006067823 */ /* 0x000fe20000000021 */
[----:B------:R-:W2:Y:S01]  /*10d0*/  MUFU.EX2 R27, R27 ;  /* 0x0000001b001b7308 */ /* 0x000ea20000000800 */
[----:B------:R-:W-:Y:S01]  /*10e0*/  FFMA R5, R10, 1.925963033500011079e-08, R5 ;  /* 0x32a570600a057823 */ /* 0x000fe20000000005 */
[----:B------:R-:W-:Y:S01]  /*10f0*/  SHF.L.U32 R10, R3, 0x17, RZ ;  /* 0x00000017030a7819 */ /* 0x000fe200000006ff */
[-C--:B------:R-:W-:Y:S01]  /*1100*/  FFMA.RM R11, R35, R0.reuse, 12582913 ;  /* 0x4b400001230b7423 */ /* 0x080fe20000004000 */
[----:B------:R-:W-:-:S03]  /*1110*/  FFMA.RM R0, R37, R0, 12582913 ;  /* 0x4b40000125007423 */ /* 0x000fc60000004000 */
[----:B-1----:R-:W-:Y:S01]  /*1120*/  FMUL R10, R10, R31 ;  /* 0x0000001f0a0a7220 */ /* 0x002fe20000400000 */
[----:B------:R1:W4:Y:S01]  /*1130*/  MUFU.EX2 R33, R9 ;  /* 0x0000000900217308 */ /* 0x0003220000000800 */
[C---:B------:R-:W-:Y:S01]  /*1140*/  FADD R35, R11.reuse, -12583039 ;  /* 0xcb40007f0b237421 */ /* 0x040fe20000000000 */
[----:B------:R-:W-:Y:S01]  /*1150*/  FADD R31, R0, -12583039 ;  /* 0xcb40007f001f7421 */ /* 0x000fe20000000000 */
[----:B------:R-:W-:Y:S02]  /*1160*/  SHF.L.U32 R11, R11, 0x17, RZ ;  /* 0x000000170b0b7819 */ /* 0x000fe400000006ff */
[----:B------:R-:W-:Y:S01]  /*1170*/  FFMA R35, R4, 1.4426950216293334961, -R35 ;  /* 0x3fb8aa3b04237823 */ /* 0x000fe20000000823 */
[----:B------:R-:W-:Y:S01]  /*1180*/  FFMA R31, R2, 1.4426950216293334961, -R31 ;  /* 0x3fb8aa3b021f7823 */ /* 0x000fe2000000081f */
[----:B------:R-:W-:Y:S01]  /*1190*/  SHF.L.U32 R0, R0, 0x17, RZ ;  /* 0x0000001700007819 */ /* 0x000fe200000006ff */
[----:B------:R2:W5:Y:S01]  /*11a0*/  MUFU.EX2 R3, R5 ;  /* 0x0000000500037308 */ /* 0x0005620000000800 */
[----:B-1----:R-:W-:Y:S01]  /*11b0*/  FMUL R9, R8, R29 ;  /* 0x0000001d08097220 */ /* 0x002fe20000400000 */
[----:B------:R-:W-:Y:S01]  /*11c0*/  SHF.L.U32 R29, R7, 0x17, RZ ;  /* 0x00000017071d7819 */ /* 0x000fe200000006ff */
[----:B------:R-:W-:Y:S01]  /*11d0*/  FADD R7, RZ, R17 ;  /* 0x00000011ff077221 */ /* 0x000fe20000000000 */
[----:B------:R-:W-:Y:S01]  /*11e0*/  FFMA R4, R4, 1.925963033500011079e-08, R35 ;  /* 0x32a5706004047823 */ /* 0x000fe20000000023 */
[----:B------:R-:W-:-:S02]  /*11f0*/  FFMA R31, R2, 1.925963033500011079e-08, R31 ;  /* 0x32a57060021f7823 */ /* 0x000fc4000000001f */
[----:B------:R-:W-:Y:S01]  /*1200*/  FADD R7, R7, R16 ;  /* 0x0000001007077221 */ /* 0x000fe20000000000 */
[----:B---3--:R-:W-:Y:S01]  /*1210*/  FMUL R8, R29, R40 ;  /* 0x000000281d087220 */ /* 0x008fe20000400000 */
[----:B------:R1:W3:Y:S01]  /*1220*/  MUFU.EX2 R13, R6 ;  /* 0x00000006000d7308 */ /* 0x0002e20000000800 */
[----:B--2---:R-:W-:Y:S01]  /*1230*/  FMUL R5, R14, R27 ;  /* 0x0000001b0e057220 */ /* 0x004fe20000400000 */
[----:B------:R-:W-:Y:S01]  /*1240*/  FADD R36, R7, R10 ;  /* 0x0000000a07247221 */ /* 0x000fe20000000000 */
[----:B----4-:R-:W-:Y:S01]  /*1250*/  FMUL R7, R38, R33 ;  /* 0x0000002126077220 */ /* 0x010fe20000400000 */
[----:B------:R-:W-:Y:S02]  /*1260*/  SHF.L.U32 R38, R12, 0x17, RZ ;  /* 0x000000170c267819 */ /* 0x000fe400000006ff */
[----:B------:R-:W-:Y:S02]  /*1270*/  FADD R29, R36, R9 ;  /* 0x00000009241d7221 */ /* 0x000fe40000000000 */
[----:B------:R5:W2:Y:S01]  /*1280*/  MUFU.EX2 R12, R4 ;  /* 0x00000004000c7308 */ /* 0x000aa20000000800 */
[----:B-1----:R-:W-:Y:S01]  /*1290*/  FMUL R6, R38, R21 ;  /* 0x0000001526067220 */ /* 0x002fe20000400000 */
[----:B------:R-:W-:-:S04]  /*12a0*/  FADD R36, R29, R8 ;  /* 0x000000081d247221 */ /* 0x000fc80000000000 */
[----:B------:R-:W-:Y:S01]  /*12b0*/  FADD R21, R36, R7 ;  /* 0x0000000724157221 */ /* 0x000fe20000000000 */
[----:B------:R-:W-:Y:S01]  /*12c0*/  SHF.L.U32 R36, R15, 0x17, RZ ;  /* 0x000000170f247819 */ /* 0x000fe200000006ff */
[----:B------:R-:W1:Y:S02]  /*12d0*/  MUFU.EX2 R31, R31 ;  /* 0x0000001f001f7308 */ /* 0x000e640000000800 */
[----:B------:R-:W-:Y:S02]  /*12e0*/  FADD R2, R21, R6 ;  /* 0x0000000615027221 */ /* 0x000fe40000000000 */
[----:B-----5:R-:W-:Y:S01]  /*12f0*/  FMUL R4, R36, R3 ;  /* 0x0000000324047220 */ /* 0x020fe20000400000 */
[----:B---3--:R-:W-:Y:S01]  /*1300*/  FMUL R3, R20, R13 ;  /* 0x0000000d14037220 */ /* 0x008fe20000400000 */
[----:B------:R-:W-:Y:S01]  /*1310*/  FADD R15, R2, R5 ;  /* 0x00000005020f7221 */ /* 0x000fe20000000000 */
[----:B--2---:R-:W-:-:S03]  /*1320*/  FMUL R2, R11, R12 ;  /* 0x0000000c0b027220 */ /* 0x004fc60000400000 */
        /* <DEDUP_REMOVED lines=14> */
.L_x_7152:
        /* <DEDUP_REMOVED lines=13> */
[----:B0-----:R-:W-:Y:S05]  /*14e0*/  CALL.REL.NOINC `($__internal_129_$__cuda_sm3x_div_rn_noftz_f32_slowpath) ;  /* 0x0000001c00847944 */ /* 0x001fea0003c00000 */
[----:B------:R-:W-:-:S07]  /*14f0*/  MOV R12, R11 ;  /* 0x0000000b000c7202 */ /* 0x000fce0000000f00 */
.L_x_7105:
[----:B------:R-:W-:Y:S05]  /*1500*/  BSYNC.RECONVERGENT B2 ;  /* 0x0000000000027941 */ /* 0x000fea0003800200 */
.L_x_7104:
        /* <DEDUP_REMOVED lines=12> */
[----:B0-----:R-:W-:Y:S05]  /*15d0*/  CALL.REL.NOINC `($__internal_129_$__cuda_sm3x_div_rn_noftz_f32_slowpath) ;  /* 0x0000001c00487944 */ /* 0x001fea0003c00000 */
[----:B------:R-:W-:-:S07]  /*15e0*/  MOV R13, R11 ;  /* 0x0000000b000d7202 */ /* 0x000fce0000000f00 */
.L_x_7107:
[----:B------:R-:W-:Y:S05]  /*15f0*/  BSYNC.RECONVERGENT B2 ;  /* 0x0000000000027941 */ /* 0x000fea0003800200 */
.L_x_7106:
        /* <DEDUP_REMOVED lines=14> */
.L_x_7109:
[----:B------:R-:W-:Y:S05]  /*16e0*/  BSYNC.RECONVERGENT B2 ;  /* 0x0000000000027941 */ /* 0x000fea0003800200 */
.L_x_7108:
        /* <DEDUP_REMOVED lines=14> */
.L_x_7111:
[----:B------:R-:W-:Y:S05]  /*17d0*/  BSYNC.RECONVERGENT B2 ;  /* 0x0000000000027941 */ /* 0x000fea0003800200 */
.L_x_7110:
        /* <DEDUP_REMOVED lines=14> */
.L_x_7113:
[----:B------:R-:W-:Y:S05]  /*18c0*/  BSYNC.RECONVERGENT B2 ;  /* 0x0000000000027941 */ /* 0x000fea0003800200 */
.L_x_7112:
        /* <DEDUP_REMOVED lines=14> */
.L_x_7115:
[----:B------:R-:W-:Y:S05]  /*19b0*/  BSYNC.RECONVERGENT B2 ;  /* 0x0000000000027941 */ /* 0x000fea0003800200 */
.L_x_7114:
        /* <DEDUP_REMOVED lines=14> */
.L_x_7117:
[----:B------:R-:W-:Y:S05]  /*1aa0*/  BSYNC.RECONVERGENT B2 ;  /* 0x0000000000027941 */ /* 0x000fea0003800200 */
.L_x_7116:
        /* <DEDUP_REMOVED lines=14> */
.L_x_7119:
[----:B------:R-:W-:Y:S05]  /*1b90*/  BSYNC.RECONVERGENT B2 ;  /* 0x0000000000027941 */ /* 0x000fea0003800200 */
.L_x_7118:
        /* <DEDUP_REMOVED lines=14> */
.L_x_7121:
[----:B------:R-:W-:Y:S05]  /*1c80*/  BSYNC.RECONVERGENT B2 ;  /* 0x0000000000027941 */ /* 0x000fea0003800200 */
.L_x_7120:
        /* <DEDUP_REMOVED lines=14> */
.L_x_7123:
[----:B------:R-:W-:Y:S05]  /*1d70*/  BSYNC.RECONVERGENT B2 ;  /* 0x0000000000027941 */ /* 0x000fea0003800200 */
.L_x_7122:
        /* <DEDUP_REMOVED lines=14> */
.L_x_7125:
[----:B------:R-:W-:Y:S05]  /*1e60*/  BSYNC.RECONVERGENT B2 ;  /* 0x0000000000027941 */ /* 0x000fea0003800200 */
.L_x_7124:
        /* <DEDUP_REMOVED lines=14> */
.L_x_7127:
[----:B------:R-:W-:Y:S05]  /*1f50*/  BSYNC.RECONVERGENT B2 ;  /* 0x0000000000027941 */ /* 0x000fea0003800200 */
.L_x_7126:
[----:B------:R-:W1:Y:S01]  /*1f60*/  LDC.64 R2, c[0x0][0x3a8] ;  /* 0x0000ea00ff027b82 */ /* 0x000e620000000a00 */
        /* <DEDUP_REMOVED lines=27> */
.L_x_7129:
[----:B------:R-:W-:Y:S05]  /*2120*/  BSYNC.RECONVERGENT B0 ;  /* 0x0000000000007941 */ /* 0x000fea0003800200 */
.L_x_7128:
        /* <DEDUP_REMOVED lines=17> */
.L_x_7131:
[----:B------:R-:W-:Y:S05]  /*2240*/  BSYNC.RECONVERGENT B0 ;  /* 0x0000000000007941 */ /* 0x000fea0003800200 */
.L_x_7130:
[----:B------:R-:W-:Y:S04]  /*2250*/  BSSY.RECONVERGENT B0, `(.L_x_7132) ;  /* 0x0000011000007945 */ /* 0x000fe80003800200 */
[----:B------:R-:W-:Y:S05]  /*2260*/  @P1 BRA `(.L_x_7133) ;  /* 0x00000000003c1947 */ /* 0x000fea0003800000 */
[----:B------:R-:W-:Y:S02]  /*2270*/  HFMA2 R29, -RZ, RZ, 0, 0 ;  /* 0x00000000ff1d7431 */ /* 0x000fe400000001ff */
[----:B------:R-:W-:Y:S01]  /*2280*/  IMAD R0, R23, UR38, RZ ;  /* 0x0000002617007c24 */ /* 0x000fe2000f8e02ff */
[----:B------:R-:W-:Y:S02]  /*2290*/  R2UR UR4, R18 ;  /* 0x00000000120472ca */ /* 0x000fe400000e0000 */
[----:B------:R-:W-:Y:S01]  /*22a0*/  R2UR UR5, R19 ;  /* 0x00000000130572ca */ /* 0x000fe200000e0000 */
[C---:B------:R-:W-:Y:S02]  /*22b0*/  IMAD R11, R25.reuse, UR39, R0 ;  /* 0x00000027190b7c24 */ /* 0x040fe4000f8e0200 */
[----:B-12---:R-:W-:-:S04]  /*22c0*/  IMAD.WIDE.U32 R2, R25, UR38, R28 ;  /* 0x0000002619027c25 */ /* 0x006fc8000f8e001c */
        /* <DEDUP_REMOVED lines=9> */
.L_x_7133:
[----:B------:R-:W-:Y:S05]  /*2360*/  BSYNC.RECONVERGENT B0 ;  /* 0x0000000000007941 */ /* 0x000fea0003800200 */
.L_x_7132:
        /* <DEDUP_REMOVED lines=17> */
.L_x_7135:
[----:B------:R-:W-:Y:S05]  /*2480*/  BSYNC.RECONVERGENT B0 ;  /* 0x0000000000007941 */ /* 0x000fea0003800200 */
.L_x_7134:
        /* <DEDUP_REMOVED lines=18> */
.L_x_7137:
[----:B------:R-:W-:Y:S05]  /*25b0*/  BSYNC.RECONVERGENT B0 ;  /* 0x0000000000007941 */ /* 0x000fea0003800200 */
.L_x_7136:
[----:B------:R-:W-:Y:S04]  /*25c0*/  BSSY.RECONVERGENT B0, `(.L_x_7138) ;  /* 0x0000012000007945 */ /* 0x000fe80003800200 */
[----:B------:R-:W-:Y:S05]  /*25d0*/  @P3 BRA `(.L_x_7139) ;  /* 0x0000000000403947 */ /* 0x000fea0003800000 */
[----:B-1234-:R-:W-:Y:S01]  /*25e0*/  MOV R3, RZ ;  /* 0x000000ff00037202 */ /* 0x01efe20000000f00 */
[----:B------:R-:W-:Y:S01]  /*25f0*/  IMAD R0, R23, UR38, RZ ;  /* 0x0000002617007c24 */ /* 0x000fe2000f8e02ff */
[----:B------:R-:W-:Y:S01]  /*2600*/  R2UR UR4, R18 ;  /* 0x00000000120472ca */ /* 0x000fe200000e0000 */
[----:B------:R-:W-:Y:S01]  /*2610*/  IMAD.MOV.U32 R2, RZ, RZ, R22 ;  /* 0x000000ffff027224 */ /* 0x000fe200078e0016 */
        /* <DEDUP_REMOVED lines=12> */
.L_x_7139:
[----:B------:R-:W-:Y:S05]  /*26e0*/  BSYNC.RECONVERGENT B0 ;  /* 0x0000000000007941 */ /* 0x000fea0003800200 */
.L_x_7138:
[----:B------:R-:W-:-:S04]  /*26f0*/  IADD3 R25, P0, PT, R34, R25, RZ ;  /* 0x0000001922197210 */ /* 0x000fc80007f1e0ff */
[----:B------:R-:W-:Y:S02]  /*2700*/  LEA.HI.X.SX32 R23, R34, R23, 0x1, P0 ;  /* 0x0000001722177211 */ /* 0x000fe400000f0eff */
[----:B------:R-:W-:-:S04]  /*2710*/  ISETP.GE.U32.AND P0, PT, R25, UR42, PT ;  /* 0x0000002a19007c0c */ /* 0x000fc8000bf06070 */
[----:B------:R-:W-:-:S13]  /*2720*/  ISETP.GE.AND.EX P0, PT, R23, UR43, PT, P0 ;  /* 0x0000002b17007c0c */ /* 0x000fda000bf06300 */
[----:B------:R-:W-:Y:S05]  /*2730*/  @!P0 BRA `(.L_x_7140) ;  /* 0xffffffd800dc8947 */ /* 0x000fea000383ffff */
[----:B------:R-:W-:Y:S05]  /*2740*/  EXIT ;  /* 0x000000000000794d */ /* 0x000fea0003800000 */
.L_x_7103:
[----:B------:R-:W-:Y:S01]  /*2750*/  HFMA2 R12, -RZ, RZ, 0, 9.5367431640625e-07 ;  /* 0x00000010ff0c7431 */ /* 0x000fe200000001ff */
[----:B------:R-:W-:Y:S01]  /*2760*/  BSSY B0, `(.L_x_7141) ;  /* 0x0000006000007945 */ /* 0x000fe20003800000 */
[----:B------:R-:W-:Y:S01]  /*2770*/  IMAD.MOV.U32 R11, RZ, RZ, 0x1f ;  /* 0x0000001fff0b7424 */ /* 0x000fe200078e00ff */
[----:B------:R-:W-:-:S07]  /*2780*/  MOV R15, 0xffffffff ;  /* 0xffffffff000f7802 */ /* 0x000fce0000000f00 */
[----:B0-----:R-:W-:Y:S05]  /*2790*/  WARPSYNC.COLLECTIVE R15, `(.L_x_7142) ;  /* 0x000000000f087348 */ /* 0x001fea0003c00000 */
[----:B------:R1:W2:Y:S02]  /*27a0*/  SHFL.BFLY P6, R14, R13, R12, R11 ;  /* 0x0c00000c0d0e7389 */ /* 0x0002a400000c000b */
[----:B012---:R-:W-:Y:S05]  /*27b0*/  ENDCOLLECTIVE ;  /* 0x000000000000791b */ /* 0x007fea0003800000 */
.L_x_7142:
[----:B------:R-:W-:Y:S05]  /*27c0*/  BSYNC B0 ;  /* 0x0000000000007941 */ /* 0x000fea0003800000 */
.L_x_7141:
[----:B------:R-:W-:Y:S01]  /*27d0*/  HFMA2 R12, -RZ, RZ, 0, 4.76837158203125e-07 ;  /* 0x00000008ff0c7431 */ /* 0x000fe200000001ff */
[----:B------:R-:W-:Y:S02]  /*27e0*/  FMNMX R13, R14, R13, !PT ;  /* 0x0000000d0e0d7209 */ /* 0x000fe40007800000 */
[----:B------:R-:W-:Y:S02]  /*27f0*/  MOV R11, 0x1f ;  /* 0x0000001f000b7802 */ /* 0x000fe40000000f00 */
[----:B------:R-:W-:-:S07]  /*2800*/  MOV R15, 0xffffffff ;  /* 0xffffffff000f7802 */ /* 0x000fce0000000f00 */
[----:B------:R-:W-:Y:S05]  /*2810*/  WARPSYNC.COLLECTIVE R15, `(.L_x_7143) ;  /* 0x000000000f087348 */ /* 0x000fea0003c00000 */
[----:B------:R0:W1:Y:S02]  /*2820*/  SHFL.BFLY P6, R14, R13, R12, R11 ;  /* 0x0c00000c0d0e7389 */ /* 0x00006400000c000b */
[----:B01----:R-:W-:Y:S05]  /*2830*/  ENDCOLLECTIVE ;  /* 0x000000000000791b */ /* 0x003fea0003800000 */
.L_x_7143:
[----:B------:R-:W-:Y:S01]  /*2840*/  IMAD.MOV.U32 R12, RZ, RZ, 0x4 ;  /* 0x00000004ff0c7424 */ /* 0x000fe200078e00ff */
[----:B------:R-:W-:-:S04]  /*2850*/  FMNMX R0, R13, R14, !PT ;  /* 0x0000000e0d007209 */ /* 0x000fc80007800000 */
[----:B------:R-:W-:-:S07]  /*2860*/  MOV R13, R0 ;  /* 0x00000000000d7202 */ /* 0x000fce0000000f00 */
[----:B------:R-:W-:Y:S05]  /*2870*/  WARPSYNC.COLLECTIVE R15, `(.L_x_7144) ;  /* 0x000000000f087348 */ /* 0x000fea0003c00000 */
[----:B------:R0:W1:Y:S02]  /*2880*/  SHFL.BFLY P6, R14, R13, R12, R11 ;  /* 0x0c00000c0d0e7389 */ /* 0x00006400000c000b */
[----:B01----:R-:W-:Y:S05]  /*2890*/  ENDCOLLECTIVE ;  /* 0x000000000000791b */ /* 0x003fea0003800000 */
.L_x_7144:
[----:B------:R-:W-:Y:S01]  /*28a0*/  HFMA2 R12, -RZ, RZ, 0, 1.1920928955078125e-07 ;  /* 0x00000002ff0c7431 */ /* 0x000fe200000001ff */
[----:B------:R-:W-:-:S04]  /*28b0*/  FMNMX R10, R0, R14, !PT ;  /* 0x0000000e000a7209 */ /* 0x000fc80007800000 */
[----:B------:R-:W-:-:S07]  /*28c0*/  MOV R13, R10 ;  /* 0x0000000a000d7202 */ /* 0x000fce0000000f00 */
[----:B------:R-:W-:Y:S05]  /*28d0*/  WARPSYNC.COLLECTIVE R15, `(.L_x_7145) ;  /* 0x000000000f087348 */ /* 0x000fea0003c00000 */
[----:B------:R0:W1:Y:S02]  /*28e0*/  SHFL.BFLY P6, R14, R13, R12, R11 ;  /* 0x0c00000c0d0e7389 */ /* 0x00006400000c000b */
[----:B01----:R-:W-:Y:S05]  /*28f0*/  ENDCOLLECTIVE ;  /* 0x000000000000791b */ /* 0x003fea0003800000 */
.L_x_7145:
[----:B------:R-:W-:Y:S01]  /*2900*/  HFMA2 R12, -RZ, RZ, 0, 5.9604644775390625e-08 ;  /* 0x00000001ff0c7431 */ /* 0x000fe200000001ff */
[----:B------:R-:W-:-:S04]  /*2910*/  FMNMX R27, R10, R14, !PT ;  /* 0x0000000e0a1b7209 */ /* 0x000fc80007800000 */
[----:B------:R-:W-:-:S07]  /*2920*/  MOV R13, R27 ;  /* 0x0000001b000d7202 */ /* 0x000fce0000000f00 */
[----:B------:R-:W-:Y:S05]  /*2930*/  WARPSYNC.COLLECTIVE R15, `(.L_x_7146) ;  /* 0x000000000f087348 */ /* 0x000fea0003c00000 */
[----:B------:R0:W1:Y:S02]  /*2940*/  SHFL.BFLY P6, R14, R13, R12, R11 ;  /* 0x0c00000c0d0e7389 */ /* 0x00006400000c000b */
[----:B01----:R-:W-:Y:S05]  /*2950*/  ENDCOLLECTIVE ;  /* 0x000000000000791b */ /* 0x003fea0003800000 */
.L_x_7146:
[----:B------:R-:W-:Y:S02]  /*2960*/  MOV R15, 0x3bbb989d ;  /* 0x3bbb989d000f7802 */ /* 0x000fe40000000f00 */
[----:B------:R-:W-:-:S05]  /*2970*/  FMNMX R27, R27, R14, !PT ;  /* 0x0000000e1b1b7209 */ /* 0x000fca0007800000 */
        /* <DEDUP_REMOVED lines=16> */
[----:B------:R-:W-:Y:S01]  /*2a80*/  FFMA R7, R10, 1.4426950216293334961, -R7 ;  /* 0x3fb8aa3b0a077823 */ /* 0x000fe20000000807 */
[----:B------:R-:W-:-:S03]  /*2a90*/  FADD R13, -R27, R16 ;  /* 0x000000101b0d7221 */ /* 0x000fc60000000100 */
        /* <DEDUP_REMOVED lines=70> */
[C---:B------:R-:W-:Y:S01]  /*2f00*/  FADD R11, R14.reuse, -12583039 ;  /* 0xcb40007f0e0b7421 */ /* 0x040fe20000000000 */
[----:B------:R-:W-:Y:S02]  /*2f10*/  IMAD.SHL.U32 R14, R14, 0x800000, RZ ;  /* 0x008000000e0e7824 */ /* 0x000fe400078e00ff */
[----:B------:R-:W-:Y:S01]  /*2f20*/  FFMA.RM R0, R0, R21, 12582913 ;  /* 0x4b40000100007423 */ /* 0x000fe20000004015 */
[----:B------:R-:W-:-:S03]  /*2f30*/  FFMA R11, R20, 1.4426950216293334961, -R11 ;  /* 0x3fb8aa3b140b7823 */ /* 0x000fc6000000080b */
[C---:B------:R-:W-:Y:S01]  /*2f40*/  FADD R3, R0.reuse, -12583039 ;  /* 0xcb40007f00037421 */ /* 0x040fe20000000000 */
[----:B------:R-:W-:Y:S01]  /*2f50*/  SHF.L.U32 R0, R0, 0x17, RZ ;  /* 0x0000001700007819 */ /* 0x000fe200000006ff */
[----:B------:R-:W-:Y:S01]  /*2f60*/  FFMA R20, R20, 1.925963033500011079e-08, R11 ;  /* 0x32a5706014147823 */ /* 0x000fe2000000000b */
[----:B------:R-:W-:Y:S01]  /*2f70*/  FADD R11, RZ, R17 ;  /* 0x00000011ff0b7221 */ /* 0x000fe20000000000 */
[----:B------:R-:W-:-:S03]  /*2f80*/  FFMA R3, R12, 1.4426950216293334961, -R3 ;  /* 0x3fb8aa3b0c037823 */ /* 0x000fc60000000803 */
[----:B------:R-:W-:Y:S01]  /*2f90*/  FADD R11, R11, R16 ;  /* 0x000000100b0b7221 */ /* 0x000fe20000000000 */
[----:B------:R-:W-:-:S04]  /*2fa0*/  FFMA R12, R12, 1.925963033500011079e-08, R3 ;  /* 0x32a570600c0c7823 */ /* 0x000fc80000000003 */
[----:B------:R0:W1:Y:S02]  /*2fb0*/  MUFU.EX2 R3, R12 ;  /* 0x0000000c00037308 */ /* 0x0000640000000800 */
[----:B0-----:R-:W-:Y:S02]  /*2fc0*/  HFMA2 R12, -RZ, RZ, 0, 9.5367431640625e-07 ;  /* 0x00000010ff0c7431 */ /* 0x001fe400000001ff */
[----:B-1----:R-:W-:Y:S01]  /*2fd0*/  FMUL R3, R0, R3 ;  /* 0x0000000300037220 */ /* 0x002fe20000400000 */
[----:B------:R-:W-:-:S03]  /*2fe0*/  FFMA.SAT R0, R13, R15, 0.5 ;  /* 0x3f0000000d007423 */ /* 0x000fc6000000200f */
[----:B------:R-:W-:Y:S01]  /*2ff0*/  MUFU.EX2 R15, R20 ;  /* 0x00000014000f7308 */ /* 0x000fe20000000800 */
[----:B------:R-:W-:-:S04]  /*3000*/  FFMA.RM R2, R0, R21, 12582913 ;  /* 0x4b40000100027423 */ /* 0x000fc80000004015 */
[C---:B------:R-:W-:Y:S01]  /*3010*/  FADD R0, R2.reuse, -12583039 ;  /* 0xcb40007f02007421 */ /* 0x040fe20000000000 */
[----:B------:R-:W-:-:S03]  /*3020*/  SHF.L.U32 R2, R2, 0x17, RZ ;  /* 0x0000001702027819 */ /* 0x000fc600000006ff */
        /* <DEDUP_REMOVED lines=11> */
[----:B------:R-:W-:Y:S01]  /*30e0*/  FADD R11, R0, R3 ;  /* 0x00000003000b7221 */ /* 0x000fe20000000000 */
[----:B------:R-:W-:Y:S01]  /*30f0*/  FMUL R0, R14, R15 ;  /* 0x0000000f0e007220 */ /* 0x000fe20000400000 */
[----:B------:R-:W-:Y:S02]  /*3100*/  MOV R15, 0xffffffff ;  /* 0xffffffff000f7802 */ /* 0x000fe40000000f00 */
[----:B------:R-:W-:-:S04]  /*3110*/  FADD R11, R11, R2 ;  /* 0x000000020b0b7221 */ /* 0x000fc80000000000 */
[----:B------:R-:W-:Y:S01]  /*3120*/  FADD R13, R11, R0 ;  /* 0x000000000b0d7221 */ /* 0x000fe20000000000 */
[----:B------:R-:W-:-:S07]  /*3130*/  MOV R11, 0x1f ;  /* 0x0000001f000b7802 */ /* 0x000fce0000000f00 */
[----:B------:R-:W-:Y:S05]  /*3140*/  WARPSYNC.COLLECTIVE R15, `(.L_x_7147) ;  /* 0x000000000f087348 */ /* 0x000fea0003c00000 */
[----:B------:R0:W1:Y:S02]  /*3150*/  SHFL.BFLY P6, R14, R13, R12, R11 ;  /* 0x0c00000c0d0e7389 */ /* 0x00006400000c000b */
[----:B01----:R-:W-:Y:S05]  /*3160*/  ENDCOLLECTIVE ;  /* 0x000000000000791b */ /* 0x003fea0003800000 */
.L_x_7147:
[----:B------:R-:W-:Y:S02]  /*3170*/  HFMA2 R12, -RZ, RZ, 0, 4.76837158203125e-07 ;  /* 0x00000008ff0c7431 */ /* 0x000fe400000001ff */
[----:B------:R-:W-:-:S05]  /*3180*/  FADD R20, R13, R14 ;  /* 0x0000000e0d147221 */ /* 0x000fca0000000000 */
[----:B------:R-:W-:-:S07]  /*3190*/  MOV R13, R20 ;  /* 0x00000014000d7202 */ /* 0x000fce0000000f00 */
[----:B------:R-:W-:Y:S05]  /*31a0*/  WARPSYNC.COLLECTIVE R15, `(.L_x_7148) ;  /* 0x000000000f087348 */ /* 0x000fea0003c00000 */
[----:B------:R0:W1:Y:S02]  /*31b0*/  SHFL.BFLY P6, R14, R13, R12, R11 ;  /* 0x0c00000c0d0e7389 */ /* 0x00006400000c000b */
[----:B01----:R-:W-:Y:S05]  /*31c0*/  ENDCOLLECTIVE ;  /* 0x000000000000791b */ /* 0x003fea0003800000 */
.L_x_7148:
[----:B------:R-:W-:Y:S01]  /*31d0*/  MOV R12, 0x4 ;  /* 0x00000004000c7802 */ /* 0x000fe20000000f00 */
[----:B------:R-:W-:-:S04]  /*31e0*/  FADD R21, R20, R14 ;  /* 0x0000000e14157221 */ /* 0x000fc80000000000 */
[----:B------:R-:W-:-:S07]  /*31f0*/  IMAD.MOV.U32 R13, RZ, RZ, R21 ;  /* 0x000000ffff0d7224 */ /* 0x000fce00078e0015 */
[----:B------:R-:W-:Y:S05]  /*3200*/  WARPSYNC.COLLECTIVE R15, `(.L_x_7149) ;  /* 0x000000000f087348 */ /* 0x000fea0003c00000 */
[----:B------:R0:W1:Y:S02]  /*3210*/  SHFL.BFLY P6, R14, R13, R12, R11 ;  /* 0x0c00000c0d0e7389 */ /* 0x00006400000c000b */
[----:B01----:R-:W-:Y:S05]  /*3220*/  ENDCOLLECTIVE ;  /* 0x000000000000791b */ /* 0x003fea0003800000 */
.L_x_7149:
[----:B------:R-:W-:Y:S02]  /*3230*/  HFMA2 R12, -RZ, RZ, 0, 1.1920928955078125e-07 ;  /* 0x00000002ff0c7431 */ /* 0x000fe400000001ff */
[----:B------:R-:W-:-:S05]  /*3240*/  FADD R27, R21, R14 ;  /* 0x0000000e151b7221 */ /* 0x000fca0000000000 */
[----:B------:R-:W-:-:S07]  /*3250*/  MOV R13, R27 ;  /* 0x0000001b000d7202 */ /* 0x000fce0000000f00 */
[----:B------:R-:W-:Y:S05]  /*3260*/  WARPSYNC.COLLECTIVE R15, `(.L_x_7150) ;  /* 0x000000000f087348 */ /* 0x000fea0003c00000 */
[----:B------:R0:W1:Y:S02]  /*3270*/  SHFL.BFLY P6, R14, R13, R12, R11 ;  /* 0x0c00000c0d0e7389 */ /* 0x00006400000c000b */
[----:B01----:R-:W-:Y:S05]  /*3280*/  ENDCOLLECTIVE ;  /* 0x000000000000791b */ /* 0x003fea0003800000 */
.L_x_7150:
[----:B------:R-:W-:Y:S02]  /*3290*/  HFMA2 R12, -RZ, RZ, 0, 5.9604644775390625e-08 ;  /* 0x00000001ff0c7431 */ /* 0x000fe400000001ff */
[----:B------:R-:W-:-:S05]  /*32a0*/  FADD R29, R27, R14 ;  /* 0x0000000e1b1d7221 */ /* 0x000fca0000000000 */
[----:B------:R-:W-:-:S07]  /*32b0*/  MOV R13, R29 ;  /* 0x0000001d000d7202 */ /* 0x000fce0000000f00 */
[----:B------:R-:W-:Y:S05]  /*32c0*/  WARPSYNC.COLLECTIVE R15, `(.L_x_7151) ;  /* 0x000000000f087348 */ /* 0x000fea0003c00000 */
[----:B------:R0:W1:Y:S02]  /*32d0*/  SHFL.BFLY P6, R14, R13, R12, R11 ;  /* 0x0c00000c0d0e7389 */ /* 0x00006400000c000b */
[----:B01----:R-:W-:Y:S05]  /*32e0*/  ENDCOLLECTIVE ;  /* 0x000000000000791b */ /* 0x003fea0003800000 */
.L_x_7151:
[----:B------:R-:W-:Y:S05]  /*32f0*/  BRA `(.L_x_7152) ;  /* 0xffffffe000447947 */ /* 0x000fea000383ffff */
        .weak           $__internal_129_$__cuda_sm3x_div_rn_noftz_f32_slowpath
        .type           $__internal_129_$__cuda_sm3x_div_rn_noftz_f32_slowpath,@function
        .size           $__internal_129_$__cuda_sm3x_div_rn_noftz_f32_slowpath,(.L_x_8615 - $__internal_129_$__cuda_sm3x_div_rn_noftz_f32_slowpath)
$__internal_129_$__cuda_sm3x_div_rn_noftz_f32_slowpath:
        /* <DEDUP_REMOVED lines=33> */
[----:B------:R-:W-:-:S05]  /*3510*/  @!P1 MOV R31, 0xffffffc0 ;  /* 0xffffffc0001f9802 */ /* 0x000fca0000000f00 */
[----:B------:R-:W-:-:S07]  /*3520*/  @!P2 VIADD R31, R31, 0x40 ;  /* 0x000000401f1fa836 */ /* 0x000fce0000000000 */
.L_x_7154:
        /* <DEDUP_REMOVED lines=51> */
.L_x_7161:
[----:B------:R-:W-:-:S04]  /*3860*/  LOP3.LUT R11, R11, 0x80000000, RZ, 0xc0, !PT ;  /* 0x800000000b0b7812 */ /* 0x000fc800078ec0ff */
[----:B------:R-:W-:Y:S01]  /*3870*/  LOP3.LUT R11, R11, 0x7f800000, RZ, 0xfc, !PT ;  /* 0x7f8000000b0b7812 */ /* 0x000fe200078efcff */
[----:B------:R-:W-:Y:S06]  /*3880*/  BRA `(.L_x_7162) ;  /* 0x0000000000047947 */ /* 0x000fec0003800000 */
.L_x_7160:
[----:B------:R-:W-:-:S07]  /*3890*/  LEA R11, R36, R11, 0x17 ;  /* 0x0000000b240b7211 */ /* 0x000fce00078eb8ff */
.L_x_7162:
[----:B------:R-:W-:Y:S05]  /*38a0*/  BSYNC.RECONVERGENT B1 ;  /* 0x0000000000017941 */ /* 0x000fea0003800200 */
.L_x_7159:
[----:B------:R-:W-:Y:S05]  /*38b0*/  BRA `(.L_x_7163) ;  /* 0x0000000000207947 */ /* 0x000fea0003800000 */
.L_x_7158:
[----:B------:R-:W-:-:S04]  /*38c0*/  LOP3.LUT R11, R20, 0x80000000, R11, 0x48, !PT ;  /* 0x80000000140b7812 */ /* 0x000fc800078e480b */
[----:B------:R-:W-:Y:S01]  /*38d0*/  LOP3.LUT R11, R11, 0x7f800000, RZ, 0xfc, !PT ;  /* 0x7f8000000b0b7812 */ /* 0x000fe200078efcff */
[----:B------:R-:W-:Y:S06]  /*38e0*/  BRA `(.L_x_7163) ;  /* 0x0000000000147947 */ /* 0x000fec0003800000 */
.L_x_7157:
[----:B------:R-:W-:Y:S01]  /*38f0*/  LOP3.LUT R11, R20, 0x80000000, R11, 0x48, !PT ;  /* 0x80000000140b7812 */ /* 0x000fe200078e480b */
[----:B------:R-:W-:Y:S06]  /*3900*/  BRA `(.L_x_7163) ;  /* 0x00000000000c7947 */ /* 0x000fec0003800000 */
.L_x_7156:
[----:B------:R-:W0:Y:S01]  /*3910*/  MUFU.RSQ R11, -QNAN ;  /* 0xffc00000000b7908 */ /* 0x000e220000001400 */
[----:B------:R-:W-:Y:S05]  /*3920*/  BRA `(.L_x_7163) ;  /* 0x0000000000047947 */ /* 0x000fea0003800000 */
.L_x_7155:
[----:B------:R-:W-:-:S07]  /*3930*/  FADD.FTZ R11, R11, R20 ;  /* 0x000000140b0b7221 */ /* 0x000fce0000010000 */
.L_x_7163:
[----:B------:R-:W-:Y:S05]  /*3940*/  BSYNC.RECONVERGENT B0 ;  /* 0x0000000000007941 */ /* 0x000fea0003800200 */
.L_x_7153:
[----:B------:R-:W-:Y:S01]  /*3950*/  HFMA2 R21, -RZ, RZ, 0, 0 ;  /* 0x00000000ff157431 */ /* 0x000fe200000001ff */
[----:B------:R-:W-:-:S04]  /*3960*/  MOV R20, R27 ;  /* 0x0000001b00147202 */ /* 0x000fc80000000f00 */
[----:B0-----:R-:W-:Y:S05]  /*3970*/  RET.REL.NODEC R20 `(_Z15SoftmaxWarpImplI10DirectLoadIffE11DirectStoreIffEfLi2ELi12ELi32ELi1ELb1EL9Algorithm0EEvT_T0_ll) ;  /* 0xffffffc414a07950 */ /* 0x001fea0003c3ffff */
.L_x_7164:
        /* <DEDUP_REMOVED lines=16> */
.L_x_8615:


//--------------------- .text._Z15SoftmaxWarpImplI10DirectLoadIffE11DirectStoreIffEfLi2ELi12ELi32ELi1ELb0EL9Algorithm0EEvT_T0_ll --------------------------
	.section	.text._Z15SoftmaxWarpImplI10DirectLoadIffE11DirectStoreIffEfLi2ELi12ELi32ELi1ELb0EL9Algorithm0EEvT_T0_ll,"ax",@progbits
	.align	128
        .global         _Z15SoftmaxWarpImplI10DirectLoadIffE11DirectStoreIffEfLi2ELi12ELi32ELi1ELb0EL9Algorithm0EEvT_T0_ll
        .type           _Z15SoftmaxWarpImplI10DirectLoadIffE11DirectStoreIffEfLi2ELi12ELi32ELi1ELb0EL9Algorithm0EEvT_T0_ll,@function
        .size           _Z15SoftmaxWarpImplI10DirectLoadIffE11DirectStoreIffEfLi2ELi12ELi32ELi1ELb0EL9Algorithm0EEvT_T0_ll,(.L_x_8616 - _Z15SoftmaxWarpImplI10DirectLoadIffE11DirectStoreIffEfLi2ELi12ELi32ELi1ELb0EL9Algorithm0EEvT_T0_ll)
        .other          _Z15SoftmaxWarpImplI10DirectLoadIffE11DirectStoreIffEfLi2ELi12ELi32ELi1ELb0EL9Algorithm0EEvT_T0_ll,@"STO_CUDA_ENTRY STV_DEFAULT"
_Z15SoftmaxWarpImplI10DirectLoadIffE11DirectStoreIffEfLi2ELi12ELi32ELi1ELb0EL9Algorithm0EEvT_T0_ll:
.text._Z15SoftmaxWarpImplI10DirectLoadIffE11DirectStoreIffEfLi2ELi12ELi32ELi1ELb0EL9Algorithm0EEvT_T0_ll:
        /* <DEDUP_REMOVED lines=24> */
.L_x_7165:
        /* <DEDUP_REMOVED lines=14> */
.L_x_7191:
[----:B-1----:R-:W-:Y:S01]  /*0260*/  MOV R2, R20 ;  /* 0x0000001400027202 */ /* 0x002fe20000000f00 */
[----:B------:R-:W-:Y:S01]  /*0270*/  IMAD R5, R21, UR38, RZ ;  /* 0x0000002615057c24 */ /* 0x000fe2000f8e02ff */
[----:B--2---:R-:W-:Y:S01]  /*0280*/  R2UR UR4, R18 ;  /* 0x00000000120472ca */ /* 0x004fe200000e0000 */
[----:B------:R-:W-:Y:S01]  /*0290*/  IMAD.MOV.U32 R3, RZ, RZ, RZ ;  /* 0x000000ffff037224 */ /* 0x000fe200078e00ff */
[C---:B------:R-:W-:Y:S01]  /*02a0*/  R2UR UR5, R19.reuse ;  /* 0x00000000130572ca */ /* 0x040fe200000e0000 */
[----:B------:R-:W-:Y:S01]  /*02b0*/  IMAD R5, R22, UR39, R5 ;  /* 0x0000002716057c24 */ /* 0x000fe2000f8e0205 */
[----:B------:R-:W-:Y:S01]  /*02c0*/  R2UR UR6, R18 ;  /* 0x00000000120672ca */ /* 0x000fe200000e0000 */
[----:B------:R-:W-:Y:S01]  /*02d0*/  IMAD.WIDE.U32 R2, R22, UR38, R2 ;  /* 0x0000002616027c25 */ /* 0x000fe2000f8e0002 */
[----:B------:R-:W-:Y:S02]  /*02e0*/  R2UR UR7, R19 ;  /* 0x00000000130772ca */ /* 0x000fe400000e0000 */
[----:B------:R-:W-:-:S02]  /*02f0*/  R2UR UR8, R18 ;  /* 0x00000000120872ca */ /* 0x000fc400000e0000 */
[----:B------:R-:W-:Y:S02]  /*0300*/  IADD3 R3, PT, PT, R3, R5, RZ ;  /* 0x0000000503037210 */ /* 0x000fe40007ffe0ff */
[C---:B------:R-:W-:Y:S02]  /*0310*/  IADD3 R24, P1, PT, R2.reuse, 0x40, RZ ;  /* 0x0000004002187810 */ /* 0x040fe40007f3e0ff */
[C---:B------:R-:W-:Y:S02]  /*0320*/  IADD3 R4, P2, PT, R2.reuse, 0x80, RZ ;  /* 0x0000008002047810 */ /* 0x040fe40007f5e0ff */
[C---:B------:R-:W-:Y:S02]  /*0330*/  IADD3 R6, P3, PT, R2.reuse, 0xc0, RZ ;  /* 0x000000c002067810 */ /* 0x040fe40007f7e0ff */
[C---:B------:R-:W-:Y:S02]  /*0340*/  IADD3 R8, P4, PT, R2.reuse, 0x100, RZ ;  /* 0x0000010002087810 */ /* 0x040fe40007f9e0ff */
[----:B------:R-:W-:-:S02]  /*0350*/  IADD3 R16, P5, PT, R2, 0x140, RZ ;  /* 0x0000014002107810 */ /* 0x000fc40007fbe0ff */
[----:B------:R-:W-:Y:S01]  /*0360*/  LEA.HI R2, P0, R3, R2, RZ, 0x1 ;  /* 0x0000000203027211 */ /* 0x000fe200078108ff */
[----:B------:R-:W-:Y:S01]  /*0370*/  IMAD.X R5, RZ, RZ, R3, P4 ;  /* 0x000000ffff057224 */ /* 0x000fe200020e0603 */
[-C--:B------:R-:W-:Y:S02]  /*0380*/  IADD3.X R11, PT, PT, RZ, R3.reuse, RZ, P1, !PT ;  /* 0x00000003ff0b7210 */ /* 0x080fe40000ffe4ff */
[-C--:B------:R-:W-:Y:S02]  /*0390*/  IADD3.X R13, PT, PT, RZ, R3.reuse, RZ, P0, !PT ;  /* 0x00000003ff0d7210 */ /* 0x080fe400007fe4ff */
[-C--:B------:R-:W-:Y:S02]  /*03a0*/  IADD3.X R9, PT, PT, RZ, R3.reuse, RZ, P2, !PT ;  /* 0x00000003ff097210 */ /* 0x080fe400017fe4ff */
[----:B------:R-:W-:Y:S02]  /*03b0*/  LEA.HI R24, P0, R11, R24, RZ, 0x1 ;  /* 0x000000180b187211 */ /* 0x000fe400078108ff */
[----:B------:R-:W-:-:S02]  /*03c0*/  IADD3.X R7, PT, PT, RZ, R3, RZ, P3, !PT ;  /* 0x00000003ff077210 */ /* 0x000fc40001ffe4ff */
[----:B------:R-:W-:Y:S02]  /*03d0*/  IADD3.X R3, PT, PT, RZ, R3, RZ, P5, !PT ;  /* 0x00000003ff037210 */ /* 0x000fe40002ffe4ff */
[----:B------:R-:W-:Y:S02]  /*03e0*/  SHF.L.U32 R26, R2, 0x2, RZ ;  /* 0x00000002021a7819 */ /* 0x000fe400000006ff */
[----:B------:R-:W-:Y:S02]  /*03f0*/  LEA.HI R4, P1, R9, R4, RZ, 0x1 ;  /* 0x0000000409047211 */ /* 0x000fe400078308ff */
[----:B------:R-:W-:Y:S02]  /*0400*/  IADD3.X R11, PT, PT, RZ, R11, RZ, P0, !PT ;  /* 0x0000000bff0b7210 */ /* 0x000fe400007fe4ff */
[----:B------:R-:W-:Y:S02]  /*0410*/  LEA.HI R6, P2, R7, R6, RZ, 0x1 ;  /* 0x0000000607067211 */ /* 0x000fe400078508ff */
[----:B------:R-:W-:-:S02]  /*0420*/  LEA.HI R16, P0, R3, R16, RZ, 0x1 ;  /* 0x0000001003107211 */ /* 0x000fc400078108ff */
[----:B------:R-:W-:Y:S01]  /*0430*/  LOP3.LUT R26, R26, 0xfffffff8, RZ, 0xc0, !PT ;  /* 0xfffffff81a1a7812 */ /* 0x000fe200078ec0ff */
[----:B------:R-:W-:Y:S01]  /*0440*/  IMAD.X R7, RZ, RZ, R7, P2 ;  /* 0x000000ffff077224 */ /* 0x000fe200010e0607 */
[----:B------:R-:W-:Y:S02]  /*0450*/  IADD3.X R9, PT, PT, RZ, R9, RZ, P1, !PT ;  /* 0x00000009ff097210 */ /* 0x000fe40000ffe4ff */
[C---:B------:R-:W-:Y:S02]  /*0460*/  SHF.L.U64.HI R10, R24.reuse, 0x2, R11 ;  /* 0x00000002180a7819 */ /* 0x040fe4000001020b */
[----:B------:R-:W-:Y:S02]  /*0470*/  SHF.L.U32 R24, R24, 0x2, RZ ;  /* 0x0000000218187819 */ /* 0x000fe400000006ff */
[----:B------:R-:W-:Y:S02]  /*0480*/  IADD3.X R3, PT, PT, RZ, R3, RZ, P0, !PT ;  /* 0x00000003ff037210 */ /* 0x000fe400007fe4ff */
[----:B------:R-:W-:-:S02]  /*0490*/  SHF.L.U64.HI R12, R2, 0x2, R13 ;  /* 0x00000002020c7819 */ /* 0x000fc4000001020d */
[----:B------:R-:W-:Y:S02]  /*04a0*/  LEA.HI R8, P3, R5, R8, RZ, 0x1 ;  /* 0x0000000805087211 */ /* 0x000fe400078708ff */
[----:B------:R-:W-:Y:S02]  /*04b0*/  SHF.L.U64.HI R9, R4, 0x2, R9 ;  /* 0x0000000204097819 */ /* 0x000fe40000010209 */
[----:B------:R-:W-:Y:S02]  /*04c0*/  IADD3 R26, P0, PT, R26, UR36, RZ ;  /* 0x000000241a1a7c10 */ /* 0x000fe4000ff1e0ff */
[----:B------:R-:W-:Y:S02]  /*04d0*/  SHF.L.U32 R4, R4, 0x2, RZ ;  /* 0x0000000204047819 */ /* 0x000fe400000006ff */
[----:B------:R-:W-:Y:S02]  /*04e0*/  LOP3.LUT R24, R24, 0xfffffff8, RZ, 0xc0, !PT ;  /* 0xfffffff818187812 */ /* 0x000fe400078ec0ff */
[----:B------:R-:W-:-:S02]  /*04f0*/  IADD3.X R5, PT, PT, RZ, R5, RZ, P3, !PT ;  /* 0x00000005ff057210 */ /* 0x000fc40001ffe4ff */
[----:B------:R-:W-:Y:S02]  /*0500*/  SHF.L.U64.HI R7, R6, 0x2, R7 ;  /* 0x0000000206077819 */ /* 0x000fe40000010207 */
[----:B------:R-:W-:Y:S02]  /*0510*/  IADD3.X R27, PT, PT, R12, UR37, RZ, P0, !PT ;  /* 0x000000250c1b7c10 */ /* 0x000fe400087fe4ff */
[----:B------:R-:W-:Y:S02]  /*0520*/  SHF.L.U32 R6, R6, 0x2, RZ ;  /* 0x0000000206067819 */ /* 0x000fe400000006ff */
[----:B------:R-:W-:Y:S02]  /*0530*/  LOP3.LUT R4, R4, 0xfffffff8, RZ, 0xc0, !PT ;  /* 0xfffffff804047812 */ /* 0x000fe400078ec0ff */
[----:B------:R-:W-:Y:S01]  /*0540*/  IADD3 R24, P0, PT, R24, UR36, RZ ;  /* 0x0000002418187c10 */ /* 0x000fe2000ff1e0ff */
[----:B------:R-:W2:Y:S01]  /*0550*/  LDG.E.64 R26, desc[UR4][R26.64] ;  /* 0x000000041a1a7981 */ /* 0x000ea2000c1e1b00 */
[----:B------:R-:W-:-:S02]  /*0560*/  R2UR UR9, R19 ;  /* 0x00000000130972ca */ /* 0x000fc400000e0000 */
[C---:B------:R-:W-:Y:S02]  /*0570*/  SHF.L.U64.HI R2, R8.reuse, 0x2, R5 ;  /* 0x0000000208027819 */ /* 0x040fe40000010205 */
[----:B------:R-:W-:Y:S02]  /*0580*/  SHF.L.U32 R8, R8, 0x2, RZ ;  /* 0x0000000208087819 */ /* 0x000fe400000006ff */
[----:B------:R-:W-:Y:S02]  /*0590*/  LOP3.LUT R6, R6, 0xfffffff8, RZ, 0xc0, !PT ;  /* 0xfffffff806067812 */ /* 0x000fe400078ec0ff */
[----:B------:R-:W-:Y:S02]  /*05a0*/  IADD3 R4, P1, PT, R4, UR36, RZ ;  /* 0x0000002404047c10 */ /* 0x000fe4000ff3e0ff */
[----:B------:R-:W-:Y:S02]  /*05b0*/  IADD3.X R25, PT, PT, R10, UR37, RZ, P0, !PT ;  /* 0x000000250a197c10 */ /* 0x000fe400087fe4ff */
[----:B------:R-:W-:-:S02]  /*05c0*/  R2UR UR10, R18 ;  /* 0x00000000120a72ca */ /* 0x000fc400000e0000 */
[----:B------:R-:W-:Y:S02]  /*05d0*/  R2UR UR11, R19 ;  /* 0x00000000130b72ca */ /* 0x000fe400000e0000 */
[C---:B------:R-:W-:Y:S01]  /*05e0*/  SHF.L.U64.HI R0, R16.reuse, 0x2, R3 ;  /* 0x0000000210007819 */ /* 0x040fe20000010203 */
[----:B------:R-:W-:Y:S01]  /*05f0*/  IMAD.SHL.U32 R16, R16, 0x4, RZ ;  /* 0x0000000410107824 */ /* 0x000fe200078e00ff */
[----:B------:R-:W-:Y:S01]  /*0600*/  LOP3.LUT R8, R8, 0xfffffff8, RZ, 0xc0, !PT ;  /* 0xfffffff808087812 */ /* 0x000fe200078ec0ff */
[----:B------:R-:W3:Y:S01]  /*0610*/  LDG.E.64 R24, desc[UR6][R24.64] ;  /* 0x0000000618187981 */ /* 0x000ee2000c1e1b00 */
[----:B------:R-:W-:Y:S02]  /*0620*/  IADD3 R6, P0, PT, R6, UR36, RZ ;  /* 0x0000002406067c10 */ /* 0x000fe4000ff1e0ff */
[----:B------:R-:W-:Y:S02]  /*0630*/  IADD3.X R5, PT, PT, R9, UR37, RZ, P1, !PT ;  /* 0x0000002509057c10 */ /* 0x000fe40008ffe4ff */
[----:B------:R-:W-:-:S02]  /*0640*/  R2UR UR12, R18 ;  /* 0x00000000120c72ca */ /* 0x000fc400000e0000 */
[----:B------:R-:W-:Y:S02]  /*0650*/  R2UR UR13, R19 ;  /* 0x00000000130d72ca */ /* 0x000fe400000e0000 */
[----:B------:R-:W-:Y:S01]  /*0660*/  LOP3.LUT R16, R16, 0xfffffff8, RZ, 0xc0, !PT ;  /* 0xfffffff810107812 */ /* 0x000fe200078ec0ff */
[----:B------:R-:W4:Y:S01]  /*0670*/  LDG.E.64 R4, desc[UR8][R4.64] ;  /* 0x0000000804047981 */ /* 0x000f22000c1e1b00 */
[----:B------:R-:W-:Y:S02]  /*0680*/  IADD3 R8, P1, PT, R8, UR36, RZ ;  /* 0x0000002408087c10 */ /* 0x000fe4000ff3e0ff */
[----:B------:R-:W-:Y:S02]  /*0690*/  IADD3.X R7, PT, PT, R7, UR37, RZ, P0, !PT ;  /* 0x0000002507077c10 */ /* 0x000fe400087fe4ff */
[----:B------:R-:W-:Y:S02]  /*06a0*/  R2UR UR14, R18 ;  /* 0x00000000120e72ca */ /* 0x000fe400000e0000 */
[----:B------:R-:W-:-:S02]  /*06b0*/  R2UR UR15, R19 ;  /* 0x00000000130f72ca */ /* 0x000fc400000e0000 */
        /* <DEDUP_REMOVED lines=38> */
[----:B------:R-:W-:Y:S01]  /*0920*/  FADD R2, R0, -12583039 ;  /* 0xcb40007f00027421 */ /* 0x000fe20000000000 */
[-C--:B------:R-:W-:Y:S01]  /*0930*/  FFMA.SAT R12, R29, R10.reuse, 0.5 ;  /* 0x3f0000001d0c7423 */ /* 0x080fe2000000200a */
        /* <DEDUP_REMOVED lines=8> */
[-C--:B------:R-:W-:Y:S01]  /*09c0*/  FFMA.RM R6, R6, R11.reuse, 12582913 ;  /* 0x4b40000106067423 */ /* 0x080fe2000000400b */
[----:B------:R-:W-:Y:S01]  /*09d0*/  SHF.L.U32 R0, R0, 0x17, RZ ;  /* 0x0000001700007819 */ /* 0x000fe200000006ff */
[-C--:B------:R-:W-:Y:S01]  /*09e0*/  FFMA.SAT R24, R3, R10.reuse, 0.5 ;  /* 0x3f00000003187423 */ /* 0x080fe2000000200a */
[----:B------:R-:W-:Y:S01]  /*09f0*/  FFMA R8, R35, 1.4426950216293334961, -R4 ;  /* 0x3fb8aa3b23087823 */ /* 0x000fe20000000804 */
[----:B------:R-:W-:Y:S01]  /*0a00*/  FFMA.RM R4, R12, R11, 12582913 ;  /* 0x4b4000010c047423 */ /* 0x000fe2000000400b */
[----:B------:R-:W1:Y:S01]  /*0a10*/  MUFU.EX2 R33, R33 ;  /* 0x0000002100217308 */ /* 0x000e620000000800 */
[----:B------:R-:W-:Y:S01]  /*0a20*/  FFMA.SAT R28, R9, R10, 0.5 ;  /* 0x3f000000091c7423 */ /* 0x000fe2000000200a */
[----:B------:R-:W-:Y:S01]  /*0a30*/  FFMA R35, R35, 1.925963033500011079e-08, R8 ;  /* 0x32a5706023237823 */ /* 0x000fe20000000008 */
[----:B------:R-:W-:Y:S01]  /*0a40*/  FADD R8, R6, -12583039 ;  /* 0xcb40007f06087421 */ /* 0x000fe20000000000 */
[C---:B------:R-:W-:Y:S01]  /*0a50*/  FADD R12, R4.reuse, -12583039 ;  /* 0xcb40007f040c7421 */ /* 0x040fe20000000000 */
[----:B------:R-:W-:-:S02]  /*0a60*/  IMAD.SHL.U32 R4, R4, 0x800000, RZ ;  /* 0x0080000004047824 */ /* 0x000fc400078e00ff */
[-C--:B------:R-:W-:Y:S01]  /*0a70*/  FFMA.SAT R30, R5, R10.reuse, 0.5 ;  /* 0x3f000000051e7423 */ /* 0x080fe2000000200a */
[----:B------:R-:W-:Y:S01]  /*0a80*/  FFMA R8, R31, 1.4426950216293334961, -R8 ;  /* 0x3fb8aa3b1f087823 */ /* 0x000fe20000000808 */
[----:B------:R-:W-:Y:S01]  /*0a90*/  FFMA R12, R29, 1.4426950216293334961, -R12 ;  /* 0x3fb8aa3b1d0c7823 */ /* 0x000fe2000000080c */
[----:B------:R-:W2:Y:S01]  /*0aa0*/  MUFU.EX2 R35, R35 ;  /* 0x0000002300237308 */ /* 0x000ea20000000800 */
[-C--:B------:R-:W-:Y:S01]  /*0ab0*/  FFMA.SAT R32, R7, R10.reuse, 0.5 ;  /* 0x3f00000007207423 */ /* 0x080fe2000000200a */
[----:B------:R-:W-:Y:S01]  /*0ac0*/  FFMA R31, R31, 1.925963033500011079e-08, R8 ;  /* 0x32a570601f1f7823 */ /* 0x000fe20000000008 */
[----:B------:R-:W-:Y:S01]  /*0ad0*/  FFMA.SAT R8, R27, R10, 0.5 ;  /* 0x3f0000001b087423 */ /* 0x000fe2000000200a */
[----:B------:R-:W-:-:S03]  /*0ae0*/  FFMA R29, R29, 1.925963033500011079e-08, R12 ;  /* 0x32a570601d1d7823 */ /* 0x000fc6000000000c */
[----:B------:R-:W-:Y:S01]  /*0af0*/  FFMA.RM R8, R8, R11, 12582913 ;  /* 0x4b40000108087423 */ /* 0x000fe2000000400b */
[----:B-1----:R-:W-:Y:S01]  /*0b00*/  FMUL R17, R0, R33 ;  /* 0x0000002100117220 */ /* 0x002fe20000400000 */
[----:B------:R-:W-:Y:S01]  /*0b10*/  SHF.L.U32 R0, R2, 0x17, RZ ;  /* 0x0000001702007819 */ /* 0x000fe200000006ff */
[----:B------:R-:W-:Y:S01]  /*0b20*/  MUFU.EX2 R29, R29 ;  /* 0x0000001d001d7308 */ /* 0x000fe20000000800 */
[----:B------:R-:W-:-:S04]  /*0b30*/  FADD R12, R8, -12583039 ;  /* 0xcb40007f080c7421 */ /* 0x000fc80000000000 */
[C---:B------:R-:W-:Y:S01]  /*0b40*/  FFMA R12, R27.reuse, 1.4426950216293334961, -R12 ;  /* 0x3fb8aa3b1b0c7823 */ /* 0x040fe2000000080c */
[----:B--2---:R-:W-:Y:S02]  /*0b50*/  FMUL R0, R0, R35 ;  /* 0x0000002300007220 */ /* 0x004fe40000400000 */
[----:B------:R-:W1:Y:S01]  /*0b60*/  MUFU.EX2 R31, R31 ;  /* 0x0000001f001f7308 */ /* 0x000e620000000800 */
[----:B------:R-:W-:Y:S01]  /*0b70*/  FFMA R27, R27, 1.925963033500011079e-08, R12 ;  /* 0x32a570601b1b7823 */ /* 0x000fe2000000000c */
[----:B------:R-:W-:-:S04]  /*0b80*/  FFMA.SAT R12, R25, R10, 0.5 ;  /* 0x3f000000190c7423 */ /* 0x000fc8000000200a */
[----:B------:R-:W-:Y:S02]  /*0b90*/  FFMA.RM R12, R12, R11, 12582913 ;  /* 0x4b4000010c0c7423 */ /* 0x000fe4000000400b */
[----:B------:R-:W2:Y:S02]  /*0ba0*/  MUFU.EX2 R27, R27 ;  /* 0x0000001b001b7308 */ /* 0x000ea40000000800 */
        /* <DEDUP_REMOVED lines=9> */
[----:B------:R-:W-:Y:S01]  /*0c40*/  SHF.L.U32 R2, R6, 0x17, RZ ;  /* 0x0000001706027819 */ /* 0x000fe200000006ff */
[----:B------:R-:W-:-:S04]  /*0c50*/  FFMA.RM R6, R24, R11, 12582913 ;  /* 0x4b40000118067423 */ /* 0x000fc8000000400b */
[----:B------:R-:W-:Y:S01]  /*0c60*/  FADD R24, R6, -12583039 ;  /* 0xcb40007f06187421 */ /* 0x000fe20000000000 */
[----:B-1----:R-:W-:Y:S01]  /*0c70*/  FMUL R2, R2, R31 ;  /* 0x0000001f02027220 */ /* 0x002fe20000400000 */
[----:B------:R-:W-:Y:S02]  /*0c80*/  SHF.L.U32 R6, R6, 0x17, RZ ;  /* 0x0000001706067819 */ /* 0x000fe400000006ff */
[----:B------:R-:W-:-:S04]  /*0c90*/  FFMA R24, R3, 1.4426950216293334961, -R24 ;  /* 0x3fb8aa3b03187823 */ /* 0x000fc80000000818 */
[----:B------:R-:W-:Y:S01]  /*0ca0*/  FFMA R24, R3, 1.925963033500011079e-08, R24 ;  /* 0x32a5706003187823 */ /* 0x000fe20000000018 */
[----:B------:R-:W-:Y:S01]  /*0cb0*/  FMUL R3, R4, R29 ;  /* 0x0000001d04037220 */ /* 0x000fe20000400000 */
[----:B------:R-:W-:Y:S02]  /*0cc0*/  FFMA.SAT R4, R13, R10, 0.5 ;  /* 0x3f0000000d047423 */ /* 0x000fe4000000200a */
[----:B------:R-:W1:Y:S02]  /*0cd0*/  MUFU.EX2 R10, R25 ;  /* 0x00000019000a7308 */ /* 0x000e640000000800 */
[----:B------:R-:W-:-:S04]  /*0ce0*/  FFMA.RM R15, R4, R11, 12582913 ;  /* 0x4b400001040f7423 */ /* 0x000fc8000000400b */
[----:B------:R-:W-:-:S04]  /*0cf0*/  FADD R4, R15, -12583039 ;  /* 0xcb40007f0f047421 */ /* 0x000fc80000000000 */
[----:B------:R-:W-:-:S04]  /*0d00*/  FFMA R4, R13, 1.4426950216293334961, -R4 ;  /* 0x3fb8aa3b0d047823 */ /* 0x000fc80000000804 */
[----:B------:R-:W-:Y:S01]  /*0d10*/  FFMA R26, R13, 1.925963033500011079e-08, R4 ;  /* 0x32a570600d1a7823 */ /* 0x000fe20000000004 */
[----:B------:R-:W-:Y:S01]  /*0d20*/  SHF.L.U32 R4, R8, 0x17, RZ ;  /* 0x0000001708047819 */ /* 0x000fe200000006ff */
[-C--:B------:R-:W-:Y:S01]  /*0d30*/  FFMA.RM R8, R28, R11.reuse, 12582913 ;  /* 0x4b4000011c087423 */ /* 0x080fe2000000400b */
[-C--:B------:R-:W-:Y:S01]  /*0d40*/  FFMA.RM R13, R30, R11.reuse, 12582913 ;  /* 0x4b4000011e0d7423 */ /* 0x080fe2000000400b */
[----:B------:R-:W-:Y:S02]  /*0d50*/  FFMA.RM R11, R32, R11, 12582913 ;  /* 0x4b400001200b7423 */ /* 0x000fe4000000400b */
[----:B------:R-:W-:Y:S01]  /*0d60*/  FADD R28, R8, -12583039 ;  /* 0xcb40007f081c7421 */ /* 0x000fe20000000000 */
[----:B------:R-:W-:Y:S01]  /*0d70*/  FADD R30, R13, -12583039 ;  /* 0xcb40007f0d1e7421 */ /* 0x000fe20000000000 */
[----:B------:R-:W-:Y:S01]  /*0d80*/  FADD R32, R11, -12583039 ;  /* 0xcb40007f0b207421 */ /* 0x000fe20000000000 */
[----:B--2---:R-:W-:Y:S01]  /*0d90*/  FMUL R4, R4, R27 ;  /* 0x0000001b04047220 */ /* 0x004fe20000400000 */
[----:B------:R-:W-:Y:S01]  /*0da0*/  FFMA R28, R9, 1.4426950216293334961, -R28 ;  /* 0x3fb8aa3b091c7823 */ /* 0x000fe2000000081c */
[----:B------:R-:W-:Y:S01]  /*0db0*/  FFMA R30, R5, 1.4426950216293334961, -R30 ;  /* 0x3fb8aa3b051e7823 */ /* 0x000fe2000000081e */
[----:B------:R-:W-:Y:S01]  /*0dc0*/  FFMA R32, R7, 1.4426950216293334961, -R32 ;  /* 0x3fb8aa3b07207823 */ /* 0x000fe20000000820 */
[----:B------:R-:W-:Y:S01]  /*0dd0*/  MUFU.EX2 R27, R24 ;  /* 0x00000018001b7308 */ /* 0x000fe20000000800 */
[----:B------:R-:W-:Y:S01]  /*0de0*/  FFMA R28, R9, 1.925963033500011079e-08, R28 ;  /* 0x32a57060091c7823 */ /* 0x000fe2000000001c */
[----:B------:R-:W-:Y:S01]  /*0df0*/  FFMA R30, R5, 1.925963033500011079e-08, R30 ;  /* 0x32a57060051e7823 */ /* 0x000fe2000000001e */
[----:B------:R-:W-:Y:S01]  /*0e00*/  FFMA R32, R7, 1.925963033500011079e-08, R32 ;  /* 0x32a5706007207823 */ /* 0x000fe20000000020 */
[----:B------:R-:W-:Y:S01]  /*0e10*/  FADD R7, RZ, R17 ;  /* 0x00000011ff077221 */ /* 0x000fe20000000000 */
[----:B------:R-:W-:Y:S01]  /*0e20*/  SHF.L.U32 R5, R12, 0x17, RZ ;  /* 0x000000170c057819 */ /* 0x000fe200000006ff */
[----:B------:R-:W-:-:S02]  /*0e30*/  IMAD.SHL.U32 R8, R8, 0x800000, RZ ;  /* 0x0080000008087824 */ /* 0x000fc400078e00ff */
[----:B------:R-:W2:Y:S01]  /*0e40*/  MUFU.EX2 R9, R16 ;  /* 0x0000001000097308 */ /* 0x000ea20000000800 */
[----:B------:R-:W-:Y:S01]  /*0e50*/  FADD R7, R7, R0 ;  /* 0x0000000007077221 */ /* 0x000fe20000000000 */
[----:B-1----:R-:W-:-:S03]  /*0e60*/  FMUL R5, R5, R10 ;  /* 0x0000000a05057220 */ /* 0x002fc60000400000 */
[----:B------:R-:W-:-:S03]  /*0e70*/  FADD R10, R7, R2 ;  /* 0x00000002070a7221 */ /* 0x000fc60000000000 */
[----:B------:R-:W1:Y:S01]  /*0e80*/  MUFU.EX2 R26, R26 ;  /* 0x0000001a001a7308 */ /* 0x000e620000000800 */
[----:B------:R-:W-:-:S04]  /*0e90*/  FADD R7, R10, R3 ;  /* 0x000000030a077221 */ /* 0x000fc80000000000 */
[----:B------:R-:W-:-:S03]  /*0ea0*/  FADD R10, R7, R4 ;  /* 0x00000004070a7221 */ /* 0x000fc60000000000 */
[----:B------:R-:W3:Y:S01]  /*0eb0*/  MUFU.EX2 R25, R28 ;  /* 0x0000001c00197308 */ /* 0x000ee20000000800 */
[----:B--2---:R-:W-:Y:S01]  /*0ec0*/  FMUL R16, R14, R9 ;  /* 0x000000090e107220 */ /* 0x004fe20000400000 */
[----:B------:R-:W-:Y:S01]  /*0ed0*/  FADD R7, R10, R5 ;  /* 0x000000050a077221 */ /* 0x000fe20000000000 */
[----:B------:R-:W-:Y:S01]  /*0ee0*/  SHF.L.U32 R9, R15, 0x17, RZ ;  /* 0x000000170f097819 */ /* 0x000fe200000006ff */
[----:B------:R-:W-:Y:S02]  /*0ef0*/  FMUL R10, R6, R27 ;  /* 0x0000001b060a7220 */ /* 0x000fe40000400000 */
[----:B------:R-:W-:Y:S02]  /*0f00*/  FADD R7, R7, R16 ;  /* 0x0000001007077221 */ /* 0x000fe40000000000 */
[----:B------:R-:W2:Y:S01]  /*0f10*/  MUFU.EX2 R30, R30 ;  /* 0x0000001e001e7308 */ /* 0x000ea20000000800 */
[----:B-1----:R-:W-:Y:S01]  /*0f20*/  FMUL R9, R9, R26 ;  /* 0x0000001a09097220 */ /* 0x002fe20000400000 */
[----:B------:R-:W-:Y:S01]  /*0f30*/  FADD R6, R7, R10 ;  /* 0x0000000a07067221 */ /* 0x000fe20000000000 */
[----:B------:R-:W-:-:S03]  /*0f40*/  SHF.L.U32 R7, R13, 0x17, RZ ;  /* 0x000000170d077819 */ /* 0x000fc600000006ff */
[----:B------:R-:W-:Y:S01]  /*0f50*/  FADD R13, R6, R9 ;  /* 0x00000009060d7221 */ /* 0x000fe20000000000 */
[----:B------:R-:W-:Y:S01]  /*0f60*/  SHF.L.U32 R6, R11, 0x17, RZ ;  /* 0x000000170b067819 */ /* 0x000fe200000006ff */
[----:B------:R-:W1:Y:S01]  /*0f70*/  MUFU.EX2 R15, R32 ;  /* 0x00000020000f7308 */ /* 0x000e620000000800 */
[----:B---3--:R-:W-:-:S04]  /*0f80*/  FMUL R8, R8, R25 ;  /* 0x0000001908087220 */ /* 0x008fc80000400000 */
        /* <DEDUP_REMOVED lines=14> */
.L_x_7203:
        /* <DEDUP_REMOVED lines=12> */
[----:B01----:R-:W-:Y:S05]  /*1130*/  CALL.REL.NOINC `($__internal_130_$__cuda_sm3x_div_rn_noftz_f32_slowpath) ;  /* 0x0000001800c07944 */ /* 0x003fea0003c00000 */
[----:B------:R-:W-:-:S07]  /*1140*/  MOV R14, R11 ;  /* 0x0000000b000e7202 */ /* 0x000fce0000000f00 */
.L_x_7168:
[----:B------:R-:W-:Y:S05]  /*1150*/  BSYNC.RECONVERGENT B2 ;  /* 0x0000000000027941 */ /* 0x000fea0003800200 */
.L_x_7167:
        /* <DEDUP_REMOVED lines=12> */
[----:B01----:R-:W-:Y:S05]  /*1220*/  CALL.REL.NOINC `($__internal_130_$__cuda_sm3x_div_rn_noftz_f32_slowpath) ;  /* 0x0000001800847944 */ /* 0x003fea0003c00000 */
[----:B------:R-:W-:-:S07]  /*1230*/  IMAD.MOV.U32 R15, RZ, RZ, R11 ;  /* 0x000000ffff0f7224 */ /* 0x000fce00078e000b */
.L_x_7170:
[----:B------:R-:W-:Y:S05]  /*1240*/  BSYNC.RECONVERGENT B2 ;  /* 0x0000000000027941 */ /* 0x000fea0003800200 */
.L_x_7169:
        /* <DEDUP_REMOVED lines=13> */
[----:B------:R-:W-:-:S07]  /*1320*/  MOV R24, R11 ;  /* 0x0000000b00187202 */ /* 0x000fce0000000f00 */
.L_x_7172:
[----:B------:R-:W-:Y:S05]  /*1330*/  BSYNC.RECONVERGENT B2 ;  /* 0x0000000000027941 */ /* 0x000fea0003800200 */
.L_x_7171:
        /* <DEDUP_REMOVED lines=14> */
.L_x_7174:
[----:B------:R-:W-:Y:S05]  /*1420*/  BSYNC.RECONVERGENT B2 ;  /* 0x0000000000027941 */ /* 0x000fea0003800200 */
.L_x_7173:
        /* <DEDUP_REMOVED lines=12> */
[----:B01----:R-:W-:Y:S05]  /*14f0*/  CALL.REL.NOINC `($__internal_130_$__cuda_sm3x_div_rn_noftz_f32_slowpath) ;  /* 0x0000001400d07944 */ /* 0x003fea0003c00000 */
[----:B------:R-:W-:-:S07]  /*1500*/  MOV R2, R11 ;  /* 0x0000000b00027202 */ /* 0x000fce0000000f00 */
.L_x_7176:
[----:B------:R-:W-:Y:S05]  /*1510*/  BSYNC.RECONVERGENT B2 ;  /* 0x0000000000027941 */ /* 0x000fea0003800200 */
.L_x_7175:
        /* <DEDUP_REMOVED lines=14> */
.L_x_7178:
[----:B------:R-:W-:Y:S05]  /*1600*/  BSYNC.RECONVERGENT B2 ;  /* 0x0000000000027941 */ /* 0x000fea0003800200 */
.L_x_7177:
        /* <DEDUP_REMOVED lines=12> */
[----:B01----:R-:W-:Y:S05]  /*16d0*/  CALL.REL.NOINC `($__internal_130_$__cuda_sm3x_div_rn_noftz_f32_slowpath) ;  /* 0x0000001400587944 */ /* 0x003fea0003c00000 */
[----:B------:R-:W-:-:S07]  /*16e0*/  MOV R4, R11 ;  /* 0x0000000b00047202 */ /* 0x000fce0000000f00 */
.L_x_7180:
[----:B------:R-:W-:Y:S05]  /*16f0*/  BSYNC.RECONVERGENT B2 ;  /* 0x0000000000027941 */ /* 0x000fea0003800200 */
.L_x_7179:
        /* <DEDUP_REMOVED lines=14> */
.L_x_7182:
[----:B------:R-:W-:Y:S05]  /*17e0*/  BSYNC.RECONVERGENT B2 ;  /* 0x0000000000027941 */ /* 0x000fea0003800200 */
.L_x_7181:
        /* <DEDUP_REMOVED lines=14> */
.L_x_7184:
[----:B------:R-:W-:Y:S05]  /*18d0*/  BSYNC.RECONVERGENT B2 ;  /* 0x0000000000027941 */ /* 0x000fea0003800200 */
.L_x_7183:
        /* <DEDUP_REMOVED lines=12> */
[----:B0-----:R-:W-:Y:S05]  /*19a0*/  CALL.REL.NOINC `($__internal_130_$__cuda_sm3x_div_rn_noftz_f32_slowpath) ;  /* 0x0000001000a47944 */ /* 0x001fea0003c00000 */
[----:B------:R-:W-:-:S07]  /*19b0*/  MOV R27, R11 ;  /* 0x0000000b001b7202 */ /* 0x000fce0000000f00 */
.L_x_7186:
[----:B------:R-:W-:Y:S05]  /*19c0*/  BSYNC.RECONVERGENT B2 ;  /* 0x0000000000027941 */ /* 0x000fea0003800200 */
.L_x_7185:
        /* <DEDUP_REMOVED lines=12> */
[----:B0-----:R-:W-:Y:S05]  /*1a90*/  CALL.REL.NOINC `($__internal_130_$__cuda_sm3x_div_rn_noftz_f32_slowpath) ;  /* 0x0000001000687944 */ /* 0x001fea0003c00000 */
[----:B------:R-:W-:-:S07]  /*1aa0*/  MOV R8, R11 ;  /* 0x0000000b00087202 */ /* 0x000fce0000000f00 */
.L_x_7188:
[----:B------:R-:W-:Y:S05]  /*1ab0*/  BSYNC.RECONVERGENT B2 ;  /* 0x0000000000027941 */ /* 0x000fea0003800200 */
.L_x_7187:
        /* <DEDUP_REMOVED lines=12> */
[----:B0-----:R-:W-:Y:S05]  /*1b80*/  CALL.REL.NOINC `($__internal_130_$__cuda_sm3x_div_rn_noftz_f32_slowpath) ;  /* 0x00000010002c7944 */ /* 0x001fea0003c00000 */
[----:B------:R-:W-:-:S07]  /*1b90*/  MOV R9, R11 ;  /* 0x0000000b00097202 */ /* 0x000fce0000000f00 */
.L_x_7190:
[----:B------:R-:W-:Y:S05]  /*1ba0*/  BSYNC.RECONVERGENT B2 ;  /* 0x0000000000027941 */ /* 0x000fea0003800200 */
.L_x_7189:
        /* <DEDUP_REMOVED lines=14> */
[----:B------:R-:W-:Y:S02]  /*1c90*/  IADD3.X R7, PT, PT, RZ, R29, RZ, P1, !PT ;  /* 0x0000001dff077210 */ /* 0x000fe40000ffe4ff */
[----:B------:R-:W-:Y:S01]  /*1ca0*/  IADD3 R16, P1, PT, R6, 0xc0, RZ ;  /* 0x000000c006107810 */ /* 0x000fe20007f3e0ff */
[----:B------:R-:W-:Y:S01]  /*1cb0*/  IMAD.X R11, RZ, RZ, R29, P0 ;  /* 0x000000ffff0b7224 */ /* 0x000fe200000e061d */
[----:B------:R-:W-:-:S02]  /*1cc0*/  LEA.HI R12, P0, R7, R12, RZ, 0x1 ;  /* 0x0000000c070c7211 */ /* 0x000fc400078108ff */
[----:B------:R-:W-:Y:S02]  /*1cd0*/  R2UR UR10, R18 ;  /* 0x00000000120a72ca */ /* 0x000fe400000e0000 */
[C---:B------:R-:W-:Y:S02]  /*1ce0*/  SHF.L.U64.HI R11, R10.reuse, 0x2, R11 ;  /* 0x000000020a0b7819 */ /* 0x040fe4000001020b */
[----:B------:R-:W-:Y:S02]  /*1cf0*/  SHF.L.U32 R10, R10, 0x2, RZ ;  /* 0x000000020a0a7819 */ /* 0x000fe400000006ff */
[----:B------:R-:W-:Y:S02]  /*1d00*/  IADD3.X R7, PT, PT, RZ, R7, RZ, P0, !PT ;  /* 0x00000007ff077210 */ /* 0x000fe400007fe4ff */
[----:B------:R-:W-:Y:S02]  /*1d10*/  LOP3.LUT R10, R10, 0xfffffff8, RZ, 0xc0, !PT ;  /* 0xfffffff80a0a7812 */ /* 0x000fe400078ec0ff */
[----:B------:R-:W-:-:S02]  /*1d20*/  SHF.L.U64.HI R0, R12, 0x2, R7 ;  /* 0x000000020c007819 */ /* 0x000fc40000010207 */
[----:B------:R-:W-:Y:S02]  /*1d30*/  SHF.L.U32 R12, R12, 0x2, RZ ;  /* 0x000000020c0c7819 */ /* 0x000fe400000006ff */
[----:B------:R-:W-:Y:S02]  /*1d40*/  IADD3 R10, P0, PT, R10, UR40, RZ ;  /* 0x000000280a0a7c10 */ /* 0x000fe4000ff1e0ff */
[----:B------:R-:W-:Y:S02]  /*1d50*/  LOP3.LUT R12, R12, 0xfffffff8, RZ, 0xc0, !PT ;  /* 0xfffffff80c0c7812 */ /* 0x000fe400078ec0ff */
[----:B------:R-:W-:Y:S02]  /*1d60*/  IADD3.X R11, PT, PT, R11, UR41, RZ, P0, !PT ;  /* 0x000000290b0b7c10 */ /* 0x000fe400087fe4ff */
[----:B------:R-:W-:Y:S02]  /*1d70*/  IADD3 R12, P0, PT, R12, UR40, RZ ;  /* 0x000000280c0c7c10 */ /* 0x000fe4000ff1e0ff */
[----:B------:R-:W-:Y:S01]  /*1d80*/  R2UR UR11, R19 ;  /* 0x00000000130b72ca */ /* 0x000fe200000e0000 */
[----:B------:R1:W-:Y:S01]  /*1d90*/  STG.E.64 desc[UR4][R10.64], R14 ;  /* 0x0000000e0a007986 */ /* 0x0003e2000c101b04 */
[----:B------:R-:W-:-:S02]  /*1da0*/  IADD3.X R13, PT, PT, R0, UR41, RZ, P0, !PT ;  /* 0x00000029000d7c10 */ /* 0x000fc400087fe4ff */
[C---:B------:R-:W-:Y:S02]  /*1db0*/  IADD3 R17, P0, PT, R6.reuse, 0x80, RZ ;  /* 0x0000008006117810 */ /* 0x040fe40007f1e0ff */
[C---:B------:R-:W-:Y:S01]  /*1dc0*/  IADD3 R0, P2, PT, R6.reuse, 0x100, RZ ;  /* 0x0000010006007810 */ /* 0x040fe20007f5e0ff */
[----:B------:R2:W-:Y:S01]  /*1dd0*/  STG.E.64 desc[UR6][R12.64], R24 ;  /* 0x000000180c007986 */ /* 0x0005e2000c101b06 */
[----:B------:R-:W-:Y:S02]  /*1de0*/  IADD3 R6, P3, PT, R6, 0x140, RZ ;  /* 0x0000014006067810 */ /* 0x000fe40007f7e0ff */
[----:B------:R-:W-:-:S03]  /*1df0*/  IADD3.X R28, PT, PT, RZ, R29, RZ, P0, !PT ;  /* 0x0000001dff1c7210 */ /* 0x000fc600007fe4ff */
[----:B------:R-:W-:Y:S01]  /*1e00*/  IMAD.X R7, RZ, RZ, R29, P3 ;  /* 0x000000ffff077224 */ /* 0x000fe200018e061d */
[----:B------:R-:W-:Y:S02]  /*1e10*/  LEA.HI R17, P0, R28, R17, RZ, 0x1 ;  /* 0x000000111c117211 */ /* 0x000fe400078108ff */
[-C--:B-1----:R-:W-:Y:S02]  /*1e20*/  IADD3.X R15, PT, PT, RZ, R29.reuse, RZ, P1, !PT ;  /* 0x0000001dff0f7210 */ /* 0x082fe40000ffe4ff */
[----:B------:R-:W-:Y:S02]  /*1e30*/  IADD3.X R11, PT, PT, RZ, R29, RZ, P2, !PT ;  /* 0x0000001dff0b7210 */ /* 0x000fe400017fe4ff */
[----:B------:R-:W-:Y:S02]  /*1e40*/  LEA.HI R14, P2, R7, R6, RZ, 0x1 ;  /* 0x00000006070e7211 */ /* 0x000fe400078508ff */
[----:B------:R-:W-:Y:S02]  /*1e50*/  SHF.L.U32 R6, R17, 0x2, RZ ;  /* 0x0000000211067819 */ /* 0x000fe400000006ff */
[----:B------:R-:W-:-:S02]  /*1e60*/  LEA.HI R10, P1, R15, R16, RZ, 0x1 ;  /* 0x000000100f0a7211 */ /* 0x000fc400078308ff */
[----:B------:R-:W-:Y:S02]  /*1e70*/  IADD3.X R16, PT, PT, RZ, R28, RZ, P0, !PT ;  /* 0x0000001cff107210 */ /* 0x000fe400007fe4ff */
[----:B--2---:R-:W-:Y:S02]  /*1e80*/  LEA.HI R12, P0, R11, R0, RZ, 0x1 ;  /* 0x000000000b0c7211 */ /* 0x004fe400078108ff */
[----:B------:R-:W-:Y:S02]  /*1e90*/  LOP3.LUT R6, R6, 0xfffffff8, RZ, 0xc0, !PT ;  /* 0xfffffff806067812 */ /* 0x000fe400078ec0ff */
[----:B------:R-:W-:Y:S02]  /*1ea0*/  IADD3.X R13, PT, PT, RZ, R11, RZ, P0, !PT ;  /* 0x0000000bff0d7210 */ /* 0x000fe400007fe4ff */
[----:B------:R-:W-:Y:S02]  /*1eb0*/  IADD3.X R7, PT, PT, RZ, R7, RZ, P2, !PT ;  /* 0x00000007ff077210 */ /* 0x000fe400017fe4ff */
[----:B------:R-:W-:-:S02]  /*1ec0*/  SHF.L.U64.HI R16, R17, 0x2, R16 ;  /* 0x0000000211107819 */ /* 0x000fc40000010210 */
[----:B------:R-:W-:Y:S02]  /*1ed0*/  IADD3 R6, P0, PT, R6, UR40, RZ ;  /* 0x0000002806067c10 */ /* 0x000fe4000ff1e0ff */
[----:B------:R-:W-:Y:S02]  /*1ee0*/  IADD3.X R15, PT, PT, RZ, R15, RZ, P1, !PT ;  /* 0x0000000fff0f7210 */ /* 0x000fe40000ffe4ff */
[----:B------:R-:W-:Y:S02]  /*1ef0*/  SHF.L.U64.HI R0, R14, 0x2, R7 ;  /* 0x000000020e007819 */ /* 0x000fe40000010207 */
[----:B------:R-:W-:Y:S02]  /*1f00*/  IADD3.X R7, PT, PT, R16, UR41, RZ, P0, !PT ;  /* 0x0000002910077c10 */ /* 0x000fe400087fe4ff */
[----:B------:R-:W-:Y:S02]  /*1f10*/  IADD3 R22, P0, PT, R23, R22, RZ ;  /* 0x0000001617167210 */ /* 0x000fe40007f1e0ff */
[----:B------:R-:W-:Y:S01]  /*1f20*/  SHF.L.U64.HI R11, R10, 0x2, R15 ;  /* 0x000000020a0b7819 */ /* 0x000fe2000001020f */
[----:B------:R1:W-:Y:S01]  /*1f30*/  STG.E.64 desc[UR4][R6.64], R2 ;  /* 0x0000000206007986 */ /* 0x0003e2000c101b04 */
[C---:B------:R-:W-:Y:S01]  /*1f40*/  SHF.L.U64.HI R13, R12.reuse, 0x2, R13 ;  /* 0x000000020c0d7819 */ /* 0x040fe2000001020d */
[----:B------:R-:W-:Y:S01]  /*1f50*/  IMAD.SHL.U32 R12, R12, 0x4, RZ ;  /* 0x000000040c0c7824 */ /* 0x000fe200078e00ff */
        /* <DEDUP_REMOVED lines=19> */
.L_x_7166:
[----:B------:R-:W-:Y:S01]  /*2090*/  HFMA2 R11, -RZ, RZ, 0, 1.847743988037109375e-06 ;  /* 0x0000001fff0b7431 */ /* 0x000fe200000001ff */
[----:B------:R-:W-:Y:S01]  /*20a0*/  BSSY B0, `(.L_x_7192) ;  /* 0x0000006000007945 */ /* 0x000fe20003800000 */
[----:B------:R-:W-:Y:S02]  /*20b0*/  MOV R12, 0x10 ;  /* 0x00000010000c7802 */ /* 0x000fe40000000f00 */
[----:B------:R-:W-:-:S07]  /*20c0*/  MOV R15, 0xffffffff ;  /* 0xffffffff000f7802 */ /* 0x000fce0000000f00 */
[----:B0-----:R-:W-:Y:S05]  /*20d0*/  WARPSYNC.COLLECTIVE R15, `(.L_x_7193) ;  /* 0x000000000f087348 */ /* 0x001fea0003c00000 */
[----:B------:R1:W2:Y:S02]  /*20e0*/  SHFL.BFLY P6, R14, R13, R12, R11 ;  /* 0x0c00000c0d0e7389 */ /* 0x0002a400000c000b */
[----:B012---:R-:W-:Y:S05]  /*20f0*/  ENDCOLLECTIVE ;  /* 0x000000000000791b */ /* 0x007fea0003800000 */
.L_x_7193:
[----:B------:R-:W-:Y:S05]  /*2100*/  BSYNC B0 ;  /* 0x0000000000007941 */ /* 0x000fea0003800000 */
.L_x_7192:
[----:B------:R-:W-:Y:S01]  /*2110*/  HFMA2 R12, -RZ, RZ, 0, 4.76837158203125e-07 ;  /* 0x00000008ff0c7431 */ /* 0x000fe200000001ff */
[----:B------:R-:W-:Y:S01]  /*2120*/  FMNMX R13, R13, R14, !PT ;  /* 0x0000000e0d0d7209 */ /* 0x000fe20007800000 */
[----:B------:R-:W-:Y:S01]  /*2130*/  IMAD.MOV.U32 R15, RZ, RZ, -0x1 ;  /* 0xffffffffff0f7424 */ /* 0x000fe200078e00ff */
[----:B------:R-:W-:-:S07]  /*2140*/  MOV R11, 0x1f ;  /* 0x0000001f000b7802 */ /* 0x000fce0000000f00 */
[----:B------:R-:W-:Y:S05]  /*2150*/  WARPSYNC.COLLECTIVE R15, `(.L_x_7194) ;  /* 0x000000000f087348 */ /* 0x000fea0003c00000 */
[----:B------:R0:W1:Y:S02]  /*2160*/  SHFL.BFLY P6, R14, R13, R12, R11 ;  /* 0x0c00000c0d0e7389 */ /* 0x00006400000c000b */
[----:B01----:R-:W-:Y:S05]  /*2170*/  ENDCOLLECTIVE ;  /* 0x000000000000791b */ /* 0x003fea0003800000 */
.L_x_7194:
[----:B------:R-:W-:Y:S01]  /*2180*/  HFMA2 R12, -RZ, RZ, 0, 2.384185791015625e-07 ;  /* 0x00000004ff0c7431 */ /* 0x000fe200000001ff */
[----:B------:R-:W-:-:S04]  /*2190*/  FMNMX R0, R13, R14, !PT ;  /* 0x0000000e0d007209 */ /* 0x000fc80007800000 */
[----:B------:R-:W-:-:S07]  /*21a0*/  MOV R13, R0 ;  /* 0x00000000000d7202 */ /* 0x000fce0000000f00 */
[----:B------:R-:W-:Y:S05]  /*21b0*/  WARPSYNC.COLLECTIVE R15, `(.L_x_7195) ;  /* 0x000000000f087348 */ /* 0x000fea0003c00000 */
[----:B------:R0:W1:Y:S02]  /*21c0*/  SHFL.BFLY P6, R14, R13, R12, R11 ;  /* 0x0c00000c0d0e7389 */ /* 0x00006400000c000b */
[----:B01----:R-:W-:Y:S05]  /*21d0*/  ENDCOLLECTIVE ;  /* 0x000000000000791b */ /* 0x003fea0003800000 */
.L_x_7195:
[----:B------:R-:W-:Y:S01]  /*21e0*/  HFMA2 R12, -RZ, RZ, 0, 1.1920928955078125e-07 ;  /* 0x00000002ff0c7431 */ /* 0x000fe200000001ff */
[----:B------:R-:W-:-:S04]  /*21f0*/  FMNMX R2, R0, R14, !PT ;  /* 0x0000000e00027209 */ /* 0x000fc80007800000 */
[----:B------:R-:W-:-:S07]  /*2200*/  MOV R13, R2 ;  /* 0x00000002000d7202 */ /* 0x000fce0000000f00 */
[----:B------:R-:W-:Y:S05]  /*2210*/  WARPSYNC.COLLECTIVE R15, `(.L_x_7196) ;  /* 0x000000000f087348 */ /* 0x000fea0003c00000 */
[----:B------:R0:W1:Y:S02]  /*2220*/  SHFL.BFLY P6, R14, R13, R12, R11 ;  /* 0x0c00000c0d0e7389 */ /* 0x00006400000c000b */
[----:B01----:R-:W-:Y:S05]  /*2230*/  ENDCOLLECTIVE ;  /* 0x000000000000791b */ /* 0x003fea0003800000 */
.L_x_7196:
[----:B------:R-:W-:Y:S01]  /*2240*/  HFMA2 R12, -RZ, RZ, 0, 5.9604644775390625e-08 ;  /* 0x00000001ff0c7431 */ /* 0x000fe200000001ff */
[----:B------:R-:W-:-:S04]  /*2250*/  FMNMX R3, R2, R14, !PT ;  /* 0x0000000e02037209 */ /* 0x000fc80007800000 */
[----:B------:R-:W-:-:S07]  /*2260*/  MOV R13, R3 ;  /* 0x00000003000d7202 */ /* 0x000fce0000000f00 */
[----:B------:R-:W-:Y:S05]  /*2270*/  WARPSYNC.COLLECTIVE R15, `(.L_x_7197) ;  /* 0x000000000f087348 */ /* 0x000fea0003c00000 */
[----:B------:R0:W1:Y:S02]  /*2280*/  SHFL.BFLY P6, R14, R13, R12, R11 ;  /* 0x0c00000c0d0e7389 */ /* 0x00006400000c000b */
[----:B01----:R-:W-:Y:S05]  /*2290*/  ENDCOLLECTIVE ;  /* 0x000000000000791b */ /* 0x003fea0003800000 */
.L_x_7197:
[----:B------:R-:W-:Y:S01]  /*22a0*/  IMAD.MOV.U32 R13, RZ, RZ, 0x3bbb989d ;  /* 0x3bbb989dff0d7424 */ /* 0x000fe200078e00ff */
        /* <DEDUP_REMOVED lines=17> */
[----:B------:R-:W-:Y:S01]  /*23c0*/  FADD R14, R17, -R14 ;  /* 0x8000000e110e7221 */ /* 0x000fe20000000000 */
[----:B------:R-:W-:Y:S01]  /*23d0*/  FFMA R9, R26, 1.4426950216293334961, -R9 ;  /* 0x3fb8aa3b1a097823 */ /* 0x000fe20000000809 */
[----:B------:R-:W-:-:S03]  /*23e0*/  FFMA.SAT R16, R2, R13, 0.5 ;  /* 0x3f00000002107423 */ /* 0x000fc6000000200d */
[----:B------:R-:W-:Y:S01]  /*23f0*/  FFMA R9, R26, 1.925963033500011079e-08, R9 ;  /* 0x32a570601a097823 */ /* 0x000fe20000000009 */
[----:B------:R-:W-:-:S05]  /*2400*/  FFMA.RM R16, R16, R15, 12582913 ;  /* 0x4b40000110107423 */ /* 0x000fca000000400f */
        /* <DEDUP_REMOVED lines=8> */
[----:B------:R-:W-:Y:S02]  /*2490*/  SHF.L.U32 R2, R16, 0x17, RZ ;  /* 0x0000001710027819 */ /* 0x000fe400000006ff */
[C---:B------:R-:W-:Y:S01]  /*24a0*/  FFMA R10, R27.reuse, 1.4426950216293334961, -R10 ;  /* 0x3fb8aa3b1b0a7823 */ /* 0x040fe2000000080a */
[----:B------:R-:W-:Y:S02]  /*24b0*/  SHF.L.U32 R0, R0, 0x17, RZ ;  /* 0x0000001700007819 */ /* 0x000fe400000006ff */
[----:B------:R-:W0:Y:S01]  /*24c0*/  MUFU.EX2 R9, R9 ;  /* 0x0000000900097308 */ /* 0x000e220000000800 */
[----:B------:R-:W-:-:S07]  /*24d0*/  FFMA R10, R27, 1.925963033500011079e-08, R10 ;  /* 0x32a570601b0a7823 */ /* 0x000fce000000000a */
[----:B------:R1:W2:Y:S02]  /*24e0*/  MUFU.EX2 R25, R10 ;  /* 0x0000000a00197308 */ /* 0x0002a40000000800 */
[----:B-1----:R-:W-:Y:S01]  /*24f0*/  FFMA.SAT R10, R3, R13, 0.5 ;  /* 0x3f000000030a7423 */ /* 0x002fe2000000200d */
[----:B0-----:R-:W-:-:S03]  /*2500*/  FMUL R2, R2, R9 ;  /* 0x0000000902027220 */ /* 0x001fc60000400000 */
[----:B------:R-:W-:-:S04]  /*2510*/  FFMA.RM R10, R10, R15, 12582913 ;  /* 0x4b4000010a0a7423 */ /* 0x000fc8000000400f */
[----:B------:R-:W-:Y:S01]  /*2520*/  FADD R16, R10, -12583039 ;  /* 0xcb40007f0a107421 */ /* 0x000fe20000000000 */
[----:B--2---:R-:W-:-:S03]  /*2530*/  FMUL R0, R0, R25 ;  /* 0x0000001900007220 */ /* 0x004fc60000400000 */
        /* <DEDUP_REMOVED lines=56> */
[----:B------:R-:W-:-:S03]  /*28c0*/  FADD R11, R24, -12583039 ;  /* 0xcb40007f180b7421 */ /* 0x000fc60000000000 */
[----:B------:R-:W-:Y:S01]  /*28d0*/  FFMA.RM R6, R6, R15, 12582913 ;  /* 0x4b40000106067423 */ /* 0x000fe2000000400f */
[----:B------:R-:W-:Y:S01]  /*28e0*/  FFMA R11, R14, 1.4426950216293334961, -R11 ;  /* 0x3fb8aa3b0e0b7823 */ /* 0x000fe2000000080b */
[----:B------:R-:W-:Y:S02]  /*28f0*/  MOV R15, 0xffffffff ;  /* 0xffffffff000f7802 */ /* 0x000fe40000000f00 */
[----:B------:R-:W-:Y:S01]  /*2900*/  FADD R7, R6, -12583039 ;  /* 0xcb40007f06077421 */ /* 0x000fe20000000000 */
[----:B------:R-:W-:Y:S01]  /*2910*/  FFMA R14, R14, 1.925963033500011079e-08, R11 ;  /* 0x32a570600e0e7823 */ /* 0x000fe2000000000b */
[----:B------:R-:W-:Y:S02]  /*2920*/  SHF.L.U32 R6, R6, 0x17, RZ ;  /* 0x0000001706067819 */ /* 0x000fe400000006ff */
[C---:B------:R-:W-:Y:S01]  /*2930*/  FFMA R7, R12.reuse, 1.4426950216293334961, -R7 ;  /* 0x3fb8aa3b0c077823 */ /* 0x040fe20000000807 */
[----:B------:R-:W-:Y:S03]  /*2940*/  MUFU.EX2 R11, R14 ;  /* 0x0000000e000b7308 */ /* 0x000fe60000000800 */
[----:B------:R-:W-:-:S05]  /*2950*/  FFMA R12, R12, 1.925963033500011079e-08, R7 ;  /* 0x32a570600c0c7823 */ /* 0x000fca0000000007 */
        /* <DEDUP_REMOVED lines=16> */
[----:B------:R-:W-:-:S03]  /*2a60*/  IMAD.MOV.U32 R12, RZ, RZ, 0x10 ;  /* 0x00000010ff0c7424 */ /* 0x000fc600078e00ff */
[----:B------:R-:W-:-:S07]  /*2a70*/  FADD R13, R13, R6 ;  /* 0x000000060d0d7221 */ /* 0x000fce0000000000 */
[----:B------:R-:W-:Y:S05]  /*2a80*/  WARPSYNC.COLLECTIVE R15, `(.L_x_7198) ;  /* 0x000000000f087348 */ /* 0x000fea0003c00000 */
[----:B------:R0:W1:Y:S02]  /*2a90*/  SHFL.BFLY P6, R14, R13, R12, R11 ;  /* 0x0c00000c0d0e7389 */ /* 0x00006400000c000b */
[----:B01----:R-:W-:Y:S05]  /*2aa0*/  ENDCOLLECTIVE ;  /* 0x000000000000791b */ /* 0x003fea0003800000 */
.L_x_7198:
[----:B------:R-:W-:Y:S02]  /*2ab0*/  HFMA2 R12, -RZ, RZ, 0, 4.76837158203125e-07 ;  /* 0x00000008ff0c7431 */ /* 0x000fe400000001ff */
[----:B------:R-:W-:-:S05]  /*2ac0*/  FADD R24, R13, R14 ;  /* 0x0000000e0d187221 */ /* 0x000fca0000000000 */
[----:B------:R-:W-:-:S07]  /*2ad0*/  MOV R13, R24 ;  /* 0x00000018000d7202 */ /* 0x000fce0000000f00 */
[----:B------:R-:W-:Y:S05]  /*2ae0*/  WARPSYNC.COLLECTIVE R15, `(.L_x_7199) ;  /* 0x000000000f087348 */ /* 0x000fea0003c00000 */
[----:B------:R0:W1:Y:S02]  /*2af0*/  SHFL.BFLY P6, R14, R13, R12, R11 ;  /* 0x0c00000c0d0e7389 */ /* 0x00006400000c000b */
[----:B01----:R-:W-:Y:S05]  /*2b00*/  ENDCOLLECTIVE ;  /* 0x000000000000791b */ /* 0x003fea0003800000 */
.L_x_7199:
[----:B------:R-:W-:Y:S02]  /*2b10*/  HFMA2 R12, -RZ, RZ, 0, 2.384185791015625e-07 ;  /* 0x00000004ff0c7431 */ /* 0x000fe400000001ff */
[----:B------:R-:W-:-:S05]  /*2b20*/  FADD R25, R24, R14 ;  /* 0x0000000e18197221 */ /* 0x000fca0000000000 */
[----:B------:R-:W-:-:S07]  /*2b30*/  MOV R13, R25 ;  /* 0x00000019000d7202 */ /* 0x000fce0000000f00 */
[----:B------:R-:W-:Y:S05]  /*2b40*/  WARPSYNC.COLLECTIVE R15, `(.L_x_7200) ;  /* 0x000000000f087348 */ /* 0x000fea0003c00000 */
[----:B------:R0:W1:Y:S02]  /*2b50*/  SHFL.BFLY P6, R14, R13, R12, R11 ;  /* 0x0c00000c0d0e7389 */ /* 0x00006400000c000b */
[----:B01----:R-:W-:Y:S05]  /*2b60*/  ENDCOLLECTIVE ;  /* 0x000000000000791b */ /* 0x003fea0003800000 */
.L_x_7200:
[----:B------:R-:W-:Y:S01]  /*2b70*/  MOV R12, 0x2 ;  /* 0x00000002000c7802 */ /* 0x000fe20000000f00 */
[----:B------:R-:W-:-:S04]  /*2b80*/  FADD R26, R25, R14 ;  /* 0x0000000e191a7221 */ /* 0x000fc80000000000 */
[----:B------:R-:W-:-:S07]  /*2b90*/  IMAD.MOV.U32 R13, RZ, RZ, R26 ;  /* 0x000000ffff0d7224 */ /* 0x000fce00078e001a */
[----:B------:R-:W-:Y:S05]  /*2ba0*/  WARPSYNC.COLLECTIVE R15, `(.L_x_7201) ;  /* 0x000000000f087348 */ /* 0x000fea0003c00000 */
[----:B------:R0:W1:Y:S02]  /*2bb0*/  SHFL.BFLY P6, R14, R13, R12, R11 ;  /* 0x0c00000c0d0e7389 */ /* 0x00006400000c000b */
[----:B01----:R-:W-:Y:S05]  /*2bc0*/  ENDCOLLECTIVE ;  /* 0x000000000000791b */ /* 0x003fea0003800000 */
.L_x_7201:
[----:B------:R-:W-:Y:S02]  /*2bd0*/  HFMA2 R12, -RZ, RZ, 0, 5.9604644775390625e-08 ;  /* 0x00000001ff0c7431 */ /* 0x000fe400000001ff */
[----:B------:R-:W-:-:S05]  /*2be0*/  FADD R27, R26, R14 ;  /* 0x0000000e1a1b7221 */ /* 0x000fca0000000000 */
[----:B------:R-:W-:-:S07]  /*2bf0*/  MOV R13, R27 ;  /* 0x0000001b000d7202 */ /* 0x000fce0000000f00 */
[----:B------:R-:W-:Y:S05]  /*2c00*/  WARPSYNC.COLLECTIVE R15, `(.L_x_7202) ;  /* 0x000000000f087348 */ /* 0x000fea0003c00000 */
[----:B------:R0:W1:Y:S02]  /*2c10*/  SHFL.BFLY P6, R14, R13, R12, R11 ;  /* 0x0c00000c0d0e7389 */ /* 0x00006400000c000b */
[----:B01----:R-:W-:Y:S05]  /*2c20*/  ENDCOLLECTIVE ;  /* 0x000000000000791b */ /* 0x003fea0003800000 */
.L_x_7202:
[----:B------:R-:W-:Y:S05]  /*2c30*/  BRA `(.L_x_7203) ;  /* 0xffffffe4000c7947 */ /* 0x000fea000383ffff */
        .weak           $__internal_130_$__cuda_sm3x_div_rn_noftz_f32_slowpath
        .type           $__internal_130_$__cuda_sm3x_div_rn_noftz_f32_slowpath,@function
        .size           $__internal_130_$__cuda_sm3x_div_rn_noftz_f32_slowpath,(.L_x_8616 - $__internal_130_$__cuda_sm3x_div_rn_noftz_f32_slowpath)
$__internal_130_$__cuda_sm3x_div_rn_noftz_f32_slowpath:
        /* <DEDUP_REMOVED lines=34> */
.L_x_7205:
[----:B------:R-:W-:Y:S01]  /*2e60*/  LEA R11, R13, 0xc0800000, 0x17 ;  /* 0xc08000000d0b7811 */ /* 0x000fe200078eb8ff */
[----:B------:R-:W-:Y:S01]  /*2e70*/  BSSY.RECONVERGENT B1, `(.L_x_7210) ;  /* 0x0000036000017945 */ /* 0x000fe20003800200 */
[----:B------:R-:W-:Y:S02]  /*2e80*/  IADD3 R34, PT, PT, R34, -0x7f, RZ ;  /* 0xffffff8122227810 */ /* 0x000fe40007ffe0ff */
[----:B------:R-:W-:-:S04]  /*2e90*/  IADD3 R31, PT, PT, -R11, R12, RZ ;  /* 0x0000000c0b1f7210 */ /* 0x000fc80007ffe1ff */
[----:B------:R0:W1:Y:S01]  /*2ea0*/  MUFU.RCP R12, R31 ;  /* 0x0000001f000c7308 */ /* 0x0000620000001000 */
[----:B------:R-:W-:Y:S01]  /*2eb0*/  FADD.FTZ R32, -R31, -RZ ;  /* 0x800000ff1f207221 */ /* 0x000fe20000010100 */
[----:B0-----:R-:W-:-:S04]  /*2ec0*/  IADD3 R31, PT, PT, R34, 0x7f, -R13 ;  /* 0x0000007f221f7810 */ /* 0x001fc80007ffe80d */
[----:B------:R-:W-:Y:S01]  /*2ed0*/  IADD3 R30, PT, PT, R31, R30, RZ ;  /* 0x0000001e1f1e7210 */ /* 0x000fe20007ffe0ff */
[----:B-1----:R-:W-:-:S04]  /*2ee0*/  FFMA R11, R12, R32, 1 ;  /* 0x3f8000000c0b7423 */ /* 0x002fc80000000020 */
        /* <DEDUP_REMOVED lines=42> */
.L_x_7212:
[----:B------:R-:W-:-:S04]  /*3190*/  LOP3.LUT R11, R11, 0x80000000, RZ, 0xc0, !PT ;  /* 0x800000000b0b7812 */ /* 0x000fc800078ec0ff */
[----:B------:R-:W-:Y:S01]  /*31a0*/  LOP3.LUT R11, R11, 0x7f800000, RZ, 0xfc, !PT ;  /* 0x7f8000000b0b7812 */ /* 0x000fe200078efcff */
[----:B------:R-:W-:Y:S06]  /*31b0*/  BRA `(.L_x_7213) ;  /* 0x0000000000047947 */ /* 0x000fec0003800000 */
.L_x_7211:
[----:B------:R-:W-:-:S07]  /*31c0*/  LEA R11, R30, R11, 0x17 ;  /* 0x0000000b1e0b7211 */ /* 0x000fce00078eb8ff */
.L_x_7213:
[----:B------:R-:W-:Y:S05]  /*31d0*/  BSYNC.RECONVERGENT B1 ;  /* 0x0000000000017941 */ /* 0x000fea0003800200 */
.L_x_7210:
[----:B------:R-:W-:Y:S05]  /*31e0*/  BRA `(.L_x_7214) ;  /* 0x0000000000207947 */ /* 0x000fea0003800000 */
.L_x_7209:
[----:B------:R-:W-:-:S04]  /*31f0*/  LOP3.LUT R11, R12, 0x80000000, R17, 0x48, !PT ;  /* 0x800000000c0b7812 */ /* 0x000fc800078e4811 */
[----:B------:R-:W-:Y:S01]  /*3200*/  LOP3.LUT R11, R11, 0x7f800000, RZ, 0xfc, !PT ;  /* 0x7f8000000b0b7812 */ /* 0x000fe200078efcff */
[----:B------:R-:W-:Y:S06]  /*3210*/  BRA `(.L_x_7214) ;  /* 0x0000000000147947 */ /* 0x000fec0003800000 */
.L_x_7208:
[----:B------:R-:W-:Y:S01]  /*3220*/  LOP3.LUT R11, R12, 0x80000000, R17, 0x48, !PT ;  /* 0x800000000c0b7812 */ /* 0x000fe200078e4811 */
[----:B------:R-:W-:Y:S06]  /*3230*/  BRA `(.L_x_7214) ;  /* 0x00000000000c7947 */ /* 0x000fec0003800000 */
.L_x_7207:
[----:B------:R-:W0:Y:S01]  /*3240*/  MUFU.RSQ R11, -QNAN ;  /* 0xffc00000000b7908 */ /* 0x000e220000001400 */
[----:B------:R-:W-:Y:S05]  /*3250*/  BRA `(.L_x_7214) ;  /* 0x0000000000047947 */ /* 0x000fea0003800000 */
.L_x_7206:
[----:B------:R-:W-:-:S07]  /*3260*/  FADD.FTZ R11, R17, R12 ;  /* 0x0000000c110b7221 */ /* 0x000fce0000010000 */
.L_x_7214:
[----:B------:R-:W-:Y:S05]  /*3270*/  BSYNC.RECONVERGENT B0 ;  /* 0x0000000000007941 */ /* 0x000fea0003800200 */
.L_x_7204:
[----:B------:R-:W-:Y:S01]  /*3280*/  HFMA2 R13, -RZ, RZ, 0, 0 ;  /* 0x00000000ff0d7431 */ /* 0x000fe200000001ff */
[----:B------:R-:W-:-:S04]  /*3290*/  MOV R12, R28 ;  /* 0x0000001c000c7202 */ /* 0x000fc80000000f00 */
[----:B0-----:R-:W-:Y:S05]  /*32a0*/  RET.REL.NODEC R12 `(_Z15SoftmaxWarpImplI10DirectLoadIffE11DirectStoreIffEfLi2ELi12ELi32ELi1ELb0EL9Algorithm0EEvT_T0_ll) ;  /* 0xffffffcc0c547950 */ /* 0x001fea0003c3ffff */
.L_x_7215:
        /* <DEDUP_REMOVED lines=13> */
.L_x_8616:


//--------------------- .text._Z15SoftmaxWarpImplI10DirectLoadIffE11DirectStoreIffEfLi2ELi10ELi32ELi1ELb1EL9Algorithm0EEvT_T0_ll --------------------------
	.section	.text._Z15SoftmaxWarpImplI10DirectLoadIffE11DirectStoreIffEfLi2ELi10ELi32ELi1ELb1EL9Algorithm0EEvT_T0_ll,"ax",@progbits
	.align	128
        .global         _Z15SoftmaxWarpImplI10DirectLoadIffE11DirectStoreIffEfLi2ELi10ELi32ELi1ELb1EL9Algorithm0EEvT_T0_ll
        .type           _Z15SoftmaxWarpImplI10DirectLoadIffE11DirectStoreIffEfLi2ELi10ELi32ELi1ELb1EL9Algorithm0EEvT_T0_ll,@function
        .size           _Z15SoftmaxWarpImplI10DirectLoadIffE11DirectStoreIffEfLi2ELi10ELi32ELi1ELb1EL9Algorithm0EEvT_T0_ll,(.L_x_8617 - _Z15SoftmaxWarpImplI10DirectLoadIffE11DirectStoreIffEfLi2ELi10ELi32ELi1ELb1EL9Algorithm0EEvT_T0_ll)
        .other          _Z15SoftmaxWarpImplI10DirectLoadIffE11DirectStoreIffEfLi2ELi10ELi32ELi1ELb1EL9Algorithm0EEvT_T0_ll,@"STO_CUDA_ENTRY STV_DEFAULT"
_Z15SoftmaxWarpImplI10DirectLoadIffE11DirectStoreIffEfLi2ELi10ELi32ELi1ELb1EL9Algorithm0EEvT_T0_ll:
.text._Z15SoftmaxWarpImplI10DirectLoadIffE11DirectStoreIffEfLi2ELi10ELi32ELi1ELb1EL9Algorithm0EEvT_T0_ll:
        /* <DEDUP_REMOVED lines=24> */
.L_x_7216:
        /* <DEDUP_REMOVED lines=17> */
[----:B------:R-:W-:-:S07]  /*0290*/  IADD3 R22, PT, PT, R28, 0xc0, RZ ;  /* 0x000000c01c167810 */ /* 0x000fce0007ffe0ff */
.L_x_7248:
[----:B-123--:R-:W1:Y:S01]  /*02a0*/  LDC.64 R8, c[0x0][0x388] ;  /* 0x0000e200ff087b82 */ /* 0x00ee620000000a00 */
[----:B------:R-:W-:Y:S02]  /*02b0*/  ISETP.GE.U32.AND P0, PT, R28, UR40, PT ;  /* 0x000000281c007c0c */ /* 0x000fe4000bf06070 */
[----:B------:R-:W-:Y:S02]  /*02c0*/  ISETP.GE.U32.AND P1, PT, R26, UR40, PT ;  /* 0x000000281a007c0c */ /* 0x000fe4000bf26070 */
[----:B------:R-:W-:Y:S02]  /*02d0*/  ISETP.GE.AND.EX P0, PT, RZ, UR41, PT, P0 ;  /* 0x00000029ff007c0c */ /* 0x000fe4000bf06300 */
[----:B------:R-:W-:Y:S01]  /*02e0*/  ISETP.GE.U32.AND P2, PT, R24, UR40, PT ;  /* 0x0000002818007c0c */ /* 0x000fe2000bf46070 */
[----:B----4-:R-:W3:Y:S01]  /*02f0*/  LDC.64 R4, c[0x0][0x388] ;  /* 0x0000e200ff047b82 */ /* 0x010ee20000000a00 */
[----:B------:R-:W-:Y:S02]  /*0300*/  ISETP.GE.AND.EX P1, PT, RZ, UR41, PT, P1 ;  /* 0x00000029ff007c0c */ /* 0x000fe4000bf26310 */
[----:B------:R-:W-:-:S05]  /*0310*/  ISETP.GE.AND.EX P2, PT, RZ, UR41, PT, P2 ;  /* 0x00000029ff007c0c */ /* 0x000fca000bf46320 */
[----:B------:R-:W4:Y:S02]  /*0320*/  LDC.64 R6, c[0x0][0x388] ;  /* 0x0000e200ff067b82 */ /* 0x000f240000000a00 */
[----:B------:R-:W-:Y:S02]  /*0330*/  @!P0 MOV R29, RZ ;  /* 0x000000ff001d8202 */ /* 0x000fe40000000f00 */
[----:B--2---:R-:W-:Y:S02]  /*0340*/  @!P0 R2UR UR4, R16 ;  /* 0x00000000100482ca */ /* 0x004fe400000e0000 */
[----:B------:R-:W-:Y:S01]  /*0350*/  @!P1 MOV R27, RZ ;  /* 0x000000ff001b9202 */ /* 0x000fe20000000f00 */
[-C--:B-1----:R-:W-:Y:S01]  /*0360*/  @!P0 IMAD R0, R21, R8.reuse, RZ ;  /* 0x0000000815008224 */ /* 0x082fe200078e02ff */
[----:B------:R-:W1:Y:S01]  /*0370*/  LDC.64 R12, c[0x0][0x380] ;  /* 0x0000e000ff0c7b82 */ /* 0x000e620000000a00 */
[----:B------:R-:W-:Y:S01]  /*0380*/  @!P0 IMAD.WIDE.U32 R2, R23, R8, R28 ;  /* 0x0000000817028225 */ /* 0x000fe200078e001c */
[----:B------:R-:W-:-:S02]  /*0390*/  @!P2 MOV R25, RZ ;  /* 0x000000ff0019a202 */ /* 0x000fc40000000f00 */
[----:B------:R-:W-:Y:S01]  /*03a0*/  @!P0 R2UR UR5, R17 ;  /* 0x00000000110582ca */ /* 0x000fe200000e0000 */
        /* <DEDUP_REMOVED lines=9> */
[----:B------:R-:W-:-:S02]  /*0440*/  @!P0 LEA.HI R9, P3, R3, R2, RZ, 0x1 ;  /* 0x0000000203098211 */ /* 0x000fc400078708ff */
[----:B------:R-:W-:Y:S01]  /*0450*/  @!P2 R2UR UR9, R17 ;  /* 0x000000001109a2ca */ /* 0x000fe200000e0000 */
[-C--:B----4-:R-:W-:Y:S01]  /*0460*/  @!P2 IMAD R2, R21, R6.reuse, RZ ;  /* 0x000000061502a224 */ /* 0x090fe200078e02ff */
[----:B------:R-:W-:Y:S02]  /*0470*/  @!P0 IADD3.X R0, PT, PT, RZ, R3, RZ, P3, !PT ;  /* 0x00000003ff008210 */ /* 0x000fe40001ffe4ff */
[----:B------:R-:W-:Y:S01]  /*0480*/  @!P1 IADD3 R15, PT, PT, R15, R5, RZ ;  /* 0x000000050f0f9210 */ /* 0x000fe20007ffe0ff */
[----:B------:R-:W-:Y:S01]  /*0490*/  @!P2 IMAD R19, R23, R7, R2 ;  /* 0x000000071713a224 */ /* 0x000fe200078e0202 */
[C---:B------:R-:W-:Y:S01]  /*04a0*/  @!P0 SHF.L.U64.HI R0, R9.reuse, 0x2, R0 ;  /* 0x0000000209008819 */ /* 0x040fe20000010200 */
[----:B------:R-:W3:Y:S01]  /*04b0*/  LDC.64 R2, c[0x0][0x388] ;  /* 0x0000e200ff027b82 */ /* 0x000ee20000000a00 */
[----:B------:R-:W-:Y:S01]  /*04c0*/  @!P0 IMAD.SHL.U32 R9, R9, 0x4, RZ ;  /* 0x0000000409098824 */ /* 0x000fe200078e00ff */
[----:B------:R-:W-:Y:S01]  /*04d0*/  ISETP.GE.U32.AND P3, PT, R22, UR40, PT ;  /* 0x0000002816007c0c */ /* 0x000fe2000bf66070 */
[----:B------:R-:W-:Y:S01]  /*04e0*/  @!P2 IMAD.WIDE.U32 R6, R23, R6, R24 ;  /* 0x000000061706a225 */ /* 0x000fe200078e0018 */
[----:B------:R-:W-:-:S02]  /*04f0*/  @!P1 LEA.HI R18, P5, R15, R4, RZ, 0x1 ;  /* 0x000000040f129211 */ /* 0x000fc400078b08ff */
[----:B------:R-:W-:Y:S02]  /*0500*/  @!P0 LOP3.LUT R9, R9, 0xfffffff8, RZ, 0xc0, !PT ;  /* 0xfffffff809098812 */ /* 0x000fe400078ec0ff */
[----:B------:R-:W-:Y:S01]  /*0510*/  ISETP.GE.AND.EX P3, PT, RZ, UR41, PT, P3 ;  /* 0x00000029ff007c0c */ /* 0x000fe2000bf66330 */
[----:B------:R-:W4:Y:S01]  /*0520*/  LDC.64 R4, c[0x0][0x388] ;  /* 0x0000e200ff047b82 */ /* 0x000f220000000a00 */
[----:B-1----:R-:W-:Y:S02]  /*0530*/  @!P0 IADD3 R12, P4, PT, R9, R12, RZ ;  /* 0x0000000c090c8210 */ /* 0x002fe40007f9e0ff */
[----:B------:R-:W-:Y:S01]  /*0540*/  @!P2 IADD3 R9, PT, PT, R19, R7, RZ ;  /* 0x000000071309a210 */ /* 0x000fe20007ffe0ff */
[----:B------:R-:W-:Y:S01]  /*0550*/  @!P1 IMAD.X R7, RZ, RZ, R15, P5 ;  /* 0x000000ffff079224 */ /* 0x000fe200028e060f */
[----:B------:R-:W-:Y:S02]  /*0560*/  @!P0 IADD3.X R13, PT, PT, R0, R13, RZ, P4, !PT ;  /* 0x0000000d000d8210 */ /* 0x000fe400027fe4ff */
[----:B------:R-:W-:Y:S01]  /*0570*/  @!P2 LEA.HI R0, P5, R9, R6, RZ, 0x1 ;  /* 0x000000060900a211 */ /* 0x000fe200078b08ff */
[----:B------:R-:W1:Y:S01]  /*0580*/  LDC.64 R14, c[0x0][0x380] ;  /* 0x0000e000ff0e7b82 */ /* 0x000e620000000a00 */
[----:B------:R-:W-:-:S02]  /*0590*/  @!P1 SHF.L.U64.HI R8, R18, 0x2, R7 ;  /* 0x0000000212089819 */ /* 0x000fc40000010207 */
[----:B------:R-:W-:Y:S02]  /*05a0*/  @!P1 SHF.L.U32 R7, R18, 0x2, RZ ;  /* 0x0000000212079819 */ /* 0x000fe400000006ff */
[----:B------:R-:W-:Y:S02]  /*05b0*/  ISETP.GE.U32.AND P4, PT, R20, UR40, PT ;  /* 0x0000002814007c0c */ /* 0x000fe4000bf86070 */
[----:B------:R-:W-:Y:S01]  /*05c0*/  @!P1 LOP3.LUT R7, R7, 0xfffffff8, RZ, 0xc0, !PT ;  /* 0xfffffff807079812 */ /* 0x000fe200078ec0ff */
[----:B---3--:R-:W-:Y:S01]  /*05d0*/  @!P3 IMAD R6, R21, R2, RZ ;  /* 0x000000021506b224 */ /* 0x008fe200078e02ff */
[----:B------:R-:W-:Y:S02]  /*05e0*/  ISETP.GE.AND.EX P4, PT, RZ, UR41, PT, P4 ;  /* 0x00000029ff007c0c */ /* 0x000fe4000bf86340 */
[----:B--2---:R-:W-:Y:S01]  /*05f0*/  @!P1 IADD3 R10, P6, PT, R7, R10, RZ ;  /* 0x0000000a070a9210 */ /* 0x004fe20007fde0ff */
[----:B------:R-:W-:Y:S01]  /*0600*/  @!P3 IMAD R19, R23, R3, R6 ;  /* 0x000000031713b224 */ /* 0x000fe200078e0206 */
[----:B------:R-:W-:-:S02]  /*0610*/  @!P3 MOV R6, R22 ;  /* 0x000000160006b202 */ /* 0x000fc40000000f00 */
[----:B------:R-:W-:Y:S02]  /*0620*/  @!P3 MOV R7, RZ ;  /* 0x000000ff0007b202 */ /* 0x000fe40000000f00 */
[----:B------:R-:W-:Y:S02]  /*0630*/  @!P2 IADD3.X R9, PT, PT, RZ, R9, RZ, P5, !PT ;  /* 0x00000009ff09a210 */ /* 0x000fe40002ffe4ff */
[----:B------:R-:W-:Y:S01]  /*0640*/  @!P1 IADD3.X R11, PT, PT, R8, R11, RZ, P6, !PT ;  /* 0x0000000b080b9210 */ /* 0x000fe200037fe4ff */
[----:B------:R-:W-:-:S04]  /*0650*/  @!P3 IMAD.WIDE.U32 R2, R23, R2, R6 ;  /* 0x000000021702b225 */ /* 0x000fc800078e0006 */
[C---:B------:R-:W-:Y:S01]  /*0660*/  @!P2 IMAD.SHL.U32 R7, R0.reuse, 0x4, RZ ;  /* 0x000000040007a824 */ /* 0x040fe200078e00ff */
[----:B------:R-:W-:Y:S01]  /*0670*/  @!P2 SHF.L.U64.HI R0, R0, 0x2, R9 ;  /* 0x000000020000a819 */ /* 0x000fe20000010209 */
[----:B----4-:R-:W-:Y:S01]  /*0680*/  @!P4 IMAD R6, R21, R4, RZ ;  /* 0x000000041506c224 */ /* 0x010fe200078e02ff */
[----:B------:R-:W-:Y:S02]  /*0690*/  @!P3 IADD3 R9, PT, PT, R19, R3, RZ ;  /* 0x000000031309b210 */ /* 0x000fe40007ffe0ff */
[----:B------:R-:W-:Y:S01]  /*06a0*/  @!P2 LOP3.LUT R7, R7, 0xfffffff8, RZ, 0xc0, !PT ;  /* 0xfffffff80707a812 */ /* 0x000fe200078ec0ff */
[----:B------:R-:W-:Y:S01]  /*06b0*/  @!P4 IMAD R19, R23, R5, R6 ;  /* 0x000000051713c224 */ /* 0x000fe200078e0206 */
[----:B------:R-:W-:Y:S02]  /*06c0*/  @!P4 MOV R6, R20 ;  /* 0x000000140006c202 */ /* 0x000fe40000000f00 */
[----:B-1----:R-:W-:Y:S02]  /*06d0*/  @!P2 IADD3 R14, P5, PT, R7, R14, RZ ;  /* 0x0000000e070ea210 */ /* 0x002fe40007fbe0ff */
[----:B------:R-:W-:-:S02]  /*06e0*/  @!P4 MOV R7, RZ ;  /* 0x000000ff0007c202 */ /* 0x000fc40000000f00 */
[----:B------:R-:W-:Y:S01]  /*06f0*/  @!P3 LEA.HI R33, P6, R9, R2, RZ, 0x1 ;  /* 0x000000020921b211 */ /* 0x000fe200078d08ff */
[----:B------:R-:W-:Y:S01]  /*0700*/  @!P2 IMAD.X R15, R0, 0x1, R15, P5 ;  /* 0x00000001000fa824 */ /* 0x000fe200028e060f */
[----:B------:R-:W1:Y:S01]  /*0710*/  LDC.64 R2, c[0x0][0x380] ;  /* 0x0000e000ff027b82 */ /* 0x000e620000000a00 */
[----:B------:R-:W-:Y:S01]  /*0720*/  @!P4 IMAD.WIDE.U32 R4, R23, R4, R6 ;  /* 0x000000041704c225 */ /* 0x000fe200078e0006 */
[----:B------:R-:W-:-:S04]  /*0730*/  @!P3 IADD3.X R8, PT, PT, RZ, R9, RZ, P6, !PT ;  /* 0x00000009ff08b210 */ /* 0x000fc800037fe4ff */
[----:B------:R-:W-:Y:S02]  /*0740*/  @!P4 IADD3 R5, PT, PT, R19, R5, RZ ;  /* 0x000000051305c210 */ /* 0x000fe40007ffe0ff */
[----:B------:R-:W2:Y:S01]  /*0750*/  LDC.64 R6, c[0x0][0x380] ;  /* 0x0000e000ff067b82 */ /* 0x000ea20000000a00 */
[----:B------:R-:W-:Y:S02]  /*0760*/  @!P3 SHF.L.U64.HI R8, R33, 0x2, R8 ;  /* 0x000000022108b819 */ /* 0x000fe40000010208 */
[----:B------:R-:W-:Y:S02]  /*0770*/  @!P4 LEA.HI R0, P5, R5, R4, RZ, 0x1 ;  /* 0x000000040500c211 */ /* 0x000fe400078b08ff */
[----:B------:R-:W-:Y:S02]  /*0780*/  @!P3 SHF.L.U32 R33, R33, 0x2, RZ ;  /* 0x000000022121b819 */ /* 0x000fe400000006ff */
[----:B------:R-:W-:Y:S01]  /*0790*/  @!P4 SHF.L.U32 R35, R0, 0x2, RZ ;  /* 0x000000020023c819 */ /* 0x000fe200000006ff */
[----:B------:R-:W-:Y:S01]  /*07a0*/  @!P4 IMAD.X R5, RZ, RZ, R5, P5 ;  /* 0x000000ffff05c224 */ /* 0x000fe200028e0605 */
[----:B------:R-:W-:-:S02]  /*07b0*/  @!P3 LOP3.LUT R33, R33, 0xfffffff8, RZ, 0xc0, !PT ;  /* 0xfffffff82121b812 */ /* 0x000fc400078ec0ff */
[----:B------:R-:W-:Y:S02]  /*07c0*/  MOV R4, 0xff800000 ;  /* 0xff80000000047802 */ /* 0x000fe40000000f00 */
[----:B------:R-:W-:Y:S02]  /*07d0*/  @!P4 SHF.L.U64.HI R0, R0, 0x2, R5 ;  /* 0x000000020000c819 */ /* 0x000fe40000010205 */
[----:B------:R-:W-:Y:S02]  /*07e0*/  MOV R5, 0xff800000 ;  /* 0xff80000000057802 */ /* 0x000fe40000000f00 */
[----:B------:R-:W-:Y:S02]  /*07f0*/  @!P4 LOP3.LUT R35, R35, 0xfffffff8, RZ, 0xc0, !PT ;  /* 0xfffffff82323c812 */ /* 0x000fe400078ec0ff */
[----:B-1----:R-:W-:Y:S02]  /*0800*/  @!P3 IADD3 R32, P5, PT, R33, R2, RZ ;  /* 0x000000022120b210 */ /* 0x002fe40007fbe0ff */
[----:B------:R1:W3:Y:S01]  /*0810*/  @!P0 LDG.E.64 R4, desc[UR4][R12.64] ;  /* 0x000000040c048981 */ /* 0x0002e2000c1e1b00 */
[----:B------:R-:W-:-:S02]  /*0820*/  MOV R2, 0xff800000 ;  /* 0xff80000000027802 */ /* 0x000fc40000000f00 */
[----:B--2---:R-:W-:Y:S02]  /*0830*/  @!P4 IADD3 R34, P6, PT, R35, R6, RZ ;  /* 0x000000062322c210 */ /* 0x004fe40007fde0ff */
[----:B------:R-:W-:Y:S01]  /*0840*/  @!P3 IADD3.X R33, PT, PT, R8, R3, RZ, P5, !PT ;  /* 0x000000030821b210 */ /* 0x000fe20002ffe4ff */
[----:B------:R-:W-:Y:S01]  /*0850*/  IMAD.MOV.U32 R3, RZ, RZ, -0x800000 ;  /* 0xff800000ff037424 */ /* 0x000fe200078e00ff */
[----:B------:R-:W-:Y:S02]  /*0860*/  @!P3 R2UR UR4, R16 ;  /* 0x000000001004b2ca */ /* 0x000fe400000e0000 */
[----:B------:R-:W-:Y:S02]  /*0870*/  @!P3 R2UR UR5, R17 ;  /* 0x000000001105b2ca */ /* 0x000fe400000e0000 */
[----:B------:R-:W-:Y:S01]  /*0880*/  @!P4 IADD3.X R35, PT, PT, R0, R7, RZ, P6, !PT ;  /* 0x000000070023c210 */ /* 0x000fe200037fe4ff */
[----:B------:R-:W2:Y:S01]  /*0890*/  @!P1 LDG.E.64 R2, desc[UR6][R10.64] ;  /* 0x000000060a029981 */ /* 0x000ea2000c1e1b00 */
[----:B------:R-:W-:-:S02]  /*08a0*/  MOV R7, 0xff800000 ;  /* 0xff80000000077802 */ /* 0x000fc40000000f00 */
[----:B------:R-:W-:Y:S02]  /*08b0*/  MOV R6, 0xff800000 ;  /* 0xff80000000067802 */ /* 0x000fe40000000f00 */
[----:B------:R-:W-:Y:S02]  /*08c0*/  @!P4 R2UR UR10, R16 ;  /* 0x00000000100ac2ca */ /* 0x000fe400000e0000 */
[----:B------:R-:W-:Y:S01]  /*08d0*/  @!P4 R2UR UR11, R17 ;  /* 0x00000000110bc2ca */ /* 0x000fe200000e0000 */
[----:B------:R-:W-:Y:S01]  /*08e0*/  IMAD.MOV.U32 R8, RZ, RZ, -0x800000 ;  /* 0xff800000ff087424 */ /* 0x000fe200078e00ff */
[----:B------:R-:W-:Y:S01]  /*08f0*/  MOV R9, 0xff800000 ;  /* 0xff80000000097802 */ /* 0x000fe20000000f00 */
[----:B------:R-:W4:Y:S01]  /*0900*/  @!P2 LDG.E.64 R6, desc[UR8][R14.64] ;  /* 0x000000080e06a981 */ /* 0x000f22000c1e1b00 */
[----:B------:R-:W-:Y:S02]  /*0910*/  MOV R19, 0xff800000 ;  /* 0xff80000000137802 */ /* 0x000fe40000000f00 */
[----:B------:R-:W-:-:S02]  /*0920*/  MOV R18, 0xff800000 ;  /* 0xff80000000127802 */ /* 0x000fc40000000f00 */
[----:B------:R-:W5:Y:S05]  /*0930*/  @!P3 LDG.E.64 R8, desc[UR4][R32.64] ;  /* 0x000000042008b981 */ /* 0x000f6a000c1e1b00 */
[----:B------:R-:W5:Y:S01]  /*0940*/  @!P4 LDG.E.64 R18, desc[UR10][R34.64] ;  /* 0x0000000a2212c981 */ /* 0x000f62000c1e1b00 */
[----:B-1----:R-:W-:Y:S01]  /*0950*/  MOV R13, 0xff800000 ;  /* 0xff800000000d7802 */ /* 0x002fe20000000f00 */
[----:B------:R-:W-:Y:S01]  /*0960*/  UMOV UR4, 0xffffffff ;  /* 0xffffffff00047882 */ /* 0x000fe20000000000 */
[----:B---3--:R-:W-:-:S04]  /*0970*/  @!P0 FMNMX3 R13, R4, -INF , R5, !PT ;  /* 0xff800000040d8876 */ /* 0x008fc80007800005 */
[----:B--2---:R-:W-:-:S04]  /*0980*/  @!P1 FMNMX3 R13, R13, R2, R3, !PT ;  /* 0x000000020d0d9276 */ /* 0x004fc80007800003 */
[----:B----4-:R-:W-:-:S04]  /*0990*/  @!P2 FMNMX3 R13, R13, R6, R7, !PT ;  /* 0x000000060d0da276 */ /* 0x010fc80007800007 */
[----:B-----5:R-:W-:-:S04]  /*09a0*/  @!P3 FMNMX3 R13, R13, R8, R9, !PT ;  /* 0x000000080d0db276 */ /* 0x020fc80007800009 */
        /* <DEDUP_REMOVED lines=15> */
[----:B------:R-:W-:Y:S01]  /*0aa0*/  FADD R32, -R14, R3 ;  /* 0x000000030e207221 */ /* 0x000fe20000000100 */
[----:B------:R-:W-:Y:S02]  /*0ab0*/  IMAD.MOV.U32 R4, RZ, RZ, 0x437c0000 ;  /* 0x437c0000ff047424 */ /* 0x000fe400078e00ff */
        /* <DEDUP_REMOVED lines=8> */
[C---:B------:R-:W-:Y:S01]  /*0b40*/  FADD R3, R0.reuse, -12583039 ;  /* 0xcb40007f00037421 */ /* 0x040fe20000000000 */
[----:B------:R-:W-:Y:S01]  /*0b50*/  FADD R5, R7, -12583039 ;  /* 0xcb40007f07057421 */ /* 0x000fe20000000000 */
[----:B------:R-:W-:Y:S01]  /*0b60*/  SHF.L.U32 R0, R0, 0x17, RZ ;  /* 0x0000001700007819 */ /* 0x000fe200000006ff */
[-C--:B------:R-:W-:Y:S01]  /*0b70*/  FFMA.RM R13, R13, R4.reuse, 12582913 ;  /* 0x4b4000010d0d7423 */ /* 0x080fe20000004004 */
        /* <DEDUP_REMOVED lines=8> */
[----:B------:R-:W1:Y:S01]  /*0c00*/  MUFU.EX2 R5, R34 ;  /* 0x0000002200057308 */ /* 0x000e620000000800 */
[----:B------:R-:W-:Y:S01]  /*0c10*/  FADD R14, -R14, R19 ;  /* 0x000000130e0e7221 */ /* 0x000fe20000000100 */
[----:B------:R-:W-:Y:S01]  /*0c20*/  FFMA.RM R3, R3, R4, 12582913 ;  /* 0x4b40000103037423 */ /* 0x000fe20000004004 */
[-C--:B------:R-:W-:Y:S01]  /*0c30*/  FFMA.SAT R25, R18, R11.reuse, 0.5 ;  /* 0x3f00000012197423 */ /* 0x080fe2000000200b */
[----:B------:R-:W-:-:S02]  /*0c40*/  FFMA.SAT R19, R6, R11, 0.5 ;  /* 0x3f00000006137423 */ /* 0x000fc4000000200b */
[C---:B------:R-:W-:Y:S01]  /*0c50*/  FADD R9, R3.reuse, -12583039 ;  /* 0xcb40007f03097421 */ /* 0x040fe20000000000 */
[----:B------:R-:W-:-:S03]  /*0c60*/  SHF.L.U32 R3, R3, 0x17, RZ ;  /* 0x0000001703037819 */ /* 0x000fc600000006ff */
[----:B------:R-:W-:-:S04]  /*0c70*/  FFMA R9, R38, 1.4426950216293334961, -R9 ;  /* 0x3fb8aa3b26097823 */ /* 0x000fc80000000809 */
[----:B------:R-:W-:Y:S02]  /*0c80*/  FFMA R38, R38, 1.925963033500011079e-08, R9 ;  /* 0x32a5706026267823 */ /* 0x000fe40000000009 */
[----:B------:R-:W2:Y:S01]  /*0c90*/  MUFU.EX2 R9, R36 ;  /* 0x0000002400097308 */ /* 0x000ea20000000800 */
[----:B-1----:R-:W-:Y:S01]  /*0ca0*/  FMUL R10, R0, R5 ;  /* 0x00000005000a7220 */ /* 0x002fe20000400000 */
[----:B------:R-:W-:Y:S01]  /*0cb0*/  FADD R5, R13, -12583039 ;  /* 0xcb40007f0d057421 */ /* 0x000fe20000000000 */
[----:B------:R-:W-:Y:S02]  /*0cc0*/  SHF.L.U32 R0, R7, 0x17, RZ ;  /* 0x0000001707007819 */ /* 0x000fe400000006ff */
[----:B------:R-:W-:Y:S01]  /*0cd0*/  SHF.L.U32 R13, R13, 0x17, RZ ;  /* 0x000000170d0d7819 */ /* 0x000fe200000006ff */
[C---:B------:R-:W-:Y:S02]  /*0ce0*/  FFMA R5, R32.reuse, 1.4426950216293334961, -R5 ;  /* 0x3fb8aa3b20057823 */ /* 0x040fe40000000805 */
[----:B------:R-:W1:Y:S02]  /*0cf0*/  MUFU.EX2 R38, R38 ;  /* 0x0000002600267308 */ /* 0x000e640000000800 */
[----:B------:R-:W-:Y:S01]  /*0d00*/  FFMA R32, R32, 1.925963033500011079e-08, R5 ;  /* 0x32a5706020207823 */ /* 0x000fe20000000005 */
[----:B------:R-:W-:-:S04]  /*0d10*/  FFMA.SAT R5, R12, R11, 0.5 ;  /* 0x3f0000000c057423 */ /* 0x000fc8000000200b */
[----:B------:R-:W-:Y:S01]  /*0d20*/  FFMA.RM R5, R5, R4, 12582913 ;  /* 0x4b40000105057423 */ /* 0x000fe20000004004 */
[----:B------:R-:W3:Y:S01]  /*0d30*/  MUFU.EX2 R32, R32 ;  /* 0x0000002000207308 */ /* 0x000ee20000000800 */
[----:B--2---:R-:W-:Y:S02]  /*0d40*/  FMUL R0, R0, R9 ;  /* 0x0000000900007220 */ /* 0x004fe40000400000 */
[C---:B------:R-:W-:Y:S01]  /*0d50*/  FADD R7, R5.reuse, -12583039 ;  /* 0xcb40007f05077421 */ /* 0x040fe20000000000 */
[----:B------:R-:W-:-:S03]  /*0d60*/  IMAD.SHL.U32 R5, R5, 0x800000, RZ ;  /* 0x0080000005057824 */ /* 0x000fc600078e00ff */
[----:B------:R-:W-:Y:S01]  /*0d70*/  FFMA R7, R12, 1.4426950216293334961, -R7 ;  /* 0x3fb8aa3b0c077823 */ /* 0x000fe20000000807 */
[----:B-1----:R-:W-:-:S03]  /*0d80*/  FMUL R3, R3, R38 ;  /* 0x0000002603037220 */ /* 0x002fc60000400000 */
[----:B------:R-:W-:Y:S01]  /*0d90*/  FFMA R12, R12, 1.925963033500011079e-08, R7 ;  /* 0x32a570600c0c7823 */ /* 0x000fe20000000007 */
[----:B------:R-:W-:-:S04]  /*0da0*/  FFMA.SAT R7, R2, R11, 0.5 ;  /* 0x3f00000002077423 */ /* 0x000fc8000000200b */
[----:B------:R-:W-:Y:S01]  /*0db0*/  FFMA.RM R7, R7, R4, 12582913 ;  /* 0x4b40000107077423 */ /* 0x000fe20000004004 */
[----:B------:R-:W1:Y:S03]  /*0dc0*/  MUFU.EX2 R12, R12 ;  /* 0x0000000c000c7308 */ /* 0x000e660000000800 */
[----:B------:R-:W-:-:S04]  /*0dd0*/  FADD R9, R7, -12583039 ;  /* 0xcb40007f07097421 */ /* 0x000fc80000000000 */
[----:B------:R-:W-:-:S04]  /*0de0*/  FFMA R9, R2, 1.4426950216293334961, -R9 ;  /* 0x3fb8aa3b02097823 */ /* 0x000fc80000000809 */
[----:B------:R-:W-:Y:S01]  /*0df0*/  FFMA R15, R2, 1.925963033500011079e-08, R9 ;  /* 0x32a57060020f7823 */ /* 0x000fe20000000009 */
[-C--:B------:R-:W-:Y:S01]  /*0e00*/  FFMA.SAT R9, R8, R11.reuse, 0.5 ;  /* 0x3f00000008097423 */ /* 0x080fe2000000200b */
[----:B---3--:R-:W-:Y:S01]  /*0e10*/  FMUL R2, R13, R32 ;  /* 0x000000200d027220 */ /* 0x008fe20000400000 */
[----:B------:R-:W-:Y:S02]  /*0e20*/  FFMA.SAT R11, R14, R11, 0.5 ;  /* 0x3f0000000e0b7423 */ /* 0x000fe4000000200b */
[----:B------:R-:W-:Y:S01]  /*0e30*/  FFMA.RM R9, R9, R4, 12582913 ;  /* 0x4b40000109097423 */ /* 0x000fe20000004004 */
[----:B-1----:R-:W-:Y:S01]  /*0e40*/  FMUL R5, R5, R12 ;  /* 0x0000000c05057220 */ /* 0x002fe20000400000 */
[-C--:B------:R-:W-:Y:S01]  /*0e50*/  FFMA.RM R12, R25, R4.reuse, 12582913 ;  /* 0x4b400001190c7423 */ /* 0x080fe20000004004 */
[-C--:B------:R-:W-:Y:S01]  /*0e60*/  FFMA.RM R11, R11, R4.reuse, 12582913 ;  /* 0x4b4000010b0b7423 */ /* 0x080fe20000004004 */
[----:B------:R-:W-:Y:S01]  /*0e70*/  FADD R13, R9, -12583039 ;  /* 0xcb40007f090d7421 */ /* 0x000fe20000000000 */
[----:B------:R-:W1:Y:S01]  /*0e80*/  MUFU.EX2 R15, R15 ;  /* 0x0000000f000f7308 */ /* 0x000e620000000800 */
[----:B------:R-:W-:Y:S01]  /*0e90*/  FADD R25, R12, -12583039 ;  /* 0xcb40007f0c197421 */ /* 0x000fe20000000000 */
[----:B------:R-:W-:Y:S01]  /*0ea0*/  FADD R27, R11, -12583039 ;  /* 0xcb40007f0b1b7421 */ /* 0x000fe20000000000 */
[----:B------:R-:W-:Y:S01]  /*0eb0*/  FFMA R13, R8, 1.4426950216293334961, -R13 ;  /* 0x3fb8aa3b080d7823 */ /* 0x000fe2000000080d */
[----:B------:R-:W-:Y:S01]  /*0ec0*/  SHF.L.U32 R9, R9, 0x17, RZ ;  /* 0x0000001709097819 */ /* 0x000fe200000006ff */
[----:B------:R-:W-:Y:S01]  /*0ed0*/  FFMA R25, R18, 1.4426950216293334961, -R25 ;  /* 0x3fb8aa3b12197823 */ /* 0x000fe20000000819 */
[----:B------:R-:W-:Y:S01]  /*0ee0*/  FFMA R27, R14, 1.4426950216293334961, -R27 ;  /* 0x3fb8aa3b0e1b7823 */ /* 0x000fe2000000081b */
[----:B------:R-:W-:Y:S01]  /*0ef0*/  FFMA R13, R8, 1.925963033500011079e-08, R13 ;  /* 0x32a57060080d7823 */ /* 0x000fe2000000000d */
[----:B------:R-:W-:Y:S01]  /*0f00*/  FFMA.RM R8, R19, R4, 12582913 ;  /* 0x4b40000113087423 */ /* 0x000fe20000004004 */
[----:B------:R-:W-:Y:S01]  /*0f10*/  FFMA R25, R18, 1.925963033500011079e-08, R25 ;  /* 0x32a5706012197823 */ /* 0x000fe20000000019 */
[----:B------:R-:W-:Y:S01]  /*0f20*/  SHF.L.U32 R4, R7, 0x17, RZ ;  /* 0x0000001707047819 */ /* 0x000fe200000006ff */
[----:B------:R2:W3:Y:S01]  /*0f30*/  MUFU.EX2 R18, R13 ;  /* 0x0000000d00127308 */ /* 0x0004e20000000800 */
[----:B------:R-:W-:Y:S01]  /*0f40*/  FADD R19, R8, -12583039 ;  /* 0xcb40007f08137421 */ /* 0x000fe20000000000 */
[----:B------:R-:W-:Y:S01]  /*0f50*/  FADD R7, RZ, R10 ;  /* 0x0000000aff077221 */ /* 0x000fe20000000000 */
[----:B------:R-:W-:Y:S01]  /*0f60*/  FFMA R27, R14, 1.925963033500011079e-08, R27 ;  /* 0x32a570600e1b7823 */ /* 0x000fe2000000001b */
[----:B------:R-:W-:Y:S01]  /*0f70*/  SHF.L.U32 R8, R8, 0x17, RZ ;  /* 0x0000001708087819 */ /* 0x000fe200000006ff */
[----:B------:R-:W-:Y:S01]  /*0f80*/  FFMA R19, R6, 1.4426950216293334961, -R19 ;  /* 0x3fb8aa3b06137823 */ /* 0x000fe20000000813 */
[----:B-1----:R-:W-:-:S02]  /*0f90*/  FMUL R4, R4, R15 ;  /* 0x0000000f04047220 */ /* 0x002fc40000400000 */
[----:B------:R-:W-:Y:S01]  /*0fa0*/  MUFU.EX2 R32, R25 ;  /* 0x0000001900207308 */ /* 0x000fe20000000800 */
[----:B------:R-:W-:Y:S01]  /*0fb0*/  FFMA R19, R6, 1.925963033500011079e-08, R19 ;  /* 0x32a5706006137823 */ /* 0x000fe20000000013 */
[----:B------:R-:W-:Y:S01]  /*0fc0*/  FADD R6, R7, R0 ;  /* 0x0000000007067221 */ /* 0x000fe20000000000 */
[----:B--2---:R-:W-:-:S03]  /*0fd0*/  SHF.L.U32 R13, R12, 0x17, RZ ;  /* 0x000000170c0d7819 */ /* 0x004fc600000006ff */
[----:B------:R-:W-:Y:S02]  /*0fe0*/  FADD R7, R6, R3 ;  /* 0x0000000306077221 */ /* 0x000fe40000000000 */
[----:B------:R-:W1:Y:S01]  /*0ff0*/  MUFU.EX2 R19, R19 ;  /* 0x0000001300137308 */ /* 0x000e620000000800 */
[----:B---3--:R-:W-:Y:S01]  /*1000*/  FMUL R6, R9, R18 ;  /* 0x0000001209067220 */ /* 0x008fe20000400000 */
[----:B------:R-:W-:-:S04]  /*1010*/  FADD R14, R7, R2 ;  /* 0x00000002070e7221 */ /* 0x000fc80000000000 */
[----:B------:R-:W-:Y:S02]  /*1020*/  FADD R7, R14, R5 ;  /* 0x000000050e077221 */ /* 0x000fe40000000000 */
[----:B------:R-:W2:Y:S02]  /*1030*/  MUFU.EX2 R18, R27 ;  /* 0x0000001b00127308 */ /* 0x000ea40000000800 */
[----:B------:R-:W-:-:S04]  /*1040*/  FADD R9, R7, R4 ;  /* 0x0000000407097221 */ /* 0x000fc80000000000 */
[----:B------:R-:W-:Y:S01]  /*1050*/  FADD R12, R9, R6 ;  /* 0x00000006090c7221 */ /* 0x000fe20000000000 */
[----:B------:R-:W-:Y:S02]  /*1060*/  IMAD.SHL.U32 R9, R11, 0x800000, RZ ;  /* 0x008000000b097824 */ /* 0x000fe400078e00ff */
[----:B-1----:R-:W-:Y:S01]  /*1070*/  FMUL R7, R8, R19 ;  /* 0x0000001308077220 */ /* 0x002fe20000400000 */
[----:B------:R-:W-:-:S03]  /*1080*/  FMUL R8, R13, R32 ;  /* 0x000000200d087220 */ /* 0x000fc60000400000 */
        /* <DEDUP_REMOVED lines=13> */
.L_x_7260:
        /* <DEDUP_REMOVED lines=12> */
[----:B0-----:R-:W-:Y:S05]  /*1220*/  CALL.REL.NOINC `($__internal_131_$__cuda_sm3x_div_rn_noftz_f32_slowpath) ;  /* 0x00000018006c7944 */ /* 0x001fea0003c00000 */
[----:B------:R-:W-:-:S07]  /*1230*/  MOV R12, R19 ;  /* 0x00000013000c7202 */ /* 0x000fce0000000f00 */
.L_x_7219:
[----:B------:R-:W-:Y:S05]  /*1240*/  BSYNC.RECONVERGENT B0 ;  /* 0x0000000000007941 */ /* 0x000fea0003800200 */
.L_x_7218:
        /* <DEDUP_REMOVED lines=12> */
[----:B0-----:R-:W-:Y:S05]  /*1310*/  CALL.REL.NOINC `($__internal_131_$__cuda_sm3x_div_rn_noftz_f32_slowpath) ;  /* 0x0000001800307944 */ /* 0x001fea0003c00000 */
[----:B------:R-:W-:-:S07]  /*1320*/  IMAD.MOV.U32 R13, RZ, RZ, R19 ;  /* 0x000000ffff0d7224 */ /* 0x000fce00078e0013 */
.L_x_7221:
[----:B------:R-:W-:Y:S05]  /*1330*/  BSYNC.RECONVERGENT B0 ;  /* 0x0000000000007941 */ /* 0x000fea0003800200 */
.L_x_7220:
        /* <DEDUP_REMOVED lines=13> */
[----:B------:R-:W-:-:S07]  /*1410*/  MOV R14, R19 ;  /* 0x00000013000e7202 */ /* 0x000fce0000000f00 */
.L_x_7223:
[----:B------:R-:W-:Y:S05]  /*1420*/  BSYNC.RECONVERGENT B0 ;  /* 0x0000000000007941 */ /* 0x000fea0003800200 */
.L_x_7222:
        /* <DEDUP_REMOVED lines=12> */
[----:B0-----:R-:W-:Y:S05]  /*14f0*/  CALL.REL.NOINC `($__internal_131_$__cuda_sm3x_div_rn_noftz_f32_slowpath) ;  /* 0x0000001400b87944 */ /* 0x001fea0003c00000 */
[----:B------:R-:W-:-:S07]  /*1500*/  MOV R15, R19 ;  /* 0x00000013000f7202 */ /* 0x000fce0000000f00 */
.L_x_7225:
[----:B------:R-:W-:Y:S05]  /*1510*/  BSYNC.RECONVERGENT B0 ;  /* 0x0000000000007941 */ /* 0x000fea0003800200 */
.L_x_7224:
        /* <DEDUP_REMOVED lines=14> */
.L_x_7227:
[----:B------:R-:W-:Y:S05]  /*1600*/  BSYNC.RECONVERGENT B0 ;  /* 0x0000000000007941 */ /* 0x000fea0003800200 */
.L_x_7226:
        /* <DEDUP_REMOVED lines=12> */
[----:B0-----:R-:W-:Y:S05]  /*16d0*/  CALL.REL.NOINC `($__internal_131_$__cuda_sm3x_div_rn_noftz_f32_slowpath) ;  /* 0x0000001400407944 */ /* 0x001fea0003c00000 */
[----:B------:R-:W-:-:S07]  /*16e0*/  MOV R3, R19 ;  /* 0x0000001300037202 */ /* 0x000fce0000000f00 */
.L_x_7229:
[----:B------:R-:W-:Y:S05]  /*16f0*/  BSYNC.RECONVERGENT B0 ;  /* 0x0000000000007941 */ /* 0x000fea0003800200 */
.L_x_7228:
        /* <DEDUP_REMOVED lines=14> */
.L_x_7231:
[----:B------:R-:W-:Y:S05]  /*17e0*/  BSYNC.RECONVERGENT B0 ;  /* 0x0000000000007941 */ /* 0x000fea0003800200 */
.L_x_7230:
        /* <DEDUP_REMOVED lines=14> */
.L_x_7233:
[----:B------:R-:W-:Y:S05]  /*18d0*/  BSYNC.RECONVERGENT B0 ;  /* 0x0000000000007941 */ /* 0x000fea0003800200 */
.L_x_7232:
        /* <DEDUP_REMOVED lines=14> */
.L_x_7235:
[----:B------:R-:W-:Y:S05]  /*19c0*/  BSYNC.RECONVERGENT B0 ;  /* 0x0000000000007941 */ /* 0x000fea0003800200 */
.L_x_7234:
        /* <DEDUP_REMOVED lines=14> */
.L_x_7237:
[----:B------:R-:W-:Y:S05]  /*1ab0*/  BSYNC.RECONVERGENT B0 ;  /* 0x0000000000007941 */ /* 0x000fea0003800200 */
.L_x_7236:
[----:B------:R-:W1:Y:S01]  /*1ac0*/  LDC.64 R8, c[0x0][0x3a8] ;  /* 0x0000ea00ff087b82 */ /* 0x000e620000000a00 */
[----:B------:R-:W-:Y:S01]  /*1ad0*/  BSSY.RECONVERGENT B0, `(.L_x_7238) ;  /* 0x0000019000007945 */ /* 0x000fe20003800200 */
[-C--:B-1----:R-:W-:Y:S02]  /*1ae0*/  ISETP.GE.U32.AND P1, PT, R26, R8.reuse, PT ;  /* 0x000000081a00720c */ /* 0x082fe40003f26070 */
[-C--:B------:R-:W-:Y:S02]  /*1af0*/  ISETP.GE.U32.AND P3, PT, R24, R8.reuse, PT ;  /* 0x000000081800720c */ /* 0x080fe40003f66070 */
[-C--:B------:R-:W-:Y:S02]  /*1b00*/  ISETP.GE.U32.AND P4, PT, R22, R8.reuse, PT ;  /* 0x000000081600720c */ /* 0x080fe40003f86070 */
[----:B------:R-:W-:Y:S02]  /*1b10*/  ISETP.GE.U32.AND P2, PT, R20, R8, PT ;  /* 0x000000081400720c */ /* 0x000fe40003f46070 */
[----:B------:R-:W-:-:S02]  /*1b20*/  ISETP.GE.AND.EX P1, PT, RZ, R9, PT, P1 ;  /* 0x00000009ff00720c */ /* 0x000fc40003f26310 */
[-C--:B------:R-:W-:Y:S02]  /*1b30*/  ISETP.GE.AND.EX P3, PT, RZ, R9.reuse, PT, P3 ;  /* 0x00000009ff00720c */ /* 0x080fe40003f66330 */
[-C--:B------:R-:W-:Y:S02]  /*1b40*/  ISETP.GE.AND.EX P4, PT, RZ, R9.reuse, PT, P4 ;  /* 0x00000009ff00720c */ /* 0x080fe40003f86340 */
[----:B------:R-:W-:Y:S01]  /*1b50*/  ISETP.GE.AND.EX P2, PT, RZ, R9, PT, P2 ;  /* 0x00000009ff00720c */ /* 0x000fe20003f46320 */
[----:B------:R-:W-:-:S12]  /*1b60*/  @P0 BRA `(.L_x_7239) ;  /* 0x00000000003c0947 */ /* 0x000fd80003800000 */
        /* <DEDUP_REMOVED lines=15> */
.L_x_7239:
[----:B------:R-:W-:Y:S05]  /*1c60*/  BSYNC.RECONVERGENT B0 ;  /* 0x0000000000007941 */ /* 0x000fea0003800200 */
.L_x_7238:
[----:B------:R-:W-:Y:S04]  /*1c70*/  BSSY.RECONVERGENT B0, `(.L_x_7240) ;  /* 0x0000011000007945 */ /* 0x000fe80003800200 */
[----:B------:R-:W-:Y:S05]  /*1c80*/  @P1 BRA `(.L_x_7241) ;  /* 0x00000000003c1947 */ /* 0x000fea0003800000 */
[----:B------:R-:W-:Y:S02]  /*1c90*/  HFMA2 R27, -RZ, RZ, 0, 0 ;  /* 0x00000000ff1b7431 */ /* 0x000fe400000001ff */
[----:B------:R-:W-:Y:S01]  /*1ca0*/  IMAD R0, R21, UR38, RZ ;  /* 0x0000002615007c24 */ /* 0x000fe2000f8e02ff */
[----:B------:R-:W-:Y:S02]  /*1cb0*/  R2UR UR4, R16 ;  /* 0x00000000100472ca */ /* 0x000fe400000e0000 */
[----:B------:R-:W-:Y:S01]  /*1cc0*/  R2UR UR5, R17 ;  /* 0x00000000110572ca */ /* 0x000fe200000e0000 */
[C---:B------:R-:W-:Y:S02]  /*1cd0*/  IMAD R11, R23.reuse, UR39, R0 ;  /* 0x00000027170b7c24 */ /* 0x040fe4000f8e0200 */
[----:B-1----:R-:W-:-:S04]  /*1ce0*/  IMAD.WIDE.U32 R8, R23, UR38, R26 ;  /* 0x0000002617087c25 */ /* 0x002fc8000f8e001a */
        /* <DEDUP_REMOVED lines=9> */
.L_x_7241:
[----:B------:R-:W-:Y:S05]  /*1d80*/  BSYNC.RECONVERGENT B0 ;  /* 0x0000000000007941 */ /* 0x000fea0003800200 */
.L_x_7240:
        /* <DEDUP_REMOVED lines=17> */
.L_x_7243:
[----:B------:R-:W-:Y:S05]  /*1ea0*/  BSYNC.RECONVERGENT B0 ;  /* 0x0000000000007941 */ /* 0x000fea0003800200 */
.L_x_7242:
[----:B------:R-:W-:Y:S04]  /*1eb0*/  BSSY.RECONVERGENT B0, `(.L_x_7244) ;  /* 0x0000012000007945 */ /* 0x000fe80003800200 */
[----:B------:R-:W-:Y:S05]  /*1ec0*/  @P4 BRA `(.L_x_7245) ;  /* 0x0000000000404947 */ /* 0x000fea0003800000 */
[----:B---3--:R-:W-:Y:S01]  /*1ed0*/  HFMA2 R3, -RZ, RZ, 0, 0 ;  /* 0x00000000ff037431 */ /* 0x008fe200000001ff */
[----:B------:R-:W-:Y:S01]  /*1ee0*/  MOV R2, R22 ;  /* 0x0000001600027202 */ /* 0x000fe20000000f00 */
[----:B------:R-:W-:Y:S01]  /*1ef0*/  IMAD R0, R21, UR38, RZ ;  /* 0x0000002615007c24 */ /* 0x000fe2000f8e02ff */
[----:B------:R-:W-:Y:S02]  /*1f00*/  R2UR UR4, R16 ;  /* 0x00000000100472ca */ /* 0x000fe400000e0000 */
[----:B------:R-:W-:Y:S01]  /*1f10*/  R2UR UR5, R17 ;  /* 0x00000000110572ca */ /* 0x000fe200000e0000 */
[C---:B-12---:R-:W-:Y:S02]  /*1f20*/  IMAD R9, R23.reuse, UR39, R0 ;  /* 0x0000002717097c24 */ /* 0x046fe4000f8e0200 */
        /* <DEDUP_REMOVED lines=10> */
.L_x_7245:
[----:B------:R-:W-:Y:S05]  /*1fd0*/  BSYNC.RECONVERGENT B0 ;  /* 0x0000000000007941 */ /* 0x000fea0003800200 */
.L_x_7244:
        /* <DEDUP_REMOVED lines=18> */
.L_x_7247:
[----:B------:R-:W-:Y:S05]  /*2100*/  BSYNC.RECONVERGENT B0 ;  /* 0x0000000000007941 */ /* 0x000fea0003800200 */
.L_x_7246:
[----:B------:R-:W-:-:S04]  /*2110*/  IADD3 R23, P0, PT, R30, R23, RZ ;  /* 0x000000171e177210 */ /* 0x000fc80007f1e0ff */
[----:B------:R-:W-:Y:S02]  /*2120*/  LEA.HI.X.SX32 R21, R30, R21, 0x1, P0 ;  /* 0x000000151e157211 */ /* 0x000fe400000f0eff */
[----:B------:R-:W-:-:S04]  /*2130*/  ISETP.GE.U32.AND P0, PT, R23, UR42, PT ;  /* 0x0000002a17007c0c */ /* 0x000fc8000bf06070 */
[----:B------:R-:W-:-:S13]  /*2140*/  ISETP.GE.AND.EX P0, PT, R21, UR43, PT, P0 ;  /* 0x0000002b15007c0c */ /* 0x000fda000bf06300 */
[----:B------:R-:W-:Y:S05]  /*2150*/  @!P0 BRA `(.L_x_7248) ;  /* 0xffffffe000508947 */ /* 0x000fea000383ffff */
[----:B------:R-:W-:Y:S05]  /*2160*/  EXIT ;  /* 0x000000000000794d */ /* 0x000fea0003800000 */
.L_x_7217:
[----:B------:R-:W-:Y:S01]  /*2170*/  HFMA2 R11, -RZ, RZ, 0, 1.847743988037109375e-06 ;  /* 0x0000001fff0b7431 */ /* 0x000fe200000001ff */
[----:B------:R-:W-:Y:S01]  /*2180*/  BSSY B0, `(.L_x_7249) ;  /* 0x0000006000007945 */ /* 0x000fe20003800000 */
[----:B------:R-:W-:Y:S02]  /*2190*/  MOV R12, 0x10 ;  /* 0x00000010000c7802 */ /* 0x000fe40000000f00 */
[----:B------:R-:W-:-:S07]  /*21a0*/  MOV R15, 0xffffffff ;  /* 0xffffffff000f7802 */ /* 0x000fce0000000f00 */
[----:B0-----:R-:W-:Y:S05]  /*21b0*/  WARPSYNC.COLLECTIVE R15, `(.L_x_7250) ;  /* 0x000000000f087348 */ /* 0x001fea0003c00000 */
[----:B------:R1:W2:Y:S02]  /*21c0*/  SHFL.BFLY P6, R14, R13, R12, R11 ;  /* 0x0c00000c0d0e7389 */ /* 0x0002a400000c000b */
[----:B012---:R-:W-:Y:S05]  /*21d0*/  ENDCOLLECTIVE ;  /* 0x000000000000791b */ /* 0x007fea0003800000 */
.L_x_7250:
[----:B------:R-:W-:Y:S05]  /*21e0*/  BSYNC B0 ;  /* 0x0000000000007941 */ /* 0x000fea0003800000 */
.L_x_7249:
[----:B------:R-:W-:Y:S01]  /*21f0*/  HFMA2 R11, -RZ, RZ, 0, 1.847743988037109375e-06 ;  /* 0x0000001fff0b7431 */ /* 0x000fe200000001ff */
[----:B------:R-:W-:Y:S01]  /*2200*/  FMNMX R13, R14, R13, !PT ;  /* 0x0000000d0e0d7209 */ /* 0x000fe20007800000 */
[----:B------:R-:W-:Y:S01]  /*2210*/  IMAD.MOV.U32 R12, RZ, RZ, 0x8 ;  /* 0x00000008ff0c7424 */ /* 0x000fe200078e00ff */
[----:B------:R-:W-:-:S07]  /*2220*/  MOV R15, 0xffffffff ;  /* 0xffffffff000f7802 */ /* 0x000fce0000000f00 */
[----:B------:R-:W-:Y:S05]  /*2230*/  WARPSYNC.COLLECTIVE R15, `(.L_x_7251) ;  /* 0x000000000f087348 */ /* 0x000fea0003c00000 */
[----:B------:R0:W1:Y:S02]  /*2240*/  SHFL.BFLY P6, R14, R13, R12, R11 ;  /* 0x0c00000c0d0e7389 */ /* 0x00006400000c000b */
[----:B01----:R-:W-:Y:S05]  /*2250*/  ENDCOLLECTIVE ;  /* 0x000000000000791b */ /* 0x003fea0003800000 */
.L_x_7251:
[----:B------:R-:W-:Y:S01]  /*2260*/  HFMA2 R12, -RZ, RZ, 0, 2.384185791015625e-07 ;  /* 0x00000004ff0c7431 */ /* 0x000fe200000001ff */
[----:B------:R-:W-:-:S04]  /*2270*/  FMNMX R0, R13, R14, !PT ;  /* 0x0000000e0d007209 */ /* 0x000fc80007800000 */
[----:B------:R-:W-:-:S07]  /*2280*/  MOV R13, R0 ;  /* 0x00000000000d7202 */ /* 0x000fce0000000f00 */
[----:B------:R-:W-:Y:S05]  /*2290*/  WARPSYNC.COLLECTIVE R15, `(.L_x_7252) ;  /* 0x000000000f087348 */ /* 0x000fea0003c00000 */
[----:B------:R0:W1:Y:S02]  /*22a0*/  SHFL.BFLY P6, R14, R13, R12, R11 ;  /* 0x0c00000c0d0e7389 */ /* 0x00006400000c000b */
[----:B01----:R-:W-:Y:S05]  /*22b0*/  ENDCOLLECTIVE ;  /* 0x000000000000791b */ /* 0x003fea0003800000 */
.L_x_7252:
[----:B------:R-:W-:Y:S02]  /*22c0*/  MOV R12, 0x2 ;  /* 0x00000002000c7802 */ /* 0x000fe40000000f00 */
[----:B------:R-:W-:-:S05]  /*22d0*/  FMNMX R10, R0, R14, !PT ;  /* 0x0000000e000a7209 */ /* 0x000fca0007800000 */
[----:B------:R-:W-:-:S07]  /*22e0*/  IMAD.MOV.U32 R13, RZ, RZ, R10 ;  /* 0x000000ffff0d7224 */ /* 0x000fce00078e000a */
[----:B------:R-:W-:Y:S05]  /*22f0*/  WARPSYNC.COLLECTIVE R15, `(.L_x_7253) ;  /* 0x000000000f087348 */ /* 0x000fea0003c00000 */
[----:B------:R0:W1:Y:S02]  /*2300*/  SHFL.BFLY P6, R14, R13, R12, R11 ;  /* 0x0c00000c0d0e7389 */ /* 0x00006400000c000b */
[----:B01----:R-:W-:Y:S05]  /*2310*/  ENDCOLLECTIVE ;  /* 0x000000000000791b */ /* 0x003fea0003800000 */
.L_x_7253:
[----:B------:R-:W-:Y:S01]  /*2320*/  HFMA2 R12, -RZ, RZ, 0, 5.9604644775390625e-08 ;  /* 0x00000001ff0c7431 */ /* 0x000fe200000001ff */
[----:B------:R-:W-:-:S04]  /*2330*/  FMNMX R25, R10, R14, !PT ;  /* 0x0000000e0a197209 */ /* 0x000fc80007800000 */
[----:B------:R-:W-:-:S07]  /*2340*/  MOV R13, R25 ;  /* 0x00000019000d7202 */ /* 0x000fce0000000f00 */
[----:B------:R-:W-:Y:S05]  /*2350*/  WARPSYNC.COLLECTIVE R15, `(.L_x_7254) ;  /* 0x000000000f087348 */ /* 0x000fea0003c00000 */
[----:B------:R0:W1:Y:S02]  /*2360*/  SHFL.BFLY P6, R14, R13, R12, R11 ;  /* 0x0c00000c0d0e7389 */ /* 0x00006400000c000b */
[----:B01----:R-:W-:Y:S05]  /*2370*/  ENDCOLLECTIVE ;  /* 0x000000000000791b */ /* 0x003fea0003800000 */
.L_x_7254:
[----:B------:R-:W-:Y:S01]  /*2380*/  IMAD.MOV.U32 R11, RZ, RZ, 0x437c0000 ;  /* 0x437c0000ff0b7424 */ /* 0x000fe200078e00ff */
        /* <DEDUP_REMOVED lines=12> */
[----:B------:R-:W-:Y:S01]  /*2450*/  FADD R14, -R14, R19 ;  /* 0x000000130e0e7221 */ /* 0x000fe20000000100 */
[----:B------:R-:W-:-:S02]  /*2460*/  FFMA.SAT R32, R2, R9, 0.5 ;  /* 0x3f00000002207423 */ /* 0x000fc40000002009 */
[-C--:B------:R-:W-:Y:S02]  /*2470*/  FFMA.RM R10, R10, R11.reuse, 12582913 ;  /* 0x4b4000010a0a7423 */ /* 0x080fe4000000400b */
[----:B------:R-:W-:Y:S02]  /*2480*/  FFMA.RM R32, R32, R11, 12582913 ;  /* 0x4b40000120207423 */ /* 0x000fe4000000400b */
        /* <DEDUP_REMOVED lines=13> */
[----:B------:R-:W-:-:S04]  /*2560*/  FADD R3, R32, -12583039 ;  /* 0xcb40007f20037421 */ /* 0x000fc80000000000 */
[----:B------:R-:W-:Y:S01]  /*2570*/  FFMA R3, R2, 1.4426950216293334961, -R3 ;  /* 0x3fb8aa3b02037823 */ /* 0x000fe20000000803 */
[----:B-1----:R-:W-:-:S03]  /*2580*/  FMUL R0, R0, R13 ;  /* 0x0000000d00007220 */ /* 0x002fc60000400000 */
[----:B------:R-:W-:Y:S01]  /*2590*/  FFMA R13, R2, 1.925963033500011079e-08, R3 ;  /* 0x32a57060020d7823 */ /* 0x000fe20000000003 */
[----:B------:R-:W-:Y:S01]  /*25a0*/  SHF.L.U32 R3, R32, 0x17, RZ ;  /* 0x0000001720037819 */ /* 0x000fe200000006ff */
[----:B------:R-:W-:Y:S02]  /*25b0*/  FFMA.SAT R32, R8, R9, 0.5 ;  /* 0x3f00000008207423 */ /* 0x000fe40000002009 */
[----:B------:R-:W0:Y:S02]  /*25c0*/  MUFU.EX2 R2, R13 ;  /* 0x0000000d00027308 */ /* 0x000e240000000800 */
[----:B------:R-:W-:Y:S01]  /*25d0*/  FFMA.RM R32, R32, R11, 12582913 ;  /* 0x4b40000120207423 */ /* 0x000fe2000000400b */
        /* <DEDUP_REMOVED lines=11> */
[----:B------:R-:W-:-:S03]  /*2690*/  IMAD.SHL.U32 R4, R4, 0x800000, RZ ;  /* 0x0080000004047824 */ /* 0x000fc600078e00ff */
[----:B------:R-:W-:-:S04]  /*26a0*/  FFMA R12, R5, 1.4426950216293334961, -R12 ;  /* 0x3fb8aa3b050c7823 */ /* 0x000fc8000000080c */
[----:B------:R-:W-:-:S04]  /*26b0*/  FFMA R12, R5, 1.925963033500011079e-08, R12 ;  /* 0x32a57060050c7823 */ /* 0x000fc8000000000c */
[----:B------:R-:W1:Y:S01]  /*26c0*/  MUFU.EX2 R5, R12 ;  /* 0x0000000c00057308 */ /* 0x000e620000000800 */
[----:B0-----:R-:W-:Y:S01]  /*26d0*/  FMUL R2, R2, R15 ;  /* 0x0000000f02027220 */ /* 0x001fe20000400000 */
[----:B------:R-:W-:Y:S01]  /*26e0*/  MOV R15, 0xffffffff ;  /* 0xffffffff000f7802 */ /* 0x000fe20000000f00 */
[----:B-1----:R-:W-:Y:S01]  /*26f0*/  FMUL R5, R4, R5 ;  /* 0x0000000504057220 */ /* 0x002fe20000400000 */
        /* <DEDUP_REMOVED lines=22> */
[----:B------:R-:W-:Y:S01]  /*2860*/  FFMA.SAT R32, R14, R9, 0.5 ;  /* 0x3f0000000e207423 */ /* 0x000fe20000002009 */
[----:B------:R-:W-:-:S03]  /*2870*/  FADD R9, R12, -12583039 ;  /* 0xcb40007f0c097421 */ /* 0x000fc60000000000 */
[----:B------:R-:W0:Y:S01]  /*2880*/  MUFU.EX2 R8, R8 ;  /* 0x0000000800087308 */ /* 0x000e220000000800 */
[----:B------:R-:W-:Y:S01]  /*2890*/  FFMA R9, R18, 1.4426950216293334961, -R9 ;  /* 0x3fb8aa3b12097823 */ /* 0x000fe20000000809 */
[----:B------:R-:W-:Y:S01]  /*28a0*/  FFMA.RM R32, R32, R11, 12582913 ;  /* 0x4b40000120207423 */ /* 0x000fe2000000400b */
[----:B------:R-:W-:Y:S02]  /*28b0*/  FADD R11, RZ, R10 ;  /* 0x0000000aff0b7221 */ /* 0x000fe40000000000 */
[----:B------:R-:W-:-:S04]  /*28c0*/  FFMA R18, R18, 1.925963033500011079e-08, R9 ;  /* 0x32a5706012127823 */ /* 0x000fc80000000009 */
[----:B------:R-:W1:Y:S01]  /*28d0*/  MUFU.EX2 R9, R18 ;  /* 0x0000001200097308 */ /* 0x000e620000000800 */
[----:B0-----:R-:W-:Y:S01]  /*28e0*/  FMUL R7, R7, R8 ;  /* 0x0000000807077220 */ /* 0x001fe20000400000 */
[----:B------:R-:W-:Y:S01]  /*28f0*/  SHF.L.U32 R8, R12, 0x17, RZ ;  /* 0x000000170c087819 */ /* 0x000fe200000006ff */
[----:B------:R-:W-:-:S04]  /*2900*/  FADD R12, R11, R0 ;  /* 0x000000000b0c7221 */ /* 0x000fc80000000000 */
[----:B------:R-:W-:Y:S01]  /*2910*/  FADD R11, R12, R3 ;  /* 0x000000030c0b7221 */ /* 0x000fe20000000000 */
[----:B-1----:R-:W-:Y:S01]  /*2920*/  FMUL R8, R8, R9 ;  /* 0x0000000908087220 */ /* 0x002fe20000400000 */
[----:B------:R-:W-:Y:S02]  /*2930*/  FADD R9, R32, -12583039 ;  /* 0xcb40007f20097421 */ /* 0x000fe40000000000 */
[----:B------:R-:W-:Y:S02]  /*2940*/  FADD R12, R11, R2 ;  /* 0x000000020b0c7221 */ /* 0x000fe40000000000 */
[----:B------:R-:W-:Y:S02]  /*2950*/  FFMA R9, R14, 1.4426950216293334961, -R9 ;  /* 0x3fb8aa3b0e097823 */ /* 0x000fe40000000809 */
[----:B------:R-:W-:Y:S02]  /*2960*/  FADD R11, R12, R5 ;  /* 0x000000050c0b7221 */ /* 0x000fe40000000000 */
[----:B------:R-:W-:-:S02]  /*2970*/  FFMA R14, R14, 1.925963033500011079e-08, R9 ;  /* 0x32a570600e0e7823 */ /* 0x000fc40000000009 */
[----:B------:R-:W-:Y:S01]  /*2980*/  FADD R11, R11, R4 ;  /* 0x000000040b0b7221 */ /* 0x000fe20000000000 */
[----:B------:R-:W-:-:S03]  /*2990*/  IMAD.SHL.U32 R9, R32, 0x800000, RZ ;  /* 0x0080000020097824 */ /* 0x000fc600078e00ff */
[----:B------:R-:W-:Y:S01]  /*29a0*/  FADD R12, R11, R6 ;  /* 0x000000060b0c7221 */ /* 0x000fe20000000000 */
[----:B------:R-:W0:Y:S03]  /*29b0*/  MUFU.EX2 R14, R14 ;  /* 0x0000000e000e7308 */ /* 0x000e260000000800 */
[----:B------:R-:W-:-:S04]  /*29c0*/  FADD R11, R12, R7 ;  /* 0x000000070c0b7221 */ /* 0x000fc80000000000 */
[----:B------:R-:W-:Y:S01]  /*29d0*/  FADD R12, R11, R8 ;  /* 0x000000080b0c7221 */ /* 0x000fe20000000000 */
[----:B------:R-:W-:Y:S01]  /*29e0*/  MOV R11, 0x1f ;  /* 0x0000001f000b7802 */ /* 0x000fe20000000f00 */
[----:B0-----:R-:W-:-:S04]  /*29f0*/  FMUL R9, R9, R14 ;  /* 0x0000000e09097220 */ /* 0x001fc80000400000 */
[----:B------:R-:W-:Y:S01]  /*2a00*/  FADD R13, R12, R9 ;  /* 0x000000090c0d7221 */ /* 0x000fe20000000000 */
[----:B------:R-:W-:-:S07]  /*2a10*/  HFMA2 R12, -RZ, RZ, 0, 9.5367431640625e-07 ;  /* 0x00000010ff0c7431 */ /* 0x000fce00000001ff */
[----:B------:R-:W-:Y:S05]  /*2a20*/  WARPSYNC.COLLECTIVE R15, `(.L_x_7255) ;  /* 0x000000000f087348 */ /* 0x000fea0003c00000 */
[----:B------:R0:W1:Y:S02]  /*2a30*/  SHFL.BFLY P6, R14, R13, R12, R11 ;  /* 0x0c00000c0d0e7389 */ /* 0x00006400000c000b */
[----:B01----:R-:W-:Y:S05]  /*2a40*/  ENDCOLLECTIVE ;  /* 0x000000000000791b */ /* 0x003fea0003800000 */
.L_x_7255:
[----:B------:R-:W-:Y:S02]  /*2a50*/  IMAD.MOV.U32 R12, RZ, RZ, 0x8 ;  /* 0x00000008ff0c7424 */ /* 0x000fe400078e00ff */
[----:B------:R-:W-:-:S05]  /*2a60*/  FADD R18, R13, R14 ;  /* 0x0000000e0d127221 */ /* 0x000fca0000000000 */
[----:B------:R-:W-:-:S07]  /*2a70*/  MOV R13, R18 ;  /* 0x00000012000d7202 */ /* 0x000fce0000000f00 */
[----:B------:R-:W-:Y:S05]  /*2a80*/  WARPSYNC.COLLECTIVE R15, `(.L_x_7256) ;  /* 0x000000000f087348 */ /* 0x000fea0003c00000 */
[----:B------:R0:W1:Y:S02]  /*2a90*/  SHFL.BFLY P6, R14, R13, R12, R11 ;  /* 0x0c00000c0d0e7389 */ /* 0x00006400000c000b */
[----:B01----:R-:W-:Y:S05]  /*2aa0*/  ENDCOLLECTIVE ;  /* 0x000000000000791b */ /* 0x003fea0003800000 */
.L_x_7256:
[----:B------:R-:W-:Y:S02]  /*2ab0*/  HFMA2 R12, -RZ, RZ, 0, 2.384185791015625e-07 ;  /* 0x00000004ff0c7431 */ /* 0x000fe400000001ff */
[----:B------:R-:W-:-:S05]  /*2ac0*/  FADD R19, R18, R14 ;  /* 0x0000000e12137221 */ /* 0x000fca0000000000 */
[----:B------:R-:W-:-:S07]  /*2ad0*/  MOV R13, R19 ;  /* 0x00000013000d7202 */ /* 0x000fce0000000f00 */
[----:B------:R-:W-:Y:S05]  /*2ae0*/  WARPSYNC.COLLECTIVE R15, `(.L_x_7257) ;  /* 0x000000000f087348 */ /* 0x000fea0003c00000 */
[----:B------:R0:W1:Y:S02]  /*2af0*/  SHFL.BFLY P6, R14, R13, R12, R11 ;  /* 0x0c00000c0d0e7389 */ /* 0x00006400000c000b */
[----:B01----:R-:W-:Y:S05]  /*2b00*/  ENDCOLLECTIVE ;  /* 0x000000000000791b */ /* 0x003fea0003800000 */
.L_x_7257:
[----:B------:R-:W-:Y:S02]  /*2b10*/  HFMA2 R12, -RZ, RZ, 0, 1.1920928955078125e-07 ;  /* 0x00000002ff0c7431 */ /* 0x000fe400000001ff */
[----:B------:R-:W-:-:S05]  /*2b20*/  FADD R25, R19, R14 ;  /* 0x0000000e13197221 */ /* 0x000fca0000000000 */
[----:B------:R-:W-:-:S07]  /*2b30*/  MOV R13, R25 ;  /* 0x00000019000d7202 */ /* 0x000fce0000000f00 */
[----:B------:R-:W-:Y:S05]  /*2b40*/  WARPSYNC.COLLECTIVE R15, `(.L_x_7258) ;  /* 0x000000000f087348 */ /* 0x000fea0003c00000 */
[----:B------:R0:W1:Y:S02]  /*2b50*/  SHFL.BFLY P6, R14, R13, R12, R11 ;  /* 0x0c00000c0d0e7389 */ /* 0x00006400000c000b */
[----:B01----:R-:W-:Y:S05]  /*2b60*/  ENDCOLLECTIVE ;  /* 0x000000000000791b */ /* 0x003fea0003800000 */
.L_x_7258:
[----:B------:R-:W-:Y:S01]  /*2b70*/  MOV R12, 0x1 ;  /* 0x00000001000c7802 */ /* 0x000fe20000000f00 */
[----:B------:R-:W-:-:S04]  /*2b80*/  FADD R27, R25, R14 ;  /* 0x0000000e191b7221 */ /* 0x000fc80000000000 */
[----:B------:R-:W-:-:S07]  /*2b90*/  IMAD.MOV.U32 R13, RZ, RZ, R27 ;  /* 0x000000ffff0d7224 */ /* 0x000fce00078e001b */
[----:B------:R-:W-:Y:S05]  /*2ba0*/  WARPSYNC.COLLECTIVE R15, `(.L_x_7259) ;  /* 0x000000000f087348 */ /* 0x000fea0003c00000 */
[----:B------:R0:W1:Y:S02]  /*2bb0*/  SHFL.BFLY P6, R14, R13, R12, R11 ;  /* 0x0c00000c0d0e7389 */ /* 0x00006400000c000b */
[----:B01----:R-:W-:Y:S05]  /*2bc0*/  ENDCOLLECTIVE ;  /* 0x000000000000791b */ /* 0x003fea0003800000 */
.L_x_7259:
[----:B------:R-:W-:Y:S05]  /*2bd0*/  BRA `(.L_x_7260) ;  /* 0xffffffe400607947 */ /* 0x000fea000383ffff */
        .weak           $__internal_131_$__cuda_sm3x_div_rn_noftz_f32_slowpath
        .type           $__internal_131_$__cuda_sm3x_div_rn_noftz_f32_slowpath,@function
        .size           $__internal_131_$__cuda_sm3x_div_rn_noftz_f32_slowpath,(.L_x_8617 - $__internal_131_$__cuda_sm3x_div_rn_noftz_f32_slowpath)
$__internal_131_$__cuda_sm3x_div_rn_noftz_f32_slowpath:
        /* <DEDUP_REMOVED lines=34> */
.L_x_7262:
[----:B------:R-:W-:Y:S01]  /*2e00*/  LEA R32, R25, 0xc0800000, 0x17 ;  /* 0xc080000019207811 */ /* 0x000fe200078eb8ff */
[----:B------:R-:W-:Y:S03]  /*2e10*/  BSSY.RECONVERGENT B2, `(.L_x_7267) ;  /* 0x0000036000027945 */ /* 0x000fe60003800200 */
[----:B------:R-:W-:Y:S02]  /*2e20*/  IADD3 R32, PT, PT, -R32, R11, RZ ;  /* 0x0000000b20207210 */ /* 0x000fe40007ffe1ff */
[----:B------:R-:W-:Y:S02]  /*2e30*/  IADD3 R11, PT, PT, R31, -0x7f, RZ ;  /* 0xffffff811f0b7810 */ /* 0x000fe40007ffe0ff */
[----:B------:R-:W0:Y:S01]  /*2e40*/  MUFU.RCP R29, R32 ;  /* 0x00000020001d7308 */ /* 0x000e220000001000 */
[----:B------:R-:W-:Y:S01]  /*2e50*/  FADD.FTZ R31, -R32, -RZ ;  /* 0x800000ff201f7221 */ /* 0x000fe20000010100 */
[C---:B------:R-:W-:Y:S01]  /*2e60*/  IADD3 R36, PT, PT, R11.reuse, 0x7f, -R25 ;  /* 0x0000007f0b247810 */ /* 0x040fe20007ffe819 */
[----:B------:R-:W-:-:S04]  /*2e70*/  IMAD R10, R11, -0x800000, R10 ;  /* 0xff8000000b0a7824 */ /* 0x000fc800078e020a */
        /* <DEDUP_REMOVED lines=28> */
[----:B------:R-:W-:-:S02]  /*3040*/  IADD3 R32, PT, PT, R25, 0x20, RZ ;  /* 0x0000002019207810 */ /* 0x000fc40007ffe0ff */
[----:B------:R-:W-:Y:S02]  /*3050*/  LOP3.LUT R11, R11, 0x800000, RZ, 0xfc, !PT ;  /* 0x008000000b0b7812 */ /* 0x000fe400078efcff */
        /* <DEDUP_REMOVED lines=13> */
.L_x_7269:
[----:B------:R-:W-:-:S04]  /*3130*/  LOP3.LUT R10, R10, 0x80000000, RZ, 0xc0, !PT ;  /* 0x800000000a0a7812 */ /* 0x000fc800078ec0ff */
[----:B------:R-:W-:Y:S01]  /*3140*/  LOP3.LUT R10, R10, 0x7f800000, RZ, 0xfc, !PT ;  /* 0x7f8000000a0a7812 */ /* 0x000fe200078efcff */
[----:B------:R-:W-:Y:S06]  /*3150*/  BRA `(.L_x_7270) ;  /* 0x0000000000047947 */ /* 0x000fec0003800000 */
.L_x_7268:
[----:B------:R-:W-:-:S07]  /*3160*/  LEA R10, R36, R10, 0x17 ;  /* 0x0000000a240a7211 */ /* 0x000fce00078eb8ff */
.L_x_7270:
[----:B------:R-:W-:Y:S05]  /*3170*/  BSYNC.RECONVERGENT B2 ;  /* 0x0000000000027941 */ /* 0x000fea0003800200 */
.L_x_7267:
[----:B------:R-:W-:Y:S05]  /*3180*/  BRA `(.L_x_7271) ;  /* 0x0000000000207947 */ /* 0x000fea0003800000 */
.L_x_7266:
[----:B------:R-:W-:-:S04]  /*3190*/  LOP3.LUT R10, R11, 0x80000000, R10, 0x48, !PT ;  /* 0x800000000b0a7812 */ /* 0x000fc800078e480a */
[----:B------:R-:W-:Y:S01]  /*31a0*/  LOP3.LUT R10, R10, 0x7f800000, RZ, 0xfc, !PT ;  /* 0x7f8000000a0a7812 */ /* 0x000fe200078efcff */
[----:B------:R-:W-:Y:S06]  /*31b0*/  BRA `(.L_x_7271) ;  /* 0x0000000000147947 */ /* 0x000fec0003800000 */
.L_x_7265:
[----:B------:R-:W-:Y:S01]  /*31c0*/  LOP3.LUT R10, R11, 0x80000000, R10, 0x48, !PT ;  /* 0x800000000b0a7812 */ /* 0x000fe200078e480a */
[----:B------:R-:W-:Y:S06]  /*31d0*/  BRA `(.L_x_7271) ;  /* 0x00000000000c7947 */ /* 0x000fec0003800000 */
.L_x_7264:
[----:B------:R-:W0:Y:S01]  /*31e0*/  MUFU.RSQ R10, -QNAN ;  /* 0xffc00000000a7908 */ /* 0x000e220000001400 */
[----:B------:R-:W-:Y:S05]  /*31f0*/  BRA `(.L_x_7271) ;  /* 0x0000000000047947 */ /* 0x000fea0003800000 */
.L_x_7263:
[----:B------:R-:W-:-:S07]  /*3200*/  FADD.FTZ R10, R10, R11 ;  /* 0x0000000b0a0a7221 */ /* 0x000fce0000010000 */
.L_x_7271:
[----:B------:R-:W-:Y:S05]  /*3210*/  BSYNC.RECONVERGENT B1 ;  /* 0x0000000000017941 */ /* 0x000fea0003800200 */
.L_x_7261:
[----:B------:R-:W-:Y:S01]  /*3220*/  HFMA2 R11, -RZ, RZ, 0, 0 ;  /* 0x00000000ff0b7431 */ /* 0x000fe200000001ff */
[----:B0-----:R-:W-:Y:S02]  /*3230*/  MOV R19, R10 ;  /* 0x0000000a00137202 */ /* 0x001fe40000000f00 */
[----:B------:R-:W-:-:S04]  /*3240*/  MOV R10, R18 ;  /* 0x00000012000a7202 */ /* 0x000fc80000000f00 */
[----:B------:R-:W-:Y:S05]  /*3250*/  RET.REL.NODEC R10 `(_Z15SoftmaxWarpImplI10DirectLoadIffE11DirectStoreIffEfLi2ELi10ELi32ELi1ELb1EL9Algorithm0EEvT_T0_ll) ;  /* 0xffffffcc0a687950 */ /* 0x000fea0003c3ffff */
.L_x_7272:
        /* <DEDUP_REMOVED lines=10> */
.L_x_8617:


//--------------------- .text._Z15SoftmaxWarpImplI10DirectLoadIffE11DirectStoreIffEfLi2ELi10ELi32ELi1ELb0EL9Algorithm0EEvT_T0_ll --------------------------
	.section	.text._Z15SoftmaxWarpImplI10DirectLoadIffE11DirectStoreIffEfLi2ELi10ELi32ELi1ELb0EL9Algorithm0EEvT_T0_ll,"ax",@progbits
	.align	128
        .global         _Z15SoftmaxWarpImplI10DirectLoadIffE11DirectStoreIffEfLi2ELi10ELi32ELi1ELb0EL9Algorithm0EEvT_T0_ll
        .type           _Z15SoftmaxWarpImplI10DirectLoadIffE11DirectStoreIffEfLi2ELi10ELi32ELi1ELb0EL9Algorithm0EEvT_T0_ll,@function
        .size           _Z15SoftmaxWarpImplI10DirectLoadIffE11DirectStoreIffEfLi2ELi10ELi32ELi1ELb0EL9Algorithm0EEvT_T0_ll,(.L_x_8618 - _Z15SoftmaxWarpImplI10DirectLoadIffE11DirectStoreIffEfLi2ELi10ELi32ELi1ELb0EL9Algorithm0EEvT_T0_ll)
        .other          _Z15SoftmaxWarpImplI10DirectLoadIffE11DirectStoreIffEfLi2ELi10ELi32ELi1ELb0EL9Algorithm0EEvT_T0_ll,@"STO_CUDA_ENTRY STV_DEFAULT"
_Z15SoftmaxWarpImplI10DirectLoadIffE11DirectStoreIffEfLi2ELi10ELi32ELi1ELb0EL9Algorithm0EEvT_T0_ll:
.text._Z15SoftmaxWarpImplI10DirectLoadIffE11DirectStoreIffEfLi2ELi10ELi32ELi1ELb0EL9Algorithm0EEvT_T0_ll:
        /* <DEDUP_REMOVED lines=24> */
.L_x_7273:
        /* <DEDUP_REMOVED lines=14> */
.L_x_7295:
[----:B-1----:R-:W-:Y:S01]  /*0260*/  MOV R3, RZ ;  /* 0x000000ff00037202 */ /* 0x002fe20000000f00 */
[----:B------:R-:W-:Y:S01]  /*0270*/  IMAD R5, R23, UR38, RZ ;  /* 0x0000002617057c24 */ /* 0x000fe2000f8e02ff */
[----:B--2---:R-:W-:Y:S01]  /*0280*/  R2UR UR4, R16 ;  /* 0x00000000100472ca */ /* 0x004fe200000e0000 */
[----:B------:R-:W-:Y:S01]  /*0290*/  IMAD.MOV.U32 R2, RZ, RZ, R22 ;  /* 0x000000ffff027224 */ /* 0x000fe200078e0016 */
        /* <DEDUP_REMOVED lines=10> */
[----:B------:R-:W-:Y:S02]  /*0340*/  IADD3 R20, P4, PT, R2, 0x100, RZ ;  /* 0x0000010002147810 */ /* 0x000fe40007f9e0ff */
[----:B------:R-:W-:-:S02]  /*0350*/  LEA.HI R2, P0, R3, R2, RZ, 0x1 ;  /* 0x0000000203027211 */ /* 0x000fc400078108ff */
[-C--:B------:R-:W-:Y:S02]  /*0360*/  IADD3.X R9, PT, PT, RZ, R3.reuse, RZ, P1, !PT ;  /* 0x00000003ff097210 */ /* 0x080fe40000ffe4ff */
[-C--:B------:R-:W-:Y:S01]  /*0370*/  IADD3.X R7, PT, PT, RZ, R3.reuse, RZ, P2, !PT ;  /* 0x00000003ff077210 */ /* 0x080fe200017fe4ff */
[----:B------:R-:W-:Y:S01]  /*0380*/  IMAD.X R11, RZ, RZ, R3, P0 ;  /* 0x000000ffff0b7224 */ /* 0x000fe200000e0603 */
[----:B------:R-:W-:Y:S02]  /*0390*/  LEA.HI R4, P0, R9, R4, RZ, 0x1 ;  /* 0x0000000409047211 */ /* 0x000fe400078108ff */
[-C--:B------:R-:W-:Y:S02]  /*03a0*/  IADD3.X R5, PT, PT, RZ, R3.reuse, RZ, P3, !PT ;  /* 0x00000003ff057210 */ /* 0x080fe40001ffe4ff */
[----:B------:R-:W-:Y:S02]  /*03b0*/  LEA.HI R8, P1, R7, R8, RZ, 0x1 ;  /* 0x0000000807087211 */ /* 0x000fe400078308ff */
[----:B------:R-:W-:-:S02]  /*03c0*/  IADD3.X R3, PT, PT, RZ, R3, RZ, P4, !PT ;  /* 0x00000003ff037210 */ /* 0x000fc400027fe4ff */
[C---:B------:R-:W-:Y:S01]  /*03d0*/  SHF.L.U64.HI R10, R2.reuse, 0x2, R11 ;  /* 0x00000002020a7819 */ /* 0x040fe2000001020b */
[----:B------:R-:W-:Y:S01]  /*03e0*/  IMAD.X R7, RZ, RZ, R7, P1 ;  /* 0x000000ffff077224 */ /* 0x000fe200008e0607 */
[----:B------:R-:W-:Y:S02]  /*03f0*/  SHF.L.U32 R2, R2, 0x2, RZ ;  /* 0x0000000202027819 */ /* 0x000fe400000006ff */
[----:B------:R-:W-:Y:S02]  /*0400*/  IADD3.X R9, PT, PT, RZ, R9, RZ, P0, !PT ;  /* 0x00000009ff097210 */ /* 0x000fe400007fe4ff */
[----:B------:R-:W-:Y:S02]  /*0410*/  LEA.HI R18, P2, R5, R18, RZ, 0x1 ;  /* 0x0000001205127211 */ /* 0x000fe400078508ff */
[----:B------:R-:W-:Y:S02]  /*0420*/  LEA.HI R20, P0, R3, R20, RZ, 0x1 ;  /* 0x0000001403147211 */ /* 0x000fe400078108ff */
[----:B------:R-:W-:-:S02]  /*0430*/  LOP3.LUT R2, R2, 0xfffffff8, RZ, 0xc0, !PT ;  /* 0xfffffff802027812 */ /* 0x000fc400078ec0ff */
[C---:B------:R-:W-:Y:S02]  /*0440*/  SHF.L.U64.HI R9, R4.reuse, 0x2, R9 ;  /* 0x0000000204097819 */ /* 0x040fe40000010209 */
[----:B------:R-:W-:Y:S02]  /*0450*/  SHF.L.U32 R4, R4, 0x2, RZ ;  /* 0x0000000204047819 */ /* 0x000fe400000006ff */
[----:B------:R-:W-:Y:S02]  /*0460*/  IADD3.X R5, PT, PT, RZ, R5, RZ, P2, !PT ;  /* 0x00000005ff057210 */ /* 0x000fe400017fe4ff */
[----:B------:R-:W-:Y:S02]  /*0470*/  IADD3.X R3, PT, PT, RZ, R3, RZ, P0, !PT ;  /* 0x00000003ff037210 */ /* 0x000fe400007fe4ff */
[----:B------:R-:W-:Y:S02]  /*0480*/  SHF.L.U64.HI R7, R8, 0x2, R7 ;  /* 0x0000000208077819 */ /* 0x000fe40000010207 */
[----:B------:R-:W-:-:S02]  /*0490*/  IADD3 R2, P0, PT, R2, UR36, RZ ;  /* 0x0000002402027c10 */ /* 0x000fc4000ff1e0ff */
[----:B------:R-:W-:Y:S02]  /*04a0*/  SHF.L.U32 R8, R8, 0x2, RZ ;  /* 0x0000000208087819 */ /* 0x000fe400000006ff */
[----:B------:R-:W-:Y:S02]  /*04b0*/  LOP3.LUT R4, R4, 0xfffffff8, RZ, 0xc0, !PT ;  /* 0xfffffff804047812 */ /* 0x000fe400078ec0ff */
[C---:B------:R-:W-:Y:S01]  /*04c0*/  SHF.L.U64.HI R6, R18.reuse, 0x2, R5 ;  /* 0x0000000212067819 */ /* 0x040fe20000010205 */
[----:B------:R-:W-:Y:S01]  /*04d0*/  IMAD.SHL.U32 R18, R18, 0x4, RZ ;  /* 0x0000000412127824 */ /* 0x000fe200078e00ff */
[----:B------:R-:W-:Y:S02]  /*04e0*/  SHF.L.U64.HI R0, R20, 0x2, R3 ;  /* 0x0000000214007819 */ /* 0x000fe40000010203 */
[----:B------:R-:W-:Y:S02]  /*04f0*/  IADD3.X R3, PT, PT, R10, UR37, RZ, P0, !PT ;  /* 0x000000250a037c10 */ /* 0x000fe400087fe4ff */
[----:B------:R-:W-:-:S02]  /*0500*/  LOP3.LUT R8, R8, 0xfffffff8, RZ, 0xc0, !PT ;  /* 0xfffffff808087812 */ /* 0x000fc400078ec0ff */
[----:B------:R-:W-:Y:S02]  /*0510*/  IADD3 R4, P0, PT, R4, UR36, RZ ;  /* 0x0000002404047c10 */ /* 0x000fe4000ff1e0ff */
[----:B------:R-:W-:Y:S01]  /*0520*/  R2UR UR9, R17 ;  /* 0x00000000110972ca */ /* 0x000fe200000e0000 */
[----:B------:R-:W2:Y:S01]  /*0530*/  LDG.E.64 R2, desc[UR4][R2.64] ;  /* 0x0000000402027981 */ /* 0x000ea2000c1e1b00 */
[----:B------:R-:W-:Y:S02]  /*0540*/  SHF.L.U32 R20, R20, 0x2, RZ ;  /* 0x0000000214147819 */ /* 0x000fe400000006ff */
[----:B------:R-:W-:Y:S02]  /*0550*/  LOP3.LUT R18, R18, 0xfffffff8, RZ, 0xc0, !PT ;  /* 0xfffffff812127812 */ /* 0x000fe400078ec0ff */
[----:B------:R-:W-:Y:S02]  /*0560*/  IADD3 R8, P1, PT, R8, UR36, RZ ;  /* 0x0000002408087c10 */ /* 0x000fe4000ff3e0ff */
[----:B------:R-:W-:-:S02]  /*0570*/  IADD3.X R5, PT, PT, R9, UR37, RZ, P0, !PT ;  /* 0x0000002509057c10 */ /* 0x000fc400087fe4ff */
[----:B------:R-:W-:Y:S02]  /*0580*/  R2UR UR10, R16 ;  /* 0x00000000100a72ca */ /* 0x000fe400000e0000 */
[----:B------:R-:W-:Y:S02]  /*0590*/  R2UR UR11, R17 ;  /* 0x00000000110b72ca */ /* 0x000fe400000e0000 */
[----:B------:R-:W-:Y:S01]  /*05a0*/  LOP3.LUT R20, R20, 0xfffffff8, RZ, 0xc0, !PT ;  /* 0xfffffff814147812 */ /* 0x000fe200078ec0ff */
[----:B------:R-:W3:Y:S01]  /*05b0*/  LDG.E.64 R4, desc[UR6][R4.64] ;  /* 0x0000000604047981 */ /* 0x000ee2000c1e1b00 */
[----:B------:R-:W-:Y:S02]  /*05c0*/  IADD3 R18, P0, PT, R18, UR36, RZ ;  /* 0x0000002412127c10 */ /* 0x000fe4000ff1e0ff */
[----:B------:R-:W-:Y:S02]  /*05d0*/  IADD3.X R9, PT, PT, R7, UR37, RZ, P1, !PT ;  /* 0x0000002507097c10 */ /* 0x000fe40008ffe4ff */
[----:B------:R-:W-:-:S02]  /*05e0*/  R2UR UR12, R16 ;  /* 0x00000000100c72ca */ /* 0x000fc400000e0000 */
[----:B------:R-:W-:Y:S02]  /*05f0*/  R2UR UR13, R17 ;  /* 0x00000000110d72ca */ /* 0x000fe400000e0000 */
[----:B------:R-:W-:Y:S01]  /*0600*/  IADD3 R20, P1, PT, R20, UR36, RZ ;  /* 0x0000002414147c10 */ /* 0x000fe2000ff3e0ff */
[----:B------:R-:W4:Y:S01]  /*0610*/  LDG.E.64 R8, desc[UR8][R8.64] ;  /* 0x0000000808087981 */ /* 0x000f22000c1e1b00 */
        /* <DEDUP_REMOVED lines=34> */
[--C-:B------:R-:W-:Y:S01]  /*0840*/  FADD R19, R19, -R14.reuse ;  /* 0x8000000e13137221 */ /* 0x100fe20000000000 */
[--C-:B------:R-:W-:Y:S01]  /*0850*/  FADD R7, R20, -R14.reuse ;  /* 0x8000000e14077221 */ /* 0x100fe20000000000 */
[----:B------:R-:W-:Y:S01]  /*0860*/  FADD R21, R21, -R14 ;  /* 0x8000000e15157221 */ /* 0x000fe20000000000 */
[----:B------:R-:W-:Y:S01]  /*0870*/  FADD R4, R0, -12583039 ;  /* 0xcb40007f00047421 */ /* 0x000fe20000000000 */
        /* <DEDUP_REMOVED lines=11> */
[-C--:B------:R-:W-:Y:S01]  /*0930*/  FFMA.SAT R14, R15, R10.reuse, 0.5 ;  /* 0x3f0000000f0e7423 */ /* 0x080fe2000000200a */
[-C--:B------:R-:W-:Y:S01]  /*0940*/  FFMA.SAT R20, R11, R10.reuse, 0.5 ;  /* 0x3f0000000b147423 */ /* 0x080fe2000000200a */
[----:B------:R-:W-:Y:S01]  /*0950*/  FFMA R8, R29, 1.4426950216293334961, -R8 ;  /* 0x3fb8aa3b1d087823 */ /* 0x000fe20000000808 */
[----:B------:R-:W-:Y:S01]  /*0960*/  FFMA R12, R27, 1.4426950216293334961, -R12 ;  /* 0x3fb8aa3b1b0c7823 */ /* 0x000fe2000000080c */
[-C--:B------:R-:W-:Y:S01]  /*0970*/  FFMA.RM R5, R14, R3.reuse, 12582913 ;  /* 0x4b4000010e057423 */ /* 0x080fe20000004003 */
[----:B------:R-:W1:Y:S01]  /*0980*/  MUFU.EX2 R33, R33 ;  /* 0x0000002100217308 */ /* 0x000e620000000800 */
[----:B------:R-:W-:Y:S01]  /*0990*/  FFMA R29, R29, 1.925963033500011079e-08, R8 ;  /* 0x32a570601d1d7823 */ /* 0x000fe20000000008 */
[----:B------:R-:W-:Y:S01]  /*09a0*/  FFMA R18, R27, 1.925963033500011079e-08, R12 ;  /* 0x32a570601b127823 */ /* 0x000fe2000000000c */
[----:B------:R-:W-:Y:S01]  /*09b0*/  FADD R8, R5, -12583039 ;  /* 0xcb40007f05087421 */ /* 0x000fe20000000000 */
[-C--:B------:R-:W-:Y:S01]  /*09c0*/  FFMA.SAT R12, R13, R10.reuse, 0.5 ;  /* 0x3f0000000d0c7423 */ /* 0x080fe2000000200a */
[----:B------:R-:W-:Y:S01]  /*09d0*/  FFMA.SAT R28, R21, R10, 0.5 ;  /* 0x3f000000151c7423 */ /* 0x000fe2000000200a */
[----:B------:R-:W-:Y:S01]  /*09e0*/  SHF.L.U32 R0, R0, 0x17, RZ ;  /* 0x0000001700007819 */ /* 0x000fe200000006ff */
[C---:B------:R-:W-:Y:S01]  /*09f0*/  FFMA R8, R15.reuse, 1.4426950216293334961, -R8 ;  /* 0x3fb8aa3b0f087823 */ /* 0x040fe20000000808 */
[----:B------:R-:W-:Y:S01]  /*0a00*/  FFMA.RM R9, R12, R3, 12582913 ;  /* 0x4b4000010c097423 */ /* 0x000fe20000004003 */
[----:B------:R-:W-:Y:S01]  /*0a10*/  MUFU.EX2 R29, R29 ;  /* 0x0000001d001d7308 */ /* 0x000fe20000000800 */
[----:B------:R-:W-:Y:S01]  /*0a20*/  SHF.L.U32 R2, R2, 0x17, RZ ;  /* 0x0000001702027819 */ /* 0x000fe200000006ff */
[----:B------:R-:W-:Y:S01]  /*0a30*/  FFMA R14, R15, 1.925963033500011079e-08, R8 ;  /* 0x32a570600f0e7823 */ /* 0x000fe20000000008 */
[----:B------:R-:W-:Y:S01]  /*0a40*/  FADD R8, R9, -12583039 ;  /* 0xcb40007f09087421 */ /* 0x000fe20000000000 */
[----:B------:R-:W-:Y:S01]  /*0a50*/  IMAD.SHL.U32 R6, R6, 0x800000, RZ ;  /* 0x0080000006067824 */ /* 0x000fe200078e00ff */
[----:B------:R-:W-:-:S02]  /*0a60*/  SHF.L.U32 R5, R5, 0x17, RZ ;  /* 0x0000001705057819 */ /* 0x000fc400000006ff */
[C---:B------:R-:W-:Y:S01]  /*0a70*/  FFMA R12, R13.reuse, 1.4426950216293334961, -R8 ;  /* 0x3fb8aa3b0d0c7823 */ /* 0x040fe20000000808 */
[----:B------:R-:W-:Y:S01]  /*0a80*/  FFMA.RM R8, R20, R3, 12582913 ;  /* 0x4b40000114087423 */ /* 0x000fe20000004003 */
[----:B------:R-:W-:Y:S01]  /*0a90*/  MUFU.EX2 R18, R18 ;  /* 0x0000001200127308 */ /* 0x000fe20000000800 */
[----:B-1----:R-:W-:Y:S01]  /*0aa0*/  FMUL R0, R0, R33 ;  /* 0x0000002100007220 */ /* 0x002fe20000400000 */
        /* <DEDUP_REMOVED lines=11> */
[C---:B------:R-:W-:Y:S01]  /*0b60*/  FFMA R12, R19.reuse, 1.4426950216293334961, -R12 ;  /* 0x3fb8aa3b130c7823 */ /* 0x040fe2000000080c */
[----:B------:R-:W-:Y:S01]  /*0b70*/  MUFU.EX2 R15, R15 ;  /* 0x0000000f000f7308 */ /* 0x000fe20000000800 */
[----:B-1----:R-:W-:Y:S01]  /*0b80*/  FMUL R2, R2, R13 ;  /* 0x0000000d02027220 */ /* 0x002fe20000400000 */
[----:B------:R-:W-:Y:S01]  /*0b90*/  SHF.L.U32 R13, R4, 0x17, RZ ;  /* 0x00000017040d7819 */ /* 0x000fe200000006ff */
[----:B------:R-:W-:Y:S01]  /*0ba0*/  FFMA R26, R19, 1.925963033500011079e-08, R12 ;  /* 0x32a57060131a7823 */ /* 0x000fe2000000000c */
[----:B------:R-:W-:-:S03]  /*0bb0*/  FFMA.SAT R12, R7, R10, 0.5 ;  /* 0x3f000000070c7423 */ /* 0x000fc6000000200a */
[----:B------:R-:W-:Y:S01]  /*0bc0*/  FMUL R4, R13, R18 ;  /* 0x000000120d047220 */ /* 0x000fe20000400000 */
[-C--:B------:R-:W-:Y:S01]  /*0bd0*/  FFMA.RM R10, R12, R3.reuse, 12582913 ;  /* 0x4b4000010c0a7423 */ /* 0x080fe20000004003 */
[----:B------:R-:W-:Y:S01]  /*0be0*/  FFMA.RM R12, R28, R3, 12582913 ;  /* 0x4b4000011c0c7423 */ /* 0x000fe20000004003 */
[----:B------:R-:W1:Y:S01]  /*0bf0*/  MUFU.EX2 R19, R20 ;  /* 0x0000001400137308 */ /* 0x000e620000000800 */
[----:B------:R-:W-:Y:S01]  /*0c00*/  FMUL R3, R6, R29 ;  /* 0x0000001d06037220 */ /* 0x000fe20000400000 */
[----:B------:R-:W-:Y:S01]  /*0c10*/  FADD R28, R10, -12583039 ;  /* 0xcb40007f0a1c7421 */ /* 0x000fe20000000000 */
[----:B------:R-:W-:Y:S01]  /*0c20*/  FADD R30, R12, -12583039 ;  /* 0xcb40007f0c1e7421 */ /* 0x000fe20000000000 */
[----:B--2---:R-:W-:Y:S01]  /*0c30*/  FMUL R5, R5, R14 ;  /* 0x0000000e05057220 */ /* 0x004fe20000400000 */
[----:B------:R-:W-:Y:S02]  /*0c40*/  IMAD.SHL.U32 R10, R10, 0x800000, RZ ;  /* 0x008000000a0a7824 */ /* 0x000fe400078e00ff */
[----:B------:R-:W-:Y:S01]  /*0c50*/  FFMA R28, R7, 1.4426950216293334961, -R28 ;  /* 0x3fb8aa3b071c7823 */ /* 0x000fe2000000081c */
[----:B------:R-:W-:Y:S01]  /*0c60*/  FFMA R30, R21, 1.4426950216293334961, -R30 ;  /* 0x3fb8aa3b151e7823 */ /* 0x000fe2000000081e */
[----:B------:R-:W2:Y:S02]  /*0c70*/  MUFU.EX2 R26, R26 ;  /* 0x0000001a001a7308 */ /* 0x000ea40000000800 */
[----:B------:R-:W-:Y:S01]  /*0c80*/  FFMA R28, R7, 1.925963033500011079e-08, R28 ;  /* 0x32a57060071c7823 */ /* 0x000fe2000000001c */
[----:B------:R-:W-:Y:S01]  /*0c90*/  FADD R7, RZ, R0 ;  /* 0x00000000ff077221 */ /* 0x000fe20000000000 */
[----:B------:R-:W-:-:S03]  /*0ca0*/  FFMA R30, R21, 1.925963033500011079e-08, R30 ;  /* 0x32a57060151e7823 */ /* 0x000fc6000000001e */
[----:B------:R-:W-:Y:S01]  /*0cb0*/  FADD R6, R7, R2 ;  /* 0x0000000207067221 */ /* 0x000fe20000000000 */
[----:B------:R-:W3:Y:S01]  /*0cc0*/  MUFU.EX2 R13, R28 ;  /* 0x0000001c000d7308 */ /* 0x000ee20000000800 */
[----:B-1----:R-:W-:Y:S02]  /*0cd0*/  FMUL R8, R8, R19 ;  /* 0x0000001308087220 */ /* 0x002fe40000400000 */
[----:B------:R-:W-:Y:S01]  /*0ce0*/  FADD R7, R6, R3 ;  /* 0x0000000306077221 */ /* 0x000fe20000000000 */
[----:B------:R-:W-:-:S03]  /*0cf0*/  SHF.L.U32 R6, R9, 0x17, RZ ;  /* 0x0000001709067819 */ /* 0x000fc600000006ff */
[----:B------:R-:W-:Y:S01]  /*0d00*/  FADD R14, R7, R4 ;  /* 0x00000004070e7221 */ /* 0x000fe20000000000 */
[----:B------:R-:W1:Y:S01]  /*0d10*/  MUFU.EX2 R30, R30 ;  /* 0x0000001e001e7308 */ /* 0x000e620000000800 */
[----:B------:R-:W-:Y:S02]  /*0d20*/  FMUL R6, R6, R15 ;  /* 0x0000000f06067220 */ /* 0x000fe40000400000 */
[----:B------:R-:W-:-:S04]  /*0d30*/  FADD R7, R14, R5 ;  /* 0x000000050e077221 */ /* 0x000fc80000000000 */
[----:B------:R-:W-:Y:S01]  /*0d40*/  FADD R9, R7, R6 ;  /* 0x0000000607097221 */ /* 0x000fe20000000000 */
[----:B--2---:R-:W-:Y:S01]  /*0d50*/  FMUL R7, R11, R26 ;  /* 0x0000001a0b077220 */ /* 0x004fe20000400000 */
[----:B---3--:R-:W-:Y:S02]  /*0d60*/  FMUL R10, R10, R13 ;  /* 0x0000000d0a0a7220 */ /* 0x008fe40000400000 */
[----:B------:R-:W-:Y:S01]  /*0d70*/  FADD R14, R9, R8 ;  /* 0x00000008090e7221 */ /* 0x000fe20000000000 */
[----:B------:R-:W-:-:S03]  /*0d80*/  SHF.L.U32 R9, R12, 0x17, RZ ;  /* 0x000000170c097819 */ /* 0x000fc600000006ff */
        /* <DEDUP_REMOVED lines=13> */
.L_x_7307:
        /* <DEDUP_REMOVED lines=11> */
[----:B01----:R-:W-:Y:S05]  /*0f10*/  CALL.REL.NOINC `($__internal_132_$__cuda_sm3x_div_rn_noftz_f32_slowpath) ;  /* 0x0000001400a87944 */ /* 0x003fea0003c00000 */
[----:B------:R-:W-:-:S07]  /*0f20*/  MOV R12, R0 ;  /* 0x00000000000c7202 */ /* 0x000fce0000000f00 */
.L_x_7276:
[----:B------:R-:W-:Y:S05]  /*0f30*/  BSYNC.RECONVERGENT B0 ;  /* 0x0000000000007941 */ /* 0x000fea0003800200 */
.L_x_7275:
        /* <DEDUP_REMOVED lines=11> */
[----:B01----:R-:W-:Y:S05]  /*0ff0*/  CALL.REL.NOINC `($__internal_132_$__cuda_sm3x_div_rn_noftz_f32_slowpath) ;  /* 0x0000001400707944 */ /* 0x003fea0003c00000 */
[----:B------:R-:W-:-:S07]  /*1000*/  MOV R13, R0 ;  /* 0x00000000000d7202 */ /* 0x000fce0000000f00 */
.L_x_7278:
[----:B------:R-:W-:Y:S05]  /*1010*/  BSYNC.RECONVERGENT B0 ;  /* 0x0000000000007941 */ /* 0x000fea0003800200 */
.L_x_7277:
        /* <DEDUP_REMOVED lines=12> */
[----:B------:R-:W-:-:S07]  /*10e0*/  IMAD.MOV.U32 R2, RZ, RZ, R0 ;  /* 0x000000ffff027224 */ /* 0x000fce00078e0000 */
.L_x_7280:
[----:B------:R-:W-:Y:S05]  /*10f0*/  BSYNC.RECONVERGENT B0 ;  /* 0x0000000000007941 */ /* 0x000fea0003800200 */
.L_x_7279:
        /* <DEDUP_REMOVED lines=13> */
.L_x_7282:
[----:B------:R-:W-:Y:S05]  /*11d0*/  BSYNC.RECONVERGENT B0 ;  /* 0x0000000000007941 */ /* 0x000fea0003800200 */
.L_x_7281:
        /* <DEDUP_REMOVED lines=13> */
.L_x_7284:
[----:B------:R-:W-:Y:S05]  /*12b0*/  BSYNC.RECONVERGENT B0 ;  /* 0x0000000000007941 */ /* 0x000fea0003800200 */
.L_x_7283:
        /* <DEDUP_REMOVED lines=13> */
.L_x_7286:
[----:B------:R-:W-:Y:S05]  /*1390*/  BSYNC.RECONVERGENT B0 ;  /* 0x0000000000007941 */ /* 0x000fea0003800200 */
.L_x_7285:
        /* <DEDUP_REMOVED lines=13> */
.L_x_7288:
[----:B------:R-:W-:Y:S05]  /*1470*/  BSYNC.RECONVERGENT B0 ;  /* 0x0000000000007941 */ /* 0x000fea0003800200 */
.L_x_7287:
        /* <DEDUP_REMOVED lines=13> */
.L_x_7290:
[----:B------:R-:W-:Y:S05]  /*1550*/  BSYNC.RECONVERGENT B0 ;  /* 0x0000000000007941 */ /* 0x000fea0003800200 */
.L_x_7289:
        /* <DEDUP_REMOVED lines=13> */
.L_x_7292:
[----:B------:R-:W-:Y:S05]  /*1630*/  BSYNC.RECONVERGENT B0 ;  /* 0x0000000000007941 */ /* 0x000fea0003800200 */
.L_x_7291:
        /* <DEDUP_REMOVED lines=13> */
.L_x_7294:
[----:B------:R-:W-:Y:S05]  /*1710*/  BSYNC.RECONVERGENT B0 ;  /* 0x0000000000007941 */ /* 0x000fea0003800200 */
.L_x_7293:
        /* <DEDUP_REMOVED lines=14> */
[-C--:B-1----:R-:W-:Y:S02]  /*1800*/  IADD3.X R21, PT, PT, RZ, R15.reuse, RZ, P1, !PT ;  /* 0x0000000fff157210 */ /* 0x082fe40000ffe4ff */
[----:B------:R-:W-:Y:S01]  /*1810*/  IADD3.X R9, PT, PT, RZ, R15, RZ, P0, !PT ;  /* 0x0000000fff097210 */ /* 0x000fe200007fe4ff */
[----:B------:R-:W-:Y:S01]  /*1820*/  IMAD.SHL.U32 R10, R0, 0x4, RZ ;  /* 0x00000004000a7824 */ /* 0x000fe200078e00ff */
[----:B------:R-:W-:-:S02]  /*1830*/  IADD3 R14, P3, PT, R8, 0x100, RZ ;  /* 0x00000100080e7810 */ /* 0x000fc40007f7e0ff */
[----:B------:R-:W-:Y:S02]  /*1840*/  SHF.L.U64.HI R0, R0, 0x2, R9 ;  /* 0x0000000200007819 */ /* 0x000fe40000010209 */
[----:B------:R-:W-:Y:S02]  /*1850*/  LOP3.LUT R10, R10, 0xfffffff8, RZ, 0xc0, !PT ;  /* 0xfffffff80a0a7812 */ /* 0x000fe400078ec0ff */
[----:B------:R-:W-:Y:S02]  /*1860*/  R2UR UR10, R16 ;  /* 0x00000000100a72ca */ /* 0x000fe400000e0000 */
[----:B------:R-:W-:Y:S02]  /*1870*/  IADD3 R10, P0, PT, R10, UR40, RZ ;  /* 0x000000280a0a7c10 */ /* 0x000fe4000ff1e0ff */
[----:B------:R-:W-:Y:S02]  /*1880*/  R2UR UR11, R17 ;  /* 0x00000000110b72ca */ /* 0x000fe400000e0000 */
[----:B------:R-:W-:-:S02]  /*1890*/  IADD3.X R11, PT, PT, R0, UR41, RZ, P0, !PT ;  /* 0x00000029000b7c10 */ /* 0x000fc400087fe4ff */
[C---:B------:R-:W-:Y:S02]  /*18a0*/  IADD3 R26, P0, PT, R8.reuse, 0x40, RZ ;  /* 0x00000040081a7810 */ /* 0x040fe40007f1e0ff */
[----:B------:R-:W-:Y:S01]  /*18b0*/  IADD3 R0, P2, PT, R8, 0xc0, RZ ;  /* 0x000000c008007810 */ /* 0x000fe20007f5e0ff */
[----:B------:R1:W-:Y:S01]  /*18c0*/  STG.E.64 desc[UR4][R10.64], R12 ;  /* 0x0000000c0a007986 */ /* 0x0003e2000c101b04 */
[-C--:B------:R-:W-:Y:S02]  /*18d0*/  IADD3.X R27, PT, PT, RZ, R15.reuse, RZ, P0, !PT ;  /* 0x0000000fff1b7210 */ /* 0x080fe400007fe4ff */
[----:B------:R-:W-:Y:S02]  /*18e0*/  LEA.HI R8, P1, R21, R20, RZ, 0x1 ;  /* 0x0000001415087211 */ /* 0x000fe400078308ff */
[----:B------:R-:W-:Y:S02]  /*18f0*/  LEA.HI R26, P0, R27, R26, RZ, 0x1 ;  /* 0x0000001a1b1a7211 */ /* 0x000fe400078108ff */
[----:B------:R-:W-:-:S02]  /*1900*/  IADD3.X R9, PT, PT, RZ, R15, RZ, P2, !PT ;  /* 0x0000000fff097210 */ /* 0x000fc400017fe4ff */
[----:B------:R-:W-:Y:S02]  /*1910*/  SHF.L.U32 R20, R26, 0x2, RZ ;  /* 0x000000021a147819 */ /* 0x000fe400000006ff */
[----:B------:R-:W-:Y:S02]  /*1920*/  IADD3.X R15, PT, PT, RZ, R15, RZ, P3, !PT ;  /* 0x0000000fff0f7210 */ /* 0x000fe40001ffe4ff */
[----:B-1----:R-:W-:Y:S01]  /*1930*/  IADD3.X R11, PT, PT, RZ, R21, RZ, P1, !PT ;  /* 0x00000015ff0b7210 */ /* 0x002fe20000ffe4ff */
[----:B------:R-:W-:Y:S01]  /*1940*/  IMAD.X R13, RZ, RZ, R27, P0 ;  /* 0x000000ffff0d7224 */ /* 0x000fe200000e061b */
[----:B------:R-:W-:Y:S02]  /*1950*/  LEA.HI R12, P0, R9, R0, RZ, 0x1 ;  /* 0x00000000090c7211 */ /* 0x000fe400078108ff */
[C---:B------:R-:W-:Y:S02]  /*1960*/  SHF.L.U64.HI R11, R8.reuse, 0x2, R11 ;  /* 0x00000002080b7819 */ /* 0x040fe4000001020b */
[----:B------:R-:W-:-:S02]  /*1970*/  SHF.L.U32 R10, R8, 0x2, RZ ;  /* 0x00000002080a7819 */ /* 0x000fc400000006ff */
[----:B------:R-:W-:Y:S02]  /*1980*/  LOP3.LUT R8, R20, 0xfffffff8, RZ, 0xc0, !PT ;  /* 0xfffffff814087812 */ /* 0x000fe400078ec0ff */
[----:B------:R-:W-:Y:S02]  /*1990*/  SHF.L.U64.HI R0, R26, 0x2, R13 ;  /* 0x000000021a007819 */ /* 0x000fe4000001020d */
[----:B------:R-:W-:Y:S02]  /*19a0*/  IADD3.X R13, PT, PT, RZ, R9, RZ, P0, !PT ;  /* 0x00000009ff0d7210 */ /* 0x000fe400007fe4ff */
[----:B------:R-:W-:Y:S02]  /*19b0*/  LEA.HI R14, P2, R15, R14, RZ, 0x1 ;  /* 0x0000000e0f0e7211 */ /* 0x000fe400078508ff */
[----:B------:R-:W-:Y:S02]  /*19c0*/  IADD3 R8, P0, PT, R8, UR40, RZ ;  /* 0x0000002808087c10 */ /* 0x000fe4000ff1e0ff */
[----:B------:R-:W-:-:S02]  /*19d0*/  IADD3.X R15, PT, PT, RZ, R15, RZ, P2, !PT ;  /* 0x0000000fff0f7210 */ /* 0x000fc400017fe4ff */
[----:B------:R-:W-:Y:S02]  /*19e0*/  IADD3.X R9, PT, PT, R0, UR41, RZ, P0, !PT ;  /* 0x0000002900097c10 */ /* 0x000fe400087fe4ff */
[C---:B------:R-:W-:Y:S02]  /*19f0*/  IADD3 R24, P0, PT, R25.reuse, R24, RZ ;  /* 0x0000001819187210 */ /* 0x040fe40007f1e0ff */
[C---:B------:R-:W-:Y:S01]  /*1a00*/  SHF.L.U64.HI R13, R12.reuse, 0x2, R13 ;  /* 0x000000020c0d7819 */ /* 0x040fe2000001020d */
[----:B------:R-:W-:Y:S01]  /*1a10*/  IMAD.SHL.U32 R12, R12, 0x4, RZ ;  /* 0x000000040c0c7824 */ /* 0x000fe200078e00ff */
[C---:B------:R-:W-:Y:S01]  /*1a20*/  SHF.L.U64.HI R15, R14.reuse, 0x2, R15 ;  /* 0x000000020e0f7819 */ /* 0x040fe2000001020f */
[----:B------:R1:W-:Y:S01]  /*1a30*/  STG.E.64 desc[UR4][R8.64], R2 ;  /* 0x0000000208007986 */ /* 0x0003e2000c101b04 */
[----:B------:R-:W-:Y:S02]  /*1a40*/  SHF.L.U32 R14, R14, 0x2, RZ ;  /* 0x000000020e0e7819 */ /* 0x000fe400000006ff */
[----:B------:R-:W-:-:S02]  /*1a50*/  LEA.HI.X.SX32 R23, R25, R23, 0x1, P0 ;  /* 0x0000001719177211 */ /* 0x000fc400000f0eff */
[----:B------:R-:W-:Y:S02]  /*1a60*/  ISETP.GE.U32.AND P0, PT, R24, UR44, PT ;  /* 0x0000002c18007c0c */ /* 0x000fe4000bf06070 */
[----:B------:R-:W-:Y:S02]  /*1a70*/  LOP3.LUT R10, R10, 0xfffffff8, RZ, 0xc0, !PT ;  /* 0xfffffff80a0a7812 */ /* 0x000fe400078ec0ff */
[----:B------:R-:W-:Y:S02]  /*1a80*/  LOP3.LUT R12, R12, 0xfffffff8, RZ, 0xc0, !PT ;  /* 0xfffffff80c0c7812 */ /* 0x000fe400078ec0ff */
[----:B------:R-:W-:Y:S02]  /*1a90*/  LOP3.LUT R14, R14, 0xfffffff8, RZ, 0xc0, !PT ;  /* 0xfffffff80e0e7812 */ /* 0x000fe400078ec0ff */
[----:B------:R-:W-:Y:S02]  /*1aa0*/  ISETP.GE.AND.EX P0, PT, R23, UR45, PT, P0 ;  /* 0x0000002d17007c0c */ /* 0x000fe4000bf06300 */
[----:B------:R-:W-:-:S02]  /*1ab0*/  IADD3 R10, P1, PT, R10, UR40, RZ ;  /* 0x000000280a0a7c10 */ /* 0x000fc4000ff3e0ff */
[----:B------:R-:W-:Y:S02]  /*1ac0*/  IADD3 R12, P2, PT, R12, UR40, RZ ;  /* 0x000000280c0c7c10 */ /* 0x000fe4000ff5e0ff */
[----:B------:R-:W-:Y:S02]  /*1ad0*/  IADD3 R14, P3, PT, R14, UR40, RZ ;  /* 0x000000280e0e7c10 */ /* 0x000fe4000ff7e0ff */
[----:B------:R-:W-:Y:S02]  /*1ae0*/  IADD3.X R11, PT, PT, R11, UR41, RZ, P1, !PT ;  /* 0x000000290b0b7c10 */ /* 0x000fe40008ffe4ff */
[----:B------:R-:W-:Y:S02]  /*1af0*/  IADD3.X R13, PT, PT, R13, UR41, RZ, P2, !PT ;  /* 0x000000290d0d7c10 */ /* 0x000fe400097fe4ff */
[----:B------:R-:W-:Y:S01]  /*1b00*/  IADD3.X R15, PT, PT, R15, UR41, RZ, P3, !PT ;  /* 0x000000290f0f7c10 */ /* 0x000fe20009ffe4ff */
[----:B------:R1:W-:Y:S04]  /*1b10*/  STG.E.64 desc[UR6][R10.64], R4 ;  /* 0x000000040a007986 */ /* 0x0003e8000c101b06 */
[----:B------:R1:W-:Y:S04]  /*1b20*/  STG.E.64 desc[UR8][R12.64], R18 ;  /* 0x000000120c007986 */ /* 0x0003e8000c101b08 */
[----:B------:R1:W-:Y:S01]  /*1b30*/  STG.E.64 desc[UR10][R14.64], R6 ;  /* 0x000000060e007986 */ /* 0x0003e2000c101b0a */
[----:B------:R-:W-:Y:S05]  /*1b40*/  @!P0 BRA `(.L_x_7295) ;  /* 0xffffffe400c48947 */ /* 0x000fea000383ffff */
[----:B------:R-:W-:Y:S05]  /*1b50*/  EXIT ;  /* 0x000000000000794d */ /* 0x000fea0003800000 */
.L_x_7274:
[----:B------:R-:W-:Y:S01]  /*1b60*/  HFMA2 R11, -RZ, RZ, 0, 1.847743988037109375e-06 ;  /* 0x0000001fff0b7431 */ /* 0x000fe200000001ff */
[----:B------:R-:W-:Y:S01]  /*1b70*/  BSSY B0, `(.L_x_7296) ;  /* 0x0000006000007945 */ /* 0x000fe20003800000 */
[----:B------:R-:W-:Y:S02]  /*1b80*/  MOV R12, 0x10 ;  /* 0x00000010000c7802 */ /* 0x000fe40000000f00 */
[----:B------:R-:W-:-:S07]  /*1b90*/  MOV R15, 0xffffffff ;  /* 0xffffffff000f7802 */ /* 0x000fce0000000f00 */
[----:B0-----:R-:W-:Y:S05]  /*1ba0*/  WARPSYNC.COLLECTIVE R15, `(.L_x_7297) ;  /* 0x000000000f087348 */ /* 0x001fea0003c00000 */
[----:B------:R1:W2:Y:S02]  /*1bb0*/  SHFL.BFLY P6, R14, R13, R12, R11 ;  /* 0x0c00000c0d0e7389 */ /* 0x0002a400000c000b */
[----:B012---:R-:W-:Y:S05]  /*1bc0*/  ENDCOLLECTIVE ;  /* 0x000000000000791b */ /* 0x007fea0003800000 */
.L_x_7297:
[----:B------:R-:W-:Y:S05]  /*1bd0*/  BSYNC B0 ;  /* 0x0000000000007941 */ /* 0x000fea0003800000 */
.L_x_7296:
[----:B------:R-:W-:Y:S01]  /*1be0*/  HFMA2 R12, -RZ, RZ, 0, 4.76837158203125e-07 ;  /* 0x00000008ff0c7431 */ /* 0x000fe200000001ff */
[----:B------:R-:W-:Y:S01]  /*1bf0*/  FMNMX R13, R13, R14, !PT ;  /* 0x0000000e0d0d7209 */ /* 0x000fe20007800000 */
[----:B------:R-:W-:Y:S01]  /*1c00*/  IMAD.MOV.U32 R11, RZ, RZ, 0x1f ;  /* 0x0000001fff0b7424 */ /* 0x000fe200078e00ff */
[----:B------:R-:W-:-:S07]  /*1c10*/  MOV R15, 0xffffffff ;  /* 0xffffffff000f7802 */ /* 0x000fce0000000f00 */
[----:B------:R-:W-:Y:S05]  /*1c20*/  WARPSYNC.COLLECTIVE R15, `(.L_x_7298) ;  /* 0x000000000f087348 */ /* 0x000fea0003c00000 */
[----:B------:R0:W1:Y:S02]  /*1c30*/  SHFL.BFLY P6, R14, R13, R12, R11 ;  /* 0x0c00000c0d0e7389 */ /* 0x00006400000c000b */
[----:B01----:R-:W-:Y:S05]  /*1c40*/  ENDCOLLECTIVE ;  /* 0x000000000000791b */ /* 0x003fea0003800000 */
.L_x_7298:
[----:B------:R-:W-:Y:S01]  /*1c50*/  HFMA2 R12, -RZ, RZ, 0, 2.384185791015625e-07 ;  /* 0x00000004ff0c7431 */ /* 0x000fe200000001ff */
[----:B------:R-:W-:-:S04]  /*1c60*/  FMNMX R0, R13, R14, !PT ;  /* 0x0000000e0d007209 */ /* 0x000fc80007800000 */
[----:B------:R-:W-:-:S07]  /*1c70*/  MOV R13, R0 ;  /* 0x00000000000d7202 */ /* 0x000fce0000000f00 */
[----:B------:R-:W-:Y:S05]  /*1c80*/  WARPSYNC.COLLECTIVE R15, `(.L_x_7299) ;  /* 0x000000000f087348 */ /* 0x000fea0003c00000 */
[----:B------:R0:W1:Y:S02]  /*1c90*/  SHFL.BFLY P6, R14, R13, R12, R11 ;  /* 0x0c00000c0d0e7389 */ /* 0x00006400000c000b */
[----:B01----:R-:W-:Y:S05]  /*1ca0*/  ENDCOLLECTIVE ;  /* 0x000000000000791b */ /* 0x003fea0003800000 */
.L_x_7299:
[----:B------:R-:W-:Y:S01]  /*1cb0*/  HFMA2 R12, -RZ, RZ, 0, 1.1920928955078125e-07 ;  /* 0x00000002ff0c7431 */ /* 0x000fe200000001ff */
[----:B------:R-:W-:-:S04]  /*1cc0*/  FMNMX R6, R0, R14, !PT ;  /* 0x0000000e00067209 */ /* 0x000fc80007800000 */
[----:B------:R-:W-:-:S07]  /*1cd0*/  MOV R13, R6 ;  /* 0x00000006000d7202 */ /* 0x000fce0000000f00 */
[----:B------:R-:W-:Y:S05]  /*1ce0*/  WARPSYNC.COLLECTIVE R15, `(.L_x_7300) ;  /* 0x000000000f087348 */ /* 0x000fea0003c00000 */
[----:B------:R0:W1:Y:S02]  /*1cf0*/  SHFL.BFLY P6, R14, R13, R12, R11 ;  /* 0x0c00000c0d0e7389 */ /* 0x00006400000c000b */
[----:B01----:R-:W-:Y:S05]  /*1d00*/  ENDCOLLECTIVE ;  /* 0x000000000000791b */ /* 0x003fea0003800000 */
.L_x_7300:
[----:B------:R-:W-:Y:S02]  /*1d10*/  MOV R12, 0x1 ;  /* 0x00000001000c7802 */ /* 0x000fe40000000f00 */
[----:B------:R-:W-:-:S05]  /*1d20*/  FMNMX R7, R6, R14, !PT ;  /* 0x0000000e06077209 */ /* 0x000fca0007800000 */
[----:B------:R-:W-:-:S07]  /*1d30*/  IMAD.MOV.U32 R13, RZ, RZ, R7 ;  /* 0x000000ffff0d7224 */ /* 0x000fce00078e0007 */
[----:B------:R-:W-:Y:S05]  /*1d40*/  WARPSYNC.COLLECTIVE R15, `(.L_x_7301) ;  /* 0x000000000f087348 */ /* 0x000fea0003c00000 */
[----:B------:R0:W1:Y:S02]  /*1d50*/  SHFL.BFLY P6, R14, R13, R12, R11 ;  /* 0x0c00000c0d0e7389 */ /* 0x00006400000c000b */
[----:B01----:R-:W-:Y:S05]  /*1d60*/  ENDCOLLECTIVE ;  /* 0x000000000000791b */ /* 0x003fea0003800000 */
.L_x_7301:
[----:B------:R-:W-:Y:S02]  /*1d70*/  MOV R11, 0x437c0000 ;  /* 0x437c0000000b7802 */ /* 0x000fe40000000f00 */
[----:B------:R-:W-:-:S05]  /*1d80*/  FMNMX R7, R7, R14, !PT ;  /* 0x0000000e07077209 */ /* 0x000fca0007800000 */
[--C-:B------:R-:W-:Y:S01]  /*1d90*/  FADD R10, R9, -R7.reuse ;  /* 0x80000007090a7221 */ /* 0x100fe20000000000 */
[----:B------:R-:W-:Y:S02]  /*1da0*/  HFMA2 R9, -RZ, RZ, 0.96630859375, -0.0022525787353515625 ;  /* 0x3bbb989dff097431 */ /* 0x000fe400000001ff */
        /* <DEDUP_REMOVED lines=30> */
[----:B------:R-:W-:Y:S01]  /*1f90*/  FFMA.SAT R26, R8, R9, 0.5 ;  /* 0x3f000000081a7423 */ /* 0x000fe20000002009 */
[----:B------:R-:W1:Y:S03]  /*1fa0*/  MUFU.EX2 R4, R7 ;  /* 0x0000000700047308 */ /* 0x000e660000000800 */
        /* <DEDUP_REMOVED lines=52> */
[----:B------:R-:W-:-:S04]  /*22f0*/  FADD R9, RZ, R0 ;  /* 0x00000000ff097221 */ /* 0x000fc80000000000 */
[----:B------:R-:W-:Y:S01]  /*2300*/  FADD R10, R9, R2 ;  /* 0x00000002090a7221 */ /* 0x000fe20000000000 */
[----:B------:R-:W1:Y:S03]  /*2310*/  MUFU.EX2 R18, R18 ;  /* 0x0000001200127308 */ /* 0x000e660000000800 */
[----:B------:R-:W-:-:S04]  /*2320*/  FADD R9, R10, R3 ;  /* 0x000000030a097221 */ /* 0x000fc80000000000 */
        /* <DEDUP_REMOVED lines=8> */
[----:B-1----:R-:W-:Y:S02]  /*23b0*/  FMUL R9, R9, R18 ;  /* 0x0000001209097220 */ /* 0x002fe40000400000 */
[----:B------:R-:W-:Y:S01]  /*23c0*/  FADD R12, R11, R10 ;  /* 0x0000000a0b0c7221 */ /* 0x000fe20000000000 */
[----:B------:R-:W-:-:S03]  /*23d0*/  MOV R11, 0x1f ;  /* 0x0000001f000b7802 */ /* 0x000fc60000000f00 */
[----:B------:R-:W-:Y:S01]  /*23e0*/  FADD R13, R12, R9 ;  /* 0x000000090c0d7221 */ /* 0x000fe20000000000 */
[----:B------:R-:W-:-:S07]  /*23f0*/  HFMA2 R12, -RZ, RZ, 0, 9.5367431640625e-07 ;  /* 0x00000010ff0c7431 */ /* 0x000fce00000001ff */
[----:B------:R-:W-:Y:S05]  /*2400*/  WARPSYNC.COLLECTIVE R15, `(.L_x_7302) ;  /* 0x000000000f087348 */ /* 0x000fea0003c00000 */
[----:B------:R0:W1:Y:S02]  /*2410*/  SHFL.BFLY P6, R14, R13, R12, R11 ;  /* 0x0c00000c0d0e7389 */ /* 0x00006400000c000b */
[----:B01----:R-:W-:Y:S05]  /*2420*/  ENDCOLLECTIVE ;  /* 0x000000000000791b */ /* 0x003fea0003800000 */
.L_x_7302:
[----:B------:R-:W-:Y:S02]  /*2430*/  HFMA2 R12, -RZ, RZ, 0, 4.76837158203125e-07 ;  /* 0x00000008ff0c7431 */ /* 0x000fe400000001ff */
[----:B------:R-:W-:-:S05]  /*2440*/  FADD R18, R13, R14 ;  /* 0x0000000e0d127221 */ /* 0x000fca0000000000 */
[----:B------:R-:W-:-:S07]  /*2450*/  MOV R13, R18 ;  /* 0x00000012000d7202 */ /* 0x000fce0000000f00 */
[----:B------:R-:W-:Y:S05]  /*2460*/  WARPSYNC.COLLECTIVE R15, `(.L_x_7303) ;  /* 0x000000000f087348 */ /* 0x000fea0003c00000 */
[----:B------:R0:W1:Y:S02]  /*2470*/  SHFL.BFLY P6, R14, R13, R12, R11 ;  /* 0x0c00000c0d0e7389 */ /* 0x00006400000c000b */
[----:B01----:R-:W-:Y:S05]  /*2480*/  ENDCOLLECTIVE ;  /* 0x000000000000791b */ /* 0x003fea0003800000 */
.L_x_7303:
[----:B------:R-:W-:Y:S01]  /*2490*/  MOV R12, 0x4 ;  /* 0x00000004000c7802 */ /* 0x000fe20000000f00 */
[----:B------:R-:W-:-:S04]  /*24a0*/  FADD R19, R18, R14 ;  /* 0x0000000e12137221 */ /* 0x000fc80000000000 */
[----:B------:R-:W-:-:S07]  /*24b0*/  IMAD.MOV.U32 R13, RZ, RZ, R19 ;  /* 0x000000ffff0d7224 */ /* 0x000fce00078e0013 */
[----:B------:R-:W-:Y:S05]  /*24c0*/  WARPSYNC.COLLECTIVE R15, `(.L_x_7304) ;  /* 0x000000000f087348 */ /* 0x000fea0003c00000 */
[----:B------:R0:W1:Y:S02]  /*24d0*/  SHFL.BFLY P6, R14, R13, R12, R11 ;  /* 0x0c00000c0d0e7389 */ /* 0x00006400000c000b */
[----:B01----:R-:W-:Y:S05]  /*24e0*/  ENDCOLLECTIVE ;  /* 0x000000000000791b */ /* 0x003fea0003800000 */
.L_x_7304:
[----:B------:R-:W-:Y:S02]  /*24f0*/  HFMA2 R12, -RZ, RZ, 0, 1.1920928955078125e-07 ;  /* 0x00000002ff0c7431 */ /* 0x000fe400000001ff */
[----:B------:R-:W-:-:S05]  /*2500*/  FADD R20, R19, R14 ;  /* 0x0000000e13147221 */ /* 0x000fca0000000000 */
[----:B------:R-:W-:-:S07]  /*2510*/  MOV R13, R20 ;  /* 0x00000014000d7202 */ /* 0x000fce0000000f00 */
[----:B------:R-:W-:Y:S05]  /*2520*/  WARPSYNC.COLLECTIVE R15, `(.L_x_7305) ;  /* 0x000000000f087348 */ /* 0x000fea0003c00000 */
[----:B------:R0:W1:Y:S02]  /*2530*/  SHFL.BFLY P6, R14, R13, R12, R11 ;  /* 0x0c00000c0d0e7389 */ /* 0x00006400000c000b */
[----:B01----:R-:W-:Y:S05]  /*2540*/  ENDCOLLECTIVE ;  /* 0x000000000000791b */ /* 0x003fea0003800000 */
.L_x_7305:
[----:B------:R-:W-:Y:S02]  /*2550*/  HFMA2 R12, -RZ, RZ, 0, 5.9604644775390625e-08 ;  /* 0x00000001ff0c7431 */ /* 0x000fe400000001ff */
[----:B------:R-:W-:-:S05]  /*2560*/  FADD R21, R20, R14 ;  /* 0x0000000e14157221 */ /* 0x000fca0000000000 */
[----:B------:R-:W-:-:S07]  /*2570*/  MOV R13, R21 ;  /* 0x00000015000d7202 */ /* 0x000fce0000000f00 */
[----:B------:R-:W-:Y:S05]  /*2580*/  WARPSYNC.COLLECTIVE R15, `(.L_x_7306) ;  /* 0x000000000f087348 */ /* 0x000fea0003c00000 */
[----:B------:R0:W1:Y:S02]  /*2590*/  SHFL.BFLY P6, R14, R13, R12, R11 ;  /* 0x0c00000c0d0e7389 */ /* 0x00006400000c000b */
[----:B01----:R-:W-:Y:S05]  /*25a0*/  ENDCOLLECTIVE ;  /* 0x000000000000791b */ /* 0x003fea0003800000 */
.L_x_7306:
[----:B------:R-:W-:Y:S05]  /*25b0*/  BRA `(.L_x_7307) ;  /* 0xffffffe800287947 */ /* 0x000fea000383ffff */
        .weak           $__internal_132_$__cuda_sm3x_div_rn_noftz_f32_slowpath
        .type           $__internal_132_$__cuda_sm3x_div_rn_noftz_f32_slowpath,@function
        .size           $__internal_132_$__cuda_sm3x_div_rn_noftz_f32_slowpath,(.L_x_8618 - $__internal_132_$__cuda_sm3x_div_rn_noftz_f32_slowpath)
$__internal_132_$__cuda_sm3x_div_rn_noftz_f32_slowpath:
[----:B------:R-:W-:Y:S01]  /*25c0*/  SHF.R.U32.HI R15, RZ, 0x17, R11 ;  /* 0x00000017ff0f7819 */ /* 0x000fe2000001160b */
[----:B------:R-:W-:Y:S01]  /*25d0*/  BSSY.RECONVERGENT B1, `(.L_x_7308) ;  /* 0x0000063000017945 */ /* 0x000fe20003800200 */
[----:B------:R-:W-:Y:S02]  /*25e0*/  SHF.R.U32.HI R26, RZ, 0x17, R0 ;  /* 0x00000017ff1a7819 */ /* 0x000fe40000011600 */
[----:B------:R-:W-:Y:S02]  /*25f0*/  LOP3.LUT R15, R15, 0xff, RZ, 0xc0, !PT ;  /* 0x000000ff0f0f7812 */ /* 0x000fe400078ec0ff */
[----:B------:R-:W-:Y:S02]  /*2600*/  LOP3.LUT R26, R26, 0xff, RZ, 0xc0, !PT ;  /* 0x000000ff1a1a7812 */ /* 0x000fe400078ec0ff */
[----:B------:R-:W-:Y:S01]  /*2610*/  MOV R21, R11 ;  /* 0x0000000b00157202 */ /* 0x000fe20000000f00 */
        /* <DEDUP_REMOVED lines=29> */
.L_x_7309:
        /* <DEDUP_REMOVED lines=51> */
.L_x_7316:
[----:B------:R-:W-:-:S04]  /*2b20*/  LOP3.LUT R0, R0, 0x80000000, RZ, 0xc0, !PT ;  /* 0x8000000000007812 */ /* 0x000fc800078ec0ff */
[----:B------:R-:W-:Y:S01]  /*2b30*/  LOP3.LUT R0, R0, 0x7f800000, RZ, 0xfc, !PT ;  /* 0x7f80000000007812 */ /* 0x000fe200078efcff */
[----:B------:R-:W-:Y:S06]  /*2b40*/  BRA `(.L_x_7317) ;  /* 0x0000000000047947 */ /* 0x000fec0003800000 */
.L_x_7315:
[----:B------:R-:W-:-:S07]  /*2b50*/  LEA R0, R29, R0, 0x17 ;  /* 0x000000001d007211 */ /* 0x000fce00078eb8ff */
.L_x_7317:
[----:B------:R-:W-:Y:S05]  /*2b60*/  BSYNC.RECONVERGENT B2 ;  /* 0x0000000000027941 */ /* 0x000fea0003800200 */
.L_x_7314:
[----:B------:R-:W-:Y:S05]  /*2b70*/  BRA `(.L_x_7318) ;  /* 0x0000000000207947 */ /* 0x000fea0003800000 */
.L_x_7313:
[----:B------:R-:W-:-:S04]  /*2b80*/  LOP3.LUT R0, R21, 0x80000000, R0, 0x48, !PT ;  /* 0x8000000015007812 */ /* 0x000fc800078e4800 */
[----:B------:R-:W-:Y:S01]  /*2b90*/  LOP3.LUT R0, R0, 0x7f800000, RZ, 0xfc, !PT ;  /* 0x7f80000000007812 */ /* 0x000fe200078efcff */
[----:B------:R-:W-:Y:S06]  /*2ba0*/  BRA `(.L_x_7318) ;  /* 0x0000000000147947 */ /* 0x000fec0003800000 */
.L_x_7312:
[----:B------:R-:W-:Y:S01]  /*2bb0*/  LOP3.LUT R0, R21, 0x80000000, R0, 0x48, !PT ;  /* 0x8000000015007812 */ /* 0x000fe200078e4800 */
[----:B------:R-:W-:Y:S06]  /*2bc0*/  BRA `(.L_x_7318) ;  /* 0x00000000000c7947 */ /* 0x000fec0003800000 */
.L_x_7311:
[----:B------:R-:W0:Y:S01]  /*2bd0*/  MUFU.RSQ R0, -QNAN ;  /* 0xffc0000000007908 */ /* 0x000e220000001400 */
[----:B------:R-:W-:Y:S05]  /*2be0*/  BRA `(.L_x_7318) ;  /* 0x0000000000047947 */ /* 0x000fea0003800000 */
.L_x_7310:
[----:B------:R-:W-:-:S07]  /*2bf0*/  FADD.FTZ R0, R0, R11 ;  /* 0x0000000b00007221 */ /* 0x000fce0000010000 */
.L_x_7318:
[----:B------:R-:W-:Y:S05]  /*2c00*/  BSYNC.RECONVERGENT B1 ;  /* 0x0000000000017941 */ /* 0x000fea0003800200 */
.L_x_7308:
[----:B------:R-:W-:Y:S01]  /*2c10*/  HFMA2 R15, -RZ, RZ, 0, 0 ;  /* 0x00000000ff0f7431 */ /* 0x000fe200000001ff */
[----:B------:R-:W-:-:S04]  /*2c20*/  MOV R14, R20 ;  /* 0x00000014000e7202 */ /* 0x000fc80000000f00 */
[----:B0-----:R-:W-:Y:S05]  /*2c30*/  RET.REL.NODEC R14 `(_Z15SoftmaxWarpImplI10DirectLoadIffE11DirectStoreIffEfLi2ELi10ELi32ELi1ELb0EL9Algorithm0EEvT_T0_ll) ;  /* 0xffffffd00ef07950 */ /* 0x001fea0003c3ffff */
.L_x_7319:
        /* <DEDUP_REMOVED lines=12> */
.L_x_8618:


//--------------------- .text._Z15SoftmaxWarpImplI10DirectLoadIffE11DirectStoreIffEfLi2ELi8ELi32ELi1ELb1EL9Algorithm0EEvT_T0_ll --------------------------
	.section	.text._Z15SoftmaxWarpImplI10DirectLoadIffE11DirectStoreIffEfLi2ELi8ELi32ELi1ELb1EL9Algorithm0EEvT_T0_ll,"ax",@progbits
	.align	128
        .global         _Z15SoftmaxWarpImplI10DirectLoadIffE11DirectStoreIffEfLi2ELi8ELi32ELi1ELb1EL9Algorithm0EEvT_T0_ll
        .type           _Z15SoftmaxWarpImplI10DirectLoadIffE11DirectStoreIffEfLi2ELi8ELi32ELi1ELb1EL9Algorithm0EEvT_T0_ll,@function
        .size           _Z15SoftmaxWarpImplI10DirectLoadIffE11DirectStoreIffEfLi2ELi8ELi32ELi1ELb1EL9Algorithm0EEvT_T0_ll,(.L_x_8619 - _Z15SoftmaxWarpImplI10DirectLoadIffE11DirectStoreIffEfLi2ELi8ELi32ELi1ELb1EL9Algorithm0EEvT_T0_ll)
        .other          _Z15SoftmaxWarpImplI10DirectLoadIffE11DirectStoreIffEfLi2ELi8ELi32ELi1ELb1EL9Algorithm0EEvT_T0_ll,@"STO_CUDA_ENTRY STV_DEFAULT"
_Z15SoftmaxWarpImplI10DirectLoadIffE11DirectStoreIffEfLi2ELi8ELi32ELi1ELb1EL9Algorithm0EEvT_T0_ll:
.text._Z15SoftmaxWarpImplI10DirectLoadIffE11DirectStoreIffEfLi2ELi8ELi32ELi1ELb1EL9Algorithm0EEvT_T0_ll:
        /* <DEDUP_REMOVED lines=24> */
.L_x_7320:
        /* <DEDUP_REMOVED lines=16> */
[----:B------:R-:W-:-:S07]  /*0280*/  IADD3 R10, PT, PT, R22, 0xc0, RZ ;  /* 0x000000c0160a7810 */ /* 0x000fce0007ffe0ff */
.L_x_7346:
[----:B-123--:R-:W1:Y:S01]  /*0290*/  LDC.64 R8, c[0x0][0x388] ;  /* 0x0000e200ff087b82 */ /* 0x00ee620000000a00 */
[----:B------:R-:W-:Y:S02]  /*02a0*/  ISETP.GE.U32.AND P0, PT, R22, UR40, PT ;  /* 0x0000002816007c0c */ /* 0x000fe4000bf06070 */
[----:B------:R-:W-:Y:S02]  /*02b0*/  ISETP.GE.U32.AND P1, PT, R20, UR40, PT ;  /* 0x0000002814007c0c */ /* 0x000fe4000bf26070 */
[----:B------:R-:W-:Y:S02]  /*02c0*/  ISETP.GE.AND.EX P0, PT, RZ, UR41, PT, P0 ;  /* 0x00000029ff007c0c */ /* 0x000fe4000bf06300 */
[----:B------:R-:W-:Y:S01]  /*02d0*/  ISETP.GE.AND.EX P1, PT, RZ, UR41, PT, P1 ;  /* 0x00000029ff007c0c */ /* 0x000fe2000bf26310 */
[----:B------:R-:W3:Y:S01]  /*02e0*/  LDC.64 R6, c[0x0][0x388] ;  /* 0x0000e200ff067b82 */ /* 0x000ee20000000a00 */
[----:B------:R-:W-:Y:S02]  /*02f0*/  ISETP.GE.U32.AND P2, PT, R18, UR40, PT ;  /* 0x0000002812007c0c */ /* 0x000fe4000bf46070 */
[----:B------:R-:W-:-:S02]  /*0300*/  ISETP.GE.U32.AND P3, PT, R10, UR40, PT ;  /* 0x000000280a007c0c */ /* 0x000fc4000bf66070 */
[----:B------:R-:W-:Y:S02]  /*0310*/  ISETP.GE.AND.EX P2, PT, RZ, UR41, PT, P2 ;  /* 0x00000029ff007c0c */ /* 0x000fe4000bf46320 */
[----:B------:R-:W-:Y:S01]  /*0320*/  ISETP.GE.AND.EX P3, PT, RZ, UR41, PT, P3 ;  /* 0x00000029ff007c0c */ /* 0x000fe2000bf66330 */
[----:B----4-:R-:W4:Y:S02]  /*0330*/  LDC.64 R28, c[0x0][0x380] ;  /* 0x0000e000ff1c7b82 */ /* 0x010f240000000a00 */
[----:B------:R-:W-:Y:S02]  /*0340*/  @!P0 MOV R23, RZ ;  /* 0x000000ff00178202 */ /* 0x000fe40000000f00 */
[C---:B--2---:R-:W-:Y:S02]  /*0350*/  @!P0 R2UR UR4, R16.reuse ;  /* 0x00000000100482ca */ /* 0x044fe400000e0000 */
[----:B------:R-:W-:Y:S01]  /*0360*/  @!P0 R2UR UR5, R17 ;  /* 0x00000000110582ca */ /* 0x000fe200000e0000 */
[----:B-1----:R-:W-:Y:S01]  /*0370*/  @!P0 IMAD R0, R19, R8, RZ ;  /* 0x0000000813008224 */ /* 0x002fe200078e02ff */
[----:B------:R-:W1:Y:S01]  /*0380*/  LDC.64 R4, c[0x0][0x388] ;  /* 0x0000e200ff047b82 */ /* 0x000e620000000a00 */
[----:B------:R-:W-:-:S02]  /*0390*/  @!P1 R2UR UR6, R16 ;  /* 0x00000000100692ca */ /* 0x000fc400000e0000 */
[----:B------:R-:W-:Y:S01]  /*03a0*/  @!P0 IMAD R11, R21, R9, R0 ;  /* 0x00000009150b8224 */ /* 0x000fe200078e0200 */
[----:B------:R-:W-:Y:S01]  /*03b0*/  @!P1 R2UR UR7, R17 ;  /* 0x00000000110792ca */ /* 0x000fe200000e0000 */
[----:B------:R-:W-:Y:S01]  /*03c0*/  @!P0 IMAD.WIDE.U32 R8, R21, R8, R22 ;  /* 0x0000000815088225 */ /* 0x000fe200078e0016 */
[C---:B------:R-:W-:Y:S02]  /*03d0*/  @!P2 R2UR UR8, R16.reuse ;  /* 0x000000001008a2ca */ /* 0x040fe400000e0000 */
[----:B------:R-:W2:Y:S01]  /*03e0*/  LDC.64 R2, c[0x0][0x388] ;  /* 0x0000e200ff027b82 */ /* 0x000ea20000000a00 */
[----:B------:R-:W-:Y:S02]  /*03f0*/  @!P2 R2UR UR9, R17 ;  /* 0x000000001109a2ca */ /* 0x000fe400000e0000 */
[----:B------:R-:W-:Y:S02]  /*0400*/  @!P0 IADD3 R11, PT, PT, R9, R11, RZ ;  /* 0x0000000b090b8210 */ /* 0x000fe40007ffe0ff */
[----:B------:R-:W-:-:S02]  /*0410*/  @!P3 R2UR UR10, R16 ;  /* 0x00000000100ab2ca */ /* 0x000fc400000e0000 */
[----:B------:R-:W-:Y:S01]  /*0420*/  @!P0 LEA.HI R0, P4, R11, R8, RZ, 0x1 ;  /* 0x000000080b008211 */ /* 0x000fe200078908ff */
[----:B---3--:R-:W-:Y:S01]  /*0430*/  @!P1 IMAD R8, R19, R6, RZ ;  /* 0x0000000613089224 */ /* 0x008fe200078e02ff */
[----:B------:R-:W3:Y:S01]  /*0440*/  LDC.64 R30, c[0x0][0x380] ;  /* 0x0000e000ff1e7b82 */ /* 0x000ee20000000a00 */
[----:B------:R-:W-:Y:S02]  /*0450*/  @!P3 R2UR UR11, R17 ;  /* 0x00000000110bb2ca */ /* 0x000fe400000e0000 */
[----:B------:R-:W-:Y:S01]  /*0460*/  @!P0 IMAD.SHL.U32 R9, R0, 0x4, RZ ;  /* 0x0000000400098824 */ /* 0x000fe200078e00ff */
[----:B------:R-:W-:-:S04]  /*0470*/  @!P0 IADD3.X R11, PT, PT, RZ, R11, RZ, P4, !PT ;  /* 0x0000000bff0b8210 */ /* 0x000fc800027fe4ff */
[----:B------:R-:W-:Y:S01]  /*0480*/  @!P0 LOP3.LUT R9, R9, 0xfffffff8, RZ, 0xc0, !PT ;  /* 0xfffffff809098812 */ /* 0x000fe200078ec0ff */
[----:B------:R-:W5:Y:S01]  /*0490*/  LDC.64 R14, c[0x0][0x380] ;  /* 0x0000e000ff0e7b82 */ /* 0x000f620000000a00 */
[----:B------:R-:W-:Y:S01]  /*04a0*/  @!P0 SHF.L.U64.HI R0, R0, 0x2, R11 ;  /* 0x0000000200008819 */ /* 0x000fe2000001020b */
[----:B------:R-:W-:Y:S01]  /*04b0*/  @!P1 IMAD R11, R21, R7, R8 ;  /* 0x00000007150b9224 */ /* 0x000fe200078e0208 */
[----:B----4-:R-:W-:Y:S02]  /*04c0*/  @!P0 IADD3 R28, P4, PT, R9, R28, RZ ;  /* 0x0000001c091c8210 */ /* 0x010fe40007f9e0ff */
[----:B------:R-:W-:Y:S02]  /*04d0*/  @!P1 MOV R8, R20 ;  /* 0x0000001400089202 */ /* 0x000fe40000000f00 */
[----:B------:R-:W-:Y:S01]  /*04e0*/  @!P1 MOV R9, RZ ;  /* 0x000000ff00099202 */ /* 0x000fe20000000f00 */
[----:B------:R-:W-:Y:S01]  /*04f0*/  @!P0 IMAD.X R29, R0, 0x1, R29, P4 ;  /* 0x00000001001d8824 */ /* 0x000fe200020e061d */
[----:B------:R-:W4:Y:S01]  /*0500*/  LDC.64 R26, c[0x0][0x380] ;  /* 0x0000e000ff1a7b82 */ /* 0x000f220000000a00 */
[----:B--2---:R-:W-:-:S02]  /*0510*/  @!P3 IMAD R0, R19, R2, RZ ;  /* 0x000000021300b224 */ /* 0x004fc400078e02ff */
[----:B------:R-:W-:Y:S01]  /*0520*/  @!P1 IMAD.WIDE.U32 R6, R21, R6, R8 ;  /* 0x0000000615069225 */ /* 0x000fe200078e0008 */
[----:B------:R-:W-:-:S03]  /*0530*/  @!P2 MOV R9, RZ ;  /* 0x000000ff0009a202 */ /* 0x000fc60000000f00 */
[----:B-1----:R-:W-:Y:S01]  /*0540*/  @!P2 IMAD R8, R19, R4, RZ ;  /* 0x000000041308a224 */ /* 0x002fe200078e02ff */
[----:B------:R-:W-:Y:S02]  /*0550*/  @!P1 IADD3 R7, PT, PT, R11, R7, RZ ;  /* 0x000000070b079210 */ /* 0x000fe40007ffe0ff */
[----:B------:R-:W-:Y:S01]  /*0560*/  @!P3 MOV R11, RZ ;  /* 0x000000ff000bb202 */ /* 0x000fe20000000f00 */
[----:B------:R-:W-:Y:S01]  /*0570*/  @!P2 IMAD R13, R21, R5, R8 ;  /* 0x00000005150da224 */ /* 0x000fe200078e0208 */
[----:B------:R-:W-:Y:S02]  /*0580*/  @!P2 MOV R8, R18 ;  /* 0x000000120008a202 */ /* 0x000fe40000000f00 */
[----:B------:R-:W-:-:S03]  /*0590*/  @!P1 LEA.HI R6, P4, R7, R6, RZ, 0x1 ;  /* 0x0000000607069211 */ /* 0x000fc600078908ff */
[----:B------:R-:W-:Y:S01]  /*05a0*/  @!P2 IMAD.WIDE.U32 R4, R21, R4, R8 ;  /* 0x000000041504a225 */ /* 0x000fe200078e0008 */
[----:B------:R-:W-:-:S03]  /*05b0*/  @!P1 IADD3.X R7, PT, PT, RZ, R7, RZ, P4, !PT ;  /* 0x00000007ff079210 */ /* 0x000fc600027fe4ff */
[C---:B------:R-:W-:Y:S01]  /*05c0*/  @!P3 IMAD R9, R21.reuse, R3, R0 ;  /* 0x000000031509b224 */ /* 0x040fe200078e0200 */
[C---:B------:R-:W-:Y:S01]  /*05d0*/  @!P1 SHF.L.U64.HI R0, R6.reuse, 0x2, R7 ;  /* 0x0000000206009819 */ /* 0x040fe20000010207 */
[----:B------:R-:W-:Y:S01]  /*05e0*/  @!P3 IMAD.WIDE.U32 R2, R21, R2, R10 ;  /* 0x000000021502b225 */ /* 0x000fe200078e000a */
[----:B------:R-:W-:-:S03]  /*05f0*/  @!P1 SHF.L.U32 R6, R6, 0x2, RZ ;  /* 0x0000000206069819 */ /* 0x000fc600000006ff */
[----:B------:R-:W-:Y:S01]  /*0600*/  @!P3 IMAD.IADD R7, R9, 0x1, R3 ;  /* 0x000000010907b824 */ /* 0x000fe200078e0203 */
[----:B------:R-:W-:Y:S01]  /*0610*/  @!P1 LOP3.LUT R3, R6, 0xfffffff8, RZ, 0xc0, !PT ;  /* 0xfffffff806039812 */ /* 0x000fe200078ec0ff */
[----:B------:R-:W-:-:S03]  /*0620*/  @!P2 IMAD.IADD R5, R13, 0x1, R5 ;  /* 0x000000010d05a824 */ /* 0x000fc600078e0205 */
[----:B------:R-:W-:Y:S02]  /*0630*/  @!P3 LEA.HI R2, P6, R7, R2, RZ, 0x1 ;  /* 0x000000020702b211 */ /* 0x000fe400078d08ff */
[----:B------:R-:W-:Y:S02]  /*0640*/  @!P2 LEA.HI R4, P5, R5, R4, RZ, 0x1 ;  /* 0x000000040504a211 */ /* 0x000fe400078b08ff */
[----:B---3--:R-:W-:Y:S02]  /*0650*/  @!P1 IADD3 R30, P4, PT, R3, R30, RZ ;  /* 0x0000001e031e9210 */ /* 0x008fe40007f9e0ff */
[----:B------:R-:W-:Y:S02]  /*0660*/  @!P3 SHF.L.U32 R3, R2, 0x2, RZ ;  /* 0x000000020203b819 */ /* 0x000fe400000006ff */
[----:B------:R-:W-:Y:S01]  /*0670*/  @!P2 IADD3.X R11, PT, PT, RZ, R5, RZ, P5, !PT ;  /* 0x00000005ff0ba210 */ /* 0x000fe20002ffe4ff */
[----:B------:R-:W-:Y:S01]  /*0680*/  @!P3 IMAD.X R5, RZ, RZ, R7, P6 ;  /* 0x000000ffff05b224 */ /* 0x000fe200030e0607 */
[----:B------:R-:W-:-:S02]  /*0690*/  @!P2 SHF.L.U32 R9, R4, 0x2, RZ ;  /* 0x000000020409a819 */ /* 0x000fc400000006ff */
[----:B------:R-:W-:Y:S02]  /*06a0*/  @!P3 LOP3.LUT R3, R3, 0xfffffff8, RZ, 0xc0, !PT ;  /* 0xfffffff80303b812 */ /* 0x000fe400078ec0ff */
[----:B------:R-:W-:Y:S02]  /*06b0*/  @!P2 LOP3.LUT R9, R9, 0xfffffff8, RZ, 0xc0, !PT ;  /* 0xfffffff80909a812 */ /* 0x000fe400078ec0ff */
[----:B------:R-:W-:Y:S02]  /*06c0*/  @!P3 SHF.L.U64.HI R2, R2, 0x2, R5 ;  /* 0x000000020202b819 */ /* 0x000fe40000010205 */
[----:B-----5:R-:W-:Y:S01]  /*06d0*/  @!P3 IADD3 R14, P6, PT, R3, R14, RZ ;  /* 0x0000000e030eb210 */ /* 0x020fe20007fde0ff */
[----:B------:R-:W-:Y:S01]  /*06e0*/  IMAD.MOV.U32 R3, RZ, RZ, -0x800000 ;  /* 0xff800000ff037424 */ /* 0x000fe200078e00ff */
[----:B------:R-:W-:Y:S02]  /*06f0*/  @!P2 SHF.L.U64.HI R4, R4, 0x2, R11 ;  /* 0x000000020404a819 */ /* 0x000fe4000001020b */
[----:B----4-:R-:W-:-:S02]  /*0700*/  @!P2 IADD3 R26, P5, PT, R9, R26, RZ ;  /* 0x0000001a091aa210 */ /* 0x010fc40007fbe0ff */
[----:B------:R-:W-:Y:S02]  /*0710*/  @!P3 IADD3.X R15, PT, PT, R2, R15, RZ, P6, !PT ;  /* 0x0000000f020fb210 */ /* 0x000fe400037fe4ff */
[----:B------:R-:W-:Y:S02]  /*0720*/  MOV R2, 0xff800000 ;  /* 0xff80000000027802 */ /* 0x000fe40000000f00 */
[----:B------:R-:W-:Y:S02]  /*0730*/  @!P2 IADD3.X R27, PT, PT, R4, R27, RZ, P5, !PT ;  /* 0x0000001b041ba210 */ /* 0x000fe40002ffe4ff */
[----:B------:R-:W-:Y:S02]  /*0740*/  MOV R5, 0xff800000 ;  /* 0xff80000000057802 */ /* 0x000fe40000000f00 */
[----:B------:R-:W-:Y:S01]  /*0750*/  MOV R4, 0xff800000 ;  /* 0xff80000000047802 */ /* 0x000fe20000000f00 */
[----:B------:R-:W2:Y:S01]  /*0760*/  @!P0 LDG.E.64 R2, desc[UR4][R28.64] ;  /* 0x000000041c028981 */ /* 0x000ea2000c1e1b00 */
[----:B------:R-:W-:Y:S01]  /*0770*/  @!P1 IADD3.X R31, PT, PT, R0, R31, RZ, P4, !PT ;  /* 0x0000001f001f9210 */ /* 0x000fe200027fe4ff */
[----:B------:R-:W-:Y:S01]  /*0780*/  IMAD.MOV.U32 R7, RZ, RZ, -0x800000 ;  /* 0xff800000ff077424 */ /* 0x000fe200078e00ff */
[----:B------:R-:W-:-:S03]  /*0790*/  MOV R6, 0xff800000 ;  /* 0xff80000000067802 */ /* 0x000fc60000000f00 */
[----:B------:R-:W3:Y:S01]  /*07a0*/  @!P1 LDG.E.64 R4, desc[UR6][R30.64] ;  /* 0x000000061e049981 */ /* 0x000ee2000c1e1b00 */
[----:B------:R-:W-:Y:S02]  /*07b0*/  MOV R9, 0xff800000 ;  /* 0xff80000000097802 */ /* 0x000fe40000000f00 */
[----:B------:R-:W-:Y:S01]  /*07c0*/  MOV R8, 0xff800000 ;  /* 0xff80000000087802 */ /* 0x000fe20000000f00 */
[----:B------:R-:W4:Y:S05]  /*07d0*/  @!P2 LDG.E.64 R6, desc[UR8][R26.64] ;  /* 0x000000081a06a981 */ /* 0x000f2a000c1e1b00 */
[----:B------:R-:W5:Y:S01]  /*07e0*/  @!P3 LDG.E.64 R8, desc[UR10][R14.64] ;  /* 0x0000000a0e08b981 */ /* 0x000f62000c1e1b00 */
[----:B------:R-:W-:Y:S01]  /*07f0*/  IMAD.MOV.U32 R13, RZ, RZ, -0x800000 ;  /* 0xff800000ff0d7424 */ /* 0x000fe200078e00ff */
[----:B------:R-:W-:Y:S01]  /*0800*/  UMOV UR4, 0xffffffff ;  /* 0xffffffff00047882 */ /* 0x000fe20000000000 */
[----:B--2---:R-:W-:-:S04]  /*0810*/  @!P0 FMNMX3 R13, R2, -INF , R3, !PT ;  /* 0xff800000020d8876 */ /* 0x004fc80007800003 */
[----:B---3--:R-:W-:-:S04]  /*0820*/  @!P1 FMNMX3 R13, R13, R4, R5, !PT ;  /* 0x000000040d0d9276 */ /* 0x008fc80007800005 */
[----:B----4-:R-:W-:-:S04]  /*0830*/  @!P2 FMNMX3 R13, R13, R6, R7, !PT ;  /* 0x000000060d0da276 */ /* 0x010fc80007800007 */
[----:B-----5:R-:W-:Y:S01]  /*0840*/  @!P3 FMNMX3 R13, R13, R8, R9, !PT ;  /* 0x000000080d0db276 */ /* 0x020fe20007800009 */
        /* <DEDUP_REMOVED lines=14> */
[----:B------:R-:W-:Y:S01]  /*0930*/  MOV R5, 0x437c0000 ;  /* 0x437c000000057802 */ /* 0x000fe20000000f00 */
[----:B------:R-:W-:Y:S01]  /*0940*/  FADD R34, -R12, R3 ;  /* 0x000000030c227221 */ /* 0x000fe20000000100 */
[-C--:B------:R-:W-:Y:S01]  /*0950*/  FFMA.SAT R0, R32, R11.reuse, 0.5 ;  /* 0x3f00000020007423 */ /* 0x080fe2000000200b */
[C---:B------:R-:W-:Y:S01]  /*0960*/  FADD R26, -R12.reuse, R4 ;  /* 0x000000040c1a7221 */ /* 0x040fe20000000100 */
[----:B------:R-:W-:Y:S01]  /*0970*/  FADD R30, -R12, R6 ;  /* 0x000000060c1e7221 */ /* 0x000fe20000000100 */
[----:B------:R-:W-:Y:S01]  /*0980*/  FFMA.SAT R2, R34, R11, 0.5 ;  /* 0x3f00000022027423 */ /* 0x000fe2000000200b */
[----:B------:R-:W-:Y:S01]  /*0990*/  FFMA.RM R0, R0, R5, 12582913 ;  /* 0x4b40000100007423 */ /* 0x000fe20000004005 */
[----:B------:R-:W-:Y:S01]  /*09a0*/  FFMA.SAT R6, R26, R11, 0.5 ;  /* 0x3f0000001a067423 */ /* 0x000fe2000000200b */
[----:B------:R-:W-:Y:S01]  /*09b0*/  FADD R14, -R12, R7 ;  /* 0x000000070c0e7221 */ /* 0x000fe20000000100 */
[-C--:B------:R-:W-:Y:S01]  /*09c0*/  FFMA.RM R2, R2, R5.reuse, 12582913 ;  /* 0x4b40000102027423 */ /* 0x080fe20000004005 */
[----:B------:R-:W-:Y:S01]  /*09d0*/  FADD R3, R0, -12583039 ;  /* 0xcb40007f00037421 */ /* 0x000fe20000000000 */
[----:B------:R-:W-:Y:S01]  /*09e0*/  FFMA.RM R6, R6, R5, 12582913 ;  /* 0x4b40000106067423 */ /* 0x000fe20000004005 */
[-C--:B------:R-:W-:Y:S01]  /*09f0*/  FFMA.SAT R4, R28, R11.reuse, 0.5 ;  /* 0x3f0000001c047423 */ /* 0x080fe2000000200b */
[----:B------:R-:W-:Y:S01]  /*0a00*/  FADD R7, R2, -12583039 ;  /* 0xcb40007f02077421 */ /* 0x000fe20000000000 */
[----:B------:R-:W-:Y:S01]  /*0a10*/  FFMA R3, R32, 1.4426950216293334961, -R3 ;  /* 0x3fb8aa3b20037823 */ /* 0x000fe20000000803 */
[C---:B------:R-:W-:Y:S01]  /*0a20*/  FADD R8, -R12.reuse, R8 ;  /* 0x000000080c087221 */ /* 0x040fe20000000100 */
[----:B------:R-:W-:Y:S01]  /*0a30*/  FADD R12, -R12, R9 ;  /* 0x000000090c0c7221 */ /* 0x000fe20000000100 */
[----:B------:R-:W-:Y:S01]  /*0a40*/  FFMA R7, R34, 1.4426950216293334961, -R7 ;  /* 0x3fb8aa3b22077823 */ /* 0x000fe20000000807 */
[----:B------:R-:W-:Y:S01]  /*0a50*/  FFMA R23, R32, 1.925963033500011079e-08, R3 ;  /* 0x32a5706020177823 */ /* 0x000fe20000000003 */
[----:B------:R-:W-:Y:S01]  /*0a60*/  FADD R3, R6, -12583039 ;  /* 0xcb40007f06037421 */ /* 0x000fe20000000000 */
[----:B------:R-:W-:Y:S01]  /*0a70*/  FFMA.SAT R32, R30, R11, 0.5 ;  /* 0x3f0000001e207423 */ /* 0x000fe2000000200b */
[----:B------:R-:W-:Y:S01]  /*0a80*/  FFMA R15, R34, 1.925963033500011079e-08, R7 ;  /* 0x32a57060220f7823 */ /* 0x000fe20000000007 */
[----:B------:R-:W-:Y:S01]  /*0a90*/  SHF.L.U32 R0, R0, 0x17, RZ ;  /* 0x0000001700007819 */ /* 0x000fe200000006ff */
[----:B------:R-:W-:Y:S01]  /*0aa0*/  FFMA R7, R26, 1.4426950216293334961, -R3 ;  /* 0x3fb8aa3b1a077823 */ /* 0x000fe20000000803 */
[-C--:B------:R-:W-:Y:S01]  /*0ab0*/  FFMA.RM R3, R4, R5.reuse, 12582913 ;  /* 0x4b40000104037423 */ /* 0x080fe20000004005 */
[----:B------:R-:W-:Y:S01]  /*0ac0*/  FFMA.RM R4, R32, R5, 12582913 ;  /* 0x4b40000120047423 */ /* 0x000fe20000004005 */
[----:B------:R-:W1:Y:S01]  /*0ad0*/  MUFU.EX2 R23, R23 ;  /* 0x0000001700177308 */ /* 0x000e620000000800 */
[----:B------:R-:W-:Y:S01]  /*0ae0*/  FFMA R13, R26, 1.925963033500011079e-08, R7 ;  /* 0x32a570601a0d7823 */ /* 0x000fe20000000007 */
[----:B------:R-:W-:Y:S01]  /*0af0*/  FADD R7, R3, -12583039 ;  /* 0xcb40007f03077421 */ /* 0x000fe20000000000 */
[----:B------:R-:W-:Y:S01]  /*0b00*/  FADD R9, R4, -12583039 ;  /* 0xcb40007f04097421 */ /* 0x000fe20000000000 */
[----:B------:R-:W-:Y:S01]  /*0b10*/  FFMA.SAT R26, R14, R11, 0.5 ;  /* 0x3f0000000e1a7423 */ /* 0x000fe2000000200b */
[----:B------:R-:W-:-:S02]  /*0b20*/  IMAD.SHL.U32 R2, R2, 0x800000, RZ ;  /* 0x0080000002027824 */ /* 0x000fc400078e00ff */
[----:B------:R-:W-:Y:S01]  /*0b30*/  FFMA R7, R28, 1.4426950216293334961, -R7 ;  /* 0x3fb8aa3b1c077823 */ /* 0x000fe20000000807 */
[----:B------:R-:W-:Y:S01]  /*0b40*/  FFMA R9, R30, 1.4426950216293334961, -R9 ;  /* 0x3fb8aa3b1e097823 */ /* 0x000fe20000000809 */
[----:B------:R-:W2:Y:S01]  /*0b50*/  MUFU.EX2 R15, R15 ;  /* 0x0000000f000f7308 */ /* 0x000ea20000000800 */
[----:B------:R-:W-:Y:S01]  /*0b60*/  SHF.L.U32 R6, R6, 0x17, RZ ;  /* 0x0000001706067819 */ /* 0x000fe200000006ff */
[----:B------:R-:W-:Y:S01]  /*0b70*/  FFMA R28, R28, 1.925963033500011079e-08, R7 ;  /* 0x32a570601c1c7823 */ /* 0x000fe20000000007 */
[----:B------:R-:W-:Y:S01]  /*0b80*/  FFMA.RM R7, R26, R5, 12582913 ;  /* 0x4b4000011a077423 */ /* 0x000fe20000004005 */
[----:B------:R-:W-:Y:S01]  /*0b90*/  FFMA R30, R30, 1.925963033500011079e-08, R9 ;  /* 0x32a570601e1e7823 */ /* 0x000fe20000000009 */
[----:B------:R-:W-:Y:S02]  /*0ba0*/  FFMA.SAT R26, R12, R11, 0.5 ;  /* 0x3f0000000c1a7423 */ /* 0x000fe4000000200b */
[C---:B------:R-:W-:Y:S01]  /*0bb0*/  FADD R9, R7.reuse, -12583039 ;  /* 0xcb40007f07097421 */ /* 0x040fe20000000000 */
[----:B------:R-:W3:Y:S01]  /*0bc0*/  MUFU.EX2 R13, R13 ;  /* 0x0000000d000d7308 */ /* 0x000ee20000000800 */
[----:B-1----:R-:W-:Y:S01]  /*0bd0*/  FMUL R0, R0, R23 ;  /* 0x0000001700007220 */ /* 0x002fe20000400000 */
[----:B------:R-:W-:-:S02]  /*0be0*/  IMAD.SHL.U32 R7, R7, 0x800000, RZ ;  /* 0x0080000007077824 */ /* 0x000fc400078e00ff */
[----:B------:R-:W-:-:S04]  /*0bf0*/  FFMA R9, R14, 1.4426950216293334961, -R9 ;  /* 0x3fb8aa3b0e097823 */ /* 0x000fc80000000809 */
[----:B------:R-:W-:Y:S01]  /*0c00*/  FFMA R25, R14, 1.925963033500011079e-08, R9 ;  /* 0x32a570600e197823 */ /* 0x000fe20000000009 */
[----:B------:R-:W-:Y:S01]  /*0c10*/  FFMA.SAT R14, R8, R11, 0.5 ;  /* 0x3f000000080e7423 */ /* 0x000fe2000000200b */
[----:B------:R-:W-:Y:S01]  /*0c20*/  FFMA.RM R11, R26, R5, 12582913 ;  /* 0x4b4000011a0b7423 */ /* 0x000fe20000004005 */
[----:B--2---:R-:W-:Y:S01]  /*0c30*/  FMUL R2, R2, R15 ;  /* 0x0000000f02027220 */ /* 0x004fe20000400000 */
[----:B------:R-:W-:Y:S01]  /*0c40*/  FADD R15, RZ, R0 ;  /* 0x00000000ff0f7221 */ /* 0x000fe20000000000 */
[----:B------:R-:W-:Y:S01]  /*0c50*/  FFMA.RM R9, R14, R5, 12582913 ;  /* 0x4b4000010e097423 */ /* 0x000fe20000004005 */
[----:B------:R-:W-:Y:S01]  /*0c60*/  FADD R29, R11, -12583039 ;  /* 0xcb40007f0b1d7421 */ /* 0x000fe20000000000 */
[----:B------:R-:W1:Y:S01]  /*0c70*/  MUFU.EX2 R5, R28 ;  /* 0x0000001c00057308 */ /* 0x000e620000000800 */
[----:B------:R-:W-:Y:S01]  /*0c80*/  SHF.L.U32 R26, R3, 0x17, RZ ;  /* 0x00000017031a7819 */ /* 0x000fe200000006ff */
[----:B------:R-:W-:Y:S01]  /*0c90*/  FADD R27, R9, -12583039 ;  /* 0xcb40007f091b7421 */ /* 0x000fe20000000000 */
[----:B------:R-:W-:Y:S01]  /*0ca0*/  FFMA R29, R12, 1.4426950216293334961, -R29 ;  /* 0x3fb8aa3b0c1d7823 */ /* 0x000fe2000000081d */
[----:B---3--:R-:W-:Y:S01]  /*0cb0*/  FMUL R3, R6, R13 ;  /* 0x0000000d06037220 */ /* 0x008fe20000400000 */
[----:B------:R-:W-:Y:S01]  /*0cc0*/  FADD R6, R15, R2 ;  /* 0x000000020f067221 */ /* 0x000fe20000000000 */
[----:B------:R-:W-:Y:S01]  /*0cd0*/  FFMA R27, R8, 1.4426950216293334961, -R27 ;  /* 0x3fb8aa3b081b7823 */ /* 0x000fe2000000081b */
[----:B------:R-:W-:Y:S01]  /*0ce0*/  FFMA R29, R12, 1.925963033500011079e-08, R29 ;  /* 0x32a570600c1d7823 */ /* 0x000fe2000000001d */
[----:B------:R-:W2:Y:S01]  /*0cf0*/  MUFU.EX2 R14, R30 ;  /* 0x0000001e000e7308 */ /* 0x000ea20000000800 */
[----:B------:R-:W-:Y:S01]  /*0d00*/  SHF.L.U32 R15, R4, 0x17, RZ ;  /* 0x00000017040f7819 */ /* 0x000fe200000006ff */
[----:B------:R-:W-:Y:S01]  /*0d10*/  FFMA R27, R8, 1.925963033500011079e-08, R27 ;  /* 0x32a57060081b7823 */ /* 0x000fe2000000001b */
[----:B------:R-:W-:-:S05]  /*0d20*/  FADD R13, R6, R3 ;  /* 0x00000003060d7221 */ /* 0x000fca0000000000 */
[----:B------:R-:W3:Y:S01]  /*0d30*/  MUFU.EX2 R8, R25 ;  /* 0x0000001900087308 */ /* 0x000ee20000000800 */
[----:B-1----:R-:W-:-:S07]  /*0d40*/  FMUL R4, R26, R5 ;  /* 0x000000051a047220 */ /* 0x002fce0000400000 */
[----:B------:R-:W1:Y:S01]  /*0d50*/  MUFU.EX2 R12, R27 ;  /* 0x0000001b000c7308 */ /* 0x000e620000000800 */
[----:B--2---:R-:W-:Y:S01]  /*0d60*/  FMUL R5, R15, R14 ;  /* 0x0000000e0f057220 */ /* 0x004fe20000400000 */
[----:B------:R-:W-:Y:S01]  /*0d70*/  FADD R14, R13, R4 ;  /* 0x000000040d0e7221 */ /* 0x000fe20000000000 */
[----:B------:R-:W-:-:S03]  /*0d80*/  SHF.L.U32 R13, R9, 0x17, RZ ;  /* 0x00000017090d7819 */ /* 0x000fc600000006ff */
[----:B------:R-:W-:Y:S02]  /*0d90*/  FADD R9, R14, R5 ;  /* 0x000000050e097221 */ /* 0x000fe40000000000 */
[----:B------:R-:W2:Y:S01]  /*0da0*/  MUFU.EX2 R29, R29 ;  /* 0x0000001d001d7308 */ /* 0x000ea20000000800 */
[----:B---3--:R-:W-:Y:S01]  /*0db0*/  FMUL R6, R7, R8 ;  /* 0x0000000807067220 */ /* 0x008fe20000400000 */
[----:B------:R-:W-:Y:S01]  /*0dc0*/  SHF.L.U32 R8, R11, 0x17, RZ ;  /* 0x000000170b087819 */ /* 0x000fe200000006ff */
[----:B-1----:R-:W-:Y:S02]  /*0dd0*/  FMUL R7, R13, R12 ;  /* 0x0000000c0d077220 */ /* 0x002fe40000400000 */
[----:B------:R-:W-:-:S04]  /*0de0*/  FADD R12, R9, R6 ;  /* 0x00000006090c7221 */ /* 0x000fc80000000000 */
        /* <DEDUP_REMOVED lines=12> */
.L_x_7358:
        /* <DEDUP_REMOVED lines=11> */
[----:B01----:R-:W-:Y:S05]  /*0f60*/  CALL.REL.NOINC `($__internal_133_$__cuda_sm3x_div_rn_noftz_f32_slowpath) ;  /* 0x0000001400387944 */ /* 0x003fea0003c00000 */
[----:B------:R-:W-:-:S07]  /*0f70*/  MOV R12, R0 ;  /* 0x00000000000c7202 */ /* 0x000fce0000000f00 */
.L_x_7323:
[----:B------:R-:W-:Y:S05]  /*0f80*/  BSYNC.RECONVERGENT B0 ;  /* 0x0000000000007941 */ /* 0x000fea0003800200 */
.L_x_7322:
        /* <DEDUP_REMOVED lines=11> */
[----:B01----:R-:W-:Y:S05]  /*1040*/  CALL.REL.NOINC `($__internal_133_$__cuda_sm3x_div_rn_noftz_f32_slowpath) ;  /* 0x0000001400007944 */ /* 0x003fea0003c00000 */
[----:B------:R-:W-:-:S07]  /*1050*/  MOV R13, R0 ;  /* 0x00000000000d7202 */ /* 0x000fce0000000f00 */
.L_x_7325:
[----:B------:R-:W-:Y:S05]  /*1060*/  BSYNC.RECONVERGENT B0 ;  /* 0x0000000000007941 */ /* 0x000fea0003800200 */
.L_x_7324:
        /* <DEDUP_REMOVED lines=11> */
[----:B01----:R-:W-:Y:S05]  /*1120*/  CALL.REL.NOINC `($__internal_133_$__cuda_sm3x_div_rn_noftz_f32_slowpath) ;  /* 0x0000001000c87944 */ /* 0x003fea0003c00000 */
[----:B------:R-:W-:-:S07]  /*1130*/  MOV R2, R0 ;  /* 0x0000000000027202 */ /* 0x000fce0000000f00 */
.L_x_7327:
[----:B------:R-:W-:Y:S05]  /*1140*/  BSYNC.RECONVERGENT B0 ;  /* 0x0000000000007941 */ /* 0x000fea0003800200 */
.L_x_7326:
        /* <DEDUP_REMOVED lines=13> */
.L_x_7329:
[----:B------:R-:W-:Y:S05]  /*1220*/  BSYNC.RECONVERGENT B0 ;  /* 0x0000000000007941 */ /* 0x000fea0003800200 */
.L_x_7328:
        /* <DEDUP_REMOVED lines=13> */
.L_x_7331:
[----:B------:R-:W-:Y:S05]  /*1300*/  BSYNC.RECONVERGENT B0 ;  /* 0x0000000000007941 */ /* 0x000fea0003800200 */
.L_x_7330:
        /* <DEDUP_REMOVED lines=13> */
.L_x_7333:
[----:B------:R-:W-:Y:S05]  /*13e0*/  BSYNC.RECONVERGENT B0 ;  /* 0x0000000000007941 */ /* 0x000fea0003800200 */
.L_x_7332:
        /* <DEDUP_REMOVED lines=13> */
.L_x_7335:
[----:B------:R-:W-:Y:S05]  /*14c0*/  BSYNC.RECONVERGENT B0 ;  /* 0x0000000000007941 */ /* 0x000fea0003800200 */
.L_x_7334:
        /* <DEDUP_REMOVED lines=13> */
.L_x_7337:
[----:B------:R-:W-:Y:S05]  /*15a0*/  BSYNC.RECONVERGENT B0 ;  /* 0x0000000000007941 */ /* 0x000fea0003800200 */
.L_x_7336:
[----:B------:R-:W2:Y:S01]  /*15b0*/  LDC.64 R8, c[0x0][0x3a8] ;  /* 0x0000ea00ff087b82 */ /* 0x000ea20000000a00 */
[----:B------:R-:W-:Y:S01]  /*15c0*/  BSSY.RECONVERGENT B0, `(.L_x_7338) ;  /* 0x0000017000007945 */ /* 0x000fe20003800200 */
[-C--:B--2---:R-:W-:Y:S02]  /*15d0*/  ISETP.GE.U32.AND P1, PT, R20, R8.reuse, PT ;  /* 0x000000081400720c */ /* 0x084fe40003f26070 */
[-C--:B------:R-:W-:Y:S02]  /*15e0*/  ISETP.GE.U32.AND P2, PT, R18, R8.reuse, PT ;  /* 0x000000081200720c */ /* 0x080fe40003f46070 */
[----:B------:R-:W-:Y:S02]  /*15f0*/  ISETP.GE.U32.AND P3, PT, R10, R8, PT ;  /* 0x000000080a00720c */ /* 0x000fe40003f66070 */
        /* <DEDUP_REMOVED lines=19> */
.L_x_7339:
[----:B------:R-:W-:Y:S05]  /*1730*/  BSYNC.RECONVERGENT B0 ;  /* 0x0000000000007941 */ /* 0x000fea0003800200 */
.L_x_7338:
[----:B------:R-:W-:Y:S04]  /*1740*/  BSSY.RECONVERGENT B0, `(.L_x_7340) ;  /* 0x0000012000007945 */ /* 0x000fe80003800200 */
[----:B------:R-:W-:Y:S05]  /*1750*/  @P1 BRA `(.L_x_7341) ;  /* 0x0000000000401947 */ /* 0x000fea0003800000 */
[----:B--2---:R-:W-:Y:S01]  /*1760*/  HFMA2 R9, -RZ, RZ, 0, 0 ;  /* 0x00000000ff097431 */ /* 0x004fe200000001ff */
        /* <DEDUP_REMOVED lines=15> */
.L_x_7341:
[----:B------:R-:W-:Y:S05]  /*1860*/  BSYNC.RECONVERGENT B0 ;  /* 0x0000000000007941 */ /* 0x000fea0003800200 */
.L_x_7340:
[----:B------:R-:W-:Y:S04]  /*1870*/  BSSY.RECONVERGENT B0, `(.L_x_7342) ;  /* 0x0000012000007945 */ /* 0x000fe80003800200 */
[----:B------:R-:W-:Y:S05]  /*1880*/  @P2 BRA `(.L_x_7343) ;  /* 0x0000000000402947 */ /* 0x000fea0003800000 */
[----:B---3--:R-:W-:Y:S01]  /*1890*/  MOV R2, R18 ;  /* 0x0000001200027202 */ /* 0x008fe20000000f00 */
[----:B------:R-:W-:Y:S01]  /*18a0*/  IMAD R0, R19, UR38, RZ ;  /* 0x0000002613007c24 */ /* 0x000fe2000f8e02ff */
[----:B------:R-:W-:Y:S01]  /*18b0*/  R2UR UR4, R16 ;  /* 0x00000000100472ca */ /* 0x000fe200000e0000 */
[----:B------:R-:W-:Y:S01]  /*18c0*/  IMAD.MOV.U32 R3, RZ, RZ, RZ ;  /* 0x000000ffff037224 */ /* 0x000fe200078e00ff */
[----:B------:R-:W-:Y:S01]  /*18d0*/  R2UR UR5, R17 ;  /* 0x00000000110572ca */ /* 0x000fe200000e0000 */
[C---:B--2---:R-:W-:Y:S02]  /*18e0*/  IMAD R9, R21.reuse, UR39, R0 ;  /* 0x0000002715097c24 */ /* 0x044fe4000f8e0200 */
        /* <DEDUP_REMOVED lines=10> */
.L_x_7343:
[----:B------:R-:W-:Y:S05]  /*1990*/  BSYNC.RECONVERGENT B0 ;  /* 0x0000000000007941 */ /* 0x000fea0003800200 */
.L_x_7342:
        /* <DEDUP_REMOVED lines=17> */
.L_x_7345:
[----:B------:R-:W-:Y:S05]  /*1ab0*/  BSYNC.RECONVERGENT B0 ;  /* 0x0000000000007941 */ /* 0x000fea0003800200 */
.L_x_7344:
[----:B------:R-:W-:-:S04]  /*1ac0*/  IADD3 R21, P0, PT, R24, R21, RZ ;  /* 0x0000001518157210 */ /* 0x000fc80007f1e0ff */
[----:B------:R-:W-:Y:S02]  /*1ad0*/  LEA.HI.X.SX32 R19, R24, R19, 0x1, P0 ;  /* 0x0000001318137211 */ /* 0x000fe400000f0eff */
[----:B------:R-:W-:-:S04]  /*1ae0*/  ISETP.GE.U32.AND P0, PT, R21, UR42, PT ;  /* 0x0000002a15007c0c */ /* 0x000fc8000bf06070 */
[----:B------:R-:W-:-:S13]  /*1af0*/  ISETP.GE.AND.EX P0, PT, R19, UR43, PT, P0 ;  /* 0x0000002b13007c0c */ /* 0x000fda000bf06300 */
[----:B------:R-:W-:Y:S05]  /*1b00*/  @!P0 BRA `(.L_x_7346) ;  /* 0xffffffe400e08947 */ /* 0x000fea000383ffff */
[----:B------:R-:W-:Y:S05]  /*1b10*/  EXIT ;  /* 0x000000000000794d */ /* 0x000fea0003800000 */
.L_x_7321:
[----:B------:R-:W-:Y:S01]  /*1b20*/  HFMA2 R11, -RZ, RZ, 0, 1.847743988037109375e-06 ;  /* 0x0000001fff0b7431 */ /* 0x000fe200000001ff */
[----:B------:R-:W-:Y:S01]  /*1b30*/  BSSY B0, `(.L_x_7347) ;  /* 0x0000006000007945 */ /* 0x000fe20003800000 */
[----:B------:R-:W-:Y:S01]  /*1b40*/  IMAD.MOV.U32 R12, RZ, RZ, 0x10 ;  /* 0x00000010ff0c7424 */ /* 0x000fe200078e00ff */
[----:B------:R-:W-:-:S07]  /*1b50*/  MOV R15, 0xffffffff ;  /* 0xffffffff000f7802 */ /* 0x000fce0000000f00 */
[----:B0-----:R-:W-:Y:S05]  /*1b60*/  WARPSYNC.COLLECTIVE R15, `(.L_x_7348) ;  /* 0x000000000f087348 */ /* 0x001fea0003c00000 */
[----:B------:R1:W2:Y:S02]  /*1b70*/  SHFL.BFLY P6, R14, R13, R12, R11 ;  /* 0x0c00000c0d0e7389 */ /* 0x0002a400000c000b */
[----:B012---:R-:W-:Y:S05]  /*1b80*/  ENDCOLLECTIVE ;  /* 0x000000000000791b */ /* 0x007fea0003800000 */
.L_x_7348:
[----:B------:R-:W-:Y:S05]  /*1b90*/  BSYNC B0 ;  /* 0x0000000000007941 */ /* 0x000fea0003800000 */
.L_x_7347:
[----:B------:R-:W-:Y:S01]  /*1ba0*/  HFMA2 R12, -RZ, RZ, 0, 4.76837158203125e-07 ;  /* 0x00000008ff0c7431 */ /* 0x000fe200000001ff */
[----:B------:R-:W-:Y:S01]  /*1bb0*/  FMNMX R13, R14, R13, !PT ;  /* 0x0000000d0e0d7209 */ /* 0x000fe20007800000 */
[----:B------:R-:W-:Y:S01]  /*1bc0*/  IMAD.MOV.U32 R11, RZ, RZ, 0x1f ;  /* 0x0000001fff0b7424 */ /* 0x000fe200078e00ff */
[----:B------:R-:W-:-:S07]  /*1bd0*/  MOV R15, 0xffffffff ;  /* 0xffffffff000f7802 */ /* 0x000fce0000000f00 */
[----:B------:R-:W-:Y:S05]  /*1be0*/  WARPSYNC.COLLECTIVE R15, `(.L_x_7349) ;  /* 0x000000000f087348 */ /* 0x000fea0003c00000 */
[----:B------:R0:W1:Y:S02]  /*1bf0*/  SHFL.BFLY P6, R14, R13, R12, R11 ;  /* 0x0c00000c0d0e7389 */ /* 0x00006400000c000b */
[----:B01----:R-:W-:Y:S05]  /*1c00*/  ENDCOLLECTIVE ;  /* 0x000000000000791b */ /* 0x003fea0003800000 */
.L_x_7349:
[----:B------:R-:W-:Y:S01]  /*1c10*/  HFMA2 R12, -RZ, RZ, 0, 2.384185791015625e-07 ;  /* 0x00000004ff0c7431 */ /* 0x000fe200000001ff */
[----:B------:R-:W-:-:S04]  /*1c20*/  FMNMX R0, R13, R14, !PT ;  /* 0x0000000e0d007209 */ /* 0x000fc80007800000 */
[----:B------:R-:W-:-:S07]  /*1c30*/  MOV R13, R0 ;  /* 0x00000000000d7202 */ /* 0x000fce0000000f00 */
[----:B------:R-:W-:Y:S05]  /*1c40*/  WARPSYNC.COLLECTIVE R15, `(.L_x_7350) ;  /* 0x000000000f087348 */ /* 0x000fea0003c00000 */
[----:B------:R0:W1:Y:S02]  /*1c50*/  SHFL.BFLY P6, R14, R13, R12, R11 ;  /* 0x0c00000c0d0e7389 */ /* 0x00006400000c000b */
[----:B01----:R-:W-:Y:S05]  /*1c60*/  ENDCOLLECTIVE ;  /* 0x000000000000791b */ /* 0x003fea0003800000 */
.L_x_7350:
[----:B------:R-:W-:Y:S02]  /*1c70*/  MOV R12, 0x2 ;  /* 0x00000002000c7802 */ /* 0x000fe40000000f00 */
[----:B------:R-:W-:-:S05]  /*1c80*/  FMNMX R23, R0, R14, !PT ;  /* 0x0000000e00177209 */ /* 0x000fca0007800000 */
[----:B------:R-:W-:-:S07]  /*1c90*/  IMAD.MOV.U32 R13, RZ, RZ, R23 ;  /* 0x000000ffff0d7224 */ /* 0x000fce00078e0017 */
[----:B------:R-:W-:Y:S05]  /*1ca0*/  WARPSYNC.COLLECTIVE R15, `(.L_x_7351) ;  /* 0x000000000f087348 */ /* 0x000fea0003c00000 */
[----:B------:R0:W1:Y:S02]  /*1cb0*/  SHFL.BFLY P6, R14, R13, R12, R11 ;  /* 0x0c00000c0d0e7389 */ /* 0x00006400000c000b */
[----:B01----:R-:W-:Y:S05]  /*1cc0*/  ENDCOLLECTIVE ;  /* 0x000000000000791b */ /* 0x003fea0003800000 */
.L_x_7351:
[----:B------:R-:W-:Y:S01]  /*1cd0*/  HFMA2 R12, -RZ, RZ, 0, 5.9604644775390625e-08 ;  /* 0x00000001ff0c7431 */ /* 0x000fe200000001ff */
[----:B------:R-:W-:-:S04]  /*1ce0*/  FMNMX R25, R23, R14, !PT ;  /* 0x0000000e17197209 */ /* 0x000fc80007800000 */
[----:B------:R-:W-:-:S07]  /*1cf0*/  MOV R13, R25 ;  /* 0x00000019000d7202 */ /* 0x000fce0000000f00 */
[----:B------:R-:W-:Y:S05]  /*1d00*/  WARPSYNC.COLLECTIVE R15, `(.L_x_7352) ;  /* 0x000000000f087348 */ /* 0x000fea0003c00000 */
[----:B------:R0:W1:Y:S02]  /*1d10*/  SHFL.BFLY P6, R14, R13, R12, R11 ;  /* 0x0c00000c0d0e7389 */ /* 0x00006400000c000b */
[----:B01----:R-:W-:Y:S05]  /*1d20*/  ENDCOLLECTIVE ;  /* 0x000000000000791b */ /* 0x003fea0003800000 */
.L_x_7352:
        /* <DEDUP_REMOVED lines=10> */
[----:B------:R-:W-:-:S04]  /*1dd0*/  IMAD.MOV.U32 R9, RZ, RZ, 0x3bbb989d ;  /* 0x3bbb989dff097424 */ /* 0x000fc800078e00ff */
        /* <DEDUP_REMOVED lines=41> */
[----:B------:R-:W-:-:S04]  /*2070*/  FADD R13, R12, -12583039 ;  /* 0xcb40007f0c0d7421 */ /* 0x000fc80000000000 */
[----:B------:R-:W-:-:S04]  /*2080*/  FFMA R13, R6, 1.4426950216293334961, -R13 ;  /* 0x3fb8aa3b060d7823 */ /* 0x000fc8000000080d */
[----:B------:R-:W-:Y:S01]  /*2090*/  FFMA R13, R6, 1.925963033500011079e-08, R13 ;  /* 0x32a57060060d7823 */ /* 0x000fe2000000000d */
[----:B------:R-:W-:Y:S01]  /*20a0*/  SHF.L.U32 R6, R12, 0x17, RZ ;  /* 0x000000170c067819 */ /* 0x000fe200000006ff */
[-C--:B------:R-:W-:Y:S01]  /*20b0*/  FFMA.SAT R12, R7, R9.reuse, 0.5 ;  /* 0x3f000000070c7423 */ /* 0x080fe20000002009 */
[----:B-1----:R-:W-:Y:S01]  /*20c0*/  FMUL R5, R5, R14 ;  /* 0x0000000e05057220 */ /* 0x002fe20000400000 */
[----:B------:R-:W-:Y:S02]  /*20d0*/  FFMA.SAT R14, R8, R9, 0.5 ;  /* 0x3f000000080e7423 */ /* 0x000fe40000002009 */
[-C--:B------:R-:W-:Y:S01]  /*20e0*/  FFMA.RM R12, R12, R11.reuse, 12582913 ;  /* 0x4b4000010c0c7423 */ /* 0x080fe2000000400b */
[----:B------:R-:W0:Y:S01]  /*20f0*/  MUFU.EX2 R13, R13 ;  /* 0x0000000d000d7308 */ /* 0x000e220000000800 */
[----:B------:R-:W-:Y:S02]  /*2100*/  FFMA.RM R15, R14, R11, 12582913 ;  /* 0x4b4000010e0f7423 */ /* 0x000fe4000000400b */
[----:B------:R-:W-:Y:S01]  /*2110*/  FADD R14, R12, -12583039 ;  /* 0xcb40007f0c0e7421 */ /* 0x000fe20000000000 */
[----:B------:R-:W-:Y:S01]  /*2120*/  FADD R11, RZ, R0 ;  /* 0x00000000ff0b7221 */ /* 0x000fe20000000000 */
[----:B------:R-:W-:-:S02]  /*2130*/  FADD R9, R15, -12583039 ;  /* 0xcb40007f0f097421 */ /* 0x000fc40000000000 */
[C---:B------:R-:W-:Y:S02]  /*2140*/  FFMA R14, R7.reuse, 1.4426950216293334961, -R14 ;  /* 0x3fb8aa3b070e7823 */ /* 0x040fe4000000080e */
[----:B------:R-:W-:Y:S02]  /*2150*/  FFMA R9, R8, 1.4426950216293334961, -R9 ;  /* 0x3fb8aa3b08097823 */ /* 0x000fe40000000809 */
[----:B------:R-:W-:Y:S01]  /*2160*/  FFMA R14, R7, 1.925963033500011079e-08, R14 ;  /* 0x32a57060070e7823 */ /* 0x000fe2000000000e */
[----:B------:R-:W-:Y:S02]  /*2170*/  IMAD.SHL.U32 R7, R12, 0x800000, RZ ;  /* 0x008000000c077824 */ /* 0x000fe400078e00ff */
[----:B------:R-:W-:Y:S01]  /*2180*/  FFMA R9, R8, 1.925963033500011079e-08, R9 ;  /* 0x32a5706008097823 */ /* 0x000fe20000000009 */
[----:B------:R-:W-:Y:S02]  /*2190*/  FADD R8, R11, R2 ;  /* 0x000000020b087221 */ /* 0x000fe40000000000 */
[----:B------:R-:W1:Y:S01]  /*21a0*/  MUFU.EX2 R14, R14 ;  /* 0x0000000e000e7308 */ /* 0x000e620000000800 */
[----:B0-----:R-:W-:Y:S01]  /*21b0*/  FMUL R6, R6, R13 ;  /* 0x0000000d06067220 */ /* 0x001fe20000400000 */
[----:B------:R-:W-:-:S04]  /*21c0*/  FADD R11, R8, R3 ;  /* 0x00000003080b7221 */ /* 0x000fc80000000000 */
[----:B------:R-:W-:Y:S02]  /*21d0*/  FADD R8, R11, R4 ;  /* 0x000000040b087221 */ /* 0x000fe40000000000 */
[----:B------:R-:W0:Y:S02]  /*21e0*/  MUFU.EX2 R9, R9 ;  /* 0x0000000900097308 */ /* 0x000e240000000800 */
[----:B------:R-:W-:Y:S01]  /*21f0*/  FADD R11, R8, R5 ;  /* 0x00000005080b7221 */ /* 0x000fe20000000000 */
[----:B------:R-:W-:Y:S02]  /*2200*/  SHF.L.U32 R8, R15, 0x17, RZ ;  /* 0x000000170f087819 */ /* 0x000fe400000006ff */
[----:B------:R-:W-:Y:S01]  /*2210*/  MOV R15, 0xffffffff ;  /* 0xffffffff000f7802 */ /* 0x000fe20000000f00 */
[----:B------:R-:W-:Y:S01]  /*2220*/  FADD R12, R11, R6 ;  /* 0x000000060b0c7221 */ /* 0x000fe20000000000 */
[----:B------:R-:W-:Y:S01]  /*2230*/  MOV R11, 0x1f ;  /* 0x0000001f000b7802 */ /* 0x000fe20000000f00 */
[----:B-1----:R-:W-:-:S04]  /*2240*/  FMUL R7, R7, R14 ;  /* 0x0000000e07077220 */ /* 0x002fc80000400000 */
[----:B------:R-:W-:Y:S01]  /*2250*/  FADD R13, R12, R7 ;  /* 0x000000070c0d7221 */ /* 0x000fe20000000000 */
[----:B------:R-:W-:Y:S02]  /*2260*/  HFMA2 R12, -RZ, RZ, 0, 9.5367431640625e-07 ;  /* 0x00000010ff0c7431 */ /* 0x000fe400000001ff */
[----:B0-----:R-:W-:-:S04]  /*2270*/  FMUL R8, R8, R9 ;  /* 0x0000000908087220 */ /* 0x001fc80000400000 */
[----:B------:R-:W-:-:S07]  /*2280*/  FADD R13, R13, R8 ;  /* 0x000000080d0d7221 */ /* 0x000fce0000000000 */
[----:B------:R-:W-:Y:S05]  /*2290*/  WARPSYNC.COLLECTIVE R15, `(.L_x_7353) ;  /* 0x000000000f087348 */ /* 0x000fea0003c00000 */
[----:B------:R0:W1:Y:S02]  /*22a0*/  SHFL.BFLY P6, R14, R13, R12, R11 ;  /* 0x0c00000c0d0e7389 */ /* 0x00006400000c000b */
[----:B01----:R-:W-:Y:S05]  /*22b0*/  ENDCOLLECTIVE ;  /* 0x000000000000791b */ /* 0x003fea0003800000 */
.L_x_7353:
[----:B------:R-:W-:Y:S02]  /*22c0*/  HFMA2 R12, -RZ, RZ, 0, 4.76837158203125e-07 ;  /* 0x00000008ff0c7431 */ /* 0x000fe400000001ff */
[----:B------:R-:W-:-:S04]  /*22d0*/  FADD R9, R13, R14 ;  /* 0x0000000e0d097221 */ /* 0x000fc80000000000 */
[----:B------:R-:W-:-:S07]  /*22e0*/  IMAD.MOV.U32 R13, RZ, RZ, R9 ;  /* 0x000000ffff0d7224 */ /* 0x000fce00078e0009 */
[----:B------:R-:W-:Y:S05]  /*22f0*/  WARPSYNC.COLLECTIVE R15, `(.L_x_7354) ;  /* 0x000000000f087348 */ /* 0x000fea0003c00000 */
[----:B------:R0:W1:Y:S02]  /*2300*/  SHFL.BFLY P6, R14, R13, R12, R11 ;  /* 0x0c00000c0d0e7389 */ /* 0x00006400000c000b */
[----:B01----:R-:W-:Y:S05]  /*2310*/  ENDCOLLECTIVE ;  /* 0x000000000000791b */ /* 0x003fea0003800000 */
.L_x_7354:
[----:B------:R-:W-:Y:S02]  /*2320*/  HFMA2 R12, -RZ, RZ, 0, 2.384185791015625e-07 ;  /* 0x00000004ff0c7431 */ /* 0x000fe400000001ff */
[----:B------:R-:W-:-:S05]  /*2330*/  FADD R23, R9, R14 ;  /* 0x0000000e09177221 */ /* 0x000fca0000000000 */
[----:B------:R-:W-:-:S07]  /*2340*/  MOV R13, R23 ;  /* 0x00000017000d7202 */ /* 0x000fce0000000f00 */
[----:B------:R-:W-:Y:S05]  /*2350*/  WARPSYNC.COLLECTIVE R15, `(.L_x_7355) ;  /* 0x000000000f087348 */ /* 0x000fea0003c00000 */
[----:B------:R0:W1:Y:S02]  /*2360*/  SHFL.BFLY P6, R14, R13, R12, R11 ;  /* 0x0c00000c0d0e7389 */ /* 0x00006400000c000b */
[----:B01----:R-:W-:Y:S05]  /*2370*/  ENDCOLLECTIVE ;  /* 0x000000000000791b */ /* 0x003fea0003800000 */
.L_x_7355:
[----:B------:R-:W-:Y:S02]  /*2380*/  IMAD.MOV.U32 R12, RZ, RZ, 0x2 ;  /* 0x00000002ff0c7424 */ /* 0x000fe400078e00ff */
[----:B------:R-:W-:-:S05]  /*2390*/  FADD R25, R23, R14 ;  /* 0x0000000e17197221 */ /* 0x000fca0000000000 */
[----:B------:R-:W-:-:S07]  /*23a0*/  MOV R13, R25 ;  /* 0x00000019000d7202 */ /* 0x000fce0000000f00 */
[----:B------:R-:W-:Y:S05]  /*23b0*/  WARPSYNC.COLLECTIVE R15, `(.L_x_7356) ;  /* 0x000000000f087348 */ /* 0x000fea0003c00000 */
[----:B------:R0:W1:Y:S02]  /*23c0*/  SHFL.BFLY P6, R14, R13, R12, R11 ;  /* 0x0c00000c0d0e7389 */ /* 0x00006400000c000b */
[----:B01----:R-:W-:Y:S05]  /*23d0*/  ENDCOLLECTIVE ;  /* 0x000000000000791b */ /* 0x003fea0003800000 */
.L_x_7356:
[----:B------:R-:W-:Y:S02]  /*23e0*/  HFMA2 R12, -RZ, RZ, 0, 5.9604644775390625e-08 ;  /* 0x00000001ff0c7431 */ /* 0x000fe400000001ff */
[----:B------:R-:W-:-:S05]  /*23f0*/  FADD R26, R25, R14 ;  /* 0x0000000e191a7221 */ /* 0x000fca0000000000 */
[----:B------:R-:W-:-:S07]  /*2400*/  MOV R13, R26 ;  /* 0x0000001a000d7202 */ /* 0x000fce0000000f00 */
[----:B------:R-:W-:Y:S05]  /*2410*/  WARPSYNC.COLLECTIVE R15, `(.L_x_7357) ;  /* 0x000000000f087348 */ /* 0x000fea0003c00000 */
[----:B------:R0:W1:Y:S02]  /*2420*/  SHFL.BFLY P6, R14, R13, R12, R11 ;  /* 0x0c00000c0d0e7389 */ /* 0x00006400000c000b */
[----:B01----:R-:W-:Y:S05]  /*2430*/  ENDCOLLECTIVE ;  /* 0x000000000000791b */ /* 0x003fea0003800000 */
.L_x_7357:
[----:B------:R-:W-:Y:S05]  /*2440*/  BRA `(.L_x_7358) ;  /* 0xffffffe800987947 */ /* 0x000fea000383ffff */
        .weak           $__internal_133_$__cuda_sm3x_div_rn_noftz_f32_slowpath
        .type           $__internal_133_$__cuda_sm3x_div_rn_noftz_f32_slowpath,@function
        .size           $__internal_133_$__cuda_sm3x_div_rn_noftz_f32_slowpath,(.L_x_8619 - $__internal_133_$__cuda_sm3x_div_rn_noftz_f32_slowpath)
$__internal_133_$__cuda_sm3x_div_rn_noftz_f32_slowpath:
        /* <DEDUP_REMOVED lines=35> */
.L_x_7360:
        /* <DEDUP_REMOVED lines=51> */
.L_x_7367:
[----:B------:R-:W-:-:S04]  /*29b0*/  LOP3.LUT R0, R0, 0x80000000, RZ, 0xc0, !PT ;  /* 0x8000000000007812 */ /* 0x000fc800078ec0ff */
[----:B------:R-:W-:Y:S01]  /*29c0*/  LOP3.LUT R0, R0, 0x7f800000, RZ, 0xfc, !PT ;  /* 0x7f80000000007812 */ /* 0x000fe200078efcff */
[----:B------:R-:W-:Y:S06]  /*29d0*/  BRA `(.L_x_7368) ;  /* 0x0000000000047947 */ /* 0x000fec0003800000 */
.L_x_7366:
[----:B------:R-:W-:-:S07]  /*29e0*/  LEA R0, R26, R0, 0x17 ;  /* 0x000000001a007211 */ /* 0x000fce00078eb8ff */
.L_x_7368:
[----:B------:R-:W-:Y:S05]  /*29f0*/  BSYNC.RECONVERGENT B2 ;  /* 0x0000000000027941 */ /* 0x000fea0003800200 */
.L_x_7365:
[----:B------:R-:W-:Y:S05]  /*2a00*/  BRA `(.L_x_7369) ;  /* 0x0000000000207947 */ /* 0x000fea0003800000 */
.L_x_7364:
[----:B------:R-:W-:-:S04]  /*2a10*/  LOP3.LUT R0, R23, 0x80000000, R0, 0x48, !PT ;  /* 0x8000000017007812 */ /* 0x000fc800078e4800 */
[----:B------:R-:W-:Y:S01]  /*2a20*/  LOP3.LUT R0, R0, 0x7f800000, RZ, 0xfc, !PT ;  /* 0x7f80000000007812 */ /* 0x000fe200078efcff */
[----:B------:R-:W-:Y:S06]  /*2a30*/  BRA `(.L_x_7369) ;  /* 0x0000000000147947 */ /* 0x000fec0003800000 */
.L_x_7363:
[----:B------:R-:W-:Y:S01]  /*2a40*/  LOP3.LUT R0, R23, 0x80000000, R0, 0x48, !PT ;  /* 0x8000000017007812 */ /* 0x000fe200078e4800 */
[----:B------:R-:W-:Y:S06]  /*2a50*/  BRA `(.L_x_7369) ;  /* 0x00000000000c7947 */ /* 0x000fec0003800000 */
.L_x_7362:
[----:B------:R-:W0:Y:S01]  /*2a60*/  MUFU.RSQ R0, -QNAN ;  /* 0xffc0000000007908 */ /* 0x000e220000001400 */
[----:B------:R-:W-:Y:S05]  /*2a70*/  BRA `(.L_x_7369) ;  /* 0x0000000000047947 */ /* 0x000fea0003800000 */
.L_x_7361:
[----:B------:R-:W-:-:S07]  /*2a80*/  FADD.FTZ R0, R0, R9 ;  /* 0x0000000900007221 */ /* 0x000fce0000010000 */
.L_x_7369:
[----:B------:R-:W-:Y:S05]  /*2a90*/  BSYNC.RECONVERGENT B1 ;  /* 0x0000000000017941 */ /* 0x000fea0003800200 */
.L_x_7359:
[----:B------:R-:W-:-:S04]  /*2aa0*/  HFMA2 R15, -RZ, RZ, 0, 0 ;  /* 0x00000000ff0f7431 */ /* 0x000fc800000001ff */
[----:B0-----:R-:W-:Y:S05]  /*2ab0*/  RET.REL.NODEC R14 `(_Z15SoftmaxWarpImplI10DirectLoadIffE11DirectStoreIffEfLi2ELi8ELi32ELi1ELb1EL9Algorithm0EEvT_T0_ll) ;  /* 0xffffffd40e507950 */ /* 0x001fea0003c3ffff */
.L_x_7370:
        /* <DEDUP_REMOVED lines=12> */
.L_x_8619:


//--------------------- .text._Z15SoftmaxWarpImplI10DirectLoadIffE11DirectStoreIffEfLi2ELi8ELi32ELi1ELb0EL9Algorithm0EEvT_T0_ll --------------------------
	.section	.text._Z15SoftmaxWarpImplI10DirectLoadIffE11DirectStoreIffEfLi2ELi8ELi32ELi1ELb0EL9Algorithm0EEvT_T0_ll,"ax",@progbits
	.align	128
        .global         _Z15SoftmaxWarpImplI10DirectLoadIffE11DirectStoreIffEfLi2ELi8ELi32ELi1ELb0EL9Algorithm0EEvT_T0_ll
        .type           _Z15SoftmaxWarpImplI10DirectLoadIffE11DirectStoreIffEfLi2ELi8ELi32ELi1ELb0EL9Algorithm0EEvT_T0_ll,@function
        .size           _Z15SoftmaxWarpImplI10DirectLoadIffE11DirectStoreIffEfLi2ELi8ELi32ELi1ELb0EL9Algorithm0EEvT_T0_ll,(.L_x_8620 - _Z15SoftmaxWarpImplI10DirectLoadIffE11DirectStoreIffEfLi2ELi8ELi32ELi1ELb0EL9Algorithm0EEvT_T0_ll)
        .other          _Z15SoftmaxWarpImplI10DirectLoadIffE11DirectStoreIffEfLi2ELi8ELi32ELi1ELb0EL9Algorithm0EEvT_T0_ll,@"STO_CUDA_ENTRY STV_DEFAULT"
_Z15SoftmaxWarpImplI10DirectLoadIffE11DirectStoreIffEfLi2ELi8ELi32ELi1ELb0EL9Algorithm0EEvT_T0_ll:
.text._Z15SoftmaxWarpImplI10DirectLoadIffE11DirectStoreIffEfLi2ELi8ELi32ELi1ELb0EL9Algorithm0EEvT_T0_ll:
        /* <DEDUP_REMOVED lines=24> */
.L_x_7371:
        /* <DEDUP_REMOVED lines=14> */
.L_x_7389:
[----:B------:R-:W-:Y:S02]  /*0260*/  HFMA2 R11, -RZ, RZ, 0, 0 ;  /* 0x00000000ff0b7431 */ /* 0x000fe400000001ff */
[----:B------:R-:W-:Y:S01]  /*0270*/  IMAD R0, R20, UR38, RZ ;  /* 0x0000002614007c24 */ /* 0x000fe2000f8e02ff */
[C---:B--2---:R-:W-:Y:S02]  /*0280*/  R2UR UR4, R16.reuse ;  /* 0x00000000100472ca */ /* 0x044fe400000e0000 */
[----:B------:R-:W-:Y:S01]  /*0290*/  R2UR UR5, R17 ;  /* 0x00000000110572ca */ /* 0x000fe200000e0000 */
[----:B---3--:R-:W-:Y:S01]  /*02a0*/  IMAD R5, R21, UR39, R0 ;  /* 0x0000002715057c24 */ /* 0x008fe2000f8e0200 */
[C---:B------:R-:W-:Y:S02]  /*02b0*/  R2UR UR6, R16.reuse ;  /* 0x00000000100672ca */ /* 0x040fe400000e0000 */
[----:B------:R-:W-:Y:S01]  /*02c0*/  R2UR UR7, R17 ;  /* 0x00000000110772ca */ /* 0x000fe200000e0000 */
[----:B------:R-:W-:Y:S01]  /*02d0*/  IMAD.WIDE.U32 R2, R21, UR38, R10 ;  /* 0x0000002615027c25 */ /* 0x000fe2000f8e000a */
[----:B------:R-:W-:-:S02]  /*02e0*/  R2UR UR8, R16 ;  /* 0x00000000100872ca */ /* 0x000fc400000e0000 */
[----:B------:R-:W-:Y:S01]  /*02f0*/  R2UR UR9, R17 ;  /* 0x00000000110972ca */ /* 0x000fe200000e0000 */
[----:B------:R-:W-:Y:S01]  /*0300*/  IMAD.IADD R3, R3, 0x1, R5 ;  /* 0x0000000103037824 */ /* 0x000fe200078e0205 */
[C---:B------:R-:W-:Y:S02]  /*0310*/  IADD3 R6, P1, PT, R2.reuse, 0x40, RZ ;  /* 0x0000004002067810 */ /* 0x040fe40007f3e0ff */
[C---:B------:R-:W-:Y:S02]  /*0320*/  IADD3 R8, P2, PT, R2.reuse, 0x80, RZ ;  /* 0x0000008002087810 */ /* 0x040fe40007f5e0ff */
[----:B------:R-:W-:Y:S02]  /*0330*/  IADD3 R18, P3, PT, R2, 0xc0, RZ ;  /* 0x000000c002127810 */ /* 0x000fe40007f7e0ff */
[----:B------:R-:W-:Y:S02]  /*0340*/  LEA.HI R2, P0, R3, R2, RZ, 0x1 ;  /* 0x0000000203027211 */ /* 0x000fe400078108ff */
[----:B------:R-:W-:-:S02]  /*0350*/  IADD3.X R7, PT, PT, RZ, R3, RZ, P1, !PT ;  /* 0x00000003ff077210 */ /* 0x000fc40000ffe4ff */
[-C--:B------:R-:W-:Y:S02]  /*0360*/  IADD3.X R9, PT, PT, RZ, R3.reuse, RZ, P0, !PT ;  /* 0x00000003ff097210 */ /* 0x080fe400007fe4ff */
[----:B------:R-:W-:Y:S02]  /*0370*/  LEA.HI R6, P0, R7, R6, RZ, 0x1 ;  /* 0x0000000607067211 */ /* 0x000fe400078108ff */
[----:B------:R-:W-:Y:S01]  /*0380*/  IADD3.X R5, PT, PT, RZ, R3, RZ, P2, !PT ;  /* 0x00000003ff057210 */ /* 0x000fe200017fe4ff */
[----:B------:R-:W-:Y:S01]  /*0390*/  IMAD.X R3, RZ, RZ, R3, P3 ;  /* 0x000000ffff037224 */ /* 0x000fe200018e0603 */
[----:B------:R-:W-:Y:S02]  /*03a0*/  IADD3.X R7, PT, PT, RZ, R7, RZ, P0, !PT ;  /* 0x00000007ff077210 */ /* 0x000fe400007fe4ff */
[----:B------:R-:W-:Y:S02]  /*03b0*/  SHF.L.U32 R4, R2, 0x2, RZ ;  /* 0x0000000202047819 */ /* 0x000fe400000006ff */
[----:B------:R-:W-:-:S02]  /*03c0*/  LEA.HI R8, P1, R5, R8, RZ, 0x1 ;  /* 0x0000000805087211 */ /* 0x000fc400078308ff */
[----:B------:R-:W-:Y:S02]  /*03d0*/  LEA.HI R18, P0, R3, R18, RZ, 0x1 ;  /* 0x0000001203127211 */ /* 0x000fe400078108ff */
[C---:B------:R-:W-:Y:S01]  /*03e0*/  SHF.L.U64.HI R7, R6.reuse, 0x2, R7 ;  /* 0x0000000206077819 */ /* 0x040fe20000010207 */
[----:B------:R-:W-:Y:S01]  /*03f0*/  IMAD.SHL.U32 R6, R6, 0x4, RZ ;  /* 0x0000000406067824 */ /* 0x000fe200078e00ff */
[----:B------:R-:W-:Y:S02]  /*0400*/  LOP3.LUT R4, R4, 0xfffffff8, RZ, 0xc0, !PT ;  /* 0xfffffff804047812 */ /* 0x000fe400078ec0ff */
[----:B------:R-:W-:Y:S02]  /*0410*/  IADD3.X R5, PT, PT, RZ, R5, RZ, P1, !PT ;  /* 0x00000005ff057210 */ /* 0x000fe40000ffe4ff */
[----:B------:R-:W-:Y:S02]  /*0420*/  SHF.L.U64.HI R9, R2, 0x2, R9 ;  /* 0x0000000202097819 */ /* 0x000fe40000010209 */
[----:B------:R-:W-:-:S02]  /*0430*/  IADD3.X R3, PT, PT, RZ, R3, RZ, P0, !PT ;  /* 0x00000003ff037210 */ /* 0x000fc400007fe4ff */
[----:B------:R-:W-:Y:S02]  /*0440*/  SHF.L.U64.HI R2, R8, 0x2, R5 ;  /* 0x0000000208027819 */ /* 0x000fe40000010205 */
[----:B------:R-:W-:Y:S02]  /*0450*/  IADD3 R4, P0, PT, R4, UR36, RZ ;  /* 0x0000002404047c10 */ /* 0x000fe4000ff1e0ff */
[----:B------:R-:W-:Y:S02]  /*0460*/  SHF.L.U32 R8, R8, 0x2, RZ ;  /* 0x0000000208087819 */ /* 0x000fe400000006ff */
[----:B------:R-:W-:Y:S02]  /*0470*/  LOP3.LUT R6, R6, 0xfffffff8, RZ, 0xc0, !PT ;  /* 0xfffffff806067812 */ /* 0x000fe400078ec0ff */
[----:B------:R-:W-:Y:S02]  /*0480*/  SHF.L.U64.HI R0, R18, 0x2, R3 ;  /* 0x0000000212007819 */ /* 0x000fe40000010203 */
[----:B------:R-:W-:-:S02]  /*0490*/  IADD3.X R5, PT, PT, R9, UR37, RZ, P0, !PT ;  /* 0x0000002509057c10 */ /* 0x000fc400087fe4ff */
[----:B------:R-:W-:Y:S02]  /*04a0*/  SHF.L.U32 R18, R18, 0x2, RZ ;  /* 0x0000000212127819 */ /* 0x000fe400000006ff */
[----:B------:R-:W-:Y:S02]  /*04b0*/  LOP3.LUT R8, R8, 0xfffffff8, RZ, 0xc0, !PT ;  /* 0xfffffff808087812 */ /* 0x000fe400078ec0ff */
[----:B------:R-:W-:Y:S01]  /*04c0*/  IADD3 R6, P0, PT, R6, UR36, RZ ;  /* 0x0000002406067c10 */ /* 0x000fe2000ff1e0ff */
[----:B------:R-:W2:Y:S01]  /*04d0*/  LDG.E.64 R4, desc[UR4][R4.64] ;  /* 0x0000000404047981 */ /* 0x000ea2000c1e1b00 */
[----:B------:R-:W-:Y:S02]  /*04e0*/  LOP3.LUT R18, R18, 0xfffffff8, RZ, 0xc0, !PT ;  /* 0xfffffff812127812 */ /* 0x000fe400078ec0ff */
[----:B------:R-:W-:Y:S02]  /*04f0*/  IADD3 R8, P1, PT, R8, UR36, RZ ;  /* 0x0000002408087c10 */ /* 0x000fe4000ff3e0ff */
[----:B------:R-:W-:-:S02]  /*0500*/  IADD3.X R7, PT, PT, R7, UR37, RZ, P0, !PT ;  /* 0x0000002507077c10 */ /* 0x000fc400087fe4ff */
[----:B------:R-:W-:Y:S02]  /*0510*/  R2UR UR10, R16 ;  /* 0x00000000100a72ca */ /* 0x000fe400000e0000 */
[----:B------:R-:W-:Y:S02]  /*0520*/  R2UR UR11, R17 ;  /* 0x00000000110b72ca */ /* 0x000fe400000e0000 */
[----:B------:R-:W-:Y:S01]  /*0530*/  IADD3 R18, P0, PT, R18, UR36, RZ ;  /* 0x0000002412127c10 */ /* 0x000fe2000ff1e0ff */
[----:B------:R-:W3:Y:S01]  /*0540*/  LDG.E.64 R6, desc[UR6][R6.64] ;  /* 0x0000000606067981 */ /* 0x000ee2000c1e1b00 */
[----:B------:R-:W-:Y:S02]  /*0550*/  IADD3.X R9, PT, PT, R2, UR37, RZ, P1, !PT ;  /* 0x0000002502097c10 */ /* 0x000fe40008ffe4ff */
[----:B------:R-:W-:-:S04]  /*0560*/  IADD3.X R19, PT, PT, R0, UR37, RZ, P0, !PT ;  /* 0x0000002500137c10 */ /* 0x000fc800087fe4ff */
[----:B------:R-:W4:Y:S04]  /*0570*/  LDG.E.64 R8, desc[UR8][R8.64] ;  /* 0x0000000808087981 */ /* 0x000f28000c1e1b00 */
[----:B------:R-:W5:Y:S01]  /*0580*/  LDG.E.64 R18, desc[UR10][R18.64] ;  /* 0x0000000a12127981 */ /* 0x000f62000c1e1b00 */
[----:B------:R-:W-:Y:S01]  /*0590*/  UMOV UR4, 0xffffffff ;  /* 0xffffffff00047882 */ /* 0x000fe20000000000 */
[----:B--2---:R-:W-:-:S04]  /*05a0*/  FMNMX3 R0, R4, -INF , R5, !PT ;  /* 0xff80000004007876 */ /* 0x004fc80007800005 */
[----:B---3--:R-:W-:-:S04]  /*05b0*/  FMNMX3 R0, R0, R6, R7, !PT ;  /* 0x0000000600007276 */ /* 0x008fc80007800007 */
[----:B----4-:R-:W-:-:S04]  /*05c0*/  FMNMX3 R0, R0, R8, R9, !PT ;  /* 0x0000000800007276 */ /* 0x010fc80007800009 */
[----:B-----5:R-:W-:Y:S01]  /*05d0*/  FMNMX3 R13, R0, R18, R19, !PT ;  /* 0x00000012000d7276 */ /* 0x020fe20007800013 */
[----:B-1----:R-:W-:Y:S06]  /*05e0*/  BRA.DIV UR4, `(.L_x_7372) ;  /* 0x0000001204387947 */ /* 0x002fec000b800000 */
        /* <DEDUP_REMOVED lines=17> */
[----:B------:R-:W-:Y:S01]  /*0700*/  FADD R18, R19, -R14 ;  /* 0x8000000e13127221 */ /* 0x000fe20000000000 */
[-C--:B------:R-:W-:Y:S01]  /*0710*/  FFMA.SAT R15, R24, R11.reuse, 0.5 ;  /* 0x3f000000180f7423 */ /* 0x080fe2000000200b */
[----:B------:R-:W-:Y:S01]  /*0720*/  FFMA.RM R0, R13, R4, 12582913 ;  /* 0x4b4000010d007423 */ /* 0x000fe20000004004 */
[-C--:B------:R-:W-:Y:S01]  /*0730*/  FFMA.SAT R13, R26, R11.reuse, 0.5 ;  /* 0x3f0000001a0d7423 */ /* 0x080fe2000000200b */
[----:B------:R-:W-:-:S02]  /*0740*/  FFMA.SAT R19, R28, R11, 0.5 ;  /* 0x3f0000001c137423 */ /* 0x000fc4000000200b */
[C---:B------:R-:W-:Y:S01]  /*0750*/  FADD R5, R0.reuse, -12583039 ;  /* 0xcb40007f00057421 */ /* 0x040fe20000000000 */
[----:B------:R-:W-:Y:S01]  /*0760*/  FFMA.RM R2, R13, R4, 12582913 ;  /* 0x4b4000010d027423 */ /* 0x000fe20000004004 */
[----:B------:R-:W-:Y:S02]  /*0770*/  SHF.L.U32 R0, R0, 0x17, RZ ;  /* 0x0000001700007819 */ /* 0x000fe400000006ff */
[----:B------:R-:W-:Y:S01]  /*0780*/  FFMA R5, R12, 1.4426950216293334961, -R5 ;  /* 0x3fb8aa3b0c057823 */ /* 0x000fe20000000805 */
[----:B------:R-:W-:-:S03]  /*0790*/  FADD R3, R2, -12583039 ;  /* 0xcb40007f02037421 */ /* 0x000fc60000000000 */
[----:B------:R-:W-:Y:S01]  /*07a0*/  FFMA R13, R12, 1.925963033500011079e-08, R5 ;  /* 0x32a570600c0d7823 */ /* 0x000fe20000000005 */
[--C-:B------:R-:W-:Y:S01]  /*07b0*/  FADD R12, R7, -R14.reuse ;  /* 0x8000000e070c7221 */ /* 0x100fe20000000000 */
[-C--:B------:R-:W-:Y:S01]  /*07c0*/  FFMA.RM R5, R15, R4.reuse, 12582913 ;  /* 0x4b4000010f057423 */ /* 0x080fe20000004004 */
[----:B------:R-:W-:Y:S01]  /*07d0*/  FFMA R3, R26, 1.4426950216293334961, -R3 ;  /* 0x3fb8aa3b1a037823 */ /* 0x000fe20000000803 */
[----:B------:R1:W2:Y:S01]  /*07e0*/  MUFU.EX2 R7, R13 ;  /* 0x0000000d00077308 */ /* 0x0002a20000000800 */
[----:B------:R-:W-:Y:S01]  /*07f0*/  FFMA.SAT R23, R12, R11, 0.5 ;  /* 0x3f0000000c177423 */ /* 0x000fe2000000200b */
[----:B------:R-:W-:Y:S01]  /*0800*/  FADD R15, R5, -12583039 ;  /* 0xcb40007f050f7421 */ /* 0x000fe20000000000 */
[----:B------:R-:W-:Y:S01]  /*0810*/  FFMA R6, R26, 1.925963033500011079e-08, R3 ;  /* 0x32a570601a067823 */ /* 0x000fe20000000003 */
[----:B------:R-:W-:Y:S01]  /*0820*/  FADD R26, R8, -R14 ;  /* 0x8000000e081a7221 */ /* 0x000fe20000000000 */
[----:B------:R-:W-:Y:S01]  /*0830*/  FFMA.RM R3, R23, R4, 12582913 ;  /* 0x4b40000117037423 */ /* 0x000fe20000004004 */
[----:B------:R-:W-:-:S02]  /*0840*/  FFMA R15, R24, 1.4426950216293334961, -R15 ;  /* 0x3fb8aa3b180f7823 */ /* 0x000fc4000000080f */
[-C--:B------:R-:W-:Y:S01]  /*0850*/  FFMA.SAT R25, R26, R11.reuse, 0.5 ;  /* 0x3f0000001a197423 */ /* 0x080fe2000000200b */
[----:B------:R-:W-:Y:S01]  /*0860*/  FADD R23, R3, -12583039 ;  /* 0xcb40007f03177421 */ /* 0x000fe20000000000 */
[----:B------:R-:W-:Y:S01]  /*0870*/  FFMA R15, R24, 1.925963033500011079e-08, R15 ;  /* 0x32a57060180f7823 */ /* 0x000fe2000000000f */
[----:B------:R-:W-:Y:S01]  /*0880*/  FADD R24, R9, -R14 ;  /* 0x8000000e09187221 */ /* 0x000fe20000000000 */
[-C--:B------:R-:W-:Y:S01]  /*0890*/  FFMA.RM R8, R25, R4.reuse, 12582913 ;  /* 0x4b40000119087423 */ /* 0x080fe20000004004 */
[----:B------:R-:W-:Y:S01]  /*08a0*/  FFMA R23, R12, 1.4426950216293334961, -R23 ;  /* 0x3fb8aa3b0c177823 */ /* 0x000fe20000000817 */
[----:B------:R-:W-:Y:S01]  /*08b0*/  MUFU.EX2 R6, R6 ;  /* 0x0000000600067308 */ /* 0x000fe20000000800 */
[-C--:B------:R-:W-:Y:S01]  /*08c0*/  FFMA.SAT R25, R24, R11.reuse, 0.5 ;  /* 0x3f00000018197423 */ /* 0x080fe2000000200b */
[----:B-1----:R-:W-:Y:S01]  /*08d0*/  FADD R13, R8, -12583039 ;  /* 0xcb40007f080d7421 */ /* 0x002fe20000000000 */
[----:B------:R-:W-:Y:S01]  /*08e0*/  FFMA R23, R12, 1.925963033500011079e-08, R23 ;  /* 0x32a570600c177823 */ /* 0x000fe20000000017 */
[----:B------:R-:W-:Y:S01]  /*08f0*/  FFMA.SAT R11, R18, R11, 0.5 ;  /* 0x3f000000120b7423 */ /* 0x000fe2000000200b */
[-C--:B------:R-:W-:Y:S01]  /*0900*/  FFMA.RM R12, R25, R4.reuse, 12582913 ;  /* 0x4b400001190c7423 */ /* 0x080fe20000004004 */
[----:B------:R-:W-:Y:S01]  /*0910*/  FFMA R13, R26, 1.4426950216293334961, -R13 ;  /* 0x3fb8aa3b1a0d7823 */ /* 0x000fe2000000080d */
[----:B--2---:R-:W-:Y:S01]  /*0920*/  FMUL R7, R0, R7 ;  /* 0x0000000700077220 */ /* 0x004fe20000400000 */
[----:B------:R1:W2:Y:S01]  /*0930*/  MUFU.EX2 R9, R15 ;  /* 0x0000000f00097308 */ /* 0x0002a20000000800 */
[-C--:B------:R-:W-:Y:S01]  /*0940*/  FFMA.RM R11, R11, R4.reuse, 12582913 ;  /* 0x4b4000010b0b7423 */ /* 0x080fe20000004004 */
[----:B------:R-:W-:Y:S01]  /*0950*/  FFMA R26, R26, 1.925963033500011079e-08, R13 ;  /* 0x32a570601a1a7823 */ /* 0x000fe2000000000d */
[----:B------:R-:W-:Y:S01]  /*0960*/  FFMA.RM R13, R19, R4, 12582913 ;  /* 0x4b400001130d7423 */ /* 0x000fe20000004004 */
[----:B------:R-:W-:Y:S01]  /*0970*/  IMAD.SHL.U32 R0, R5, 0x800000, RZ ;  /* 0x0080000005007824 */ /* 0x000fe200078e00ff */
[----:B------:R-:W-:-:S02]  /*0980*/  SHF.L.U32 R3, R3, 0x17, RZ ;  /* 0x0000001703037819 */ /* 0x000fc400000006ff */
[C---:B------:R-:W-:Y:S01]  /*0990*/  FADD R25, R13.reuse, -12583039 ;  /* 0xcb40007f0d197421 */ /* 0x040fe20000000000 */
[----:B------:R3:W4:Y:S01]  /*09a0*/  MUFU.EX2 R14, R23 ;  /* 0x00000017000e7308 */ /* 0x0007220000000800 */
[----:B-1----:R-:W-:Y:S01]  /*09b0*/  FADD R15, R12, -12583039 ;  /* 0xcb40007f0c0f7421 */ /* 0x002fe20000000000 */
[----:B------:R-:W-:Y:S01]  /*09c0*/  SHF.L.U32 R8, R8, 0x17, RZ ;  /* 0x0000001708087819 */ /* 0x000fe200000006ff */
[----:B------:R-:W-:Y:S01]  /*09d0*/  FFMA R25, R28, 1.4426950216293334961, -R25 ;  /* 0x3fb8aa3b1c197823 */ /* 0x000fe20000000819 */
[----:B------:R-:W-:Y:S02]  /*09e0*/  IMAD.SHL.U32 R13, R13, 0x800000, RZ ;  /* 0x008000000d0d7824 */ /* 0x000fe400078e00ff */
[----:B------:R-:W-:Y:S01]  /*09f0*/  FFMA R19, R24, 1.4426950216293334961, -R15 ;  /* 0x3fb8aa3b18137823 */ /* 0x000fe2000000080f */
[----:B------:R-:W-:Y:S01]  /*0a00*/  FFMA R25, R28, 1.925963033500011079e-08, R25 ;  /* 0x32a570601c197823 */ /* 0x000fe20000000019 */
[----:B------:R-:W1:Y:S02]  /*0a10*/  MUFU.EX2 R15, R26 ;  /* 0x0000001a000f7308 */ /* 0x000e640000000800 */
[----:B------:R-:W-:Y:S01]  /*0a20*/  FFMA R24, R24, 1.925963033500011079e-08, R19 ;  /* 0x32a5706018187823 */ /* 0x000fe20000000013 */
[----:B------:R-:W-:Y:S01]  /*0a30*/  SHF.L.U32 R19, R2, 0x17, RZ ;  /* 0x0000001702137819 */ /* 0x000fe200000006ff */
[----:B---3--:R-:W-:Y:S01]  /*0a40*/  FADD R23, R11, -12583039 ;  /* 0xcb40007f0b177421 */ /* 0x008fe20000000000 */
[----:B--2---:R-:W-:Y:S01]  /*0a50*/  FMUL R5, R0, R9 ;  /* 0x0000000900057220 */ /* 0x004fe20000400000 */
[----:B------:R-:W-:-:S02]  /*0a60*/  SHF.L.U32 R9, R12, 0x17, RZ ;  /* 0x000000170c097819 */ /* 0x000fc400000006ff */
[C---:B------:R-:W-:Y:S01]  /*0a70*/  FFMA R23, R18.reuse, 1.4426950216293334961, -R23 ;  /* 0x3fb8aa3b12177823 */ /* 0x040fe20000000817 */
[----:B------:R-:W2:Y:S01]  /*0a80*/  MUFU.EX2 R4, R24 ;  /* 0x0000001800047308 */ /* 0x000ea20000000800 */
[----:B------:R-:W-:Y:S01]  /*0a90*/  FMUL R6, R19, R6 ;  /* 0x0000000613067220 */ /* 0x000fe20000400000 */
[----:B------:R-:W-:Y:S01]  /*0aa0*/  FADD R19, RZ, R7 ;  /* 0x00000007ff137221 */ /* 0x000fe20000000000 */
[----:B------:R-:W-:Y:S01]  /*0ab0*/  FFMA R23, R18, 1.925963033500011079e-08, R23 ;  /* 0x32a5706012177823 */ /* 0x000fe20000000017 */
[----:B----4-:R-:W-:Y:S01]  /*0ac0*/  FMUL R0, R3, R14 ;  /* 0x0000000e03007220 */ /* 0x010fe20000400000 */
[----:B------:R-:W-:Y:S01]  /*0ad0*/  SHF.L.U32 R11, R11, 0x17, RZ ;  /* 0x000000170b0b7819 */ /* 0x000fe200000006ff */
[----:B------:R-:W-:Y:S02]  /*0ae0*/  FADD R18, R19, R6 ;  /* 0x0000000613127221 */ /* 0x000fe40000000000 */
[----:B------:R-:W3:Y:S01]  /*0af0*/  MUFU.EX2 R2, R25 ;  /* 0x0000001900027308 */ /* 0x000ee20000000800 */
[----:B-1----:R-:W-:Y:S01]  /*0b00*/  FMUL R8, R8, R15 ;  /* 0x0000000f08087220 */ /* 0x002fe20000400000 */
[----:B------:R-:W-:-:S04]  /*0b10*/  FADD R3, R18, R5 ;  /* 0x0000000512037221 */ /* 0x000fc80000000000 */
[----:B------:R-:W-:Y:S02]  /*0b20*/  FADD R3, R3, R0 ;  /* 0x0000000003037221 */ /* 0x000fe40000000000 */
[----:B------:R-:W1:Y:S01]  /*0b30*/  MUFU.EX2 R24, R23 ;  /* 0x0000001700187308 */ /* 0x000e620000000800 */
[----:B--2---:R-:W-:Y:S01]  /*0b40*/  FMUL R4, R9, R4 ;  /* 0x0000000409047220 */ /* 0x004fe20000400000 */
[----:B------:R-:W-:-:S04]  /*0b50*/  FADD R9, R3, R8 ;  /* 0x0000000803097221 */ /* 0x000fc80000000000 */
        /* <DEDUP_REMOVED lines=14> */
.L_x_7401:
        /* <DEDUP_REMOVED lines=11> */
[----:B01----:R-:W-:Y:S05]  /*0cf0*/  CALL.REL.NOINC `($__internal_134_$__cuda_sm3x_div_rn_noftz_f32_slowpath) ;  /* 0x0000001000c07944 */ /* 0x003fea0003c00000 */
[----:B------:R-:W-:-:S07]  /*0d00*/  MOV R14, R7 ;  /* 0x00000007000e7202 */ /* 0x000fce0000000f00 */
.L_x_7374:
[----:B------:R-:W-:Y:S05]  /*0d10*/  BSYNC.RECONVERGENT B0 ;  /* 0x0000000000007941 */ /* 0x000fea0003800200 */
.L_x_7373:
        /* <DEDUP_REMOVED lines=11> */
[----:B01----:R-:W-:Y:S05]  /*0dd0*/  CALL.REL.NOINC `($__internal_134_$__cuda_sm3x_div_rn_noftz_f32_slowpath) ;  /* 0x0000001000887944 */ /* 0x003fea0003c00000 */
[----:B------:R-:W-:-:S07]  /*0de0*/  IMAD.MOV.U32 R15, RZ, RZ, R7 ;  /* 0x000000ffff0f7224 */ /* 0x000fce00078e0007 */
.L_x_7376:
[----:B------:R-:W-:Y:S05]  /*0df0*/  BSYNC.RECONVERGENT B0 ;  /* 0x0000000000007941 */ /* 0x000fea0003800200 */
.L_x_7375:
        /* <DEDUP_REMOVED lines=12> */
[----:B------:R-:W-:-:S07]  /*0ec0*/  MOV R18, R7 ;  /* 0x0000000700127202 */ /* 0x000fce0000000f00 */
.L_x_7378:
[----:B------:R-:W-:Y:S05]  /*0ed0*/  BSYNC.RECONVERGENT B0 ;  /* 0x0000000000007941 */ /* 0x000fea0003800200 */
.L_x_7377:
        /* <DEDUP_REMOVED lines=13> */
.L_x_7380:
[----:B------:R-:W-:Y:S05]  /*0fb0*/  BSYNC.RECONVERGENT B0 ;  /* 0x0000000000007941 */ /* 0x000fea0003800200 */
.L_x_7379:
        /* <DEDUP_REMOVED lines=13> */
.L_x_7382:
[----:B------:R-:W-:Y:S05]  /*1090*/  BSYNC.RECONVERGENT B0 ;  /* 0x0000000000007941 */ /* 0x000fea0003800200 */
.L_x_7381:
        /* <DEDUP_REMOVED lines=13> */
.L_x_7384:
[----:B------:R-:W-:Y:S05]  /*1170*/  BSYNC.RECONVERGENT B0 ;  /* 0x0000000000007941 */ /* 0x000fea0003800200 */
.L_x_7383:
        /* <DEDUP_REMOVED lines=13> */
.L_x_7386:
[----:B------:R-:W-:Y:S05]  /*1250*/  BSYNC.RECONVERGENT B0 ;  /* 0x0000000000007941 */ /* 0x000fea0003800200 */
.L_x_7385:
        /* <DEDUP_REMOVED lines=13> */
.L_x_7388:
[----:B------:R-:W-:Y:S05]  /*1330*/  BSYNC.RECONVERGENT B0 ;  /* 0x0000000000007941 */ /* 0x000fea0003800200 */
.L_x_7387:
[----:B------:R-:W-:Y:S02]  /*1340*/  HFMA2 R11, -RZ, RZ, 0, 0 ;  /* 0x00000000ff0b7431 */ /* 0x000fe400000001ff */
        /* <DEDUP_REMOVED lines=18> */
[----:B------:R-:W-:Y:S02]  /*1470*/  IADD3.X R7, PT, PT, RZ, R7, RZ, P3, !PT ;  /* 0x00000007ff077210 */ /* 0x000fe40001ffe4ff */
[C---:B------:R-:W-:Y:S01]  /*1480*/  SHF.L.U64.HI R0, R2.reuse, 0x2, R9 ;  /* 0x0000000202007819 */ /* 0x040fe20000010209 */
[----:B------:R-:W-:Y:S01]  /*1490*/  IMAD.X R3, RZ, RZ, R3, P0 ;  /* 0x000000ffff037224 */ /* 0x000fe200000e0603 */
[----:B------:R-:W-:-:S02]  /*14a0*/  SHF.L.U32 R2, R2, 0x2, RZ ;  /* 0x0000000202027819 */ /* 0x000fc400000006ff */
[----:B------:R-:W-:Y:S02]  /*14b0*/  LEA.HI R12, P1, R11, R12, RZ, 0x1 ;  /* 0x0000000c0b0c7211 */ /* 0x000fe400078308ff */
[----:B------:R-:W-:Y:S02]  /*14c0*/  LOP3.LUT R2, R2, 0xfffffff8, RZ, 0xc0, !PT ;  /* 0xfffffff802027812 */ /* 0x000fe400078ec0ff */
[C---:B------:R-:W-:Y:S02]  /*14d0*/  SHF.L.U64.HI R6, R8.reuse, 0x2, R3 ;  /* 0x0000000208067819 */ /* 0x040fe40000010203 */
[----:B------:R-:W-:Y:S02]  /*14e0*/  SHF.L.U32 R8, R8, 0x2, RZ ;  /* 0x0000000208087819 */ /* 0x000fe400000006ff */
[----:B------:R-:W-:Y:S02]  /*14f0*/  IADD3 R2, P0, PT, R2, UR40, RZ ;  /* 0x0000002802027c10 */ /* 0x000fe4000ff1e0ff */
[----:B------:R-:W-:-:S02]  /*1500*/  LOP3.LUT R8, R8, 0xfffffff8, RZ, 0xc0, !PT ;  /* 0xfffffff808087812 */ /* 0x000fc400078ec0ff */
[----:B------:R-:W-:Y:S02]  /*1510*/  IADD3.X R3, PT, PT, R0, UR41, RZ, P0, !PT ;  /* 0x0000002900037c10 */ /* 0x000fe400087fe4ff */
[----:B------:R-:W-:Y:S02]  /*1520*/  LEA.HI R26, P2, R7, R26, RZ, 0x1 ;  /* 0x0000001a071a7211 */ /* 0x000fe400078508ff */
[----:B------:R-:W-:Y:S01]  /*1530*/  IADD3 R8, P0, PT, R8, UR40, RZ ;  /* 0x0000002808087c10 */ /* 0x000fe2000ff1e0ff */
[----:B------:R3:W-:Y:S01]  /*1540*/  STG.E.64 desc[UR4][R2.64], R14 ;  /* 0x0000000e02007986 */ /* 0x0007e2000c101b04 */
[----:B------:R-:W-:Y:S02]  /*1550*/  IADD3.X R11, PT, PT, RZ, R11, RZ, P1, !PT ;  /* 0x0000000bff0b7210 */ /* 0x000fe40000ffe4ff */
[----:B------:R-:W-:Y:S02]  /*1560*/  IADD3.X R7, PT, PT, RZ, R7, RZ, P2, !PT ;  /* 0x00000007ff077210 */ /* 0x000fe400017fe4ff */
[----:B------:R-:W-:-:S02]  /*1570*/  IADD3.X R9, PT, PT, R6, UR41, RZ, P0, !PT ;  /* 0x0000002906097c10 */ /* 0x000fc400087fe4ff */
[----:B------:R-:W-:Y:S02]  /*1580*/  IADD3 R21, P0, PT, R22, R21, RZ ;  /* 0x0000001516157210 */ /* 0x000fe40007f1e0ff */
[C---:B------:R-:W-:Y:S01]  /*1590*/  SHF.L.U64.HI R11, R12.reuse, 0x2, R11 ;  /* 0x000000020c0b7819 */ /* 0x040fe2000001020b */
[----:B------:R-:W-:Y:S01]  /*15a0*/  IMAD.SHL.U32 R12, R12, 0x4, RZ ;  /* 0x000000040c0c7824 */ /* 0x000fe200078e00ff */
[C---:B------:R-:W-:Y:S01]  /*15b0*/  SHF.L.U64.HI R7, R26.reuse, 0x2, R7 ;  /* 0x000000021a077819 */ /* 0x040fe20000010207 */
[----:B------:R3:W-:Y:S01]  /*15c0*/  STG.E.64 desc[UR6][R8.64], R18 ;  /* 0x0000001208007986 */ /* 0x0007e2000c101b06 */
[----:B------:R-:W-:Y:S02]  /*15d0*/  SHF.L.U32 R26, R26, 0x2, RZ ;  /* 0x000000021a1a7819 */ /* 0x000fe400000006ff */
[----:B------:R-:W-:Y:S02]  /*15e0*/  LEA.HI.X.SX32 R20, R22, R20, 0x1, P0 ;  /* 0x0000001416147211 */ /* 0x000fe400000f0eff */
[----:B------:R-:W-:-:S02]  /*15f0*/  ISETP.GE.U32.AND P0, PT, R21, UR44, PT ;  /* 0x0000002c15007c0c */ /* 0x000fc4000bf06070 */
[----:B------:R-:W-:Y:S02]  /*1600*/  LOP3.LUT R12, R12, 0xfffffff8, RZ, 0xc0, !PT ;  /* 0xfffffff80c0c7812 */ /* 0x000fe400078ec0ff */
[----:B------:R-:W-:Y:S02]  /*1610*/  LOP3.LUT R26, R26, 0xfffffff8, RZ, 0xc0, !PT ;  /* 0xfffffff81a1a7812 */ /* 0x000fe400078ec0ff */
[----:B------:R-:W-:Y:S02]  /*1620*/  R2UR UR10, R16 ;  /* 0x00000000100a72ca */ /* 0x000fe400000e0000 */
[----:B------:R-:W-:Y:S02]  /*1630*/  R2UR UR11, R17 ;  /* 0x00000000110b72ca */ /* 0x000fe400000e0000 */
[----:B------:R-:W-:Y:S02]  /*1640*/  ISETP.GE.AND.EX P0, PT, R20, UR45, PT, P0 ;  /* 0x0000002d14007c0c */ /* 0x000fe4000bf06300 */
[----:B------:R-:W-:-:S02]  /*1650*/  IADD3 R12, P1, PT, R12, UR40, RZ ;  /* 0x000000280c0c7c10 */ /* 0x000fc4000ff3e0ff */
[----:B------:R-:W-:Y:S02]  /*1660*/  IADD3 R26, P2, PT, R26, UR40, RZ ;  /* 0x000000281a1a7c10 */ /* 0x000fe4000ff5e0ff */
[----:B------:R-:W-:Y:S02]  /*1670*/  IADD3.X R13, PT, PT, R11, UR41, RZ, P1, !PT ;  /* 0x000000290b0d7c10 */ /* 0x000fe40008ffe4ff */
[----:B------:R-:W-:-:S03]  /*1680*/  IADD3.X R27, PT, PT, R7, UR41, RZ, P2, !PT ;  /* 0x00000029071b7c10 */ /* 0x000fc600097fe4ff */
[----:B------:R3:W-:Y:S04]  /*1690*/  STG.E.64 desc[UR8][R12.64], R24 ;  /* 0x000000180c007986 */ /* 0x0007e8000c101b08 */
[----:B------:R3:W-:Y:S01]  /*16a0*/  STG.E.64 desc[UR10][R26.64], R4 ;  /* 0x000000041a007986 */ /* 0x0007e2000c101b0a */
[----:B------:R-:W-:Y:S05]  /*16b0*/  @!P0 BRA `(.L_x_7389) ;  /* 0xffffffe800e88947 */ /* 0x000fea000383ffff */
[----:B------:R-:W-:Y:S05]  /*16c0*/  EXIT ;  /* 0x000000000000794d */ /* 0x000fea0003800000 */
.L_x_7372:
[----:B------:R-:W-:Y:S01]  /*16d0*/  BSSY B0, `(.L_x_7390) ;  /* 0x0000007000007945 */ /* 0x000fe20003800000 */
[----:B------:R-:W-:Y:S01]  /*16e0*/  MOV R12, 0x10 ;  /* 0x00000010000c7802 */ /* 0x000fe20000000f00 */
[----:B------:R-:W-:Y:S01]  /*16f0*/  IMAD.MOV.U32 R15, RZ, RZ, -0x1 ;  /* 0xffffffffff0f7424 */ /* 0x000fe200078e00ff */
[----:B------:R-:W-:-:S07]  /*1700*/  MOV R11, 0x1f ;  /* 0x0000001f000b7802 */ /* 0x000fce0000000f00 */
[----:B0-----:R-:W-:Y:S05]  /*1710*/  WARPSYNC.COLLECTIVE R15, `(.L_x_7391) ;  /* 0x000000000f087348 */ /* 0x001fea0003c00000 */
[----:B------:R1:W2:Y:S02]  /*1720*/  SHFL.BFLY P6, R14, R13, R12, R11 ;  /* 0x0c00000c0d0e7389 */ /* 0x0002a400000c000b */
[----:B012---:R-:W-:Y:S05]  /*1730*/  ENDCOLLECTIVE ;  /* 0x000000000000791b */ /* 0x007fea0003800000 */
.L_x_7391:
[----:B------:R-:W-:Y:S05]  /*1740*/  BSYNC B0 ;  /* 0x0000000000007941 */ /* 0x000fea0003800000 */
.L_x_7390:
[----:B------:R-:W-:Y:S01]  /*1750*/  HFMA2 R11, -RZ, RZ, 0, 1.847743988037109375e-06 ;  /* 0x0000001fff0b7431 */ /* 0x000fe200000001ff */
[----:B------:R-:W-:Y:S02]  /*1760*/  FMNMX R13, R13, R14, !PT ;  /* 0x0000000e0d0d7209 */ /* 0x000fe40007800000 */
[----:B------:R-:W-:Y:S02]  /*1770*/  MOV R12, 0x8 ;  /* 0x00000008000c7802 */ /* 0x000fe40000000f00 */
[----:B------:R-:W-:-:S07]  /*1780*/  MOV R15, 0xffffffff ;  /* 0xffffffff000f7802 */ /* 0x000fce0000000f00 */
[----:B------:R-:W-:Y:S05]  /*1790*/  WARPSYNC.COLLECTIVE R15, `(.L_x_7392) ;  /* 0x000000000f087348 */ /* 0x000fea0003c00000 */
[----:B------:R0:W1:Y:S02]  /*17a0*/  SHFL.BFLY P6, R14, R13, R12, R11 ;  /* 0x0c00000c0d0e7389 */ /* 0x00006400000c000b */
[----:B01----:R-:W-:Y:S05]  /*17b0*/  ENDCOLLECTIVE ;  /* 0x000000000000791b */ /* 0x003fea0003800000 */
.L_x_7392:
[----:B------:R-:W-:Y:S01]  /*17c0*/  HFMA2 R12, -RZ, RZ, 0, 2.384185791015625e-07 ;  /* 0x00000004ff0c7431 */ /* 0x000fe200000001ff */
[----:B------:R-:W-:-:S05]  /*17d0*/  FMNMX R0, R13, R14, !PT ;  /* 0x0000000e0d007209 */ /* 0x000fca0007800000 */
[----:B------:R-:W-:-:S07]  /*17e0*/  IMAD.MOV.U32 R13, RZ, RZ, R0 ;  /* 0x000000ffff0d7224 */ /* 0x000fce00078e0000 */
[----:B------:R-:W-:Y:S05]  /*17f0*/  WARPSYNC.COLLECTIVE R15, `(.L_x_7393) ;  /* 0x000000000f087348 */ /* 0x000fea0003c00000 */
[----:B------:R0:W1:Y:S02]  /*1800*/  SHFL.BFLY P6, R14, R13, R12, R11 ;  /* 0x0c00000c0d0e7389 */ /* 0x00006400000c000b */
[----:B01----:R-:W-:Y:S05]  /*1810*/  ENDCOLLECTIVE ;  /* 0x000000000000791b */ /* 0x003fea0003800000 */
.L_x_7393:
[----:B------:R-:W-:Y:S01]  /*1820*/  HFMA2 R12, -RZ, RZ, 0, 1.1920928955078125e-07 ;  /* 0x00000002ff0c7431 */ /* 0x000fe200000001ff */
[----:B------:R-:W-:-:S04]  /*1830*/  FMNMX R2, R0, R14, !PT ;  /* 0x0000000e00027209 */ /* 0x000fc80007800000 */
[----:B------:R-:W-:-:S07]  /*1840*/  MOV R13, R2 ;  /* 0x00000002000d7202 */ /* 0x000fce0000000f00 */
[----:B------:R-:W-:Y:S05]  /*1850*/  WARPSYNC.COLLECTIVE R15, `(.L_x_7394) ;  /* 0x000000000f087348 */ /* 0x000fea0003c00000 */
[----:B------:R0:W1:Y:S02]  /*1860*/  SHFL.BFLY P6, R14, R13, R12, R11 ;  /* 0x0c00000c0d0e7389 */ /* 0x00006400000c000b */
[----:B01----:R-:W-:Y:S05]  /*1870*/  ENDCOLLECTIVE ;  /* 0x000000000000791b */ /* 0x003fea0003800000 */
.L_x_7394:
[----:B------:R-:W-:Y:S02]  /*1880*/  MOV R12, 0x1 ;  /* 0x00000001000c7802 */ /* 0x000fe40000000f00 */
[----:B------:R-:W-:Y:S01]  /*1890*/  FMNMX R3, R2, R14, !PT ;  /* 0x0000000e02037209 */ /* 0x000fe20007800000 */
[----:B------:R-:W-:-:S04]  /*18a0*/  HFMA2 R2, -RZ, RZ, 0.96630859375, -0.0022525787353515625 ;  /* 0x3bbb989dff027431 */ /* 0x000fc800000001ff */
[----:B------:R-:W-:-:S07]  /*18b0*/  IMAD.MOV.U32 R13, RZ, RZ, R3 ;  /* 0x000000ffff0d7224 */ /* 0x000fce00078e0003 */
[----:B------:R-:W-:Y:S05]  /*18c0*/  WARPSYNC.COLLECTIVE R15, `(.L_x_7395) ;  /* 0x000000000f087348 */ /* 0x000fea0003c00000 */
[----:B------:R0:W1:Y:S02]  /*18d0*/  SHFL.BFLY P6, R14, R13, R12, R11 ;  /* 0x0c00000c0d0e7389 */ /* 0x00006400000c000b */
[----:B01----:R-:W-:Y:S05]  /*18e0*/  ENDCOLLECTIVE ;  /* 0x000000000000791b */ /* 0x003fea0003800000 */
.L_x_7395:
[----:B------:R-:W-:Y:S02]  /*18f0*/  FMNMX R14, R3, R14, !PT ;  /* 0x0000000e030e7209 */ /* 0x000fe40007800000 */
[----:B------:R-:W-:-:S03]  /*1900*/  MOV R3, 0x437c0000 ;  /* 0x437c000000037802 */ /* 0x000fc60000000f00 */
[--C-:B------:R-:W-:Y:S01]  /*1910*/  FADD R23, R4, -R14.reuse ;  /* 0x8000000e04177221 */ /* 0x100fe20000000000 */
[--C-:B------:R-:W-:Y:S01]  /*1920*/  FADD R15, R7, -R14.reuse ;  /* 0x8000000e070f7221 */ /* 0x100fe20000000000 */
[--C-:B------:R-:W-:Y:S01]  /*1930*/  FADD R25, R5, -R14.reuse ;  /* 0x8000000e05197221 */ /* 0x100fe20000000000 */
[--C-:B------:R-:W-:Y:S01]  /*1940*/  FADD R5, R6, -R14.reuse ;  /* 0x8000000e06057221 */ /* 0x100fe20000000000 */
[-C--:B------:R-:W-:Y:S01]  /*1950*/  FFMA.SAT R0, R23, R2.reuse, 0.5 ;  /* 0x3f00000017007423 */ /* 0x080fe20000002002 */
[--C-:B------:R-:W-:Y:S01]  /*1960*/  FADD R11, R9, -R14.reuse ;  /* 0x8000000e090b7221 */ /* 0x100fe20000000000 */
[-C--:B------:R-:W-:Y:S01]  /*1970*/  FFMA.SAT R6, R25, R2.reuse, 0.5 ;  /* 0x3f00000019067423 */ /* 0x080fe20000002002 */
[----:B------:R-:W-:Y:S01]  /*1980*/  FFMA.SAT R12, R5, R2, 0.5 ;  /* 0x3f000000050c7423 */ /* 0x000fe20000002002 */
[-C--:B------:R-:W-:Y:S01]  /*1990*/  FFMA.RM R0, R0, R3.reuse, 12582913 ;  /* 0x4b40000100007423 */ /* 0x080fe20000004003 */
[--C-:B------:R-:W-:Y:S01]  /*19a0*/  FADD R13, R8, -R14.reuse ;  /* 0x8000000e080d7221 */ /* 0x100fe20000000000 */
[----:B------:R-:W-:Y:S01]  /*19b0*/  FADD R9, R18, -R14 ;  /* 0x8000000e12097221 */ /* 0x000fe20000000000 */
[----:B------:R-:W-:Y:S01]  /*19c0*/  FFMA.RM R12, R12, R3, 12582913 ;  /* 0x4b4000010c0c7423 */ /* 0x000fe20000004003 */
[C---:B------:R-:W-:Y:S01]  /*19d0*/  FADD R4, R0.reuse, -12583039 ;  /* 0xcb40007f00047421 */ /* 0x040fe20000000000 */
[----:B------:R-:W-:-:S02]  /*19e0*/  IMAD.SHL.U32 R0, R0, 0x800000, RZ ;  /* 0x0080000000007824 */ /* 0x000fc400078e00ff */
[----:B------:R-:W-:Y:S01]  /*19f0*/  FADD R19, R19, -R14 ;  /* 0x8000000e13137221 */ /* 0x000fe20000000000 */
[----:B------:R-:W-:Y:S01]  /*1a00*/  FFMA.RM R6, R6, R3, 12582913 ;  /* 0x4b40000106067423 */ /* 0x000fe20000004003 */
[----:B------:R-:W-:-:S03]  /*1a10*/  FFMA R4, R23, 1.4426950216293334961, -R4 ;  /* 0x3fb8aa3b17047823 */ /* 0x000fc60000000804 */
[C---:B------:R-:W-:Y:S01]  /*1a20*/  FADD R8, R6.reuse, -12583039 ;  /* 0xcb40007f06087421 */ /* 0x040fe20000000000 */
[----:B------:R-:W-:Y:S01]  /*1a30*/  FFMA R4, R23, 1.925963033500011079e-08, R4 ;  /* 0x32a5706017047823 */ /* 0x000fe20000000004 */
[----:B------:R-:W-:Y:S02]  /*1a40*/  SHF.L.U32 R6, R6, 0x17, RZ ;  /* 0x0000001706067819 */ /* 0x000fe400000006ff */
[C---:B------:R-:W-:Y:S01]  /*1a50*/  FFMA R8, R25.reuse, 1.4426950216293334961, -R8 ;  /* 0x3fb8aa3b19087823 */ /* 0x040fe20000000808 */
[----:B------:R0:W1:Y:S03]  /*1a60*/  MUFU.EX2 R7, R4 ;  /* 0x0000000400077308 */ /* 0x0000660000000800 */
[----:B------:R-:W-:-:S05]  /*1a70*/  FFMA R8, R25, 1.925963033500011079e-08, R8 ;  /* 0x32a5706019087823 */ /* 0x000fca0000000008 */
[----:B------:R-:W2:Y:S01]  /*1a80*/  MUFU.EX2 R23, R8 ;  /* 0x0000000800177308 */ /* 0x000ea20000000800 */
[----:B0-----:R-:W-:-:S04]  /*1a90*/  FFMA.SAT R4, R15, R2, 0.5 ;  /* 0x3f0000000f047423 */ /* 0x001fc80000002002 */
[----:B------:R-:W-:Y:S01]  /*1aa0*/  FFMA.RM R14, R4, R3, 12582913 ;  /* 0x4b400001040e7423 */ /* 0x000fe20000004003 */
[----:B-1----:R-:W-:Y:S01]  /*1ab0*/  FMUL R7, R0, R7 ;  /* 0x0000000700077220 */ /* 0x002fe20000400000 */
[----:B------:R-:W-:Y:S02]  /*1ac0*/  FADD R0, R12, -12583039 ;  /* 0xcb40007f0c007421 */ /* 0x000fe40000000000 */
[----:B------:R-:W-:Y:S02]  /*1ad0*/  FADD R4, R14, -12583039 ;  /* 0xcb40007f0e047421 */ /* 0x000fe40000000000 */
[----:B------:R-:W-:Y:S02]  /*1ae0*/  FFMA R0, R5, 1.4426950216293334961, -R0 ;  /* 0x3fb8aa3b05007823 */ /* 0x000fe40000000800 */
[----:B------:R-:W-:Y:S01]  /*1af0*/  FFMA R4, R15, 1.4426950216293334961, -R4 ;  /* 0x3fb8aa3b0f047823 */ /* 0x000fe20000000804 */
[----:B--2---:R-:W-:Y:S01]  /*1b00*/  FMUL R6, R6, R23 ;  /* 0x0000001706067220 */ /* 0x004fe20000400000 */
[----:B------:R-:W-:Y:S01]  /*1b10*/  FFMA R0, R5, 1.925963033500011079e-08, R0 ;  /* 0x32a5706005007823 */ /* 0x000fe20000000000 */
[----:B------:R-:W-:Y:S01]  /*1b20*/  SHF.L.U32 R5, R12, 0x17, RZ ;  /* 0x000000170c057819 */ /* 0x000fe200000006ff */
[-C--:B------:R-:W-:Y:S01]  /*1b30*/  FFMA.SAT R12, R11, R2.reuse, 0.5 ;  /* 0x3f0000000b0c7423 */ /* 0x080fe20000002002 */
[----:B------:R-:W-:Y:S01]  /*1b40*/  FFMA R15, R15, 1.925963033500011079e-08, R4 ;  /* 0x32a570600f0f7823 */ /* 0x000fe20000000004 */
[----:B------:R-:W-:-:S02]  /*1b50*/  FFMA.SAT R4, R13, R2, 0.5 ;  /* 0x3f0000000d047423 */ /* 0x000fc40000002002 */
[----:B------:R-:W0:Y:S01]  /*1b60*/  MUFU.EX2 R0, R0 ;  /* 0x0000000000007308 */ /* 0x000e220000000800 */
[-C--:B------:R-:W-:Y:S01]  /*1b70*/  FFMA.RM R12, R12, R3.reuse, 12582913 ;  /* 0x4b4000010c0c7423 */ /* 0x080fe20000004003 */
[----:B------:R-:W-:-:S03]  /*1b80*/  FFMA.RM R4, R4, R3, 12582913 ;  /* 0x4b40000104047423 */ /* 0x000fc60000004003 */
[C---:B------:R-:W-:Y:S01]  /*1b90*/  FADD R8, R12.reuse, -12583039 ;  /* 0xcb40007f0c087421 */ /* 0x040fe20000000000 */
[----:B------:R-:W-:Y:S02]  /*1ba0*/  SHF.L.U32 R12, R12, 0x17, RZ ;  /* 0x000000170c0c7819 */ /* 0x000fe400000006ff */
[----:B------:R-:W1:Y:S01]  /*1bb0*/  MUFU.EX2 R15, R15 ;  /* 0x0000000f000f7308 */ /* 0x000e620000000800 */
[----:B------:R-:W-:-:S04]  /*1bc0*/  FFMA R8, R11, 1.4426950216293334961, -R8 ;  /* 0x3fb8aa3b0b087823 */ /* 0x000fc80000000808 */
[----:B------:R-:W-:Y:S01]  /*1bd0*/  FFMA R11, R11, 1.925963033500011079e-08, R8 ;  /* 0x32a570600b0b7823 */ /* 0x000fe20000000008 */
[----:B------:R-:W-:Y:S01]  /*1be0*/  FFMA.SAT R8, R9, R2, 0.5 ;  /* 0x3f00000009087423 */ /* 0x000fe20000002002 */
[----:B0-----:R-:W-:Y:S01]  /*1bf0*/  FMUL R5, R5, R0 ;  /* 0x0000000005057220 */ /* 0x001fe20000400000 */
[----:B------:R-:W-:-:S03]  /*1c00*/  FADD R0, R4, -12583039 ;  /* 0xcb40007f04007421 */ /* 0x000fc60000000000 */
[----:B------:R-:W-:Y:S01]  /*1c10*/  MUFU.EX2 R11, R11 ;  /* 0x0000000b000b7308 */ /* 0x000fe20000000800 */
[----:B------:R-:W-:Y:S02]  /*1c20*/  IMAD.SHL.U32 R4, R4, 0x800000, RZ ;  /* 0x0080000004047824 */ /* 0x000fe400078e00ff */
[----:B------:R-:W-:-:S04]  /*1c30*/  FFMA R0, R13, 1.4426950216293334961, -R0 ;  /* 0x3fb8aa3b0d007823 */ /* 0x000fc80000000800 */
[----:B------:R-:W-:Y:S01]  /*1c40*/  FFMA R13, R13, 1.925963033500011079e-08, R0 ;  /* 0x32a570600d0d7823 */ /* 0x000fe20000000000 */
[----:B------:R-:W-:Y:S01]  /*1c50*/  SHF.L.U32 R0, R14, 0x17, RZ ;  /* 0x000000170e007819 */ /* 0x000fe200000006ff */
[----:B------:R-:W-:Y:S01]  /*1c60*/  FFMA.SAT R14, R19, R2, 0.5 ;  /* 0x3f000000130e7423 */ /* 0x000fe20000002002 */
[----:B------:R-:W-:-:S03]  /*1c70*/  FFMA.RM R2, R8, R3, 12582913 ;  /* 0x4b40000108027423 */ /* 0x000fc60000004003 */
[----:B------:R-:W0:Y:S01]  /*1c80*/  MUFU.EX2 R13, R13 ;  /* 0x0000000d000d7308 */ /* 0x000e220000000800 */
[----:B------:R-:W-:Y:S01]  /*1c90*/  FADD R8, R2, -12583039 ;  /* 0xcb40007f02087421 */ /* 0x000fe20000000000 */
[----:B------:R-:W-:Y:S01]  /*1ca0*/  FFMA.RM R3, R14, R3, 12582913 ;  /* 0x4b4000010e037423 */ /* 0x000fe20000004003 */
[----:B-1----:R-:W-:Y:S01]  /*1cb0*/  FMUL R0, R0, R15 ;  /* 0x0000000f00007220 */ /* 0x002fe20000400000 */
[----:B------:R-:W-:Y:S01]  /*1cc0*/  SHF.L.U32 R2, R2, 0x17, RZ ;  /* 0x0000001702027819 */ /* 0x000fe200000006ff */
[----:B------:R-:W-:-:S04]  /*1cd0*/  FFMA R8, R9, 1.4426950216293334961, -R8 ;  /* 0x3fb8aa3b09087823 */ /* 0x000fc80000000808 */
[----:B------:R-:W-:Y:S01]  /*1ce0*/  FFMA R14, R9, 1.925963033500011079e-08, R8 ;  /* 0x32a57060090e7823 */ /* 0x000fe20000000008 */
[----:B------:R-:W-:Y:S01]  /*1cf0*/  FADD R8, R3, -12583039 ;  /* 0xcb40007f03087421 */ /* 0x000fe20000000000 */
[----:B------:R-:W-:Y:S02]  /*1d00*/  FADD R9, RZ, R7 ;  /* 0x00000007ff097221 */ /* 0x000fe40000000000 */
[----:B------:R-:W1:Y:S01]  /*1d10*/  MUFU.EX2 R15, R14 ;  /* 0x0000000e000f7308 */ /* 0x000e620000000800 */
[----:B------:R-:W-:-:S04]  /*1d20*/  FFMA R8, R19, 1.4426950216293334961, -R8 ;  /* 0x3fb8aa3b13087823 */ /* 0x000fc80000000808 */
[----:B------:R-:W-:Y:S01]  /*1d30*/  FFMA R19, R19, 1.925963033500011079e-08, R8 ;  /* 0x32a5706013137823 */ /* 0x000fe20000000008 */
[----:B0-----:R-:W-:Y:S01]  /*1d40*/  FMUL R8, R4, R13 ;  /* 0x0000000d04087220 */ /* 0x001fe20000400000 */
[----:B------:R-:W-:Y:S02]  /*1d50*/  FADD R4, R9, R6 ;  /* 0x0000000609047221 */ /* 0x000fe40000000000 */
[----:B------:R-:W0:Y:S02]  /*1d60*/  MUFU.EX2 R18, R19 ;  /* 0x0000001300127308 */ /* 0x000e240000000800 */
[----:B------:R-:W-:Y:S01]  /*1d70*/  FADD R9, R4, R5 ;  /* 0x0000000504097221 */ /* 0x000fe20000000000 */
[----:B------:R-:W-:Y:S01]  /*1d80*/  FMUL R4, R12, R11 ;  /* 0x0000000b0c047220 */ /* 0x000fe20000400000 */
[----:B------:R-:W-:Y:S02]  /*1d90*/  SHF.L.U32 R11, R3, 0x17, RZ ;  /* 0x00000017030b7819 */ /* 0x000fe400000006ff */
[----:B------:R-:W-:Y:S01]  /*1da0*/  FADD R9, R9, R0 ;  /* 0x0000000009097221 */ /* 0x000fe20000000000 */
[----:B-1----:R-:W-:Y:S01]  /*1db0*/  FMUL R3, R2, R15 ;  /* 0x0000000f02037220 */ /* 0x002fe20000400000 */
[----:B------:R-:W-:-:S02]  /*1dc0*/  MOV R15, 0xffffffff ;  /* 0xffffffff000f7802 */ /* 0x000fc40000000f00 */
[----:B------:R-:W-:-:S04]  /*1dd0*/  FADD R9, R9, R8 ;  /* 0x0000000809097221 */ /* 0x000fc80000000000 */
[----:B------:R-:W-:Y:S01]  /*1de0*/  FADD R12, R9, R4 ;  /* 0x00000004090c7221 */ /* 0x000fe20000000000 */
[----:B0-----:R-:W-:-:S03]  /*1df0*/  FMUL R2, R11, R18 ;  /* 0x000000120b027220 */ /* 0x001fc60000400000 */
[----:B------:R-:W-:Y:S01]  /*1e00*/  FADD R13, R12, R3 ;  /* 0x000000030c0d7221 */ /* 0x000fe20000000000 */
[----:B------:R-:W-:Y:S02]  /*1e10*/  HFMA2 R11, -RZ, RZ, 0, 1.847743988037109375e-06 ;  /* 0x0000001fff0b7431 */ /* 0x000fe400000001ff */
[----:B------:R-:W-:Y:S02]  /*1e20*/  IMAD.MOV.U32 R12, RZ, RZ, 0x10 ;  /* 0x00000010ff0c7424 */ /* 0x000fe400078e00ff */
[----:B------:R-:W-:-:S07]  /*1e30*/  FADD R13, R13, R2 ;  /* 0x000000020d0d7221 */ /* 0x000fce0000000000 */
[----:B------:R-:W-:Y:S05]  /*1e40*/  WARPSYNC.COLLECTIVE R15, `(.L_x_7396) ;  /* 0x000000000f087348 */ /* 0x000fea0003c00000 */
[----:B------:R0:W1:Y:S02]  /*1e50*/  SHFL.BFLY P6, R14, R13, R12, R11 ;  /* 0x0c00000c0d0e7389 */ /* 0x00006400000c000b */
[----:B01----:R-:W-:Y:S05]  /*1e60*/  ENDCOLLECTIVE ;  /* 0x000000000000791b */ /* 0x003fea0003800000 */
.L_x_7396:
[----:B------:R-:W-:Y:S02]  /*1e70*/  IMAD.MOV.U32 R12, RZ, RZ, 0x8 ;  /* 0x00000008ff0c7424 */ /* 0x000fe400078e00ff */
[----:B------:R-:W-:-:S05]  /*1e80*/  FADD R9, R13, R14 ;  /* 0x0000000e0d097221 */ /* 0x000fca0000000000 */
[----:B------:R-:W-:-:S07]  /*1e90*/  MOV R13, R9 ;  /* 0x00000009000d7202 */ /* 0x000fce0000000f00 */
[----:B------:R-:W-:Y:S05]  /*1ea0*/  WARPSYNC.COLLECTIVE R15, `(.L_x_7397) ;  /* 0x000000000f087348 */ /* 0x000fea0003c00000 */
[----:B------:R0:W1:Y:S02]  /*1eb0*/  SHFL.BFLY P6, R14, R13, R12, R11 ;  /* 0x0c00000c0d0e7389 */ /* 0x00006400000c000b */
[----:B01----:R-:W-:Y:S05]  /*1ec0*/  ENDCOLLECTIVE ;  /* 0x000000000000791b */ /* 0x003fea0003800000 */
.L_x_7397:
[----:B------:R-:W-:Y:S02]  /*1ed0*/  HFMA2 R12, -RZ, RZ, 0, 2.384185791015625e-07 ;  /* 0x00000004ff0c7431 */ /* 0x000fe400000001ff */
[----:B------:R-:W-:-:S05]  /*1ee0*/  FADD R18, R9, R14 ;  /* 0x0000000e09127221 */ /* 0x000fca0000000000 */
[----:B------:R-:W-:-:S07]  /*1ef0*/  MOV R13, R18 ;  /* 0x00000012000d7202 */ /* 0x000fce0000000f00 */
[----:B------:R-:W-:Y:S05]  /*1f00*/  WARPSYNC.COLLECTIVE R15, `(.L_x_7398) ;  /* 0x000000000f087348 */ /* 0x000fea0003c00000 */
[----:B------:R0:W1:Y:S02]  /*1f10*/  SHFL.BFLY P6, R14, R13, R12, R11 ;  /* 0x0c00000c0d0e7389 */ /* 0x00006400000c000b */
[----:B01----:R-:W-:Y:S05]  /*1f20*/  ENDCOLLECTIVE ;  /* 0x000000000000791b */ /* 0x003fea0003800000 */
.L_x_7398:
[----:B------:R-:W-:Y:S02]  /*1f30*/  IMAD.MOV.U32 R12, RZ, RZ, 0x2 ;  /* 0x00000002ff0c7424 */ /* 0x000fe400078e00ff */
[----:B------:R-:W-:-:S05]  /*1f40*/  FADD R19, R18, R14 ;  /* 0x0000000e12137221 */ /* 0x000fca0000000000 */
[----:B------:R-:W-:-:S07]  /*1f50*/  MOV R13, R19 ;  /* 0x00000013000d7202 */ /* 0x000fce0000000f00 */
[----:B------:R-:W-:Y:S05]  /*1f60*/  WARPSYNC.COLLECTIVE R15, `(.L_x_7399) ;  /* 0x000000000f087348 */ /* 0x000fea0003c00000 */
[----:B------:R0:W1:Y:S02]  /*1f70*/  SHFL.BFLY P6, R14, R13, R12, R11 ;  /* 0x0c00000c0d0e7389 */ /* 0x00006400000c000b */
[----:B01----:R-:W-:Y:S05]  /*1f80*/  ENDCOLLECTIVE ;  /* 0x000000000000791b */ /* 0x003fea0003800000 */
.L_x_7399:
[----:B------:R-:W-:Y:S02]  /*1f90*/  HFMA2 R12, -RZ, RZ, 0, 5.9604644775390625e-08 ;  /* 0x00000001ff0c7431 */ /* 0x000fe400000001ff */
[----:B------:R-:W-:-:S05]  /*1fa0*/  FADD R23, R19, R14 ;  /* 0x0000000e13177221 */ /* 0x000fca0000000000 */
[----:B------:R-:W-:-:S07]  /*1fb0*/  MOV R13, R23 ;  /* 0x00000017000d7202 */ /* 0x000fce0000000f00 */
[----:B------:R-:W-:Y:S05]  /*1fc0*/  WARPSYNC.COLLECTIVE R15, `(.L_x_7400) ;  /* 0x000000000f087348 */ /* 0x000fea0003c00000 */
[----:B------:R0:W1:Y:S02]  /*1fd0*/  SHFL.BFLY P6, R14, R13, R12, R11 ;  /* 0x0c00000c0d0e7389 */ /* 0x00006400000c000b */
[----:B01----:R-:W-:Y:S05]  /*1fe0*/  ENDCOLLECTIVE ;  /* 0x000000000000791b */ /* 0x003fea0003800000 */
.L_x_7400:
[----:B------:R-:W-:Y:S05]  /*1ff0*/  BRA `(.L_x_7401) ;  /* 0xffffffec00107947 */ /* 0x000fea000383ffff */
        .weak           $__internal_134_$__cuda_sm3x_div_rn_noftz_f32_slowpath
        .type           $__internal_134_$__cuda_sm3x_div_rn_noftz_f32_slowpath,@function
        .size           $__internal_134_$__cuda_sm3x_div_rn_noftz_f32_slowpath,(.L_x_8620 - $__internal_134_$__cuda_sm3x_div_rn_noftz_f32_slowpath)
$__internal_134_$__cuda_sm3x_div_rn_noftz_f32_slowpath:
        /* <DEDUP_REMOVED lines=35> */
.L_x_7403:
        /* <DEDUP_REMOVED lines=51> */
.L_x_7410:
[----:B------:R-:W-:-:S04]  /*2560*/  LOP3.LUT R7, R7, 0x80000000, RZ, 0xc0, !PT ;  /* 0x8000000007077812 */ /* 0x000fc800078ec0ff */
[----:B------:R-:W-:Y:S01]  /*2570*/  LOP3.LUT R7, R7, 0x7f800000, RZ, 0xfc, !PT ;  /* 0x7f80000007077812 */ /* 0x000fe200078efcff */
[----:B------:R-:W-:Y:S06]  /*2580*/  BRA `(.L_x_7411) ;  /* 0x0000000000047947 */ /* 0x000fec0003800000 */
.L_x_7409:
[----:B------:R-:W-:-:S07]  /*2590*/  LEA R7, R32, R7, 0x17 ;  /* 0x0000000720077211 */ /* 0x000fce00078eb8ff */
.L_x_7411:
[----:B------:R-:W-:Y:S05]  /*25a0*/  BSYNC.RECONVERGENT B2 ;  /* 0x0000000000027941 */ /* 0x000fea0003800200 */
.L_x_7408:
[----:B------:R-:W-:Y:S05]  /*25b0*/  BRA `(.L_x_7412) ;  /* 0x0000000000207947 */ /* 0x000fea0003800000 */
.L_x_7407:
[----:B------:R-:W-:-:S04]  /*25c0*/  LOP3.LUT R7, R28, 0x80000000, R7, 0x48, !PT ;  /* 0x800000001c077812 */ /* 0x000fc800078e4807 */
[----:B------:R-:W-:Y:S01]  /*25d0*/  LOP3.LUT R7, R7, 0x7f800000, RZ, 0xfc, !PT ;  /* 0x7f80000007077812 */ /* 0x000fe200078efcff */
[----:B------:R-:W-:Y:S06]  /*25e0*/  BRA `(.L_x_7412) ;  /* 0x0000000000147947 */ /* 0x000fec0003800000 */
.L_x_7406:
[----:B------:R-:W-:Y:S01]  /*25f0*/  LOP3.LUT R7, R28, 0x80000000, R7, 0x48, !PT ;  /* 0x800000001c077812 */ /* 0x000fe200078e4807 */
[----:B------:R-:W-:Y:S06]  /*2600*/  BRA `(.L_x_7412) ;  /* 0x00000000000c7947 */ /* 0x000fec0003800000 */
.L_x_7405:
[----:B------:R-:W0:Y:S01]  /*2610*/  MUFU.RSQ R7, -QNAN ;  /* 0xffc0000000077908 */ /* 0x000e220000001400 */
[----:B------:R-:W-:Y:S05]  /*2620*/  BRA `(.L_x_7412) ;  /* 0x0000000000047947 */ /* 0x000fea0003800000 */
.L_x_7404:
[----:B------:R-:W-:-:S07]  /*2630*/  FADD.FTZ R7, R7, R12 ;  /* 0x0000000c07077221 */ /* 0x000fce0000010000 */
.L_x_7412:
[----:B------:R-:W-:Y:S05]  /*2640*/  BSYNC.RECONVERGENT B1 ;  /* 0x0000000000017941 */ /* 0x000fea0003800200 */
.L_x_7402:
[----:B------:R-:W-:-:S04]  /*2650*/  HFMA2 R27, -RZ, RZ, 0, 0 ;  /* 0x00000000ff1b7431 */ /* 0x000fc800000001ff */
[----:B0-----:R-:W-:Y:S05]  /*2660*/  RET.REL.NODEC R26 `(_Z15SoftmaxWarpImplI10DirectLoadIffE11DirectStoreIffEfLi2ELi8ELi32ELi1ELb0EL9Algorithm0EEvT_T0_ll) ;  /* 0xffffffd81a647950 */ /* 0x001fea0003c3ffff */
.L_x_7413:
        /* <DEDUP_REMOVED lines=9> */
.L_x_8620:


//--------------------- .text._Z15SoftmaxWarpImplI10DirectLoadIffE11DirectStoreIffEfLi2ELi6ELi32ELi1ELb1EL9Algorithm0EEvT_T0_ll --------------------------
	.section	.text._Z15SoftmaxWarpImplI10DirectLoadIffE11DirectStoreIffEfLi2ELi6ELi32ELi1ELb1EL9Algorithm0EEvT_T0_ll,"ax",@progbits
	.align	128
        .global         _Z15SoftmaxWarpImplI10DirectLoadIffE11DirectStoreIffEfLi2ELi6ELi32ELi1ELb1EL9Algorithm0EEvT_T0_ll
        .type           _Z15SoftmaxWarpImplI10DirectLoadIffE11DirectStoreIffEfLi2ELi6ELi32ELi1ELb1EL9Algorithm0EEvT_T0_ll,@function
        .size           _Z15SoftmaxWarpImplI10DirectLoadIffE11DirectStoreIffEfLi2ELi6ELi32ELi1ELb1EL9Algorithm0EEvT_T0_ll,(.L_x_8621 - _Z15SoftmaxWarpImplI10DirectLoadIffE11DirectStoreIffEfLi2ELi6ELi32ELi1ELb1EL9Algorithm0EEvT_T0_ll)
        .other          _Z15SoftmaxWarpImplI10DirectLoadIffE11DirectStoreIffEfLi2ELi6ELi32ELi1ELb1EL9Algorithm0EEvT_T0_ll,@"STO_CUDA_ENTRY STV_DEFAULT"
_Z15SoftmaxWarpImplI10DirectLoadIffE11DirectStoreIffEfLi2ELi6ELi32ELi1ELb1EL9Algorithm0EEvT_T0_ll:
.text._Z15SoftmaxWarpImplI10DirectLoadIffE11DirectStoreIffEfLi2ELi6ELi32ELi1ELb1EL9Algorithm0EEvT_T0_ll:
        /* <DEDUP_REMOVED lines=24> */
.L_x_7414:
        /* <DEDUP_REMOVED lines=15> */
[----:B------:R-:W-:-:S07]  /*0270*/  VIADD R20, R16, 0x80 ;  /* 0x0000008010147836 */ /* 0x000fce0000000000 */
.L_x_7434:
[----:B-12---:R-:W1:Y:S01]  /*0280*/  LDC.64 R4, c[0x0][0x388] ;  /* 0x0000e200ff047b82 */ /* 0x006e620000000a00 */
[----:B------:R-:W-:Y:S02]  /*0290*/  ISETP.GE.U32.AND P0, PT, R16, UR40, PT ;  /* 0x0000002810007c0c */ /* 0x000fe4000bf06070 */
[----:B------:R-:W-:Y:S02]  /*02a0*/  ISETP.GE.U32.AND P1, PT, R18, UR40, PT ;  /* 0x0000002812007c0c */ /* 0x000fe4000bf26070 */
[----:B------:R-:W-:Y:S02]  /*02b0*/  ISETP.GE.AND.EX P0, PT, RZ, UR41, PT, P0 ;  /* 0x00000029ff007c0c */ /* 0x000fe4000bf06300 */
[----:B------:R-:W-:Y:S01]  /*02c0*/  ISETP.GE.AND.EX P1, PT, RZ, UR41, PT, P1 ;  /* 0x00000029ff007c0c */ /* 0x000fe2000bf26310 */
[----:B---3--:R-:W3:Y:S01]  /*02d0*/  LDC.64 R6, c[0x0][0x388] ;  /* 0x0000e200ff067b82 */ /* 0x008ee20000000a00 */
[----:B------:R-:W-:-:S04]  /*02e0*/  ISETP.GE.U32.AND P2, PT, R20, UR40, PT ;  /* 0x0000002814007c0c */ /* 0x000fc8000bf46070 */
[----:B------:R-:W-:-:S03]  /*02f0*/  ISETP.GE.AND.EX P2, PT, RZ, UR41, PT, P2 ;  /* 0x00000029ff007c0c */ /* 0x000fc6000bf46320 */
[----:B------:R-:W4:Y:S02]  /*0300*/  LDC.64 R12, c[0x0][0x388] ;  /* 0x0000e200ff0c7b82 */ /* 0x000f240000000a00 */
[----:B------:R-:W-:Y:S02]  /*0310*/  @!P0 MOV R2, R16 ;  /* 0x0000001000028202 */ /* 0x000fe40000000f00 */
[----:B------:R-:W-:Y:S02]  /*0320*/  @!P0 MOV R3, RZ ;  /* 0x000000ff00038202 */ /* 0x000fe40000000f00 */
[----:B--2---:R-:W-:Y:S01]  /*0330*/  @!P0 R2UR UR4, R8 ;  /* 0x00000000080482ca */ /* 0x004fe200000e0000 */
[-C--:B-1----:R-:W-:Y:S01]  /*0340*/  @!P0 IMAD R0, R19, R4.reuse, RZ ;  /* 0x0000000413008224 */ /* 0x082fe200078e02ff */
[----:B------:R-:W1:Y:S01]  /*0350*/  LDC.64 R14, c[0x0][0x380] ;  /* 0x0000e000ff0e7b82 */ /* 0x000e620000000a00 */
[----:B------:R-:W-:Y:S01]  /*0360*/  @!P0 IMAD.WIDE.U32 R2, R17, R4, R2 ;  /* 0x0000000411028225 */ /* 0x000fe200078e0002 */
[----:B------:R-:W-:-:S02]  /*0370*/  @!P0 R2UR UR5, R9 ;  /* 0x00000000090582ca */ /* 0x000fc400000e0000 */
[C---:B------:R-:W-:Y:S01]  /*0380*/  @!P1 R2UR UR6, R8.reuse ;  /* 0x00000000080692ca */ /* 0x040fe200000e0000 */
[----:B------:R-:W-:Y:S01]  /*0390*/  @!P0 IMAD R11, R17, R5, R0 ;  /* 0x00000005110b8224 */ /* 0x000fe200078e0200 */
[----:B------:R-:W-:Y:S01]  /*03a0*/  @!P1 MOV R5, RZ ;  /* 0x000000ff00059202 */ /* 0x000fe20000000f00 */
[----:B---3--:R-:W-:Y:S01]  /*03b0*/  @!P1 IMAD R4, R19, R6, RZ ;  /* 0x0000000613049224 */ /* 0x008fe200078e02ff */
[----:B------:R-:W-:Y:S01]  /*03c0*/  @!P1 R2UR UR7, R9 ;  /* 0x00000000090792ca */ /* 0x000fe200000e0000 */
[----:B------:R-:W-:Y:S01]  /*03d0*/  @!P0 IMAD.IADD R11, R3, 0x1, R11 ;  /* 0x00000001030b8824 */ /* 0x000fe200078e020b */
[----:B------:R-:W-:Y:S01]  /*03e0*/  @!P2 R2UR UR8, R8 ;  /* 0x000000000808a2ca */ /* 0x000fe200000e0000 */
[----:B------:R-:W-:Y:S01]  /*03f0*/  @!P1 IMAD R25, R17, R7, R4 ;  /* 0x0000000711199224 */ /* 0x000fe200078e0204 */
[----:B------:R-:W-:Y:S01]  /*0400*/  @!P1 MOV R4, R18 ;  /* 0x0000001200049202 */ /* 0x000fe20000000f00 */
[----:B------:R-:W-:Y:S01]  /*0410*/  @!P2 IMAD.MOV.U32 R21, RZ, RZ, RZ ;  /* 0x000000ffff15a224 */ /* 0x000fe200078e00ff */
[----:B------:R-:W-:Y:S01]  /*0420*/  @!P0 LEA.HI R0, P3, R11, R2, RZ, 0x1 ;  /* 0x000000020b008211 */ /* 0x000fe200078708ff */
[----:B----4-:R-:W-:Y:S01]  /*0430*/  @!P2 IMAD R22, R19, R12, RZ ;  /* 0x0000000c1316a224 */ /* 0x010fe200078e02ff */
[----:B------:R-:W2:Y:S01]  /*0440*/  LDC.64 R2, c[0x0][0x380] ;  /* 0x0000e000ff027b82 */ /* 0x000ea20000000a00 */
[----:B------:R-:W-:Y:S01]  /*0450*/  @!P1 IMAD.WIDE.U32 R6, R17, R6, R4 ;  /* 0x0000000611069225 */ /* 0x000fe200078e0004 */
[----:B------:R-:W-:-:S03]  /*0460*/  @!P2 R2UR UR9, R9 ;  /* 0x000000000909a2ca */ /* 0x000fc600000e0000 */
[C---:B------:R-:W-:Y:S02]  /*0470*/  @!P2 IMAD R23, R17.reuse, R13, R22 ;  /* 0x0000000d1117a224 */ /* 0x040fe400078e0216 */
[----:B------:R-:W-:Y:S01]  /*0480*/  @!P2 IMAD.WIDE.U32 R12, R17, R12, R20 ;  /* 0x0000000c110ca225 */ /* 0x000fe200078e0014 */
[----:B------:R-:W3:Y:S01]  /*0490*/  LDC.64 R4, c[0x0][0x380] ;  /* 0x0000e000ff047b82 */ /* 0x000ee20000000a00 */
[----:B------:R-:W-:Y:S02]  /*04a0*/  @!P1 IADD3 R21, PT, PT, R25, R7, RZ ;  /* 0x0000000719159210 */ /* 0x000fe40007ffe0ff */
[----:B------:R-:W-:Y:S01]  /*04b0*/  @!P0 SHF.L.U32 R7, R0, 0x2, RZ ;  /* 0x0000000200078819 */ /* 0x000fe200000006ff */
[----:B------:R-:W-:Y:S01]  /*04c0*/  @!P0 IMAD.X R25, RZ, RZ, R11, P3 ;  /* 0x000000ffff198224 */ /* 0x000fe200018e060b */
[----:B------:R-:W-:Y:S02]  /*04d0*/  @!P1 LEA.HI R6, P4, R21, R6, RZ, 0x1 ;  /* 0x0000000615069211 */ /* 0x000fe400078908ff */
[----:B------:R-:W-:-:S02]  /*04e0*/  @!P0 LOP3.LUT R11, R7, 0xfffffff8, RZ, 0xc0, !PT ;  /* 0xfffffff8070b8812 */ /* 0x000fc400078ec0ff */
[----:B------:R-:W-:Y:S01]  /*04f0*/  @!P2 IADD3 R7, PT, PT, R23, R13, RZ ;  /* 0x0000000d1707a210 */ /* 0x000fe20007ffe0ff */
[----:B------:R-:W-:Y:S01]  /*0500*/  @!P1 IMAD.X R21, RZ, RZ, R21, P4 ;  /* 0x000000ffff159224 */ /* 0x000fe200020e0615 */
[----:B------:R-:W-:Y:S02]  /*0510*/  @!P0 SHF.L.U64.HI R22, R0, 0x2, R25 ;  /* 0x0000000200168819 */ /* 0x000fe40000010219 */
[----:B------:R-:W-:Y:S02]  /*0520*/  @!P1 SHF.L.U32 R23, R6, 0x2, RZ ;  /* 0x0000000206179819 */ /* 0x000fe400000006ff */
[----:B------:R-:W-:Y:S02]  /*0530*/  @!P2 LEA.HI R0, P4, R7, R12, RZ, 0x1 ;  /* 0x0000000c0700a211 */ /* 0x000fe400078908ff */
[----:B-1----:R-:W-:Y:S02]  /*0540*/  @!P0 IADD3 R14, P3, PT, R11, R14, RZ ;  /* 0x0000000e0b0e8210 */ /* 0x002fe40007f7e0ff */
[----:B------:R-:W-:Y:S01]  /*0550*/  @!P1 LOP3.LUT R23, R23, 0xfffffff8, RZ, 0xc0, !PT ;  /* 0xfffffff817179812 */ /* 0x000fe200078ec0ff */
[----:B------:R-:W-:Y:S01]  /*0560*/  @!P2 IMAD.X R7, RZ, RZ, R7, P4 ;  /* 0x000000ffff07a224 */ /* 0x000fe200020e0607 */
[----:B------:R-:W-:-:S02]  /*0570*/  @!P2 SHF.L.U32 R25, R0, 0x2, RZ ;  /* 0x000000020019a819 */ /* 0x000fc400000006ff */
[----:B------:R-:W-:Y:S02]  /*0580*/  @!P0 IADD3.X R15, PT, PT, R22, R15, RZ, P3, !PT ;  /* 0x0000000f160f8210 */ /* 0x000fe40001ffe4ff */
[----:B------:R-:W-:Y:S02]  /*0590*/  @!P1 SHF.L.U64.HI R6, R6, 0x2, R21 ;  /* 0x0000000206069819 */ /* 0x000fe40000010215 */
[----:B--2---:R-:W-:Y:S01]  /*05a0*/  @!P1 IADD3 R22, P3, PT, R23, R2, RZ ;  /* 0x0000000217169210 */ /* 0x004fe20007f7e0ff */
[----:B------:R-:W-:Y:S01]  /*05b0*/  IMAD.MOV.U32 R2, RZ, RZ, -0x800000 ;  /* 0xff800000ff027424 */ /* 0x000fe200078e00ff */
[----:B------:R-:W-:Y:S02]  /*05c0*/  @!P2 LOP3.LUT R25, R25, 0xfffffff8, RZ, 0xc0, !PT ;  /* 0xfffffff81919a812 */ /* 0x000fe400078ec0ff */
[----:B------:R-:W-:Y:S02]  /*05d0*/  @!P1 IADD3.X R23, PT, PT, R6, R3, RZ, P3, !PT ;  /* 0x0000000306179210 */ /* 0x000fe40001ffe4ff */
[----:B------:R-:W-:-:S02]  /*05e0*/  @!P2 SHF.L.U64.HI R0, R0, 0x2, R7 ;  /* 0x000000020000a819 */ /* 0x000fc40000010207 */
[----:B---3--:R-:W-:Y:S01]  /*05f0*/  @!P2 IADD3 R24, P3, PT, R25, R4, RZ ;  /* 0x000000041918a210 */ /* 0x008fe20007f7e0ff */
[----:B------:R-:W-:Y:S01]  /*0600*/  IMAD.MOV.U32 R4, RZ, RZ, -0x800000 ;  /* 0xff800000ff047424 */ /* 0x000fe200078e00ff */
[----:B------:R-:W-:Y:S02]  /*0610*/  MOV R3, 0xff800000 ;  /* 0xff80000000037802 */ /* 0x000fe40000000f00 */
[----:B------:R-:W-:Y:S02]  /*0620*/  @!P2 IADD3.X R25, PT, PT, R0, R5, RZ, P3, !PT ;  /* 0x000000050019a210 */ /* 0x000fe40001ffe4ff */
[----:B------:R-:W-:Y:S02]  /*0630*/  MOV R5, 0xff800000 ;  /* 0xff80000000057802 */ /* 0x000fe40000000f00 */
[----:B------:R-:W2:Y:S01]  /*0640*/  @!P0 LDG.E.64 R2, desc[UR4][R14.64] ;  /* 0x000000040e028981 */ /* 0x000ea2000c1e1b00 */
[----:B------:R-:W-:Y:S02]  /*0650*/  MOV R7, 0xff800000 ;  /* 0xff80000000077802 */ /* 0x000fe40000000f00 */
[----:B------:R-:W-:Y:S01]  /*0660*/  MOV R6, 0xff800000 ;  /* 0xff80000000067802 */ /* 0x000fe20000000f00 */
[----:B------:R-:W3:Y:S05]  /*0670*/  @!P1 LDG.E.64 R4, desc[UR6][R22.64] ;  /* 0x0000000616049981 */ /* 0x000eea000c1e1b00 */
[----:B------:R-:W4:Y:S01]  /*0680*/  @!P2 LDG.E.64 R6, desc[UR8][R24.64] ;  /* 0x000000081806a981 */ /* 0x000f22000c1e1b00 */
[----:B------:R-:W-:Y:S01]  /*0690*/  IMAD.MOV.U32 R13, RZ, RZ, -0x800000 ;  /* 0xff800000ff0d7424 */ /* 0x000fe200078e00ff */
[----:B------:R-:W-:Y:S01]  /*06a0*/  UMOV UR4, 0xffffffff ;  /* 0xffffffff00047882 */ /* 0x000fe20000000000 */
[----:B--2---:R-:W-:-:S04]  /*06b0*/  @!P0 FMNMX3 R13, R2, -INF , R3, !PT ;  /* 0xff800000020d8876 */ /* 0x004fc80007800003 */
[----:B---3--:R-:W-:-:S04]  /*06c0*/  @!P1 FMNMX3 R13, R13, R4, R5, !PT ;  /* 0x000000040d0d9276 */ /* 0x008fc80007800005 */
[----:B----4-:R-:W-:Y:S01]  /*06d0*/  @!P2 FMNMX3 R13, R13, R6, R7, !PT ;  /* 0x000000060d0da276 */ /* 0x010fe20007800007 */
        /* <DEDUP_REMOVED lines=22> */
[----:B------:R-:W-:Y:S01]  /*0840*/  FADD R6, -R14, R6 ;  /* 0x000000060e067221 */ /* 0x000fe20000000100 */
[-C--:B------:R-:W-:Y:S01]  /*0850*/  FFMA.RM R3, R3, R12.reuse, 12582913 ;  /* 0x4b40000103037423 */ /* 0x080fe2000000400c */
[----:B------:R-:W-:Y:S01]  /*0860*/  FFMA.RM R5, R5, R12, 12582913 ;  /* 0x4b40000105057423 */ /* 0x000fe2000000400c */
[----:B------:R-:W-:Y:S01]  /*0870*/  FADD R13, R0, -12583039 ;  /* 0xcb40007f000d7421 */ /* 0x000fe20000000000 */
[----:B------:R-:W-:Y:S01]  /*0880*/  FFMA.SAT R23, R6, R11, 0.5 ;  /* 0x3f00000006177423 */ /* 0x000fe2000000200b */
[----:B------:R-:W-:Y:S01]  /*0890*/  FADD R15, R3, -12583039 ;  /* 0xcb40007f030f7421 */ /* 0x000fe20000000000 */
[----:B------:R-:W-:-:S02]  /*08a0*/  IMAD.SHL.U32 R0, R0, 0x800000, RZ ;  /* 0x0080000000007824 */ /* 0x000fc400078e00ff */
[----:B------:R-:W-:Y:S01]  /*08b0*/  FFMA R13, R2, 1.4426950216293334961, -R13 ;  /* 0x3fb8aa3b020d7823 */ /* 0x000fe2000000080d */
[----:B------:R-:W-:Y:S01]  /*08c0*/  SHF.L.U32 R3, R3, 0x17, RZ ;  /* 0x0000001703037819 */ /* 0x000fe200000006ff */
[----:B------:R-:W-:Y:S02]  /*08d0*/  FFMA R15, R26, 1.4426950216293334961, -R15 ;  /* 0x3fb8aa3b1a0f7823 */ /* 0x000fe4000000080f */
[----:B------:R-:W-:Y:S01]  /*08e0*/  FFMA R13, R2, 1.925963033500011079e-08, R13 ;  /* 0x32a57060020d7823 */ /* 0x000fe2000000000d */
[----:B------:R-:W-:Y:S01]  /*08f0*/  FFMA.RM R2, R21, R12, 12582913 ;  /* 0x4b40000115027423 */ /* 0x000fe2000000400c */
[----:B------:R-:W-:Y:S01]  /*0900*/  FFMA R4, R26, 1.925963033500011079e-08, R15 ;  /* 0x32a570601a047823 */ /* 0x000fe2000000000f */
[----:B------:R-:W-:Y:S02]  /*0910*/  FADD R15, R5, -12583039 ;  /* 0xcb40007f050f7421 */ /* 0x000fe40000000000 */
[----:B------:R-:W-:Y:S01]  /*0920*/  FADD R21, R2, -12583039 ;  /* 0xcb40007f02157421 */ /* 0x000fe20000000000 */
[----:B------:R-:W1:Y:S01]  /*0930*/  MUFU.EX2 R13, R13 ;  /* 0x0000000d000d7308 */ /* 0x000e620000000800 */
[----:B------:R-:W-:-:S02]  /*0940*/  FFMA R15, R22, 1.4426950216293334961, -R15 ;  /* 0x3fb8aa3b160f7823 */ /* 0x000fc4000000080f */
[----:B------:R-:W-:Y:S02]  /*0950*/  FFMA R21, R24, 1.4426950216293334961, -R21 ;  /* 0x3fb8aa3b18157823 */ /* 0x000fe40000000815 */
[----:B------:R-:W-:Y:S01]  /*0960*/  FFMA R15, R22, 1.925963033500011079e-08, R15 ;  /* 0x32a57060160f7823 */ /* 0x000fe2000000000f */
[----:B------:R-:W-:Y:S02]  /*0970*/  IMAD.SHL.U32 R22, R5, 0x800000, RZ ;  /* 0x0080000005167824 */ /* 0x000fe400078e00ff */
[----:B------:R-:W-:Y:S01]  /*0980*/  FFMA R21, R24, 1.925963033500011079e-08, R21 ;  /* 0x32a5706018157823 */ /* 0x000fe20000000015 */
[----:B------:R-:W-:Y:S01]  /*0990*/  FADD R24, -R14, R7 ;  /* 0x000000070e187221 */ /* 0x000fe20000000100 */
[----:B------:R-:W-:Y:S01]  /*09a0*/  FFMA.RM R7, R23, R12, 12582913 ;  /* 0x4b40000117077423 */ /* 0x000fe2000000400c */
[----:B------:R-:W2:Y:S02]  /*09b0*/  MUFU.EX2 R4, R4 ;  /* 0x0000000400047308 */ /* 0x000ea40000000800 */
[----:B------:R-:W-:Y:S01]  /*09c0*/  FFMA.SAT R23, R24, R11, 0.5 ;  /* 0x3f00000018177423 */ /* 0x000fe2000000200b */
[----:B------:R-:W-:-:S03]  /*09d0*/  FADD R11, R7, -12583039 ;  /* 0xcb40007f070b7421 */ /* 0x000fc60000000000 */
[----:B------:R-:W-:Y:S01]  /*09e0*/  FFMA.RM R12, R23, R12, 12582913 ;  /* 0x4b400001170c7423 */ /* 0x000fe2000000400c */
[----:B------:R-:W-:Y:S01]  /*09f0*/  FFMA R11, R6, 1.4426950216293334961, -R11 ;  /* 0x3fb8aa3b060b7823 */ /* 0x000fe2000000080b */
[----:B------:R-:W3:Y:S02]  /*0a00*/  MUFU.EX2 R14, R21 ;  /* 0x00000015000e7308 */ /* 0x000ee40000000800 */
[----:B------:R-:W-:Y:S01]  /*0a10*/  FADD R23, R12, -12583039 ;  /* 0xcb40007f0c177421 */ /* 0x000fe20000000000 */
[----:B------:R-:W-:Y:S01]  /*0a20*/  FFMA R11, R6, 1.925963033500011079e-08, R11 ;  /* 0x32a57060060b7823 */ /* 0x000fe2000000000b */
[----:B-1----:R-:W-:Y:S01]  /*0a30*/  FMUL R6, R0, R13 ;  /* 0x0000000d00067220 */ /* 0x002fe20000400000 */
[----:B------:R-:W-:Y:S01]  /*0a40*/  SHF.L.U32 R13, R2, 0x17, RZ ;  /* 0x00000017020d7819 */ /* 0x000fe200000006ff */
[C---:B------:R-:W-:Y:S02]  /*0a50*/  FFMA R23, R24.reuse, 1.4426950216293334961, -R23 ;  /* 0x3fb8aa3b18177823 */ /* 0x040fe40000000817 */
[----:B------:R-:W1:Y:S01]  /*0a60*/  MUFU.EX2 R15, R15 ;  /* 0x0000000f000f7308 */ /* 0x000e620000000800 */
[----:B--2---:R-:W-:Y:S01]  /*0a70*/  FMUL R4, R3, R4 ;  /* 0x0000000403047220 */ /* 0x004fe20000400000 */
[----:B------:R-:W-:Y:S01]  /*0a80*/  FFMA R23, R24, 1.925963033500011079e-08, R23 ;  /* 0x32a5706018177823 */ /* 0x000fe20000000017 */
[----:B------:R-:W-:Y:S01]  /*0a90*/  FADD R3, RZ, R6 ;  /* 0x00000006ff037221 */ /* 0x000fe20000000000 */
[----:B------:R-:W-:-:S03]  /*0aa0*/  SHF.L.U32 R24, R7, 0x17, RZ ;  /* 0x0000001707187819 */ /* 0x000fc600000006ff */
[----:B------:R-:W-:Y:S01]  /*0ab0*/  FADD R2, R3, R4 ;  /* 0x0000000403027221 */ /* 0x000fe20000000000 */
[----:B------:R-:W2:Y:S01]  /*0ac0*/  MUFU.EX2 R11, R11 ;  /* 0x0000000b000b7308 */ /* 0x000ea20000000800 */
[----:B---3--:R-:W-:Y:S01]  /*0ad0*/  FMUL R5, R13, R14 ;  /* 0x0000000e0d057220 */ /* 0x008fe20000400000 */
[----:B------:R-:W-:-:S03]  /*0ae0*/  SHF.L.U32 R13, R12, 0x17, RZ ;  /* 0x000000170c0d7819 */ /* 0x000fc600000006ff */
[----:B------:R-:W-:-:S03]  /*0af0*/  FADD R14, R2, R5 ;  /* 0x00000005020e7221 */ /* 0x000fc60000000000 */
[----:B------:R-:W3:Y:S01]  /*0b00*/  MUFU.EX2 R0, R23 ;  /* 0x0000001700007308 */ /* 0x000ee20000000800 */
[----:B-1----:R-:W-:-:S04]  /*0b10*/  FMUL R3, R22, R15 ;  /* 0x0000000f16037220 */ /* 0x002fc80000400000 */
[----:B------:R-:W-:Y:S01]  /*0b20*/  FADD R7, R14, R3 ;  /* 0x000000030e077221 */ /* 0x000fe20000000000 */
[----:B--2---:R-:W-:-:S04]  /*0b30*/  FMUL R2, R24, R11 ;  /* 0x0000000b18027220 */ /* 0x004fc80000400000 */
        /* <DEDUP_REMOVED lines=12> */
.L_x_7446:
        /* <DEDUP_REMOVED lines=12> */
[----:B0-----:R-:W-:Y:S05]  /*0cc0*/  CALL.REL.NOINC `($__internal_135_$__cuda_sm3x_div_rn_noftz_f32_slowpath) ;  /* 0x00000010003c7944 */ /* 0x001fea0003c00000 */
[----:B------:R-:W-:-:S07]  /*0cd0*/  MOV R12, R11 ;  /* 0x0000000b000c7202 */ /* 0x000fce0000000f00 */
.L_x_7417:
[----:B------:R-:W-:Y:S05]  /*0ce0*/  BSYNC.RECONVERGENT B0 ;  /* 0x0000000000007941 */ /* 0x000fea0003800200 */
.L_x_7416:
        /* <DEDUP_REMOVED lines=12> */
[----:B0-----:R-:W-:Y:S05]  /*0db0*/  CALL.REL.NOINC `($__internal_135_$__cuda_sm3x_div_rn_noftz_f32_slowpath) ;  /* 0x0000001000007944 */ /* 0x001fea0003c00000 */
[----:B------:R-:W-:-:S07]  /*0dc0*/  MOV R13, R11 ;  /* 0x0000000b000d7202 */ /* 0x000fce0000000f00 */
.L_x_7419:
[----:B------:R-:W-:Y:S05]  /*0dd0*/  BSYNC.RECONVERGENT B0 ;  /* 0x0000000000007941 */ /* 0x000fea0003800200 */
.L_x_7418:
        /* <DEDUP_REMOVED lines=14> */
.L_x_7421:
[----:B------:R-:W-:Y:S05]  /*0ec0*/  BSYNC.RECONVERGENT B0 ;  /* 0x0000000000007941 */ /* 0x000fea0003800200 */
.L_x_7420:
        /* <DEDUP_REMOVED lines=14> */
.L_x_7423:
[----:B------:R-:W-:Y:S05]  /*0fb0*/  BSYNC.RECONVERGENT B0 ;  /* 0x0000000000007941 */ /* 0x000fea0003800200 */
.L_x_7422:
        /* <DEDUP_REMOVED lines=14> */
.L_x_7425:
[----:B------:R-:W-:Y:S05]  /*10a0*/  BSYNC.RECONVERGENT B0 ;  /* 0x0000000000007941 */ /* 0x000fea0003800200 */
.L_x_7424:
        /* <DEDUP_REMOVED lines=14> */
.L_x_7427:
[----:B------:R-:W-:Y:S05]  /*1190*/  BSYNC.RECONVERGENT B0 ;  /* 0x0000000000007941 */ /* 0x000fea0003800200 */
.L_x_7426:
[----:B------:R-:W1:Y:S01]  /*11a0*/  LDC.64 R2, c[0x0][0x3a8] ;  /* 0x0000ea00ff027b82 */ /* 0x000e620000000a00 */
[----:B------:R-:W-:Y:S01]  /*11b0*/  BSSY.RECONVERGENT B0, `(.L_x_7428) ;  /* 0x0000016000007945 */ /* 0x000fe20003800200 */
[-C--:B-1----:R-:W-:Y:S02]  /*11c0*/  ISETP.GE.U32.AND P1, PT, R18, R2.reuse, PT ;  /* 0x000000021200720c */ /* 0x082fe40003f26070 */
[----:B------:R-:W-:Y:S02]  /*11d0*/  ISETP.GE.U32.AND P2, PT, R20, R2, PT ;  /* 0x000000021400720c */ /* 0x000fe40003f46070 */
[-C--:B------:R-:W-:Y:S02]  /*11e0*/  ISETP.GE.AND.EX P1, PT, RZ, R3.reuse, PT, P1 ;  /* 0x00000003ff00720c */ /* 0x080fe40003f26310 */
[----:B------:R-:W-:Y:S01]  /*11f0*/  ISETP.GE.AND.EX P2, PT, RZ, R3, PT, P2 ;  /* 0x00000003ff00720c */ /* 0x000fe20003f46320 */
[----:B------:R-:W-:-:S12]  /*1200*/  @P0 BRA `(.L_x_7429) ;  /* 0x0000000000400947 */ /* 0x000fd80003800000 */
[----:B------:R-:W-:Y:S01]  /*1210*/  MOV R2, R16 ;  /* 0x0000001000027202 */ /* 0x000fe20000000f00 */
        /* <DEDUP_REMOVED lines=15> */
.L_x_7429:
[----:B------:R-:W-:Y:S05]  /*1310*/  BSYNC.RECONVERGENT B0 ;  /* 0x0000000000007941 */ /* 0x000fea0003800200 */
.L_x_7428:
        /* <DEDUP_REMOVED lines=18> */
.L_x_7431:
[----:B------:R-:W-:Y:S05]  /*1440*/  BSYNC.RECONVERGENT B0 ;  /* 0x0000000000007941 */ /* 0x000fea0003800200 */
.L_x_7430:
[----:B------:R-:W-:Y:S04]  /*1450*/  BSSY.RECONVERGENT B0, `(.L_x_7432) ;  /* 0x0000011000007945 */ /* 0x000fe80003800200 */
[----:B------:R-:W-:Y:S05]  /*1460*/  @P2 BRA `(.L_x_7433) ;  /* 0x00000000003c2947 */ /* 0x000fea0003800000 */
[----:B------:R-:W-:Y:S01]  /*1470*/  IMAD R0, R19, UR38, RZ ;  /* 0x0000002613007c24 */ /* 0x000fe2000f8e02ff */
[----:B------:R-:W-:Y:S01]  /*1480*/  R2UR UR4, R8 ;  /* 0x00000000080472ca */ /* 0x000fe200000e0000 */
[----:B------:R-:W-:Y:S01]  /*1490*/  IMAD.MOV.U32 R21, RZ, RZ, RZ ;  /* 0x000000ffff157224 */ /* 0x000fe200078e00ff */
[----:B------:R-:W-:Y:S01]  /*14a0*/  R2UR UR5, R9 ;  /* 0x00000000090572ca */ /* 0x000fe200000e0000 */
[C---:B--2---:R-:W-:Y:S02]  /*14b0*/  IMAD R5, R17.reuse, UR39, R0 ;  /* 0x0000002711057c24 */ /* 0x044fe4000f8e0200 */
[----:B-1----:R-:W-:-:S05]  /*14c0*/  IMAD.WIDE.U32 R2, R17, UR38, R20 ;  /* 0x0000002611027c25 */ /* 0x002fca000f8e0014 */
        /* <DEDUP_REMOVED lines=9> */
.L_x_7433:
[----:B------:R-:W-:Y:S05]  /*1560*/  BSYNC.RECONVERGENT B0 ;  /* 0x0000000000007941 */ /* 0x000fea0003800200 */
.L_x_7432:
[----:B------:R-:W-:-:S04]  /*1570*/  IADD3 R17, P0, PT, R10, R17, RZ ;  /* 0x000000110a117210 */ /* 0x000fc80007f1e0ff */
[----:B------:R-:W-:Y:S02]  /*1580*/  LEA.HI.X.SX32 R19, R10, R19, 0x1, P0 ;  /* 0x000000130a137211 */ /* 0x000fe400000f0eff */
[----:B------:R-:W-:-:S04]  /*1590*/  ISETP.GE.U32.AND P0, PT, R17, UR42, PT ;  /* 0x0000002a11007c0c */ /* 0x000fc8000bf06070 */
[----:B------:R-:W-:-:S13]  /*15a0*/  ISETP.GE.AND.EX P0, PT, R19, UR43, PT, P0 ;  /* 0x0000002b13007c0c */ /* 0x000fda000bf06300 */
[----:B------:R-:W-:Y:S05]  /*15b0*/  @!P0 BRA `(.L_x_7434) ;  /* 0xffffffec00308947 */ /* 0x000fea000383ffff */
[----:B------:R-:W-:Y:S05]  /*15c0*/  EXIT ;  /* 0x000000000000794d */ /* 0x000fea0003800000 */
.L_x_7415:
[----:B------:R-:W-:Y:S01]  /*15d0*/  HFMA2 R11, -RZ, RZ, 0, 1.847743988037109375e-06 ;  /* 0x0000001fff0b7431 */ /* 0x000fe200000001ff */
[----:B------:R-:W-:Y:S01]  /*15e0*/  BSSY B0, `(.L_x_7435) ;  /* 0x0000006000007945 */ /* 0x000fe20003800000 */
[----:B------:R-:W-:Y:S01]  /*15f0*/  MOV R12, 0x10 ;  /* 0x00000010000c7802 */ /* 0x000fe20000000f00 */
[----:B------:R-:W-:-:S07]  /*1600*/  IMAD.MOV.U32 R15, RZ, RZ, -0x1 ;  /* 0xffffffffff0f7424 */ /* 0x000fce00078e00ff */
[----:B0-----:R-:W-:Y:S05]  /*1610*/  WARPSYNC.COLLECTIVE R15, `(.L_x_7436) ;  /* 0x000000000f087348 */ /* 0x001fea0003c00000 */
[----:B------:R1:W2:Y:S02]  /*1620*/  SHFL.BFLY P6, R14, R13, R12, R11 ;  /* 0x0c00000c0d0e7389 */ /* 0x0002a400000c000b */
[----:B012---:R-:W-:Y:S05]  /*1630*/  ENDCOLLECTIVE ;  /* 0x000000000000791b */ /* 0x007fea0003800000 */
.L_x_7436:
[----:B------:R-:W-:Y:S05]  /*1640*/  BSYNC B0 ;  /* 0x0000000000007941 */ /* 0x000fea0003800000 */
.L_x_7435:
[----:B------:R-:W-:Y:S01]  /*1650*/  HFMA2 R11, -RZ, RZ, 0, 1.847743988037109375e-06 ;  /* 0x0000001fff0b7431 */ /* 0x000fe200000001ff */
[----:B------:R-:W-:Y:S01]  /*1660*/  FMNMX R13, R14, R13, !PT ;  /* 0x0000000d0e0d7209 */ /* 0x000fe20007800000 */
[----:B------:R-:W-:Y:S01]  /*1670*/  IMAD.MOV.U32 R15, RZ, RZ, -0x1 ;  /* 0xffffffffff0f7424 */ /* 0x000fe200078e00ff */
[----:B------:R-:W-:-:S07]  /*1680*/  MOV R12, 0x8 ;  /* 0x00000008000c7802 */ /* 0x000fce0000000f00 */
[----:B------:R-:W-:Y:S05]  /*1690*/  WARPSYNC.COLLECTIVE R15, `(.L_x_7437) ;  /* 0x000000000f087348 */ /* 0x000fea0003c00000 */
[----:B------:R0:W1:Y:S02]  /*16a0*/  SHFL.BFLY P6, R14, R13, R12, R11 ;  /* 0x0c00000c0d0e7389 */ /* 0x00006400000c000b */
[----:B01----:R-:W-:Y:S05]  /*16b0*/  ENDCOLLECTIVE ;  /* 0x000000000000791b */ /* 0x003fea0003800000 */
.L_x_7437:
[----:B------:R-:W-:Y:S01]  /*16c0*/  HFMA2 R12, -RZ, RZ, 0, 2.384185791015625e-07 ;  /* 0x00000004ff0c7431 */ /* 0x000fe200000001ff */
[----:B------:R-:W-:-:S04]  /*16d0*/  FMNMX R0, R13, R14, !PT ;  /* 0x0000000e0d007209 */ /* 0x000fc80007800000 */
[----:B------:R-:W-:-:S07]  /*16e0*/  MOV R13, R0 ;  /* 0x00000000000d7202 */ /* 0x000fce0000000f00 */
[----:B------:R-:W-:Y:S05]  /*16f0*/  WARPSYNC.COLLECTIVE R15, `(.L_x_7438) ;  /* 0x000000000f087348 */ /* 0x000fea0003c00000 */
[----:B------:R0:W1:Y:S02]  /*1700*/  SHFL.BFLY P6, R14, R13, R12, R11 ;  /* 0x0c00000c0d0e7389 */ /* 0x00006400000c000b */
[----:B01----:R-:W-:Y:S05]  /*1710*/  ENDCOLLECTIVE ;  /* 0x000000000000791b */ /* 0x003fea0003800000 */
.L_x_7438:
[----:B------:R-:W-:Y:S02]  /*1720*/  MOV R12, 0x2 ;  /* 0x00000002000c7802 */ /* 0x000fe40000000f00 */
[----:B------:R-:W-:Y:S01]  /*1730*/  FMNMX R21, R0, R14, !PT ;  /* 0x0000000e00157209 */ /* 0x000fe20007800000 */
[----:B------:R-:W-:-:S04]  /*1740*/  HFMA2 R0, -RZ, RZ, 0.96630859375, -0.0022525787353515625 ;  /* 0x3bbb989dff007431 */ /* 0x000fc800000001ff */
[----:B------:R-:W-:-:S07]  /*1750*/  IMAD.MOV.U32 R13, RZ, RZ, R21 ;  /* 0x000000ffff0d7224 */ /* 0x000fce00078e0015 */
[----:B------:R-:W-:Y:S05]  /*1760*/  WARPSYNC.COLLECTIVE R15, `(.L_x_7439) ;  /* 0x000000000f087348 */ /* 0x000fea0003c00000 */
[----:B------:R0:W1:Y:S02]  /*1770*/  SHFL.BFLY P6, R14, R13, R12, R11 ;  /* 0x0c00000c0d0e7389 */ /* 0x00006400000c000b */
[----:B01----:R-:W-:Y:S05]  /*1780*/  ENDCOLLECTIVE ;  /* 0x000000000000791b */ /* 0x003fea0003800000 */
.L_x_7439:
[----:B------:R-:W-:Y:S01]  /*1790*/  IMAD.MOV.U32 R12, RZ, RZ, 0x1 ;  /* 0x00000001ff0c7424 */ /* 0x000fe200078e00ff */
[----:B------:R-:W-:-:S04]  /*17a0*/  FMNMX R22, R21, R14, !PT ;  /* 0x0000000e15167209 */ /* 0x000fc80007800000 */
[----:B------:R-:W-:-:S07]  /*17b0*/  MOV R13, R22 ;  /* 0x00000016000d7202 */ /* 0x000fce0000000f00 */
[----:B------:R-:W-:Y:S05]  /*17c0*/  WARPSYNC.COLLECTIVE R15, `(.L_x_7440) ;  /* 0x000000000f087348 */ /* 0x000fea0003c00000 */
[----:B------:R0:W1:Y:S02]  /*17d0*/  SHFL.BFLY P6, R14, R13, R12, R11 ;  /* 0x0c00000c0d0e7389 */ /* 0x00006400000c000b */
[----:B01----:R-:W-:Y:S05]  /*17e0*/  ENDCOLLECTIVE ;  /* 0x000000000000791b */ /* 0x003fea0003800000 */
.L_x_7440:
[----:B------:R-:W-:-:S05]  /*17f0*/  FMNMX R14, R22, R14, !PT ;  /* 0x0000000e160e7209 */ /* 0x000fca0007800000 */
[C---:B------:R-:W-:Y:S01]  /*1800*/  FADD R23, -R14.reuse, R2 ;  /* 0x000000020e177221 */ /* 0x040fe20000000100 */
[----:B------:R-:W-:Y:S01]  /*1810*/  MOV R2, 0x437c0000 ;  /* 0x437c000000027802 */ /* 0x000fe20000000f00 */
[C---:B------:R-:W-:Y:S01]  /*1820*/  FADD R15, -R14.reuse, R3 ;  /* 0x000000030e0f7221 */ /* 0x040fe20000000100 */
[C---:B------:R-:W-:Y:S01]  /*1830*/  FADD R11, -R14.reuse, R4 ;  /* 0x000000040e0b7221 */ /* 0x040fe20000000100 */
[-C--:B------:R-:W-:Y:S01]  /*1840*/  FFMA.SAT R21, R23, R0.reuse, 0.5 ;  /* 0x3f00000017157423 */ /* 0x080fe20000002000 */
[C---:B------:R-:W-:Y:S01]  /*1850*/  FADD R5, -R14.reuse, R5 ;  /* 0x000000050e057221 */ /* 0x040fe20000000100 */
[----:B------:R-:W-:Y:S01]  /*1860*/  FFMA.SAT R3, R15, R0, 0.5 ;  /* 0x3f0000000f037423 */ /* 0x000fe20000002000 */
[C---:B------:R-:W-:Y:S01]  /*1870*/  FADD R7, -R14.reuse, R7 ;  /* 0x000000070e077221 */ /* 0x040fe20000000100 */
[-C--:B------:R-:W-:Y:S02]  /*1880*/  FFMA.RM R21, R21, R2.reuse, 12582913 ;  /* 0x4b40000115157423 */ /* 0x080fe40000004002 */
[----:B------:R-:W-:Y:S01]  /*1890*/  FFMA.RM R4, R3, R2, 12582913 ;  /* 0x4b40000103047423 */ /* 0x000fe20000004002 */
[----:B------:R-:W-:Y:S01]  /*18a0*/  FADD R3, -R14, R6 ;  /* 0x000000060e037221 */ /* 0x000fe20000000100 */
[C---:B------:R-:W-:Y:S01]  /*18b0*/  FADD R22, R21.reuse, -12583039 ;  /* 0xcb40007f15167421 */ /* 0x040fe20000000000 */
[----:B------:R-:W-:-:S02]  /*18c0*/  IMAD.SHL.U32 R6, R21, 0x800000, RZ ;  /* 0x0080000015067824 */ /* 0x000fc400078e00ff */
[C---:B------:R-:W-:Y:S01]  /*18d0*/  FADD R12, R4.reuse, -12583039 ;  /* 0xcb40007f040c7421 */ /* 0x040fe20000000000 */
[----:B------:R-:W-:Y:S01]  /*18e0*/  SHF.L.U32 R4, R4, 0x17, RZ ;  /* 0x0000001704047819 */ /* 0x000fe200000006ff */
[----:B------:R-:W-:Y:S02]  /*18f0*/  FFMA R22, R23, 1.4426950216293334961, -R22 ;  /* 0x3fb8aa3b17167823 */ /* 0x000fe40000000816 */
[----:B------:R-:W-:Y:S02]  /*1900*/  FFMA R12, R15, 1.4426950216293334961, -R12 ;  /* 0x3fb8aa3b0f0c7823 */ /* 0x000fe4000000080c */
[----:B------:R-:W-:Y:S02]  /*1910*/  FFMA R22, R23, 1.925963033500011079e-08, R22 ;  /* 0x32a5706017167823 */ /* 0x000fe40000000016 */
[----:B------:R-:W-:Y:S02]  /*1920*/  FFMA R15, R15, 1.925963033500011079e-08, R12 ;  /* 0x32a570600f0f7823 */ /* 0x000fe4000000000c */
[----:B------:R-:W0:Y:S08]  /*1930*/  MUFU.EX2 R13, R22 ;  /* 0x00000016000d7308 */ /* 0x000e300000000800 */
[----:B------:R-:W1:Y:S01]  /*1940*/  MUFU.EX2 R15, R15 ;  /* 0x0000000f000f7308 */ /* 0x000e620000000800 */
[----:B0-----:R-:W-:Y:S01]  /*1950*/  FMUL R6, R6, R13 ;  /* 0x0000000d06067220 */ /* 0x001fe20000400000 */
[----:B------:R-:W-:-:S04]  /*1960*/  FFMA.SAT R13, R11, R0, 0.5 ;  /* 0x3f0000000b0d7423 */ /* 0x000fc80000002000 */
[----:B------:R-:W-:Y:S01]  /*1970*/  FFMA.RM R12, R13, R2, 12582913 ;  /* 0x4b4000010d0c7423 */ /* 0x000fe20000004002 */
[----:B------:R-:W-:Y:S01]  /*1980*/  FFMA.SAT R13, R7, R0, 0.5 ;  /* 0x3f000000070d7423 */ /* 0x000fe20000002000 */
[----:B-1----:R-:W-:Y:S02]  /*1990*/  FMUL R4, R4, R15 ;  /* 0x0000000f04047220 */ /* 0x002fe40000400000 */
[----:B------:R-:W-:Y:S01]  /*19a0*/  FADD R14, R12, -12583039 ;  /* 0xcb40007f0c0e7421 */ /* 0x000fe20000000000 */
[----:B------:R-:W-:-:S03]  /*19b0*/  MOV R15, 0xffffffff ;  /* 0xffffffff000f7802 */ /* 0x000fc60000000f00 */
        /* <DEDUP_REMOVED lines=8> */
[----:B------:R-:W-:-:S04]  /*1a40*/  FFMA.SAT R5, R3, R0, 0.5 ;  /* 0x3f00000003057423 */ /* 0x000fc80000002000 */
[-C--:B------:R-:W-:Y:S01]  /*1a50*/  FFMA.RM R0, R5, R2.reuse, 12582913 ;  /* 0x4b40000105007423 */ /* 0x080fe20000004002 */
[----:B------:R-:W-:Y:S01]  /*1a60*/  FFMA.RM R2, R13, R2, 12582913 ;  /* 0x4b4000010d027423 */ /* 0x000fe20000004002 */
[----:B------:R-:W1:Y:S01]  /*1a70*/  MUFU.EX2 R22, R22 ;  /* 0x0000001600167308 */ /* 0x000e620000000800 */
[----:B------:R-:W-:Y:S01]  /*1a80*/  SHF.L.U32 R5, R12, 0x17, RZ ;  /* 0x000000170c057819 */ /* 0x000fe200000006ff */
[C---:B------:R-:W-:Y:S01]  /*1a90*/  FADD R24, R0.reuse, -12583039 ;  /* 0xcb40007f00187421 */ /* 0x040fe20000000000 */
[----:B------:R-:W-:-:S03]  /*1aa0*/  SHF.L.U32 R0, R0, 0x17, RZ ;  /* 0x0000001700007819 */ /* 0x000fc600000006ff */
[----:B------:R-:W-:Y:S01]  /*1ab0*/  FFMA R24, R3, 1.4426950216293334961, -R24 ;  /* 0x3fb8aa3b03187823 */ /* 0x000fe20000000818 */
[----:B0-----:R-:W-:-:S03]  /*1ac0*/  FMUL R5, R5, R14 ;  /* 0x0000000e05057220 */ /* 0x001fc60000400000 */
[----:B------:R-:W-:Y:S01]  /*1ad0*/  FFMA R13, R3, 1.925963033500011079e-08, R24 ;  /* 0x32a57060030d7823 */ /* 0x000fe20000000018 */
[C---:B------:R-:W-:Y:S01]  /*1ae0*/  FADD R24, R2.reuse, -12583039 ;  /* 0xcb40007f02187421 */ /* 0x040fe20000000000 */
[----:B------:R-:W-:Y:S01]  /*1af0*/  IMAD.SHL.U32 R3, R11, 0x800000, RZ ;  /* 0x008000000b037824 */ /* 0x000fe200078e00ff */
[----:B------:R-:W-:Y:S02]  /*1b00*/  SHF.L.U32 R11, R2, 0x17, RZ ;  /* 0x00000017020b7819 */ /* 0x000fe400000006ff */
[----:B------:R-:W-:Y:S01]  /*1b10*/  FFMA R24, R7, 1.4426950216293334961, -R24 ;  /* 0x3fb8aa3b07187823 */ /* 0x000fe20000000818 */
        /* <DEDUP_REMOVED lines=8> */
[----:B0-----:R-:W-:Y:S01]  /*1ba0*/  FMUL R2, R0, R13 ;  /* 0x0000000d00027220 */ /* 0x001fe20000400000 */
[----:B------:R-:W-:-:S03]  /*1bb0*/  IMAD.MOV.U32 R12, RZ, RZ, 0x10 ;  /* 0x00000010ff0c7424 */ /* 0x000fc600078e00ff */
[----:B------:R-:W-:Y:S01]  /*1bc0*/  FADD R7, R7, R2 ;  /* 0x0000000207077221 */ /* 0x000fe20000000000 */
[----:B-1----:R-:W-:Y:S01]  /*1bd0*/  FMUL R0, R11, R24 ;  /* 0x000000180b007220 */ /* 0x002fe20000400000 */
[----:B------:R-:W-:-:S03]  /*1be0*/  HFMA2 R11, -RZ, RZ, 0, 1.847743988037109375e-06 ;  /* 0x0000001fff0b7431 */ /* 0x000fc600000001ff */
[----:B------:R-:W-:-:S07]  /*1bf0*/  FADD R13, R7, R0 ;  /* 0x00000000070d7221 */ /* 0x000fce0000000000 */
[----:B------:R-:W-:Y:S05]  /*1c00*/  WARPSYNC.COLLECTIVE R15, `(.L_x_7441) ;  /* 0x000000000f087348 */ /* 0x000fea0003c00000 */
[----:B------:R0:W1:Y:S02]  /*1c10*/  SHFL.BFLY P6, R14, R13, R12, R11 ;  /* 0x0c00000c0d0e7389 */ /* 0x00006400000c000b */
[----:B01----:R-:W-:Y:S05]  /*1c20*/  ENDCOLLECTIVE ;  /* 0x000000000000791b */ /* 0x003fea0003800000 */
.L_x_7441:
[----:B------:R-:W-:Y:S02]  /*1c30*/  HFMA2 R12, -RZ, RZ, 0, 4.76837158203125e-07 ;  /* 0x00000008ff0c7431 */ /* 0x000fe400000001ff */
[----:B------:R-:W-:-:S04]  /*1c40*/  FADD R7, R13, R14 ;  /* 0x0000000e0d077221 */ /* 0x000fc80000000000 */
[----:B------:R-:W-:-:S07]  /*1c50*/  IMAD.MOV.U32 R13, RZ, RZ, R7 ;  /* 0x000000ffff0d7224 */ /* 0x000fce00078e0007 */
[----:B------:R-:W-:Y:S05]  /*1c60*/  WARPSYNC.COLLECTIVE R15, `(.L_x_7442) ;  /* 0x000000000f087348 */ /* 0x000fea0003c00000 */
[----:B------:R0:W1:Y:S02]  /*1c70*/  SHFL.BFLY P6, R14, R13, R12, R11 ;  /* 0x0c00000c0d0e7389 */ /* 0x00006400000c000b */
[----:B01----:R-:W-:Y:S05]  /*1c80*/  ENDCOLLECTIVE ;  /* 0x000000000000791b */ /* 0x003fea0003800000 */
.L_x_7442:
[----:B------:R-:W-:Y:S02]  /*1c90*/  IMAD.MOV.U32 R12, RZ, RZ, 0x4 ;  /* 0x00000004ff0c7424 */ /* 0x000fe400078e00ff */
[----:B------:R-:W-:-:S05]  /*1ca0*/  FADD R21, R7, R14 ;  /* 0x0000000e07157221 */ /* 0x000fca0000000000 */
[----:B------:R-:W-:-:S07]  /*1cb0*/  MOV R13, R21 ;  /* 0x00000015000d7202 */ /* 0x000fce0000000f00 */
[----:B------:R-:W-:Y:S05]  /*1cc0*/  WARPSYNC.COLLECTIVE R15, `(.L_x_7443) ;  /* 0x000000000f087348 */ /* 0x000fea0003c00000 */
[----:B------:R0:W1:Y:S02]  /*1cd0*/  SHFL.BFLY P6, R14, R13, R12, R11 ;  /* 0x0c00000c0d0e7389 */ /* 0x00006400000c000b */
[----:B01----:R-:W-:Y:S05]  /*1ce0*/  ENDCOLLECTIVE ;  /* 0x000000000000791b */ /* 0x003fea0003800000 */
.L_x_7443:
[----:B------:R-:W-:Y:S02]  /*1cf0*/  HFMA2 R12, -RZ, RZ, 0, 1.1920928955078125e-07 ;  /* 0x00000002ff0c7431 */ /* 0x000fe400000001ff */
[----:B------:R-:W-:-:S05]  /*1d00*/  FADD R22, R21, R14 ;  /* 0x0000000e15167221 */ /* 0x000fca0000000000 */
[----:B------:R-:W-:-:S07]  /*1d10*/  MOV R13, R22 ;  /* 0x00000016000d7202 */ /* 0x000fce0000000f00 */
[----:B------:R-:W-:Y:S05]  /*1d20*/  WARPSYNC.COLLECTIVE R15, `(.L_x_7444) ;  /* 0x000000000f087348 */ /* 0x000fea0003c00000 */
[----:B------:R0:W1:Y:S02]  /*1d30*/  SHFL.BFLY P6, R14, R13, R12, R11 ;  /* 0x0c00000c0d0e7389 */ /* 0x00006400000c000b */
[----:B01----:R-:W-:Y:S05]  /*1d40*/  ENDCOLLECTIVE ;  /* 0x000000000000791b */ /* 0x003fea0003800000 */
.L_x_7444:
[----:B------:R-:W-:Y:S01]  /*1d50*/  MOV R12, 0x1 ;  /* 0x00000001000c7802 */ /* 0x000fe20000000f00 */
[----:B------:R-:W-:-:S04]  /*1d60*/  FADD R23, R22, R14 ;  /* 0x0000000e16177221 */ /* 0x000fc80000000000 */
[----:B------:R-:W-:-:S07]  /*1d70*/  IMAD.MOV.U32 R13, RZ, RZ, R23 ;  /* 0x000000ffff0d7224 */ /* 0x000fce00078e0017 */
[----:B------:R-:W-:Y:S05]  /*1d80*/  WARPSYNC.COLLECTIVE R15, `(.L_x_7445) ;  /* 0x000000000f087348 */ /* 0x000fea0003c00000 */
[----:B------:R0:W1:Y:S02]  /*1d90*/  SHFL.BFLY P6, R14, R13, R12, R11 ;  /* 0x0c00000c0d0e7389 */ /* 0x00006400000c000b */
[----:B01----:R-:W-:Y:S05]  /*1da0*/  ENDCOLLECTIVE ;  /* 0x000000000000791b */ /* 0x003fea0003800000 */
.L_x_7445:
[----:B------:R-:W-:Y:S05]  /*1db0*/  BRA `(.L_x_7446) ;  /* 0xffffffec00907947 */ /* 0x000fea000383ffff */
        .weak           $__internal_135_$__cuda_sm3x_div_rn_noftz_f32_slowpath
        .type           $__internal_135_$__cuda_sm3x_div_rn_noftz_f32_slowpath,@function
        .size           $__internal_135_$__cuda_sm3x_div_rn_noftz_f32_slowpath,(.L_x_8621 - $__internal_135_$__cuda_sm3x_div_rn_noftz_f32_slowpath)
$__internal_135_$__cuda_sm3x_div_rn_noftz_f32_slowpath:
        /* <DEDUP_REMOVED lines=34> */
.L_x_7448:
        /* <DEDUP_REMOVED lines=51> */
.L_x_7455:
[----:B------:R-:W-:-:S04]  /*2310*/  LOP3.LUT R7, R7, 0x80000000, RZ, 0xc0, !PT ;  /* 0x8000000007077812 */ /* 0x000fc800078ec0ff */
[----:B------:R-:W-:Y:S01]  /*2320*/  LOP3.LUT R7, R7, 0x7f800000, RZ, 0xfc, !PT ;  /* 0x7f80000007077812 */ /* 0x000fe200078efcff */
[----:B------:R-:W-:Y:S06]  /*2330*/  BRA `(.L_x_7456) ;  /* 0x0000000000047947 */ /* 0x000fec0003800000 */
.L_x_7454:
[----:B------:R-:W-:-:S07]  /*2340*/  IMAD R7, R22, 0x800000, R7 ;  /* 0x0080000016077824 */ /* 0x000fce00078e0207 */
.L_x_7456:
[----:B------:R-:W-:Y:S05]  /*2350*/  BSYNC.RECONVERGENT B2 ;  /* 0x0000000000027941 */ /* 0x000fea0003800200 */
.L_x_7453:
[----:B------:R-:W-:Y:S05]  /*2360*/  BRA `(.L_x_7457) ;  /* 0x0000000000207947 */ /* 0x000fea0003800000 */
.L_x_7452:
[----:B------:R-:W-:-:S04]  /*2370*/  LOP3.LUT R7, R7, 0x80000000, R6, 0x48, !PT ;  /* 0x8000000007077812 */ /* 0x000fc800078e4806 */
[----:B------:R-:W-:Y:S01]  /*2380*/  LOP3.LUT R7, R7, 0x7f800000, RZ, 0xfc, !PT ;  /* 0x7f80000007077812 */ /* 0x000fe200078efcff */
[----:B------:R-:W-:Y:S06]  /*2390*/  BRA `(.L_x_7457) ;  /* 0x0000000000147947 */ /* 0x000fec0003800000 */
.L_x_7451:
[----:B------:R-:W-:Y:S01]  /*23a0*/  LOP3.LUT R7, R7, 0x80000000, R6, 0x48, !PT ;  /* 0x8000000007077812 */ /* 0x000fe200078e4806 */
[----:B------:R-:W-:Y:S06]  /*23b0*/  BRA `(.L_x_7457) ;  /* 0x00000000000c7947 */ /* 0x000fec0003800000 */
.L_x_7450:
[----:B------:R-:W0:Y:S01]  /*23c0*/  MUFU.RSQ R7, -QNAN ;  /* 0xffc0000000077908 */ /* 0x000e220000001400 */
[----:B------:R-:W-:Y:S05]  /*23d0*/  BRA `(.L_x_7457) ;  /* 0x0000000000047947 */ /* 0x000fea0003800000 */
.L_x_7449:
[----:B------:R-:W-:-:S07]  /*23e0*/  FADD.FTZ R7, R6, R7 ;  /* 0x0000000706077221 */ /* 0x000fce0000010000 */
.L_x_7457:
[----:B------:R-:W-:Y:S05]  /*23f0*/  BSYNC.RECONVERGENT B1 ;  /* 0x0000000000017941 */ /* 0x000fea0003800200 */
.L_x_7447:
[----:B0-----:R-:W-:Y:S01]  /*2400*/  MOV R11, R7 ;  /* 0x00000007000b7202 */ /* 0x001fe20000000f00 */
[----:B------:R-:W-:Y:S01]  /*2410*/  HFMA2 R7, -RZ, RZ, 0, 0 ;  /* 0x00000000ff077431 */ /* 0x000fe200000001ff */
[----:B------:R-:W-:-:S04]  /*2420*/  MOV R6, R15 ;  /* 0x0000000f00067202 */ /* 0x000fc80000000f00 */
[----:B------:R-:W-:Y:S05]  /*2430*/  RET.REL.NODEC R6 `(_Z15SoftmaxWarpImplI10DirectLoadIffE11DirectStoreIffEfLi2ELi6ELi32ELi1ELb1EL9Algorithm0EEvT_T0_ll) ;  /* 0xffffffd806f07950 */ /* 0x000fea0003c3ffff */
.L_x_7458:
        /* <DEDUP_REMOVED lines=12> */
.L_x_8621:


//--------------------- .text._Z15SoftmaxWarpImplI10DirectLoadIffE11DirectStoreIffEfLi2ELi6ELi32ELi1ELb0EL9Algorithm0EEvT_T0_ll --------------------------
	.section	.text._Z15SoftmaxWarpImplI10DirectLoadIffE11DirectStoreIffEfLi2ELi6ELi32ELi1ELb0EL9Algorithm0EEvT_T0_ll,"ax",@progbits
	.align	128
        .global         _Z15SoftmaxWarpImplI10DirectLoadIffE11DirectStoreIffEfLi2ELi6ELi32ELi1ELb0EL9Algorithm0EEvT_T0_ll
        .type           _Z15SoftmaxWarpImplI10DirectLoadIffE11DirectStoreIffEfLi2ELi6ELi32ELi1ELb0EL9Algorithm0EEvT_T0_ll,@function
        .size           _Z15SoftmaxWarpImplI10DirectLoadIffE11DirectStoreIffEfLi2ELi6ELi32ELi1ELb0EL9Algorithm0EEvT_T0_ll,(.L_x_8622 - _Z15SoftmaxWarpImplI10DirectLoadIffE11DirectStoreIffEfLi2ELi6ELi32ELi1ELb0EL9Algorithm0EEvT_T0_ll)
        .other          _Z15SoftmaxWarpImplI10DirectLoadIffE11DirectStoreIffEfLi2ELi6ELi32ELi1ELb0EL9Algorithm0EEvT_T0_ll,@"STO_CUDA_ENTRY STV_DEFAULT"
_Z15SoftmaxWarpImplI10DirectLoadIffE11DirectStoreIffEfLi2ELi6ELi32ELi1ELb0EL9Algorithm0EEvT_T0_ll:
.text._Z15SoftmaxWarpImplI10DirectLoadIffE11DirectStoreIffEfLi2ELi6ELi32ELi1ELb0EL9Algorithm0EEvT_T0_ll:
        /* <DEDUP_REMOVED lines=17> */
[----:B------:R-:W-:Y:S01]  /*0110*/  MOV R5, UR5 ;  /* 0x0000000500057c02 */ /* 0x000fe20008000f00 */
[----:B----4-:R-:W-:Y:S01]  /*0120*/  IMAD.U32 R6, RZ, RZ, UR6 ;  /* 0x00000006ff067e24 */ /* 0x010fe2000f8e00ff */
[----:B------:R-:W-:Y:S01]  /*0130*/  MOV R7, UR7 ;  /* 0x0000000700077c02 */ /* 0x000fe20008000f00 */
[----:B-----5:R-:W-:Y:S01]  /*0140*/  IMAD.U32 R10, RZ, RZ, UR8 ;  /* 0x00000008ff0a7e24 */ /* 0x020fe2000f8e00ff */
[----:B--2---:R-:W-:-:S07]  /*0150*/  MOV R11, UR9 ;  /* 0x00000009000b7c02 */ /* 0x004fce0008000f00 */
[----:B------:R-:W-:-:S07]  /*0160*/  LEPC R20, `(.L_x_7459) ;  /* 0x000000001014794e */ /* 0x000fce0000000000 */
[----:B0--3--:R-:W-:Y:S05]  /*0170*/  CALL.ABS.NOINC R2 ;  /* 0x0000000002007343 */ /* 0x009fea0003c00000 */
.L_x_7459:
        /* <DEDUP_REMOVED lines=14> */
.L_x_7473:
[----:B-1----:R-:W-:Y:S02]  /*0260*/  HFMA2 R3, -RZ, RZ, 0, 0 ;  /* 0x00000000ff037431 */ /* 0x002fe400000001ff */
[----:B------:R-:W-:Y:S01]  /*0270*/  IMAD R5, R19, UR38, RZ ;  /* 0x0000002613057c24 */ /* 0x000fe2000f8e02ff */
[----:B--2---:R-:W-:Y:S01]  /*0280*/  R2UR UR4, R8 ;  /* 0x00000000080472ca */ /* 0x004fe200000e0000 */
        /* <DEDUP_REMOVED lines=10> */
[----:B------:R-:W-:-:S03]  /*0330*/  LEA.HI R4, P0, R3, R2, RZ, 0x1 ;  /* 0x0000000203047211 */ /* 0x000fc600078108ff */
[----:B------:R-:W-:Y:S01]  /*0340*/  IMAD.X R5, RZ, RZ, R3, P1 ;  /* 0x000000ffff057224 */ /* 0x000fe200008e0603 */
[-C--:B------:R-:W-:Y:S02]  /*0350*/  IADD3.X R7, PT, PT, RZ, R3.reuse, RZ, P0, !PT ;  /* 0x00000003ff077210 */ /* 0x080fe400007fe4ff */
[----:B------:R-:W-:Y:S02]  /*0360*/  IADD3 R0, P1, PT, R2, 0x80, RZ ;  /* 0x0000008002007810 */ /* 0x000fe40007f3e0ff */
[----:B------:R-:W-:Y:S02]  /*0370*/  LEA.HI R6, P0, R5, R6, RZ, 0x1 ;  /* 0x0000000605067211 */ /* 0x000fe400078108ff */
[C---:B------:R-:W-:Y:S01]  /*0380*/  SHF.L.U64.HI R7, R4.reuse, 0x2, R7 ;  /* 0x0000000204077819 */ /* 0x040fe20000010207 */
[----:B------:R-:W-:Y:S01]  /*0390*/  IMAD.SHL.U32 R4, R4, 0x4, RZ ;  /* 0x0000000404047824 */ /* 0x000fe200078e00ff */
[----:B------:R-:W-:Y:S02]  /*03a0*/  IADD3.X R3, PT, PT, RZ, R3, RZ, P1, !PT ;  /* 0x00000003ff037210 */ /* 0x000fe40000ffe4ff */
[----:B------:R-:W-:-:S02]  /*03b0*/  IADD3.X R5, PT, PT, RZ, R5, RZ, P0, !PT ;  /* 0x00000005ff057210 */ /* 0x000fc400007fe4ff */
[----:B------:R-:W-:Y:S02]  /*03c0*/  LEA.HI R0, P1, R3, R0, RZ, 0x1 ;  /* 0x0000000003007211 */ /* 0x000fe400078308ff */
[----:B------:R-:W-:Y:S02]  /*03d0*/  LOP3.LUT R4, R4, 0xfffffff8, RZ, 0xc0, !PT ;  /* 0xfffffff804047812 */ /* 0x000fe400078ec0ff */
[----:B------:R-:W-:Y:S01]  /*03e0*/  SHF.L.U64.HI R2, R6, 0x2, R5 ;  /* 0x0000000206027819 */ /* 0x000fe20000010205 */
[----:B------:R-:W-:Y:S01]  /*03f0*/  IMAD.SHL.U32 R16, R0, 0x4, RZ ;  /* 0x0000000400107824 */ /* 0x000fe200078e00ff */
[----:B------:R-:W-:Y:S02]  /*0400*/  SHF.L.U32 R6, R6, 0x2, RZ ;  /* 0x0000000206067819 */ /* 0x000fe400000006ff */
[----:B------:R-:W-:Y:S02]  /*0410*/  IADD3 R4, P0, PT, R4, UR36, RZ ;  /* 0x0000002404047c10 */ /* 0x000fe4000ff1e0ff */
[----:B------:R-:W-:-:S02]  /*0420*/  LOP3.LUT R6, R6, 0xfffffff8, RZ, 0xc0, !PT ;  /* 0xfffffff806067812 */ /* 0x000fc400078ec0ff */
[----:B------:R-:W-:Y:S02]  /*0430*/  IADD3.X R5, PT, PT, R7, UR37, RZ, P0, !PT ;  /* 0x0000002507057c10 */ /* 0x000fe400087fe4ff */
[----:B------:R-:W-:Y:S02]  /*0440*/  IADD3.X R3, PT, PT, RZ, R3, RZ, P1, !PT ;  /* 0x00000003ff037210 */ /* 0x000fe40000ffe4ff */
[----:B------:R-:W-:Y:S02]  /*0450*/  LOP3.LUT R16, R16, 0xfffffff8, RZ, 0xc0, !PT ;  /* 0xfffffff810107812 */ /* 0x000fe400078ec0ff */
[----:B------:R-:W-:Y:S01]  /*0460*/  IADD3 R6, P0, PT, R6, UR36, RZ ;  /* 0x0000002406067c10 */ /* 0x000fe2000ff1e0ff */
[----:B------:R-:W2:Y:S01]  /*0470*/  LDG.E.64 R4, desc[UR4][R4.64] ;  /* 0x0000000404047981 */ /* 0x000ea2000c1e1b00 */
[----:B------:R-:W-:Y:S02]  /*0480*/  SHF.L.U64.HI R0, R0, 0x2, R3 ;  /* 0x0000000200007819 */ /* 0x000fe40000010203 */
[----:B------:R-:W-:-:S02]  /*0490*/  IADD3 R16, P1, PT, R16, UR36, RZ ;  /* 0x0000002410107c10 */ /* 0x000fc4000ff3e0ff */
[----:B------:R-:W-:Y:S02]  /*04a0*/  IADD3.X R7, PT, PT, R2, UR37, RZ, P0, !PT ;  /* 0x0000002502077c10 */ /* 0x000fe400087fe4ff */
[----:B------:R-:W-:-:S04]  /*04b0*/  IADD3.X R17, PT, PT, R0, UR37, RZ, P1, !PT ;  /* 0x0000002500117c10 */ /* 0x000fc80008ffe4ff */
[----:B------:R-:W3:Y:S04]  /*04c0*/  LDG.E.64 R6, desc[UR6][R6.64] ;  /* 0x0000000606067981 */ /* 0x000ee8000c1e1b00 */
[----:B------:R-:W4:Y:S01]  /*04d0*/  LDG.E.64 R16, desc[UR8][R16.64] ;  /* 0x0000000810107981 */ /* 0x000f22000c1e1b00 */
[----:B------:R-:W-:Y:S01]  /*04e0*/  UMOV UR4, 0xffffffff ;  /* 0xffffffff00047882 */ /* 0x000fe20000000000 */
[----:B--2---:R-:W-:-:S04]  /*04f0*/  FMNMX3 R0, R4, -INF , R5, !PT ;  /* 0xff80000004007876 */ /* 0x004fc80007800005 */
[----:B---3--:R-:W-:-:S04]  /*0500*/  FMNMX3 R0, R0, R6, R7, !PT ;  /* 0x0000000600007276 */ /* 0x008fc80007800007 */
[----:B----4-:R-:W-:Y:S01]  /*0510*/  FMNMX3 R13, R0, R16, R17, !PT ;  /* 0x00000010000d7276 */ /* 0x010fe20007800011 */
        /* <DEDUP_REMOVED lines=13> */
[----:B------:R-:W-:Y:S02]  /*05f0*/  IMAD.MOV.U32 R4, RZ, RZ, 0x437c0000 ;  /* 0x437c0000ff047424 */ /* 0x000fe400078e00ff */
[--C-:B------:R-:W-:Y:S01]  /*0600*/  FADD R13, R5, -R14.reuse ;  /* 0x8000000e050d7221 */ /* 0x100fe20000000000 */
[--C-:B------:R-:W-:Y:S01]  /*0610*/  FADD R5, R6, -R14.reuse ;  /* 0x8000000e06057221 */ /* 0x100fe20000000000 */
[-C--:B------:R-:W-:Y:S01]  /*0620*/  FFMA.SAT R15, R11, R10.reuse, 0.5 ;  /* 0x3f0000000b0f7423 */ /* 0x080fe2000000200a */
[----:B------:R-:W-:Y:S02]  /*0630*/  FADD R17, R17, -R14 ;  /* 0x8000000e11117221 */ /* 0x000fe40000000000 */
[----:B------:R-:W-:Y:S01]  /*0640*/  FFMA.SAT R3, R5, R10, 0.5 ;  /* 0x3f00000005037423 */ /* 0x000fe2000000200a */
[----:B------:R-:W-:Y:S01]  /*0650*/  FFMA.RM R0, R15, R4, 12582913 ;  /* 0x4b4000010f007423 */ /* 0x000fe20000004004 */
[----:B------:R-:W-:-:S02]  /*0660*/  FFMA.SAT R15, R13, R10, 0.5 ;  /* 0x3f0000000d0f7423 */ /* 0x000fc4000000200a */
[-C--:B------:R-:W-:Y:S01]  /*0670*/  FFMA.RM R3, R3, R4.reuse, 12582913 ;  /* 0x4b40000103037423 */ /* 0x080fe20000004004 */
[----:B------:R-:W-:Y:S01]  /*0680*/  FADD R12, R0, -12583039 ;  /* 0xcb40007f000c7421 */ /* 0x000fe20000000000 */
[----:B------:R-:W-:Y:S01]  /*0690*/  FFMA.RM R2, R15, R4, 12582913 ;  /* 0x4b4000010f027423 */ /* 0x000fe20000004004 */
[----:B------:R-:W-:Y:S01]  /*06a0*/  FADD R15, R16, -R14 ;  /* 0x8000000e100f7221 */ /* 0x000fe20000000000 */
[----:B------:R-:W-:Y:S01]  /*06b0*/  FADD R24, R3, -12583039 ;  /* 0xcb40007f03187421 */ /* 0x000fe20000000000 */
[----:B------:R-:W-:Y:S01]  /*06c0*/  FFMA R12, R11, 1.4426950216293334961, -R12 ;  /* 0x3fb8aa3b0b0c7823 */ /* 0x000fe2000000080c */
[----:B------:R-:W-:Y:S01]  /*06d0*/  FADD R22, R2, -12583039 ;  /* 0xcb40007f02167421 */ /* 0x000fe20000000000 */
[----:B------:R-:W-:Y:S02]  /*06e0*/  IMAD.SHL.U32 R3, R3, 0x800000, RZ ;  /* 0x0080000003037824 */ /* 0x000fe400078e00ff */
[----:B------:R-:W-:Y:S01]  /*06f0*/  FFMA R24, R5, 1.4426950216293334961, -R24 ;  /* 0x3fb8aa3b05187823 */ /* 0x000fe20000000818 */
[----:B------:R-:W-:Y:S01]  /*0700*/  FFMA R6, R11, 1.925963033500011079e-08, R12 ;  /* 0x32a570600b067823 */ /* 0x000fe2000000000c */
[----:B------:R-:W-:Y:S01]  /*0710*/  FADD R11, R7, -R14 ;  /* 0x8000000e070b7221 */ /* 0x000fe20000000000 */
[----:B------:R-:W-:Y:S01]  /*0720*/  FFMA R22, R13, 1.4426950216293334961, -R22 ;  /* 0x3fb8aa3b0d167823 */ /* 0x000fe20000000816 */
[----:B------:R-:W-:Y:S01]  /*0730*/  FFMA R24, R5, 1.925963033500011079e-08, R24 ;  /* 0x32a5706005187823 */ /* 0x000fe20000000018 */
[-C--:B------:R-:W-:Y:S01]  /*0740*/  FFMA.SAT R5, R17, R10.reuse, 0.5 ;  /* 0x3f00000011057423 */ /* 0x080fe2000000200a */
[-C--:B------:R-:W-:Y:S01]  /*0750*/  FFMA.SAT R7, R11, R10.reuse, 0.5 ;  /* 0x3f0000000b077423 */ /* 0x080fe2000000200a */
[----:B------:R-:W-:Y:S01]  /*0760*/  FFMA R12, R13, 1.925963033500011079e-08, R22 ;  /* 0x32a570600d0c7823 */ /* 0x000fe20000000016 */
[----:B------:R-:W-:Y:S01]  /*0770*/  FFMA.SAT R13, R15, R10, 0.5 ;  /* 0x3f0000000f0d7423 */ /* 0x000fe2000000200a */
[----:B------:R-:W1:Y:S01]  /*0780*/  MUFU.EX2 R6, R6 ;  /* 0x0000000600067308 */ /* 0x000e620000000800 */
[-C--:B------:R-:W-:Y:S01]  /*0790*/  FFMA.RM R7, R7, R4.reuse, 12582913 ;  /* 0x4b40000107077423 */ /* 0x080fe20000004004 */
[-C--:B------:R-:W-:Y:S01]  /*07a0*/  FFMA.RM R10, R5, R4.reuse, 12582913 ;  /* 0x4b400001050a7423 */ /* 0x080fe20000004004 */
[----:B------:R-:W-:Y:S01]  /*07b0*/  FFMA.RM R13, R13, R4, 12582913 ;  /* 0x4b4000010d0d7423 */ /* 0x000fe20000004004 */
[----:B------:R-:W-:Y:S01]  /*07c0*/  SHF.L.U32 R5, R0, 0x17, RZ ;  /* 0x0000001700057819 */ /* 0x000fe200000006ff */
[----:B------:R-:W-:Y:S01]  /*07d0*/  FADD R16, R7, -12583039 ;  /* 0xcb40007f07107421 */ /* 0x000fe20000000000 */
[C---:B------:R-:W-:Y:S01]  /*07e0*/  FADD R4, R10.reuse, -12583039 ;  /* 0xcb40007f0a047421 */ /* 0x040fe20000000000 */
[----:B------:R-:W-:Y:S01]  /*07f0*/  FADD R22, R13, -12583039 ;  /* 0xcb40007f0d167421 */ /* 0x000fe20000000000 */
[----:B------:R-:W2:Y:S01]  /*0800*/  MUFU.EX2 R12, R12 ;  /* 0x0000000c000c7308 */ /* 0x000ea20000000800 */
[----:B------:R-:W-:Y:S01]  /*0810*/  FFMA R16, R11, 1.4426950216293334961, -R16 ;  /* 0x3fb8aa3b0b107823 */ /* 0x000fe20000000810 */
[----:B------:R-:W-:Y:S01]  /*0820*/  FFMA R4, R17, 1.4426950216293334961, -R4 ;  /* 0x3fb8aa3b11047823 */ /* 0x000fe20000000804 */
[----:B------:R-:W-:Y:S01]  /*0830*/  FFMA R22, R15, 1.4426950216293334961, -R22 ;  /* 0x3fb8aa3b0f167823 */ /* 0x000fe20000000816 */
[----:B------:R-:W-:-:S02]  /*0840*/  IMAD.SHL.U32 R10, R10, 0x800000, RZ ;  /* 0x008000000a0a7824 */ /* 0x000fc400078e00ff */
[----:B------:R-:W-:Y:S01]  /*0850*/  FFMA R11, R11, 1.925963033500011079e-08, R16 ;  /* 0x32a570600b0b7823 */ /* 0x000fe20000000010 */
[----:B------:R-:W-:Y:S01]  /*0860*/  FFMA R16, R17, 1.925963033500011079e-08, R4 ;  /* 0x32a5706011107823 */ /* 0x000fe20000000004 */
[----:B------:R-:W-:Y:S01]  /*0870*/  FFMA R15, R15, 1.925963033500011079e-08, R22 ;  /* 0x32a570600f0f7823 */ /* 0x000fe20000000016 */
[----:B------:R-:W3:Y:S01]  /*0880*/  MUFU.EX2 R14, R24 ;  /* 0x00000018000e7308 */ /* 0x000ee20000000800 */
[----:B------:R-:W-:Y:S01]  /*0890*/  SHF.L.U32 R17, R2, 0x17, RZ ;  /* 0x0000001702117819 */ /* 0x000fe200000006ff */
[----:B-1----:R-:W-:Y:S01]  /*08a0*/  FMUL R6, R5, R6 ;  /* 0x0000000605067220 */ /* 0x002fe20000400000 */
[----:B------:R-:W-:-:S03]  /*08b0*/  SHF.L.U32 R2, R7, 0x17, RZ ;  /* 0x0000001707027819 */ /* 0x000fc600000006ff */
[----:B------:R-:W-:Y:S02]  /*08c0*/  FADD R0, RZ, R6 ;  /* 0x00000006ff007221 */ /* 0x000fe40000000000 */
[----:B------:R-:W1:Y:S01]  /*08d0*/  MUFU.EX2 R11, R11 ;  /* 0x0000000b000b7308 */ /* 0x000e620000000800 */
[----:B--2---:R-:W-:Y:S01]  /*08e0*/  FMUL R5, R17, R12 ;  /* 0x0000000c11057220 */ /* 0x004fe20000400000 */
[----:B------:R-:W-:-:S03]  /*08f0*/  SHF.L.U32 R12, R13, 0x17, RZ ;  /* 0x000000170d0c7819 */ /* 0x000fc600000006ff */
[----:B------:R-:W-:-:S03]  /*0900*/  FADD R7, R0, R5 ;  /* 0x0000000500077221 */ /* 0x000fc60000000000 */
[----:B------:R-:W2:Y:S01]  /*0910*/  MUFU.EX2 R15, R15 ;  /* 0x0000000f000f7308 */ /* 0x000ea20000000800 */
[----:B---3--:R-:W-:-:S04]  /*0920*/  FMUL R4, R3, R14 ;  /* 0x0000000e03047220 */ /* 0x008fc80000400000 */
        /* <DEDUP_REMOVED lines=17> */
.L_x_7485:
        /* <DEDUP_REMOVED lines=12> */
[----:B0-----:R-:W-:Y:S05]  /*0b00*/  CALL.REL.NOINC `($__internal_136_$__cuda_sm3x_div_rn_noftz_f32_slowpath) ;  /* 0x0000000c00e87944 */ /* 0x001fea0003c00000 */
[----:B------:R-:W-:-:S07]  /*0b10*/  MOV R10, R14 ;  /* 0x0000000e000a7202 */ /* 0x000fce0000000f00 */
.L_x_7462:
[----:B------:R-:W-:Y:S05]  /*0b20*/  BSYNC.RECONVERGENT B0 ;  /* 0x0000000000007941 */ /* 0x000fea0003800200 */
.L_x_7461:
        /* <DEDUP_REMOVED lines=12> */
[----:B0-----:R-:W-:Y:S05]  /*0bf0*/  CALL.REL.NOINC `($__internal_136_$__cuda_sm3x_div_rn_noftz_f32_slowpath) ;  /* 0x0000000c00ac7944 */ /* 0x001fea0003c00000 */
[----:B------:R-:W-:-:S07]  /*0c00*/  MOV R11, R14 ;  /* 0x0000000e000b7202 */ /* 0x000fce0000000f00 */
.L_x_7464:
[----:B------:R-:W-:Y:S05]  /*0c10*/  BSYNC.RECONVERGENT B0 ;  /* 0x0000000000007941 */ /* 0x000fea0003800200 */
.L_x_7463:
        /* <DEDUP_REMOVED lines=14> */
.L_x_7466:
[----:B------:R-:W-:Y:S05]  /*0d00*/  BSYNC.RECONVERGENT B0 ;  /* 0x0000000000007941 */ /* 0x000fea0003800200 */
.L_x_7465:
        /* <DEDUP_REMOVED lines=14> */
.L_x_7468:
[----:B------:R-:W-:Y:S05]  /*0df0*/  BSYNC.RECONVERGENT B0 ;  /* 0x0000000000007941 */ /* 0x000fea0003800200 */
.L_x_7467:
        /* <DEDUP_REMOVED lines=14> */
.L_x_7470:
[----:B------:R-:W-:Y:S05]  /*0ee0*/  BSYNC.RECONVERGENT B0 ;  /* 0x0000000000007941 */ /* 0x000fea0003800200 */
.L_x_7469:
        /* <DEDUP_REMOVED lines=14> */
.L_x_7472:
[----:B------:R-:W-:Y:S05]  /*0fd0*/  BSYNC.RECONVERGENT B0 ;  /* 0x0000000000007941 */ /* 0x000fea0003800200 */
.L_x_7471:
        /* <DEDUP_REMOVED lines=13> */
[----:B------:R-:W-:-:S03]  /*10b0*/  IADD3 R14, P1, PT, R2, 0x80, RZ ;  /* 0x00000080020e7810 */ /* 0x000fc60007f3e0ff */
[----:B------:R-:W-:Y:S01]  /*10c0*/  IMAD.X R7, RZ, RZ, R3, P0 ;  /* 0x000000ffff077224 */ /* 0x000fe200000e0603 */
[----:B------:R-:W-:Y:S02]  /*10d0*/  LEA.HI R2, P0, R3, R2, RZ, 0x1 ;  /* 0x0000000203027211 */ /* 0x000fe400078108ff */
[-C--:B------:R-:W-:Y:S02]  /*10e0*/  IADD3.X R15, PT, PT, RZ, R3.reuse, RZ, P1, !PT ;  /* 0x00000003ff0f7210 */ /* 0x080fe40000ffe4ff */
[----:B------:R-:W-:Y:S02]  /*10f0*/  IADD3.X R3, PT, PT, RZ, R3, RZ, P0, !PT ;  /* 0x00000003ff037210 */ /* 0x000fe400007fe4ff */
[----:B------:R-:W-:Y:S02]  /*1100*/  LEA.HI R14, P0, R15, R14, RZ, 0x1 ;  /* 0x0000000e0f0e7211 */ /* 0x000fe400078108ff */
[C---:B------:R-:W-:Y:S02]  /*1110*/  SHF.L.U64.HI R0, R2.reuse, 0x2, R3 ;  /* 0x0000000202007819 */ /* 0x040fe40000010203 */
[----:B------:R-:W-:-:S02]  /*1120*/  SHF.L.U32 R2, R2, 0x2, RZ ;  /* 0x0000000202027819 */ /* 0x000fc400000006ff */
[----:B------:R-:W-:Y:S02]  /*1130*/  LEA.HI R6, P1, R7, R6, RZ, 0x1 ;  /* 0x0000000607067211 */ /* 0x000fe400078308ff */
[----:B------:R-:W-:Y:S02]  /*1140*/  LOP3.LUT R2, R2, 0xfffffff8, RZ, 0xc0, !PT ;  /* 0xfffffff802027812 */ /* 0x000fe400078ec0ff */
[----:B------:R-:W-:Y:S01]  /*1150*/  IADD3.X R15, PT, PT, RZ, R15, RZ, P0, !PT ;  /* 0x0000000fff0f7210 */ /* 0x000fe200007fe4ff */
[----:B------:R-:W-:Y:S01]  /*1160*/  IMAD.X R7, RZ, RZ, R7, P1 ;  /* 0x000000ffff077224 */ /* 0x000fe200008e0607 */
[----:B------:R-:W-:Y:S02]  /*1170*/  IADD3 R2, P0, PT, R2, UR40, RZ ;  /* 0x0000002802027c10 */ /* 0x000fe4000ff1e0ff */
[----:B------:R-:W-:Y:S02]  /*1180*/  SHF.L.U64.HI R15, R14, 0x2, R15 ;  /* 0x000000020e0f7819 */ /* 0x000fe4000001020f */
[----:B------:R-:W-:-:S02]  /*1190*/  IADD3.X R3, PT, PT, R0, UR41, RZ, P0, !PT ;  /* 0x0000002900037c10 */ /* 0x000fc400087fe4ff */
[C---:B------:R-:W-:Y:S02]  /*11a0*/  IADD3 R20, P0, PT, R21.reuse, R20, RZ ;  /* 0x0000001415147210 */ /* 0x040fe40007f1e0ff */
[C---:B------:R-:W-:Y:S01]  /*11b0*/  SHF.L.U64.HI R7, R6.reuse, 0x2, R7 ;  /* 0x0000000206077819 */ /* 0x040fe20000010207 */
[----:B------:R-:W-:Y:S01]  /*11c0*/  IMAD.SHL.U32 R6, R6, 0x4, RZ ;  /* 0x0000000406067824 */ /* 0x000fe200078e00ff */
[----:B------:R-:W-:Y:S01]  /*11d0*/  SHF.L.U32 R14, R14, 0x2, RZ ;  /* 0x000000020e0e7819 */ /* 0x000fe200000006ff */
[----:B------:R1:W-:Y:S01]  /*11e0*/  STG.E.64 desc[UR4][R2.64], R10 ;  /* 0x0000000a02007986 */ /* 0x0003e2000c101b04 */
[----:B------:R-:W-:Y:S02]  /*11f0*/  LEA.HI.X.SX32 R19, R21, R19, 0x1, P0 ;  /* 0x0000001315137211 */ /* 0x000fe400000f0eff */
[----:B------:R-:W-:Y:S02]  /*1200*/  ISETP.GE.U32.AND P0, PT, R20, UR44, PT ;  /* 0x0000002c14007c0c */ /* 0x000fe4000bf06070 */
[----:B------:R-:W-:-:S02]  /*1210*/  LOP3.LUT R6, R6, 0xfffffff8, RZ, 0xc0, !PT ;  /* 0xfffffff806067812 */ /* 0x000fc400078ec0ff */
[----:B------:R-:W-:Y:S02]  /*1220*/  LOP3.LUT R14, R14, 0xfffffff8, RZ, 0xc0, !PT ;  /* 0xfffffff80e0e7812 */ /* 0x000fe400078ec0ff */
[----:B------:R-:W-:Y:S02]  /*1230*/  ISETP.GE.AND.EX P0, PT, R19, UR45, PT, P0 ;  /* 0x0000002d13007c0c */ /* 0x000fe4000bf06300 */
[----:B------:R-:W-:Y:S02]  /*1240*/  IADD3 R6, P1, PT, R6, UR40, RZ ;  /* 0x0000002806067c10 */ /* 0x000fe4000ff3e0ff */
[----:B------:R-:W-:Y:S02]  /*1250*/  IADD3 R14, P2, PT, R14, UR40, RZ ;  /* 0x000000280e0e7c10 */ /* 0x000fe4000ff5e0ff */
[----:B------:R-:W-:Y:S02]  /*1260*/  IADD3.X R7, PT, PT, R7, UR41, RZ, P1, !PT ;  /* 0x0000002907077c10 */ /* 0x000fe40008ffe4ff */
[----:B------:R-:W-:-:S03]  /*1270*/  IADD3.X R15, PT, PT, R15, UR41, RZ, P2, !PT ;  /* 0x000000290f0f7c10 */ /* 0x000fc600097fe4ff */
[----:B------:R1:W-:Y:S04]  /*1280*/  STG.E.64 desc[UR6][R6.64], R12 ;  /* 0x0000000c06007986 */ /* 0x0003e8000c101b06 */
[----:B------:R1:W-:Y:S01]  /*1290*/  STG.E.64 desc[UR8][R14.64], R4 ;  /* 0x000000040e007986 */ /* 0x0003e2000c101b08 */
[----:B------:R-:W-:Y:S05]  /*12a0*/  @!P0 BRA `(.L_x_7473) ;  /* 0xffffffec00ec8947 */ /* 0x000fea000383ffff */
[----:B------:R-:W-:Y:S05]  /*12b0*/  EXIT ;  /* 0x000000000000794d */ /* 0x000fea0003800000 */
.L_x_7460:
[----:B------:R-:W-:Y:S01]  /*12c0*/  BSSY B0, `(.L_x_7474) ;  /* 0x0000007000007945 */ /* 0x000fe20003800000 */
[----:B------:R-:W-:Y:S01]  /*12d0*/  MOV R12, 0x10 ;  /* 0x00000010000c7802 */ /* 0x000fe20000000f00 */
[----:B------:R-:W-:Y:S01]  /*12e0*/  IMAD.MOV.U32 R11, RZ, RZ, 0x1f ;  /* 0x0000001fff0b7424 */ /* 0x000fe200078e00ff */
[----:B------:R-:W-:-:S07]  /*12f0*/  MOV R15, 0xffffffff ;  /* 0xffffffff000f7802 */ /* 0x000fce0000000f00 */
[----:B0-----:R-:W-:Y:S05]  /*1300*/  WARPSYNC.COLLECTIVE R15, `(.L_x_7475) ;  /* 0x000000000f087348 */ /* 0x001fea0003c00000 */
[----:B------:R1:W2:Y:S02]  /*1310*/  SHFL.BFLY P6, R14, R13, R12, R11 ;  /* 0x0c00000c0d0e7389 */ /* 0x0002a400000c000b */
[----:B012---:R-:W-:Y:S05]  /*1320*/  ENDCOLLECTIVE ;  /* 0x000000000000791b */ /* 0x007fea0003800000 */
.L_x_7475:
[----:B------:R-:W-:Y:S05]  /*1330*/  BSYNC B0 ;  /* 0x0000000000007941 */ /* 0x000fea0003800000 */
.L_x_7474:
[----:B------:R-:W-:Y:S01]  /*1340*/  FMNMX R13, R13, R14, !PT ;  /* 0x0000000e0d0d7209 */ /* 0x000fe20007800000 */
[----:B------:R-:W-:Y:S01]  /*1350*/  IMAD.MOV.U32 R11, RZ, RZ, 0x1f ;  /* 0x0000001fff0b7424 */ /* 0x000fe200078e00ff */
[----:B------:R-:W-:Y:S02]  /*1360*/  MOV R12, 0x8 ;  /* 0x00000008000c7802 */ /* 0x000fe40000000f00 */
[----:B------:R-:W-:-:S07]  /*1370*/  MOV R15, 0xffffffff ;  /* 0xffffffff000f7802 */ /* 0x000fce0000000f00 */
[----:B------:R-:W-:Y:S05]  /*1380*/  WARPSYNC.COLLECTIVE R15, `(.L_x_7476) ;  /* 0x000000000f087348 */ /* 0x000fea0003c00000 */
[----:B------:R0:W1:Y:S02]  /*1390*/  SHFL.BFLY P6, R14, R13, R12, R11 ;  /* 0x0c00000c0d0e7389 */ /* 0x00006400000c000b */
[----:B01----:R-:W-:Y:S05]  /*13a0*/  ENDCOLLECTIVE ;  /* 0x000000000000791b */ /* 0x003fea0003800000 */
.L_x_7476:
[----:B------:R-:W-:Y:S01]  /*13b0*/  IMAD.MOV.U32 R12, RZ, RZ, 0x4 ;  /* 0x00000004ff0c7424 */ /* 0x000fe200078e00ff */
[----:B------:R-:W-:-:S04]  /*13c0*/  FMNMX R0, R13, R14, !PT ;  /* 0x0000000e0d007209 */ /* 0x000fc80007800000 */
[----:B------:R-:W-:-:S07]  /*13d0*/  MOV R13, R0 ;  /* 0x00000000000d7202 */ /* 0x000fce0000000f00 */
[----:B------:R-:W-:Y:S05]  /*13e0*/  WARPSYNC.COLLECTIVE R15, `(.L_x_7477) ;  /* 0x000000000f087348 */ /* 0x000fea0003c00000 */
[----:B------:R0:W1:Y:S02]  /*13f0*/  SHFL.BFLY P6, R14, R13, R12, R11 ;  /* 0x0c00000c0d0e7389 */ /* 0x00006400000c000b */
[----:B01----:R-:W-:Y:S05]  /*1400*/  ENDCOLLECTIVE ;  /* 0x000000000000791b */ /* 0x003fea0003800000 */
.L_x_7477:
[----:B------:R-:W-:Y:S01]  /*1410*/  HFMA2 R12, -RZ, RZ, 0, 1.1920928955078125e-07 ;  /* 0x00000002ff0c7431 */ /* 0x000fe200000001ff */
[----:B------:R-:W-:-:S04]  /*1420*/  FMNMX R2, R0, R14, !PT ;  /* 0x0000000e00027209 */ /* 0x000fc80007800000 */
[----:B------:R-:W-:-:S07]  /*1430*/  MOV R13, R2 ;  /* 0x00000002000d7202 */ /* 0x000fce0000000f00 */
[----:B------:R-:W-:Y:S05]  /*1440*/  WARPSYNC.COLLECTIVE R15, `(.L_x_7478) ;  /* 0x000000000f087348 */ /* 0x000fea0003c00000 */
[----:B------:R0:W1:Y:S02]  /*1450*/  SHFL.BFLY P6, R14, R13, R12, R11 ;  /* 0x0c00000c0d0e7389 */ /* 0x00006400000c000b */
[----:B01----:R-:W-:Y:S05]  /*1460*/  ENDCOLLECTIVE ;  /* 0x000000000000791b */ /* 0x003fea0003800000 */
.L_x_7478:
[----:B------:R-:W-:Y:S02]  /*1470*/  MOV R12, 0x1 ;  /* 0x00000001000c7802 */ /* 0x000fe40000000f00 */
[----:B------:R-:W-:Y:S01]  /*1480*/  FMNMX R3, R2, R14, !PT ;  /* 0x0000000e02037209 */ /* 0x000fe20007800000 */
[----:B------:R-:W-:-:S04]  /*1490*/  IMAD.MOV.U32 R2, RZ, RZ, 0x437c0000 ;  /* 0x437c0000ff027424 */ /* 0x000fc800078e00ff */
[----:B------:R-:W-:-:S07]  /*14a0*/  IMAD.MOV.U32 R13, RZ, RZ, R3 ;  /* 0x000000ffff0d7224 */ /* 0x000fce00078e0003 */
[----:B------:R-:W-:Y:S05]  /*14b0*/  WARPSYNC.COLLECTIVE R15, `(.L_x_7479) ;  /* 0x000000000f087348 */ /* 0x000fea0003c00000 */
[----:B------:R0:W1:Y:S02]  /*14c0*/  SHFL.BFLY P6, R14, R13, R12, R11 ;  /* 0x0c00000c0d0e7389 */ /* 0x00006400000c000b */
[----:B01----:R-:W-:Y:S05]  /*14d0*/  ENDCOLLECTIVE ;  /* 0x000000000000791b */ /* 0x003fea0003800000 */
.L_x_7479:
        /* <DEDUP_REMOVED lines=13> */
[----:B------:R-:W-:-:S03]  /*15b0*/  FFMA.RM R7, R7, R2, 12582913 ;  /* 0x4b40000107077423 */ /* 0x000fc60000004002 */
        /* <DEDUP_REMOVED lines=19> */
[----:B------:R-:W0:Y:S03]  /*16f0*/  MUFU.EX2 R10, R13 ;  /* 0x0000000d000a7308 */ /* 0x000e260000000800 */
[-C--:B------:R-:W-:Y:S01]  /*1700*/  FFMA.RM R3, R15, R2.reuse, 12582913 ;  /* 0x4b4000010f037423 */ /* 0x080fe20000004002 */
[----:B------:R-:W-:-:S03]  /*1710*/  FFMA.RM R2, R17, R2, 12582913 ;  /* 0x4b40000111027423 */ /* 0x000fc60000004002 */
[----:B------:R-:W-:Y:S01]  /*1720*/  FADD R15, R3, -12583039 ;  /* 0xcb40007f030f7421 */ /* 0x000fe20000000000 */
[----:B------:R-:W1:Y:S03]  /*1730*/  MUFU.EX2 R12, R12 ;  /* 0x0000000c000c7308 */ /* 0x000e660000000800 */
[----:B------:R-:W-:-:S04]  /*1740*/  FFMA R15, R16, 1.4426950216293334961, -R15 ;  /* 0x3fb8aa3b100f7823 */ /* 0x000fc8000000080f */
[----:B------:R-:W-:Y:S01]  /*1750*/  FFMA R16, R16, 1.925963033500011079e-08, R15 ;  /* 0x32a5706010107823 */ /* 0x000fe2000000000f */
[----:B------:R-:W-:-:S03]  /*1760*/  FADD R15, R2, -12583039 ;  /* 0xcb40007f020f7421 */ /* 0x000fc60000000000 */
[----:B------:R-:W2:Y:S01]  /*1770*/  MUFU.EX2 R13, R16 ;  /* 0x00000010000d7308 */ /* 0x000ea20000000800 */
[----:B------:R-:W-:-:S04]  /*1780*/  FFMA R15, R14, 1.4426950216293334961, -R15 ;  /* 0x3fb8aa3b0e0f7823 */ /* 0x000fc8000000080f */
[----:B------:R-:W-:Y:S01]  /*1790*/  FFMA R17, R14, 1.925963033500011079e-08, R15 ;  /* 0x32a570600e117823 */ /* 0x000fe2000000000f */
[----:B------:R-:W-:Y:S01]  /*17a0*/  SHF.L.U32 R15, R0, 0x17, RZ ;  /* 0x00000017000f7819 */ /* 0x000fe200000006ff */
[----:B------:R-:W-:Y:S02]  /*17b0*/  IMAD.SHL.U32 R14, R5, 0x800000, RZ ;  /* 0x00800000050e7824 */ /* 0x000fe400078e00ff */
[----:B0-----:R-:W-:Y:S01]  /*17c0*/  FMUL R5, R7, R10 ;  /* 0x0000000a07057220 */ /* 0x001fe20000400000 */
[----:B------:R-:W0:Y:S01]  /*17d0*/  MUFU.EX2 R22, R17 ;  /* 0x0000001100167308 */ /* 0x000e220000000800 */
[----:B------:R-:W-:Y:S01]  /*17e0*/  SHF.L.U32 R10, R3, 0x17, RZ ;  /* 0x00000017030a7819 */ /* 0x000fe200000006ff */
[----:B------:R-:W-:Y:S01]  /*17f0*/  FMUL R6, R15, R6 ;  /* 0x000000060f067220 */ /* 0x000fe20000400000 */
[----:B------:R-:W-:Y:S01]  /*1800*/  SHF.L.U32 R15, R4, 0x17, RZ ;  /* 0x00000017040f7819 */ /* 0x000fe200000006ff */
[----:B------:R-:W-:Y:S01]  /*1810*/  FMUL R4, R14, R11 ;  /* 0x0000000b0e047220 */ /* 0x000fe20000400000 */
[----:B------:R-:W-:-:S02]  /*1820*/  IMAD.SHL.U32 R11, R2, 0x800000, RZ ;  /* 0x00800000020b7824 */ /* 0x000fc400078e00ff */
[----:B------:R-:W-:Y:S01]  /*1830*/  FADD R0, RZ, R6 ;  /* 0x00000006ff007221 */ /* 0x000fe20000000000 */
[----:B-1----:R-:W-:Y:S01]  /*1840*/  FMUL R3, R15, R12 ;  /* 0x0000000c0f037220 */ /* 0x002fe20000400000 */
[----:B--2---:R-:W-:Y:S02]  /*1850*/  FMUL R2, R10, R13 ;  /* 0x0000000d0a027220 */ /* 0x004fe40000400000 */
[----:B------:R-:W-:Y:S01]  /*1860*/  FADD R7, R0, R5 ;  /* 0x0000000500077221 */ /* 0x000fe20000000000 */
[----:B------:R-:W-:Y:S01]  /*1870*/  MOV R12, 0x10 ;  /* 0x00000010000c7802 */ /* 0x000fe20000000f00 */
[----:B------:R-:W-:Y:S02]  /*1880*/  IMAD.MOV.U32 R15, RZ, RZ, -0x1 ;  /* 0xffffffffff0f7424 */ /* 0x000fe400078e00ff */
[----:B------:R-:W-:-:S04]  /*1890*/  FADD R0, R7, R4 ;  /* 0x0000000407007221 */ /* 0x000fc80000000000 */
[----:B------:R-:W-:Y:S01]  /*18a0*/  FADD R7, R0, R3 ;  /* 0x0000000300077221 */ /* 0x000fe20000000000 */
[----:B0-----:R-:W-:Y:S01]  /*18b0*/  FMUL R0, R11, R22 ;  /* 0x000000160b007220 */ /* 0x001fe20000400000 */
[----:B------:R-:W-:Y:S02]  /*18c0*/  HFMA2 R11, -RZ, RZ, 0, 1.847743988037109375e-06 ;  /* 0x0000001fff0b7431 */ /* 0x000fe400000001ff */
[----:B------:R-:W-:-:S04]  /*18d0*/  FADD R7, R7, R2 ;  /* 0x0000000207077221 */ /* 0x000fc80000000000 */
[----:B------:R-:W-:-:S07]  /*18e0*/  FADD R13, R7, R0 ;  /* 0x00000000070d7221 */ /* 0x000fce0000000000 */
[----:B------:R-:W-:Y:S05]  /*18f0*/  WARPSYNC.COLLECTIVE R15, `(.L_x_7480) ;  /* 0x000000000f087348 */ /* 0x000fea0003c00000 */
[----:B------:R0:W1:Y:S02]  /*1900*/  SHFL.BFLY P6, R14, R13, R12, R11 ;  /* 0x0c00000c0d0e7389 */ /* 0x00006400000c000b */
[----:B01----:R-:W-:Y:S05]  /*1910*/  ENDCOLLECTIVE ;  /* 0x000000000000791b */ /* 0x003fea0003800000 */
.L_x_7480:
[----:B------:R-:W-:Y:S02]  /*1920*/  HFMA2 R12, -RZ, RZ, 0, 4.76837158203125e-07 ;  /* 0x00000008ff0c7431 */ /* 0x000fe400000001ff */
[----:B------:R-:W-:-:S05]  /*1930*/  FADD R7, R13, R14 ;  /* 0x0000000e0d077221 */ /* 0x000fca0000000000 */
[----:B------:R-:W-:-:S07]  /*1940*/  MOV R13, R7 ;  /* 0x00000007000d7202 */ /* 0x000fce0000000f00 */
[----:B------:R-:W-:Y:S05]  /*1950*/  WARPSYNC.COLLECTIVE R15, `(.L_x_7481) ;  /* 0x000000000f087348 */ /* 0x000fea0003c00000 */
[----:B------:R0:W1:Y:S02]  /*1960*/  SHFL.BFLY P6, R14, R13, R12, R11 ;  /* 0x0c00000c0d0e7389 */ /* 0x00006400000c000b */
[----:B01----:R-:W-:Y:S05]  /*1970*/  ENDCOLLECTIVE ;  /* 0x000000000000791b */ /* 0x003fea0003800000 */
.L_x_7481:
[----:B------:R-:W-:Y:S01]  /*1980*/  MOV R12, 0x4 ;  /* 0x00000004000c7802 */ /* 0x000fe20000000f00 */
[----:B------:R-:W-:-:S04]  /*1990*/  FADD R10, R7, R14 ;  /* 0x0000000e070a7221 */ /* 0x000fc80000000000 */
[----:B------:R-:W-:-:S07]  /*19a0*/  IMAD.MOV.U32 R13, RZ, RZ, R10 ;  /* 0x000000ffff0d7224 */ /* 0x000fce00078e000a */
[----:B------:R-:W-:Y:S05]  /*19b0*/  WARPSYNC.COLLECTIVE R15, `(.L_x_7482) ;  /* 0x000000000f087348 */ /* 0x000fea0003c00000 */
[----:B------:R0:W1:Y:S02]  /*19c0*/  SHFL.BFLY P6, R14, R13, R12, R11 ;  /* 0x0c00000c0d0e7389 */ /* 0x00006400000c000b */
[----:B01----:R-:W-:Y:S05]  /*19d0*/  ENDCOLLECTIVE ;  /* 0x000000000000791b */ /* 0x003fea0003800000 */
.L_x_7482:
[----:B------:R-:W-:Y:S02]  /*19e0*/  IMAD.MOV.U32 R12, RZ, RZ, 0x2 ;  /* 0x00000002ff0c7424 */ /* 0x000fe400078e00ff */
[----:B------:R-:W-:-:S05]  /*19f0*/  FADD R16, R10, R14 ;  /* 0x0000000e0a107221 */ /* 0x000fca0000000000 */
[----:B------:R-:W-:-:S07]  /*1a00*/  MOV R13, R16 ;  /* 0x00000010000d7202 */ /* 0x000fce0000000f00 */
[----:B------:R-:W-:Y:S05]  /*1a10*/  WARPSYNC.COLLECTIVE R15, `(.L_x_7483) ;  /* 0x000000000f087348 */ /* 0x000fea0003c00000 */
[----:B------:R0:W1:Y:S02]  /*1a20*/  SHFL.BFLY P6, R14, R13, R12, R11 ;  /* 0x0c00000c0d0e7389 */ /* 0x00006400000c000b */
[----:B01----:R-:W-:Y:S05]  /*1a30*/  ENDCOLLECTIVE ;  /* 0x000000000000791b */ /* 0x003fea0003800000 */
.L_x_7483:
[----:B------:R-:W-:Y:S02]  /*1a40*/  HFMA2 R12, -RZ, RZ, 0, 5.9604644775390625e-08 ;  /* 0x00000001ff0c7431 */ /* 0x000fe400000001ff */
[----:B------:R-:W-:-:S05]  /*1a50*/  FADD R17, R16, R14 ;  /* 0x0000000e10117221 */ /* 0x000fca0000000000 */
[----:B------:R-:W-:-:S07]  /*1a60*/  MOV R13, R17 ;  /* 0x00000011000d7202 */ /* 0x000fce0000000f00 */
[----:B------:R-:W-:Y:S05]  /*1a70*/  WARPSYNC.COLLECTIVE R15, `(.L_x_7484) ;  /* 0x000000000f087348 */ /* 0x000fea0003c00000 */
[----:B------:R0:W1:Y:S02]  /*1a80*/  SHFL.BFLY P6, R14, R13, R12, R11 ;  /* 0x0c00000c0d0e7389 */ /* 0x00006400000c000b */
[----:B01----:R-:W-:Y:S05]  /*1a90*/  ENDCOLLECTIVE ;  /* 0x000000000000791b */ /* 0x003fea0003800000 */
.L_x_7484:
[----:B------:R-:W-:Y:S05]  /*1aa0*/  BRA `(.L_x_7485) ;  /* 0xffffffec00e47947 */ /* 0x000fea000383ffff */
        .weak           $__internal_136_$__cuda_sm3x_div_rn_noftz_f32_slowpath
        .type           $__internal_136_$__cuda_sm3x_div_rn_noftz_f32_slowpath,@function
        .size           $__internal_136_$__cuda_sm3x_div_rn_noftz_f32_slowpath,(.L_x_8622 - $__internal_136_$__cuda_sm3x_div_rn_noftz_f32_slowpath)
$__internal_136_$__cuda_sm3x_div_rn_noftz_f32_slowpath:
        /* <DEDUP_REMOVED lines=34> */
.L_x_7487:
        /* <DEDUP_REMOVED lines=51> */
.L_x_7494:
[----:B------:R-:W-:-:S04]  /*2000*/  LOP3.LUT R6, R6, 0x80000000, RZ, 0xc0, !PT ;  /* 0x8000000006067812 */ /* 0x000fc800078ec0ff */
[----:B------:R-:W-:Y:S01]  /*2010*/  LOP3.LUT R6, R6, 0x7f800000, RZ, 0xfc, !PT ;  /* 0x7f80000006067812 */ /* 0x000fe200078efcff */
[----:B------:R-:W-:Y:S06]  /*2020*/  BRA `(.L_x_7495) ;  /* 0x0000000000047947 */ /* 0x000fec0003800000 */
.L_x_7493:
[----:B------:R-:W-:-:S07]  /*2030*/  LEA R6, R25, R6, 0x17 ;  /* 0x0000000619067211 */ /* 0x000fce00078eb8ff */
.L_x_7495:
[----:B------:R-:W-:Y:S05]  /*2040*/  BSYNC.RECONVERGENT B2 ;  /* 0x0000000000027941 */ /* 0x000fea0003800200 */
.L_x_7492:
[----:B------:R-:W-:Y:S05]  /*2050*/  BRA `(.L_x_7496) ;  /* 0x0000000000207947 */ /* 0x000fea0003800000 */
.L_x_7491:
[----:B------:R-:W-:-:S04]  /*2060*/  LOP3.LUT R6, R7, 0x80000000, R6, 0x48, !PT ;  /* 0x8000000007067812 */ /* 0x000fc800078e4806 */
[----:B------:R-:W-:Y:S01]  /*2070*/  LOP3.LUT R6, R6, 0x7f800000, RZ, 0xfc, !PT ;  /* 0x7f80000006067812 */ /* 0x000fe200078efcff */
[----:B------:R-:W-:Y:S06]  /*2080*/  BRA `(.L_x_7496) ;  /* 0x0000000000147947 */ /* 0x000fec0003800000 */
.L_x_7490:
[----:B------:R-:W-:Y:S01]  /*2090*/  LOP3.LUT R6, R7, 0x80000000, R6, 0x48, !PT ;  /* 0x8000000007067812 */ /* 0x000fe200078e4806 */
[----:B------:R-:W-:Y:S06]  /*20a0*/  BRA `(.L_x_7496) ;  /* 0x00000000000c7947 */ /* 0x000fec0003800000 */
.L_x_7489:
[----:B------:R-:W0:Y:S01]  /*20b0*/  MUFU.RSQ R6, -QNAN ;  /* 0xffc0000000067908 */ /* 0x000e220000001400 */
[----:B------:R-:W-:Y:S05]  /*20c0*/  BRA `(.L_x_7496) ;  /* 0x0000000000047947 */ /* 0x000fea0003800000 */
.L_x_7488:
[----:B------:R-:W-:-:S07]  /*20d0*/  FADD.FTZ R6, R6, R7 ;  /* 0x0000000706067221 */ /* 0x000fce0000010000 */
.L_x_7496:
[----:B------:R-:W-:Y:S05]  /*20e0*/  BSYNC.RECONVERGENT B1 ;  /* 0x0000000000017941 */ /* 0x000fea0003800200 */
.L_x_7486:
[----:B------:R-:W-:Y:S02]  /*20f0*/  HFMA2 R7, -RZ, RZ, 0, 0 ;  /* 0x00000000ff077431 */ /* 0x000fe400000001ff */
[----:B0-----:R-:W-:Y:S01]  /*2100*/  IMAD.MOV.U32 R14, RZ, RZ, R6 ;  /* 0x000000ffff0e7224 */ /* 0x001fe200078e0006 */
[----:B------:R-:W-:-:S04]  /*2110*/  MOV R6, R16 ;  /* 0x0000001000067202 */ /* 0x000fc80000000f00 */
[----:B------:R-:W-:Y:S05]  /*2120*/  RET.REL.NODEC R6 `(_Z15SoftmaxWarpImplI10DirectLoadIffE11DirectStoreIffEfLi2ELi6ELi32ELi1ELb0EL9Algorithm0EEvT_T0_ll) ;  /* 0xffffffdc06b47950 */ /* 0x000fea0003c3ffff */
.L_x_7497:
        /* <DEDUP_REMOVED lines=13> */
.L_x_8622:


//--------------------- .text._Z15SoftmaxWarpImplI10DirectLoadIffE11DirectStoreIffEfLi2ELi4ELi32ELi1ELb1EL9Algorithm0EEvT_T0_ll --------------------------
	.section	.text._Z15SoftmaxWarpImplI10DirectLoadIffE11DirectStoreIffEfLi2ELi4ELi32ELi1ELb1EL9Algorithm0EEvT_T0_ll,"ax",@progbits
	.align	128
        .global         _Z15SoftmaxWarpImplI10DirectLoadIffE11DirectStoreIffEfLi2ELi4ELi32ELi1ELb1EL9Algorithm0EEvT_T0_ll
        .type           _Z15SoftmaxWarpImplI10DirectLoadIffE11DirectStoreIffEfLi2ELi4ELi32ELi1ELb1EL9Algorithm0EEvT_T0_ll,@function
        .size           _Z15SoftmaxWarpImplI10DirectLoadIffE11DirectStoreIffEfLi2ELi4ELi32ELi1ELb1EL9Algorithm0EEvT_T0_ll,(.L_x_8623 - _Z15SoftmaxWarpImplI10DirectLoadIffE11DirectStoreIffEfLi2ELi4ELi32ELi1ELb1EL9Algorithm0EEvT_T0_ll)
        .other          _Z15SoftmaxWarpImplI10DirectLoadIffE11DirectStoreIffEfLi2ELi4ELi32ELi1ELb1EL9Algorithm0EEvT_T0_ll,@"STO_CUDA_ENTRY STV_DEFAULT"
_Z15SoftmaxWarpImplI10DirectLoadIffE11DirectStoreIffEfLi2ELi4ELi32ELi1ELb1EL9Algorithm0EEvT_T0_ll:
.text._Z15SoftmaxWarpImplI10DirectLoadIffE11DirectStoreIffEfLi2ELi4ELi32ELi1ELb1EL9Algorithm0EEvT_T0_ll:
        /* <DEDUP_REMOVED lines=24> */
.L_x_7498:
        /* <DEDUP_REMOVED lines=13> */
[----:B-1----:R-:W-:-:S05]  /*0250*/  IMAD.SHL.U32 R18, R18, 0x2, RZ ;  /* 0x0000000212127824 */ /* 0x002fca00078e00ff */
[----:B------:R-:W-:-:S07]  /*0260*/  IADD3 R10, PT, PT, R18, 0x40, RZ ;  /* 0x00000040120a7810 */ /* 0x000fce0007ffe0ff */
.L_x_7512:
[----:B-1----:R-:W1:Y:S01]  /*0270*/  LDC.64 R14, c[0x0][0x388] ;  /* 0x0000e200ff0e7b82 */ /* 0x002e620000000a00 */
[----:B------:R-:W-:Y:S02]  /*0280*/  ISETP.GE.U32.AND P0, PT, R18, UR40, PT ;  /* 0x0000002812007c0c */ /* 0x000fe4000bf06070 */
[----:B------:R-:W-:Y:S02]  /*0290*/  ISETP.GE.U32.AND P1, PT, R10, UR40, PT ;  /* 0x000000280a007c0c */ /* 0x000fe4000bf26070 */
[----:B------:R-:W-:Y:S02]  /*02a0*/  ISETP.GE.AND.EX P0, PT, RZ, UR41, PT, P0 ;  /* 0x00000029ff007c0c */ /* 0x000fe4000bf06300 */
[----:B------:R-:W-:Y:S01]  /*02b0*/  ISETP.GE.AND.EX P1, PT, RZ, UR41, PT, P1 ;  /* 0x00000029ff007c0c */ /* 0x000fe2000bf26310 */
[----:B--23--:R-:W3:Y:S08]  /*02c0*/  LDC.64 R8, c[0x0][0x388] ;  /* 0x0000e200ff087b82 */ /* 0x00cef00000000a00 */
[----:B------:R-:W4:Y:S02]  /*02d0*/  LDC.64 R4, c[0x0][0x380] ;  /* 0x0000e000ff047b82 */ /* 0x000f240000000a00 */
[----:B------:R-:W-:Y:S01]  /*02e0*/  @!P0 MOV R3, RZ ;  /* 0x000000ff00038202 */ /* 0x000fe20000000f00 */
[----:B------:R-:W-:Y:S01]  /*02f0*/  @!P0 IMAD.MOV.U32 R2, RZ, RZ, R18 ;  /* 0x000000ffff028224 */ /* 0x000fe200078e0012 */
[----:B--2---:R-:W-:-:S02]  /*0300*/  @!P0 R2UR UR4, R6 ;  /* 0x00000000060482ca */ /* 0x004fc400000e0000 */
[----:B------:R-:W-:Y:S01]  /*0310*/  @!P0 R2UR UR5, R7 ;  /* 0x00000000070582ca */ /* 0x000fe200000e0000 */
[-C--:B-1----:R-:W-:Y:S01]  /*0320*/  @!P0 IMAD R0, R17, R14.reuse, RZ ;  /* 0x0000000e11008224 */ /* 0x082fe200078e02ff */
[----:B------:R-:W-:Y:S01]  /*0330*/  @!P1 R2UR UR6, R6 ;  /* 0x00000000060692ca */ /* 0x000fe200000e0000 */
[C---:B------:R-:W-:Y:S01]  /*0340*/  @!P0 IMAD.WIDE.U32 R12, R16.reuse, R14, R2 ;  /* 0x0000000e100c8225 */ /* 0x040fe200078e0002 */
[----:B------:R-:W-:Y:S01]  /*0350*/  @!P1 R2UR UR7, R7 ;  /* 0x00000000070792ca */ /* 0x000fe200000e0000 */
[----:B------:R-:W1:Y:S02]  /*0360*/  LDC.64 R2, c[0x0][0x380] ;  /* 0x0000e000ff027b82 */ /* 0x000e640000000a00 */
[----:B------:R-:W-:Y:S02]  /*0370*/  @!P0 IMAD R15, R16, R15, R0 ;  /* 0x0000000f100f8224 */ /* 0x000fe400078e0200 */
[----:B---3--:R-:W-:-:S03]  /*0380*/  @!P1 IMAD R11, R17, R8, RZ ;  /* 0x00000008110b9224 */ /* 0x008fc600078e02ff */
[----:B------:R-:W-:Y:S01]  /*0390*/  @!P0 IADD3 R13, PT, PT, R13, R15, RZ ;  /* 0x0000000f0d0d8210 */ /* 0x000fe20007ffe0ff */
[C---:B------:R-:W-:Y:S02]  /*03a0*/  @!P1 IMAD R21, R16.reuse, R9, R11 ;  /* 0x0000000910159224 */ /* 0x040fe400078e020b */
[----:B------:R-:W-:Y:S01]  /*03b0*/  @!P1 IMAD.MOV.U32 R11, RZ, RZ, RZ ;  /* 0x000000ffff0b9224 */ /* 0x000fe200078e00ff */
[----:B------:R-:W-:Y:S01]  /*03c0*/  @!P0 LEA.HI R12, P2, R13, R12, RZ, 0x1 ;  /* 0x0000000c0d0c8211 */ /* 0x000fe200078508ff */
[----:B------:R-:W-:-:S04]  /*03d0*/  @!P1 IMAD.WIDE.U32 R8, R16, R8, R10 ;  /* 0x0000000810089225 */ /* 0x000fc800078e000a */
[----:B------:R-:W-:Y:S01]  /*03e0*/  @!P1 IMAD.IADD R11, R21, 0x1, R9 ;  /* 0x00000001150b9824 */ /* 0x000fe200078e0209 */
[----:B------:R-:W-:Y:S01]  /*03f0*/  @!P0 IADD3.X R9, PT, PT, RZ, R13, RZ, P2, !PT ;  /* 0x0000000dff098210 */ /* 0x000fe200017fe4ff */
[----:B------:R-:W-:-:S03]  /*0400*/  @!P0 IMAD.SHL.U32 R15, R12, 0x4, RZ ;  /* 0x000000040c0f8824 */ /* 0x000fc600078e00ff */
[----:B------:R-:W-:Y:S02]  /*0410*/  @!P1 LEA.HI R0, P2, R11, R8, RZ, 0x1 ;  /* 0x000000080b009211 */ /* 0x000fe400078508ff */
[----:B------:R-:W-:Y:S02]  /*0420*/  @!P0 SHF.L.U64.HI R8, R12, 0x2, R9 ;  /* 0x000000020c088819 */ /* 0x000fe40000010209 */
[----:B------:R-:W-:Y:S01]  /*0430*/  @!P1 SHF.L.U32 R9, R0, 0x2, RZ ;  /* 0x0000000200099819 */ /* 0x000fe200000006ff */
[----:B------:R-:W-:Y:S01]  /*0440*/  @!P1 IMAD.X R11, RZ, RZ, R11, P2 ;  /* 0x000000ffff0b9224 */ /* 0x000fe200010e060b */
[----:B------:R-:W-:Y:S02]  /*0450*/  @!P0 LOP3.LUT R15, R15, 0xfffffff8, RZ, 0xc0, !PT ;  /* 0xfffffff80f0f8812 */ /* 0x000fe400078ec0ff */
[----:B------:R-:W-:Y:S02]  /*0460*/  @!P1 LOP3.LUT R9, R9, 0xfffffff8, RZ, 0xc0, !PT ;  /* 0xfffffff809099812 */ /* 0x000fe400078ec0ff */
[----:B----4-:R-:W-:Y:S01]  /*0470*/  @!P0 IADD3 R14, P2, PT, R15, R4, RZ ;  /* 0x000000040f0e8210 */ /* 0x010fe20007f5e0ff */
[----:B------:R-:W-:Y:S01]  /*0480*/  IMAD.MOV.U32 R4, RZ, RZ, -0x800000 ;  /* 0xff800000ff047424 */ /* 0x000fe200078e00ff */
[----:B-1----:R-:W-:Y:S01]  /*0490*/  @!P1 IADD3 R2, P3, PT, R9, R2, RZ ;  /* 0x0000000209029210 */ /* 0x002fe20007f7e0ff */
[----:B------:R-:W-:Y:S01]  /*04a0*/  IMAD.MOV.U32 R9, RZ, RZ, -0x800000 ;  /* 0xff800000ff097424 */ /* 0x000fe200078e00ff */
[----:B------:R-:W-:-:S02]  /*04b0*/  @!P0 IADD3.X R15, PT, PT, R8, R5, RZ, P2, !PT ;  /* 0x00000005080f8210 */ /* 0x000fc400017fe4ff */
[----:B------:R-:W-:Y:S02]  /*04c0*/  @!P1 SHF.L.U64.HI R0, R0, 0x2, R11 ;  /* 0x0000000200009819 */ /* 0x000fe4000001020b */
[----:B------:R-:W-:Y:S02]  /*04d0*/  MOV R8, 0xff800000 ;  /* 0xff80000000087802 */ /* 0x000fe40000000f00 */
[----:B------:R-:W-:Y:S01]  /*04e0*/  MOV R5, 0xff800000 ;  /* 0xff80000000057802 */ /* 0x000fe20000000f00 */
[----:B------:R-:W-:-:S03]  /*04f0*/  @!P1 IMAD.X R3, R0, 0x1, R3, P3 ;  /* 0x0000000100039824 */ /* 0x000fc600018e0603 */
[----:B------:R-:W2:Y:S04]  /*0500*/  @!P0 LDG.E.64 R8, desc[UR4][R14.64] ;  /* 0x000000040e088981 */ /* 0x000ea8000c1e1b00 */
[----:B------:R-:W3:Y:S01]  /*0510*/  @!P1 LDG.E.64 R4, desc[UR6][R2.64] ;  /* 0x0000000602049981 */ /* 0x000ee2000c1e1b00 */
[----:B------:R-:W-:Y:S01]  /*0520*/  MOV R13, 0xff800000 ;  /* 0xff800000000d7802 */ /* 0x000fe20000000f00 */
[----:B------:R-:W-:Y:S01]  /*0530*/  UMOV UR4, 0xffffffff ;  /* 0xffffffff00047882 */ /* 0x000fe20000000000 */
[----:B--2---:R-:W-:-:S04]  /*0540*/  @!P0 FMNMX3 R13, R8, -INF , R9, !PT ;  /* 0xff800000080d8876 */ /* 0x004fc80007800009 */
[----:B---3--:R-:W-:Y:S01]  /*0550*/  @!P1 FMNMX3 R13, R13, R4, R5, !PT ;  /* 0x000000040d0d9276 */ /* 0x008fe20007800005 */
        /* <DEDUP_REMOVED lines=13> */
[----:B------:R-:W-:Y:S02]  /*0630*/  HFMA2 R8, -RZ, RZ, 3.7421875, 0 ;  /* 0x437c0000ff087431 */ /* 0x000fe400000001ff */
[C---:B------:R-:W-:Y:S01]  /*0640*/  FADD R12, -R14.reuse, R9 ;  /* 0x000000090e0c7221 */ /* 0x040fe20000000100 */
[----:B------:R-:W-:Y:S01]  /*0650*/  FADD R4, -R14, R4 ;  /* 0x000000040e047221 */ /* 0x000fe20000000100 */
[-C--:B------:R-:W-:Y:S01]  /*0660*/  FFMA.SAT R13, R20, R11.reuse, 0.5 ;  /* 0x3f000000140d7423 */ /* 0x080fe2000000200b */
[----:B------:R-:W-:Y:S02]  /*0670*/  FADD R14, -R14, R5 ;  /* 0x000000050e0e7221 */ /* 0x000fe40000000100 */
[-C--:B------:R-:W-:Y:S02]  /*0680*/  FFMA.SAT R3, R4, R11.reuse, 0.5 ;  /* 0x3f00000004037423 */ /* 0x080fe4000000200b */
[-C--:B------:R-:W-:Y:S01]  /*0690*/  FFMA.SAT R15, R14, R11.reuse, 0.5 ;  /* 0x3f0000000e0f7423 */ /* 0x080fe2000000200b */
[-C--:B------:R-:W-:Y:S01]  /*06a0*/  FFMA.RM R0, R13, R8.reuse, 12582913 ;  /* 0x4b4000010d007423 */ /* 0x080fe20000004008 */
[----:B------:R-:W-:Y:S01]  /*06b0*/  FFMA.SAT R13, R12, R11, 0.5 ;  /* 0x3f0000000c0d7423 */ /* 0x000fe2000000200b */
[----:B------:R-:W-:-:S02]  /*06c0*/  FFMA.RM R3, R3, R8, 12582913 ;  /* 0x4b40000103037423 */ /* 0x000fc40000004008 */
[----:B------:R-:W-:Y:S01]  /*06d0*/  FADD R9, R0, -12583039 ;  /* 0xcb40007f00097421 */ /* 0x000fe20000000000 */
[-C--:B------:R-:W-:Y:S01]  /*06e0*/  FFMA.RM R2, R13, R8.reuse, 12582913 ;  /* 0x4b4000010d027423 */ /* 0x080fe20000004008 */
[----:B------:R-:W-:Y:S01]  /*06f0*/  FFMA.RM R8, R15, R8, 12582913 ;  /* 0x4b4000010f087423 */ /* 0x000fe20000004008 */
[----:B------:R-:W-:Y:S01]  /*0700*/  FADD R11, R3, -12583039 ;  /* 0xcb40007f030b7421 */ /* 0x000fe20000000000 */
[----:B------:R-:W-:Y:S01]  /*0710*/  FFMA R9, R20, 1.4426950216293334961, -R9 ;  /* 0x3fb8aa3b14097823 */ /* 0x000fe20000000809 */
[----:B------:R-:W-:Y:S01]  /*0720*/  FADD R13, R2, -12583039 ;  /* 0xcb40007f020d7421 */ /* 0x000fe20000000000 */
[----:B------:R-:W-:Y:S01]  /*0730*/  FADD R15, R8, -12583039 ;  /* 0xcb40007f080f7421 */ /* 0x000fe20000000000 */
[----:B------:R-:W-:Y:S01]  /*0740*/  FFMA R11, R4, 1.4426950216293334961, -R11 ;  /* 0x3fb8aa3b040b7823 */ /* 0x000fe2000000080b */
[----:B------:R-:W-:Y:S01]  /*0750*/  FFMA R9, R20, 1.925963033500011079e-08, R9 ;  /* 0x32a5706014097823 */ /* 0x000fe20000000009 */
[----:B------:R-:W-:Y:S01]  /*0760*/  FFMA R13, R12, 1.4426950216293334961, -R13 ;  /* 0x3fb8aa3b0c0d7823 */ /* 0x000fe2000000080d */
[----:B------:R-:W-:Y:S01]  /*0770*/  FFMA R15, R14, 1.4426950216293334961, -R15 ;  /* 0x3fb8aa3b0e0f7823 */ /* 0x000fe2000000080f */
[----:B------:R-:W-:Y:S01]  /*0780*/  FFMA R11, R4, 1.925963033500011079e-08, R11 ;  /* 0x32a57060040b7823 */ /* 0x000fe2000000000b */
[----:B------:R-:W1:Y:S01]  /*0790*/  MUFU.EX2 R5, R9 ;  /* 0x0000000900057308 */ /* 0x000e620000000800 */
[----:B------:R-:W-:Y:S01]  /*07a0*/  FFMA R13, R12, 1.925963033500011079e-08, R13 ;  /* 0x32a570600c0d7823 */ /* 0x000fe2000000000d */
[----:B------:R-:W-:Y:S01]  /*07b0*/  FFMA R15, R14, 1.925963033500011079e-08, R15 ;  /* 0x32a570600e0f7823 */ /* 0x000fe2000000000f */
[----:B------:R-:W-:Y:S01]  /*07c0*/  IMAD.SHL.U32 R0, R0, 0x800000, RZ ;  /* 0x0080000000007824 */ /* 0x000fe200078e00ff */
[----:B------:R-:W-:-:S02]  /*07d0*/  SHF.L.U32 R2, R2, 0x17, RZ ;  /* 0x0000001702027819 */ /* 0x000fc400000006ff */
[----:B------:R-:W-:Y:S02]  /*07e0*/  SHF.L.U32 R8, R8, 0x17, RZ ;  /* 0x0000001708087819 */ /* 0x000fe400000006ff */
[----:B------:R-:W2:Y:S08]  /*07f0*/  MUFU.EX2 R13, R13 ;  /* 0x0000000d000d7308 */ /* 0x000eb00000000800 */
[----:B------:R-:W3:Y:S01]  /*0800*/  MUFU.EX2 R12, R11 ;  /* 0x0000000b000c7308 */ /* 0x000ee20000000800 */
[----:B-1----:R-:W-:Y:S01]  /*0810*/  FMUL R4, R0, R5 ;  /* 0x0000000500047220 */ /* 0x002fe20000400000 */
[----:B------:R-:W-:-:S03]  /*0820*/  IMAD.SHL.U32 R5, R3, 0x800000, RZ ;  /* 0x0080000003057824 */ /* 0x000fc600078e00ff */
        /* <DEDUP_REMOVED lines=17> */
.L_x_7524:
        /* <DEDUP_REMOVED lines=11> */
[----:B01----:R-:W-:Y:S05]  /*09f0*/  CALL.REL.NOINC `($__internal_137_$__cuda_sm3x_div_rn_noftz_f32_slowpath) ;  /* 0x0000000c000c7944 */ /* 0x003fea0003c00000 */
[----:B------:R-:W-:-:S07]  /*0a00*/  IMAD.MOV.U32 R8, RZ, RZ, R4 ;  /* 0x000000ffff087224 */ /* 0x000fce00078e0004 */
.L_x_7501:
[----:B------:R-:W-:Y:S05]  /*0a10*/  BSYNC.RECONVERGENT B0 ;  /* 0x0000000000007941 */ /* 0x000fea0003800200 */
.L_x_7500:
        /* <DEDUP_REMOVED lines=11> */
[----:B01----:R-:W-:Y:S05]  /*0ad0*/  CALL.REL.NOINC `($__internal_137_$__cuda_sm3x_div_rn_noftz_f32_slowpath) ;  /* 0x0000000800d47944 */ /* 0x003fea0003c00000 */
[----:B------:R-:W-:-:S07]  /*0ae0*/  IMAD.MOV.U32 R9, RZ, RZ, R4 ;  /* 0x000000ffff097224 */ /* 0x000fce00078e0004 */
.L_x_7503:
[----:B------:R-:W-:Y:S05]  /*0af0*/  BSYNC.RECONVERGENT B0 ;  /* 0x0000000000007941 */ /* 0x000fea0003800200 */
.L_x_7502:
        /* <DEDUP_REMOVED lines=13> */
.L_x_7505:
[----:B------:R-:W-:Y:S05]  /*0bd0*/  BSYNC.RECONVERGENT B0 ;  /* 0x0000000000007941 */ /* 0x000fea0003800200 */
.L_x_7504:
        /* <DEDUP_REMOVED lines=13> */
.L_x_7507:
[----:B------:R-:W-:Y:S05]  /*0cb0*/  BSYNC.RECONVERGENT B0 ;  /* 0x0000000000007941 */ /* 0x000fea0003800200 */
.L_x_7506:
[----:B------:R-:W-:Y:S01]  /*0cc0*/  ISETP.GE.U32.AND P1, PT, R10, UR40, PT ;  /* 0x000000280a007c0c */ /* 0x000fe2000bf26070 */
[----:B------:R-:W-:Y:S03]  /*0cd0*/  BSSY.RECONVERGENT B0, `(.L_x_7508) ;  /* 0x0000013000007945 */ /* 0x000fe60003800200 */
[----:B------:R-:W-:Y:S01]  /*0ce0*/  ISETP.GE.AND.EX P1, PT, RZ, UR41, PT, P1 ;  /* 0x00000029ff007c0c */ /* 0x000fe2000bf26310 */
        /* <DEDUP_REMOVED lines=17> */
.L_x_7509:
[----:B------:R-:W-:Y:S05]  /*0e00*/  BSYNC.RECONVERGENT B0 ;  /* 0x0000000000007941 */ /* 0x000fea0003800200 */
.L_x_7508:
[----:B------:R-:W-:Y:S04]  /*0e10*/  BSSY.RECONVERGENT B0, `(.L_x_7510) ;  /* 0x0000011000007945 */ /* 0x000fe80003800200 */
[----:B------:R-:W-:Y:S05]  /*0e20*/  @P1 BRA `(.L_x_7511) ;  /* 0x00000000003c1947 */ /* 0x000fea0003800000 */
[----:B------:R-:W-:Y:S02]  /*0e30*/  HFMA2 R11, -RZ, RZ, 0, 0 ;  /* 0x00000000ff0b7431 */ /* 0x000fe400000001ff */
[----:B------:R-:W-:Y:S01]  /*0e40*/  IMAD R5, R17, UR38, RZ ;  /* 0x0000002611057c24 */ /* 0x000fe2000f8e02ff */
        /* <DEDUP_REMOVED lines=13> */
.L_x_7511:
[----:B------:R-:W-:Y:S05]  /*0f20*/  BSYNC.RECONVERGENT B0 ;  /* 0x0000000000007941 */ /* 0x000fea0003800200 */
.L_x_7510:
[----:B------:R-:W-:-:S04]  /*0f30*/  IADD3 R16, P0, PT, R19, R16, RZ ;  /* 0x0000001013107210 */ /* 0x000fc80007f1e0ff */
[----:B------:R-:W-:Y:S02]  /*0f40*/  LEA.HI.X.SX32 R17, R19, R17, 0x1, P0 ;  /* 0x0000001113117211 */ /* 0x000fe400000f0eff */
[----:B------:R-:W-:-:S04]  /*0f50*/  ISETP.GE.U32.AND P0, PT, R16, UR42, PT ;  /* 0x0000002a10007c0c */ /* 0x000fc8000bf06070 */
[----:B------:R-:W-:-:S13]  /*0f60*/  ISETP.GE.AND.EX P0, PT, R17, UR43, PT, P0 ;  /* 0x0000002b11007c0c */ /* 0x000fda000bf06300 */
[----:B------:R-:W-:Y:S05]  /*0f70*/  @!P0 BRA `(.L_x_7512) ;  /* 0xfffffff000bc8947 */ /* 0x000fea000383ffff */
[----:B------:R-:W-:Y:S05]  /*0f80*/  EXIT ;  /* 0x000000000000794d */ /* 0x000fea0003800000 */
.L_x_7499:
[----:B------:R-:W-:Y:S01]  /*0f90*/  BSSY B0, `(.L_x_7513) ;  /* 0x0000007000007945 */ /* 0x000fe20003800000 */
[----:B------:R-:W-:Y:S01]  /*0fa0*/  IMAD.MOV.U32 R12, RZ, RZ, 0x10 ;  /* 0x00000010ff0c7424 */ /* 0x000fe200078e00ff */
[----:B------:R-:W-:Y:S02]  /*0fb0*/  MOV R11, 0x1f ;  /* 0x0000001f000b7802 */ /* 0x000fe40000000f00 */
[----:B------:R-:W-:-:S07]  /*0fc0*/  MOV R15, 0xffffffff ;  /* 0xffffffff000f7802 */ /* 0x000fce0000000f00 */
[----:B0-----:R-:W-:Y:S05]  /*0fd0*/  WARPSYNC.COLLECTIVE R15, `(.L_x_7514) ;  /* 0x000000000f087348 */ /* 0x001fea0003c00000 */
[----:B------:R1:W2:Y:S02]  /*0fe0*/  SHFL.BFLY P6, R14, R13, R12, R11 ;  /* 0x0c00000c0d0e7389 */ /* 0x0002a400000c000b */
[----:B012---:R-:W-:Y:S05]  /*0ff0*/  ENDCOLLECTIVE ;  /* 0x000000000000791b */ /* 0x007fea0003800000 */
.L_x_7514:
[----:B------:R-:W-:Y:S05]  /*1000*/  BSYNC B0 ;  /* 0x0000000000007941 */ /* 0x000fea0003800000 */
.L_x_7513:
[----:B------:R-:W-:Y:S01]  /*1010*/  HFMA2 R11, -RZ, RZ, 0, 1.847743988037109375e-06 ;  /* 0x0000001fff0b7431 */ /* 0x000fe200000001ff */
[----:B------:R-:W-:Y:S01]  /*1020*/  FMNMX R13, R14, R13, !PT ;  /* 0x0000000d0e0d7209 */ /* 0x000fe20007800000 */
[----:B------:R-:W-:Y:S01]  /*1030*/  IMAD.MOV.U32 R12, RZ, RZ, 0x8 ;  /* 0x00000008ff0c7424 */ /* 0x000fe200078e00ff */
[----:B------:R-:W-:-:S07]  /*1040*/  MOV R15, 0xffffffff ;  /* 0xffffffff000f7802 */ /* 0x000fce0000000f00 */
[----:B------:R-:W-:Y:S05]  /*1050*/  WARPSYNC.COLLECTIVE R15, `(.L_x_7515) ;  /* 0x000000000f087348 */ /* 0x000fea0003c00000 */
[----:B------:R0:W1:Y:S02]  /*1060*/  SHFL.BFLY P6, R14, R13, R12, R11 ;  /* 0x0c00000c0d0e7389 */ /* 0x00006400000c000b */
[----:B01----:R-:W-:Y:S05]  /*1070*/  ENDCOLLECTIVE ;  /* 0x000000000000791b */ /* 0x003fea0003800000 */
.L_x_7515:
[----:B------:R-:W-:Y:S01]  /*1080*/  HFMA2 R12, -RZ, RZ, 0, 2.384185791015625e-07 ;  /* 0x00000004ff0c7431 */ /* 0x000fe200000001ff */
[----:B------:R-:W-:-:S05]  /*1090*/  FMNMX R0, R13, R14, !PT ;  /* 0x0000000e0d007209 */ /* 0x000fca0007800000 */
[----:B------:R-:W-:-:S07]  /*10a0*/  IMAD.MOV.U32 R13, RZ, RZ, R0 ;  /* 0x000000ffff0d7224 */ /* 0x000fce00078e0000 */
[----:B------:R-:W-:Y:S05]  /*10b0*/  WARPSYNC.COLLECTIVE R15, `(.L_x_7516) ;  /* 0x000000000f087348 */ /* 0x000fea0003c00000 */
[----:B------:R0:W1:Y:S02]  /*10c0*/  SHFL.BFLY P6, R14, R13, R12, R11 ;  /* 0x0c00000c0d0e7389 */ /* 0x00006400000c000b */
[----:B01----:R-:W-:Y:S05]  /*10d0*/  ENDCOLLECTIVE ;  /* 0x000000000000791b */ /* 0x003fea0003800000 */
.L_x_7516:
[----:B------:R-:W-:Y:S01]  /*10e0*/  IMAD.MOV.U32 R12, RZ, RZ, 0x2 ;  /* 0x00000002ff0c7424 */ /* 0x000fe200078e00ff */
[----:B------:R-:W-:-:S04]  /*10f0*/  FMNMX R2, R0, R14, !PT ;  /* 0x0000000e00027209 */ /* 0x000fc80007800000 */
[----:B------:R-:W-:-:S07]  /*1100*/  MOV R13, R2 ;  /* 0x00000002000d7202 */ /* 0x000fce0000000f00 */
[----:B------:R-:W-:Y:S05]  /*1110*/  WARPSYNC.COLLECTIVE R15, `(.L_x_7517) ;  /* 0x000000000f087348 */ /* 0x000fea0003c00000 */
[----:B------:R0:W1:Y:S02]  /*1120*/  SHFL.BFLY P6, R14, R13, R12, R11 ;  /* 0x0c00000c0d0e7389 */ /* 0x00006400000c000b */
[----:B01----:R-:W-:Y:S05]  /*1130*/  ENDCOLLECTIVE ;  /* 0x000000000000791b */ /* 0x003fea0003800000 */
.L_x_7517:
[----:B------:R-:W-:Y:S01]  /*1140*/  HFMA2 R12, -RZ, RZ, 0, 5.9604644775390625e-08 ;  /* 0x00000001ff0c7431 */ /* 0x000fe200000001ff */
[----:B------:R-:W-:Y:S02]  /*1150*/  FMNMX R3, R2, R14, !PT ;  /* 0x0000000e02037209 */ /* 0x000fe40007800000 */
[----:B------:R-:W-:Y:S02]  /*1160*/  MOV R2, 0x437c0000 ;  /* 0x437c000000027802 */ /* 0x000fe40000000f00 */
[----:B------:R-:W-:-:S07]  /*1170*/  MOV R13, R3 ;  /* 0x00000003000d7202 */ /* 0x000fce0000000f00 */
[----:B------:R-:W-:Y:S05]  /*1180*/  WARPSYNC.COLLECTIVE R15, `(.L_x_7518) ;  /* 0x000000000f087348 */ /* 0x000fea0003c00000 */
[----:B------:R0:W1:Y:S02]  /*1190*/  SHFL.BFLY P6, R14, R13, R12, R11 ;  /* 0x0c00000c0d0e7389 */ /* 0x00006400000c000b */
[----:B01----:R-:W-:Y:S05]  /*11a0*/  ENDCOLLECTIVE ;  /* 0x000000000000791b */ /* 0x003fea0003800000 */
.L_x_7518:
[----:B------:R-:W-:Y:S01]  /*11b0*/  FMNMX R14, R3, R14, !PT ;  /* 0x0000000e030e7209 */ /* 0x000fe20007800000 */
[----:B------:R-:W-:-:S04]  /*11c0*/  IMAD.MOV.U32 R3, RZ, RZ, 0x3bbb989d ;  /* 0x3bbb989dff037424 */ /* 0x000fc800078e00ff */
[C---:B------:R-:W-:Y:S01]  /*11d0*/  FADD R8, -R14.reuse, R8 ;  /* 0x000000080e087221 */ /* 0x040fe20000000100 */
[C---:B------:R-:W-:Y:S01]  /*11e0*/  FADD R20, -R14.reuse, R9 ;  /* 0x000000090e147221 */ /* 0x040fe20000000100 */
[C---:B------:R-:W-:Y:S01]  /*11f0*/  FADD R4, -R14.reuse, R4 ;  /* 0x000000040e047221 */ /* 0x040fe20000000100 */
[----:B------:R-:W-:Y:S01]  /*1200*/  FADD R14, -R14, R5 ;  /* 0x000000050e0e7221 */ /* 0x000fe20000000100 */
[-C--:B------:R-:W-:Y:S02]  /*1210*/  FFMA.SAT R21, R8, R3.reuse, 0.5 ;  /* 0x3f00000008157423 */ /* 0x080fe40000002003 */
[-C--:B------:R-:W-:Y:S02]  /*1220*/  FFMA.SAT R11, R4, R3.reuse, 0.5 ;  /* 0x3f000000040b7423 */ /* 0x080fe40000002003 */
[-C--:B------:R-:W-:Y:S01]  /*1230*/  FFMA.RM R0, R21, R2.reuse, 12582913 ;  /* 0x4b40000115007423 */ /* 0x080fe20000004002 */
[-C--:B------:R-:W-:Y:S01]  /*1240*/  FFMA.SAT R21, R20, R3.reuse, 0.5 ;  /* 0x3f00000014157423 */ /* 0x080fe20000002003 */
[-C--:B------:R-:W-:Y:S01]  /*1250*/  FFMA.RM R5, R11, R2.reuse, 12582913 ;  /* 0x4b4000010b057423 */ /* 0x080fe20000004002 */
[----:B------:R-:W-:Y:S01]  /*1260*/  FFMA.SAT R11, R14, R3, 0.5 ;  /* 0x3f0000000e0b7423 */ /* 0x000fe20000002003 */
[----:B------:R-:W-:Y:S01]  /*1270*/  FADD R9, R0, -12583039 ;  /* 0xcb40007f00097421 */ /* 0x000fe20000000000 */
[-C--:B------:R-:W-:Y:S01]  /*1280*/  FFMA.RM R21, R21, R2.reuse, 12582913 ;  /* 0x4b40000115157423 */ /* 0x080fe20000004002 */
[----:B------:R-:W-:Y:S01]  /*1290*/  FADD R3, R5, -12583039 ;  /* 0xcb40007f05037421 */ /* 0x000fe20000000000 */
[----:B------:R-:W-:Y:S01]  /*12a0*/  FFMA.RM R2, R11, R2, 12582913 ;  /* 0x4b4000010b027423 */ /* 0x000fe20000004002 */
[----:B------:R-:W-:Y:S01]  /*12b0*/  FFMA R9, R8, 1.4426950216293334961, -R9 ;  /* 0x3fb8aa3b08097823 */ /* 0x000fe20000000809 */
[----:B------:R-:W-:Y:S01]  /*12c0*/  SHF.L.U32 R5, R5, 0x17, RZ ;  /* 0x0000001705057819 */ /* 0x000fe200000006ff */
[----:B------:R-:W-:Y:S01]  /*12d0*/  FFMA R3, R4, 1.4426950216293334961, -R3 ;  /* 0x3fb8aa3b04037823 */ /* 0x000fe20000000803 */
[----:B------:R-:W-:Y:S01]  /*12e0*/  FADD R13, R2, -12583039 ;  /* 0xcb40007f020d7421 */ /* 0x000fe20000000000 */
[----:B------:R-:W-:Y:S01]  /*12f0*/  FFMA R8, R8, 1.925963033500011079e-08, R9 ;  /* 0x32a5706008087823 */ /* 0x000fe20000000009 */
[C---:B------:R-:W-:Y:S01]  /*1300*/  FADD R9, R21.reuse, -12583039 ;  /* 0xcb40007f15097421 */ /* 0x040fe20000000000 */
[----:B------:R-:W-:Y:S01]  /*1310*/  FFMA R11, R4, 1.925963033500011079e-08, R3 ;  /* 0x32a57060040b7823 */ /* 0x000fe20000000003 */
[----:B------:R-:W-:Y:S01]  /*1320*/  FFMA R13, R14, 1.4426950216293334961, -R13 ;  /* 0x3fb8aa3b0e0d7823 */ /* 0x000fe2000000080d */
[----:B------:R-:W-:Y:S01]  /*1330*/  SHF.L.U32 R3, R0, 0x17, RZ ;  /* 0x0000001700037819 */ /* 0x000fe200000006ff */
[----:B------:R-:W-:Y:S01]  /*1340*/  FFMA R9, R20, 1.4426950216293334961, -R9 ;  /* 0x3fb8aa3b14097823 */ /* 0x000fe20000000809 */
[----:B------:R-:W0:Y:S01]  /*1350*/  MUFU.EX2 R8, R8 ;  /* 0x0000000800087308 */ /* 0x000e220000000800 */
[----:B------:R-:W-:Y:S01]  /*1360*/  FFMA R13, R14, 1.925963033500011079e-08, R13 ;  /* 0x32a570600e0d7823 */ /* 0x000fe2000000000d */
[----:B------:R-:W-:-:S02]  /*1370*/  IMAD.SHL.U32 R21, R21, 0x800000, RZ ;  /* 0x0080000015157824 */ /* 0x000fc400078e00ff */
[----:B------:R-:W-:-:S04]  /*1380*/  FFMA R9, R20, 1.925963033500011079e-08, R9 ;  /* 0x32a5706014097823 */ /* 0x000fc80000000009 */
[----:B------:R-:W1:Y:S08]  /*1390*/  MUFU.EX2 R12, R9 ;  /* 0x00000009000c7308 */ /* 0x000e700000000800 */
[----:B------:R2:W3:Y:S01]  /*13a0*/  MUFU.EX2 R20, R11 ;  /* 0x0000000b00147308 */ /* 0x0004e20000000800 */
[----:B0-----:R-:W-:Y:S01]  /*13b0*/  FMUL R4, R3, R8 ;  /* 0x0000000803047220 */ /* 0x001fe20000400000 */
[----:B------:R-:W-:-:S03]  /*13c0*/  SHF.L.U32 R8, R2, 0x17, RZ ;  /* 0x0000001702087819 */ /* 0x000fc600000006ff */
[----:B------:R-:W-:-:S03]  /*13d0*/  FADD R0, RZ, R4 ;  /* 0x00000004ff007221 */ /* 0x000fc60000000000 */
[----:B------:R-:W0:Y:S01]  /*13e0*/  MUFU.EX2 R13, R13 ;  /* 0x0000000d000d7308 */ /* 0x000e220000000800 */
[----:B-1----:R-:W-:Y:S01]  /*13f0*/  FMUL R3, R21, R12 ;  /* 0x0000000c15037220 */ /* 0x002fe20000400000 */
[----:B--2---:R-:W-:Y:S02]  /*1400*/  HFMA2 R11, -RZ, RZ, 0, 1.847743988037109375e-06 ;  /* 0x0000001fff0b7431 */ /* 0x004fe400000001ff */
[----:B------:R-:W-:Y:S02]  /*1410*/  IMAD.MOV.U32 R12, RZ, RZ, 0x10 ;  /* 0x00000010ff0c7424 */ /* 0x000fe400078e00ff */
[----:B---3--:R-:W-:Y:S01]  /*1420*/  FMUL R2, R5, R20 ;  /* 0x0000001405027220 */ /* 0x008fe20000400000 */
[----:B------:R-:W-:-:S04]  /*1430*/  FADD R5, R0, R3 ;  /* 0x0000000300057221 */ /* 0x000fc80000000000 */
[----:B------:R-:W-:Y:S01]  /*1440*/  FADD R5, R5, R2 ;  /* 0x0000000205057221 */ /* 0x000fe20000000000 */
[----:B0-----:R-:W-:-:S04]  /*1450*/  FMUL R0, R8, R13 ;  /* 0x0000000d08007220 */ /* 0x001fc80000400000 */
[----:B------:R-:W-:-:S07]  /*1460*/  FADD R13, R5, R0 ;  /* 0x00000000050d7221 */ /* 0x000fce0000000000 */
[----:B------:R-:W-:Y:S05]  /*1470*/  WARPSYNC.COLLECTIVE R15, `(.L_x_7519) ;  /* 0x000000000f087348 */ /* 0x000fea0003c00000 */
[----:B------:R0:W1:Y:S02]  /*1480*/  SHFL.BFLY P6, R14, R13, R12, R11 ;  /* 0x0c00000c0d0e7389 */ /* 0x00006400000c000b */
[----:B01----:R-:W-:Y:S05]  /*1490*/  ENDCOLLECTIVE ;  /* 0x000000000000791b */ /* 0x003fea0003800000 */
.L_x_7519:
[----:B------:R-:W-:Y:S02]  /*14a0*/  IMAD.MOV.U32 R12, RZ, RZ, 0x8 ;  /* 0x00000008ff0c7424 */ /* 0x000fe400078e00ff */
[----:B------:R-:W-:-:S05]  /*14b0*/  FADD R5, R13, R14 ;  /* 0x0000000e0d057221 */ /* 0x000fca0000000000 */
[----:B------:R-:W-:-:S07]  /*14c0*/  MOV R13, R5 ;  /* 0x00000005000d7202 */ /* 0x000fce0000000f00 */
[----:B------:R-:W-:Y:S05]  /*14d0*/  WARPSYNC.COLLECTIVE R15, `(.L_x_7520) ;  /* 0x000000000f087348 */ /* 0x000fea0003c00000 */
[----:B------:R0:W1:Y:S02]  /*14e0*/  SHFL.BFLY P6, R14, R13, R12, R11 ;  /* 0x0c00000c0d0e7389 */ /* 0x00006400000c000b */
[----:B01----:R-:W-:Y:S05]  /*14f0*/  ENDCOLLECTIVE ;  /* 0x000000000000791b */ /* 0x003fea0003800000 */
.L_x_7520:
[----:B------:R-:W-:Y:S02]  /*1500*/  HFMA2 R12, -RZ, RZ, 0, 2.384185791015625e-07 ;  /* 0x00000004ff0c7431 */ /* 0x000fe400000001ff */
[----:B------:R-:W-:-:S05]  /*1510*/  FADD R8, R5, R14 ;  /* 0x0000000e05087221 */ /* 0x000fca0000000000 */
[----:B------:R-:W-:-:S07]  /*1520*/  MOV R13, R8 ;  /* 0x00000008000d7202 */ /* 0x000fce0000000f00 */
[----:B------:R-:W-:Y:S05]  /*1530*/  WARPSYNC.COLLECTIVE R15, `(.L_x_7521) ;  /* 0x000000000f087348 */ /* 0x000fea0003c00000 */
[----:B------:R0:W1:Y:S02]  /*1540*/  SHFL.BFLY P6, R14, R13, R12, R11 ;  /* 0x0c00000c0d0e7389 */ /* 0x00006400000c000b */
[----:B01----:R-:W-:Y:S05]  /*1550*/  ENDCOLLECTIVE ;  /* 0x000000000000791b */ /* 0x003fea0003800000 */
.L_x_7521:
[----:B------:R-:W-:Y:S01]  /*1560*/  MOV R12, 0x2 ;  /* 0x00000002000c7802 */ /* 0x000fe20000000f00 */
[----:B------:R-:W-:-:S04]  /*1570*/  FADD R9, R8, R14 ;  /* 0x0000000e08097221 */ /* 0x000fc80000000000 */
[----:B------:R-:W-:-:S07]  /*1580*/  IMAD.MOV.U32 R13, RZ, RZ, R9 ;  /* 0x000000ffff0d7224 */ /* 0x000fce00078e0009 */
[----:B------:R-:W-:Y:S05]  /*1590*/  WARPSYNC.COLLECTIVE R15, `(.L_x_7522) ;  /* 0x000000000f087348 */ /* 0x000fea0003c00000 */
[----:B------:R0:W1:Y:S02]  /*15a0*/  SHFL.BFLY P6, R14, R13, R12, R11 ;  /* 0x0c00000c0d0e7389 */ /* 0x00006400000c000b */
[----:B01----:R-:W-:Y:S05]  /*15b0*/  ENDCOLLECTIVE ;  /* 0x000000000000791b */ /* 0x003fea0003800000 */
.L_x_7522:
[----:B------:R-:W-:Y:S02]  /*15c0*/  IMAD.MOV.U32 R12, RZ, RZ, 0x1 ;  /* 0x00000001ff0c7424 */ /* 0x000fe400078e00ff */
[----:B------:R-:W-:-:S05]  /*15d0*/  FADD R20, R9, R14 ;  /* 0x0000000e09147221 */ /* 0x000fca0000000000 */
[----:B------:R-:W-:-:S07]  /*15e0*/  MOV R13, R20 ;  /* 0x00000014000d7202 */ /* 0x000fce0000000f00 */
[----:B------:R-:W-:Y:S05]  /*15f0*/  WARPSYNC.COLLECTIVE R15, `(.L_x_7523) ;  /* 0x000000000f087348 */ /* 0x000fea0003c00000 */
[----:B------:R0:W1:Y:S02]  /*1600*/  SHFL.BFLY P6, R14, R13, R12, R11 ;  /* 0x0c00000c0d0e7389 */ /* 0x00006400000c000b */
[----:B01----:R-:W-:Y:S05]  /*1610*/  ENDCOLLECTIVE ;  /* 0x000000000000791b */ /* 0x003fea0003800000 */
.L_x_7523:
[----:B------:R-:W-:Y:S05]  /*1620*/  BRA `(.L_x_7524) ;  /* 0xfffffff000c47947 */ /* 0x000fea000383ffff */
        .weak           $__internal_137_$__cuda_sm3x_div_rn_noftz_f32_slowpath
        .type           $__internal_137_$__cuda_sm3x_div_rn_noftz_f32_slowpath,@function
        .size           $__internal_137_$__cuda_sm3x_div_rn_noftz_f32_slowpath,(.L_x_8623 - $__internal_137_$__cuda_sm3x_div_rn_noftz_f32_slowpath)
$__internal_137_$__cuda_sm3x_div_rn_noftz_f32_slowpath:
        /* <DEDUP_REMOVED lines=35> */
.L_x_7526:
        /* <DEDUP_REMOVED lines=51> */
.L_x_7533:
[----:B------:R-:W-:-:S04]  /*1b90*/  LOP3.LUT R4, R4, 0x80000000, RZ, 0xc0, !PT ;  /* 0x8000000004047812 */ /* 0x000fc800078ec0ff */
[----:B------:R-:W-:Y:S01]  /*1ba0*/  LOP3.LUT R4, R4, 0x7f800000, RZ, 0xfc, !PT ;  /* 0x7f80000004047812 */ /* 0x000fe200078efcff */
[----:B------:R-:W-:Y:S06]  /*1bb0*/  BRA `(.L_x_7534) ;  /* 0x0000000000047947 */ /* 0x000fec0003800000 */
.L_x_7532:
[----:B------:R-:W-:-:S07]  /*1bc0*/  LEA R4, R22, R4, 0x17 ;  /* 0x0000000416047211 */ /* 0x000fce00078eb8ff */
.L_x_7534:
[----:B------:R-:W-:Y:S05]  /*1bd0*/  BSYNC.RECONVERGENT B2 ;  /* 0x0000000000027941 */ /* 0x000fea0003800200 */
.L_x_7531:
[----:B------:R-:W-:Y:S05]  /*1be0*/  BRA `(.L_x_7535) ;  /* 0x0000000000207947 */ /* 0x000fea0003800000 */
.L_x_7530:
[----:B------:R-:W-:-:S04]  /*1bf0*/  LOP3.LUT R4, R15, 0x80000000, R4, 0x48, !PT ;  /* 0x800000000f047812 */ /* 0x000fc800078e4804 */
[----:B------:R-:W-:Y:S01]  /*1c00*/  LOP3.LUT R4, R4, 0x7f800000, RZ, 0xfc, !PT ;  /* 0x7f80000004047812 */ /* 0x000fe200078efcff */
[----:B------:R-:W-:Y:S06]  /*1c10*/  BRA `(.L_x_7535) ;  /* 0x0000000000147947 */ /* 0x000fec0003800000 */
.L_x_7529:
[----:B------:R-:W-:Y:S01]  /*1c20*/  LOP3.LUT R4, R15, 0x80000000, R4, 0x48, !PT ;  /* 0x800000000f047812 */ /* 0x000fe200078e4804 */
[----:B------:R-:W-:Y:S06]  /*1c30*/  BRA `(.L_x_7535) ;  /* 0x00000000000c7947 */ /* 0x000fec0003800000 */
.L_x_7528:
[----:B------:R-:W0:Y:S01]  /*1c40*/  MUFU.RSQ R4, -QNAN ;  /* 0xffc0000000047908 */ /* 0x000e220000001400 */
[----:B------:R-:W-:Y:S05]  /*1c50*/  BRA `(.L_x_7535) ;  /* 0x0000000000047947 */ /* 0x000fea0003800000 */
.L_x_7527:
[----:B------:R-:W-:-:S07]  /*1c60*/  FADD.FTZ R4, R4, R5 ;  /* 0x0000000504047221 */ /* 0x000fce0000010000 */
.L_x_7535:
[----:B------:R-:W-:Y:S05]  /*1c70*/  BSYNC.RECONVERGENT B1 ;  /* 0x0000000000017941 */ /* 0x000fea0003800200 */
.L_x_7525:
[----:B------:R-:W-:-:S04]  /*1c80*/  HFMA2 R15, -RZ, RZ, 0, 0 ;  /* 0x00000000ff0f7431 */ /* 0x000fc800000001ff */
[----:B0-----:R-:W-:Y:S05]  /*1c90*/  RET.REL.NODEC R14 `(_Z15SoftmaxWarpImplI10DirectLoadIffE11DirectStoreIffEfLi2ELi4ELi32ELi1ELb1EL9Algorithm0EEvT_T0_ll) ;  /* 0xffffffe00ed87950 */ /* 0x001fea0003c3ffff */
.L_x_7536:
        /* <DEDUP_REMOVED lines=14> */
.L_x_8623:


//--------------------- .text._Z15SoftmaxWarpImplI10DirectLoadIffE11DirectStoreIffEfLi2ELi4ELi32ELi1ELb0EL9Algorithm0EEvT_T0_ll --------------------------
	.section	.text._Z15SoftmaxWarpImplI10DirectLoadIffE11DirectStoreIffEfLi2ELi4ELi32ELi1ELb0EL9Algorithm0EEvT_T0_ll,"ax",@progbits
	.align	128
        .global         _Z15SoftmaxWarpImplI10DirectLoadIffE11DirectStoreIffEfLi2ELi4ELi32ELi1ELb0EL9Algorithm0EEvT_T0_ll
        .type           _Z15SoftmaxWarpImplI10DirectLoadIffE11DirectStoreIffEfLi2ELi4ELi32ELi1ELb0EL9Algorithm0EEvT_T0_ll,@function
        .size           _Z15SoftmaxWarpImplI10DirectLoadIffE11DirectStoreIffEfLi2ELi4ELi32ELi1ELb0EL9Algorithm0EEvT_T0_ll,(.L_x_8624 - _Z15SoftmaxWarpImplI10DirectLoadIffE11DirectStoreIffEfLi2ELi4ELi32ELi1ELb0EL9Algorithm0EEvT_T0_ll)
        .other          _Z15SoftmaxWarpImplI10DirectLoadIffE11DirectStoreIffEfLi2ELi4ELi32ELi1ELb0EL9Algorithm0EEvT_T0_ll,@"STO_CUDA_ENTRY STV_DEFAULT"
_Z15SoftmaxWarpImplI10DirectLoadIffE11DirectStoreIffEfLi2ELi4ELi32ELi1ELb0EL9Algorithm0EEvT_T0_ll:
.text._Z15SoftmaxWarpImplI10DirectLoadIffE11DirectStoreIffEfLi2ELi4ELi32ELi1ELb0EL9Algorithm0EEvT_T0_ll:
        /* <DEDUP_REMOVED lines=24> */
.L_x_7537:
        /* <DEDUP_REMOVED lines=13> */
[----:B-1----:R-:W-:-:S07]  /*0250*/  IMAD.SHL.U32 R10, R10, 0x2, RZ ;  /* 0x000000020a0a7824 */ /* 0x002fce00078e00ff */
.L_x_7547:
[----:B------:R-:W-:Y:S02]  /*0260*/  HFMA2 R11, -RZ, RZ, 0, 0 ;  /* 0x00000000ff0b7431 */ /* 0x000fe400000001ff */
[----:B---3--:R-:W-:Y:S01]  /*0270*/  IMAD R5, R9, UR38, RZ ;  /* 0x0000002609057c24 */ /* 0x008fe2000f8e02ff */
[----:B--2---:R-:W-:Y:S02]  /*0280*/  R2UR UR4, R6 ;  /* 0x00000000060472ca */ /* 0x004fe400000e0000 */
[C---:B------:R-:W-:Y:S01]  /*0290*/  R2UR UR5, R7.reuse ;  /* 0x00000000070572ca */ /* 0x040fe200000e0000 */
[----:B------:R-:W-:Y:S01]  /*02a0*/  IMAD R5, R16, UR39, R5 ;  /* 0x0000002710057c24 */ /* 0x000fe2000f8e0205 */
[----:B------:R-:W-:Y:S02]  /*02b0*/  R2UR UR6, R6 ;  /* 0x00000000060672ca */ /* 0x000fe400000e0000 */
[----:B------:R-:W-:Y:S01]  /*02c0*/  R2UR UR7, R7 ;  /* 0x00000000070772ca */ /* 0x000fe200000e0000 */
[----:B------:R-:W-:-:S04]  /*02d0*/  IMAD.WIDE.U32 R2, R16, UR38, R10 ;  /* 0x0000002610027c25 */ /* 0x000fc8000f8e000a */
[----:B------:R-:W-:Y:S01]  /*02e0*/  IMAD.IADD R11, R3, 0x1, R5 ;  /* 0x00000001030b7824 */ /* 0x000fe200078e0205 */
[----:B------:R-:W-:-:S04]  /*02f0*/  IADD3 R0, P1, PT, R2, 0x40, RZ ;  /* 0x0000004002007810 */ /* 0x000fc80007f3e0ff */
[----:B------:R-:W-:Y:S02]  /*0300*/  LEA.HI R5, P0, R11, R2, RZ, 0x1 ;  /* 0x000000020b057211 */ /* 0x000fe400078108ff */
[----:B------:R-:W-:Y:S02]  /*0310*/  IADD3.X R3, PT, PT, RZ, R11, RZ, P1, !PT ;  /* 0x0000000bff037210 */ /* 0x000fe40000ffe4ff */
[----:B------:R-:W-:Y:S01]  /*0320*/  SHF.L.U32 R2, R5, 0x2, RZ ;  /* 0x0000000205027819 */ /* 0x000fe200000006ff */
[----:B------:R-:W-:Y:S01]  /*0330*/  IMAD.X R4, RZ, RZ, R11, P0 ;  /* 0x000000ffff047224 */ /* 0x000fe200000e060b */
[----:B------:R-:W-:Y:S02]  /*0340*/  LEA.HI R0, P0, R3, R0, RZ, 0x1 ;  /* 0x0000000003007211 */ /* 0x000fe400078108ff */
[----:B------:R-:W-:Y:S02]  /*0350*/  LOP3.LUT R2, R2, 0xfffffff8, RZ, 0xc0, !PT ;  /* 0xfffffff802027812 */ /* 0x000fe400078ec0ff */
[----:B------:R-:W-:Y:S01]  /*0360*/  SHF.L.U64.HI R5, R5, 0x2, R4 ;  /* 0x0000000205057819 */ /* 0x000fe20000010204 */
[----:B------:R-:W-:Y:S01]  /*0370*/  IMAD.SHL.U32 R4, R0, 0x4, RZ ;  /* 0x0000000400047824 */ /* 0x000fe200078e00ff */
[----:B------:R-:W-:-:S02]  /*0380*/  IADD3.X R3, PT, PT, RZ, R3, RZ, P0, !PT ;  /* 0x00000003ff037210 */ /* 0x000fc400007fe4ff */
[----:B------:R-:W-:Y:S02]  /*0390*/  IADD3 R2, P0, PT, R2, UR36, RZ ;  /* 0x0000002402027c10 */ /* 0x000fe4000ff1e0ff */
[----:B------:R-:W-:Y:S02]  /*03a0*/  LOP3.LUT R4, R4, 0xfffffff8, RZ, 0xc0, !PT ;  /* 0xfffffff804047812 */ /* 0x000fe400078ec0ff */
[----:B------:R-:W-:Y:S02]  /*03b0*/  SHF.L.U64.HI R0, R0, 0x2, R3 ;  /* 0x0000000200007819 */ /* 0x000fe40000010203 */
[----:B------:R-:W-:Y:S02]  /*03c0*/  IADD3.X R3, PT, PT, R5, UR37, RZ, P0, !PT ;  /* 0x0000002505037c10 */ /* 0x000fe400087fe4ff */
[----:B------:R-:W-:-:S04]  /*03d0*/  IADD3 R4, P0, PT, R4, UR36, RZ ;  /* 0x0000002404047c10 */ /* 0x000fc8000ff1e0ff */
[----:B------:R-:W-:Y:S01]  /*03e0*/  IADD3.X R5, PT, PT, R0, UR37, RZ, P0, !PT ;  /* 0x0000002500057c10 */ /* 0x000fe200087fe4ff */
[----:B------:R-:W2:Y:S05]  /*03f0*/  LDG.E.64 R2, desc[UR4][R2.64] ;  /* 0x0000000402027981 */ /* 0x000eaa000c1e1b00 */
[----:B------:R-:W3:Y:S01]  /*0400*/  LDG.E.64 R4, desc[UR6][R4.64] ;  /* 0x0000000604047981 */ /* 0x000ee2000c1e1b00 */
[----:B------:R-:W-:Y:S01]  /*0410*/  UMOV UR4, 0xffffffff ;  /* 0xffffffff00047882 */ /* 0x000fe20000000000 */
[----:B--2---:R-:W-:-:S04]  /*0420*/  FMNMX3 R13, R2, -INF , R3, !PT ;  /* 0xff800000020d7876 */ /* 0x004fc80007800003 */
[----:B---3--:R-:W-:Y:S01]  /*0430*/  FMNMX3 R13, R13, R4, R5, !PT ;  /* 0x000000040d0d7276 */ /* 0x008fe20007800005 */
[----:B-1----:R-:W-:Y:S06]  /*0440*/  BRA.DIV UR4, `(.L_x_7538) ;  /* 0x0000000a04587947 */ /* 0x002fec000b800000 */
        /* <DEDUP_REMOVED lines=17> */
[-C--:B------:R-:W-:Y:S01]  /*0560*/  FFMA.SAT R18, R4, R15.reuse, 0.5 ;  /* 0x3f00000004127423 */ /* 0x080fe2000000200f */
[----:B------:R-:W-:Y:S01]  /*0570*/  FFMA.SAT R14, R19, R15, 0.5 ;  /* 0x3f000000130e7423 */ /* 0x000fe2000000200f */
[----:B------:R-:W-:Y:S01]  /*0580*/  FFMA.RM R0, R2, R11, 12582913 ;  /* 0x4b40000102007423 */ /* 0x000fe2000000400b */
[----:B------:R-:W-:-:S03]  /*0590*/  FFMA.SAT R2, R13, R15, 0.5 ;  /* 0x3f0000000d027423 */ /* 0x000fc6000000200f */
[----:B------:R-:W-:Y:S01]  /*05a0*/  FADD R3, R0, -12583039 ;  /* 0xcb40007f00037421 */ /* 0x000fe20000000000 */
[-C--:B------:R-:W-:Y:S01]  /*05b0*/  FFMA.RM R2, R2, R11.reuse, 12582913 ;  /* 0x4b40000102027423 */ /* 0x080fe2000000400b */
[----:B------:R-:W-:Y:S02]  /*05c0*/  IMAD.SHL.U32 R0, R0, 0x800000, RZ ;  /* 0x0080000000007824 */ /* 0x000fe400078e00ff */
[----:B------:R-:W-:Y:S01]  /*05d0*/  FFMA R3, R12, 1.4426950216293334961, -R3 ;  /* 0x3fb8aa3b0c037823 */ /* 0x000fe20000000803 */
[C---:B------:R-:W-:Y:S01]  /*05e0*/  FADD R8, R2.reuse, -12583039 ;  /* 0xcb40007f02087421 */ /* 0x040fe20000000000 */
[----:B------:R-:W-:Y:S02]  /*05f0*/  SHF.L.U32 R2, R2, 0x17, RZ ;  /* 0x0000001702027819 */ /* 0x000fe400000006ff */
[----:B------:R-:W-:Y:S01]  /*0600*/  FFMA R12, R12, 1.925963033500011079e-08, R3 ;  /* 0x32a570600c0c7823 */ /* 0x000fe20000000003 */
[----:B------:R-:W-:Y:S01]  /*0610*/  FFMA.RM R3, R18, R11, 12582913 ;  /* 0x4b40000112037423 */ /* 0x000fe2000000400b */
[----:B------:R-:W-:-:S02]  /*0620*/  FFMA R8, R13, 1.4426950216293334961, -R8 ;  /* 0x3fb8aa3b0d087823 */ /* 0x000fc40000000808 */
[----:B------:R-:W1:Y:S01]  /*0630*/  MUFU.EX2 R5, R12 ;  /* 0x0000000c00057308 */ /* 0x000e620000000800 */
[----:B------:R-:W-:Y:S01]  /*0640*/  FADD R15, R3, -12583039 ;  /* 0xcb40007f030f7421 */ /* 0x000fe20000000000 */
[----:B------:R-:W-:Y:S01]  /*0650*/  FFMA R8, R13, 1.925963033500011079e-08, R8 ;  /* 0x32a570600d087823 */ /* 0x000fe20000000008 */
[----:B------:R-:W-:Y:S02]  /*0660*/  FFMA.RM R13, R14, R11, 12582913 ;  /* 0x4b4000010e0d7423 */ /* 0x000fe4000000400b */
[C---:B------:R-:W-:Y:S02]  /*0670*/  FFMA R15, R4.reuse, 1.4426950216293334961, -R15 ;  /* 0x3fb8aa3b040f7823 */ /* 0x040fe4000000080f */
[C---:B------:R-:W-:Y:S01]  /*0680*/  FADD R14, R13.reuse, -12583039 ;  /* 0xcb40007f0d0e7421 */ /* 0x040fe20000000000 */
[----:B------:R-:W2:Y:S01]  /*0690*/  MUFU.EX2 R11, R8 ;  /* 0x00000008000b7308 */ /* 0x000ea20000000800 */
[----:B------:R-:W-:Y:S01]  /*06a0*/  FFMA R15, R4, 1.925963033500011079e-08, R15 ;  /* 0x32a57060040f7823 */ /* 0x000fe2000000000f */
[----:B------:R-:W-:Y:S01]  /*06b0*/  SHF.L.U32 R13, R13, 0x17, RZ ;  /* 0x000000170d0d7819 */ /* 0x000fe200000006ff */
[----:B------:R-:W-:-:S04]  /*06c0*/  FFMA R4, R19, 1.4426950216293334961, -R14 ;  /* 0x3fb8aa3b13047823 */ /* 0x000fc8000000080e */
[----:B------:R-:W-:Y:S01]  /*06d0*/  FFMA R19, R19, 1.925963033500011079e-08, R4 ;  /* 0x32a5706013137823 */ /* 0x000fe20000000004 */
        /* <DEDUP_REMOVED lines=20> */
.L_x_7559:
        /* <DEDUP_REMOVED lines=11> */
[----:B01----:R-:W-:Y:S05]  /*08d0*/  CALL.REL.NOINC `($__internal_138_$__cuda_sm3x_div_rn_noftz_f32_slowpath) ;  /* 0x0000000800e07944 */ /* 0x003fea0003c00000 */
[----:B------:R-:W-:-:S07]  /*08e0*/  IMAD.MOV.U32 R12, RZ, RZ, R4 ;  /* 0x000000ffff0c7224 */ /* 0x000fce00078e0004 */
.L_x_7540:
[----:B------:R-:W-:Y:S05]  /*08f0*/  BSYNC.RECONVERGENT B0 ;  /* 0x0000000000007941 */ /* 0x000fea0003800200 */
.L_x_7539:
        /* <DEDUP_REMOVED lines=11> */
[----:B01----:R-:W-:Y:S05]  /*09b0*/  CALL.REL.NOINC `($__internal_138_$__cuda_sm3x_div_rn_noftz_f32_slowpath) ;  /* 0x0000000800a87944 */ /* 0x003fea0003c00000 */
[----:B------:R-:W-:-:S07]  /*09c0*/  IMAD.MOV.U32 R13, RZ, RZ, R4 ;  /* 0x000000ffff0d7224 */ /* 0x000fce00078e0004 */
.L_x_7542:
[----:B------:R-:W-:Y:S05]  /*09d0*/  BSYNC.RECONVERGENT B0 ;  /* 0x0000000000007941 */ /* 0x000fea0003800200 */
.L_x_7541:
        /* <DEDUP_REMOVED lines=13> */
.L_x_7544:
[----:B------:R-:W-:Y:S05]  /*0ab0*/  BSYNC.RECONVERGENT B0 ;  /* 0x0000000000007941 */ /* 0x000fea0003800200 */
.L_x_7543:
        /* <DEDUP_REMOVED lines=13> */
.L_x_7546:
[----:B------:R-:W-:Y:S05]  /*0b90*/  BSYNC.RECONVERGENT B0 ;  /* 0x0000000000007941 */ /* 0x000fea0003800200 */
.L_x_7545:
        /* <DEDUP_REMOVED lines=16> */
[----:B------:R-:W-:-:S02]  /*0ca0*/  IADD3.X R3, PT, PT, RZ, R3, RZ, P0, !PT ;  /* 0x00000003ff037210 */ /* 0x000fc400007fe4ff */
[----:B------:R-:W-:Y:S01]  /*0cb0*/  SHF.L.U64.HI R5, R5, 0x2, R4 ;  /* 0x0000000205057819 */ /* 0x000fe20000010204 */
[----:B------:R-:W-:Y:S01]  /*0cc0*/  IMAD.SHL.U32 R4, R0, 0x4, RZ ;  /* 0x0000000400047824 */ /* 0x000fe200078e00ff */
[----:B------:R-:W-:Y:S02]  /*0cd0*/  IADD3 R2, P0, PT, R2, UR40, RZ ;  /* 0x0000002802027c10 */ /* 0x000fe4000ff1e0ff */
[----:B------:R-:W-:Y:S02]  /*0ce0*/  SHF.L.U64.HI R0, R0, 0x2, R3 ;  /* 0x0000000200007819 */ /* 0x000fe40000010203 */
[----:B------:R-:W-:Y:S02]  /*0cf0*/  IADD3.X R3, PT, PT, R5, UR41, RZ, P0, !PT ;  /* 0x0000002905037c10 */ /* 0x000fe400087fe4ff */
[C---:B------:R-:W-:Y:S02]  /*0d00*/  IADD3 R16, P0, PT, R17.reuse, R16, RZ ;  /* 0x0000001011107210 */ /* 0x040fe40007f1e0ff */
[----:B------:R-:W-:Y:S01]  /*0d10*/  LOP3.LUT R4, R4, 0xfffffff8, RZ, 0xc0, !PT ;  /* 0xfffffff804047812 */ /* 0x000fe200078ec0ff */
[----:B------:R3:W-:Y:S01]  /*0d20*/  STG.E.64 desc[UR4][R2.64], R12 ;  /* 0x0000000c02007986 */ /* 0x0007e2000c101b04 */
[----:B------:R-:W-:-:S02]  /*0d30*/  LEA.HI.X.SX32 R9, R17, R9, 0x1, P0 ;  /* 0x0000000911097211 */ /* 0x000fc400000f0eff */
[----:B------:R-:W-:Y:S02]  /*0d40*/  ISETP.GE.U32.AND P0, PT, R16, UR44, PT ;  /* 0x0000002c10007c0c */ /* 0x000fe4000bf06070 */
[----:B------:R-:W-:Y:S02]  /*0d50*/  IADD3 R4, P1, PT, R4, UR40, RZ ;  /* 0x0000002804047c10 */ /* 0x000fe4000ff3e0ff */
[----:B------:R-:W-:Y:S02]  /*0d60*/  ISETP.GE.AND.EX P0, PT, R9, UR45, PT, P0 ;  /* 0x0000002d09007c0c */ /* 0x000fe4000bf06300 */
[----:B------:R-:W-:-:S05]  /*0d70*/  IADD3.X R5, PT, PT, R0, UR41, RZ, P1, !PT ;  /* 0x0000002900057c10 */ /* 0x000fca0008ffe4ff */
[----:B------:R3:W-:Y:S06]  /*0d80*/  STG.E.64 desc[UR6][R4.64], R14 ;  /* 0x0000000e04007986 */ /* 0x0007ec000c101b06 */
[----:B------:R-:W-:Y:S05]  /*0d90*/  @!P0 BRA `(.L_x_7547) ;  /* 0xfffffff400308947 */ /* 0x000fea000383ffff */
[----:B------:R-:W-:Y:S05]  /*0da0*/  EXIT ;  /* 0x000000000000794d */ /* 0x000fea0003800000 */
.L_x_7538:
[----:B------:R-:W-:Y:S01]  /*0db0*/  BSSY B0, `(.L_x_7548) ;  /* 0x0000007000007945 */ /* 0x000fe20003800000 */
[----:B------:R-:W-:Y:S01]  /*0dc0*/  IMAD.MOV.U32 R12, RZ, RZ, 0x10 ;  /* 0x00000010ff0c7424 */ /* 0x000fe200078e00ff */
[----:B------:R-:W-:Y:S01]  /*0dd0*/  MOV R11, 0x1f ;  /* 0x0000001f000b7802 */ /* 0x000fe20000000f00 */
[----:B------:R-:W-:-:S07]  /*0de0*/  IMAD.MOV.U32 R15, RZ, RZ, -0x1 ;  /* 0xffffffffff0f7424 */ /* 0x000fce00078e00ff */
[----:B0-----:R-:W-:Y:S05]  /*0df0*/  WARPSYNC.COLLECTIVE R15, `(.L_x_7549) ;  /* 0x000000000f087348 */ /* 0x001fea0003c00000 */
[----:B------:R1:W2:Y:S02]  /*0e00*/  SHFL.BFLY P6, R14, R13, R12, R11 ;  /* 0x0c00000c0d0e7389 */ /* 0x0002a400000c000b */
[----:B012---:R-:W-:Y:S05]  /*0e10*/  ENDCOLLECTIVE ;  /* 0x000000000000791b */ /* 0x007fea0003800000 */
.L_x_7549:
[----:B------:R-:W-:Y:S05]  /*0e20*/  BSYNC B0 ;  /* 0x0000000000007941 */ /* 0x000fea0003800000 */
.L_x_7548:
[----:B------:R-:W-:Y:S01]  /*0e30*/  FMNMX R13, R13, R14, !PT ;  /* 0x0000000e0d0d7209 */ /* 0x000fe20007800000 */
[----:B------:R-:W-:Y:S01]  /*0e40*/  IMAD.MOV.U32 R11, RZ, RZ, 0x1f ;  /* 0x0000001fff0b7424 */ /* 0x000fe200078e00ff */
[----:B------:R-:W-:Y:S01]  /*0e50*/  MOV R12, 0x8 ;  /* 0x00000008000c7802 */ /* 0x000fe20000000f00 */
[----:B------:R-:W-:Y:S01]  /*0e60*/  HFMA2 R19, -RZ, RZ, 0.96630859375, -0.0022525787353515625 ;  /* 0x3bbb989dff137431 */ /* 0x000fe200000001ff */
[----:B------:R-:W-:-:S07]  /*0e70*/  MOV R15, 0xffffffff ;  /* 0xffffffff000f7802 */ /* 0x000fce0000000f00 */
[----:B------:R-:W-:Y:S05]  /*0e80*/  WARPSYNC.COLLECTIVE R15, `(.L_x_7550) ;  /* 0x000000000f087348 */ /* 0x000fea0003c00000 */
[----:B------:R0:W1:Y:S02]  /*0e90*/  SHFL.BFLY P6, R14, R13, R12, R11 ;  /* 0x0c00000c0d0e7389 */ /* 0x00006400000c000b */
[----:B01----:R-:W-:Y:S05]  /*0ea0*/  ENDCOLLECTIVE ;  /* 0x000000000000791b */ /* 0x003fea0003800000 */
.L_x_7550:
[----:B------:R-:W-:Y:S01]  /*0eb0*/  HFMA2 R12, -RZ, RZ, 0, 2.384185791015625e-07 ;  /* 0x00000004ff0c7431 */ /* 0x000fe200000001ff */
[----:B------:R-:W-:-:S05]  /*0ec0*/  FMNMX R0, R13, R14, !PT ;  /* 0x0000000e0d007209 */ /* 0x000fca0007800000 */
[----:B------:R-:W-:-:S07]  /*0ed0*/  IMAD.MOV.U32 R13, RZ, RZ, R0 ;  /* 0x000000ffff0d7224 */ /* 0x000fce00078e0000 */
[----:B------:R-:W-:Y:S05]  /*0ee0*/  WARPSYNC.COLLECTIVE R15, `(.L_x_7551) ;  /* 0x000000000f087348 */ /* 0x000fea0003c00000 */
[----:B------:R0:W1:Y:S02]  /*0ef0*/  SHFL.BFLY P6, R14, R13, R12, R11 ;  /* 0x0c00000c0d0e7389 */ /* 0x00006400000c000b */
[----:B01----:R-:W-:Y:S05]  /*0f00*/  ENDCOLLECTIVE ;  /* 0x000000000000791b */ /* 0x003fea0003800000 */
.L_x_7551:
[----:B------:R-:W-:Y:S02]  /*0f10*/  MOV R12, 0x2 ;  /* 0x00000002000c7802 */ /* 0x000fe40000000f00 */
[----:B------:R-:W-:-:S05]  /*0f20*/  FMNMX R8, R0, R14, !PT ;  /* 0x0000000e00087209 */ /* 0x000fca0007800000 */
[----:B------:R-:W-:-:S07]  /*0f30*/  IMAD.MOV.U32 R13, RZ, RZ, R8 ;  /* 0x000000ffff0d7224 */ /* 0x000fce00078e0008 */
[----:B------:R-:W-:Y:S05]  /*0f40*/  WARPSYNC.COLLECTIVE R15, `(.L_x_7552) ;  /* 0x000000000f087348 */ /* 0x000fea0003c00000 */
[----:B------:R0:W1:Y:S02]  /*0f50*/  SHFL.BFLY P6, R14, R13, R12, R11 ;  /* 0x0c00000c0d0e7389 */ /* 0x00006400000c000b */
[----:B01----:R-:W-:Y:S05]  /*0f60*/  ENDCOLLECTIVE ;  /* 0x000000000000791b */ /* 0x003fea0003800000 */
.L_x_7552:
[----:B------:R-:W-:Y:S01]  /*0f70*/  IMAD.MOV.U32 R12, RZ, RZ, 0x1 ;  /* 0x00000001ff0c7424 */ /* 0x000fe200078e00ff */
[----:B------:R-:W-:-:S04]  /*0f80*/  FMNMX R18, R8, R14, !PT ;  /* 0x0000000e08127209 */ /* 0x000fc80007800000 */
[----:B------:R-:W-:-:S07]  /*0f90*/  MOV R13, R18 ;  /* 0x00000012000d7202 */ /* 0x000fce0000000f00 */
[----:B------:R-:W-:Y:S05]  /*0fa0*/  WARPSYNC.COLLECTIVE R15, `(.L_x_7553) ;  /* 0x000000000f087348 */ /* 0x000fea0003c00000 */
[----:B------:R0:W1:Y:S02]  /*0fb0*/  SHFL.BFLY P6, R14, R13, R12, R11 ;  /* 0x0c00000c0d0e7389 */ /* 0x00006400000c000b */
[----:B01----:R-:W-:Y:S05]  /*0fc0*/  ENDCOLLECTIVE ;  /* 0x000000000000791b */ /* 0x003fea0003800000 */
.L_x_7553:
[----:B------:R-:W-:-:S05]  /*0fd0*/  FMNMX R14, R18, R14, !PT ;  /* 0x0000000e120e7209 */ /* 0x000fca0007800000 */
[--C-:B------:R-:W-:Y:S01]  /*0fe0*/  FADD R8, R2, -R14.reuse ;  /* 0x8000000e02087221 */ /* 0x100fe20000000000 */
[----:B------:R-:W-:Y:S01]  /*0ff0*/  MOV R2, 0x437c0000 ;  /* 0x437c000000027802 */ /* 0x000fe20000000f00 */
[--C-:B------:R-:W-:Y:S01]  /*1000*/  FADD R18, R3, -R14.reuse ;  /* 0x8000000e03127221 */ /* 0x100fe20000000000 */
[--C-:B------:R-:W-:Y:S01]  /*1010*/  FADD R4, R4, -R14.reuse ;  /* 0x8000000e04047221 */ /* 0x100fe20000000000 */
[-C--:B------:R-:W-:Y:S01]  /*1020*/  FFMA.SAT R21, R8, R19.reuse, 0.5 ;  /* 0x3f00000008157423 */ /* 0x080fe20000002013 */
[----:B------:R-:W-:Y:S02]  /*1030*/  FADD R14, R5, -R14 ;  /* 0x8000000e050e7221 */ /* 0x000fe40000000000 */
[-C--:B------:R-:W-:Y:S01]  /*1040*/  FFMA.SAT R13, R4, R19.reuse, 0.5 ;  /* 0x3f000000040d7423 */ /* 0x080fe20000002013 */
[----:B------:R-:W-:Y:S01]  /*1050*/  FFMA.RM R0, R21, R2, 12582913 ;  /* 0x4b40000115007423 */ /* 0x000fe20000004002 */
[-C--:B------:R-:W-:Y:S01]  /*1060*/  FFMA.SAT R21, R18, R19.reuse, 0.5 ;  /* 0x3f00000012157423 */ /* 0x080fe20000002013 */
[----:B------:R-:W-:-:S02]  /*1070*/  FFMA.SAT R19, R14, R19, 0.5 ;  /* 0x3f0000000e137423 */ /* 0x000fc40000002013 */
[C---:B------:R-:W-:Y:S01]  /*1080*/  FADD R3, R0.reuse, -12583039 ;  /* 0xcb40007f00037421 */ /* 0x040fe20000000000 */
[-C--:B------:R-:W-:Y:S01]  /*1090*/  FFMA.RM R21, R21, R2.reuse, 12582913 ;  /* 0x4b40000115157423 */ /* 0x080fe20000004002 */
[-C--:B------:R-:W-:Y:S01]  /*10a0*/  FFMA.RM R19, R19, R2.reuse, 12582913 ;  /* 0x4b40000113137423 */ /* 0x080fe20000004002 */
[----:B------:R-:W-:Y:S02]  /*10b0*/  IMAD.SHL.U32 R0, R0, 0x800000, RZ ;  /* 0x0080000000007824 */ /* 0x000fe400078e00ff */
[C---:B------:R-:W-:Y:S01]  /*10c0*/  FFMA R3, R8.reuse, 1.4426950216293334961, -R3 ;  /* 0x3fb8aa3b08037823 */ /* 0x040fe20000000803 */
[----:B------:R-:W-:Y:S01]  /*10d0*/  FADD R11, R21, -12583039 ;  /* 0xcb40007f150b7421 */ /* 0x000fe20000000000 */
[----:B------:R-:W-:Y:S01]  /*10e0*/  FADD R15, R19, -12583039 ;  /* 0xcb40007f130f7421 */ /* 0x000fe20000000000 */
[----:B------:R-:W-:Y:S01]  /*10f0*/  SHF.L.U32 R21, R21, 0x17, RZ ;  /* 0x0000001715157819 */ /* 0x000fe200000006ff */
[----:B------:R-:W-:Y:S01]  /*1100*/  FFMA R8, R8, 1.925963033500011079e-08, R3 ;  /* 0x32a5706008087823 */ /* 0x000fe20000000003 */
[----:B------:R-:W-:Y:S01]  /*1110*/  FFMA.RM R3, R13, R2, 12582913 ;  /* 0x4b4000010d037423 */ /* 0x000fe20000004002 */
[----:B------:R-:W-:Y:S01]  /*1120*/  FFMA R11, R18, 1.4426950216293334961, -R11 ;  /* 0x3fb8aa3b120b7823 */ /* 0x000fe2000000080b */
[----:B------:R-:W-:Y:S01]  /*1130*/  FFMA R15, R14, 1.4426950216293334961, -R15 ;  /* 0x3fb8aa3b0e0f7823 */ /* 0x000fe2000000080f */
[----:B------:R-:W0:Y:S01]  /*1140*/  MUFU.EX2 R5, R8 ;  /* 0x0000000800057308 */ /* 0x000e220000000800 */
[----:B------:R-:W-:Y:S01]  /*1150*/  FADD R13, R3, -12583039 ;  /* 0xcb40007f030d7421 */ /* 0x000fe20000000000 */
[----:B------:R-:W-:Y:S01]  /*1160*/  FFMA R11, R18, 1.925963033500011079e-08, R11 ;  /* 0x32a57060120b7823 */ /* 0x000fe2000000000b */
[----:B------:R-:W-:Y:S01]  /*1170*/  FFMA R15, R14, 1.925963033500011079e-08, R15 ;  /* 0x32a570600e0f7823 */ /* 0x000fe2000000000f */
[----:B------:R-:W-:-:S02]  /*1180*/  IMAD.SHL.U32 R19, R19, 0x800000, RZ ;  /* 0x0080000013137824 */ /* 0x000fc400078e00ff */
[C---:B------:R-:W-:Y:S02]  /*1190*/  FFMA R13, R4.reuse, 1.4426950216293334961, -R13 ;  /* 0x3fb8aa3b040d7823 */ /* 0x040fe4000000080d */
[----:B------:R1:W2:Y:S02]  /*11a0*/  MUFU.EX2 R2, R11 ;  /* 0x0000000b00027308 */ /* 0x0002a40000000800 */
[----:B------:R-:W-:-:S06]  /*11b0*/  FFMA R13, R4, 1.925963033500011079e-08, R13 ;  /* 0x32a57060040d7823 */ /* 0x000fcc000000000d */
[----:B------:R-:W3:Y:S01]  /*11c0*/  MUFU.EX2 R12, R13 ;  /* 0x0000000d000c7308 */ /* 0x000ee20000000800 */
[----:B0-----:R-:W-:Y:S01]  /*11d0*/  FMUL R4, R0, R5 ;  /* 0x0000000500047220 */ /* 0x001fe20000400000 */
[----:B------:R-:W-:Y:S02]  /*11e0*/  SHF.L.U32 R5, R3, 0x17, RZ ;  /* 0x0000001703057819 */ /* 0x000fe400000006ff */
[----:B-1----:R-:W-:Y:S01]  /*11f0*/  MOV R11, 0x1f ;  /* 0x0000001f000b7802 */ /* 0x002fe20000000f00 */
[----:B------:R-:W-:-:S03]  /*1200*/  FADD R0, RZ, R4 ;  /* 0x00000004ff007221 */ /* 0x000fc60000000000 */
[----:B------:R0:W1:Y:S01]  /*1210*/  MUFU.EX2 R8, R15 ;  /* 0x0000000f00087308 */ /* 0x0000620000000800 */
[----:B--2---:R-:W-:Y:S01]  /*1220*/  FMUL R3, R21, R2 ;  /* 0x0000000215037220 */ /* 0x004fe20000400000 */
[----:B---3--:R-:W-:-:S03]  /*1230*/  FMUL R2, R5, R12 ;  /* 0x0000000c05027220 */ /* 0x008fc60000400000 */
[----:B------:R-:W-:Y:S01]  /*1240*/  FADD R5, R0, R3 ;  /* 0x0000000300057221 */ /* 0x000fe20000000000 */
[----:B------:R-:W-:Y:S02]  /*1250*/  HFMA2 R12, -RZ, RZ, 0, 9.5367431640625e-07 ;  /* 0x00000010ff0c7431 */ /* 0x000fe400000001ff */
[----:B0-----:R-:W-:Y:S02]  /*1260*/  IMAD.MOV.U32 R15, RZ, RZ, -0x1 ;  /* 0xffffffffff0f7424 */ /* 0x001fe400078e00ff */
[----:B------:R-:W-:Y:S01]  /*1270*/  FADD R5, R5, R2 ;  /* 0x0000000205057221 */ /* 0x000fe20000000000 */
[----:B-1----:R-:W-:-:S04]  /*1280*/  FMUL R0, R19, R8 ;  /* 0x0000000813007220 */ /* 0x002fc80000400000 */
[----:B------:R-:W-:-:S07]  /*1290*/  FADD R13, R5, R0 ;  /* 0x00000000050d7221 */ /* 0x000fce0000000000 */
[----:B------:R-:W-:Y:S05]  /*12a0*/  WARPSYNC.COLLECTIVE R15, `(.L_x_7554) ;  /* 0x000000000f087348 */ /* 0x000fea0003c00000 */
[----:B------:R0:W1:Y:S02]  /*12b0*/  SHFL.BFLY P6, R14, R13, R12, R11 ;  /* 0x0c00000c0d0e7389 */ /* 0x00006400000c000b */
[----:B01----:R-:W-:Y:S05]  /*12c0*/  ENDCOLLECTIVE ;  /* 0x000000000000791b */ /* 0x003fea0003800000 */
.L_x_7554:
[----:B------:R-:W-:Y:S02]  /*12d0*/  HFMA2 R12, -RZ, RZ, 0, 4.76837158203125e-07 ;  /* 0x00000008ff0c7431 */ /* 0x000fe400000001ff */
[----:B------:R-:W-:-:S05]  /*12e0*/  FADD R5, R13, R14 ;  /* 0x0000000e0d057221 */ /* 0x000fca0000000000 */
[----:B------:R-:W-:-:S07]  /*12f0*/  MOV R13, R5 ;  /* 0x00000005000d7202 */ /* 0x000fce0000000f00 */
[----:B------:R-:W-:Y:S05]  /*1300*/  WARPSYNC.COLLECTIVE R15, `(.L_x_7555) ;  /* 0x000000000f087348 */ /* 0x000fea0003c00000 */
[----:B------:R0:W1:Y:S02]  /*1310*/  SHFL.BFLY P6, R14, R13, R12, R11 ;  /* 0x0c00000c0d0e7389 */ /* 0x00006400000c000b */
[----:B01----:R-:W-:Y:S05]  /*1320*/  ENDCOLLECTIVE ;  /* 0x000000000000791b */ /* 0x003fea0003800000 */
.L_x_7555:
[----:B------:R-:W-:Y:S01]  /*1330*/  MOV R12, 0x4 ;  /* 0x00000004000c7802 */ /* 0x000fe20000000f00 */
[----:B------:R-:W-:-:S04]  /*1340*/  FADD R8, R5, R14 ;  /* 0x0000000e05087221 */ /* 0x000fc80000000000 */
[----:B------:R-:W-:-:S07]  /*1350*/  IMAD.MOV.U32 R13, RZ, RZ, R8 ;  /* 0x000000ffff0d7224 */ /* 0x000fce00078e0008 */
[----:B------:R-:W-:Y:S05]  /*1360*/  WARPSYNC.COLLECTIVE R15, `(.L_x_7556) ;  /* 0x000000000f087348 */ /* 0x000fea0003c00000 */
[----:B------:R0:W1:Y:S02]  /*1370*/  SHFL.BFLY P6, R14, R13, R12, R11 ;  /* 0x0c00000c0d0e7389 */ /* 0x00006400000c000b */
[----:B01----:R-:W-:Y:S05]  /*1380*/  ENDCOLLECTIVE ;  /* 0x000000000000791b */ /* 0x003fea0003800000 */
.L_x_7556:
[----:B------:R-:W-:Y:S02]  /*1390*/  IMAD.MOV.U32 R12, RZ, RZ, 0x2 ;  /* 0x00000002ff0c7424 */ /* 0x000fe400078e00ff */
[----:B------:R-:W-:-:S05]  /*13a0*/  FADD R18, R8, R14 ;  /* 0x0000000e08127221 */ /* 0x000fca0000000000 */
[----:B------:R-:W-:-:S07]  /*13b0*/  MOV R13, R18 ;  /* 0x00000012000d7202 */ /* 0x000fce0000000f00 */
[----:B------:R-:W-:Y:S05]  /*13c0*/  WARPSYNC.COLLECTIVE R15, `(.L_x_7557) ;  /* 0x000000000f087348 */ /* 0x000fea0003c00000 */
[----:B------:R0:W1:Y:S02]  /*13d0*/  SHFL.BFLY P6, R14, R13, R12, R11 ;  /* 0x0c00000c0d0e7389 */ /* 0x00006400000c000b */
[----:B01----:R-:W-:Y:S05]  /*13e0*/  ENDCOLLECTIVE ;  /* 0x000000000000791b */ /* 0x003fea0003800000 */
.L_x_7557:
[----:B------:R-:W-:Y:S02]  /*13f0*/  HFMA2 R12, -RZ, RZ, 0, 5.9604644775390625e-08 ;  /* 0x00000001ff0c7431 */ /* 0x000fe400000001ff */
[----:B------:R-:W-:-:S05]  /*1400*/  FADD R19, R18, R14 ;  /* 0x0000000e12137221 */ /* 0x000fca0000000000 */
[----:B------:R-:W-:-:S07]  /*1410*/  MOV R13, R19 ;  /* 0x00000013000d7202 */ /* 0x000fce0000000f00 */
[----:B------:R-:W-:Y:S05]  /*1420*/  WARPSYNC.COLLECTIVE R15, `(.L_x_7558) ;  /* 0x000000000f087348 */ /* 0x000fea0003c00000 */
[----:B------:R0:W1:Y:S02]  /*1430*/  SHFL.BFLY P6, R14, R13, R12, R11 ;  /* 0x0c00000c0d0e7389 */ /* 0x00006400000c000b */
[----:B01----:R-:W-:Y:S05]  /*1440*/  ENDCOLLECTIVE ;  /* 0x000000000000791b */ /* 0x003fea0003800000 */
.L_x_7558:
[----:B------:R-:W-:Y:S05]  /*1450*/  BRA `(.L_x_7559) ;  /* 0xfffffff000f07947 */ /* 0x000fea000383ffff */
        .weak           $__internal_138_$__cuda_sm3x_div_rn_noftz_f32_slowpath
        .type           $__internal_138_$__cuda_sm3x_div_rn_noftz_f32_slowpath,@function
        .size           $__internal_138_$__cuda_sm3x_div_rn_noftz_f32_slowpath,(.L_x_8624 - $__internal_138_$__cuda_sm3x_div_rn_noftz_f32_slowpath)
$__internal_138_$__cuda_sm3x_div_rn_noftz_f32_slowpath:
        /* <DEDUP_REMOVED lines=35> */
.L_x_7561:
        /* <DEDUP_REMOVED lines=51> */
.L_x_7568:
[----:B------:R-:W-:-:S04]  /*19c0*/  LOP3.LUT R4, R4, 0x80000000, RZ, 0xc0, !PT ;  /* 0x8000000004047812 */ /* 0x000fc800078ec0ff */
[----:B------:R-:W-:Y:S01]  /*19d0*/  LOP3.LUT R4, R4, 0x7f800000, RZ, 0xfc, !PT ;  /* 0x7f80000004047812 */ /* 0x000fe200078efcff */
[----:B------:R-:W-:Y:S06]  /*19e0*/  BRA `(.L_x_7569) ;  /* 0x0000000000047947 */ /* 0x000fec0003800000 */
.L_x_7567:
[----:B------:R-:W-:-:S07]  /*19f0*/  IMAD R4, R20, 0x800000, R4 ;  /* 0x0080000014047824 */ /* 0x000fce00078e0204 */
.L_x_7569:
[----:B------:R-:W-:Y:S05]  /*1a00*/  BSYNC.RECONVERGENT B2 ;  /* 0x0000000000027941 */ /* 0x000fea0003800200 */
.L_x_7566:
[----:B------:R-:W-:Y:S05]  /*1a10*/  BRA `(.L_x_7570) ;  /* 0x0000000000207947 */ /* 0x000fea0003800000 */
.L_x_7565:
[----:B------:R-:W-:-:S04]  /*1a20*/  LOP3.LUT R4, R19, 0x80000000, R4, 0x48, !PT ;  /* 0x8000000013047812 */ /* 0x000fc800078e4804 */
[----:B------:R-:W-:Y:S01]  /*1a30*/  LOP3.LUT R4, R4, 0x7f800000, RZ, 0xfc, !PT ;  /* 0x7f80000004047812 */ /* 0x000fe200078efcff */
[----:B------:R-:W-:Y:S06]  /*1a40*/  BRA `(.L_x_7570) ;  /* 0x0000000000147947 */ /* 0x000fec0003800000 */
.L_x_7564:
[----:B------:R-:W-:Y:S01]  /*1a50*/  LOP3.LUT R4, R19, 0x80000000, R4, 0x48, !PT ;  /* 0x8000000013047812 */ /* 0x000fe200078e4804 */
[----:B------:R-:W-:Y:S06]  /*1a60*/  BRA `(.L_x_7570) ;  /* 0x00000000000c7947 */ /* 0x000fec0003800000 */
.L_x_7563:
[----:B------:R-:W0:Y:S01]  /*1a70*/  MUFU.RSQ R4, -QNAN ;  /* 0xffc0000000047908 */ /* 0x000e220000001400 */
[----:B------:R-:W-:Y:S05]  /*1a80*/  BRA `(.L_x_7570) ;  /* 0x0000000000047947 */ /* 0x000fea0003800000 */
.L_x_7562:
[----:B------:R-:W-:-:S07]  /*1a90*/  FADD.FTZ R4, R4, R5 ;  /* 0x0000000504047221 */ /* 0x000fce0000010000 */
.L_x_7570:
[----:B------:R-:W-:Y:S05]  /*1aa0*/  BSYNC.RECONVERGENT B1 ;  /* 0x0000000000017941 */ /* 0x000fea0003800200 */
.L_x_7560:
[----:B------:R-:W-:Y:S01]  /*1ab0*/  HFMA2 R19, -RZ, RZ, 0, 0 ;  /* 0x00000000ff137431 */ /* 0x000fe200000001ff */
[----:B------:R-:W-:-:S04]  /*1ac0*/  MOV R18, R8 ;  /* 0x0000000800127202 */ /* 0x000fc80000000f00 */
[----:B0-----:R-:W-:Y:S05]  /*1ad0*/  RET.REL.NODEC R18 `(_Z15SoftmaxWarpImplI10DirectLoadIffE11DirectStoreIffEfLi2ELi4ELi32ELi1ELb0EL9Algorithm0EEvT_T0_ll) ;  /* 0xffffffe412487950 */ /* 0x001fea0003c3ffff */
.L_x_7571:
        /* <DEDUP_REMOVED lines=10> */
.L_x_8624:


//--------------------- .text._Z15SoftmaxWarpImplI10DirectLoadIffE11DirectStoreIffEfLi2ELi2ELi32ELi1ELb1EL9Algorithm0EEvT_T0_ll --------------------------
	.section	.text._Z15SoftmaxWarpImplI10DirectLoadIffE11DirectStoreIffEfLi2ELi2ELi32ELi1ELb1EL9Algorithm0EEvT_T0_ll,"ax",@progbits
	.align	128
        .global         _Z15SoftmaxWarpImplI10DirectLoadIffE11DirectStoreIffEfLi2ELi2ELi32ELi1ELb1EL9Algorithm0EEvT_T0_ll
        .type           _Z15SoftmaxWarpImplI10DirectLoadIffE11DirectStoreIffEfLi2ELi2ELi32ELi1ELb1EL9Algorithm0EEvT_T0_ll,@function
        .size           _Z15SoftmaxWarpImplI10DirectLoadIffE11DirectStoreIffEfLi2ELi2ELi32ELi1ELb1EL9Algorithm0EEvT_T0_ll,(.L_x_8625 - _Z15SoftmaxWarpImplI10DirectLoadIffE11DirectStoreIffEfLi2ELi2ELi32ELi1ELb1EL9Algorithm0EEvT_T0_ll)
        .other          _Z15SoftmaxWarpImplI10DirectLoadIffE11DirectStoreIffEfLi2ELi2ELi32ELi1ELb1EL9Algorithm0EEvT_T0_ll,@"STO_CUDA_ENTRY STV_DEFAULT"
_Z15SoftmaxWarpImplI10DirectLoadIffE11DirectStoreIffEfLi2ELi2ELi32ELi1ELb1EL9Algorithm0EEvT_T0_ll:
.text._Z15SoftmaxWarpImplI10DirectLoadIffE11DirectStoreIffEfLi2ELi2ELi32ELi1ELb1EL9Algorithm0EEvT_T0_ll:
        /* <DEDUP_REMOVED lines=24> */
.L_x_7572:
        /* <DEDUP_REMOVED lines=14> */
.L_x_7580:
[----:B-1----:R-:W1:Y:S01]  /*0260*/  LDC.64 R12, c[0x0][0x388] ;  /* 0x0000e200ff0c7b82 */ /* 0x002e620000000a00 */
[----:B------:R-:W-:-:S04]  /*0270*/  ISETP.GE.U32.AND P0, PT, R8, UR40, PT ;  /* 0x0000002808007c0c */ /* 0x000fc8000bf06070 */
[----:B------:R-:W-:-:S03]  /*0280*/  ISETP.GE.AND.EX P0, PT, RZ, UR41, PT, P0 ;  /* 0x00000029ff007c0c */ /* 0x000fc6000bf06300 */
[----:B--2---:R-:W3:Y:S10]  /*0290*/  LDC.64 R2, c[0x0][0x380] ;  /* 0x0000e000ff027b82 */ /* 0x004ef40000000a00 */
[----:B------:R-:W-:Y:S01]  /*02a0*/  @!P0 MOV R7, RZ ;  /* 0x000000ff00078202 */ /* 0x000fe20000000f00 */
[----:B------:R-:W-:Y:S01]  /*02b0*/  @!P0 IMAD.MOV.U32 R6, RZ, RZ, R8 ;  /* 0x000000ffff068224 */ /* 0x000fe200078e0008 */
[----:B--2---:R-:W-:-:S02]  /*02c0*/  @!P0 R2UR UR4, R4 ;  /* 0x00000000040482ca */ /* 0x004fc400000e0000 */
[----:B------:R-:W-:Y:S01]  /*02d0*/  @!P0 R2UR UR5, R5 ;  /* 0x00000000050582ca */ /* 0x000fe200000e0000 */
[-C--:B-1----:R-:W-:Y:S02]  /*02e0*/  @!P0 IMAD R0, R9, R12.reuse, RZ ;  /* 0x0000000c09008224 */ /* 0x082fe400078e02ff */
[----:B------:R-:W-:-:S04]  /*02f0*/  @!P0 IMAD.WIDE.U32 R6, R10, R12, R6 ;  /* 0x0000000c0a068225 */ /* 0x000fc800078e0006 */
[----:B------:R-:W-:-:S04]  /*0300*/  @!P0 IMAD R11, R10, R13, R0 ;  /* 0x0000000d0a0b8224 */ /* 0x000fc800078e0200 */
[----:B------:R-:W-:-:S05]  /*0310*/  @!P0 IMAD.IADD R11, R7, 0x1, R11 ;  /* 0x00000001070b8824 */ /* 0x000fca00078e020b */
[----:B------:R-:W-:Y:S02]  /*0320*/  @!P0 LEA.HI R0, P1, R11, R6, RZ, 0x1 ;  /* 0x000000060b008211 */ /* 0x000fe400078308ff */
[----:B------:R-:W-:Y:S02]  /*0330*/  MOV R6, 0xff800000 ;  /* 0xff80000000067802 */ /* 0x000fe40000000f00 */
[----:B------:R-:W-:Y:S01]  /*0340*/  @!P0 IADD3.X R11, PT, PT, RZ, R11, RZ, P1, !PT ;  /* 0x0000000bff0b8210 */ /* 0x000fe20000ffe4ff */
[----:B------:R-:W-:-:S03]  /*0350*/  @!P0 IMAD.SHL.U32 R7, R0, 0x4, RZ ;  /* 0x0000000400078824 */ /* 0x000fc600078e00ff */
[----:B------:R-:W-:Y:S02]  /*0360*/  @!P0 SHF.L.U64.HI R0, R0, 0x2, R11 ;  /* 0x0000000200008819 */ /* 0x000fe4000001020b */
[----:B------:R-:W-:-:S04]  /*0370*/  @!P0 LOP3.LUT R7, R7, 0xfffffff8, RZ, 0xc0, !PT ;  /* 0xfffffff807078812 */ /* 0x000fc800078ec0ff */
[----:B---3--:R-:W-:Y:S01]  /*0380*/  @!P0 IADD3 R2, P1, PT, R7, R2, RZ ;  /* 0x0000000207028210 */ /* 0x008fe20007f3e0ff */
[----:B------:R-:W-:-:S04]  /*0390*/  IMAD.MOV.U32 R7, RZ, RZ, -0x800000 ;  /* 0xff800000ff077424 */ /* 0x000fc800078e00ff */
[----:B------:R-:W-:-:S05]  /*03a0*/  @!P0 IMAD.X R3, R0, 0x1, R3, P1 ;  /* 0x0000000100038824 */ /* 0x000fca00008e0603 */
[----:B------:R-:W2:Y:S01]  /*03b0*/  @!P0 LDG.E.64 R6, desc[UR4][R2.64] ;  /* 0x0000000402068981 */ /* 0x000ea2000c1e1b00 */
[----:B------:R-:W-:Y:S01]  /*03c0*/  UMOV UR4, 0xffffffff ;  /* 0xffffffff00047882 */ /* 0x000fe20000000000 */
[----:B------:R-:W-:Y:S01]  /*03d0*/  IMAD.MOV.U32 R13, RZ, RZ, -0x800000 ;  /* 0xff800000ff0d7424 */ /* 0x000fe200078e00ff */
[----:B--2---:R-:W-:Y:S01]  /*03e0*/  @!P0 FMNMX3 R13, R6, -INF , R7, !PT ;  /* 0xff800000060d8876 */ /* 0x004fe20007800007 */
        /* <DEDUP_REMOVED lines=14> */
[----:B------:R-:W-:-:S03]  /*04d0*/  FADD R14, -R14, R7 ;  /* 0x000000070e0e7221 */ /* 0x000fc60000000100 */
[-C--:B------:R-:W-:Y:S01]  /*04e0*/  FFMA.SAT R11, R6, R15.reuse, 0.5 ;  /* 0x3f000000060b7423 */ /* 0x080fe2000000200f */
[----:B------:R-:W-:-:S03]  /*04f0*/  FFMA.SAT R0, R14, R15, 0.5 ;  /* 0x3f0000000e007423 */ /* 0x000fc6000000200f */
[-C--:B------:R-:W-:Y:S01]  /*0500*/  FFMA.RM R11, R11, R12.reuse, 12582913 ;  /* 0x4b4000010b0b7423 */ /* 0x080fe2000000400c */
[----:B------:R-:W-:-:S03]  /*0510*/  FFMA.RM R0, R0, R12, 12582913 ;  /* 0x4b40000100007423 */ /* 0x000fc6000000400c */
[C---:B------:R-:W-:Y:S01]  /*0520*/  FADD R7, R11.reuse, -12583039 ;  /* 0xcb40007f0b077421 */ /* 0x040fe20000000000 */
[----:B------:R-:W-:Y:S01]  /*0530*/  FADD R3, R0, -12583039 ;  /* 0xcb40007f00037421 */ /* 0x000fe20000000000 */
[----:B------:R-:W-:Y:S02]  /*0540*/  IMAD.SHL.U32 R2, R11, 0x800000, RZ ;  /* 0x008000000b027824 */ /* 0x000fe400078e00ff */
[----:B------:R-:W-:Y:S01]  /*0550*/  FFMA R7, R6, 1.4426950216293334961, -R7 ;  /* 0x3fb8aa3b06077823 */ /* 0x000fe20000000807 */
[----:B------:R-:W-:Y:S01]  /*0560*/  FFMA R3, R14, 1.4426950216293334961, -R3 ;  /* 0x3fb8aa3b0e037823 */ /* 0x000fe20000000803 */
[----:B------:R-:W-:Y:S02]  /*0570*/  IMAD.SHL.U32 R0, R0, 0x800000, RZ ;  /* 0x0080000000007824 */ /* 0x000fe400078e00ff */
[----:B------:R-:W-:Y:S01]  /*0580*/  FFMA R7, R6, 1.925963033500011079e-08, R7 ;  /* 0x32a5706006077823 */ /* 0x000fe20000000007 */
[----:B------:R-:W-:-:S04]  /*0590*/  FFMA R12, R14, 1.925963033500011079e-08, R3 ;  /* 0x32a570600e0c7823 */ /* 0x000fc80000000003 */
[----:B------:R-:W1:Y:S08]  /*05a0*/  MUFU.EX2 R3, R12 ;  /* 0x0000000c00037308 */ /* 0x000e700000000800 */
[----:B------:R-:W2:Y:S01]  /*05b0*/  MUFU.EX2 R7, R7 ;  /* 0x0000000700077308 */ /* 0x000ea20000000800 */
[----:B-1----:R-:W-:Y:S01]  /*05c0*/  FMUL R0, R0, R3 ;  /* 0x0000000300007220 */ /* 0x002fe20000400000 */
[----:B--2---:R-:W-:-:S04]  /*05d0*/  FMUL R2, R2, R7 ;  /* 0x0000000702027220 */ /* 0x004fc80000400000 */
[----:B------:R-:W-:-:S04]  /*05e0*/  FADD R13, RZ, R2 ;  /* 0x00000002ff0d7221 */ /* 0x000fc80000000000 */
        /* <DEDUP_REMOVED lines=10> */
.L_x_7592:
        /* <DEDUP_REMOVED lines=11> */
[----:B01----:R-:W-:Y:S05]  /*0740*/  CALL.REL.NOINC `($__internal_139_$__cuda_sm3x_div_rn_noftz_f32_slowpath) ;  /* 0x0000000400f87944 */ /* 0x003fea0003c00000 */
[----:B------:R-:W-:-:S07]  /*0750*/  MOV R6, R2 ;  /* 0x0000000200067202 */ /* 0x000fce0000000f00 */
.L_x_7575:
[----:B------:R-:W-:Y:S05]  /*0760*/  BSYNC.RECONVERGENT B0 ;  /* 0x0000000000007941 */ /* 0x000fea0003800200 */
.L_x_7574:
        /* <DEDUP_REMOVED lines=11> */
[----:B01----:R-:W-:Y:S05]  /*0820*/  CALL.REL.NOINC `($__internal_139_$__cuda_sm3x_div_rn_noftz_f32_slowpath) ;  /* 0x0000000400c07944 */ /* 0x003fea0003c00000 */
[----:B------:R-:W-:-:S07]  /*0830*/  IMAD.MOV.U32 R7, RZ, RZ, R2 ;  /* 0x000000ffff077224 */ /* 0x000fce00078e0002 */
.L_x_7577:
[----:B------:R-:W-:Y:S05]  /*0840*/  BSYNC.RECONVERGENT B0 ;  /* 0x0000000000007941 */ /* 0x000fea0003800200 */
.L_x_7576:
        /* <DEDUP_REMOVED lines=18> */
.L_x_7579:
[----:B------:R-:W-:Y:S05]  /*0970*/  BSYNC.RECONVERGENT B0 ;  /* 0x0000000000007941 */ /* 0x000fea0003800200 */
.L_x_7578:
[----:B------:R-:W-:-:S04]  /*0980*/  IADD3 R10, P0, PT, R16, R10, RZ ;  /* 0x0000000a100a7210 */ /* 0x000fc80007f1e0ff */
[----:B------:R-:W-:Y:S02]  /*0990*/  LEA.HI.X.SX32 R9, R16, R9, 0x1, P0 ;  /* 0x0000000910097211 */ /* 0x000fe400000f0eff */
[----:B------:R-:W-:-:S04]  /*09a0*/  ISETP.GE.U32.AND P0, PT, R10, UR42, PT ;  /* 0x0000002a0a007c0c */ /* 0x000fc8000bf06070 */
[----:B------:R-:W-:-:S13]  /*09b0*/  ISETP.GE.AND.EX P0, PT, R9, UR43, PT, P0 ;  /* 0x0000002b09007c0c */ /* 0x000fda000bf06300 */
[----:B------:R-:W-:Y:S05]  /*09c0*/  @!P0 BRA `(.L_x_7580) ;  /* 0xfffffff800248947 */ /* 0x000fea000383ffff */
[----:B------:R-:W-:Y:S05]  /*09d0*/  EXIT ;  /* 0x000000000000794d */ /* 0x000fea0003800000 */
.L_x_7573:
[----:B------:R-:W-:Y:S01]  /*09e0*/  HFMA2 R11, -RZ, RZ, 0, 1.847743988037109375e-06 ;  /* 0x0000001fff0b7431 */ /* 0x000fe200000001ff */
[----:B------:R-:W-:Y:S01]  /*09f0*/  BSSY B0, `(.L_x_7581) ;  /* 0x0000006000007945 */ /* 0x000fe20003800000 */
[----:B------:R-:W-:Y:S02]  /*0a00*/  IMAD.MOV.U32 R12, RZ, RZ, 0x10 ;  /* 0x00000010ff0c7424 */ /* 0x000fe400078e00ff */
[----:B------:R-:W-:-:S07]  /*0a10*/  IMAD.MOV.U32 R15, RZ, RZ, -0x1 ;  /* 0xffffffffff0f7424 */ /* 0x000fce00078e00ff */
[----:B0-----:R-:W-:Y:S05]  /*0a20*/  WARPSYNC.COLLECTIVE R15, `(.L_x_7582) ;  /* 0x000000000f087348 */ /* 0x001fea0003c00000 */
[----:B------:R1:W2:Y:S02]  /*0a30*/  SHFL.BFLY P6, R14, R13, R12, R11 ;  /* 0x0c00000c0d0e7389 */ /* 0x0002a400000c000b */
[----:B012---:R-:W-:Y:S05]  /*0a40*/  ENDCOLLECTIVE ;  /* 0x000000000000791b */ /* 0x007fea0003800000 */
.L_x_7582:
[----:B------:R-:W-:Y:S05]  /*0a50*/  BSYNC B0 ;  /* 0x0000000000007941 */ /* 0x000fea0003800000 */
.L_x_7581:
        /* <DEDUP_REMOVED lines=9> */
.L_x_7583:
[----:B------:R-:W-:Y:S01]  /*0af0*/  HFMA2 R12, -RZ, RZ, 0, 2.384185791015625e-07 ;  /* 0x00000004ff0c7431 */ /* 0x000fe200000001ff */
[----:B------:R-:W-:-:S05]  /*0b00*/  FMNMX R0, R13, R14, !PT ;  /* 0x0000000e0d007209 */ /* 0x000fca0007800000 */
[----:B------:R-:W-:-:S07]  /*0b10*/  IMAD.MOV.U32 R13, RZ, RZ, R0 ;  /* 0x000000ffff0d7224 */ /* 0x000fce00078e0000 */
[----:B------:R-:W-:Y:S05]  /*0b20*/  WARPSYNC.COLLECTIVE R15, `(.L_x_7584) ;  /* 0x000000000f087348 */ /* 0x000fea0003c00000 */
[----:B------:R0:W1:Y:S02]  /*0b30*/  SHFL.BFLY P6, R14, R13, R12, R11 ;  /* 0x0c00000c0d0e7389 */ /* 0x00006400000c000b */
[----:B01----:R-:W-:Y:S05]  /*0b40*/  ENDCOLLECTIVE ;  /* 0x000000000000791b */ /* 0x003fea0003800000 */
.L_x_7584:
[----:B------:R-:W-:Y:S02]  /*0b50*/  MOV R12, 0x2 ;  /* 0x00000002000c7802 */ /* 0x000fe40000000f00 */
[----:B------:R-:W-:-:S05]  /*0b60*/  FMNMX R2, R0, R14, !PT ;  /* 0x0000000e00027209 */ /* 0x000fca0007800000 */
[----:B------:R-:W-:-:S07]  /*0b70*/  IMAD.MOV.U32 R13, RZ, RZ, R2 ;  /* 0x000000ffff0d7224 */ /* 0x000fce00078e0002 */
[----:B------:R-:W-:Y:S05]  /*0b80*/  WARPSYNC.COLLECTIVE R15, `(.L_x_7585) ;  /* 0x000000000f087348 */ /* 0x000fea0003c00000 */
[----:B------:R0:W1:Y:S02]  /*0b90*/  SHFL.BFLY P6, R14, R13, R12, R11 ;  /* 0x0c00000c0d0e7389 */ /* 0x00006400000c000b */
[----:B01----:R-:W-:Y:S05]  /*0ba0*/  ENDCOLLECTIVE ;  /* 0x000000000000791b */ /* 0x003fea0003800000 */
.L_x_7585:
[----:B------:R-:W-:Y:S01]  /*0bb0*/  HFMA2 R12, -RZ, RZ, 0, 5.9604644775390625e-08 ;  /* 0x00000001ff0c7431 */ /* 0x000fe200000001ff */
[----:B------:R-:W-:-:S05]  /*0bc0*/  FMNMX R3, R2, R14, !PT ;  /* 0x0000000e02037209 */ /* 0x000fca0007800000 */
[----:B------:R-:W-:-:S07]  /*0bd0*/  IMAD.MOV.U32 R13, RZ, RZ, R3 ;  /* 0x000000ffff0d7224 */ /* 0x000fce00078e0003 */
[----:B------:R-:W-:Y:S05]  /*0be0*/  WARPSYNC.COLLECTIVE R15, `(.L_x_7586) ;  /* 0x000000000f087348 */ /* 0x000fea0003c00000 */
[----:B------:R0:W1:Y:S02]  /*0bf0*/  SHFL.BFLY P6, R14, R13, R12, R11 ;  /* 0x0c00000c0d0e7389 */ /* 0x00006400000c000b */
[----:B01----:R-:W-:Y:S05]  /*0c00*/  ENDCOLLECTIVE ;  /* 0x000000000000791b */ /* 0x003fea0003800000 */
.L_x_7586:
[----:B------:R-:W-:Y:S01]  /*0c10*/  IMAD.MOV.U32 R12, RZ, RZ, 0x10 ;  /* 0x00000010ff0c7424 */ /* 0x000fe200078e00ff */
        /* <DEDUP_REMOVED lines=11> */
[----:B------:R-:W-:-:S04]  /*0cd0*/  FFMA R3, R6, 1.4426950216293334961, -R3 ;  /* 0x3fb8aa3b06037823 */ /* 0x000fc80000000803 */
[----:B------:R-:W-:Y:S01]  /*0ce0*/  FFMA R6, R6, 1.925963033500011079e-08, R3 ;  /* 0x32a5706006067823 */ /* 0x000fe20000000003 */
[----:B------:R-:W-:-:S03]  /*0cf0*/  FFMA R3, R2, 1.4426950216293334961, -R7 ;  /* 0x3fb8aa3b02037823 */ /* 0x000fc60000000807 */
[----:B------:R-:W0:Y:S01]  /*0d00*/  MUFU.EX2 R7, R6 ;  /* 0x0000000600077308 */ /* 0x000e220000000800 */
[----:B------:R-:W-:-:S07]  /*0d10*/  FFMA R3, R2, 1.925963033500011079e-08, R3 ;  /* 0x32a5706002037823 */ /* 0x000fce0000000003 */
[----:B------:R-:W1:Y:S01]  /*0d20*/  MUFU.EX2 R3, R3 ;  /* 0x0000000300037308 */ /* 0x000e620000000800 */
[----:B0-----:R-:W-:-:S04]  /*0d30*/  FMUL R2, R0, R7 ;  /* 0x0000000700027220 */ /* 0x001fc80000400000 */
[----:B------:R-:W-:Y:S01]  /*0d40*/  FADD R13, RZ, R2 ;  /* 0x00000002ff0d7221 */ /* 0x000fe20000000000 */
[----:B-1----:R-:W-:-:S04]  /*0d50*/  FMUL R0, R14, R3 ;  /* 0x000000030e007220 */ /* 0x002fc80000400000 */
[----:B------:R-:W-:-:S07]  /*0d60*/  FADD R13, R13, R0 ;  /* 0x000000000d0d7221 */ /* 0x000fce0000000000 */
[----:B------:R-:W-:Y:S05]  /*0d70*/  WARPSYNC.COLLECTIVE R15, `(.L_x_7587) ;  /* 0x000000000f087348 */ /* 0x000fea0003c00000 */
[----:B------:R0:W1:Y:S02]  /*0d80*/  SHFL.BFLY P6, R14, R13, R12, R11 ;  /* 0x0c00000c0d0e7389 */ /* 0x00006400000c000b */
[----:B01----:R-:W-:Y:S05]  /*0d90*/  ENDCOLLECTIVE ;  /* 0x000000000000791b */ /* 0x003fea0003800000 */
.L_x_7587:
[----:B------:R-:W-:Y:S02]  /*0da0*/  IMAD.MOV.U32 R12, RZ, RZ, 0x8 ;  /* 0x00000008ff0c7424 */ /* 0x000fe400078e00ff */
[----:B------:R-:W-:-:S05]  /*0db0*/  FADD R3, R13, R14 ;  /* 0x0000000e0d037221 */ /* 0x000fca0000000000 */
[----:B------:R-:W-:-:S07]  /*0dc0*/  MOV R13, R3 ;  /* 0x00000003000d7202 */ /* 0x000fce0000000f00 */
[----:B------:R-:W-:Y:S05]  /*0dd0*/  WARPSYNC.COLLECTIVE R15, `(.L_x_7588) ;  /* 0x000000000f087348 */ /* 0x000fea0003c00000 */
[----:B------:R0:W1:Y:S02]  /*0de0*/  SHFL.BFLY P6, R14, R13, R12, R11 ;  /* 0x0c00000c0d0e7389 */ /* 0x00006400000c000b */
[----:B01----:R-:W-:Y:S05]  /*0df0*/  ENDCOLLECTIVE ;  /* 0x000000000000791b */ /* 0x003fea0003800000 */
.L_x_7588:
[----:B------:R-:W-:Y:S02]  /*0e00*/  IMAD.MOV.U32 R12, RZ, RZ, 0x4 ;  /* 0x00000004ff0c7424 */ /* 0x000fe400078e00ff */
[----:B------:R-:W-:-:S05]  /*0e10*/  FADD R6, R3, R14 ;  /* 0x0000000e03067221 */ /* 0x000fca0000000000 */
[----:B------:R-:W-:-:S07]  /*0e20*/  MOV R13, R6 ;  /* 0x00000006000d7202 */ /* 0x000fce0000000f00 */
[----:B------:R-:W-:Y:S05]  /*0e30*/  WARPSYNC.COLLECTIVE R15, `(.L_x_7589) ;  /* 0x000000000f087348 */ /* 0x000fea0003c00000 */
[----:B------:R0:W1:Y:S02]  /*0e40*/  SHFL.BFLY P6, R14, R13, R12, R11 ;  /* 0x0c00000c0d0e7389 */ /* 0x00006400000c000b */
[----:B01----:R-:W-:Y:S05]  /*0e50*/  ENDCOLLECTIVE ;  /* 0x000000000000791b */ /* 0x003fea0003800000 */
.L_x_7589:
[----:B------:R-:W-:Y:S02]  /*0e60*/  IMAD.MOV.U32 R12, RZ, RZ, 0x2 ;  /* 0x00000002ff0c7424 */ /* 0x000fe400078e00ff */
[----:B------:R-:W-:-:S05]  /*0e70*/  FADD R7, R6, R14 ;  /* 0x0000000e06077221 */ /* 0x000fca0000000000 */
[----:B------:R-:W-:-:S07]  /*0e80*/  MOV R13, R7 ;  /* 0x00000007000d7202 */ /* 0x000fce0000000f00 */
[----:B------:R-:W-:Y:S05]  /*0e90*/  WARPSYNC.COLLECTIVE R15, `(.L_x_7590) ;  /* 0x000000000f087348 */ /* 0x000fea0003c00000 */
[----:B------:R0:W1:Y:S02]  /*0ea0*/  SHFL.BFLY P6, R14, R13, R12, R11 ;  /* 0x0c00000c0d0e7389 */ /* 0x00006400000c000b */
[----:B01----:R-:W-:Y:S05]  /*0eb0*/  ENDCOLLECTIVE ;  /* 0x000000000000791b */ /* 0x003fea0003800000 */
.L_x_7590:
[----:B------:R-:W-:Y:S02]  /*0ec0*/  IMAD.MOV.U32 R12, RZ, RZ, 0x1 ;  /* 0x00000001ff0c7424 */ /* 0x000fe400078e00ff */
[----:B------:R-:W-:-:S05]  /*0ed0*/  FADD R17, R7, R14 ;  /* 0x0000000e07117221 */ /* 0x000fca0000000000 */
[----:B------:R-:W-:-:S07]  /*0ee0*/  MOV R13, R17 ;  /* 0x00000011000d7202 */ /* 0x000fce0000000f00 */
[----:B------:R-:W-:Y:S05]  /*0ef0*/  WARPSYNC.COLLECTIVE R15, `(.L_x_7591) ;  /* 0x000000000f087348 */ /* 0x000fea0003c00000 */
[----:B------:R0:W1:Y:S02]  /*0f00*/  SHFL.BFLY P6, R14, R13, R12, R11 ;  /* 0x0c00000c0d0e7389 */ /* 0x00006400000c000b */
[----:B01----:R-:W-:Y:S05]  /*0f10*/  ENDCOLLECTIVE ;  /* 0x000000000000791b */ /* 0x003fea0003800000 */
.L_x_7591:
[----:B------:R-:W-:Y:S05]  /*0f20*/  BRA `(.L_x_7592) ;  /* 0xfffffff400d87947 */ /* 0x000fea000383ffff */
        .weak           $__internal_139_$__cuda_sm3x_div_rn_noftz_f32_slowpath
        .type           $__internal_139_$__cuda_sm3x_div_rn_noftz_f32_slowpath,@function
        .size           $__internal_139_$__cuda_sm3x_div_rn_noftz_f32_slowpath,(.L_x_8625 - $__internal_139_$__cuda_sm3x_div_rn_noftz_f32_slowpath)
$__internal_139_$__cuda_sm3x_div_rn_noftz_f32_slowpath:
        /* <DEDUP_REMOVED lines=35> */
.L_x_7594:
        /* <DEDUP_REMOVED lines=51> */
.L_x_7601:
[----:B------:R-:W-:-:S04]  /*1490*/  LOP3.LUT R2, R2, 0x80000000, RZ, 0xc0, !PT ;  /* 0x8000000002027812 */ /* 0x000fc800078ec0ff */
[----:B------:R-:W-:Y:S01]  /*14a0*/  LOP3.LUT R2, R2, 0x7f800000, RZ, 0xfc, !PT ;  /* 0x7f80000002027812 */ /* 0x000fe200078efcff */
[----:B------:R-:W-:Y:S06]  /*14b0*/  BRA `(.L_x_7602) ;  /* 0x0000000000047947 */ /* 0x000fec0003800000 */
.L_x_7600:
[----:B------:R-:W-:-:S07]  /*14c0*/  IMAD R2, R14, 0x800000, R2 ;  /* 0x008000000e027824 */ /* 0x000fce00078e0202 */
.L_x_7602:
[----:B------:R-:W-:Y:S05]  /*14d0*/  BSYNC.RECONVERGENT B2 ;  /* 0x0000000000027941 */ /* 0x000fea0003800200 */
.L_x_7599:
[----:B------:R-:W-:Y:S05]  /*14e0*/  BRA `(.L_x_7603) ;  /* 0x0000000000207947 */ /* 0x000fea0003800000 */
.L_x_7598:
[----:B------:R-:W-:-:S04]  /*14f0*/  LOP3.LUT R2, R13, 0x80000000, R2, 0x48, !PT ;  /* 0x800000000d027812 */ /* 0x000fc800078e4802 */
[----:B------:R-:W-:Y:S01]  /*1500*/  LOP3.LUT R2, R2, 0x7f800000, RZ, 0xfc, !PT ;  /* 0x7f80000002027812 */ /* 0x000fe200078efcff */
[----:B------:R-:W-:Y:S06]  /*1510*/  BRA `(.L_x_7603) ;  /* 0x0000000000147947 */ /* 0x000fec0003800000 */
.L_x_7597:
[----:B------:R-:W-:Y:S01]  /*1520*/  LOP3.LUT R2, R13, 0x80000000, R2, 0x48, !PT ;  /* 0x800000000d027812 */ /* 0x000fe200078e4802 */
[----:B------:R-:W-:Y:S06]  /*1530*/  BRA `(.L_x_7603) ;  /* 0x00000000000c7947 */ /* 0x000fec0003800000 */
.L_x_7596:
[----:B------:R-:W0:Y:S01]  /*1540*/  MUFU.RSQ R2, -QNAN ;  /* 0xffc0000000027908 */ /* 0x000e220000001400 */
[----:B------:R-:W-:Y:S05]  /*1550*/  BRA `(.L_x_7603) ;  /* 0x0000000000047947 */ /* 0x000fea0003800000 */
.L_x_7595:
[----:B------:R-:W-:-:S07]  /*1560*/  FADD.FTZ R2, R2, R3 ;  /* 0x0000000302027221 */ /* 0x000fce0000010000 */
.L_x_7603:
[----:B------:R-:W-:Y:S05]  /*1570*/  BSYNC.RECONVERGENT B1 ;  /* 0x0000000000017941 */ /* 0x000fea0003800200 */
.L_x_7593:
[----:B------:R-:W-:-:S04]  /*1580*/  HFMA2 R13, -RZ, RZ, 0, 0 ;  /* 0x00000000ff0d7431 */ /* 0x000fc800000001ff */
[----:B0-----:R-:W-:Y:S05]  /*1590*/  RET.REL.NODEC R12 `(_Z15SoftmaxWarpImplI10DirectLoadIffE11DirectStoreIffEfLi2ELi2ELi32ELi1ELb1EL9Algorithm0EEvT_T0_ll) ;  /* 0xffffffe80c987950 */ /* 0x001fea0003c3ffff */
.L_x_7604:
        /* <DEDUP_REMOVED lines=14> */
.L_x_8625:


//--------------------- .text._Z15SoftmaxWarpImplI10DirectLoadIffE11DirectStoreIffEfLi2ELi2ELi32ELi1ELb0EL9Algorithm0EEvT_T0_ll --------------------------
	.section	.text._Z15SoftmaxWarpImplI10DirectLoadIffE11DirectStoreIffEfLi2ELi2ELi32ELi1ELb0EL9Algorithm0EEvT_T0_ll,"ax",@progbits
	.align	128
        .global         _Z15SoftmaxWarpImplI10DirectLoadIffE11DirectStoreIffEfLi2ELi2ELi32ELi1ELb0EL9Algorithm0EEvT_T0_ll
        .type           _Z15SoftmaxWarpImplI10DirectLoadIffE11DirectStoreIffEfLi2ELi2ELi32ELi1ELb0EL9Algorithm0EEvT_T0_ll,@function
        .size           _Z15SoftmaxWarpImplI10DirectLoadIffE11DirectStoreIffEfLi2ELi2ELi32ELi1ELb0EL9Algorithm0EEvT_T0_ll,(.L_x_8626 - _Z15SoftmaxWarpImplI10DirectLoadIffE11DirectStoreIffEfLi2ELi2ELi32ELi1ELb0EL9Algorithm0EEvT_T0_ll)
        .other          _Z15SoftmaxWarpImplI10DirectLoadIffE11DirectStoreIffEfLi2ELi2ELi32ELi1ELb0EL9Algorithm0EEvT_T0_ll,@"STO_CUDA_ENTRY STV_DEFAULT"
_Z15SoftmaxWarpImplI10DirectLoadIffE11DirectStoreIffEfLi2ELi2ELi32ELi1ELb0EL9Algorithm0EEvT_T0_ll:
.text._Z15SoftmaxWarpImplI10DirectLoadIffE11DirectStoreIffEfLi2ELi2ELi32ELi1ELb0EL9Algorithm0EEvT_T0_ll:
        /* <DEDUP_REMOVED lines=24> */
.L_x_7605:
        /* <DEDUP_REMOVED lines=14> */
.L_x_7611:
[----:B------:R-:W-:Y:S01]  /*0260*/  MOV R3, RZ ;  /* 0x000000ff00037202 */ /* 0x000fe20000000f00 */
[----:B------:R-:W-:Y:S01]  /*0270*/  IMAD R7, R9, UR38, RZ ;  /* 0x0000002609077c24 */ /* 0x000fe2000f8e02ff */
[----:B--2---:R-:W-:Y:S01]  /*0280*/  R2UR UR4, R4 ;  /* 0x00000000040472ca */ /* 0x004fe200000e0000 */
[----:B------:R-:W-:Y:S01]  /*0290*/  IMAD.MOV.U32 R2, RZ, RZ, R8 ;  /* 0x000000ffff027224 */ /* 0x000fe200078e0008 */
[----:B------:R-:W-:Y:S01]  /*02a0*/  R2UR UR5, R5 ;  /* 0x00000000050572ca */ /* 0x000fe200000e0000 */
        /* <DEDUP_REMOVED lines=9> */
[----:B------:R-:W-:-:S06]  /*0340*/  IADD3.X R7, PT, PT, R0, UR37, RZ, P0, !PT ;  /* 0x0000002500077c10 */ /* 0x000fcc00087fe4ff */
[----:B------:R-:W2:Y:S01]  /*0350*/  LDG.E.64 R6, desc[UR4][R6.64] ;  /* 0x0000000406067981 */ /* 0x000ea2000c1e1b00 */
[----:B------:R-:W-:Y:S01]  /*0360*/  UMOV UR4, 0xffffffff ;  /* 0xffffffff00047882 */ /* 0x000fe20000000000 */
[----:B--2---:R-:W-:Y:S02]  /*0370*/  FMNMX3 R13, R6, -INF , R7, !PT ;  /* 0xff800000060d7876 */ /* 0x004fe40007800007 */
[----:B-1----:R-:W-:Y:S05]  /*0380*/  BRA.DIV UR4, `(.L_x_7606) ;  /* 0x00000006046c7947 */ /* 0x002fea000b800000 */
        /* <DEDUP_REMOVED lines=41> */
.L_x_7623:
        /* <DEDUP_REMOVED lines=11> */
[----:B01----:R-:W-:Y:S05]  /*06d0*/  CALL.REL.NOINC `($__internal_140_$__cuda_sm3x_div_rn_noftz_f32_slowpath) ;  /* 0x0000000400ec7944 */ /* 0x003fea0003c00000 */
[----:B------:R-:W-:-:S07]  /*06e0*/  IMAD.MOV.U32 R6, RZ, RZ, R2 ;  /* 0x000000ffff067224 */ /* 0x000fce00078e0002 */
.L_x_7608:
[----:B------:R-:W-:Y:S05]  /*06f0*/  BSYNC.RECONVERGENT B0 ;  /* 0x0000000000007941 */ /* 0x000fea0003800200 */
.L_x_7607:
        /* <DEDUP_REMOVED lines=11> */
[----:B01----:R-:W-:Y:S05]  /*07b0*/  CALL.REL.NOINC `($__internal_140_$__cuda_sm3x_div_rn_noftz_f32_slowpath) ;  /* 0x0000000400b47944 */ /* 0x003fea0003c00000 */
[----:B------:R-:W-:-:S07]  /*07c0*/  IMAD.MOV.U32 R7, RZ, RZ, R2 ;  /* 0x000000ffff077224 */ /* 0x000fce00078e0002 */
.L_x_7610:
[----:B------:R-:W-:Y:S05]  /*07d0*/  BSYNC.RECONVERGENT B0 ;  /* 0x0000000000007941 */ /* 0x000fea0003800200 */
.L_x_7609:
        /* <DEDUP_REMOVED lines=14> */
[----:B------:R-:W-:Y:S02]  /*08c0*/  IADD3.X R3, PT, PT, R0, UR41, RZ, P0, !PT ;  /* 0x0000002900037c10 */ /* 0x000fe400087fe4ff */
[----:B------:R-:W-:-:S03]  /*08d0*/  IADD3 R10, P0, PT, R16, R10, RZ ;  /* 0x0000000a100a7210 */ /* 0x000fc60007f1e0ff */
[----:B------:R3:W-:Y:S01]  /*08e0*/  STG.E.64 desc[UR4][R2.64], R6 ;  /* 0x0000000602007986 */ /* 0x0007e2000c101b04 */
[----:B------:R-:W-:Y:S02]  /*08f0*/  LEA.HI.X.SX32 R9, R16, R9, 0x1, P0 ;  /* 0x0000000910097211 */ /* 0x000fe400000f0eff */
[----:B------:R-:W-:-:S04]  /*0900*/  ISETP.GE.U32.AND P0, PT, R10, UR44, PT ;  /* 0x0000002c0a007c0c */ /* 0x000fc8000bf06070 */
[----:B------:R-:W-:-:S13]  /*0910*/  ISETP.GE.AND.EX P0, PT, R9, UR45, PT, P0 ;  /* 0x0000002d09007c0c */ /* 0x000fda000bf06300 */
[----:B---3--:R-:W-:Y:S05]  /*0920*/  @!P0 BRA `(.L_x_7611) ;  /* 0xfffffff8004c8947 */ /* 0x008fea000383ffff */
[----:B------:R-:W-:Y:S05]  /*0930*/  EXIT ;  /* 0x000000000000794d */ /* 0x000fea0003800000 */
.L_x_7606:
[----:B------:R-:W-:Y:S01]  /*0940*/  HFMA2 R11, -RZ, RZ, 0, 1.847743988037109375e-06 ;  /* 0x0000001fff0b7431 */ /* 0x000fe200000001ff */
[----:B------:R-:W-:Y:S01]  /*0950*/  BSSY B0, `(.L_x_7612) ;  /* 0x0000006000007945 */ /* 0x000fe20003800000 */
[----:B------:R-:W-:Y:S02]  /*0960*/  IMAD.MOV.U32 R12, RZ, RZ, 0x10 ;  /* 0x00000010ff0c7424 */ /* 0x000fe400078e00ff */
[----:B------:R-:W-:-:S07]  /*0970*/  IMAD.MOV.U32 R15, RZ, RZ, -0x1 ;  /* 0xffffffffff0f7424 */ /* 0x000fce00078e00ff */
[----:B0-----:R-:W-:Y:S05]  /*0980*/  WARPSYNC.COLLECTIVE R15, `(.L_x_7613) ;  /* 0x000000000f087348 */ /* 0x001fea0003c00000 */
[----:B------:R1:W2:Y:S02]  /*0990*/  SHFL.BFLY P6, R14, R13, R12, R11 ;  /* 0x0c00000c0d0e7389 */ /* 0x0002a400000c000b */
[----:B012---:R-:W-:Y:S05]  /*09a0*/  ENDCOLLECTIVE ;  /* 0x000000000000791b */ /* 0x007fea0003800000 */
.L_x_7613:
[----:B------:R-:W-:Y:S05]  /*09b0*/  BSYNC B0 ;  /* 0x0000000000007941 */ /* 0x000fea0003800000 */
.L_x_7612:
        /* <DEDUP_REMOVED lines=9> */
.L_x_7614:
[----:B------:R-:W-:Y:S01]  /*0a50*/  HFMA2 R12, -RZ, RZ, 0, 2.384185791015625e-07 ;  /* 0x00000004ff0c7431 */ /* 0x000fe200000001ff */
[----:B------:R-:W-:-:S05]  /*0a60*/  FMNMX R0, R13, R14, !PT ;  /* 0x0000000e0d007209 */ /* 0x000fca0007800000 */
[----:B------:R-:W-:-:S07]  /*0a70*/  IMAD.MOV.U32 R13, RZ, RZ, R0 ;  /* 0x000000ffff0d7224 */ /* 0x000fce00078e0000 */
[----:B------:R-:W-:Y:S05]  /*0a80*/  WARPSYNC.COLLECTIVE R15, `(.L_x_7615) ;  /* 0x000000000f087348 */ /* 0x000fea0003c00000 */
[----:B------:R0:W1:Y:S02]  /*0a90*/  SHFL.BFLY P6, R14, R13, R12, R11 ;  /* 0x0c00000c0d0e7389 */ /* 0x00006400000c000b */
[----:B01----:R-:W-:Y:S05]  /*0aa0*/  ENDCOLLECTIVE ;  /* 0x000000000000791b */ /* 0x003fea0003800000 */
.L_x_7615:
[----:B------:R-:W-:Y:S02]  /*0ab0*/  MOV R12, 0x2 ;  /* 0x00000002000c7802 */ /* 0x000fe40000000f00 */
[----:B------:R-:W-:-:S05]  /*0ac0*/  FMNMX R2, R0, R14, !PT ;  /* 0x0000000e00027209 */ /* 0x000fca0007800000 */
[----:B------:R-:W-:-:S07]  /*0ad0*/  IMAD.MOV.U32 R13, RZ, RZ, R2 ;  /* 0x000000ffff0d7224 */ /* 0x000fce00078e0002 */
[----:B------:R-:W-:Y:S05]  /*0ae0*/  WARPSYNC.COLLECTIVE R15, `(.L_x_7616) ;  /* 0x000000000f087348 */ /* 0x000fea0003c00000 */
[----:B------:R0:W1:Y:S02]  /*0af0*/  SHFL.BFLY P6, R14, R13, R12, R11 ;  /* 0x0c00000c0d0e7389 */ /* 0x00006400000c000b */
[----:B01----:R-:W-:Y:S05]  /*0b00*/  ENDCOLLECTIVE ;  /* 0x000000000000791b */ /* 0x003fea0003800000 */
.L_x_7616:
[----:B------:R-:W-:Y:S01]  /*0b10*/  HFMA2 R12, -RZ, RZ, 0, 5.9604644775390625e-08 ;  /* 0x00000001ff0c7431 */ /* 0x000fe200000001ff */
[----:B------:R-:W-:-:S05]  /*0b20*/  FMNMX R3, R2, R14, !PT ;  /* 0x0000000e02037209 */ /* 0x000fca0007800000 */
[----:B------:R-:W-:-:S07]  /*0b30*/  IMAD.MOV.U32 R13, RZ, RZ, R3 ;  /* 0x000000ffff0d7224 */ /* 0x000fce00078e0003 */
[----:B------:R-:W-:Y:S05]  /*0b40*/  WARPSYNC.COLLECTIVE R15, `(.L_x_7617) ;  /* 0x000000000f087348 */ /* 0x000fea0003c00000 */
[----:B------:R0:W1:Y:S02]  /*0b50*/  SHFL.BFLY P6, R14, R13, R12, R11 ;  /* 0x0c00000c0d0e7389 */ /* 0x00006400000c000b */
[----:B01----:R-:W-:Y:S05]  /*0b60*/  ENDCOLLECTIVE ;  /* 0x000000000000791b */ /* 0x003fea0003800000 */
.L_x_7617:
[----:B------:R-:W-:Y:S01]  /*0b70*/  IMAD.MOV.U32 R12, RZ, RZ, 0x10 ;  /* 0x00000010ff0c7424 */ /* 0x000fe200078e00ff */
        /* <DEDUP_REMOVED lines=24> */
.L_x_7618:
[----:B------:R-:W-:Y:S02]  /*0d00*/  IMAD.MOV.U32 R12, RZ, RZ, 0x8 ;  /* 0x00000008ff0c7424 */ /* 0x000fe400078e00ff */
[----:B------:R-:W-:-:S05]  /*0d10*/  FADD R3, R13, R14 ;  /* 0x0000000e0d037221 */ /* 0x000fca0000000000 */
[----:B------:R-:W-:-:S07]  /*0d20*/  MOV R13, R3 ;  /* 0x00000003000d7202 */ /* 0x000fce0000000f00 */
[----:B------:R-:W-:Y:S05]  /*0d30*/  WARPSYNC.COLLECTIVE R15, `(.L_x_7619) ;  /* 0x000000000f087348 */ /* 0x000fea0003c00000 */
[----:B------:R0:W1:Y:S02]  /*0d40*/  SHFL.BFLY P6, R14, R13, R12, R11 ;  /* 0x0c00000c0d0e7389 */ /* 0x00006400000c000b */
[----:B01----:R-:W-:Y:S05]  /*0d50*/  ENDCOLLECTIVE ;  /* 0x000000000000791b */ /* 0x003fea0003800000 */
.L_x_7619:
[----:B------:R-:W-:Y:S02]  /*0d60*/  IMAD.MOV.U32 R12, RZ, RZ, 0x4 ;  /* 0x00000004ff0c7424 */ /* 0x000fe400078e00ff */
[----:B------:R-:W-:-:S05]  /*0d70*/  FADD R6, R3, R14 ;  /* 0x0000000e03067221 */ /* 0x000fca0000000000 */
[----:B------:R-:W-:-:S07]  /*0d80*/  MOV R13, R6 ;  /* 0x00000006000d7202 */ /* 0x000fce0000000f00 */
[----:B------:R-:W-:Y:S05]  /*0d90*/  WARPSYNC.COLLECTIVE R15, `(.L_x_7620) ;  /* 0x000000000f087348 */ /* 0x000fea0003c00000 */
[----:B------:R0:W1:Y:S02]  /*0da0*/  SHFL.BFLY P6, R14, R13, R12, R11 ;  /* 0x0c00000c0d0e7389 */ /* 0x00006400000c000b */
[----:B01----:R-:W-:Y:S05]  /*0db0*/  ENDCOLLECTIVE ;  /* 0x000000000000791b */ /* 0x003fea0003800000 */
.L_x_7620:
[----:B------:R-:W-:Y:S02]  /*0dc0*/  IMAD.MOV.U32 R12, RZ, RZ, 0x2 ;  /* 0x00000002ff0c7424 */ /* 0x000fe400078e00ff */
[----:B------:R-:W-:-:S05]  /*0dd0*/  FADD R7, R6, R14 ;  /* 0x0000000e06077221 */ /* 0x000fca0000000000 */
[----:B------:R-:W-:-:S07]  /*0de0*/  MOV R13, R7 ;  /* 0x00000007000d7202 */ /* 0x000fce0000000f00 */
[----:B------:R-:W-:Y:S05]  /*0df0*/  WARPSYNC.COLLECTIVE R15, `(.L_x_7621) ;  /* 0x000000000f087348 */ /* 0x000fea0003c00000 */
[----:B------:R0:W1:Y:S02]  /*0e00*/  SHFL.BFLY P6, R14, R13, R12, R11 ;  /* 0x0c00000c0d0e7389 */ /* 0x00006400000c000b */
[----:B01----:R-:W-:Y:S05]  /*0e10*/  ENDCOLLECTIVE ;  /* 0x000000000000791b */ /* 0x003fea0003800000 */
.L_x_7621:
[----:B------:R-:W-:Y:S02]  /*0e20*/  IMAD.MOV.U32 R12, RZ, RZ, 0x1 ;  /* 0x00000001ff0c7424 */ /* 0x000fe400078e00ff */
[----:B------:R-:W-:-:S05]  /*0e30*/  FADD R17, R7, R14 ;  /* 0x0000000e07117221 */ /* 0x000fca0000000000 */
[----:B------:R-:W-:-:S07]  /*0e40*/  MOV R13, R17 ;  /* 0x00000011000d7202 */ /* 0x000fce0000000f00 */
[----:B------:R-:W-:Y:S05]  /*0e50*/  WARPSYNC.COLLECTIVE R15, `(.L_x_7622) ;  /* 0x000000000f087348 */ /* 0x000fea0003c00000 */
[----:B------:R0:W1:Y:S02]  /*0e60*/  SHFL.BFLY P6, R14, R13, R12, R11 ;  /* 0x0c00000c0d0e7389 */ /* 0x00006400000c000b */
[----:B01----:R-:W-:Y:S05]  /*0e70*/  ENDCOLLECTIVE ;  /* 0x000000000000791b */ /* 0x003fea0003800000 */
.L_x_7622:
[----:B------:R-:W-:Y:S05]  /*0e80*/  BRA `(.L_x_7623) ;  /* 0xfffffff400e47947 */ /* 0x000fea000383ffff */
        .weak           $__internal_140_$__cuda_sm3x_div_rn_noftz_f32_slowpath
        .type           $__internal_140_$__cuda_sm3x_div_rn_noftz_f32_slowpath,@function
        .size           $__internal_140_$__cuda_sm3x_div_rn_noftz_f32_slowpath,(.L_x_8626 - $__internal_140_$__cuda_sm3x_div_rn_noftz_f32_slowpath)
$__internal_140_$__cuda_sm3x_div_rn_noftz_f32_slowpath:
        /* <DEDUP_REMOVED lines=35> */
.L_x_7625:
        /* <DEDUP_REMOVED lines=51> */
.L_x_7632:
[----:B------:R-:W-:-:S04]  /*13f0*/  LOP3.LUT R2, R2, 0x80000000, RZ, 0xc0, !PT ;  /* 0x8000000002027812 */ /* 0x000fc800078ec0ff */
[----:B------:R-:W-:Y:S01]  /*1400*/  LOP3.LUT R2, R2, 0x7f800000, RZ, 0xfc, !PT ;  /* 0x7f80000002027812 */ /* 0x000fe200078efcff */
[----:B------:R-:W-:Y:S06]  /*1410*/  BRA `(.L_x_7633) ;  /* 0x0000000000047947 */ /* 0x000fec0003800000 */
.L_x_7631:
[----:B------:R-:W-:-:S07]  /*1420*/  IMAD R2, R14, 0x800000, R2 ;  /* 0x008000000e027824 */ /* 0x000fce00078e0202 */
.L_x_7633:
[----:B------:R-:W-:Y:S05]  /*1430*/  BSYNC.RECONVERGENT B2 ;  /* 0x0000000000027941 */ /* 0x000fea0003800200 */
.L_x_7630:
[----:B------:R-:W-:Y:S05]  /*1440*/  BRA `(.L_x_7634) ;  /* 0x0000000000207947 */ /* 0x000fea0003800000 */
.L_x_7629:
[----:B------:R-:W-:-:S04]  /*1450*/  LOP3.LUT R2, R13, 0x80000000, R2, 0x48, !PT ;  /* 0x800000000d027812 */ /* 0x000fc800078e4802 */
[----:B------:R-:W-:Y:S01]  /*1460*/  LOP3.LUT R2, R2, 0x7f800000, RZ, 0xfc, !PT ;  /* 0x7f80000002027812 */ /* 0x000fe200078efcff */
[----:B------:R-:W-:Y:S06]  /*1470*/  BRA `(.L_x_7634) ;  /* 0x0000000000147947 */ /* 0x000fec0003800000 */
.L_x_7628:
[----:B------:R-:W-:Y:S01]  /*1480*/  LOP3.LUT R2, R13, 0x80000000, R2, 0x48, !PT ;  /* 0x800000000d027812 */ /* 0x000fe200078e4802 */
[----:B------:R-:W-:Y:S06]  /*1490*/  BRA `(.L_x_7634) ;  /* 0x00000000000c7947 */ /* 0x000fec0003800000 */
.L_x_7627:
[----:B------:R-:W0:Y:S01]  /*14a0*/  MUFU.RSQ R2, -QNAN ;  /* 0xffc0000000027908 */ /* 0x000e220000001400 */
[----:B------:R-:W-:Y:S05]  /*14b0*/  BRA `(.L_x_7634) ;  /* 0x0000000000047947 */ /* 0x000fea0003800000 */
.L_x_7626:
[----:B------:R-:W-:-:S07]  /*14c0*/  FADD.FTZ R2, R2, R3 ;  /* 0x0000000302027221 */ /* 0x000fce0000010000 */
.L_x_7634:
[----:B------:R-:W-:Y:S05]  /*14d0*/  BSYNC.RECONVERGENT B1 ;  /* 0x0000000000017941 */ /* 0x000fea0003800200 */
.L_x_7624:
[----:B------:R-:W-:-:S04]  /*14e0*/  HFMA2 R13, -RZ, RZ, 0, 0 ;  /* 0x00000000ff0d7431 */ /* 0x000fc800000001ff */
[----:B0-----:R-:W-:Y:S05]  /*14f0*/  RET.REL.NODEC R12 `(_Z15SoftmaxWarpImplI10DirectLoadIffE11DirectStoreIffEfLi2ELi2ELi32ELi1ELb0EL9Algorithm0EEvT_T0_ll) ;  /* 0xffffffe80cc07950 */ /* 0x001fea0003c3ffff */
.L_x_7635:
        /* <DEDUP_REMOVED lines=16> */
.L_x_8626:


//--------------------- .text._Z15SoftmaxWarpImplI10DirectLoadIffE11DirectStoreIffEfLi2ELi2ELi32ELi2ELb1EL9Algorithm0EEvT_T0_ll --------------------------
	.section	.text._Z15SoftmaxWarpImplI10DirectLoadIffE11DirectStoreIffEfLi2ELi2ELi32ELi2ELb1EL9Algorithm0EEvT_T0_ll,"ax",@progbits
	.align	128
        .global         _Z15SoftmaxWarpImplI10DirectLoadIffE11DirectStoreIffEfLi2ELi2ELi32ELi2ELb1EL9Algorithm0EEvT_T0_ll
        .type           _Z15SoftmaxWarpImplI10DirectLoadIffE11DirectStoreIffEfLi2ELi2ELi32ELi2ELb1EL9Algorithm0EEvT_T0_ll,@function
        .size           _Z15SoftmaxWarpImplI10DirectLoadIffE11DirectStoreIffEfLi2ELi2ELi32ELi2ELb1EL9Algorithm0EEvT_T0_ll,(.L_x_8627 - _Z15SoftmaxWarpImplI10DirectLoadIffE11DirectStoreIffEfLi2ELi2ELi32ELi2ELb1EL9Algorithm0EEvT_T0_ll)
        .other          _Z15SoftmaxWarpImplI10DirectLoadIffE11DirectStoreIffEfLi2ELi2ELi32ELi2ELb1EL9Algorithm0EEvT_T0_ll,@"STO_CUDA_ENTRY STV_DEFAULT"
_Z15SoftmaxWarpImplI10DirectLoadIffE11DirectStoreIffEfLi2ELi2ELi32ELi2ELb1EL9Algorithm0EEvT_T0_ll:
.text._Z15SoftmaxWarpImplI10DirectLoadIffE11DirectStoreIffEfLi2ELi2ELi32ELi2ELb1EL9Algorithm0EEvT_T0_ll:
        /* <DEDUP_REMOVED lines=24> */
.L_x_7636:
        /* <DEDUP_REMOVED lines=14> */
[----:B------:R-:W-:-:S07]  /*0260*/  SHF.L.U32 R10, R10, 0x1, RZ ;  /* 0x000000010a0a7819 */ /* 0x000fce00000006ff */
[----:B------:R-:W3:Y:S01]  /*0270*/  LDC.64 R8, c[0x0][0x398] ;  /* 0x0000e600ff087b82 */ /* 0x000ee20000000a00 */
[----:B-1----:R-:W-:-:S07]  /*0280*/  IMAD.SHL.U32 R22, R22, 0x2, RZ ;  /* 0x0000000216167824 */ /* 0x002fce00078e00ff */
.L_x_7650:
[----:B------:R-:W-:Y:S01]  /*0290*/  ISETP.GE.U32.AND P0, PT, R22, UR40, PT ;  /* 0x0000002816007c0c */ /* 0x000fe2000bf06070 */
[----:B-1----:R-:W1:Y:S01]  /*02a0*/  LDC.64 R4, c[0x0][0x388] ;  /* 0x0000e200ff047b82 */ /* 0x002e620000000a00 */
[----:B------:R-:W-:Y:S01]  /*02b0*/  IMAD.MOV.U32 R21, RZ, RZ, -0x800000 ;  /* 0xff800000ff157424 */ /* 0x000fe200078e00ff */
[----:B------:R-:W-:Y:S01]  /*02c0*/  MOV R20, 0xff800000 ;  /* 0xff80000000147802 */ /* 0x000fe20000000f00 */
[----:B------:R-:W-:Y:S01]  /*02d0*/  IMAD.MOV.U32 R18, RZ, RZ, -0x800000 ;  /* 0xff800000ff127424 */ /* 0x000fe200078e00ff */
[----:B------:R-:W-:-:S04]  /*02e0*/  ISETP.GE.AND.EX P0, PT, RZ, UR41, PT, P0 ;  /* 0x00000029ff007c0c */ /* 0x000fc8000bf06300 */
[----:B------:R-:W4:Y:S08]  /*02f0*/  LDC.64 R6, c[0x0][0x388] ;  /* 0x0000e200ff067b82 */ /* 0x000f300000000a00 */
[----:B------:R-:W5:Y:S01]  /*0300*/  LDC.64 R2, c[0x0][0x380] ;  /* 0x0000e000ff027b82 */ /* 0x000f620000000a00 */
[----:B--2---:R-:W-:Y:S02]  /*0310*/  @!P0 R2UR UR4, R16 ;  /* 0x00000000100482ca */ /* 0x004fe400000e0000 */
[----:B------:R-:W-:-:S02]  /*0320*/  @!P0 R2UR UR5, R17 ;  /* 0x00000000110582ca */ /* 0x000fc400000e0000 */
[----:B------:R-:W-:Y:S02]  /*0330*/  @!P0 R2UR UR6, R16 ;  /* 0x00000000100682ca */ /* 0x000fe400000e0000 */
[----:B------:R-:W-:Y:S01]  /*0340*/  @!P0 R2UR UR7, R17 ;  /* 0x00000000110782ca */ /* 0x000fe200000e0000 */
[----:B------:R-:W2:Y:S01]  /*0350*/  @!P0 LDC.64 R12, c[0x0][0x388] ;  /* 0x0000e200ff0c8b82 */ /* 0x000ea20000000a00 */
[----:B-1----:R-:W-:-:S04]  /*0360*/  @!P0 IMAD R0, R25, R4, RZ ;  /* 0x0000000419008224 */ /* 0x002fc800078e02ff */
[C---:B------:R-:W-:Y:S02]  /*0370*/  @!P0 IMAD R15, R23.reuse, R5, R0 ;  /* 0x00000005170f8224 */ /* 0x040fe400078e0200 */
[----:B--2---:R-:W-:Y:S02]  /*0380*/  @!P0 IMAD.WIDE.U32 R12, R23, R4, R12 ;  /* 0x00000004170c8225 */ /* 0x004fe400078e000c */
[----:B------:R-:W1:Y:S01]  /*0390*/  LDC.64 R4, c[0x0][0x380] ;  /* 0x0000e000ff047b82 */ /* 0x000e620000000a00 */
[----:B------:R-:W-:Y:S01]  /*03a0*/  @!P0 IADD3 R0, P1, PT, R22, R12, RZ ;  /* 0x0000000c16008210 */ /* 0x000fe20007f3e0ff */
[----:B----4-:R-:W-:-:S03]  /*03b0*/  @!P0 IMAD R12, R25, R6, RZ ;  /* 0x00000006190c8224 */ /* 0x010fc600078e02ff */
[----:B------:R-:W-:Y:S01]  /*03c0*/  @!P0 IADD3.X R15, PT, PT, R15, R13, RZ, P1, !PT ;  /* 0x0000000d0f0f8210 */ /* 0x000fe20000ffe4ff */
[----:B------:R-:W-:Y:S01]  /*03d0*/  @!P0 IMAD R19, R23, R7, R12 ;  /* 0x0000000717138224 */ /* 0x000fe200078e020c */
[----:B------:R-:W-:Y:S01]  /*03e0*/  @!P0 MOV R12, R22 ;  /* 0x00000016000c8202 */ /* 0x000fe20000000f00 */
[----:B------:R-:W-:Y:S01]  /*03f0*/  @!P0 IMAD.MOV.U32 R13, RZ, RZ, RZ ;  /* 0x000000ffff0d8224 */ /* 0x000fe200078e00ff */
[----:B------:R-:W-:-:S03]  /*0400*/  @!P0 LEA.HI R0, P1, R15, R0, RZ, 0x1 ;  /* 0x000000000f008211 */ /* 0x000fc600078308ff */
[----:B------:R-:W-:Y:S01]  /*0410*/  @!P0 IMAD.WIDE.U32 R6, R23, R6, R12 ;  /* 0x0000000617068225 */ /* 0x000fe200078e000c */
[----:B------:R-:W-:-:S03]  /*0420*/  @!P0 IADD3.X R15, PT, PT, RZ, R15, RZ, P1, !PT ;  /* 0x0000000fff0f8210 */ /* 0x000fc60000ffe4ff */
[C---:B------:R-:W-:Y:S01]  /*0430*/  @!P0 IMAD.SHL.U32 R11, R0.reuse, 0x4, RZ ;  /* 0x00000004000b8824 */ /* 0x040fe200078e00ff */
[----:B------:R-:W-:Y:S01]  /*0440*/  @!P0 SHF.L.U64.HI R0, R0, 0x2, R15 ;  /* 0x0000000200008819 */ /* 0x000fe2000001020f */
[----:B------:R-:W-:Y:S01]  /*0450*/  @!P0 IMAD.IADD R7, R7, 0x1, R19 ;  /* 0x0000000107078824 */ /* 0x000fe200078e0213 */
[----:B------:R-:W-:Y:S02]  /*0460*/  MOV R19, 0xff800000 ;  /* 0xff80000000137802 */ /* 0x000fe40000000f00 */
[----:B------:R-:W-:Y:S02]  /*0470*/  @!P0 LOP3.LUT R11, R11, 0xfffffff8, RZ, 0xc0, !PT ;  /* 0xfffffff80b0b8812 */ /* 0x000fe400078ec0ff */
[C---:B-1----:R-:W-:Y:S02]  /*0480*/  @!P0 LEA R4, P1, R6.reuse, R4, 0x2 ;  /* 0x0000000406048211 */ /* 0x042fe400078210ff */
[----:B-----5:R-:W-:Y:S02]  /*0490*/  @!P0 IADD3 R2, P2, PT, R11, R2, RZ ;  /* 0x000000020b028210 */ /* 0x020fe40007f5e0ff */
[----:B------:R-:W-:-:S02]  /*04a0*/  @!P0 LEA.HI.X R5, R6, R5, R7, 0x2, P1 ;  /* 0x0000000506058211 */ /* 0x000fc400008f1407 */
[----:B------:R-:W-:-:S03]  /*04b0*/  @!P0 IADD3.X R3, PT, PT, R0, R3, RZ, P2, !PT ;  /* 0x0000000300038210 */ /* 0x000fc600017fe4ff */
[----:B------:R-:W2:Y:S04]  /*04c0*/  @!P0 LDG.E.64 R20, desc[UR4][R4.64] ;  /* 0x0000000404148981 */ /* 0x000ea8000c1e1b00 */
[----:B------:R-:W4:Y:S01]  /*04d0*/  @!P0 LDG.E.64 R18, desc[UR6][R2.64] ;  /* 0x0000000602128981 */ /* 0x000f22000c1e1b00 */
[----:B------:R-:W-:Y:S01]  /*04e0*/  UMOV UR4, 0xffffffff ;  /* 0xffffffff00047882 */ /* 0x000fe20000000000 */
[----:B------:R-:W-:Y:S01]  /*04f0*/  IMAD.MOV.U32 R13, RZ, RZ, -0x800000 ;  /* 0xff800000ff0d7424 */ /* 0x000fe200078e00ff */
[----:B------:R-:W-:Y:S02]  /*0500*/  MOV R0, 0xff800000 ;  /* 0xff80000000007802 */ /* 0x000fe40000000f00 */
[----:B--2---:R-:W-:Y:S02]  /*0510*/  @!P0 FMNMX3 R13, R20, -INF , R21, !PT ;  /* 0xff800000140d8876 */ /* 0x004fe40007800015 */
[----:B----4-:R-:W-:Y:S01]  /*0520*/  @!P0 FMNMX3 R0, R18, -INF , R19, !PT ;  /* 0xff80000012008876 */ /* 0x010fe20007800013 */
[----:B------:R-:W-:Y:S06]  /*0530*/  BRA.DIV UR4, `(.L_x_7637) ;  /* 0x0000000a04cc7947 */ /* 0x000fec000b800000 */
[----:B------:R-:W1:Y:S04]  /*0540*/  SHFL.BFLY PT, R14, R13, 0x10, 0x1f ;  /* 0x0e001f000d0e7f89 */ /* 0x000e6800000e0000 */
[----:B------:R-:W2:Y:S01]  /*0550*/  SHFL.BFLY PT, R3, R0, 0x10, 0x1f ;  /* 0x0e001f0000037f89 */ /* 0x000ea200000e0000 */
[----:B-1----:R-:W-:Y:S02]  /*0560*/  FMNMX R2, R14, R13, !PT ;  /* 0x0000000d0e027209 */ /* 0x002fe40007800000 */
[----:B--2---:R-:W-:-:S03]  /*0570*/  FMNMX R24, R3, R0, !PT ;  /* 0x0000000003187209 */ /* 0x004fc60007800000 */
[----:B------:R-:W1:Y:S01]  /*0580*/  SHFL.BFLY PT, R14, R2, 0x8, 0x1f ;  /* 0x0d001f00020e7f89 */ /* 0x000e6200000e0000 */
[----:B------:R-:W-:-:S03]  /*0590*/  IMAD.MOV.U32 R0, RZ, RZ, 0x3bbb989d ;  /* 0x3bbb989dff007424 */ /* 0x000fc600078e00ff */
[----:B------:R-:W2:Y:S01]  /*05a0*/  SHFL.BFLY PT, R3, R24, 0x8, 0x1f ;  /* 0x0d001f0018037f89 */ /* 0x000ea200000e0000 */
[----:B-1----:R-:W-:Y:S02]  /*05b0*/  FMNMX R4, R2, R14, !PT ;  /* 0x0000000e02047209 */ /* 0x002fe40007800000 */
[----:B--2---:R-:W-:-:S03]  /*05c0*/  FMNMX R3, R24, R3, !PT ;  /* 0x0000000318037209 */ /* 0x004fc60007800000 */
[----:B------:R-:W1:Y:S04]  /*05d0*/  SHFL.BFLY PT, R5, R4, 0x4, 0x1f ;  /* 0x0c801f0004057f89 */ /* 0x000e6800000e0000 */
[----:B------:R-:W2:Y:S01]  /*05e0*/  SHFL.BFLY PT, R14, R3, 0x4, 0x1f ;  /* 0x0c801f00030e7f89 */ /* 0x000ea200000e0000 */
[----:B-1----:R-:W-:Y:S02]  /*05f0*/  FMNMX R7, R4, R5, !PT ;  /* 0x0000000504077209 */ /* 0x002fe40007800000 */
[----:B--2---:R-:W-:-:S03]  /*0600*/  FMNMX R13, R3, R14, !PT ;  /* 0x0000000e030d7209 */ /* 0x004fc60007800000 */
[----:B------:R-:W1:Y:S01]  /*0610*/  SHFL.BFLY PT, R6, R7, 0x2, 0x1f ;  /* 0x0c401f0007067f89 */ /* 0x000e6200000e0000 */
[----:B------:R-:W-:-:S03]  /*0620*/  HFMA2 R3, -RZ, RZ, 3.7421875, 0 ;  /* 0x437c0000ff037431 */ /* 0x000fc600000001ff */
[----:B------:R-:W2:Y:S01]  /*0630*/  SHFL.BFLY PT, R14, R13, 0x2, 0x1f ;  /* 0x0c401f000d0e7f89 */ /* 0x000ea200000e0000 */
[----:B-1----:R-:W-:Y:S02]  /*0640*/  FMNMX R2, R7, R6, !PT ;  /* 0x0000000607027209 */ /* 0x002fe40007800000 */
[----:B--2---:R-:W-:-:S03]  /*0650*/  FMNMX R6, R13, R14, !PT ;  /* 0x0000000e0d067209 */ /* 0x004fc60007800000 */
[----:B------:R-:W1:Y:S04]  /*0660*/  SHFL.BFLY PT, R27, R2, 0x1, 0x1f ;  /* 0x0c201f00021b7f89 */ /* 0x000e6800000e0000 */
[----:B------:R-:W2:Y:S01]  /*0670*/  SHFL.BFLY PT, R5, R6, 0x1, 0x1f ;  /* 0x0c201f0006057f89 */ /* 0x000ea200000e0000 */
[----:B-1----:R-:W-:Y:S02]  /*0680*/  FMNMX R4, R2, R27, !PT ;  /* 0x0000001b02047209 */ /* 0x002fe40007800000 */
[----:B--2---:R-:W-:-:S03]  /*0690*/  FMNMX R7, R6, R5, !PT ;  /* 0x0000000506077209 */ /* 0x004fc60007800000 */
[C---:B------:R-:W-:Y:S01]  /*06a0*/  FADD R11, -R4.reuse, R20 ;  /* 0x00000014040b7221 */ /* 0x040fe20000000100 */
[----:B------:R-:W-:-:S03]  /*06b0*/  FADD R21, -R4, R21 ;  /* 0x0000001504157221 */ /* 0x000fc60000000100 */
[-C--:B------:R-:W-:Y:S01]  /*06c0*/  FFMA.SAT R12, R11, R0.reuse, 0.5 ;  /* 0x3f0000000b0c7423 */ /* 0x080fe20000002000 */
[C---:B------:R-:W-:Y:S01]  /*06d0*/  FADD R5, -R7.reuse, R18 ;  /* 0x0000001207057221 */ /* 0x040fe20000000100 */
[----:B------:R-:W-:Y:S01]  /*06e0*/  FADD R19, -R7, R19 ;  /* 0x0000001307137221 */ /* 0x000fe20000000100 */
[-C--:B------:R-:W-:Y:S01]  /*06f0*/  FFMA.SAT R2, R21, R0.reuse, 0.5 ;  /* 0x3f00000015027423 */ /* 0x080fe20000002000 */
[-C--:B------:R-:W-:Y:S01]  /*0700*/  FFMA.RM R4, R12, R3.reuse, 12582913 ;  /* 0x4b4000010c047423 */ /* 0x080fe20000004003 */
[-C--:B------:R-:W-:Y:S01]  /*0710*/  FFMA.SAT R6, R5, R0.reuse, 0.5 ;  /* 0x3f00000005067423 */ /* 0x080fe20000002000 */
[----:B------:R-:W-:Y:S01]  /*0720*/  FFMA.SAT R0, R19, R0, 0.5 ;  /* 0x3f00000013007423 */ /* 0x000fe20000002000 */
[-C--:B------:R-:W-:Y:S01]  /*0730*/  FFMA.RM R2, R2, R3.reuse, 12582913 ;  /* 0x4b40000102027423 */ /* 0x080fe20000004003 */
        /* <DEDUP_REMOVED lines=16> */
[----:B------:R-:W-:Y:S01]  /*0840*/  SHF.L.U32 R2, R2, 0x17, RZ ;  /* 0x0000001702027819 */ /* 0x000fe200000006ff */
[----:B------:R-:W-:Y:S01]  /*0850*/  IMAD.SHL.U32 R6, R6, 0x800000, RZ ;  /* 0x0080000006067824 */ /* 0x000fe200078e00ff */
[----:B------:R-:W-:-:S02]  /*0860*/  SHF.L.U32 R0, R0, 0x17, RZ ;  /* 0x0000001700007819 */ /* 0x000fc400000006ff */
[----:B------:R-:W2:Y:S08]  /*0870*/  MUFU.EX2 R11, R14 ;  /* 0x0000000e000b7308 */ /* 0x000eb00000000800 */
[----:B------:R-:W4:Y:S01]  /*0880*/  MUFU.EX2 R13, R18 ;  /* 0x00000012000d7308 */ /* 0x000f220000000800 */
[----:B-1----:R-:W-:-:S04]  /*0890*/  FMUL R3, R4, R7 ;  /* 0x0000000704037220 */ /* 0x002fc80000400000 */
[----:B------:R-:W-:-:S03]  /*08a0*/  FADD R5, RZ, R3 ;  /* 0x00000003ff057221 */ /* 0x000fc60000000000 */
[----:B------:R-:W1:Y:S01]  /*08b0*/  MUFU.EX2 R19, R19 ;  /* 0x0000001300137308 */ /* 0x000e620000000800 */
[----:B--2---:R-:W-:-:S04]  /*08c0*/  FMUL R4, R2, R11 ;  /* 0x0000000b02047220 */ /* 0x004fc80000400000 */
[----:B------:R-:W-:Y:S01]  /*08d0*/  FADD R20, R5, R4 ;  /* 0x0000000405147221 */ /* 0x000fe20000000000 */
[----:B----4-:R-:W-:-:S04]  /*08e0*/  FMUL R2, R6, R13 ;  /* 0x0000000d06027220 */ /* 0x010fc80000400000 */
[----:B------:R-:W2:Y:S01]  /*08f0*/  SHFL.BFLY PT, R14, R20, 0x10, 0x1f ;  /* 0x0e001f00140e7f89 */ /* 0x000ea200000e0000 */
[----:B------:R-:W-:Y:S01]  /*0900*/  FADD R5, RZ, R2 ;  /* 0x00000002ff057221 */ /* 0x000fe20000000000 */
[----:B-1----:R-:W-:-:S04]  /*0910*/  FMUL R0, R0, R19 ;  /* 0x0000001300007220 */ /* 0x002fc80000400000 */
[----:B------:R-:W-:-:S05]  /*0920*/  FADD R6, R5, R0 ;  /* 0x0000000005067221 */ /* 0x000fca0000000000 */
        /* <DEDUP_REMOVED lines=16> */
[----:B------:R1:W4:Y:S02]  /*0a30*/  SHFL.BFLY PT, R14, R19, 0x1, 0x1f ;  /* 0x0c201f00130e7f89 */ /* 0x00032400000e0000 */
[----:B-12---:R-:W-:-:S07]  /*0a40*/  FADD R6, R5, R18 ;  /* 0x0000001205067221 */ /* 0x006fce0000000000 */
.L_x_7672:
        /* <DEDUP_REMOVED lines=11> */
[----:B0--3--:R-:W-:Y:S05]  /*0b00*/  CALL.REL.NOINC `($__internal_141_$__cuda_sm3x_div_rn_noftz_f32_slowpath) ;  /* 0x0000001000187944 */ /* 0x009fea0003c00000 */
[----:B------:R-:W-:-:S07]  /*0b10*/  IMAD.MOV.U32 R12, RZ, RZ, R3 ;  /* 0x000000ffff0c7224 */ /* 0x000fce00078e0003 */
.L_x_7639:
[----:B------:R-:W-:Y:S05]  /*0b20*/  BSYNC.RECONVERGENT B0 ;  /* 0x0000000000007941 */ /* 0x000fea0003800200 */
.L_x_7638:
        /* <DEDUP_REMOVED lines=11> */
[----:B0--3--:R-:W-:Y:S05]  /*0be0*/  CALL.REL.NOINC `($__internal_141_$__cuda_sm3x_div_rn_noftz_f32_slowpath) ;  /* 0x0000000c00e07944 */ /* 0x009fea0003c00000 */
[----:B------:R-:W-:-:S07]  /*0bf0*/  IMAD.MOV.U32 R13, RZ, RZ, R3 ;  /* 0x000000ffff0d7224 */ /* 0x000fce00078e0003 */
.L_x_7641:
[----:B------:R-:W-:Y:S05]  /*0c00*/  BSYNC.RECONVERGENT B0 ;  /* 0x0000000000007941 */ /* 0x000fea0003800200 */
.L_x_7640:
        /* <DEDUP_REMOVED lines=20> */
[----:B------:R1:W-:Y:S04]  /*0d50*/  STG.E.64 desc[UR4][R6.64], R12 ;  /* 0x0000000c06007986 */ /* 0x0003e8000c101b04 */
.L_x_7643:
[----:B------:R-:W-:Y:S05]  /*0d60*/  BSYNC.RECONVERGENT B0 ;  /* 0x0000000000007941 */ /* 0x000fea0003800200 */
.L_x_7642:
[----:B------:R-:W-:Y:S01]  /*0d70*/  BSSY.RECONVERGENT B0, `(.L_x_7644) ;  /* 0x0000008000007945 */ /* 0x000fe20003800200 */
[----:B------:R-:W-:-:S03]  /*0d80*/  FFMA R4, R3, R11, R14 ;  /* 0x0000000b03047223 */ /* 0x000fc6000000000e */
[----:B------:R-:W-:Y:S05]  /*0d90*/  @!P2 BRA `(.L_x_7645) ;  /* 0x000000000014a947 */ /* 0x000fea0003800000 */
[----:B------:R-:W-:Y:S01]  /*0da0*/  IMAD.MOV.U32 R3, RZ, RZ, R2 ;  /* 0x000000ffff037224 */ /* 0x000fe200078e0002 */
[----:B-1----:R-:W-:Y:S02]  /*0db0*/  MOV R6, R19 ;  /* 0x0000001300067202 */ /* 0x002fe40000000f00 */
[----:B------:R-:W-:-:S07]  /*0dc0*/  MOV R14, 0xde0 ;  /* 0x00000de0000e7802 */ /* 0x000fce0000000f00 */
[----:B0--3--:R-:W-:Y:S05]  /*0dd0*/  CALL.REL.NOINC `($__internal_141_$__cuda_sm3x_div_rn_noftz_f32_slowpath) ;  /* 0x0000000c00647944 */ /* 0x009fea0003c00000 */
[----:B------:R-:W-:-:S07]  /*0de0*/  IMAD.MOV.U32 R4, RZ, RZ, R3 ;  /* 0x000000ffff047224 */ /* 0x000fce00078e0003 */
.L_x_7645:
[----:B------:R-:W-:Y:S05]  /*0df0*/  BSYNC.RECONVERGENT B0 ;  /* 0x0000000000007941 */ /* 0x000fea0003800200 */
.L_x_7644:
[----:B------:R-:W2:Y:S01]  /*0e00*/  MUFU.RCP R2, R19 ;  /* 0x0000001300027308 */ /* 0x000ea20000001000 */
[----:B------:R-:W-:Y:S07]  /*0e10*/  BSSY.RECONVERGENT B0, `(.L_x_7646) ;  /* 0x000000d000007945 */ /* 0x000fee0003800200 */
[----:B------:R-:W4:Y:S01]  /*0e20*/  FCHK P0, R0, R19 ;  /* 0x0000001300007302 */ /* 0x000f220000000000 */
[----:B--2---:R-:W-:-:S04]  /*0e30*/  FFMA R3, -R19, R2, 1 ;  /* 0x3f80000013037423 */ /* 0x004fc80000000102 */
[----:B-1----:R-:W-:-:S04]  /*0e40*/  FFMA R6, R2, R3, R2 ;  /* 0x0000000302067223 */ /* 0x002fc80000000002 */
[----:B------:R-:W-:-:S04]  /*0e50*/  FFMA R5, R0, R6, RZ ;  /* 0x0000000600057223 */ /* 0x000fc800000000ff */
[----:B------:R-:W-:-:S04]  /*0e60*/  FFMA R2, -R19, R5, R0 ;  /* 0x0000000513027223 */ /* 0x000fc80000000100 */
[----:B------:R-:W-:Y:S01]  /*0e70*/  FFMA R5, R6, R2, R5 ;  /* 0x0000000206057223 */ /* 0x000fe20000000005 */
[----:B----4-:R-:W-:Y:S06]  /*0e80*/  @!P0 BRA `(.L_x_7647) ;  /* 0x0000000000148947 */ /* 0x010fec0003800000 */
[----:B------:R-:W-:Y:S01]  /*0e90*/  MOV R3, R0 ;  /* 0x0000000000037202 */ /* 0x000fe20000000f00 */
[----:B------:R-:W-:Y:S01]  /*0ea0*/  IMAD.MOV.U32 R6, RZ, RZ, R19 ;  /* 0x000000ffff067224 */ /* 0x000fe200078e0013 */
[----:B------:R-:W-:-:S07]  /*0eb0*/  MOV R14, 0xed0 ;  /* 0x00000ed0000e7802 */ /* 0x000fce0000000f00 */
[----:B0--3--:R-:W-:Y:S05]  /*0ec0*/  CALL.REL.NOINC `($__internal_141_$__cuda_sm3x_div_rn_noftz_f32_slowpath) ;  /* 0x0000000c00287944 */ /* 0x009fea0003c00000 */
[----:B------:R-:W-:-:S07]  /*0ed0*/  MOV R5, R3 ;  /* 0x0000000300057202 */ /* 0x000fce0000000f00 */
.L_x_7647:
[----:B------:R-:W-:Y:S05]  /*0ee0*/  BSYNC.RECONVERGENT B0 ;  /* 0x0000000000007941 */ /* 0x000fea0003800200 */
.L_x_7646:
        /* <DEDUP_REMOVED lines=8> */
[----:B------:R-:W-:-:S05]  /*0f70*/  IMAD.X R3, R7, 0x1, R3, P0 ;  /* 0x0000000107037824 */ /* 0x000fca00000e0603 */
        /* <DEDUP_REMOVED lines=8> */
.L_x_7649:
[----:B------:R-:W-:Y:S05]  /*1000*/  BSYNC.RECONVERGENT B0 ;  /* 0x0000000000007941 */ /* 0x000fea0003800200 */
.L_x_7648:
[----:B------:R-:W-:-:S04]  /*1010*/  IADD3 R23, P0, PT, R10, R23, RZ ;  /* 0x000000170a177210 */ /* 0x000fc80007f1e0ff */
[----:B------:R-:W-:Y:S02]  /*1020*/  LEA.HI.X.SX32 R25, R10, R25, 0x1, P0 ;  /* 0x000000190a197211 */ /* 0x000fe400000f0eff */
[----:B------:R-:W-:-:S04]  /*1030*/  ISETP.GE.U32.AND P0, PT, R23, UR42, PT ;  /* 0x0000002a17007c0c */ /* 0x000fc8000bf06070 */
[----:B------:R-:W-:-:S13]  /*1040*/  ISETP.GE.AND.EX P0, PT, R25, UR43, PT, P0 ;  /* 0x0000002b19007c0c */ /* 0x000fda000bf06300 */
[----:B------:R-:W-:Y:S05]  /*1050*/  @!P0 BRA `(.L_x_7650) ;  /* 0xfffffff0008c8947 */ /* 0x000fea000383ffff */
[----:B------:R-:W-:Y:S05]  /*1060*/  EXIT ;  /* 0x000000000000794d */ /* 0x000fea0003800000 */
.L_x_7637:
[----:B------:R-:W-:Y:S01]  /*1070*/  HFMA2 R12, -RZ, RZ, 0, 9.5367431640625e-07 ;  /* 0x00000010ff0c7431 */ /* 0x000fe200000001ff */
[----:B------:R-:W-:Y:S01]  /*1080*/  BSSY B0, `(.L_x_7651) ;  /* 0x0000006000007945 */ /* 0x000fe20003800000 */
[----:B------:R-:W-:Y:S01]  /*1090*/  IMAD.MOV.U32 R11, RZ, RZ, 0x1f ;  /* 0x0000001fff0b7424 */ /* 0x000fe200078e00ff */
[----:B------:R-:W-:-:S07]  /*10a0*/  MOV R15, 0xffffffff ;  /* 0xffffffff000f7802 */ /* 0x000fce0000000f00 */
[----:B0--3--:R-:W-:Y:S05]  /*10b0*/  WARPSYNC.COLLECTIVE R15, `(.L_x_7652) ;  /* 0x000000000f087348 */ /* 0x009fea0003c00000 */
[----:B------:R1:W2:Y:S02]  /*10c0*/  SHFL.BFLY P6, R14, R13, R12, R11 ;  /* 0x0c00000c0d0e7389 */ /* 0x0002a400000c000b */
[----:B0123--:R-:W-:Y:S05]  /*10d0*/  ENDCOLLECTIVE ;  /* 0x000000000000791b */ /* 0x00ffea0003800000 */
.L_x_7652:
[----:B------:R-:W-:Y:S05]  /*10e0*/  BSYNC B0 ;  /* 0x0000000000007941 */ /* 0x000fea0003800000 */
.L_x_7651:
[----:B------:R-:W-:Y:S01]  /*10f0*/  FMNMX R2, R14, R13, !PT ;  /* 0x0000000d0e027209 */ /* 0x000fe20007800000 */
[----:B------:R-:W-:Y:S02]  /*1100*/  HFMA2 R12, -RZ, RZ, 0, 4.76837158203125e-07 ;  /* 0x00000008ff0c7431 */ /* 0x000fe400000001ff */
[----:B------:R-:W-:Y:S01]  /*1110*/  IMAD.MOV.U32 R11, RZ, RZ, 0x1f ;  /* 0x0000001fff0b7424 */ /* 0x000fe200078e00ff */
[----:B------:R-:W-:Y:S01]  /*1120*/  MOV R15, 0xffffffff ;  /* 0xffffffff000f7802 */ /* 0x000fe20000000f00 */
[----:B------:R-:W-:-:S07]  /*1130*/  IMAD.MOV.U32 R13, RZ, RZ, R2 ;  /* 0x000000ffff0d7224 */ /* 0x000fce00078e0002 */
[----:B------:R-:W-:Y:S05]  /*1140*/  WARPSYNC.COLLECTIVE R15, `(.L_x_7653) ;  /* 0x000000000f087348 */ /* 0x000fea0003c00000 */
[----:B------:R0:W1:Y:S02]  /*1150*/  SHFL.BFLY P6, R14, R13, R12, R11 ;  /* 0x0c00000c0d0e7389 */ /* 0x00006400000c000b */
[----:B01----:R-:W-:Y:S05]  /*1160*/  ENDCOLLECTIVE ;  /* 0x000000000000791b */ /* 0x003fea0003800000 */
.L_x_7653:
[----:B------:R-:W-:Y:S01]  /*1170*/  HFMA2 R12, -RZ, RZ, 0, 2.384185791015625e-07 ;  /* 0x00000004ff0c7431 */ /* 0x000fe200000001ff */
[----:B------:R-:W-:-:S05]  /*1180*/  FMNMX R4, R2, R14, !PT ;  /* 0x0000000e02047209 */ /* 0x000fca0007800000 */
[----:B------:R-:W-:-:S07]  /*1190*/  IMAD.MOV.U32 R13, RZ, RZ, R4 ;  /* 0x000000ffff0d7224 */ /* 0x000fce00078e0004 */
[----:B------:R-:W-:Y:S05]  /*11a0*/  WARPSYNC.COLLECTIVE R15, `(.L_x_7654) ;  /* 0x000000000f087348 */ /* 0x000fea0003c00000 */
[----:B------:R0:W1:Y:S02]  /*11b0*/  SHFL.BFLY P6, R14, R13, R12, R11 ;  /* 0x0c00000c0d0e7389 */ /* 0x00006400000c000b */
[----:B01----:R-:W-:Y:S05]  /*11c0*/  ENDCOLLECTIVE ;  /* 0x000000000000791b */ /* 0x003fea0003800000 */
.L_x_7654:
[----:B------:R-:W-:Y:S02]  /*11d0*/  HFMA2 R12, -RZ, RZ, 0, 1.1920928955078125e-07 ;  /* 0x00000002ff0c7431 */ /* 0x000fe400000001ff */
[----:B------:R-:W-:-:S05]  /*11e0*/  IMAD.MOV.U32 R5, RZ, RZ, R14 ;  /* 0x000000ffff057224 */ /* 0x000fca00078e000e */
[----:B------:R-:W-:-:S04]  /*11f0*/  FMNMX R7, R4, R5, !PT ;  /* 0x0000000504077209 */ /* 0x000fc80007800000 */
[----:B------:R-:W-:-:S07]  /*1200*/  MOV R13, R7 ;  /* 0x00000007000d7202 */ /* 0x000fce0000000f00 */
[----:B------:R-:W-:Y:S05]  /*1210*/  WARPSYNC.COLLECTIVE R15, `(.L_x_7655) ;  /* 0x000000000f087348 */ /* 0x000fea0003c00000 */
[----:B------:R0:W1:Y:S02]  /*1220*/  SHFL.BFLY P6, R14, R13, R12, R11 ;  /* 0x0c00000c0d0e7389 */ /* 0x00006400000c000b */
[----:B01----:R-:W-:Y:S05]  /*1230*/  ENDCOLLECTIVE ;  /* 0x000000000000791b */ /* 0x003fea0003800000 */
.L_x_7655:
[----:B------:R-:W-:Y:S02]  /*1240*/  HFMA2 R12, -RZ, RZ, 0, 5.9604644775390625e-08 ;  /* 0x00000001ff0c7431 */ /* 0x000fe400000001ff */
[----:B------:R-:W-:-:S05]  /*1250*/  IMAD.MOV.U32 R6, RZ, RZ, R14 ;  /* 0x000000ffff067224 */ /* 0x000fca00078e000e */
[----:B------:R-:W-:-:S04]  /*1260*/  FMNMX R2, R7, R6, !PT ;  /* 0x0000000607027209 */ /* 0x000fc80007800000 */
[----:B------:R-:W-:-:S07]  /*1270*/  MOV R13, R2 ;  /* 0x00000002000d7202 */ /* 0x000fce0000000f00 */
[----:B------:R-:W-:Y:S05]  /*1280*/  WARPSYNC.COLLECTIVE R15, `(.L_x_7656) ;  /* 0x000000000f087348 */ /* 0x000fea0003c00000 */
[----:B------:R0:W1:Y:S02]  /*1290*/  SHFL.BFLY P6, R14, R13, R12, R11 ;  /* 0x0c00000c0d0e7389 */ /* 0x00006400000c000b */
[----:B01----:R-:W-:Y:S05]  /*12a0*/  ENDCOLLECTIVE ;  /* 0x000000000000791b */ /* 0x003fea0003800000 */
.L_x_7656:
[----:B------:R-:W-:Y:S01]  /*12b0*/  HFMA2 R12, -RZ, RZ, 0, 9.5367431640625e-07 ;  /* 0x00000010ff0c7431 */ /* 0x000fe200000001ff */
[----:B------:R-:W-:Y:S01]  /*12c0*/  MOV R13, R0 ;  /* 0x00000000000d7202 */ /* 0x000fe20000000f00 */
[----:B------:R-:W-:-:S07]  /*12d0*/  IMAD.MOV.U32 R27, RZ, RZ, R14 ;  /* 0x000000ffff1b7224 */ /* 0x000fce00078e000e */
[----:B------:R-:W-:Y:S05]  /*12e0*/  WARPSYNC.COLLECTIVE R15, `(.L_x_7657) ;  /* 0x000000000f087348 */ /* 0x000fea0003c00000 */
[----:B------:R0:W1:Y:S02]  /*12f0*/  SHFL.BFLY P6, R14, R13, R12, R11 ;  /* 0x0c00000c0d0e7389 */ /* 0x00006400000c000b */
[----:B01----:R-:W-:Y:S05]  /*1300*/  ENDCOLLECTIVE ;  /* 0x000000000000791b */ /* 0x003fea0003800000 */
.L_x_7657:
[----:B------:R-:W-:Y:S01]  /*1310*/  FMNMX R4, R2, R27, !PT ;  /* 0x0000001b02047209 */ /* 0x000fe20007800000 */
[----:B------:R-:W-:-:S04]  /*1320*/  HFMA2 R2, -RZ, RZ, 3.7421875, 0 ;  /* 0x437c0000ff027431 */ /* 0x000fc800000001ff */
[C---:B------:R-:W-:Y:S01]  /*1330*/  FADD R7, -R4.reuse, R20 ;  /* 0x0000001404077221 */ /* 0x040fe20000000100 */
[----:B------:R-:W-:Y:S01]  /*1340*/  FADD R21, -R4, R21 ;  /* 0x0000001504157221 */ /* 0x000fe20000000100 */
[----:B------:R-:W-:Y:S02]  /*1350*/  HFMA2 R12, -RZ, RZ, 0, 4.76837158203125e-07 ;  /* 0x00000008ff0c7431 */ /* 0x000fe400000001ff */
[----:B------:R-:W-:-:S05]  /*1360*/  IMAD.MOV.U32 R3, RZ, RZ, R14 ;  /* 0x000000ffff037224 */ /* 0x000fca00078e000e */
[----:B------:R-:W-:Y:S02]  /*1370*/  FMNMX R24, R3, R0, !PT ;  /* 0x0000000003187209 */ /* 0x000fe40007800000 */
[----:B------:R-:W-:Y:S02]  /*1380*/  MOV R0, 0x3bbb989d ;  /* 0x3bbb989d00007802 */ /* 0x000fe40000000f00 */
[----:B------:R-:W-:-:S03]  /*1390*/  MOV R13, R24 ;  /* 0x00000018000d7202 */ /* 0x000fc60000000f00 */
[----:B------:R-:W-:-:S07]  /*13a0*/  FFMA.SAT R5, R7, R0, 0.5 ;  /* 0x3f00000007057423 */ /* 0x000fce0000002000 */
[----:B------:R-:W-:Y:S05]  /*13b0*/  WARPSYNC.COLLECTIVE R15, `(.L_x_7658) ;  /* 0x000000000f087348 */ /* 0x000fea0003c00000 */
[----:B------:R0:W1:Y:S02]  /*13c0*/  SHFL.BFLY P6, R14, R13, R12, R11 ;  /* 0x0c00000c0d0e7389 */ /* 0x00006400000c000b */
[----:B01----:R-:W-:Y:S05]  /*13d0*/  ENDCOLLECTIVE ;  /* 0x000000000000791b */ /* 0x003fea0003800000 */
.L_x_7658:
[----:B------:R-:W-:Y:S01]  /*13e0*/  FFMA.RM R4, R5, R2, 12582913 ;  /* 0x4b40000105047423 */ /* 0x000fe20000004002 */
[----:B------:R-:W-:-:S03]  /*13f0*/  FFMA.SAT R5, R21, R0, 0.5 ;  /* 0x3f00000015057423 */ /* 0x000fc60000002000 */
[----:B------:R-:W-:Y:S01]  /*1400*/  FADD R6, R4, -12583039 ;  /* 0xcb40007f04067421 */ /* 0x000fe20000000000 */
[----:B------:R-:W-:-:S03]  /*1410*/  FFMA.RM R5, R5, R2, 12582913 ;  /* 0x4b40000105057423 */ /* 0x000fc60000004002 */
[----:B------:R-:W-:Y:S01]  /*1420*/  FFMA R6, R7, 1.4426950216293334961, -R6 ;  /* 0x3fb8aa3b07067823 */ /* 0x000fe20000000806 */
[----:B------:R-:W-:-:S03]  /*1430*/  IMAD.MOV.U32 R12, RZ, RZ, 0x4 ;  /* 0x00000004ff0c7424 */ /* 0x000fc600078e00ff */
[----:B------:R-:W-:-:S06]  /*1440*/  FFMA R6, R7, 1.925963033500011079e-08, R6 ;  /* 0x32a5706007067823 */ /* 0x000fcc0000000006 */
[----:B------:R-:W0:Y:S01]  /*1450*/  MUFU.EX2 R6, R6 ;  /* 0x0000000600067308 */ /* 0x000e220000000800 */
[----:B------:R-:W-:-:S05]  /*1460*/  IMAD.MOV.U32 R3, RZ, RZ, R14 ;  /* 0x000000ffff037224 */ /* 0x000fca00078e000e */
[----:B------:R-:W-:-:S04]  /*1470*/  FMNMX R3, R24, R3, !PT ;  /* 0x0000000318037209 */ /* 0x000fc80007800000 */
[----:B------:R-:W-:-:S07]  /*1480*/  MOV R13, R3 ;  /* 0x00000003000d7202 */ /* 0x000fce0000000f00 */
[----:B0-----:R-:W-:Y:S05]  /*1490*/  WARPSYNC.COLLECTIVE R15, `(.L_x_7659) ;  /* 0x000000000f087348 */ /* 0x001fea0003c00000 */
[----:B------:R1:W2:Y:S02]  /*14a0*/  SHFL.BFLY P6, R14, R13, R12, R11 ;  /* 0x0c00000c0d0e7389 */ /* 0x0002a400000c000b */
[----:B012---:R-:W-:Y:S05]  /*14b0*/  ENDCOLLECTIVE ;  /* 0x000000000000791b */ /* 0x007fea0003800000 */
.L_x_7659:
[----:B------:R-:W-:-:S04]  /*14c0*/  FADD R12, R5, -12583039 ;  /* 0xcb40007f050c7421 */ /* 0x000fc80000000000 */
[----:B------:R-:W-:-:S04]  /*14d0*/  FFMA R12, R21, 1.4426950216293334961, -R12 ;  /* 0x3fb8aa3b150c7823 */ /* 0x000fc8000000080c */
[----:B------:R-:W-:Y:S01]  /*14e0*/  FFMA R21, R21, 1.925963033500011079e-08, R12 ;  /* 0x32a5706015157823 */ /* 0x000fe2000000000c */
[----:B------:R-:W-:Y:S02]  /*14f0*/  MOV R12, 0x2 ;  /* 0x00000002000c7802 */ /* 0x000fe40000000f00 */
[----:B------:R-:W-:Y:S01]  /*1500*/  FMNMX R13, R3, R14, !PT ;  /* 0x0000000e030d7209 */ /* 0x000fe20007800000 */
[----:B------:R-:W-:Y:S01]  /*1510*/  IMAD.SHL.U32 R3, R4, 0x800000, RZ ;  /* 0x0080000004037824 */ /* 0x000fe200078e00ff */
[----:B------:R-:W-:Y:S01]  /*1520*/  SHF.L.U32 R4, R5, 0x17, RZ ;  /* 0x0000001705047819 */ /* 0x000fe200000006ff */
[----:B------:R-:W0:Y:S06]  /*1530*/  MUFU.EX2 R21, R21 ;  /* 0x0000001500157308 */ /* 0x000e2c0000000800 */
[----:B0-----:R-:W-:Y:S05]  /*1540*/  WARPSYNC.COLLECTIVE R15, `(.L_x_7660) ;  /* 0x000000000f087348 */ /* 0x001fea0003c00000 */
[----:B------:R1:W2:Y:S02]  /*1550*/  SHFL.BFLY P6, R14, R13, R12, R11 ;  /* 0x0c00000c0d0e7389 */ /* 0x0002a400000c000b */
[----:B012---:R-:W-:Y:S05]  /*1560*/  ENDCOLLECTIVE ;  /* 0x000000000000791b */ /* 0x007fea0003800000 */
.L_x_7660:
[----:B------:R-:W-:-:S04]  /*1570*/  FMUL R3, R3, R6 ;  /* 0x0000000603037220 */ /* 0x000fc80000400000 */
[----:B------:R-:W-:Y:S01]  /*1580*/  FADD R5, RZ, R3 ;  /* 0x00000003ff057221 */ /* 0x000fe20000000000 */
[----:B------:R-:W-:Y:S02]  /*1590*/  IMAD.MOV.U32 R12, RZ, RZ, 0x1 ;  /* 0x00000001ff0c7424 */ /* 0x000fe400078e00ff */
[----:B------:R-:W-:-:S04]  /*15a0*/  FMUL R4, R4, R21 ;  /* 0x0000001504047220 */ /* 0x000fc80000400000 */
[----:B------:R-:W-:Y:S01]  /*15b0*/  FADD R20, R5, R4 ;  /* 0x0000000405147221 */ /* 0x000fe20000000000 */
[----:B------:R-:W-:-:S04]  /*15c0*/  FMNMX R6, R13, R14, !PT ;  /* 0x0000000e0d067209 */ /* 0x000fc80007800000 */
[----:B------:R-:W-:-:S07]  /*15d0*/  MOV R13, R6 ;  /* 0x00000006000d7202 */ /* 0x000fce0000000f00 */
[----:B------:R-:W-:Y:S05]  /*15e0*/  WARPSYNC.COLLECTIVE R15, `(.L_x_7661) ;  /* 0x000000000f087348 */ /* 0x000fea0003c00000 */
[----:B------:R0:W1:Y:S02]  /*15f0*/  SHFL.BFLY P6, R14, R13, R12, R11 ;  /* 0x0c00000c0d0e7389 */ /* 0x00006400000c000b */
[----:B01----:R-:W-:Y:S05]  /*1600*/  ENDCOLLECTIVE ;  /* 0x000000000000791b */ /* 0x003fea0003800000 */
.L_x_7661:
[----:B------:R-:W-:Y:S01]  /*1610*/  MOV R13, R20 ;  /* 0x00000014000d7202 */ /* 0x000fe20000000f00 */
[----:B------:R-:W-:Y:S01]  /*1620*/  IMAD.MOV.U32 R12, RZ, RZ, 0x10 ;  /* 0x00000010ff0c7424 */ /* 0x000fe200078e00ff */
[----:B------:R-:W-:-:S07]  /*1630*/  MOV R5, R14 ;  /* 0x0000000e00057202 */ /* 0x000fce0000000f00 */
[----:B------:R-:W-:Y:S05]  /*1640*/  WARPSYNC.COLLECTIVE R15, `(.L_x_7662) ;  /* 0x000000000f087348 */ /* 0x000fea0003c00000 */
[----:B------:R0:W1:Y:S02]  /*1650*/  SHFL.BFLY P6, R14, R13, R12, R11 ;  /* 0x0c00000c0d0e7389 */ /* 0x00006400000c000b */
[----:B01----:R-:W-:Y:S05]  /*1660*/  ENDCOLLECTIVE ;  /* 0x000000000000791b */ /* 0x003fea0003800000 */
.L_x_7662:
[----:B------:R-:W-:-:S05]  /*1670*/  FMNMX R5, R6, R5, !PT ;  /* 0x0000000506057209 */ /* 0x000fca0007800000 */
[----:B------:R-:W-:-:S04]  /*1680*/  FADD R19, -R5, R19 ;  /* 0x0000001305137221 */ /* 0x000fc80000000100 */
[----:B------:R-:W-:Y:S01]  /*1690*/  FFMA.SAT R27, R19, R0, 0.5 ;  /* 0x3f000000131b7423 */ /* 0x000fe20000002000 */
[----:B------:R-:W-:Y:S02]  /*16a0*/  HFMA2 R12, -RZ, RZ, 0, 4.76837158203125e-07 ;  /* 0x00000008ff0c7431 */ /* 0x000fe400000001ff */
[----:B------:R-:W-:-:S05]  /*16b0*/  FADD R21, R20, R14 ;  /* 0x0000000e14157221 */ /* 0x000fca0000000000 */
[----:B------:R-:W-:-:S07]  /*16c0*/  MOV R13, R21 ;  /* 0x00000015000d7202 */ /* 0x000fce0000000f00 */
[----:B------:R-:W-:Y:S05]  /*16d0*/  WARPSYNC.COLLECTIVE R15, `(.L_x_7663) ;  /* 0x000000000f087348 */ /* 0x000fea0003c00000 */
[----:B------:R0:W1:Y:S02]  /*16e0*/  SHFL.BFLY P6, R14, R13, R12, R11 ;  /* 0x0c00000c0d0e7389 */ /* 0x00006400000c000b */
[----:B01----:R-:W-:Y:S05]  /*16f0*/  ENDCOLLECTIVE ;  /* 0x000000000000791b */ /* 0x003fea0003800000 */
.L_x_7663:
[----:B------:R-:W-:Y:S01]  /*1700*/  MOV R12, 0x4 ;  /* 0x00000004000c7802 */ /* 0x000fe20000000f00 */
[----:B------:R-:W-:Y:S01]  /*1710*/  FADD R7, R21, R14 ;  /* 0x0000000e15077221 */ /* 0x000fe20000000000 */
[----:B------:R-:W-:-:S03]  /*1720*/  FADD R21, -R5, R18 ;  /* 0x0000001205157221 */ /* 0x000fc60000000100 */
[----:B------:R-:W-:Y:S02]  /*1730*/  IMAD.MOV.U32 R13, RZ, RZ, R7 ;  /* 0x000000ffff0d7224 */ /* 0x000fe400078e0007 */
[----:B------:R-:W-:-:S07]  /*1740*/  FFMA.SAT R5, R21, R0, 0.5 ;  /* 0x3f00000015057423 */ /* 0x000fce0000002000 */
[----:B------:R-:W-:Y:S05]  /*1750*/  WARPSYNC.COLLECTIVE R15, `(.L_x_7664) ;  /* 0x000000000f087348 */ /* 0x000fea0003c00000 */
[----:B------:R0:W1:Y:S02]  /*1760*/  SHFL.BFLY P6, R14, R13, R12, R11 ;  /* 0x0c00000c0d0e7389 */ /* 0x00006400000c000b */
[----:B01----:R-:W-:Y:S05]  /*1770*/  ENDCOLLECTIVE ;  /* 0x000000000000791b */ /* 0x003fea0003800000 */
.L_x_7664:
        /* <DEDUP_REMOVED lines=9> */
[----:B------:R-:W-:Y:S02]  /*1810*/  HFMA2 R12, -RZ, RZ, 0, 1.1920928955078125e-07 ;  /* 0x00000002ff0c7431 */ /* 0x000fe400000001ff */
[----:B------:R-:W-:-:S04]  /*1820*/  FFMA R19, R19, 1.925963033500011079e-08, R18 ;  /* 0x32a5706013137823 */ /* 0x000fc80000000012 */
[----:B------:R0:W1:Y:S01]  /*1830*/  MUFU.EX2 R18, R19 ;  /* 0x0000001300127308 */ /* 0x0000620000000800 */
[----:B------:R-:W-:-:S07]  /*1840*/  FADD R13, R7, R14 ;  /* 0x0000000e070d7221 */ /* 0x000fce0000000000 */
[----:B------:R0:W2:Y:S02]  /*1850*/  MUFU.EX2 R7, R6 ;  /* 0x0000000600077308 */ /* 0x0000a40000000800 */
[----:B012---:R-:W-:Y:S05]  /*1860*/  WARPSYNC.COLLECTIVE R15, `(.L_x_7665) ;  /* 0x000000000f087348 */ /* 0x007fea0003c00000 */
[----:B------:R3:W4:Y:S02]  /*1870*/  SHFL.BFLY P6, R14, R13, R12, R11 ;  /* 0x0c00000c0d0e7389 */ /* 0x00072400000c000b */
[----:B01234-:R-:W-:Y:S05]  /*1880*/  ENDCOLLECTIVE ;  /* 0x000000000000791b */ /* 0x01ffea0003800000 */
.L_x_7665:
[----:B------:R-:W-:Y:S02]  /*1890*/  IMAD.MOV.U32 R12, RZ, RZ, 0x1 ;  /* 0x00000001ff0c7424 */ /* 0x000fe400078e00ff */
[----:B------:R-:W-:Y:S01]  /*18a0*/  FMUL R2, R0, R7 ;  /* 0x0000000700027220 */ /* 0x000fe20000400000 */
[----:B------:R-:W-:-:S03]  /*18b0*/  FMUL R0, R5, R18 ;  /* 0x0000001205007220 */ /* 0x000fc60000400000 */
[----:B------:R-:W-:-:S04]  /*18c0*/  FADD R7, RZ, R2 ;  /* 0x00000002ff077221 */ /* 0x000fc80000000000 */
[----:B------:R-:W-:Y:S01]  /*18d0*/  FADD R6, R7, R0 ;  /* 0x0000000007067221 */ /* 0x000fe20000000000 */
[----:B------:R-:W-:-:S05]  /*18e0*/  FADD R5, R13, R14 ;  /* 0x0000000e0d057221 */ /* 0x000fca0000000000 */
[----:B------:R-:W-:-:S07]  /*18f0*/  MOV R13, R5 ;  /* 0x00000005000d7202 */ /* 0x000fce0000000f00 */
[----:B------:R-:W-:Y:S05]  /*1900*/  WARPSYNC.COLLECTIVE R15, `(.L_x_7666) ;  /* 0x000000000f087348 */ /* 0x000fea0003c00000 */
[----:B------:R0:W1:Y:S02]  /*1910*/  SHFL.BFLY P6, R14, R13, R12, R11 ;  /* 0x0c00000c0d0e7389 */ /* 0x00006400000c000b */
[----:B01----:R-:W-:Y:S05]  /*1920*/  ENDCOLLECTIVE ;  /* 0x000000000000791b */ /* 0x003fea0003800000 */
.L_x_7666:
[----:B------:R-:W-:Y:S01]  /*1930*/  MOV R13, R6 ;  /* 0x00000006000d7202 */ /* 0x000fe20000000f00 */
[----:B------:R-:W-:Y:S01]  /*1940*/  IMAD.MOV.U32 R12, RZ, RZ, 0x10 ;  /* 0x00000010ff0c7424 */ /* 0x000fe200078e00ff */
[----:B------:R-:W-:-:S07]  /*1950*/  MOV R18, R14 ;  /* 0x0000000e00127202 */ /* 0x000fce0000000f00 */
[----:B------:R-:W-:Y:S05]  /*1960*/  WARPSYNC.COLLECTIVE R15, `(.L_x_7667) ;  /* 0x000000000f087348 */ /* 0x000fea0003c00000 */
[----:B------:R0:W1:Y:S02]  /*1970*/  SHFL.BFLY P6, R14, R13, R12, R11 ;  /* 0x0c00000c0d0e7389 */ /* 0x00006400000c000b */
[----:B01----:R-:W-:Y:S05]  /*1980*/  ENDCOLLECTIVE ;  /* 0x000000000000791b */ /* 0x003fea0003800000 */
.L_x_7667:
[----:B------:R-:W-:Y:S01]  /*1990*/  IMAD.MOV.U32 R12, RZ, RZ, 0x8 ;  /* 0x00000008ff0c7424 */ /* 0x000fe200078e00ff */
[----:B------:R-:W-:-:S05]  /*19a0*/  MOV R7, R14 ;  /* 0x0000000e00077202 */ /* 0x000fca0000000f00 */
[----:B------:R-:W-:-:S05]  /*19b0*/  FADD R19, R6, R7 ;  /* 0x0000000706137221 */ /* 0x000fca0000000000 */
[----:B------:R-:W-:-:S07]  /*19c0*/  MOV R13, R19 ;  /* 0x00000013000d7202 */ /* 0x000fce0000000f00 */
[----:B------:R-:W-:Y:S05]  /*19d0*/  WARPSYNC.COLLECTIVE R15, `(.L_x_7668) ;  /* 0x000000000f087348 */ /* 0x000fea0003c00000 */
[----:B------:R0:W1:Y:S02]  /*19e0*/  SHFL.BFLY P6, R14, R13, R12, R11 ;  /* 0x0c00000c0d0e7389 */ /* 0x00006400000c000b */
[----:B01----:R-:W-:Y:S05]  /*19f0*/  ENDCOLLECTIVE ;  /* 0x000000000000791b */ /* 0x003fea0003800000 */
.L_x_7668:
[----:B------:R-:W-:Y:S01]  /*1a00*/  IMAD.MOV.U32 R12, RZ, RZ, 0x4 ;  /* 0x00000004ff0c7424 */ /* 0x000fe200078e00ff */
[----:B------:R-:W-:-:S05]  /*1a10*/  MOV R24, R14 ;  /* 0x0000000e00187202 */ /* 0x000fca0000000f00 */
[----:B------:R-:W-:-:S05]  /*1a20*/  FADD R24, R19, R24 ;  /* 0x0000001813187221 */ /* 0x000fca0000000000 */
[----:B------:R-:W-:-:S07]  /*1a30*/  MOV R13, R24 ;  /* 0x00000018000d7202 */ /* 0x000fce0000000f00 */
[----:B------:R-:W-:Y:S05]  /*1a40*/  WARPSYNC.COLLECTIVE R15, `(.L_x_7669) ;  /* 0x000000000f087348 */ /* 0x000fea0003c00000 */
[----:B------:R0:W1:Y:S02]  /*1a50*/  SHFL.BFLY P6, R14, R13, R12, R11 ;  /* 0x0c00000c0d0e7389 */ /* 0x00006400000c000b */
[----:B01----:R-:W-:Y:S05]  /*1a60*/  ENDCOLLECTIVE ;  /* 0x000000000000791b */ /* 0x003fea0003800000 */
.L_x_7669:
[----:B------:R-:W-:Y:S01]  /*1a70*/  IMAD.MOV.U32 R12, RZ, RZ, 0x2 ;  /* 0x00000002ff0c7424 */ /* 0x000fe200078e00ff */
[----:B------:R-:W-:-:S05]  /*1a80*/  MOV R27, R14 ;  /* 0x0000000e001b7202 */ /* 0x000fca0000000f00 */
[----:B------:R-:W-:-:S05]  /*1a90*/  FADD R27, R24, R27 ;  /* 0x0000001b181b7221 */ /* 0x000fca0000000000 */
[----:B------:R-:W-:-:S07]  /*1aa0*/  MOV R13, R27 ;  /* 0x0000001b000d7202 */ /* 0x000fce0000000f00 */
[----:B------:R-:W-:Y:S05]  /*1ab0*/  WARPSYNC.COLLECTIVE R15, `(.L_x_7670) ;  /* 0x000000000f087348 */ /* 0x000fea0003c00000 */
[----:B------:R0:W1:Y:S02]  /*1ac0*/  SHFL.BFLY P6, R14, R13, R12, R11 ;  /* 0x0c00000c0d0e7389 */ /* 0x00006400000c000b */
[----:B01----:R-:W-:Y:S05]  /*1ad0*/  ENDCOLLECTIVE ;  /* 0x000000000000791b */ /* 0x003fea0003800000 */
.L_x_7670:
[----:B------:R-:W-:Y:S01]  /*1ae0*/  IMAD.MOV.U32 R12, RZ, RZ, 0x1 ;  /* 0x00000001ff0c7424 */ /* 0x000fe200078e00ff */
[----:B------:R-:W-:-:S05]  /*1af0*/  MOV R6, R14 ;  /* 0x0000000e00067202 */ /* 0x000fca0000000f00 */
[----:B------:R-:W-:Y:S01]  /*1b00*/  FADD R19, R27, R6 ;  /* 0x000000061b137221 */ /* 0x000fe20000000000 */
[----:B------:R-:W-:-:S04]  /*1b10*/  FADD R6, R5, R18 ;  /* 0x0000001205067221 */ /* 0x000fc80000000000 */
[----:B------:R-:W-:-:S07]  /*1b20*/  MOV R13, R19 ;  /* 0x00000013000d7202 */ /* 0x000fce0000000f00 */
[----:B------:R-:W-:Y:S05]  /*1b30*/  WARPSYNC.COLLECTIVE R15, `(.L_x_7671) ;  /* 0x000000000f087348 */ /* 0x000fea0003c00000 */
[----:B------:R0:W1:Y:S02]  /*1b40*/  SHFL.BFLY P6, R14, R13, R12, R11 ;  /* 0x0c00000c0d0e7389 */ /* 0x00006400000c000b */
[----:B01----:R-:W-:Y:S05]  /*1b50*/  ENDCOLLECTIVE ;  /* 0x000000000000791b */ /* 0x003fea0003800000 */
.L_x_7671:
[----:B------:R-:W-:Y:S05]  /*1b60*/  BRA `(.L_x_7672) ;  /* 0xffffffec00b87947 */ /* 0x000fea000383ffff */
        .weak           $__internal_141_$__cuda_sm3x_div_rn_noftz_f32_slowpath
        .type           $__internal_141_$__cuda_sm3x_div_rn_noftz_f32_slowpath,@function
        .size           $__internal_141_$__cuda_sm3x_div_rn_noftz_f32_slowpath,(.L_x_8627 - $__internal_141_$__cuda_sm3x_div_rn_noftz_f32_slowpath)
$__internal_141_$__cuda_sm3x_div_rn_noftz_f32_slowpath:
        /* <DEDUP_REMOVED lines=35> */
.L_x_7674:
        /* <DEDUP_REMOVED lines=51> */
.L_x_7681:
[----:B------:R-:W-:-:S04]  /*20d0*/  LOP3.LUT R3, R3, 0x80000000, RZ, 0xc0, !PT ;  /* 0x8000000003037812 */ /* 0x000fc800078ec0ff */
[----:B------:R-:W-:Y:S01]  /*20e0*/  LOP3.LUT R3, R3, 0x7f800000, RZ, 0xfc, !PT ;  /* 0x7f80000003037812 */ /* 0x000fe200078efcff */
[----:B------:R-:W-:Y:S06]  /*20f0*/  BRA `(.L_x_7682) ;  /* 0x0000000000047947 */ /* 0x000fec0003800000 */
.L_x_7680:
[----:B------:R-:W-:-:S07]  /*2100*/  LEA R3, R18, R3, 0x17 ;  /* 0x0000000312037211 */ /* 0x000fce00078eb8ff */
.L_x_7682:
[----:B------:R-:W-:Y:S05]  /*2110*/  BSYNC.RECONVERGENT B2 ;  /* 0x0000000000027941 */ /* 0x000fea0003800200 */
.L_x_7679:
[----:B------:R-:W-:Y:S05]  /*2120*/  BRA `(.L_x_7683) ;  /* 0x0000000000207947 */ /* 0x000fea0003800000 */
.L_x_7678:
[----:B------:R-:W-:-:S04]  /*2130*/  LOP3.LUT R3, R18, 0x80000000, R3, 0x48, !PT ;  /* 0x8000000012037812 */ /* 0x000fc800078e4803 */
[----:B------:R-:W-:Y:S01]  /*2140*/  LOP3.LUT R3, R3, 0x7f800000, RZ, 0xfc, !PT ;  /* 0x7f80000003037812 */ /* 0x000fe200078efcff */
[----:B------:R-:W-:Y:S06]  /*2150*/  BRA `(.L_x_7683) ;  /* 0x0000000000147947 */ /* 0x000fec0003800000 */
.L_x_7677:
[----:B------:R-:W-:Y:S01]  /*2160*/  LOP3.LUT R3, R18, 0x80000000, R3, 0x48, !PT ;  /* 0x8000000012037812 */ /* 0x000fe200078e4803 */
[----:B------:R-:W-:Y:S06]  /*2170*/  BRA `(.L_x_7683) ;  /* 0x00000000000c7947 */ /* 0x000fec0003800000 */
.L_x_7676:
[----:B------:R-:W0:Y:S01]  /*2180*/  MUFU.RSQ R3, -QNAN ;  /* 0xffc0000000037908 */ /* 0x000e220000001400 */
[----:B------:R-:W-:Y:S05]  /*2190*/  BRA `(.L_x_7683) ;  /* 0x0000000000047947 */ /* 0x000fea0003800000 */
.L_x_7675:
[----:B------:R-:W-:-:S07]  /*21a0*/  FADD.FTZ R3, R3, R6 ;  /* 0x0000000603037221 */ /* 0x000fce0000010000 */
.L_x_7683:
[----:B------:R-:W-:Y:S05]  /*21b0*/  BSYNC.RECONVERGENT B1 ;  /* 0x0000000000017941 */ /* 0x000fea0003800200 */
.L_x_7673:
[----:B------:R-:W-:-:S04]  /*21c0*/  HFMA2 R15, -RZ, RZ, 0, 0 ;  /* 0x00000000ff0f7431 */ /* 0x000fc800000001ff */
[----:B0-----:R-:W-:Y:S05]  /*21d0*/  RET.REL.NODEC R14 `(_Z15SoftmaxWarpImplI10DirectLoadIffE11DirectStoreIffEfLi2ELi2ELi32ELi2ELb1EL9Algorithm0EEvT_T0_ll) ;  /* 0xffffffdc0e887950 */ /* 0x001fea0003c3ffff */
.L_x_7684:
        /* <DEDUP_REMOVED lines=10> */
.L_x_8627:


//--------------------- .text._Z15SoftmaxWarpImplI10DirectLoadIffE11DirectStoreIffEfLi2ELi2ELi32ELi2ELb0EL9Algorithm0EEvT_T0_ll --------------------------
	.section	.text._Z15SoftmaxWarpImplI10DirectLoadIffE11DirectStoreIffEfLi2ELi2ELi32ELi2ELb0EL9Algorithm0EEvT_T0_ll,"ax",@progbits
	.align	128
        .global         _Z15SoftmaxWarpImplI10DirectLoadIffE11DirectStoreIffEfLi2ELi2ELi32ELi2ELb0EL9Algorithm0EEvT_T0_ll
        .type           _Z15SoftmaxWarpImplI10DirectLoadIffE11DirectStoreIffEfLi2ELi2ELi32ELi2ELb0EL9Algorithm0EEvT_T0_ll,@function
        .size           _Z15SoftmaxWarpImplI10DirectLoadIffE11DirectStoreIffEfLi2ELi2ELi32ELi2ELb0EL9Algorithm0EEvT_T0_ll,(.L_x_8628 - _Z15SoftmaxWarpImplI10DirectLoadIffE11DirectStoreIffEfLi2ELi2ELi32ELi2ELb0EL9Algorithm0EEvT_T0_ll)
        .other          _Z15SoftmaxWarpImplI10DirectLoadIffE11DirectStoreIffEfLi2ELi2ELi32ELi2ELb0EL9Algorithm0EEvT_T0_ll,@"STO_CUDA_ENTRY STV_DEFAULT"
_Z15SoftmaxWarpImplI10DirectLoadIffE11DirectStoreIffEfLi2ELi2ELi32ELi2ELb0EL9Algorithm0EEvT_T0_ll:
.text._Z15SoftmaxWarpImplI10DirectLoadIffE11DirectStoreIffEfLi2ELi2ELi32ELi2ELb0EL9Algorithm0EEvT_T0_ll:
        /* <DEDUP_REMOVED lines=24> */
.L_x_7685:
        /* <DEDUP_REMOVED lines=14> */
[----:B------:R-:W-:Y:S01]  /*0260*/  SHF.L.U32 R18, R18, 0x1, RZ ;  /* 0x0000000112127819 */ /* 0x000fe200000006ff */
[----:B-1----:R-:W-:-:S07]  /*0270*/  IMAD.SHL.U32 R20, R20, 0x2, RZ ;  /* 0x0000000214147824 */ /* 0x002fce00078e00ff */
.L_x_7695:
[----:B------:R-:W-:Y:S01]  /*0280*/  MOV R2, R20 ;  /* 0x0000001400027202 */ /* 0x000fe20000000f00 */
[----:B------:R-:W-:Y:S01]  /*0290*/  IMAD R0, R21, UR42, RZ ;  /* 0x0000002a15007c24 */ /* 0x000fe2000f8e02ff */
[C---:B--2---:R-:W-:Y:S01]  /*02a0*/  R2UR UR4, R6.reuse ;  /* 0x00000000060472ca */ /* 0x044fe200000e0000 */
[----:B------:R-:W-:Y:S01]  /*02b0*/  IMAD.MOV.U32 R3, RZ, RZ, RZ ;  /* 0x000000ffff037224 */ /* 0x000fe200078e00ff */
[----:B------:R-:W-:Y:S01]  /*02c0*/  R2UR UR5, R7 ;  /* 0x00000000070572ca */ /* 0x000fe200000e0000 */
[C---:B------:R-:W-:Y:S01]  /*02d0*/  IMAD R5, R19.reuse, UR43, R0 ;  /* 0x0000002b13057c24 */ /* 0x040fe2000f8e0200 */
[----:B------:R-:W-:Y:S01]  /*02e0*/  R2UR UR6, R6 ;  /* 0x00000000060672ca */ /* 0x000fe200000e0000 */
[----:B------:R-:W-:Y:S01]  /*02f0*/  IMAD.WIDE.U32 R2, R19, UR42, R2 ;  /* 0x0000002a13027c25 */ /* 0x000fe2000f8e0002 */
[----:B------:R-:W-:-:S04]  /*0300*/  R2UR UR7, R7 ;  /* 0x00000000070772ca */ /* 0x000fc800000e0000 */
[----:B------:R-:W-:Y:S02]  /*0310*/  IADD3 R5, PT, PT, R3, R5, RZ ;  /* 0x0000000503057210 */ /* 0x000fe40007ffe0ff */
[----:B------:R-:W-:-:S04]  /*0320*/  IADD3 R0, P0, PT, R2, UR42, RZ ;  /* 0x0000002a02007c10 */ /* 0x000fc8000ff1e0ff */
[----:B------:R-:W-:-:S04]  /*0330*/  IADD3.X R3, PT, PT, R5, UR43, RZ, P0, !PT ;  /* 0x0000002b05037c10 */ /* 0x000fc800087fe4ff */
[----:B------:R-:W-:-:S04]  /*0340*/  LEA.HI R0, P0, R3, R0, RZ, 0x1 ;  /* 0x0000000003007211 */ /* 0x000fc800078108ff */
[----:B------:R-:W-:Y:S01]  /*0350*/  IADD3.X R3, PT, PT, RZ, R3, RZ, P0, !PT ;  /* 0x00000003ff037210 */ /* 0x000fe200007fe4ff */
[----:B------:R-:W-:Y:S01]  /*0360*/  IMAD.SHL.U32 R16, R0, 0x4, RZ ;  /* 0x0000000400107824 */ /* 0x000fe200078e00ff */
[----:B------:R-:W-:Y:S02]  /*0370*/  LEA R8, P0, R2, UR40, 0x2 ;  /* 0x0000002802087c11 */ /* 0x000fe4000f8010ff */
[----:B------:R-:W-:Y:S02]  /*0380*/  SHF.L.U64.HI R0, R0, 0x2, R3 ;  /* 0x0000000200007819 */ /* 0x000fe40000010203 */
[----:B------:R-:W-:Y:S02]  /*0390*/  LOP3.LUT R16, R16, 0xfffffff8, RZ, 0xc0, !PT ;  /* 0xfffffff810107812 */ /* 0x000fe400078ec0ff */
[----:B------:R-:W-:Y:S02]  /*03a0*/  LEA.HI.X R9, R2, UR41, R5, 0x2, P0 ;  /* 0x0000002902097c11 */ /* 0x000fe400080f1405 */
[----:B------:R-:W-:-:S04]  /*03b0*/  IADD3 R16, P1, PT, R16, UR40, RZ ;  /* 0x0000002810107c10 */ /* 0x000fc8000ff3e0ff */
[----:B------:R-:W-:Y:S01]  /*03c0*/  IADD3.X R17, PT, PT, R0, UR41, RZ, P1, !PT ;  /* 0x0000002900117c10 */ /* 0x000fe20008ffe4ff */
[----:B------:R-:W2:Y:S05]  /*03d0*/  LDG.E.64 R8, desc[UR4][R8.64] ;  /* 0x0000000408087981 */ /* 0x000eaa000c1e1b00 */
[----:B------:R-:W3:Y:S01]  /*03e0*/  LDG.E.64 R16, desc[UR6][R16.64] ;  /* 0x0000000610107981 */ /* 0x000ee2000c1e1b00 */
[----:B------:R-:W-:Y:S01]  /*03f0*/  UMOV UR4, 0xffffffff ;  /* 0xffffffff00047882 */ /* 0x000fe20000000000 */
[----:B--2---:R-:W-:Y:S02]  /*0400*/  FMNMX3 R13, R8, -INF , R9, !PT ;  /* 0xff800000080d7876 */ /* 0x004fe40007800009 */
[----:B---3--:R-:W-:Y:S01]  /*0410*/  FMNMX3 R0, R16, -INF , R17, !PT ;  /* 0xff80000010007876 */ /* 0x008fe20007800011 */
        /* <DEDUP_REMOVED lines=23> */
[--C-:B------:R-:W-:Y:S01]  /*0590*/  FADD R11, R8, -R23.reuse ;  /* 0x80000017080b7221 */ /* 0x100fe20000000000 */
[----:B------:R-:W-:-:S03]  /*05a0*/  FADD R9, R9, -R23 ;  /* 0x8000001709097221 */ /* 0x000fc60000000000 */
[-C--:B------:R-:W-:Y:S01]  /*05b0*/  FFMA.SAT R4, R11, R0.reuse, 0.5 ;  /* 0x3f0000000b047423 */ /* 0x080fe20000002000 */
[--C-:B------:R-:W-:Y:S01]  /*05c0*/  FADD R5, R16, -R10.reuse ;  /* 0x8000000a10057221 */ /* 0x100fe20000000000 */
[-C--:B------:R-:W-:Y:S01]  /*05d0*/  FFMA.SAT R2, R9, R0.reuse, 0.5 ;  /* 0x3f00000009027423 */ /* 0x080fe20000002000 */
[----:B------:R-:W-:Y:S01]  /*05e0*/  FADD R17, R17, -R10 ;  /* 0x8000000a11117221 */ /* 0x000fe20000000000 */
[-C--:B------:R-:W-:Y:S01]  /*05f0*/  FFMA.RM R4, R4, R3.reuse, 12582913 ;  /* 0x4b40000104047423 */ /* 0x080fe20000004003 */
[----:B------:R-:W-:Y:S01]  /*0600*/  FFMA.SAT R14, R5, R0, 0.5 ;  /* 0x3f000000050e7423 */ /* 0x000fe20000002000 */
[----:B------:R-:W-:Y:S02]  /*0610*/  FFMA.RM R2, R2, R3, 12582913 ;  /* 0x4b40000102027423 */ /* 0x000fe40000004003 */
[----:B------:R-:W-:Y:S02]  /*0620*/  FADD R8, R4, -12583039 ;  /* 0xcb40007f04087421 */ /* 0x000fe40000000000 */
[C---:B------:R-:W-:Y:S01]  /*0630*/  FADD R12, R2.reuse, -12583039 ;  /* 0xcb40007f020c7421 */ /* 0x040fe20000000000 */
[----:B------:R-:W-:Y:S01]  /*0640*/  SHF.L.U32 R2, R2, 0x17, RZ ;  /* 0x0000001702027819 */ /* 0x000fe200000006ff */
[----:B------:R-:W-:-:S02]  /*0650*/  FFMA R8, R11, 1.4426950216293334961, -R8 ;  /* 0x3fb8aa3b0b087823 */ /* 0x000fc40000000808 */
[----:B------:R-:W-:Y:S02]  /*0660*/  FFMA R12, R9, 1.4426950216293334961, -R12 ;  /* 0x3fb8aa3b090c7823 */ /* 0x000fe4000000080c */
[----:B------:R-:W-:Y:S01]  /*0670*/  FFMA R11, R11, 1.925963033500011079e-08, R8 ;  /* 0x32a570600b0b7823 */ /* 0x000fe20000000008 */
[-C--:B------:R-:W-:Y:S01]  /*0680*/  FFMA.RM R8, R14, R3.reuse, 12582913 ;  /* 0x4b4000010e087423 */ /* 0x080fe20000004003 */
[----:B------:R-:W-:Y:S01]  /*0690*/  FFMA.SAT R14, R17, R0, 0.5 ;  /* 0x3f000000110e7423 */ /* 0x000fe20000002000 */
[----:B------:R-:W-:Y:S01]  /*06a0*/  FFMA R12, R9, 1.925963033500011079e-08, R12 ;  /* 0x32a57060090c7823 */ /* 0x000fe2000000000c */
[----:B------:R-:W1:Y:S01]  /*06b0*/  MUFU.EX2 R10, R11 ;  /* 0x0000000b000a7308 */ /* 0x000e620000000800 */
[----:B------:R-:W-:Y:S01]  /*06c0*/  FADD R0, R8, -12583039 ;  /* 0xcb40007f08007421 */ /* 0x000fe20000000000 */
[----:B------:R-:W-:Y:S01]  /*06d0*/  FFMA.RM R14, R14, R3, 12582913 ;  /* 0x4b4000010e0e7423 */ /* 0x000fe20000004003 */
[----:B------:R-:W-:Y:S02]  /*06e0*/  IMAD.SHL.U32 R3, R4, 0x800000, RZ ;  /* 0x0080000004037824 */ /* 0x000fe400078e00ff */
[C---:B------:R-:W-:Y:S01]  /*06f0*/  FFMA R0, R5.reuse, 1.4426950216293334961, -R0 ;  /* 0x3fb8aa3b05007823 */ /* 0x040fe20000000800 */
[----:B------:R-:W-:Y:S01]  /*0700*/  FADD R16, R14, -12583039 ;  /* 0xcb40007f0e107421 */ /* 0x000fe20000000000 */
[----:B------:R-:W-:Y:S01]  /*0710*/  IMAD.SHL.U32 R8, R8, 0x800000, RZ ;  /* 0x0080000008087824 */ /* 0x000fe200078e00ff */
[----:B------:R-:W2:Y:S01]  /*0720*/  MUFU.EX2 R9, R12 ;  /* 0x0000000c00097308 */ /* 0x000ea20000000800 */
[----:B------:R-:W-:Y:S01]  /*0730*/  FFMA R5, R5, 1.925963033500011079e-08, R0 ;  /* 0x32a5706005057823 */ /* 0x000fe20000000000 */
[----:B------:R-:W-:Y:S01]  /*0740*/  FFMA R16, R17, 1.4426950216293334961, -R16 ;  /* 0x3fb8aa3b11107823 */ /* 0x000fe20000000810 */
[----:B------:R-:W-:-:S03]  /*0750*/  SHF.L.U32 R14, R14, 0x17, RZ ;  /* 0x000000170e0e7819 */ /* 0x000fc600000006ff */
[----:B------:R-:W-:Y:S02]  /*0760*/  FFMA R16, R17, 1.925963033500011079e-08, R16 ;  /* 0x32a5706011107823 */ /* 0x000fe40000000010 */
[----:B------:R-:W3:Y:S01]  /*0770*/  MUFU.EX2 R5, R5 ;  /* 0x0000000500057308 */ /* 0x000ee20000000800 */
[----:B-1----:R-:W-:-:S04]  /*0780*/  FMUL R4, R3, R10 ;  /* 0x0000000a03047220 */ /* 0x002fc80000400000 */
[----:B------:R-:W-:-:S03]  /*0790*/  FADD R0, RZ, R4 ;  /* 0x00000004ff007221 */ /* 0x000fc60000000000 */
[----:B------:R-:W1:Y:S01]  /*07a0*/  MUFU.EX2 R11, R16 ;  /* 0x00000010000b7308 */ /* 0x000e620000000800 */
[----:B--2---:R-:W-:-:S04]  /*07b0*/  FMUL R3, R2, R9 ;  /* 0x0000000902037220 */ /* 0x004fc80000400000 */
[----:B------:R-:W-:Y:S01]  /*07c0*/  FADD R9, R0, R3 ;  /* 0x0000000300097221 */ /* 0x000fe20000000000 */
[----:B---3--:R-:W-:-:S04]  /*07d0*/  FMUL R2, R8, R5 ;  /* 0x0000000508027220 */ /* 0x008fc80000400000 */
[----:B------:R-:W-:Y:S01]  /*07e0*/  FADD R5, RZ, R2 ;  /* 0x00000002ff057221 */ /* 0x000fe20000000000 */
[----:B-1----:R-:W-:Y:S02]  /*07f0*/  FMUL R0, R14, R11 ;  /* 0x0000000b0e007220 */ /* 0x002fe40000400000 */
[----:B------:R-:W1:Y:S02]  /*0800*/  SHFL.BFLY PT, R14, R9, 0x10, 0x1f ;  /* 0x0e001f00090e7f89 */ /* 0x000e6400000e0000 */
[----:B------:R-:W-:-:S05]  /*0810*/  FADD R5, R5, R0 ;  /* 0x0000000005057221 */ /* 0x000fca0000000000 */
        /* <DEDUP_REMOVED lines=18> */
.L_x_7717:
        /* <DEDUP_REMOVED lines=11> */
[----:B0-----:R-:W-:Y:S05]  /*09f0*/  CALL.REL.NOINC `($__internal_142_$__cuda_sm3x_div_rn_noftz_f32_slowpath) ;  /* 0x0000000c00ec7944 */ /* 0x001fea0003c00000 */
[----:B------:R-:W-:-:S07]  /*0a00*/  IMAD.MOV.U32 R8, RZ, RZ, R4 ;  /* 0x000000ffff087224 */ /* 0x000fce00078e0004 */
.L_x_7688:
[----:B------:R-:W-:Y:S05]  /*0a10*/  BSYNC.RECONVERGENT B0 ;  /* 0x0000000000007941 */ /* 0x000fea0003800200 */
.L_x_7687:
        /* <DEDUP_REMOVED lines=11> */
[----:B0-----:R-:W-:Y:S05]  /*0ad0*/  CALL.REL.NOINC `($__internal_142_$__cuda_sm3x_div_rn_noftz_f32_slowpath) ;  /* 0x0000000c00b47944 */ /* 0x001fea0003c00000 */
[----:B------:R-:W-:-:S07]  /*0ae0*/  IMAD.MOV.U32 R9, RZ, RZ, R4 ;  /* 0x000000ffff097224 */ /* 0x000fce00078e0004 */
.L_x_7690:
[----:B------:R-:W-:Y:S05]  /*0af0*/  BSYNC.RECONVERGENT B0 ;  /* 0x0000000000007941 */ /* 0x000fea0003800200 */
.L_x_7689:
[----:B------:R-:W-:Y:S01]  /*0b00*/  MOV R4, R20 ;  /* 0x0000001400047202 */ /* 0x000fe20000000f00 */
[----:B------:R-:W-:Y:S01]  /*0b10*/  IMAD.MOV.U32 R5, RZ, RZ, RZ ;  /* 0x000000ffff057224 */ /* 0x000fe200078e00ff */
[----:B------:R-:W1:Y:S01]  /*0b20*/  MUFU.RCP R12, R17 ;  /* 0x00000011000c7308 */ /* 0x000e620000001000 */
[----:B------:R-:W-:Y:S01]  /*0b30*/  IMAD R14, R21, UR38, RZ ;  /* 0x00000026150e7c24 */ /* 0x000fe2000f8e02ff */
[----:B------:R-:W-:Y:S01]  /*0b40*/  R2UR UR4, R6 ;  /* 0x00000000060472ca */ /* 0x000fe200000e0000 */
[----:B------:R-:W-:Y:S01]  /*0b50*/  IMAD.WIDE.U32 R10, R19, UR38, R4 ;  /* 0x00000026130a7c25 */ /* 0x000fe2000f8e0004 */
[----:B------:R-:W-:Y:S01]  /*0b60*/  R2UR UR5, R7 ;  /* 0x00000000070572ca */ /* 0x000fe200000e0000 */
[----:B------:R-:W-:Y:S02]  /*0b70*/  BSSY.RECONVERGENT B0, `(.L_x_7691) ;  /* 0x0000012000007945 */ /* 0x000fe40003800200 */
[----:B------:R-:W-:Y:S01]  /*0b80*/  IMAD R3, R19, UR39, R14 ;  /* 0x0000002713037c24 */ /* 0x000fe2000f8e020e */
[----:B------:R-:W-:-:S04]  /*0b90*/  LEA R4, P0, R10, UR36, 0x2 ;  /* 0x000000240a047c11 */ /* 0x000fc8000f8010ff */
[----:B------:R-:W-:-:S04]  /*0ba0*/  IADD3 R3, PT, PT, R11, R3, RZ ;  /* 0x000000030b037210 */ /* 0x000fc80007ffe0ff */
[----:B------:R-:W-:Y:S01]  /*0bb0*/  LEA.HI.X R5, R10, UR37, R3, 0x2, P0 ;  /* 0x000000250a057c11 */ /* 0x000fe200080f1403 */
[----:B-1----:R-:W-:-:S03]  /*0bc0*/  FFMA R13, -R17, R12, 1 ;  /* 0x3f800000110d7423 */ /* 0x002fc6000000010c */
[----:B------:R-:W1:Y:S01]  /*0bd0*/  FCHK P0, R2, R17 ;  /* 0x0000001102007302 */ /* 0x000e620000000000 */
[----:B------:R-:W-:Y:S01]  /*0be0*/  FFMA R13, R12, R13, R12 ;  /* 0x0000000d0c0d7223 */ /* 0x000fe2000000000c */
[----:B------:R2:W-:Y:S03]  /*0bf0*/  STG.E.64 desc[UR4][R4.64], R8 ;  /* 0x0000000804007986 */ /* 0x0005e6000c101b04 */
[----:B------:R-:W-:-:S04]  /*0c00*/  FFMA R12, R2, R13, RZ ;  /* 0x0000000d020c7223 */ /* 0x000fc800000000ff */
[----:B------:R-:W-:-:S04]  /*0c10*/  FFMA R14, -R17, R12, R2 ;  /* 0x0000000c110e7223 */ /* 0x000fc80000000102 */
[----:B------:R-:W-:Y:S01]  /*0c20*/  FFMA R12, R13, R14, R12 ;  /* 0x0000000e0d0c7223 */ /* 0x000fe2000000000c */
[----:B-1----:R-:W-:Y:S06]  /*0c30*/  @!P0 BRA `(.L_x_7692) ;  /* 0x0000000000148947 */ /* 0x002fec0003800000 */
[----:B--2---:R-:W-:Y:S01]  /*0c40*/  IMAD.MOV.U32 R4, RZ, RZ, R2 ;  /* 0x000000ffff047224 */ /* 0x004fe200078e0002 */
[----:B------:R-:W-:Y:S02]  /*0c50*/  MOV R5, R17 ;  /* 0x0000001100057202 */ /* 0x000fe40000000f00 */
[----:B------:R-:W-:-:S07]  /*0c60*/  MOV R14, 0xc80 ;  /* 0x00000c80000e7802 */ /* 0x000fce0000000f00 */
[----:B0-----:R-:W-:Y:S05]  /*0c70*/  CALL.REL.NOINC `($__internal_142_$__cuda_sm3x_div_rn_noftz_f32_slowpath) ;  /* 0x0000000c004c7944 */ /* 0x001fea0003c00000 */
[----:B------:R-:W-:-:S07]  /*0c80*/  IMAD.MOV.U32 R12, RZ, RZ, R4 ;  /* 0x000000ffff0c7224 */ /* 0x000fce00078e0004 */
.L_x_7692:
[----:B------:R-:W-:Y:S05]  /*0c90*/  BSYNC.RECONVERGENT B0 ;  /* 0x0000000000007941 */ /* 0x000fea0003800200 */
.L_x_7691:
[----:B------:R-:W2:Y:S01]  /*0ca0*/  MUFU.RCP R2, R17 ;  /* 0x0000001100027308 */ /* 0x000ea20000001000 */
[----:B------:R-:W-:Y:S07]  /*0cb0*/  BSSY.RECONVERGENT B0, `(.L_x_7693) ;  /* 0x000000d000007945 */ /* 0x000fee0003800200 */
[----:B------:R-:W1:Y:S01]  /*0cc0*/  FCHK P0, R0, R17 ;  /* 0x0000001100007302 */ /* 0x000e620000000000 */
[----:B--2---:R-:W-:-:S04]  /*0cd0*/  FFMA R5, -R17, R2, 1 ;  /* 0x3f80000011057423 */ /* 0x004fc80000000102 */
        /* <DEDUP_REMOVED lines=8> */
[----:B0-----:R-:W-:Y:S05]  /*0d60*/  CALL.REL.NOINC `($__internal_142_$__cuda_sm3x_div_rn_noftz_f32_slowpath) ;  /* 0x0000000c00107944 */ /* 0x001fea0003c00000 */
[----:B------:R-:W-:-:S07]  /*0d70*/  MOV R13, R4 ;  /* 0x00000004000d7202 */ /* 0x000fce0000000f00 */
.L_x_7694:
[----:B------:R-:W-:Y:S05]  /*0d80*/  BSYNC.RECONVERGENT B0 ;  /* 0x0000000000007941 */ /* 0x000fea0003800200 */
.L_x_7693:
[----:B------:R-:W-:Y:S02]  /*0d90*/  IADD3 R0, P0, PT, R10, UR38, RZ ;  /* 0x000000260a007c10 */ /* 0x000fe4000ff1e0ff */
[----:B------:R-:W-:Y:S02]  /*0da0*/  R2UR UR4, R6 ;  /* 0x00000000060472ca */ /* 0x000fe400000e0000 */
[----:B------:R-:W-:Y:S02]  /*0db0*/  IADD3.X R3, PT, PT, R3, UR39, RZ, P0, !PT ;  /* 0x0000002703037c10 */ /* 0x000fe400087fe4ff */
[----:B------:R-:W-:Y:S02]  /*0dc0*/  R2UR UR5, R7 ;  /* 0x00000000070572ca */ /* 0x000fe400000e0000 */
        /* <DEDUP_REMOVED lines=12> */
[----:B-1----:R-:W-:Y:S05]  /*0e90*/  @!P0 BRA `(.L_x_7695) ;  /* 0xfffffff000f88947 */ /* 0x002fea000383ffff */
[----:B------:R-:W-:Y:S05]  /*0ea0*/  EXIT ;  /* 0x000000000000794d */ /* 0x000fea0003800000 */
.L_x_7686:
[----:B------:R-:W-:Y:S01]  /*0eb0*/  HFMA2 R11, -RZ, RZ, 0, 1.847743988037109375e-06 ;  /* 0x0000001fff0b7431 */ /* 0x000fe200000001ff */
[----:B------:R-:W-:Y:S01]  /*0ec0*/  BSSY B0, `(.L_x_7696) ;  /* 0x0000006000007945 */ /* 0x000fe20003800000 */
[----:B------:R-:W-:Y:S02]  /*0ed0*/  IMAD.MOV.U32 R12, RZ, RZ, 0x10 ;  /* 0x00000010ff0c7424 */ /* 0x000fe400078e00ff */
[----:B------:R-:W-:-:S07]  /*0ee0*/  IMAD.MOV.U32 R15, RZ, RZ, -0x1 ;  /* 0xffffffffff0f7424 */ /* 0x000fce00078e00ff */
[----:B0-----:R-:W-:Y:S05]  /*0ef0*/  WARPSYNC.COLLECTIVE R15, `(.L_x_7697) ;  /* 0x000000000f087348 */ /* 0x001fea0003c00000 */
[----:B------:R1:W2:Y:S02]  /*0f00*/  SHFL.BFLY P6, R14, R13, R12, R11 ;  /* 0x0c00000c0d0e7389 */ /* 0x0002a400000c000b */
[----:B012---:R-:W-:Y:S05]  /*0f10*/  ENDCOLLECTIVE ;  /* 0x000000000000791b */ /* 0x007fea0003800000 */
.L_x_7697:
[----:B------:R-:W-:Y:S05]  /*0f20*/  BSYNC B0 ;  /* 0x0000000000007941 */ /* 0x000fea0003800000 */
.L_x_7696:
[----:B------:R-:W-:Y:S01]  /*0f30*/  FMNMX R2, R13, R14, !PT ;  /* 0x0000000e0d027209 */ /* 0x000fe20007800000 */
[----:B------:R-:W-:Y:S02]  /*0f40*/  HFMA2 R11, -RZ, RZ, 0, 1.847743988037109375e-06 ;  /* 0x0000001fff0b7431 */ /* 0x000fe400000001ff */
[----:B------:R-:W-:Y:S01]  /*0f50*/  IMAD.MOV.U32 R12, RZ, RZ, 0x8 ;  /* 0x00000008ff0c7424 */ /* 0x000fe200078e00ff */
[----:B------:R-:W-:Y:S01]  /*0f60*/  MOV R13, R2 ;  /* 0x00000002000d7202 */ /* 0x000fe20000000f00 */
[----:B------:R-:W-:-:S07]  /*0f70*/  IMAD.MOV.U32 R15, RZ, RZ, -0x1 ;  /* 0xffffffffff0f7424 */ /* 0x000fce00078e00ff */
[----:B------:R-:W-:Y:S05]  /*0f80*/  WARPSYNC.COLLECTIVE R15, `(.L_x_7698) ;  /* 0x000000000f087348 */ /* 0x000fea0003c00000 */
[----:B------:R0:W1:Y:S02]  /*0f90*/  SHFL.BFLY P6, R14, R13, R12, R11 ;  /* 0x0c00000c0d0e7389 */ /* 0x00006400000c000b */
[----:B01----:R-:W-:Y:S05]  /*0fa0*/  ENDCOLLECTIVE ;  /* 0x000000000000791b */ /* 0x003fea0003800000 */
.L_x_7698:
[----:B------:R-:W-:Y:S01]  /*0fb0*/  IMAD.MOV.U32 R12, RZ, RZ, 0x4 ;  /* 0x00000004ff0c7424 */ /* 0x000fe200078e00ff */
[----:B------:R-:W-:-:S04]  /*0fc0*/  FMNMX R4, R2, R14, !PT ;  /* 0x0000000e02047209 */ /* 0x000fc80007800000 */
[----:B------:R-:W-:-:S07]  /*0fd0*/  MOV R13, R4 ;  /* 0x00000004000d7202 */ /* 0x000fce0000000f00 */
[----:B------:R-:W-:Y:S05]  /*0fe0*/  WARPSYNC.COLLECTIVE R15, `(.L_x_7699) ;  /* 0x000000000f087348 */ /* 0x000fea0003c00000 */
[----:B------:R0:W1:Y:S02]  /*0ff0*/  SHFL.BFLY P6, R14, R13, R12, R11 ;  /* 0x0c00000c0d0e7389 */ /* 0x00006400000c000b */
[----:B01----:R-:W-:Y:S05]  /*1000*/  ENDCOLLECTIVE ;  /* 0x000000000000791b */ /* 0x003fea0003800000 */
.L_x_7699:
[----:B------:R-:W-:Y:S01]  /*1010*/  IMAD.MOV.U32 R12, RZ, RZ, 0x2 ;  /* 0x00000002ff0c7424 */ /* 0x000fe200078e00ff */
[----:B------:R-:W-:-:S04]  /*1020*/  FMNMX R22, R4, R14, !PT ;  /* 0x0000000e04167209 */ /* 0x000fc80007800000 */
[----:B------:R-:W-:-:S07]  /*1030*/  MOV R13, R22 ;  /* 0x00000016000d7202 */ /* 0x000fce0000000f00 */
[----:B------:R-:W-:Y:S05]  /*1040*/  WARPSYNC.COLLECTIVE R15, `(.L_x_7700) ;  /* 0x000000000f087348 */ /* 0x000fea0003c00000 */
[----:B------:R0:W1:Y:S02]  /*1050*/  SHFL.BFLY P6, R14, R13, R12, R11 ;  /* 0x0c00000c0d0e7389 */ /* 0x00006400000c000b */
[----:B01----:R-:W-:Y:S05]  /*1060*/  ENDCOLLECTIVE ;  /* 0x000000000000791b */ /* 0x003fea0003800000 */
.L_x_7700:
[----:B------:R-:W-:Y:S01]  /*1070*/  IMAD.MOV.U32 R12, RZ, RZ, 0x1 ;  /* 0x00000001ff0c7424 */ /* 0x000fe200078e00ff */
[----:B------:R-:W-:-:S04]  /*1080*/  FMNMX R2, R22, R14, !PT ;  /* 0x0000000e16027209 */ /* 0x000fc80007800000 */
[----:B------:R-:W-:-:S07]  /*1090*/  MOV R13, R2 ;  /* 0x00000002000d7202 */ /* 0x000fce0000000f00 */
[----:B------:R-:W-:Y:S05]  /*10a0*/  WARPSYNC.COLLECTIVE R15, `(.L_x_7701) ;  /* 0x000000000f087348 */ /* 0x000fea0003c00000 */
[----:B------:R0:W1:Y:S02]  /*10b0*/  SHFL.BFLY P6, R14, R13, R12, R11 ;  /* 0x0c00000c0d0e7389 */ /* 0x00006400000c000b */
[----:B01----:R-:W-:Y:S05]  /*10c0*/  ENDCOLLECTIVE ;  /* 0x000000000000791b */ /* 0x003fea0003800000 */
.L_x_7701:
[----:B------:R-:W-:Y:S02]  /*10d0*/  HFMA2 R12, -RZ, RZ, 0, 9.5367431640625e-07 ;  /* 0x00000010ff0c7431 */ /* 0x000fe400000001ff */
[----:B------:R-:W-:Y:S01]  /*10e0*/  IMAD.MOV.U32 R13, RZ, RZ, R0 ;  /* 0x000000ffff0d7224 */ /* 0x000fe200078e0000 */
[----:B------:R-:W-:-:S07]  /*10f0*/  MOV R23, R14 ;  /* 0x0000000e00177202 */ /* 0x000fce0000000f00 */
[----:B------:R-:W-:Y:S05]  /*1100*/  WARPSYNC.COLLECTIVE R15, `(.L_x_7702) ;  /* 0x000000000f087348 */ /* 0x000fea0003c00000 */
[----:B------:R0:W1:Y:S02]  /*1110*/  SHFL.BFLY P6, R14, R13, R12, R11 ;  /* 0x0c00000c0d0e7389 */ /* 0x00006400000c000b */
[----:B01----:R-:W-:Y:S05]  /*1120*/  ENDCOLLECTIVE ;  /* 0x000000000000791b */ /* 0x003fea0003800000 */
.L_x_7702:
[----:B------:R-:W-:Y:S01]  /*1130*/  FMNMX R23, R2, R23, !PT ;  /* 0x0000001702177209 */ /* 0x000fe20007800000 */
[----:B------:R-:W-:-:S04]  /*1140*/  IMAD.MOV.U32 R2, RZ, RZ, 0x437c0000 ;  /* 0x437c0000ff027424 */ /* 0x000fc800078e00ff */
[--C-:B------:R-:W-:Y:S01]  /*1150*/  FADD R25, R8, -R23.reuse ;  /* 0x8000001708197221 */ /* 0x100fe20000000000 */
[----:B------:R-:W-:Y:S01]  /*1160*/  FADD R9, R9, -R23 ;  /* 0x8000001709097221 */ /* 0x000fe20000000000 */
[----:B------:R-:W-:Y:S02]  /*1170*/  IMAD.MOV.U32 R12, RZ, RZ, 0x8 ;  /* 0x00000008ff0c7424 */ /* 0x000fe400078e00ff */
[----:B------:R-:W-:-:S05]  /*1180*/  IMAD.MOV.U32 R3, RZ, RZ, R14 ;  /* 0x000000ffff037224 */ /* 0x000fca00078e000e */
[----:B------:R-:W-:Y:S02]  /*1190*/  FMNMX R5, R0, R3, !PT ;  /* 0x0000000300057209 */ /* 0x000fe40007800000 */
[----:B------:R-:W-:Y:S02]  /*11a0*/  MOV R0, 0x3bbb989d ;  /* 0x3bbb989d00007802 */ /* 0x000fe40000000f00 */
[----:B------:R-:W-:-:S07]  /*11b0*/  MOV R13, R5 ;  /* 0x00000005000d7202 */ /* 0x000fce0000000f00 */
[----:B------:R-:W-:Y:S05]  /*11c0*/  WARPSYNC.COLLECTIVE R15, `(.L_x_7703) ;  /* 0x000000000f087348 */ /* 0x000fea0003c00000 */
[----:B------:R0:W1:Y:S02]  /*11d0*/  SHFL.BFLY P6, R14, R13, R12, R11 ;  /* 0x0c00000c0d0e7389 */ /* 0x00006400000c000b */
[----:B01----:R-:W-:Y:S05]  /*11e0*/  ENDCOLLECTIVE ;  /* 0x000000000000791b */ /* 0x003fea0003800000 */
.L_x_7703:
[----:B------:R-:W-:Y:S01]  /*11f0*/  HFMA2 R12, -RZ, RZ, 0, 2.384185791015625e-07 ;  /* 0x00000004ff0c7431 */ /* 0x000fe200000001ff */
[----:B------:R-:W-:-:S04]  /*1200*/  MOV R10, R14 ;  /* 0x0000000e000a7202 */ /* 0x000fc80000000f00 */
[----:B------:R-:W-:Y:S01]  /*1210*/  FMNMX R3, R5, R10, !PT ;  /* 0x0000000a05037209 */ /* 0x000fe20007800000 */
[----:B------:R-:W-:-:S04]  /*1220*/  FFMA.SAT R5, R25, R0, 0.5 ;  /* 0x3f00000019057423 */ /* 0x000fc80000002000 */
[----:B------:R-:W-:Y:S02]  /*1230*/  IMAD.MOV.U32 R13, RZ, RZ, R3 ;  /* 0x000000ffff0d7224 */ /* 0x000fe400078e0003 */
[----:B------:R-:W-:Y:S01]  /*1240*/  FFMA.RM R4, R5, R2, 12582913 ;  /* 0x4b40000105047423 */ /* 0x000fe20000004002 */
[----:B------:R-:W-:-:S07]  /*1250*/  FFMA.SAT R5, R9, R0, 0.5 ;  /* 0x3f00000009057423 */ /* 0x000fce0000002000 */
[----:B------:R-:W-:Y:S05]  /*1260*/  WARPSYNC.COLLECTIVE R15, `(.L_x_7704) ;  /* 0x000000000f087348 */ /* 0x000fea0003c00000 */
[----:B------:R0:W1:Y:S02]  /*1270*/  SHFL.BFLY P6, R14, R13, R12, R11 ;  /* 0x0c00000c0d0e7389 */ /* 0x00006400000c000b */
[----:B01----:R-:W-:Y:S05]  /*1280*/  ENDCOLLECTIVE ;  /* 0x000000000000791b */ /* 0x003fea0003800000 */
.L_x_7704:
[----:B------:R-:W-:Y:S01]  /*1290*/  FFMA.RM R5, R5, R2, 12582913 ;  /* 0x4b40000105057423 */ /* 0x000fe20000004002 */
[C---:B------:R-:W-:Y:S01]  /*12a0*/  FADD R8, R4.reuse, -12583039 ;  /* 0xcb40007f04087421 */ /* 0x040fe20000000000 */
[----:B------:R-:W-:-:S03]  /*12b0*/  IMAD.SHL.U32 R4, R4, 0x800000, RZ ;  /* 0x0080000004047824 */ /* 0x000fc600078e00ff */
[----:B------:R-:W-:-:S04]  /*12c0*/  FFMA R8, R25, 1.4426950216293334961, -R8 ;  /* 0x3fb8aa3b19087823 */ /* 0x000fc80000000808 */
[----:B------:R-:W-:Y:S01]  /*12d0*/  FFMA R25, R25, 1.925963033500011079e-08, R8 ;  /* 0x32a5706019197823 */ /* 0x000fe20000000008 */
[----:B------:R-:W-:-:S05]  /*12e0*/  FADD R12, R5, -12583039 ;  /* 0xcb40007f050c7421 */ /* 0x000fca0000000000 */
[----:B------:R-:W0:Y:S01]  /*12f0*/  MUFU.EX2 R25, R25 ;  /* 0x0000001900197308 */ /* 0x000e220000000800 */
[----:B------:R-:W-:-:S04]  /*1300*/  FFMA R12, R9, 1.4426950216293334961, -R12 ;  /* 0x3fb8aa3b090c7823 */ /* 0x000fc8000000080c */
[----:B------:R-:W-:Y:S01]  /*1310*/  FFMA R22, R9, 1.925963033500011079e-08, R12 ;  /* 0x32a5706009167823 */ /* 0x000fe2000000000c */
[----:B------:R-:W-:Y:S02]  /*1320*/  HFMA2 R12, -RZ, RZ, 0, 1.1920928955078125e-07 ;  /* 0x00000002ff0c7431 */ /* 0x000fe400000001ff */
[----:B------:R-:W-:-:S03]  /*1330*/  IMAD.MOV.U32 R10, RZ, RZ, R14 ;  /* 0x000000ffff0a7224 */ /* 0x000fc600078e000e */
[----:B------:R-:W1:Y:S02]  /*1340*/  MUFU.EX2 R22, R22 ;  /* 0x0000001600167308 */ /* 0x000e640000000800 */
[----:B------:R-:W-:Y:S02]  /*1350*/  FMNMX R13, R3, R10, !PT ;  /* 0x0000000a030d7209 */ /* 0x000fe40007800000 */
[----:B------:R-:W-:Y:S01]  /*1360*/  SHF.L.U32 R3, R5, 0x17, RZ ;  /* 0x0000001705037819 */ /* 0x000fe200000006ff */
[----:B0-----:R-:W-:-:S07]  /*1370*/  FMUL R4, R4, R25 ;  /* 0x0000001904047220 */ /* 0x001fce0000400000 */
[----:B-1----:R-:W-:Y:S05]  /*1380*/  WARPSYNC.COLLECTIVE R15, `(.L_x_7705) ;  /* 0x000000000f087348 */ /* 0x002fea0003c00000 */
[----:B------:R0:W2:Y:S02]  /*1390*/  SHFL.BFLY P6, R14, R13, R12, R11 ;  /* 0x0c00000c0d0e7389 */ /* 0x0000a400000c000b */
[----:B012---:R-:W-:Y:S05]  /*13a0*/  ENDCOLLECTIVE ;  /* 0x000000000000791b */ /* 0x007fea0003800000 */
.L_x_7705:
[----:B------:R-:W-:Y:S01]  /*13b0*/  FADD R8, RZ, R4 ;  /* 0x00000004ff087221 */ /* 0x000fe20000000000 */
[----:B------:R-:W-:Y:S01]  /*13c0*/  FMUL R3, R3, R22 ;  /* 0x0000001603037220 */ /* 0x000fe20000400000 */
[----:B------:R-:W-:-:S03]  /*13d0*/  IMAD.MOV.U32 R12, RZ, RZ, 0x1 ;  /* 0x00000001ff0c7424 */ /* 0x000fc600078e00ff */
[----:B------:R-:W-:Y:S01]  /*13e0*/  FADD R9, R8, R3 ;  /* 0x0000000308097221 */ /* 0x000fe20000000000 */
[----:B------:R-:W-:-:S04]  /*13f0*/  MOV R10, R14 ;  /* 0x0000000e000a7202 */ /* 0x000fc80000000f00 */
[----:B------:R-:W-:-:S04]  /*1400*/  FMNMX R5, R13, R10, !PT ;  /* 0x0000000a0d057209 */ /* 0x000fc80007800000 */
[----:B------:R-:W-:-:S07]  /*1410*/  MOV R13, R5 ;  /* 0x00000005000d7202 */ /* 0x000fce0000000f00 */
[----:B------:R-:W-:Y:S05]  /*1420*/  WARPSYNC.COLLECTIVE R15, `(.L_x_7706) ;  /* 0x000000000f087348 */ /* 0x000fea0003c00000 */
[----:B------:R0:W1:Y:S02]  /*1430*/  SHFL.BFLY P6, R14, R13, R12, R11 ;  /* 0x0c00000c0d0e7389 */ /* 0x00006400000c000b */
[----:B01----:R-:W-:Y:S05]  /*1440*/  ENDCOLLECTIVE ;  /* 0x000000000000791b */ /* 0x003fea0003800000 */
.L_x_7706:
[----:B------:R-:W-:Y:S01]  /*1450*/  MOV R13, R9 ;  /* 0x00000009000d7202 */ /* 0x000fe20000000f00 */
[----:B------:R-:W-:Y:S01]  /*1460*/  IMAD.MOV.U32 R12, RZ, RZ, 0x10 ;  /* 0x00000010ff0c7424 */ /* 0x000fe200078e00ff */
[----:B------:R-:W-:-:S07]  /*1470*/  MOV R10, R14 ;  /* 0x0000000e000a7202 */ /* 0x000fce0000000f00 */
[----:B------:R-:W-:Y:S05]  /*1480*/  WARPSYNC.COLLECTIVE R15, `(.L_x_7707) ;  /* 0x000000000f087348 */ /* 0x000fea0003c00000 */
[----:B------:R0:W1:Y:S02]  /*1490*/  SHFL.BFLY P6, R14, R13, R12, R11 ;  /* 0x0c00000c0d0e7389 */ /* 0x00006400000c000b */
[----:B01----:R-:W-:Y:S05]  /*14a0*/  ENDCOLLECTIVE ;  /* 0x000000000000791b */ /* 0x003fea0003800000 */
.L_x_7707:
[----:B------:R-:W-:-:S05]  /*14b0*/  FMNMX R5, R5, R10, !PT ;  /* 0x0000000a05057209 */ /* 0x000fca0007800000 */
[----:B------:R-:W-:-:S04]  /*14c0*/  FADD R17, R17, -R5 ;  /* 0x8000000511117221 */ /* 0x000fc80000000000 */
[----:B------:R-:W-:Y:S01]  /*14d0*/  FFMA.SAT R23, R17, R0, 0.5 ;  /* 0x3f00000011177423 */ /* 0x000fe20000002000 */
[----:B------:R-:W-:Y:S02]  /*14e0*/  HFMA2 R12, -RZ, RZ, 0, 4.76837158203125e-07 ;  /* 0x00000008ff0c7431 */ /* 0x000fe400000001ff */
[----:B------:R-:W-:Y:S01]  /*14f0*/  FADD R22, R9, R14 ;  /* 0x0000000e09167221 */ /* 0x000fe20000000000 */
[----:B------:R-:W-:-:S04]  /*1500*/  FADD R9, R16, -R5 ;  /* 0x8000000510097221 */ /* 0x000fc80000000000 */
[----:B------:R-:W-:Y:S01]  /*1510*/  MOV R13, R22 ;  /* 0x00000016000d7202 */ /* 0x000fe20000000f00 */
[----:B------:R-:W-:-:S07]  /*1520*/  FFMA.SAT R5, R9, R0, 0.5 ;  /* 0x3f00000009057423 */ /* 0x000fce0000002000 */
[----:B------:R-:W-:Y:S05]  /*1530*/  WARPSYNC.COLLECTIVE R15, `(.L_x_7708) ;  /* 0x000000000f087348 */ /* 0x000fea0003c00000 */
[----:B------:R0:W1:Y:S02]  /*1540*/  SHFL.BFLY P6, R14, R13, R12, R11 ;  /* 0x0c00000c0d0e7389 */ /* 0x00006400000c000b */
[----:B01----:R-:W-:Y:S05]  /*1550*/  ENDCOLLECTIVE ;  /* 0x000000000000791b */ /* 0x003fea0003800000 */
.L_x_7708:
        /* <DEDUP_REMOVED lines=9> */
[----:B------:R-:W-:Y:S01]  /*15f0*/  MOV R12, 0x4 ;  /* 0x00000004000c7802 */ /* 0x000fe20000000f00 */
[----:B------:R-:W-:Y:S02]  /*1600*/  FFMA R17, R17, 1.925963033500011079e-08, R16 ;  /* 0x32a5706011117823 */ /* 0x000fe40000000010 */
[----:B------:R0:W1:Y:S01]  /*1610*/  MUFU.EX2 R9, R10 ;  /* 0x0000000a00097308 */ /* 0x0000620000000800 */
[----:B------:R-:W-:-:S04]  /*1620*/  FADD R8, R22, R14 ;  /* 0x0000000e16087221 */ /* 0x000fc80000000000 */
[----:B------:R-:W-:-:S07]  /*1630*/  IMAD.MOV.U32 R13, RZ, RZ, R8 ;  /* 0x000000ffff0d7224 */ /* 0x000fce00078e0008 */
[----:B01----:R-:W-:Y:S05]  /*1640*/  WARPSYNC.COLLECTIVE R15, `(.L_x_7709) ;  /* 0x000000000f087348 */ /* 0x003fea0003c00000 */
[----:B------:R2:W3:Y:S02]  /*1650*/  SHFL.BFLY P6, R14, R13, R12, R11 ;  /* 0x0c00000c0d0e7389 */ /* 0x0004e400000c000b */
[----:B0123--:R-:W-:Y:S05]  /*1660*/  ENDCOLLECTIVE ;  /* 0x000000000000791b */ /* 0x00ffea0003800000 */
.L_x_7709:
[----:B------:R-:W-:Y:S01]  /*1670*/  FMUL R2, R0, R9 ;  /* 0x0000000900027220 */ /* 0x000fe20000400000 */
[----:B------:R-:W-:Y:S02]  /*1680*/  HFMA2 R12, -RZ, RZ, 0, 1.1920928955078125e-07 ;  /* 0x00000002ff0c7431 */ /* 0x000fe400000001ff */
[----:B------:R-:W-:Y:S02]  /*1690*/  FADD R13, R8, R14 ;  /* 0x0000000e080d7221 */ /* 0x000fe40000000000 */
[----:B------:R0:W1:Y:S05]  /*16a0*/  MUFU.EX2 R8, R17 ;  /* 0x0000001100087308 */ /* 0x00006a0000000800 */
[----:B01----:R-:W-:Y:S05]  /*16b0*/  WARPSYNC.COLLECTIVE R15, `(.L_x_7710) ;  /* 0x000000000f087348 */ /* 0x003fea0003c00000 */
[----:B------:R2:W3:Y:S02]  /*16c0*/  SHFL.BFLY P6, R14, R13, R12, R11 ;  /* 0x0c00000c0d0e7389 */ /* 0x0004e400000c000b */
[----:B0123--:R-:W-:Y:S05]  /*16d0*/  ENDCOLLECTIVE ;  /* 0x000000000000791b */ /* 0x00ffea0003800000 */
.L_x_7710:
[----:B------:R-:W-:Y:S02]  /*16e0*/  IMAD.MOV.U32 R12, RZ, RZ, 0x1 ;  /* 0x00000001ff0c7424 */ /* 0x000fe400078e00ff */
[----:B------:R-:W-:Y:S01]  /*16f0*/  FMUL R0, R5, R8 ;  /* 0x0000000805007220 */ /* 0x000fe20000400000 */
[----:B------:R-:W-:-:S04]  /*1700*/  FADD R5, RZ, R2 ;  /* 0x00000002ff057221 */ /* 0x000fc80000000000 */
[----:B------:R-:W-:Y:S01]  /*1710*/  FADD R5, R5, R0 ;  /* 0x0000000005057221 */ /* 0x000fe20000000000 */
[----:B------:R-:W-:-:S05]  /*1720*/  FADD R9, R13, R14 ;  /* 0x0000000e0d097221 */ /* 0x000fca0000000000 */
[----:B------:R-:W-:-:S07]  /*1730*/  MOV R13, R9 ;  /* 0x00000009000d7202 */ /* 0x000fce0000000f00 */
[----:B------:R-:W-:Y:S05]  /*1740*/  WARPSYNC.COLLECTIVE R15, `(.L_x_7711) ;  /* 0x000000000f087348 */ /* 0x000fea0003c00000 */
[----:B------:R0:W1:Y:S02]  /*1750*/  SHFL.BFLY P6, R14, R13, R12, R11 ;  /* 0x0c00000c0d0e7389 */ /* 0x00006400000c000b */
[----:B01----:R-:W-:Y:S05]  /*1760*/  ENDCOLLECTIVE ;  /* 0x000000000000791b */ /* 0x003fea0003800000 */
.L_x_7711:
[----:B------:R-:W-:Y:S01]  /*1770*/  MOV R13, R5 ;  /* 0x00000005000d7202 */ /* 0x000fe20000000f00 */
[----:B------:R-:W-:Y:S01]  /*1780*/  IMAD.MOV.U32 R12, RZ, RZ, 0x10 ;  /* 0x00000010ff0c7424 */ /* 0x000fe200078e00ff */
[----:B------:R-:W-:-:S07]  /*1790*/  MOV R10, R14 ;  /* 0x0000000e000a7202 */ /* 0x000fce0000000f00 */
[----:B------:R-:W-:Y:S05]  /*17a0*/  WARPSYNC.COLLECTIVE R15, `(.L_x_7712) ;  /* 0x000000000f087348 */ /* 0x000fea0003c00000 */
[----:B------:R0:W1:Y:S02]  /*17b0*/  SHFL.BFLY P6, R14, R13, R12, R11 ;  /* 0x0c00000c0d0e7389 */ /* 0x00006400000c000b */
[----:B01----:R-:W-:Y:S05]  /*17c0*/  ENDCOLLECTIVE ;  /* 0x000000000000791b */ /* 0x003fea0003800000 */
.L_x_7712:
[----:B------:R-:W-:Y:S01]  /*17d0*/  IMAD.MOV.U32 R12, RZ, RZ, 0x8 ;  /* 0x00000008ff0c7424 */ /* 0x000fe200078e00ff */
[----:B------:R-:W-:-:S05]  /*17e0*/  MOV R8, R14 ;  /* 0x0000000e00087202 */ /* 0x000fca0000000f00 */
[----:B------:R-:W-:-:S05]  /*17f0*/  FADD R16, R5, R8 ;  /* 0x0000000805107221 */ /* 0x000fca0000000000 */
[----:B------:R-:W-:-:S07]  /*1800*/  MOV R13, R16 ;  /* 0x00000010000d7202 */ /* 0x000fce0000000f00 */
[----:B------:R-:W-:Y:S05]  /*1810*/  WARPSYNC.COLLECTIVE R15, `(.L_x_7713) ;  /* 0x000000000f087348 */ /* 0x000fea0003c00000 */
[----:B------:R0:W1:Y:S02]  /*1820*/  SHFL.BFLY P6, R14, R13, R12, R11 ;  /* 0x0c00000c0d0e7389 */ /* 0x00006400000c000b */
[----:B01----:R-:W-:Y:S05]  /*1830*/  ENDCOLLECTIVE ;  /* 0x000000000000791b */ /* 0x003fea0003800000 */
.L_x_7713:
[----:B------:R-:W-:Y:S01]  /*1840*/  IMAD.MOV.U32 R12, RZ, RZ, 0x4 ;  /* 0x00000004ff0c7424 */ /* 0x000fe200078e00ff */
[----:B------:R-:W-:-:S05]  /*1850*/  MOV R17, R14 ;  /* 0x0000000e00117202 */ /* 0x000fca0000000f00 */
[----:B------:R-:W-:-:S05]  /*1860*/  FADD R17, R16, R17 ;  /* 0x0000001110117221 */ /* 0x000fca0000000000 */
[----:B------:R-:W-:-:S07]  /*1870*/  MOV R13, R17 ;  /* 0x00000011000d7202 */ /* 0x000fce0000000f00 */
[----:B------:R-:W-:Y:S05]  /*1880*/  WARPSYNC.COLLECTIVE R15, `(.L_x_7714) ;  /* 0x000000000f087348 */ /* 0x000fea0003c00000 */
[----:B------:R0:W1:Y:S02]  /*1890*/  SHFL.BFLY P6, R14, R13, R12, R11 ;  /* 0x0c00000c0d0e7389 */ /* 0x00006400000c000b */
[----:B01----:R-:W-:Y:S05]  /*18a0*/  ENDCOLLECTIVE ;  /* 0x000000000000791b */ /* 0x003fea0003800000 */
.L_x_7714:
[----:B------:R-:W-:Y:S01]  /*18b0*/  IMAD.MOV.U32 R12, RZ, RZ, 0x2 ;  /* 0x00000002ff0c7424 */ /* 0x000fe200078e00ff */
[----:B------:R-:W-:-:S05]  /*18c0*/  MOV R24, R14 ;  /* 0x0000000e00187202 */ /* 0x000fca0000000f00 */
[----:B------:R-:W-:-:S05]  /*18d0*/  FADD R24, R17, R24 ;  /* 0x0000001811187221 */ /* 0x000fca0000000000 */
[----:B------:R-:W-:-:S07]  /*18e0*/  MOV R13, R24 ;  /* 0x00000018000d7202 */ /* 0x000fce0000000f00 */
[----:B------:R-:W-:Y:S05]  /*18f0*/  WARPSYNC.COLLECTIVE R15, `(.L_x_7715) ;  /* 0x000000000f087348 */ /* 0x000fea0003c00000 */
[----:B------:R0:W1:Y:S02]  /*1900*/  SHFL.BFLY P6, R14, R13, R12, R11 ;  /* 0x0c00000c0d0e7389 */ /* 0x00006400000c000b */
[----:B01----:R-:W-:Y:S05]  /*1910*/  ENDCOLLECTIVE ;  /* 0x000000000000791b */ /* 0x003fea0003800000 */
.L_x_7715:
        /* <DEDUP_REMOVED lines=8> */
.L_x_7716:
[----:B------:R-:W-:Y:S05]  /*19a0*/  BRA `(.L_x_7717) ;  /* 0xffffffec00e47947 */ /* 0x000fea000383ffff */
        .weak           $__internal_142_$__cuda_sm3x_div_rn_noftz_f32_slowpath
        .type           $__internal_142_$__cuda_sm3x_div_rn_noftz_f32_slowpath,@function
        .size           $__internal_142_$__cuda_sm3x_div_rn_noftz_f32_slowpath,(.L_x_8628 - $__internal_142_$__cuda_sm3x_div_rn_noftz_f32_slowpath)
$__internal_142_$__cuda_sm3x_div_rn_noftz_f32_slowpath:
        /* <DEDUP_REMOVED lines=35> */
.L_x_7719:
        /* <DEDUP_REMOVED lines=51> */
.L_x_7726:
[----:B------:R-:W-:-:S04]  /*1f10*/  LOP3.LUT R4, R4, 0x80000000, RZ, 0xc0, !PT ;  /* 0x8000000004047812 */ /* 0x000fc800078ec0ff */
[----:B------:R-:W-:Y:S01]  /*1f20*/  LOP3.LUT R4, R4, 0x7f800000, RZ, 0xfc, !PT ;  /* 0x7f80000004047812 */ /* 0x000fe200078efcff */
[----:B------:R-:W-:Y:S06]  /*1f30*/  BRA `(.L_x_7727) ;  /* 0x0000000000047947 */ /* 0x000fec0003800000 */
.L_x_7725:
[----:B------:R-:W-:-:S07]  /*1f40*/  LEA R4, R16, R4, 0x17 ;  /* 0x0000000410047211 */ /* 0x000fce00078eb8ff */
.L_x_7727:
[----:B------:R-:W-:Y:S05]  /*1f50*/  BSYNC.RECONVERGENT B2 ;  /* 0x0000000000027941 */ /* 0x000fea0003800200 */
.L_x_7724:
[----:B------:R-:W-:Y:S05]  /*1f60*/  BRA `(.L_x_7728) ;  /* 0x0000000000207947 */ /* 0x000fea0003800000 */
.L_x_7723:
[----:B------:R-:W-:-:S04]  /*1f70*/  LOP3.LUT R4, R15, 0x80000000, R4, 0x48, !PT ;  /* 0x800000000f047812 */ /* 0x000fc800078e4804 */
[----:B------:R-:W-:Y:S01]  /*1f80*/  LOP3.LUT R4, R4, 0x7f800000, RZ, 0xfc, !PT ;  /* 0x7f80000004047812 */ /* 0x000fe200078efcff */
[----:B------:R-:W-:Y:S06]  /*1f90*/  BRA `(.L_x_7728) ;  /* 0x0000000000147947 */ /* 0x000fec0003800000 */
.L_x_7722:
[----:B------:R-:W-:Y:S01]  /*1fa0*/  LOP3.LUT R4, R15, 0x80000000, R4, 0x48, !PT ;  /* 0x800000000f047812 */ /* 0x000fe200078e4804 */
[----:B------:R-:W-:Y:S06]  /*1fb0*/  BRA `(.L_x_7728) ;  /* 0x00000000000c7947 */ /* 0x000fec0003800000 */
.L_x_7721:
[----:B------:R-:W0:Y:S01]  /*1fc0*/  MUFU.RSQ R4, -QNAN ;  /* 0xffc0000000047908 */ /* 0x000e220000001400 */
[----:B------:R-:W-:Y:S05]  /*1fd0*/  BRA `(.L_x_7728) ;  /* 0x0000000000047947 */ /* 0x000fea0003800000 */
.L_x_7720:
[----:B------:R-:W-:-:S07]  /*1fe0*/  FADD.FTZ R4, R4, R5 ;  /* 0x0000000504047221 */ /* 0x000fce0000010000 */
.L_x_7728:
[----:B------:R-:W-:Y:S05]  /*1ff0*/  BSYNC.RECONVERGENT B1 ;  /* 0x0000000000017941 */ /* 0x000fea0003800200 */
.L_x_7718:
[----:B------:R-:W-:-:S04]  /*2000*/  HFMA2 R15, -RZ, RZ, 0, 0 ;  /* 0x00000000ff0f7431 */ /* 0x000fc800000001ff */
[----:B0-----:R-:W-:Y:S05]  /*2010*/  RET.REL.NODEC R14 `(_Z15SoftmaxWarpImplI10DirectLoadIffE11DirectStoreIffEfLi2ELi2ELi32ELi2ELb0EL9Algorithm0EEvT_T0_ll) ;  /* 0xffffffdc0ef87950 */ /* 0x001fea0003c3ffff */
.L_x_7729:
        /* <DEDUP_REMOVED lines=14> */
.L_x_8628:


//--------------------- .text._Z15SoftmaxWarpImplI10DirectLoadIffE11DirectStoreIffEfLi2ELi2ELi16ELi1ELb1EL9Algorithm0EEvT_T0_ll --------------------------
	.section	.text._Z15SoftmaxWarpImplI10DirectLoadIffE11DirectStoreIffEfLi2ELi2ELi16ELi1ELb1EL9Algorithm0EEvT_T0_ll,"ax",@progbits
	.align	128
        .global         _Z15SoftmaxWarpImplI10DirectLoadIffE11DirectStoreIffEfLi2ELi2ELi16ELi1ELb1EL9Algorithm0EEvT_T0_ll
        .type           _Z15SoftmaxWarpImplI10DirectLoadIffE11DirectStoreIffEfLi2ELi2ELi16ELi1ELb1EL9Algorithm0EEvT_T0_ll,@function
        .size           _Z15SoftmaxWarpImplI10DirectLoadIffE11DirectStoreIffEfLi2ELi2ELi16ELi1ELb1EL9Algorithm0EEvT_T0_ll,(.L_x_8629 - _Z15SoftmaxWarpImplI10DirectLoadIffE11DirectStoreIffEfLi2ELi2ELi16ELi1ELb1EL9Algorithm0EEvT_T0_ll)
        .other          _Z15SoftmaxWarpImplI10DirectLoadIffE11DirectStoreIffEfLi2ELi2ELi16ELi1ELb1EL9Algorithm0EEvT_T0_ll,@"STO_CUDA_ENTRY STV_DEFAULT"
_Z15SoftmaxWarpImplI10DirectLoadIffE11DirectStoreIffEfLi2ELi2ELi16ELi1ELb1EL9Algorithm0EEvT_T0_ll:
.text._Z15SoftmaxWarpImplI10DirectLoadIffE11DirectStoreIffEfLi2ELi2ELi16ELi1ELb1EL9Algorithm0EEvT_T0_ll:
        /* <DEDUP_REMOVED lines=24> */
.L_x_7730:
        /* <DEDUP_REMOVED lines=14> */
.L_x_7738:
[----:B-1----:R-:W1:Y:S01]  /*0260*/  LDC.64 R12, c[0x0][0x388] ;  /* 0x0000e200ff0c7b82 */ /* 0x002e620000000a00 */
[----:B------:R-:W-:-:S04]  /*0270*/  ISETP.GE.U32.AND P0, PT, R8, UR40, PT ;  /* 0x0000002808007c0c */ /* 0x000fc8000bf06070 */
[----:B------:R-:W-:-:S03]  /*0280*/  ISETP.GE.AND.EX P0, PT, RZ, UR41, PT, P0 ;  /* 0x00000029ff007c0c */ /* 0x000fc6000bf06300 */
[----:B------:R-:W3:Y:S10]  /*0290*/  LDC.64 R2, c[0x0][0x380] ;  /* 0x0000e000ff027b82 */ /* 0x000ef40000000a00 */
        /* <DEDUP_REMOVED lines=58> */
[----:B------:R1:W2:Y:S02]  /*0640*/  SHFL.BFLY PT, R14, R7, 0x1, 0x1f ;  /* 0x0c201f00070e7f89 */ /* 0x0002a400000e0000 */
.L_x_7748:
        /* <DEDUP_REMOVED lines=11> */
[----:B0-----:R-:W-:Y:S05]  /*0700*/  CALL.REL.NOINC `($__internal_143_$__cuda_sm3x_div_rn_noftz_f32_slowpath) ;  /* 0x0000000400c87944 */ /* 0x001fea0003c00000 */
[----:B------:R-:W-:-:S07]  /*0710*/  MOV R6, R2 ;  /* 0x0000000200067202 */ /* 0x000fce0000000f00 */
.L_x_7733:
[----:B------:R-:W-:Y:S05]  /*0720*/  BSYNC.RECONVERGENT B0 ;  /* 0x0000000000007941 */ /* 0x000fea0003800200 */
.L_x_7732:
        /* <DEDUP_REMOVED lines=11> */
[----:B0-----:R-:W-:Y:S05]  /*07e0*/  CALL.REL.NOINC `($__internal_143_$__cuda_sm3x_div_rn_noftz_f32_slowpath) ;  /* 0x0000000400907944 */ /* 0x001fea0003c00000 */
[----:B------:R-:W-:-:S07]  /*07f0*/  IMAD.MOV.U32 R7, RZ, RZ, R2 ;  /* 0x000000ffff077224 */ /* 0x000fce00078e0002 */
.L_x_7735:
[----:B------:R-:W-:Y:S05]  /*0800*/  BSYNC.RECONVERGENT B0 ;  /* 0x0000000000007941 */ /* 0x000fea0003800200 */
.L_x_7734:
        /* <DEDUP_REMOVED lines=18> */
.L_x_7737:
[----:B------:R-:W-:Y:S05]  /*0930*/  BSYNC.RECONVERGENT B0 ;  /* 0x0000000000007941 */ /* 0x000fea0003800200 */
.L_x_7736:
[----:B------:R-:W-:-:S04]  /*0940*/  IADD3 R10, P0, PT, R16, R10, RZ ;  /* 0x0000000a100a7210 */ /* 0x000fc80007f1e0ff */
[----:B------:R-:W-:Y:S02]  /*0950*/  LEA.HI.X.SX32 R9, R16, R9, 0x1, P0 ;  /* 0x0000000910097211 */ /* 0x000fe400000f0eff */
[----:B------:R-:W-:-:S04]  /*0960*/  ISETP.GE.U32.AND P0, PT, R10, UR42, PT ;  /* 0x0000002a0a007c0c */ /* 0x000fc8000bf06070 */
[----:B------:R-:W-:-:S13]  /*0970*/  ISETP.GE.AND.EX P0, PT, R9, UR43, PT, P0 ;  /* 0x0000002b09007c0c */ /* 0x000fda000bf06300 */
[----:B------:R-:W-:Y:S05]  /*0980*/  @!P0 BRA `(.L_x_7738) ;  /* 0xfffffff800348947 */ /* 0x000fea000383ffff */
[----:B------:R-:W-:Y:S05]  /*0990*/  EXIT ;  /* 0x000000000000794d */ /* 0x000fea0003800000 */
.L_x_7731:
[----:B------:R-:W-:Y:S01]  /*09a0*/  HFMA2 R11, -RZ, RZ, 0, 1.847743988037109375e-06 ;  /* 0x0000001fff0b7431 */ /* 0x000fe200000001ff */
[----:B------:R-:W-:Y:S01]  /*09b0*/  BSSY B0, `(.L_x_7739) ;  /* 0x0000006000007945 */ /* 0x000fe20003800000 */
[----:B------:R-:W-:Y:S02]  /*09c0*/  IMAD.MOV.U32 R12, RZ, RZ, 0x8 ;  /* 0x00000008ff0c7424 */ /* 0x000fe400078e00ff */
[----:B------:R-:W-:-:S07]  /*09d0*/  IMAD.MOV.U32 R15, RZ, RZ, -0x1 ;  /* 0xffffffffff0f7424 */ /* 0x000fce00078e00ff */
[----:B0-----:R-:W-:Y:S05]  /*09e0*/  WARPSYNC.COLLECTIVE R15, `(.L_x_7740) ;  /* 0x000000000f087348 */ /* 0x001fea0003c00000 */
[----:B------:R1:W2:Y:S02]  /*09f0*/  SHFL.BFLY P6, R14, R13, R12, R11 ;  /* 0x0c00000c0d0e7389 */ /* 0x0002a400000c000b */
[----:B012---:R-:W-:Y:S05]  /*0a00*/  ENDCOLLECTIVE ;  /* 0x000000000000791b */ /* 0x007fea0003800000 */
.L_x_7740:
[----:B------:R-:W-:Y:S05]  /*0a10*/  BSYNC B0 ;  /* 0x0000000000007941 */ /* 0x000fea0003800000 */
.L_x_7739:
        /* <DEDUP_REMOVED lines=9> */
.L_x_7741:
[----:B------:R-:W-:Y:S01]  /*0ab0*/  HFMA2 R12, -RZ, RZ, 0, 1.1920928955078125e-07 ;  /* 0x00000002ff0c7431 */ /* 0x000fe200000001ff */
[----:B------:R-:W-:-:S05]  /*0ac0*/  FMNMX R0, R13, R14, !PT ;  /* 0x0000000e0d007209 */ /* 0x000fca0007800000 */
[----:B------:R-:W-:-:S07]  /*0ad0*/  IMAD.MOV.U32 R13, RZ, RZ, R0 ;  /* 0x000000ffff0d7224 */ /* 0x000fce00078e0000 */
[----:B------:R-:W-:Y:S05]  /*0ae0*/  WARPSYNC.COLLECTIVE R15, `(.L_x_7742) ;  /* 0x000000000f087348 */ /* 0x000fea0003c00000 */
[----:B------:R0:W1:Y:S02]  /*0af0*/  SHFL.BFLY P6, R14, R13, R12, R11 ;  /* 0x0c00000c0d0e7389 */ /* 0x00006400000c000b */
[----:B01----:R-:W-:Y:S05]  /*0b00*/  ENDCOLLECTIVE ;  /* 0x000000000000791b */ /* 0x003fea0003800000 */
.L_x_7742:
[----:B------:R-:W-:Y:S02]  /*0b10*/  MOV R12, 0x1 ;  /* 0x00000001000c7802 */ /* 0x000fe40000000f00 */
[----:B------:R-:W-:-:S05]  /*0b20*/  FMNMX R2, R0, R14, !PT ;  /* 0x0000000e00027209 */ /* 0x000fca0007800000 */
[----:B------:R-:W-:-:S07]  /*0b30*/  IMAD.MOV.U32 R13, RZ, RZ, R2 ;  /* 0x000000ffff0d7224 */ /* 0x000fce00078e0002 */
[----:B------:R-:W-:Y:S05]  /*0b40*/  WARPSYNC.COLLECTIVE R15, `(.L_x_7743) ;  /* 0x000000000f087348 */ /* 0x000fea0003c00000 */
[----:B------:R0:W1:Y:S02]  /*0b50*/  SHFL.BFLY P6, R14, R13, R12, R11 ;  /* 0x0c00000c0d0e7389 */ /* 0x00006400000c000b */
[----:B01----:R-:W-:Y:S05]  /*0b60*/  ENDCOLLECTIVE ;  /* 0x000000000000791b */ /* 0x003fea0003800000 */
.L_x_7743:
        /* <DEDUP_REMOVED lines=25> */
.L_x_7744:
[----:B------:R-:W-:Y:S02]  /*0d00*/  IMAD.MOV.U32 R12, RZ, RZ, 0x4 ;  /* 0x00000004ff0c7424 */ /* 0x000fe400078e00ff */
[----:B------:R-:W-:-:S05]  /*0d10*/  FADD R3, R13, R14 ;  /* 0x0000000e0d037221 */ /* 0x000fca0000000000 */
[----:B------:R-:W-:-:S07]  /*0d20*/  MOV R13, R3 ;  /* 0x00000003000d7202 */ /* 0x000fce0000000f00 */
[----:B------:R-:W-:Y:S05]  /*0d30*/  WARPSYNC.COLLECTIVE R15, `(.L_x_7745) ;  /* 0x000000000f087348 */ /* 0x000fea0003c00000 */
[----:B------:R0:W1:Y:S02]  /*0d40*/  SHFL.BFLY P6, R14, R13, R12, R11 ;  /* 0x0c00000c0d0e7389 */ /* 0x00006400000c000b */
[----:B01----:R-:W-:Y:S05]  /*0d50*/  ENDCOLLECTIVE ;  /* 0x000000000000791b */ /* 0x003fea0003800000 */
.L_x_7745:
[----:B------:R-:W-:Y:S02]  /*0d60*/  IMAD.MOV.U32 R12, RZ, RZ, 0x2 ;  /* 0x00000002ff0c7424 */ /* 0x000fe400078e00ff */
[----:B------:R-:W-:-:S05]  /*0d70*/  FADD R6, R3, R14 ;  /* 0x0000000e03067221 */ /* 0x000fca0000000000 */
[----:B------:R-:W-:-:S07]  /*0d80*/  MOV R13, R6 ;  /* 0x00000006000d7202 */ /* 0x000fce0000000f00 */
[----:B------:R-:W-:Y:S05]  /*0d90*/  WARPSYNC.COLLECTIVE R15, `(.L_x_7746) ;  /* 0x000000000f087348 */ /* 0x000fea0003c00000 */
[----:B------:R0:W1:Y:S02]  /*0da0*/  SHFL.BFLY P6, R14, R13, R12, R11 ;  /* 0x0c00000c0d0e7389 */ /* 0x00006400000c000b */
[----:B01----:R-:W-:Y:S05]  /*0db0*/  ENDCOLLECTIVE ;  /* 0x000000000000791b */ /* 0x003fea0003800000 */
.L_x_7746:
[----:B------:R-:W-:Y:S02]  /*0dc0*/  IMAD.MOV.U32 R12, RZ, RZ, 0x1 ;  /* 0x00000001ff0c7424 */ /* 0x000fe400078e00ff */
[----:B------:R-:W-:-:S05]  /*0dd0*/  FADD R7, R6, R14 ;  /* 0x0000000e06077221 */ /* 0x000fca0000000000 */
[----:B------:R-:W-:-:S07]  /*0de0*/  MOV R13, R7 ;  /* 0x00000007000d7202 */ /* 0x000fce0000000f00 */
[----:B------:R-:W-:Y:S05]  /*0df0*/  WARPSYNC.COLLECTIVE R15, `(.L_x_7747) ;  /* 0x000000000f087348 */ /* 0x000fea0003c00000 */
[----:B------:R0:W1:Y:S02]  /*0e00*/  SHFL.BFLY P6, R14, R13, R12, R11 ;  /* 0x0c00000c0d0e7389 */ /* 0x00006400000c000b */
[----:B01----:R-:W-:Y:S05]  /*0e10*/  ENDCOLLECTIVE ;  /* 0x000000000000791b */ /* 0x003fea0003800000 */
.L_x_7747:
[----:B------:R-:W-:Y:S05]  /*0e20*/  BRA `(.L_x_7748) ;  /* 0xfffffff800087947 */ /* 0x000fea000383ffff */
        .weak           $__internal_143_$__cuda_sm3x_div_rn_noftz_f32_slowpath
        .type           $__internal_143_$__cuda_sm3x_div_rn_noftz_f32_slowpath,@function
        .size           $__internal_143_$__cuda_sm3x_div_rn_noftz_f32_slowpath,(.L_x_8629 - $__internal_143_$__cuda_sm3x_div_rn_noftz_f32_slowpath)
$__internal_143_$__cuda_sm3x_div_rn_noftz_f32_slowpath:
        /* <DEDUP_REMOVED lines=35> */
.L_x_7750:
        /* <DEDUP_REMOVED lines=51> */
.L_x_7757:
[----:B------:R-:W-:-:S04]  /*1390*/  LOP3.LUT R2, R2, 0x80000000, RZ, 0xc0, !PT ;  /* 0x8000000002027812 */ /* 0x000fc800078ec0ff */
[----:B------:R-:W-:Y:S01]  /*13a0*/  LOP3.LUT R2, R2, 0x7f800000, RZ, 0xfc, !PT ;  /* 0x7f80000002027812 */ /* 0x000fe200078efcff */
[----:B------:R-:W-:Y:S06]  /*13b0*/  BRA `(.L_x_7758) ;  /* 0x0000000000047947 */ /* 0x000fec0003800000 */
.L_x_7756:
[----:B------:R-:W-:-:S07]  /*13c0*/  IMAD R2, R14, 0x800000, R2 ;  /* 0x008000000e027824 */ /* 0x000fce00078e0202 */
.L_x_7758:
[----:B------:R-:W-:Y:S05]  /*13d0*/  BSYNC.RECONVERGENT B2 ;  /* 0x0000000000027941 */ /* 0x000fea0003800200 */
.L_x_7755:
[----:B------:R-:W-:Y:S05]  /*13e0*/  BRA `(.L_x_7759) ;  /* 0x0000000000207947 */ /* 0x000fea0003800000 */
.L_x_7754:
[----:B------:R-:W-:-:S04]  /*13f0*/  LOP3.LUT R2, R13, 0x80000000, R2, 0x48, !PT ;  /* 0x800000000d027812 */ /* 0x000fc800078e4802 */
[----:B------:R-:W-:Y:S01]  /*1400*/  LOP3.LUT R2, R2, 0x7f800000, RZ, 0xfc, !PT ;  /* 0x7f80000002027812 */ /* 0x000fe200078efcff */
[----:B------:R-:W-:Y:S06]  /*1410*/  BRA `(.L_x_7759) ;  /* 0x0000000000147947 */ /* 0x000fec0003800000 */
.L_x_7753:
[----:B------:R-:W-:Y:S01]  /*1420*/  LOP3.LUT R2, R13, 0x80000000, R2, 0x48, !PT ;  /* 0x800000000d027812 */ /* 0x000fe200078e4802 */
[----:B------:R-:W-:Y:S06]  /*1430*/  BRA `(.L_x_7759) ;  /* 0x00000000000c7947 */ /* 0x000fec0003800000 */
.L_x_7752:
[----:B------:R-:W0:Y:S01]  /*1440*/  MUFU.RSQ R2, -QNAN ;  /* 0xffc0000000027908 */ /* 0x000e220000001400 */
[----:B------:R-:W-:Y:S05]  /*1450*/  BRA `(.L_x_7759) ;  /* 0x0000000000047947 */ /* 0x000fea0003800000 */
.L_x_7751:
[----:B------:R-:W-:-:S07]  /*1460*/  FADD.FTZ R2, R2, R3 ;  /* 0x0000000302027221 */ /* 0x000fce0000010000 */
.L_x_7759:
[----:B------:R-:W-:Y:S05]  /*1470*/  BSYNC.RECONVERGENT B1 ;  /* 0x0000000000017941 */ /* 0x000fea0003800200 */
.L_x_7749:
[----:B------:R-:W-:-:S04]  /*1480*/  HFMA2 R13, -RZ, RZ, 0, 0 ;  /* 0x00000000ff0d7431 */ /* 0x000fc800000001ff */
[----:B0-----:R-:W-:Y:S05]  /*1490*/  RET.REL.NODEC R12 `(_Z15SoftmaxWarpImplI10DirectLoadIffE11DirectStoreIffEfLi2ELi2ELi16ELi1ELb1EL9Algorithm0EEvT_T0_ll) ;  /* 0xffffffe80cd87950 */ /* 0x001fea0003c3ffff */
.L_x_7760:
        /* <DEDUP_REMOVED lines=14> */
.L_x_8629:


//--------------------- .text._Z15SoftmaxWarpImplI10DirectLoadIffE11DirectStoreIffEfLi2ELi2ELi16ELi1ELb0EL9Algorithm0EEvT_T0_ll --------------------------
	.section	.text._Z15SoftmaxWarpImplI10DirectLoadIffE11DirectStoreIffEfLi2ELi2ELi16ELi1ELb0EL9Algorithm0EEvT_T0_ll,"ax",@progbits
	.align	128
        .global         _Z15SoftmaxWarpImplI10DirectLoadIffE11DirectStoreIffEfLi2ELi2ELi16ELi1ELb0EL9Algorithm0EEvT_T0_ll
        .type           _Z15SoftmaxWarpImplI10DirectLoadIffE11DirectStoreIffEfLi2ELi2ELi16ELi1ELb0EL9Algorithm0EEvT_T0_ll,@function
        .size           _Z15SoftmaxWarpImplI10DirectLoadIffE11DirectStoreIffEfLi2ELi2ELi16ELi1ELb0EL9Algorithm0EEvT_T0_ll,(.L_x_8630 - _Z15SoftmaxWarpImplI10DirectLoadIffE11DirectStoreIffEfLi2ELi2ELi16ELi1ELb0EL9Algorithm0EEvT_T0_ll)
        .other          _Z15SoftmaxWarpImplI10DirectLoadIffE11DirectStoreIffEfLi2ELi2ELi16ELi1ELb0EL9Algorithm0EEvT_T0_ll,@"STO_CUDA_ENTRY STV_DEFAULT"
_Z15SoftmaxWarpImplI10DirectLoadIffE11DirectStoreIffEfLi2ELi2ELi16ELi1ELb0EL9Algorithm0EEvT_T0_ll:
.text._Z15SoftmaxWarpImplI10DirectLoadIffE11DirectStoreIffEfLi2ELi2ELi16ELi1ELb0EL9Algorithm0EEvT_T0_ll:
        /* <DEDUP_REMOVED lines=24> */
.L_x_7761:
        /* <DEDUP_REMOVED lines=14> */
.L_x_7767:
        /* <DEDUP_REMOVED lines=56> */
.L_x_7777:
        /* <DEDUP_REMOVED lines=11> */
[----:B0-----:R-:W-:Y:S05]  /*0690*/  CALL.REL.NOINC `($__internal_144_$__cuda_sm3x_div_rn_noftz_f32_slowpath) ;  /* 0x0000000400bc7944 */ /* 0x001fea0003c00000 */
[----:B------:R-:W-:-:S07]  /*06a0*/  IMAD.MOV.U32 R6, RZ, RZ, R2 ;  /* 0x000000ffff067224 */ /* 0x000fce00078e0002 */
.L_x_7764:
[----:B------:R-:W-:Y:S05]  /*06b0*/  BSYNC.RECONVERGENT B0 ;  /* 0x0000000000007941 */ /* 0x000fea0003800200 */
.L_x_7763:
        /* <DEDUP_REMOVED lines=11> */
[----:B0-----:R-:W-:Y:S05]  /*0770*/  CALL.REL.NOINC `($__internal_144_$__cuda_sm3x_div_rn_noftz_f32_slowpath) ;  /* 0x0000000400847944 */ /* 0x001fea0003c00000 */
[----:B------:R-:W-:-:S07]  /*0780*/  IMAD.MOV.U32 R7, RZ, RZ, R2 ;  /* 0x000000ffff077224 */ /* 0x000fce00078e0002 */
.L_x_7766:
[----:B------:R-:W-:Y:S05]  /*0790*/  BSYNC.RECONVERGENT B0 ;  /* 0x0000000000007941 */ /* 0x000fea0003800200 */
.L_x_7765:
        /* <DEDUP_REMOVED lines=22> */
.L_x_7762:
[----:B------:R-:W-:Y:S01]  /*0900*/  HFMA2 R11, -RZ, RZ, 0, 1.847743988037109375e-06 ;  /* 0x0000001fff0b7431 */ /* 0x000fe200000001ff */
[----:B------:R-:W-:Y:S01]  /*0910*/  BSSY B0, `(.L_x_7768) ;  /* 0x0000006000007945 */ /* 0x000fe20003800000 */
[----:B------:R-:W-:Y:S02]  /*0920*/  IMAD.MOV.U32 R12, RZ, RZ, 0x8 ;  /* 0x00000008ff0c7424 */ /* 0x000fe400078e00ff */
[----:B------:R-:W-:-:S07]  /*0930*/  IMAD.MOV.U32 R15, RZ, RZ, -0x1 ;  /* 0xffffffffff0f7424 */ /* 0x000fce00078e00ff */
[----:B0-----:R-:W-:Y:S05]  /*0940*/  WARPSYNC.COLLECTIVE R15, `(.L_x_7769) ;  /* 0x000000000f087348 */ /* 0x001fea0003c00000 */
[----:B------:R1:W2:Y:S02]  /*0950*/  SHFL.BFLY P6, R14, R13, R12, R11 ;  /* 0x0c00000c0d0e7389 */ /* 0x0002a400000c000b */
[----:B012---:R-:W-:Y:S05]  /*0960*/  ENDCOLLECTIVE ;  /* 0x000000000000791b */ /* 0x007fea0003800000 */
.L_x_7769:
[----:B------:R-:W-:Y:S05]  /*0970*/  BSYNC B0 ;  /* 0x0000000000007941 */ /* 0x000fea0003800000 */
.L_x_7768:
        /* <DEDUP_REMOVED lines=9> */
.L_x_7770:
[----:B------:R-:W-:Y:S01]  /*0a10*/  HFMA2 R12, -RZ, RZ, 0, 1.1920928955078125e-07 ;  /* 0x00000002ff0c7431 */ /* 0x000fe200000001ff */
[----:B------:R-:W-:-:S05]  /*0a20*/  FMNMX R0, R13, R14, !PT ;  /* 0x0000000e0d007209 */ /* 0x000fca0007800000 */
[----:B------:R-:W-:-:S07]  /*0a30*/  IMAD.MOV.U32 R13, RZ, RZ, R0 ;  /* 0x000000ffff0d7224 */ /* 0x000fce00078e0000 */
[----:B------:R-:W-:Y:S05]  /*0a40*/  WARPSYNC.COLLECTIVE R15, `(.L_x_7771) ;  /* 0x000000000f087348 */ /* 0x000fea0003c00000 */
[----:B------:R0:W1:Y:S02]  /*0a50*/  SHFL.BFLY P6, R14, R13, R12, R11 ;  /* 0x0c00000c0d0e7389 */ /* 0x00006400000c000b */
[----:B01----:R-:W-:Y:S05]  /*0a60*/  ENDCOLLECTIVE ;  /* 0x000000000000791b */ /* 0x003fea0003800000 */
.L_x_7771:
[----:B------:R-:W-:Y:S02]  /*0a70*/  MOV R12, 0x1 ;  /* 0x00000001000c7802 */ /* 0x000fe40000000f00 */
[----:B------:R-:W-:-:S05]  /*0a80*/  FMNMX R2, R0, R14, !PT ;  /* 0x0000000e00027209 */ /* 0x000fca0007800000 */
[----:B------:R-:W-:-:S07]  /*0a90*/  IMAD.MOV.U32 R13, RZ, RZ, R2 ;  /* 0x000000ffff0d7224 */ /* 0x000fce00078e0002 */
[----:B------:R-:W-:Y:S05]  /*0aa0*/  WARPSYNC.COLLECTIVE R15, `(.L_x_7772) ;  /* 0x000000000f087348 */ /* 0x000fea0003c00000 */
[----:B------:R0:W1:Y:S02]  /*0ab0*/  SHFL.BFLY P6, R14, R13, R12, R11 ;  /* 0x0c00000c0d0e7389 */ /* 0x00006400000c000b */
[----:B01----:R-:W-:Y:S05]  /*0ac0*/  ENDCOLLECTIVE ;  /* 0x000000000000791b */ /* 0x003fea0003800000 */
.L_x_7772:
        /* <DEDUP_REMOVED lines=25> */
.L_x_7773:
[----:B------:R-:W-:Y:S02]  /*0c60*/  IMAD.MOV.U32 R12, RZ, RZ, 0x4 ;  /* 0x00000004ff0c7424 */ /* 0x000fe400078e00ff */
[----:B------:R-:W-:-:S05]  /*0c70*/  FADD R3, R13, R14 ;  /* 0x0000000e0d037221 */ /* 0x000fca0000000000 */
[----:B------:R-:W-:-:S07]  /*0c80*/  MOV R13, R3 ;  /* 0x00000003000d7202 */ /* 0x000fce0000000f00 */
[----:B------:R-:W-:Y:S05]  /*0c90*/  WARPSYNC.COLLECTIVE R15, `(.L_x_7774) ;  /* 0x000000000f087348 */ /* 0x000fea0003c00000 */
[----:B------:R0:W1:Y:S02]  /*0ca0*/  SHFL.BFLY P6, R14, R13, R12, R11 ;  /* 0x0c00000c0d0e7389 */ /* 0x00006400000c000b */
[----:B01----:R-:W-:Y:S05]  /*0cb0*/  ENDCOLLECTIVE ;  /* 0x000000000000791b */ /* 0x003fea0003800000 */
.L_x_7774:
[----:B------:R-:W-:Y:S02]  /*0cc0*/  IMAD.MOV.U32 R12, RZ, RZ, 0x2 ;  /* 0x00000002ff0c7424 */ /* 0x000fe400078e00ff */
[----:B------:R-:W-:-:S05]  /*0cd0*/  FADD R6, R3, R14 ;  /* 0x0000000e03067221 */ /* 0x000fca0000000000 */
[----:B------:R-:W-:-:S07]  /*0ce0*/  MOV R13, R6 ;  /* 0x00000006000d7202 */ /* 0x000fce0000000f00 */
[----:B------:R-:W-:Y:S05]  /*0cf0*/  WARPSYNC.COLLECTIVE R15, `(.L_x_7775) ;  /* 0x000000000f087348 */ /* 0x000fea0003c00000 */
[----:B------:R0:W1:Y:S02]  /*0d00*/  SHFL.BFLY P6, R14, R13, R12, R11 ;  /* 0x0c00000c0d0e7389 */ /* 0x00006400000c000b */
[----:B01----:R-:W-:Y:S05]  /*0d10*/  ENDCOLLECTIVE ;  /* 0x000000000000791b */ /* 0x003fea0003800000 */
.L_x_7775:
[----:B------:R-:W-:Y:S02]  /*0d20*/  IMAD.MOV.U32 R12, RZ, RZ, 0x1 ;  /* 0x00000001ff0c7424 */ /* 0x000fe400078e00ff */
[----:B------:R-:W-:-:S05]  /*0d30*/  FADD R7, R6, R14 ;  /* 0x0000000e06077221 */ /* 0x000fca0000000000 */
[----:B------:R-:W-:-:S07]  /*0d40*/  MOV R13, R7 ;  /* 0x00000007000d7202 */ /* 0x000fce0000000f00 */
[----:B------:R-:W-:Y:S05]  /*0d50*/  WARPSYNC.COLLECTIVE R15, `(.L_x_7776) ;  /* 0x000000000f087348 */ /* 0x000fea0003c00000 */
[----:B------:R0:W1:Y:S02]  /*0d60*/  SHFL.BFLY P6, R14, R13, R12, R11 ;  /* 0x0c00000c0d0e7389 */ /* 0x00006400000c000b */
[----:B01----:R-:W-:Y:S05]  /*0d70*/  ENDCOLLECTIVE ;  /* 0x000000000000791b */ /* 0x003fea0003800000 */
.L_x_7776:
[----:B------:R-:W-:Y:S05]  /*0d80*/  BRA `(.L_x_7777) ;  /* 0xfffffff800147947 */ /* 0x000fea000383ffff */
        .weak           $__internal_144_$__cuda_sm3x_div_rn_noftz_f32_slowpath
        .type           $__internal_144_$__cuda_sm3x_div_rn_noftz_f32_slowpath,@function
        .size           $__internal_144_$__cuda_sm3x_div_rn_noftz_f32_slowpath,(.L_x_8630 - $__internal_144_$__cuda_sm3x_div_rn_noftz_f32_slowpath)
$__internal_144_$__cuda_sm3x_div_rn_noftz_f32_slowpath:
        /* <DEDUP_REMOVED lines=35> */
.L_x_7779:
        /* <DEDUP_REMOVED lines=51> */
.L_x_7786:
[----:B------:R-:W-:-:S04]  /*12f0*/  LOP3.LUT R2, R2, 0x80000000, RZ, 0xc0, !PT ;  /* 0x8000000002027812 */ /* 0x000fc800078ec0ff */
[----:B------:R-:W-:Y:S01]  /*1300*/  LOP3.LUT R2, R2, 0x7f800000, RZ, 0xfc, !PT ;  /* 0x7f80000002027812 */ /* 0x000fe200078efcff */
[----:B------:R-:W-:Y:S06]  /*1310*/  BRA `(.L_x_7787) ;  /* 0x0000000000047947 */ /* 0x000fec0003800000 */
.L_x_7785:
[----:B------:R-:W-:-:S07]  /*1320*/  IMAD R2, R14, 0x800000, R2 ;  /* 0x008000000e027824 */ /* 0x000fce00078e0202 */
.L_x_7787:
[----:B------:R-:W-:Y:S05]  /*1330*/  BSYNC.RECONVERGENT B2 ;  /* 0x0000000000027941 */ /* 0x000fea0003800200 */
.L_x_7784:
[----:B------:R-:W-:Y:S05]  /*1340*/  BRA `(.L_x_7788) ;  /* 0x0000000000207947 */ /* 0x000fea0003800000 */
.L_x_7783:
[----:B------:R-:W-:-:S04]  /*1350*/  LOP3.LUT R2, R13, 0x80000000, R2, 0x48, !PT ;  /* 0x800000000d027812 */ /* 0x000fc800078e4802 */
[----:B------:R-:W-:Y:S01]  /*1360*/  LOP3.LUT R2, R2, 0x7f800000, RZ, 0xfc, !PT ;  /* 0x7f80000002027812 */ /* 0x000fe200078efcff */
[----:B------:R-:W-:Y:S06]  /*1370*/  BRA `(.L_x_7788) ;  /* 0x0000000000147947 */ /* 0x000fec0003800000 */
.L_x_7782:
[----:B------:R-:W-:Y:S01]  /*1380*/  LOP3.LUT R2, R13, 0x80000000, R2, 0x48, !PT ;  /* 0x800000000d027812 */ /* 0x000fe200078e4802 */
[----:B------:R-:W-:Y:S06]  /*1390*/  BRA `(.L_x_7788) ;  /* 0x00000000000c7947 */ /* 0x000fec0003800000 */
.L_x_7781:
[----:B------:R-:W0:Y:S01]  /*13a0*/  MUFU.RSQ R2, -QNAN ;  /* 0xffc0000000027908 */ /* 0x000e220000001400 */
[----:B------:R-:W-:Y:S05]  /*13b0*/  BRA `(.L_x_7788) ;  /* 0x0000000000047947 */ /* 0x000fea0003800000 */
.L_x_7780:
[----:B------:R-:W-:-:S07]  /*13c0*/  FADD.FTZ R2, R2, R3 ;  /* 0x0000000302027221 */ /* 0x000fce0000010000 */
.L_x_7788:
[----:B------:R-:W-:Y:S05]  /*13d0*/  BSYNC.RECONVERGENT B1 ;  /* 0x0000000000017941 */ /* 0x000fea0003800200 */
.L_x_7778:
[----:B------:R-:W-:-:S04]  /*13e0*/  HFMA2 R13, -RZ, RZ, 0, 0 ;  /* 0x00000000ff0d7431 */ /* 0x000fc800000001ff */
[----:B0-----:R-:W-:Y:S05]  /*13f0*/  RET.REL.NODEC R12 `(_Z15SoftmaxWarpImplI10DirectLoadIffE11DirectStoreIffEfLi2ELi2ELi16ELi1ELb0EL9Algorithm0EEvT_T0_ll) ;  /* 0xffffffec0c007950 */ /* 0x001fea0003c3ffff */
.L_x_7789:
        /* <DEDUP_REMOVED lines=16> */
.L_x_8630:


//--------------------- .text._Z15SoftmaxWarpImplI10DirectLoadIffE11DirectStoreIffEfLi2ELi2ELi16ELi2ELb1EL9Algorithm0EEvT_T0_ll --------------------------
	.section	.text._Z15SoftmaxWarpImplI10DirectLoadIffE11DirectStoreIffEfLi2ELi2ELi16ELi2ELb1EL9Algorithm0EEvT_T0_ll,"ax",@progbits
	.align	128
        .global         _Z15SoftmaxWarpImplI10DirectLoadIffE11DirectStoreIffEfLi2ELi2ELi16ELi2ELb1EL9Algorithm0EEvT_T0_ll
        .type           _Z15SoftmaxWarpImplI10DirectLoadIffE11DirectStoreIffEfLi2ELi2ELi16ELi2ELb1EL9Algorithm0EEvT_T0_ll,@function
        .size           _Z15SoftmaxWarpImplI10DirectLoadIffE11DirectStoreIffEfLi2ELi2ELi16ELi2ELb1EL9Algorithm0EEvT_T0_ll,(.L_x_8631 - _Z15SoftmaxWarpImplI10DirectLoadIffE11DirectStoreIffEfLi2ELi2ELi16ELi2ELb1EL9Algorithm0EEvT_T0_ll)
        .other          _Z15SoftmaxWarpImplI10DirectLoadIffE11DirectStoreIffEfLi2ELi2ELi16ELi2ELb1EL9Algorithm0EEvT_T0_ll,@"STO_CUDA_ENTRY STV_DEFAULT"
_Z15SoftmaxWarpImplI10DirectLoadIffE11DirectStoreIffEfLi2ELi2ELi16ELi2ELb1EL9Algorithm0EEvT_T0_ll:
.text._Z15SoftmaxWarpImplI10DirectLoadIffE11DirectStoreIffEfLi2ELi2ELi16ELi2ELb1EL9Algorithm0EEvT_T0_ll:
        /* <DEDUP_REMOVED lines=24> */
.L_x_7790:
        /* <DEDUP_REMOVED lines=17> */
.L_x_7804:
[----:B------:R-:W-:Y:S01]  /*0290*/  ISETP.GE.U32.AND P0, PT, R20, UR40, PT ;  /* 0x0000002814007c0c */ /* 0x000fe2000bf06070 */
[----:B-1----:R-:W1:Y:S01]  /*02a0*/  LDC.64 R4, c[0x0][0x388] ;  /* 0x0000e200ff047b82 */ /* 0x002e620000000a00 */
[----:B------:R-:W-:Y:S02]  /*02b0*/  IMAD.MOV.U32 R16, RZ, RZ, -0x800000 ;  /* 0xff800000ff107424 */ /* 0x000fe400078e00ff */
[----:B------:R-:W-:-:S05]  /*02c0*/  ISETP.GE.AND.EX P0, PT, RZ, UR41, PT, P0 ;  /* 0x00000029ff007c0c */ /* 0x000fca000bf06300 */
[----:B------:R-:W4:Y:S08]  /*02d0*/  LDC.64 R10, c[0x0][0x388] ;  /* 0x0000e200ff0a7b82 */ /* 0x000f300000000a00 */
[----:B------:R-:W5:Y:S01]  /*02e0*/  @!P0 LDC.64 R12, c[0x0][0x388] ;  /* 0x0000e200ff0c8b82 */ /* 0x000f620000000a00 */
[----:B--2---:R-:W-:Y:S02]  /*02f0*/  @!P0 R2UR UR4, R8 ;  /* 0x00000000080482ca */ /* 0x004fe400000e0000 */
[----:B------:R-:W-:-:S02]  /*0300*/  @!P0 R2UR UR5, R9 ;  /* 0x00000000090582ca */ /* 0x000fc400000e0000 */
[----:B------:R-:W-:Y:S02]  /*0310*/  @!P0 R2UR UR6, R8 ;  /* 0x00000000080682ca */ /* 0x000fe400000e0000 */
[----:B------:R-:W-:Y:S01]  /*0320*/  @!P0 R2UR UR7, R9 ;  /* 0x00000000090782ca */ /* 0x000fe200000e0000 */
[-C--:B-1----:R-:W-:Y:S01]  /*0330*/  @!P0 IMAD R0, R21, R4.reuse, RZ ;  /* 0x0000000415008224 */ /* 0x082fe200078e02ff */
[----:B------:R-:W1:Y:S03]  /*0340*/  LDC.64 R2, c[0x0][0x380] ;  /* 0x0000e000ff027b82 */ /* 0x000e660000000a00 */
[C---:B------:R-:W-:Y:S02]  /*0350*/  @!P0 IMAD R17, R19.reuse, R5, R0 ;  /* 0x0000000513118224 */ /* 0x040fe400078e0200 */
[----:B-----5:R-:W-:-:S03]  /*0360*/  @!P0 IMAD.WIDE.U32 R12, R19, R4, R12 ;  /* 0x00000004130c8225 */ /* 0x020fc600078e000c */
[----:B------:R-:W2:Y:S01]  /*0370*/  LDC.64 R4, c[0x0][0x380] ;  /* 0x0000e000ff047b82 */ /* 0x000ea20000000a00 */
        /* <DEDUP_REMOVED lines=10> */
[----:B------:R-:W-:Y:S02]  /*0420*/  @!P0 SHF.L.U64.HI R0, R0, 0x2, R17 ;  /* 0x0000000200008819 */ /* 0x000fe40000010211 */
[----:B------:R-:W-:Y:S02]  /*0430*/  MOV R17, 0xff800000 ;  /* 0xff80000000117802 */ /* 0x000fe40000000f00 */
[----:B------:R-:W-:Y:S02]  /*0440*/  @!P0 LOP3.LUT R15, R15, 0xfffffff8, RZ, 0xc0, !PT ;  /* 0xfffffff80f0f8812 */ /* 0x000fe400078ec0ff */
[----:B--2---:R-:W-:Y:S02]  /*0450*/  @!P0 LEA R14, P1, R10, R4, 0x2 ;  /* 0x000000040a0e8211 */ /* 0x004fe400078210ff */
[----:B-1----:R-:W-:Y:S01]  /*0460*/  @!P0 IADD3 R12, P2, PT, R15, R2, RZ ;  /* 0x000000020f0c8210 */ /* 0x002fe20007f5e0ff */
[----:B------:R-:W-:Y:S01]  /*0470*/  @!P0 IMAD.IADD R2, R11, 0x1, R23 ;  /* 0x000000010b028824 */ /* 0x000fe200078e0217 */
[----:B------:R-:W-:-:S02]  /*0480*/  MOV R4, 0xff800000 ;  /* 0xff80000000047802 */ /* 0x000fc40000000f00 */
[----:B------:R-:W-:Y:S02]  /*0490*/  @!P0 IADD3.X R13, PT, PT, R0, R3, RZ, P2, !PT ;  /* 0x00000003000d8210 */ /* 0x000fe400017fe4ff */
[----:B------:R-:W-:Y:S01]  /*04a0*/  @!P0 LEA.HI.X R15, R10, R5, R2, 0x2, P1 ;  /* 0x000000050a0f8211 */ /* 0x000fe200008f1402 */
[----:B------:R-:W-:Y:S02]  /*04b0*/  IMAD.MOV.U32 R5, RZ, RZ, -0x800000 ;  /* 0xff800000ff057424 */ /* 0x000fe400078e00ff */
[----:B------:R-:W2:Y:S04]  /*04c0*/  @!P0 LDG.E.64 R16, desc[UR6][R12.64] ;  /* 0x000000060c108981 */ /* 0x000ea8000c1e1b00 */
[----:B------:R-:W4:Y:S01]  /*04d0*/  @!P0 LDG.E.64 R4, desc[UR4][R14.64] ;  /* 0x000000040e048981 */ /* 0x000f22000c1e1b00 */
[----:B------:R-:W-:Y:S01]  /*04e0*/  UMOV UR4, 0xffffffff ;  /* 0xffffffff00047882 */ /* 0x000fe20000000000 */
[----:B------:R-:W-:Y:S01]  /*04f0*/  IMAD.MOV.U32 R0, RZ, RZ, -0x800000 ;  /* 0xff800000ff007424 */ /* 0x000fe200078e00ff */
[----:B------:R-:W-:-:S02]  /*0500*/  MOV R2, 0xff800000 ;  /* 0xff80000000027802 */ /* 0x000fc40000000f00 */
[----:B--2---:R-:W-:Y:S02]  /*0510*/  @!P0 FMNMX3 R2, R16, -INF , R17, !PT ;  /* 0xff80000010028876 */ /* 0x004fe40007800011 */
[----:B----4-:R-:W-:Y:S01]  /*0520*/  @!P0 FMNMX3 R0, R4, -INF , R5, !PT ;  /* 0xff80000004008876 */ /* 0x010fe20007800005 */
[----:B------:R-:W-:Y:S06]  /*0530*/  BRA.DIV UR4, `(.L_x_7791) ;  /* 0x0000000a04a47947 */ /* 0x000fec000b800000 */
[----:B------:R-:W1:Y:S04]  /*0540*/  SHFL.BFLY PT, R14, R0, 0x8, 0x1f ;  /* 0x0d001f00000e7f89 */ /* 0x000e6800000e0000 */
[----:B------:R-:W2:Y:S01]  /*0550*/  SHFL.BFLY PT, R3, R2, 0x8, 0x1f ;  /* 0x0d001f0002037f89 */ /* 0x000ea200000e0000 */
[----:B-1----:R-:W-:Y:S01]  /*0560*/  FMNMX R13, R14, R0, !PT ;  /* 0x000000000e0d7209 */ /* 0x002fe20007800000 */
[----:B------:R-:W-:Y:S01]  /*0570*/  IMAD.MOV.U32 R0, RZ, RZ, 0x3bbb989d ;  /* 0x3bbb989dff007424 */ /* 0x000fe200078e00ff */
        /* <DEDUP_REMOVED lines=17> */
[----:B------:R-:W-:Y:S01]  /*0690*/  FFMA.SAT R3, R15, R0, 0.5 ;  /* 0x3f0000000f037423 */ /* 0x000fe20000002000 */
[C---:B------:R-:W-:Y:S01]  /*06a0*/  FADD R11, -R23.reuse, R16 ;  /* 0x00000010170b7221 */ /* 0x040fe20000000100 */
[----:B------:R-:W-:Y:S01]  /*06b0*/  FADD R17, -R23, R17 ;  /* 0x0000001117117221 */ /* 0x000fe20000000100 */
[-C--:B------:R-:W-:Y:S01]  /*06c0*/  FFMA.RM R4, R13, R2.reuse, 12582913 ;  /* 0x4b4000010d047423 */ /* 0x080fe20000004002 */
[----:B------:R-:W-:Y:S01]  /*06d0*/  FFMA.RM R3, R3, R2, 12582913 ;  /* 0x4b40000103037423 */ /* 0x000fe20000004002 */
[----:B------:R-:W-:Y:S02]  /*06e0*/  FFMA.SAT R13, R11, R0, 0.5 ;  /* 0x3f0000000b0d7423 */ /* 0x000fe40000002000 */
[----:B------:R-:W-:Y:S01]  /*06f0*/  FADD R14, R4, -12583039 ;  /* 0xcb40007f040e7421 */ /* 0x000fe20000000000 */
[----:B------:R-:W-:Y:S01]  /*0700*/  FADD R12, R3, -12583039 ;  /* 0xcb40007f030c7421 */ /* 0x000fe20000000000 */
[----:B------:R-:W-:Y:S01]  /*0710*/  FFMA.RM R10, R13, R2, 12582913 ;  /* 0x4b4000010d0a7423 */ /* 0x000fe20000004002 */
[----:B------:R-:W-:Y:S01]  /*0720*/  FFMA.SAT R13, R17, R0, 0.5 ;  /* 0x3f000000110d7423 */ /* 0x000fe20000002000 */
[----:B------:R-:W-:Y:S01]  /*0730*/  FFMA R14, R5, 1.4426950216293334961, -R14 ;  /* 0x3fb8aa3b050e7823 */ /* 0x000fe2000000080e */
[----:B------:R-:W-:Y:S01]  /*0740*/  FFMA R12, R15, 1.4426950216293334961, -R12 ;  /* 0x3fb8aa3b0f0c7823 */ /* 0x000fe2000000080c */
[----:B------:R-:W-:Y:S01]  /*0750*/  FADD R0, R10, -12583039 ;  /* 0xcb40007f0a007421 */ /* 0x000fe20000000000 */
[----:B------:R-:W-:Y:S01]  /*0760*/  FFMA.RM R2, R13, R2, 12582913 ;  /* 0x4b4000010d027423 */ /* 0x000fe20000004002 */
[----:B------:R-:W-:Y:S01]  /*0770*/  FFMA R14, R5, 1.925963033500011079e-08, R14 ;  /* 0x32a57060050e7823 */ /* 0x000fe2000000000e */
[----:B------:R-:W-:Y:S01]  /*0780*/  FFMA R12, R15, 1.925963033500011079e-08, R12 ;  /* 0x32a570600f0c7823 */ /* 0x000fe2000000000c */
[----:B------:R-:W-:Y:S01]  /*0790*/  FFMA R0, R11, 1.4426950216293334961, -R0 ;  /* 0x3fb8aa3b0b007823 */ /* 0x000fe20000000800 */
[----:B------:R-:W-:Y:S01]  /*07a0*/  FADD R16, R2, -12583039 ;  /* 0xcb40007f02107421 */ /* 0x000fe20000000000 */
[----:B------:R-:W-:Y:S01]  /*07b0*/  MUFU.EX2 R5, R14 ;  /* 0x0000000e00057308 */ /* 0x000fe20000000800 */
[----:B------:R-:W-:-:S02]  /*07c0*/  IMAD.SHL.U32 R3, R3, 0x800000, RZ ;  /* 0x0080000003037824 */ /* 0x000fc400078e00ff */
[----:B------:R-:W-:Y:S01]  /*07d0*/  FFMA R11, R11, 1.925963033500011079e-08, R0 ;  /* 0x32a570600b0b7823 */ /* 0x000fe20000000000 */
[C---:B------:R-:W-:Y:S01]  /*07e0*/  FFMA R16, R17.reuse, 1.4426950216293334961, -R16 ;  /* 0x3fb8aa3b11107823 */ /* 0x040fe20000000810 */
[----:B------:R-:W-:Y:S01]  /*07f0*/  SHF.L.U32 R0, R4, 0x17, RZ ;  /* 0x0000001704007819 */ /* 0x000fe200000006ff */
[----:B------:R-:W-:Y:S02]  /*0800*/  IMAD.SHL.U32 R10, R10, 0x800000, RZ ;  /* 0x008000000a0a7824 */ /* 0x000fe400078e00ff */
[----:B------:R-:W-:Y:S01]  /*0810*/  FFMA R16, R17, 1.925963033500011079e-08, R16 ;  /* 0x32a5706011107823 */ /* 0x000fe20000000010 */
[----:B------:R-:W1:Y:S08]  /*0820*/  MUFU.EX2 R12, R12 ;  /* 0x0000000c000c7308 */ /* 0x000e700000000800 */
[----:B------:R-:W2:Y:S08]  /*0830*/  MUFU.EX2 R11, R11 ;  /* 0x0000000b000b7308 */ /* 0x000eb00000000800 */
[----:B------:R-:W4:Y:S01]  /*0840*/  MUFU.EX2 R13, R16 ;  /* 0x00000010000d7308 */ /* 0x000f220000000800 */
[----:B-1----:R-:W-:Y:S01]  /*0850*/  FMUL R4, R3, R12 ;  /* 0x0000000c03047220 */ /* 0x002fe20000400000 */
[----:B------:R-:W-:Y:S01]  /*0860*/  FMUL R3, R0, R5 ;  /* 0x0000000500037220 */ /* 0x000fe20000400000 */
[----:B------:R-:W-:-:S02]  /*0870*/  SHF.L.U32 R0, R2, 0x17, RZ ;  /* 0x0000001702007819 */ /* 0x000fc400000006ff */
[----:B------:R-:W-:Y:S01]  /*0880*/  FADD R22, RZ, R4 ;  /* 0x00000004ff167221 */ /* 0x000fe20000000000 */
[----:B--2---:R-:W-:-:S03]  /*0890*/  FMUL R2, R10, R11 ;  /* 0x0000000b0a027220 */ /* 0x004fc60000400000 */
[----:B------:R-:W-:Y:S01]  /*08a0*/  FADD R22, R22, R3 ;  /* 0x0000000316167221 */ /* 0x000fe20000000000 */
[----:B------:R-:W-:-:S04]  /*08b0*/  FADD R5, RZ, R2 ;  /* 0x00000002ff057221 */ /* 0x000fc80000000000 */
[----:B------:R-:W1:Y:S01]  /*08c0*/  SHFL.BFLY PT, R14, R22, 0x8, 0x1f ;  /* 0x0d001f00160e7f89 */ /* 0x000e6200000e0000 */
[----:B----4-:R-:W-:-:S04]  /*08d0*/  FMUL R0, R0, R13 ;  /* 0x0000000d00007220 */ /* 0x010fc80000400000 */
        /* <DEDUP_REMOVED lines=15> */
.L_x_7822:
        /* <DEDUP_REMOVED lines=11> */
[----:B0--3--:R-:W-:Y:S05]  /*0a80*/  CALL.REL.NOINC `($__internal_145_$__cuda_sm3x_div_rn_noftz_f32_slowpath) ;  /* 0x0000000c00a87944 */ /* 0x009fea0003c00000 */
[----:B------:R-:W-:-:S07]  /*0a90*/  IMAD.MOV.U32 R10, RZ, RZ, R11 ;  /* 0x000000ffff0a7224 */ /* 0x000fce00078e000b */
.L_x_7793:
[----:B------:R-:W-:Y:S05]  /*0aa0*/  BSYNC.RECONVERGENT B0 ;  /* 0x0000000000007941 */ /* 0x000fea0003800200 */
.L_x_7792:
        /* <DEDUP_REMOVED lines=11> */
[----:B0--3--:R-:W-:Y:S05]  /*0b60*/  CALL.REL.NOINC `($__internal_145_$__cuda_sm3x_div_rn_noftz_f32_slowpath) ;  /* 0x0000000c00707944 */ /* 0x009fea0003c00000 */
.L_x_7795:
[----:B------:R-:W-:Y:S05]  /*0b70*/  BSYNC.RECONVERGENT B0 ;  /* 0x0000000000007941 */ /* 0x000fea0003800200 */
.L_x_7794:
        /* <DEDUP_REMOVED lines=20> */
[----:B------:R1:W-:Y:S04]  /*0cc0*/  STG.E.64 desc[UR4][R12.64], R10 ;  /* 0x0000000a0c007986 */ /* 0x0003e8000c101b04 */
.L_x_7797:
[----:B------:R-:W-:Y:S05]  /*0cd0*/  BSYNC.RECONVERGENT B0 ;  /* 0x0000000000007941 */ /* 0x000fea0003800200 */
.L_x_7796:
[----:B------:R-:W-:Y:S01]  /*0ce0*/  BSSY.RECONVERGENT B0, `(.L_x_7798) ;  /* 0x0000008000007945 */ /* 0x000fe20003800200 */
[----:B-1----:R-:W-:-:S03]  /*0cf0*/  FFMA R10, R3, R15, R14 ;  /* 0x0000000f030a7223 */ /* 0x002fc6000000000e */
[----:B------:R-:W-:Y:S05]  /*0d00*/  @!P2 BRA `(.L_x_7799) ;  /* 0x000000000014a947 */ /* 0x000fea0003800000 */
[----:B------:R-:W-:Y:S01]  /*0d10*/  MOV R4, R2 ;  /* 0x0000000200047202 */ /* 0x000fe20000000f00 */
[----:B------:R-:W-:Y:S01]  /*0d20*/  IMAD.MOV.U32 R5, RZ, RZ, R25 ;  /* 0x000000ffff057224 */ /* 0x000fe200078e0019 */
[----:B------:R-:W-:-:S07]  /*0d30*/  MOV R12, 0xd50 ;  /* 0x00000d50000c7802 */ /* 0x000fce0000000f00 */
[----:B0--3--:R-:W-:Y:S05]  /*0d40*/  CALL.REL.NOINC `($__internal_145_$__cuda_sm3x_div_rn_noftz_f32_slowpath) ;  /* 0x0000000800f87944 */ /* 0x009fea0003c00000 */
[----:B------:R-:W-:-:S07]  /*0d50*/  MOV R10, R11 ;  /* 0x0000000b000a7202 */ /* 0x000fce0000000f00 */
.L_x_7799:
[----:B------:R-:W-:Y:S05]  /*0d60*/  BSYNC.RECONVERGENT B0 ;  /* 0x0000000000007941 */ /* 0x000fea0003800200 */
.L_x_7798:
        /* <DEDUP_REMOVED lines=12> */
[----:B0--3--:R-:W-:Y:S05]  /*0e30*/  CALL.REL.NOINC `($__internal_145_$__cuda_sm3x_div_rn_noftz_f32_slowpath) ;  /* 0x0000000800bc7944 */ /* 0x009fea0003c00000 */
.L_x_7801:
[----:B------:R-:W-:Y:S05]  /*0e40*/  BSYNC.RECONVERGENT B0 ;  /* 0x0000000000007941 */ /* 0x000fea0003800200 */
.L_x_7800:
        /* <DEDUP_REMOVED lines=17> */
.L_x_7803:
[----:B------:R-:W-:Y:S05]  /*0f60*/  BSYNC.RECONVERGENT B0 ;  /* 0x0000000000007941 */ /* 0x000fea0003800200 */
.L_x_7802:
[----:B------:R-:W-:-:S04]  /*0f70*/  IADD3 R19, P0, PT, R18, R19, RZ ;  /* 0x0000001312137210 */ /* 0x000fc80007f1e0ff */
[----:B------:R-:W-:Y:S02]  /*0f80*/  LEA.HI.X.SX32 R21, R18, R21, 0x1, P0 ;  /* 0x0000001512157211 */ /* 0x000fe400000f0eff */
[----:B------:R-:W-:-:S04]  /*0f90*/  ISETP.GE.U32.AND P0, PT, R19, UR42, PT ;  /* 0x0000002a13007c0c */ /* 0x000fc8000bf06070 */
[----:B------:R-:W-:-:S13]  /*0fa0*/  ISETP.GE.AND.EX P0, PT, R21, UR43, PT, P0 ;  /* 0x0000002b15007c0c */ /* 0x000fda000bf06300 */
[----:B------:R-:W-:Y:S05]  /*0fb0*/  @!P0 BRA `(.L_x_7804) ;  /* 0xfffffff000b48947 */ /* 0x000fea000383ffff */
[----:B------:R-:W-:Y:S05]  /*0fc0*/  EXIT ;  /* 0x000000000000794d */ /* 0x000fea0003800000 */
.L_x_7791:
[----:B------:R-:W-:Y:S01]  /*0fd0*/  HFMA2 R11, -RZ, RZ, 0, 1.847743988037109375e-06 ;  /* 0x0000001fff0b7431 */ /* 0x000fe200000001ff */
[----:B------:R-:W-:Y:S01]  /*0fe0*/  BSSY B0, `(.L_x_7805) ;  /* 0x0000007000007945 */ /* 0x000fe20003800000 */
[----:B------:R-:W-:Y:S01]  /*0ff0*/  MOV R13, R0 ;  /* 0x00000000000d7202 */ /* 0x000fe20000000f00 */
[----:B------:R-:W-:Y:S02]  /*1000*/  IMAD.MOV.U32 R12, RZ, RZ, 0x8 ;  /* 0x00000008ff0c7424 */ /* 0x000fe400078e00ff */
[----:B------:R-:W-:-:S07]  /*1010*/  IMAD.MOV.U32 R15, RZ, RZ, -0x1 ;  /* 0xffffffffff0f7424 */ /* 0x000fce00078e00ff */
[----:B0--3--:R-:W-:Y:S05]  /*1020*/  WARPSYNC.COLLECTIVE R15, `(.L_x_7806) ;  /* 0x000000000f087348 */ /* 0x009fea0003c00000 */
[----:B------:R1:W2:Y:S02]  /*1030*/  SHFL.BFLY P6, R14, R13, R12, R11 ;  /* 0x0c00000c0d0e7389 */ /* 0x0002a400000c000b */
[----:B0123--:R-:W-:Y:S05]  /*1040*/  ENDCOLLECTIVE ;  /* 0x000000000000791b */ /* 0x00ffea0003800000 */
.L_x_7806:
[----:B------:R-:W-:Y:S05]  /*1050*/  BSYNC B0 ;  /* 0x0000000000007941 */ /* 0x000fea0003800000 */
.L_x_7805:
[----:B------:R-:W-:Y:S01]  /*1060*/  HFMA2 R11, -RZ, RZ, 0, 1.847743988037109375e-06 ;  /* 0x0000001fff0b7431 */ /* 0x000fe200000001ff */
[----:B------:R-:W-:Y:S01]  /*1070*/  FMNMX R13, R14, R0, !PT ;  /* 0x000000000e0d7209 */ /* 0x000fe20007800000 */
[----:B------:R-:W-:Y:S01]  /*1080*/  IMAD.MOV.U32 R15, RZ, RZ, -0x1 ;  /* 0xffffffffff0f7424 */ /* 0x000fe200078e00ff */
[----:B------:R-:W-:Y:S01]  /*1090*/  MOV R12, 0x4 ;  /* 0x00000004000c7802 */ /* 0x000fe20000000f00 */
[----:B------:R-:W-:-:S07]  /*10a0*/  HFMA2 R0, -RZ, RZ, 0.96630859375, -0.0022525787353515625 ;  /* 0x3bbb989dff007431 */ /* 0x000fce00000001ff */
[----:B------:R-:W-:Y:S05]  /*10b0*/  WARPSYNC.COLLECTIVE R15, `(.L_x_7807) ;  /* 0x000000000f087348 */ /* 0x000fea0003c00000 */
[----:B------:R0:W1:Y:S02]  /*10c0*/  SHFL.BFLY P6, R14, R13, R12, R11 ;  /* 0x0c00000c0d0e7389 */ /* 0x00006400000c000b */
[----:B01----:R-:W-:Y:S05]  /*10d0*/  ENDCOLLECTIVE ;  /* 0x000000000000791b */ /* 0x003fea0003800000 */
.L_x_7807:
[----:B------:R-:W-:Y:S01]  /*10e0*/  IMAD.MOV.U32 R12, RZ, RZ, 0x2 ;  /* 0x00000002ff0c7424 */ /* 0x000fe200078e00ff */
[----:B------:R-:W-:-:S04]  /*10f0*/  MOV R10, R14 ;  /* 0x0000000e000a7202 */ /* 0x000fc80000000f00 */
[----:B------:R-:W-:-:S04]  /*1100*/  FMNMX R24, R13, R10, !PT ;  /* 0x0000000a0d187209 */ /* 0x000fc80007800000 */
[----:B------:R-:W-:-:S07]  /*1110*/  MOV R13, R24 ;  /* 0x00000018000d7202 */ /* 0x000fce0000000f00 */
[----:B------:R-:W-:Y:S05]  /*1120*/  WARPSYNC.COLLECTIVE R15, `(.L_x_7808) ;  /* 0x000000000f087348 */ /* 0x000fea0003c00000 */
[----:B------:R0:W1:Y:S02]  /*1130*/  SHFL.BFLY P6, R14, R13, R12, R11 ;  /* 0x0c00000c0d0e7389 */ /* 0x00006400000c000b */
[----:B01----:R-:W-:Y:S05]  /*1140*/  ENDCOLLECTIVE ;  /* 0x000000000000791b */ /* 0x003fea0003800000 */
.L_x_7808:
[----:B------:R-:W-:Y:S01]  /*1150*/  IMAD.MOV.U32 R12, RZ, RZ, 0x1 ;  /* 0x00000001ff0c7424 */ /* 0x000fe200078e00ff */
[----:B------:R-:W-:-:S04]  /*1160*/  MOV R23, R14 ;  /* 0x0000000e00177202 */ /* 0x000fc80000000f00 */
[----:B------:R-:W-:-:S04]  /*1170*/  FMNMX R25, R24, R23, !PT ;  /* 0x0000001718197209 */ /* 0x000fc80007800000 */
[----:B------:R-:W-:-:S07]  /*1180*/  MOV R13, R25 ;  /* 0x00000019000d7202 */ /* 0x000fce0000000f00 */
[----:B------:R-:W-:Y:S05]  /*1190*/  WARPSYNC.COLLECTIVE R15, `(.L_x_7809) ;  /* 0x000000000f087348 */ /* 0x000fea0003c00000 */
[----:B------:R0:W1:Y:S02]  /*11a0*/  SHFL.BFLY P6, R14, R13, R12, R11 ;  /* 0x0c00000c0d0e7389 */ /* 0x00006400000c000b */
[----:B01----:R-:W-:Y:S05]  /*11b0*/  ENDCOLLECTIVE ;  /* 0x000000000000791b */ /* 0x003fea0003800000 */
.L_x_7809:
[----:B------:R-:W-:Y:S01]  /*11c0*/  MOV R13, R2 ;  /* 0x00000002000d7202 */ /* 0x000fe20000000f00 */
[----:B------:R-:W-:Y:S01]  /*11d0*/  IMAD.MOV.U32 R12, RZ, RZ, 0x8 ;  /* 0x00000008ff0c7424 */ /* 0x000fe200078e00ff */
[----:B------:R-:W-:-:S07]  /*11e0*/  MOV R22, R14 ;  /* 0x0000000e00167202 */ /* 0x000fce0000000f00 */
[----:B------:R-:W-:Y:S05]  /*11f0*/  WARPSYNC.COLLECTIVE R15, `(.L_x_7810) ;  /* 0x000000000f087348 */ /* 0x000fea0003c00000 */
[----:B------:R0:W1:Y:S02]  /*1200*/  SHFL.BFLY P6, R14, R13, R12, R11 ;  /* 0x0c00000c0d0e7389 */ /* 0x00006400000c000b */
[----:B01----:R-:W-:Y:S05]  /*1210*/  ENDCOLLECTIVE ;  /* 0x000000000000791b */ /* 0x003fea0003800000 */
.L_x_7810:
[----:B------:R-:W-:-:S05]  /*1220*/  FMNMX R22, R25, R22, !PT ;  /* 0x0000001619167209 */ /* 0x000fca0007800000 */
[C---:B------:R-:W-:Y:S01]  /*1230*/  FADD R27, -R22.reuse, R5 ;  /* 0x00000005161b7221 */ /* 0x040fe20000000100 */
[----:B------:R-:W-:-:S03]  /*1240*/  FADD R23, -R22, R4 ;  /* 0x0000000416177221 */ /* 0x000fc60000000100 */
[-C--:B------:R-:W-:Y:S01]  /*1250*/  FFMA.SAT R5, R27, R0.reuse, 0.5 ;  /* 0x3f0000001b057423 */ /* 0x080fe20000002000 */
[----:B------:R-:W-:Y:S01]  /*1260*/  FFMA.SAT R25, R23, R0, 0.5 ;  /* 0x3f00000017197423 */ /* 0x000fe20000002000 */
[----:B------:R-:W-:Y:S02]  /*1270*/  MOV R12, 0x4 ;  /* 0x00000004000c7802 */ /* 0x000fe40000000f00 */
[----:B------:R-:W-:-:S04]  /*1280*/  MOV R3, R14 ;  /* 0x0000000e00037202 */ /* 0x000fc80000000f00 */
[----:B------:R-:W-:Y:S01]  /*1290*/  FMNMX R3, R3, R2, !PT ;  /* 0x0000000203037209 */ /* 0x000fe20007800000 */
[----:B------:R-:W-:-:S04]  /*12a0*/  HFMA2 R2, -RZ, RZ, 3.7421875, 0 ;  /* 0x437c0000ff027431 */ /* 0x000fc800000001ff */
[----:B------:R-:W-:-:S07]  /*12b0*/  IMAD.MOV.U32 R13, RZ, RZ, R3 ;  /* 0x000000ffff0d7224 */ /* 0x000fce00078e0003 */
[----:B------:R-:W-:Y:S05]  /*12c0*/  WARPSYNC.COLLECTIVE R15, `(.L_x_7811) ;  /* 0x000000000f087348 */ /* 0x000fea0003c00000 */
[----:B------:R0:W1:Y:S02]  /*12d0*/  SHFL.BFLY P6, R14, R13, R12, R11 ;  /* 0x0c00000c0d0e7389 */ /* 0x00006400000c000b */
[----:B01----:R-:W-:Y:S05]  /*12e0*/  ENDCOLLECTIVE ;  /* 0x000000000000791b */ /* 0x003fea0003800000 */
.L_x_7811:
[-C--:B------:R-:W-:Y:S01]  /*12f0*/  FFMA.RM R5, R5, R2.reuse, 12582913 ;  /* 0x4b40000105057423 */ /* 0x080fe20000004002 */
[----:B------:R-:W-:-:S04]  /*1300*/  FFMA.RM R4, R25, R2, 12582913 ;  /* 0x4b40000119047423 */ /* 0x000fc80000004002 */
[C---:B------:R-:W-:Y:S01]  /*1310*/  FADD R10, R4.reuse, -12583039 ;  /* 0xcb40007f040a7421 */ /* 0x040fe20000000000 */
[----:B------:R-:W-:-:S03]  /*1320*/  SHF.L.U32 R4, R4, 0x17, RZ ;  /* 0x0000001704047819 */ /* 0x000fc600000006ff */
[----:B------:R-:W-:Y:S01]  /*1330*/  FFMA R10, R23, 1.4426950216293334961, -R10 ;  /* 0x3fb8aa3b170a7823 */ /* 0x000fe2000000080a */
[----:B------:R-:W-:-:S03]  /*1340*/  FADD R12, R5, -12583039 ;  /* 0xcb40007f050c7421 */ /* 0x000fc60000000000 */
[----:B------:R-:W-:Y:S01]  /*1350*/  FFMA R10, R23, 1.925963033500011079e-08, R10 ;  /* 0x32a57060170a7823 */ /* 0x000fe2000000000a */
[----:B------:R-:W-:-:S03]  /*1360*/  FFMA R12, R27, 1.4426950216293334961, -R12 ;  /* 0x3fb8aa3b1b0c7823 */ /* 0x000fc6000000080c */
[----:B------:R0:W1:Y:S01]  /*1370*/  MUFU.EX2 R23, R10 ;  /* 0x0000000a00177308 */ /* 0x0000620000000800 */
[----:B------:R-:W-:Y:S01]  /*1380*/  FFMA R27, R27, 1.925963033500011079e-08, R12 ;  /* 0x32a570601b1b7823 */ /* 0x000fe2000000000c */
[----:B------:R-:W-:Y:S01]  /*1390*/  IMAD.MOV.U32 R12, RZ, RZ, 0x2 ;  /* 0x00000002ff0c7424 */ /* 0x000fe200078e00ff */
[----:B------:R-:W-:Y:S02]  /*13a0*/  FMNMX R13, R3, R14, !PT ;  /* 0x0000000e030d7209 */ /* 0x000fe40007800000 */
[----:B------:R-:W-:-:S03]  /*13b0*/  SHF.L.U32 R3, R5, 0x17, RZ ;  /* 0x0000001705037819 */ /* 0x000fc600000006ff */
[----:B------:R0:W2:Y:S04]  /*13c0*/  MUFU.EX2 R22, R27 ;  /* 0x0000001b00167308 */ /* 0x0000a80000000800 */
[----:B012---:R-:W-:Y:S05]  /*13d0*/  WARPSYNC.COLLECTIVE R15, `(.L_x_7812) ;  /* 0x000000000f087348 */ /* 0x007fea0003c00000 */
[----:B------:R3:W4:Y:S02]  /*13e0*/  SHFL.BFLY P6, R14, R13, R12, R11 ;  /* 0x0c00000c0d0e7389 */ /* 0x00072400000c000b */
[----:B01234-:R-:W-:Y:S05]  /*13f0*/  ENDCOLLECTIVE ;  /* 0x000000000000791b */ /* 0x01ffea0003800000 */
.L_x_7812:
[----:B------:R-:W-:Y:S01]  /*1400*/  FMUL R4, R4, R23 ;  /* 0x0000001704047220 */ /* 0x000fe20000400000 */
[----:B------:R-:W-:Y:S01]  /*1410*/  MOV R12, 0x1 ;  /* 0x00000001000c7802 */ /* 0x000fe20000000f00 */
[----:B------:R-:W-:Y:S02]  /*1420*/  FMUL R3, R3, R22 ;  /* 0x0000001603037220 */ /* 0x000fe40000400000 */
[----:B------:R-:W-:-:S04]  /*1430*/  FADD R22, RZ, R4 ;  /* 0x00000004ff167221 */ /* 0x000fc80000000000 */
[----:B------:R-:W-:Y:S01]  /*1440*/  FADD R22, R22, R3 ;  /* 0x0000000316167221 */ /* 0x000fe20000000000 */
[----:B------:R-:W-:-:S05]  /*1450*/  FMNMX R10, R13, R14, !PT ;  /* 0x0000000e0d0a7209 */ /* 0x000fca0007800000 */
[----:B------:R-:W-:-:S07]  /*1460*/  IMAD.MOV.U32 R13, RZ, RZ, R10 ;  /* 0x000000ffff0d7224 */ /* 0x000fce00078e000a */
[----:B------:R-:W-:Y:S05]  /*1470*/  WARPSYNC.COLLECTIVE R15, `(.L_x_7813) ;  /* 0x000000000f087348 */ /* 0x000fea0003c00000 */
[----:B------:R0:W1:Y:S02]  /*1480*/  SHFL.BFLY P6, R14, R13, R12, R11 ;  /* 0x0c00000c0d0e7389 */ /* 0x00006400000c000b */
[----:B01----:R-:W-:Y:S05]  /*1490*/  ENDCOLLECTIVE ;  /* 0x000000000000791b */ /* 0x003fea0003800000 */
.L_x_7813:
[----:B------:R-:W-:Y:S02]  /*14a0*/  HFMA2 R12, -RZ, RZ, 0, 4.76837158203125e-07 ;  /* 0x00000008ff0c7431 */ /* 0x000fe400000001ff */
[----:B------:R-:W-:Y:S01]  /*14b0*/  IMAD.MOV.U32 R13, RZ, RZ, R22 ;  /* 0x000000ffff0d7224 */ /* 0x000fe200078e0016 */
[----:B------:R-:W-:-:S07]  /*14c0*/  MOV R23, R14 ;  /* 0x0000000e00177202 */ /* 0x000fce0000000f00 */
[----:B------:R-:W-:Y:S05]  /*14d0*/  WARPSYNC.COLLECTIVE R15, `(.L_x_7814) ;  /* 0x000000000f087348 */ /* 0x000fea0003c00000 */
[----:B------:R0:W1:Y:S02]  /*14e0*/  SHFL.BFLY P6, R14, R13, R12, R11 ;  /* 0x0c00000c0d0e7389 */ /* 0x00006400000c000b */
[----:B01----:R-:W-:Y:S05]  /*14f0*/  ENDCOLLECTIVE ;  /* 0x000000000000791b */ /* 0x003fea0003800000 */
.L_x_7814:
[----:B------:R-:W-:-:S05]  /*1500*/  FMNMX R10, R10, R23, !PT ;  /* 0x000000170a0a7209 */ /* 0x000fca0007800000 */
[C---:B------:R-:W-:Y:S01]  /*1510*/  FADD R23, -R10.reuse, R16 ;  /* 0x000000100a177221 */ /* 0x040fe20000000100 */
[----:B------:R-:W-:-:S03]  /*1520*/  FADD R25, -R10, R17 ;  /* 0x000000110a197221 */ /* 0x000fc60000000100 */
[-C--:B------:R-:W-:Y:S01]  /*1530*/  FFMA.SAT R17, R23, R0.reuse, 0.5 ;  /* 0x3f00000017117423 */ /* 0x080fe20000002000 */
[----:B------:R-:W-:Y:S01]  /*1540*/  FFMA.SAT R27, R25, R0, 0.5 ;  /* 0x3f000000191b7423 */ /* 0x000fe20000002000 */
[----:B------:R-:W-:Y:S02]  /*1550*/  IMAD.MOV.U32 R12, RZ, RZ, 0x4 ;  /* 0x00000004ff0c7424 */ /* 0x000fe400078e00ff */
[-C--:B------:R-:W-:Y:S01]  /*1560*/  FFMA.RM R0, R17, R2.reuse, 12582913 ;  /* 0x4b40000111007423 */ /* 0x080fe20000004002 */
[----:B------:R-:W-:-:S03]  /*1570*/  FFMA.RM R2, R27, R2, 12582913 ;  /* 0x4b4000011b027423 */ /* 0x000fc60000004002 */
[----:B------:R-:W-:Y:S01]  /*1580*/  FADD R10, R0, -12583039 ;  /* 0xcb40007f000a7421 */ /* 0x000fe20000000000 */
[----:B------:R-:W-:Y:S01]  /*1590*/  FADD R16, R2, -12583039 ;  /* 0xcb40007f02107421 */ /* 0x000fe20000000000 */
[----:B------:R-:W-:Y:S02]  /*15a0*/  SHF.L.U32 R0, R0, 0x17, RZ ;  /* 0x0000001700007819 */ /* 0x000fe400000006ff */
[----:B------:R-:W-:Y:S01]  /*15b0*/  FFMA R10, R23, 1.4426950216293334961, -R10 ;  /* 0x3fb8aa3b170a7823 */ /* 0x000fe2000000080a */
[----:B------:R-:W-:Y:S01]  /*15c0*/  FADD R5, R22, R14 ;  /* 0x0000000e16057221 */ /* 0x000fe20000000000 */
[----:B------:R-:W-:Y:S02]  /*15d0*/  FFMA R16, R25, 1.4426950216293334961, -R16 ;  /* 0x3fb8aa3b19107823 */ /* 0x000fe40000000810 */
[----:B------:R-:W-:Y:S02]  /*15e0*/  FFMA R10, R23, 1.925963033500011079e-08, R10 ;  /* 0x32a57060170a7823 */ /* 0x000fe4000000000a */
[----:B------:R-:W-:Y:S01]  /*15f0*/  MOV R13, R5 ;  /* 0x00000005000d7202 */ /* 0x000fe20000000f00 */
[----:B------:R-:W-:Y:S01]  /*1600*/  FFMA R25, R25, 1.925963033500011079e-08, R16 ;  /* 0x32a5706019197823 */ /* 0x000fe20000000010 */
[----:B------:R0:W1:Y:S06]  /*1610*/  MUFU.EX2 R17, R10 ;  /* 0x0000000a00117308 */ /* 0x00006c0000000800 */
[----:B01----:R-:W-:Y:S05]  /*1620*/  WARPSYNC.COLLECTIVE R15, `(.L_x_7815) ;  /* 0x000000000f087348 */ /* 0x003fea0003c00000 */
[----:B------:R2:W3:Y:S02]  /*1630*/  SHFL.BFLY P6, R14, R13, R12, R11 ;  /* 0x0c00000c0d0e7389 */ /* 0x0004e400000c000b */
[----:B0123--:R-:W-:Y:S05]  /*1640*/  ENDCOLLECTIVE ;  /* 0x000000000000791b */ /* 0x00ffea0003800000 */
.L_x_7815:
[----:B------:R0:W1:Y:S01]  /*1650*/  MUFU.EX2 R16, R25 ;  /* 0x0000001900107308 */ /* 0x0000620000000800 */
[----:B------:R-:W-:Y:S02]  /*1660*/  HFMA2 R12, -RZ, RZ, 0, 1.1920928955078125e-07 ;  /* 0x00000002ff0c7431 */ /* 0x000fe400000001ff */
[----:B------:R-:W-:Y:S01]  /*1670*/  FADD R13, R5, R14 ;  /* 0x0000000e050d7221 */ /* 0x000fe20000000000 */
[----:B------:R-:W-:Y:S02]  /*1680*/  IMAD.SHL.U32 R5, R2, 0x800000, RZ ;  /* 0x0080000002057824 */ /* 0x000fe400078e00ff */
[----:B------:R-:W-:-:S07]  /*1690*/  FMUL R2, R0, R17 ;  /* 0x0000001100027220 */ /* 0x000fce0000400000 */
[----:B01----:R-:W-:Y:S05]  /*16a0*/  WARPSYNC.COLLECTIVE R15, `(.L_x_7816) ;  /* 0x000000000f087348 */ /* 0x003fea0003c00000 */
[----:B------:R2:W3:Y:S02]  /*16b0*/  SHFL.BFLY P6, R14, R13, R12, R11 ;  /* 0x0c00000c0d0e7389 */ /* 0x0004e400000c000b */
[----:B0123--:R-:W-:Y:S05]  /*16c0*/  ENDCOLLECTIVE ;  /* 0x000000000000791b */ /* 0x00ffea0003800000 */
.L_x_7816:
[----:B------:R-:W-:Y:S01]  /*16d0*/  FMUL R0, R5, R16 ;  /* 0x0000001005007220 */ /* 0x000fe20000400000 */
[----:B------:R-:W-:-:S04]  /*16e0*/  FADD R5, RZ, R2 ;  /* 0x00000002ff057221 */ /* 0x000fc80000000000 */
[----:B------:R-:W-:Y:S01]  /*16f0*/  FADD R10, R5, R0 ;  /* 0x00000000050a7221 */ /* 0x000fe20000000000 */
[----:B------:R-:W-:Y:S02]  /*1700*/  HFMA2 R12, -RZ, RZ, 0, 5.9604644775390625e-08 ;  /* 0x00000001ff0c7431 */ /* 0x000fe400000001ff */
[----:B------:R-:W-:-:S05]  /*1710*/  FADD R16, R13, R14 ;  /* 0x0000000e0d107221 */ /* 0x000fca0000000000 */
[----:B------:R-:W-:-:S07]  /*1720*/  MOV R13, R16 ;  /* 0x00000010000d7202 */ /* 0x000fce0000000f00 */
[----:B------:R-:W-:Y:S05]  /*1730*/  WARPSYNC.COLLECTIVE R15, `(.L_x_7817) ;  /* 0x000000000f087348 */ /* 0x000fea0003c00000 */
[----:B------:R0:W1:Y:S02]  /*1740*/  SHFL.BFLY P6, R14, R13, R12, R11 ;  /* 0x0c00000c0d0e7389 */ /* 0x00006400000c000b */
[----:B01----:R-:W-:Y:S05]  /*1750*/  ENDCOLLECTIVE ;  /* 0x000000000000791b */ /* 0x003fea0003800000 */
.L_x_7817:
[----:B------:R-:W-:Y:S01]  /*1760*/  HFMA2 R12, -RZ, RZ, 0, 4.76837158203125e-07 ;  /* 0x00000008ff0c7431 */ /* 0x000fe200000001ff */
[----:B------:R-:W-:Y:S01]  /*1770*/  MOV R13, R10 ;  /* 0x0000000a000d7202 */ /* 0x000fe20000000f00 */
[----:B------:R-:W-:-:S07]  /*1780*/  IMAD.MOV.U32 R17, RZ, RZ, R14 ;  /* 0x000000ffff117224 */ /* 0x000fce00078e000e */
[----:B------:R-:W-:Y:S05]  /*1790*/  WARPSYNC.COLLECTIVE R15, `(.L_x_7818) ;  /* 0x000000000f087348 */ /* 0x000fea0003c00000 */
[----:B------:R0:W1:Y:S02]  /*17a0*/  SHFL.BFLY P6, R14, R13, R12, R11 ;  /* 0x0c00000c0d0e7389 */ /* 0x00006400000c000b */
[----:B01----:R-:W-:Y:S05]  /*17b0*/  ENDCOLLECTIVE ;  /* 0x000000000000791b */ /* 0x003fea0003800000 */
.L_x_7818:
[----:B------:R-:W-:Y:S01]  /*17c0*/  FADD R5, R16, R17 ;  /* 0x0000001110057221 */ /* 0x000fe20000000000 */
[----:B------:R-:W-:Y:S02]  /*17d0*/  HFMA2 R12, -RZ, RZ, 0, 2.384185791015625e-07 ;  /* 0x00000004ff0c7431 */ /* 0x000fe400000001ff */
[----:B------:R-:W-:-:S04]  /*17e0*/  IMAD.MOV.U32 R23, RZ, RZ, R14 ;  /* 0x000000ffff177224 */ /* 0x000fc800078e000e */
[----:B------:R-:W-:-:S05]  /*17f0*/  FADD R23, R10, R23 ;  /* 0x000000170a177221 */ /* 0x000fca0000000000 */
[----:B------:R-:W-:-:S07]  /*1800*/  MOV R13, R23 ;  /* 0x00000017000d7202 */ /* 0x000fce0000000f00 */
[----:B------:R-:W-:Y:S05]  /*1810*/  WARPSYNC.COLLECTIVE R15, `(.L_x_7819) ;  /* 0x000000000f087348 */ /* 0x000fea0003c00000 */
[----:B------:R0:W1:Y:S02]  /*1820*/  SHFL.BFLY P6, R14, R13, R12, R11 ;  /* 0x0c00000c0d0e7389 */ /* 0x00006400000c000b */
[----:B01----:R-:W-:Y:S05]  /*1830*/  ENDCOLLECTIVE ;  /* 0x000000000000791b */ /* 0x003fea0003800000 */
.L_x_7819:
[----:B------:R-:W-:Y:S02]  /*1840*/  HFMA2 R12, -RZ, RZ, 0, 1.1920928955078125e-07 ;  /* 0x00000002ff0c7431 */ /* 0x000fe400000001ff */
[----:B------:R-:W-:-:S04]  /*1850*/  IMAD.MOV.U32 R24, RZ, RZ, R14 ;  /* 0x000000ffff187224 */ /* 0x000fc800078e000e */
[----:B------:R-:W-:-:S05]  /*1860*/  FADD R24, R23, R24 ;  /* 0x0000001817187221 */ /* 0x000fca0000000000 */
[----:B------:R-:W-:-:S07]  /*1870*/  MOV R13, R24 ;  /* 0x00000018000d7202 */ /* 0x000fce0000000f00 */
[----:B------:R-:W-:Y:S05]  /*1880*/  WARPSYNC.COLLECTIVE R15, `(.L_x_7820) ;  /* 0x000000000f087348 */ /* 0x000fea0003c00000 */
[----:B------:R0:W1:Y:S02]  /*1890*/  SHFL.BFLY P6, R14, R13, R12, R11 ;  /* 0x0c00000c0d0e7389 */ /* 0x00006400000c000b */
[----:B01----:R-:W-:Y:S05]  /*18a0*/  ENDCOLLECTIVE ;  /* 0x000000000000791b */ /* 0x003fea0003800000 */
.L_x_7820:
[----:B------:R-:W-:Y:S02]  /*18b0*/  HFMA2 R12, -RZ, RZ, 0, 5.9604644775390625e-08 ;  /* 0x00000001ff0c7431 */ /* 0x000fe400000001ff */
[----:B------:R-:W-:-:S04]  /*18c0*/  IMAD.MOV.U32 R25, RZ, RZ, R14 ;  /* 0x000000ffff197224 */ /* 0x000fc800078e000e */
[----:B------:R-:W-:-:S05]  /*18d0*/  FADD R25, R24, R25 ;  /* 0x0000001918197221 */ /* 0x000fca0000000000 */
[----:B------:R-:W-:-:S07]  /*18e0*/  MOV R13, R25 ;  /* 0x00000019000d7202 */ /* 0x000fce0000000f00 */
[----:B------:R-:W-:Y:S05]  /*18f0*/  WARPSYNC.COLLECTIVE R15, `(.L_x_7821) ;  /* 0x000000000f087348 */ /* 0x000fea0003c00000 */
[----:B------:R0:W1:Y:S02]  /*1900*/  SHFL.BFLY P6, R14, R13, R12, R11 ;  /* 0x0c00000c0d0e7389 */ /* 0x00006400000c000b */
[----:B01----:R-:W-:Y:S05]  /*1910*/  ENDCOLLECTIVE ;  /* 0x000000000000791b */ /* 0x003fea0003800000 */
.L_x_7821:
[----:B------:R-:W-:Y:S05]  /*1920*/  BRA `(.L_x_7822) ;  /* 0xfffffff000287947 */ /* 0x000fea000383ffff */
        .weak           $__internal_145_$__cuda_sm3x_div_rn_noftz_f32_slowpath
        .type           $__internal_145_$__cuda_sm3x_div_rn_noftz_f32_slowpath,@function
        .size           $__internal_145_$__cuda_sm3x_div_rn_noftz_f32_slowpath,(.L_x_8631 - $__internal_145_$__cuda_sm3x_div_rn_noftz_f32_slowpath)
$__internal_145_$__cuda_sm3x_div_rn_noftz_f32_slowpath:
        /* <DEDUP_REMOVED lines=35> */
.L_x_7824:
[----:B------:R-:W-:Y:S01]  /*1b60*/  LEA R14, R11, 0xc0800000, 0x17 ;  /* 0xc08000000b0e7811 */ /* 0x000fe200078eb8ff */
[----:B------:R-:W-:Y:S03]  /*1b70*/  BSSY.RECONVERGENT B2, `(.L_x_7829) ;  /* 0x0000036000027945 */ /* 0x000fe60003800200 */
[----:B------:R-:W-:Y:S02]  /*1b80*/  IADD3 R22, PT, PT, -R14, R15, RZ ;  /* 0x0000000f0e167210 */ /* 0x000fe40007ffe1ff */
[----:B------:R-:W-:Y:S02]  /*1b90*/  IADD3 R14, PT, PT, R16, -0x7f, RZ ;  /* 0xffffff81100e7810 */ /* 0x000fe40007ffe0ff */
[----:B------:R-:W0:Y:S01]  /*1ba0*/  MUFU.RCP R15, R22 ;  /* 0x00000016000f7308 */ /* 0x000e220000001000 */
[----:B------:R-:W-:Y:S02]  /*1bb0*/  FADD.FTZ R17, -R22, -RZ ;  /* 0x800000ff16117221 */ /* 0x000fe40000010100 */
        /* <DEDUP_REMOVED lines=45> */
.L_x_7831:
[----:B------:R-:W-:-:S04]  /*1e90*/  LOP3.LUT R4, R4, 0x80000000, RZ, 0xc0, !PT ;  /* 0x8000000004047812 */ /* 0x000fc800078ec0ff */
[----:B------:R-:W-:Y:S01]  /*1ea0*/  LOP3.LUT R4, R4, 0x7f800000, RZ, 0xfc, !PT ;  /* 0x7f80000004047812 */ /* 0x000fe200078efcff */
[----:B------:R-:W-:Y:S06]  /*1eb0*/  BRA `(.L_x_7832) ;  /* 0x0000000000047947 */ /* 0x000fec0003800000 */
.L_x_7830:
[----:B------:R-:W-:-:S07]  /*1ec0*/  IMAD R4, R14, 0x800000, R4 ;  /* 0x008000000e047824 */ /* 0x000fce00078e0204 */
.L_x_7832:
[----:B------:R-:W-:Y:S05]  /*1ed0*/  BSYNC.RECONVERGENT B2 ;  /* 0x0000000000027941 */ /* 0x000fea0003800200 */
.L_x_7829:
[----:B------:R-:W-:Y:S05]  /*1ee0*/  BRA `(.L_x_7833) ;  /* 0x0000000000207947 */ /* 0x000fea0003800000 */
.L_x_7828:
[----:B------:R-:W-:-:S04]  /*1ef0*/  LOP3.LUT R4, R15, 0x80000000, R4, 0x48, !PT ;  /* 0x800000000f047812 */ /* 0x000fc800078e4804 */
[----:B------:R-:W-:Y:S01]  /*1f00*/  LOP3.LUT R4, R4, 0x7f800000, RZ, 0xfc, !PT ;  /* 0x7f80000004047812 */ /* 0x000fe200078efcff */
[----:B------:R-:W-:Y:S06]  /*1f10*/  BRA `(.L_x_7833) ;  /* 0x0000000000147947 */ /* 0x000fec0003800000 */
.L_x_7827:
[----:B------:R-:W-:Y:S01]  /*1f20*/  LOP3.LUT R4, R15, 0x80000000, R4, 0x48, !PT ;  /* 0x800000000f047812 */ /* 0x000fe200078e4804 */
[----:B------:R-:W-:Y:S06]  /*1f30*/  BRA `(.L_x_7833) ;  /* 0x00000000000c7947 */ /* 0x000fec0003800000 */
.L_x_7826:
[----:B------:R-:W0:Y:S01]  /*1f40*/  MUFU.RSQ R4, -QNAN ;  /* 0xffc0000000047908 */ /* 0x000e220000001400 */
[----:B------:R-:W-:Y:S05]  /*1f50*/  BRA `(.L_x_7833) ;  /* 0x0000000000047947 */ /* 0x000fea0003800000 */
.L_x_7825:
[----:B------:R-:W-:-:S07]  /*1f60*/  FADD.FTZ R4, R4, R5 ;  /* 0x0000000504047221 */ /* 0x000fce0000010000 */
.L_x_7833:
[----:B------:R-:W-:Y:S05]  /*1f70*/  BSYNC.RECONVERGENT B1 ;  /* 0x0000000000017941 */ /* 0x000fea0003800200 */
.L_x_7823:
[----:B------:R-:W-:Y:S01]  /*1f80*/  HFMA2 R13, -RZ, RZ, 0, 0 ;  /* 0x00000000ff0d7431 */ /* 0x000fe200000001ff */
[----:B0-----:R-:W-:-:S03]  /*1f90*/  MOV R11, R4 ;  /* 0x00000004000b7202 */ /* 0x001fc60000000f00 */
[----:B------:R-:W-:Y:S05]  /*1fa0*/  RET.REL.NODEC R12 `(_Z15SoftmaxWarpImplI10DirectLoadIffE11DirectStoreIffEfLi2ELi2ELi16ELi2ELb1EL9Algorithm0EEvT_T0_ll) ;  /* 0xffffffe00c147950 */ /* 0x000fea0003c3ffff */
.L_x_7834:
        /* <DEDUP_REMOVED lines=13> */
.L_x_8631:


//--------------------- .text._Z15SoftmaxWarpImplI10DirectLoadIffE11DirectStoreIffEfLi2ELi2ELi16ELi2ELb0EL9Algorithm0EEvT_T0_ll --------------------------
	.section	.text._Z15SoftmaxWarpImplI10DirectLoadIffE11DirectStoreIffEfLi2ELi2ELi16ELi2ELb0EL9Algorithm0EEvT_T0_ll,"ax",@progbits
	.align	128
        .global         _Z15SoftmaxWarpImplI10DirectLoadIffE11DirectStoreIffEfLi2ELi2ELi16ELi2ELb0EL9Algorithm0EEvT_T0_ll
        .type           _Z15SoftmaxWarpImplI10DirectLoadIffE11DirectStoreIffEfLi2ELi2ELi16ELi2ELb0EL9Algorithm0EEvT_T0_ll,@function
        .size           _Z15SoftmaxWarpImplI10DirectLoadIffE11DirectStoreIffEfLi2ELi2ELi16ELi2ELb0EL9Algorithm0EEvT_T0_ll,(.L_x_8632 - _Z15SoftmaxWarpImplI10DirectLoadIffE11DirectStoreIffEfLi2ELi2ELi16ELi2ELb0EL9Algorithm0EEvT_T0_ll)
        .other          _Z15SoftmaxWarpImplI10DirectLoadIffE11DirectStoreIffEfLi2ELi2ELi16ELi2ELb0EL9Algorithm0EEvT_T0_ll,@"STO_CUDA_ENTRY STV_DEFAULT"
_Z15SoftmaxWarpImplI10DirectLoadIffE11DirectStoreIffEfLi2ELi2ELi16ELi2ELb0EL9Algorithm0EEvT_T0_ll:
.text._Z15SoftmaxWarpImplI10DirectLoadIffE11DirectStoreIffEfLi2ELi2ELi16ELi2ELb0EL9Algorithm0EEvT_T0_ll:
        /* <DEDUP_REMOVED lines=24> */
.L_x_7835:
        /* <DEDUP_REMOVED lines=16> */
.L_x_7845:
        /* <DEDUP_REMOVED lines=49> */
[----:B------:R-:W-:Y:S01]  /*0590*/  FFMA.SAT R3, R15, R0, 0.5 ;  /* 0x3f0000000f037423 */ /* 0x000fe20000002000 */
[----:B------:R-:W-:Y:S01]  /*05a0*/  FADD R17, R17, -R11 ;  /* 0x8000000b11117221 */ /* 0x000fe20000000000 */
[----:B------:R-:W-:Y:S01]  /*05b0*/  FFMA.RM R4, R13, R2, 12582913 ;  /* 0x4b4000010d047423 */ /* 0x000fe20000004002 */
[----:B------:R-:W-:Y:S01]  /*05c0*/  FFMA.SAT R13, R9, R0, 0.5 ;  /* 0x3f000000090d7423 */ /* 0x000fe20000002000 */
[-C--:B------:R-:W-:Y:S02]  /*05d0*/  FFMA.RM R3, R3, R2.reuse, 12582913 ;  /* 0x4b40000103037423 */ /* 0x080fe40000004002 */
[----:B------:R-:W-:Y:S01]  /*05e0*/  FADD R14, R4, -12583039 ;  /* 0xcb40007f040e7421 */ /* 0x000fe20000000000 */
[----:B------:R-:W-:Y:S01]  /*05f0*/  FFMA.RM R8, R13, R2, 12582913 ;  /* 0x4b4000010d087423 */ /* 0x000fe20000004002 */
[----:B------:R-:W-:Y:S01]  /*0600*/  FFMA.SAT R13, R17, R0, 0.5 ;  /* 0x3f000000110d7423 */ /* 0x000fe20000002000 */
[----:B------:R-:W-:Y:S01]  /*0610*/  FADD R12, R3, -12583039 ;  /* 0xcb40007f030c7421 */ /* 0x000fe20000000000 */
[----:B------:R-:W-:Y:S01]  /*0620*/  FFMA R14, R5, 1.4426950216293334961, -R14 ;  /* 0x3fb8aa3b050e7823 */ /* 0x000fe2000000080e */
[----:B------:R-:W-:Y:S01]  /*0630*/  FADD R0, R8, -12583039 ;  /* 0xcb40007f08007421 */ /* 0x000fe20000000000 */
[----:B------:R-:W-:Y:S01]  /*0640*/  FFMA.RM R13, R13, R2, 12582913 ;  /* 0x4b4000010d0d7423 */ /* 0x000fe20000004002 */
[----:B------:R-:W-:Y:S01]  /*0650*/  FFMA R12, R15, 1.4426950216293334961, -R12 ;  /* 0x3fb8aa3b0f0c7823 */ /* 0x000fe2000000080c */
[----:B------:R-:W-:Y:S01]  /*0660*/  FFMA R14, R5, 1.925963033500011079e-08, R14 ;  /* 0x32a57060050e7823 */ /* 0x000fe2000000000e */
[----:B------:R-:W-:Y:S01]  /*0670*/  FFMA R0, R9, 1.4426950216293334961, -R0 ;  /* 0x3fb8aa3b09007823 */ /* 0x000fe20000000800 */
[----:B------:R-:W-:Y:S01]  /*0680*/  FADD R2, R13, -12583039 ;  /* 0xcb40007f0d027421 */ /* 0x000fe20000000000 */
[----:B------:R-:W-:-:S02]  /*0690*/  FFMA R12, R15, 1.925963033500011079e-08, R12 ;  /* 0x32a570600f0c7823 */ /* 0x000fc4000000000c */
[----:B------:R-:W-:Y:S01]  /*06a0*/  FFMA R9, R9, 1.925963033500011079e-08, R0 ;  /* 0x32a5706009097823 */ /* 0x000fe20000000000 */
[----:B------:R-:W-:Y:S01]  /*06b0*/  FFMA R2, R17, 1.4426950216293334961, -R2 ;  /* 0x3fb8aa3b11027823 */ /* 0x000fe20000000802 */
[----:B------:R-:W1:Y:S01]  /*06c0*/  MUFU.EX2 R11, R12 ;  /* 0x0000000c000b7308 */ /* 0x000e620000000800 */
[----:B------:R-:W-:Y:S01]  /*06d0*/  IMAD.SHL.U32 R0, R3, 0x800000, RZ ;  /* 0x0080000003007824 */ /* 0x000fe200078e00ff */
[----:B------:R-:W-:Y:S01]  /*06e0*/  SHF.L.U32 R3, R4, 0x17, RZ ;  /* 0x0000001704037819 */ /* 0x000fe200000006ff */
[----:B------:R-:W-:Y:S01]  /*06f0*/  FFMA R17, R17, 1.925963033500011079e-08, R2 ;  /* 0x32a5706011117823 */ /* 0x000fe20000000002 */
[----:B------:R-:W-:-:S04]  /*0700*/  IMAD.SHL.U32 R2, R8, 0x800000, RZ ;  /* 0x0080000008027824 */ /* 0x000fc800078e00ff */
[----:B------:R-:W2:Y:S08]  /*0710*/  MUFU.EX2 R14, R14 ;  /* 0x0000000e000e7308 */ /* 0x000eb00000000800 */
[----:B------:R-:W3:Y:S01]  /*0720*/  MUFU.EX2 R9, R9 ;  /* 0x0000000900097308 */ /* 0x000ee20000000800 */
[----:B-1----:R-:W-:Y:S01]  /*0730*/  FMUL R4, R0, R11 ;  /* 0x0000000b00047220 */ /* 0x002fe20000400000 */
[----:B------:R-:W-:-:S03]  /*0740*/  SHF.L.U32 R0, R13, 0x17, RZ ;  /* 0x000000170d007819 */ /* 0x000fc600000006ff */
[----:B------:R-:W-:-:S03]  /*0750*/  FADD R20, RZ, R4 ;  /* 0x00000004ff147221 */ /* 0x000fc60000000000 */
[----:B------:R-:W1:Y:S01]  /*0760*/  MUFU.EX2 R17, R17 ;  /* 0x0000001100117308 */ /* 0x000e620000000800 */
[----:B--2---:R-:W-:-:S04]  /*0770*/  FMUL R3, R3, R14 ;  /* 0x0000000e03037220 */ /* 0x004fc80000400000 */
[----:B------:R-:W-:Y:S01]  /*0780*/  FADD R20, R20, R3 ;  /* 0x0000000314147221 */ /* 0x000fe20000000000 */
[----:B---3--:R-:W-:-:S04]  /*0790*/  FMUL R2, R2, R9 ;  /* 0x0000000902027220 */ /* 0x008fc80000400000 */
        /* <DEDUP_REMOVED lines=16> */
[----:B------:R1:W3:Y:S02]  /*08a0*/  SHFL.BFLY PT, R14, R23, 0x1, 0x1f ;  /* 0x0c201f00170e7f89 */ /* 0x0002e400000e0000 */
[----:B-12---:R-:W-:-:S07]  /*08b0*/  FADD R5, R9, R16 ;  /* 0x0000001009057221 */ /* 0x006fce0000000000 */
.L_x_7863:
        /* <DEDUP_REMOVED lines=11> */
[----:B0-----:R-:W-:Y:S05]  /*0970*/  CALL.REL.NOINC `($__internal_146_$__cuda_sm3x_div_rn_noftz_f32_slowpath) ;  /* 0x0000000c00847944 */ /* 0x001fea0003c00000 */
[----:B------:R-:W-:-:S07]  /*0980*/  IMAD.MOV.U32 R8, RZ, RZ, R4 ;  /* 0x000000ffff087224 */ /* 0x000fce00078e0004 */
.L_x_7838:
[----:B------:R-:W-:Y:S05]  /*0990*/  BSYNC.RECONVERGENT B0 ;  /* 0x0000000000007941 */ /* 0x000fea0003800200 */
.L_x_7837:
        /* <DEDUP_REMOVED lines=11> */
[----:B0-----:R-:W-:Y:S05]  /*0a50*/  CALL.REL.NOINC `($__internal_146_$__cuda_sm3x_div_rn_noftz_f32_slowpath) ;  /* 0x0000000c004c7944 */ /* 0x001fea0003c00000 */
[----:B------:R-:W-:-:S07]  /*0a60*/  IMAD.MOV.U32 R9, RZ, RZ, R4 ;  /* 0x000000ffff097224 */ /* 0x000fce00078e0004 */
.L_x_7840:
[----:B------:R-:W-:Y:S05]  /*0a70*/  BSYNC.RECONVERGENT B0 ;  /* 0x0000000000007941 */ /* 0x000fea0003800200 */
.L_x_7839:
        /* <DEDUP_REMOVED lines=23> */
[----:B0-----:R-:W-:Y:S05]  /*0bf0*/  CALL.REL.NOINC `($__internal_146_$__cuda_sm3x_div_rn_noftz_f32_slowpath) ;  /* 0x0000000800e47944 */ /* 0x001fea0003c00000 */
[----:B------:R-:W-:-:S07]  /*0c00*/  IMAD.MOV.U32 R14, RZ, RZ, R4 ;  /* 0x000000ffff0e7224 */ /* 0x000fce00078e0004 */
.L_x_7842:
[----:B------:R-:W-:Y:S05]  /*0c10*/  BSYNC.RECONVERGENT B0 ;  /* 0x0000000000007941 */ /* 0x000fea0003800200 */
.L_x_7841:
        /* <DEDUP_REMOVED lines=12> */
[----:B0-----:R-:W-:Y:S05]  /*0ce0*/  CALL.REL.NOINC `($__internal_146_$__cuda_sm3x_div_rn_noftz_f32_slowpath) ;  /* 0x0000000800a87944 */ /* 0x001fea0003c00000 */
[----:B------:R-:W-:-:S07]  /*0cf0*/  MOV R15, R4 ;  /* 0x00000004000f7202 */ /* 0x000fce0000000f00 */
.L_x_7844:
[----:B------:R-:W-:Y:S05]  /*0d00*/  BSYNC.RECONVERGENT B0 ;  /* 0x0000000000007941 */ /* 0x000fea0003800200 */
.L_x_7843:
        /* <DEDUP_REMOVED lines=18> */
.L_x_7836:
[----:B------:R-:W-:Y:S01]  /*0e30*/  HFMA2 R12, -RZ, RZ, 0, 4.76837158203125e-07 ;  /* 0x00000008ff0c7431 */ /* 0x000fe200000001ff */
[----:B------:R-:W-:Y:S01]  /*0e40*/  BSSY B0, `(.L_x_7846) ;  /* 0x0000007000007945 */ /* 0x000fe20003800000 */
[----:B------:R-:W-:Y:S01]  /*0e50*/  IMAD.MOV.U32 R13, RZ, RZ, R0 ;  /* 0x000000ffff0d7224 */ /* 0x000fe200078e0000 */
[----:B------:R-:W-:Y:S01]  /*0e60*/  MOV R15, 0xffffffff ;  /* 0xffffffff000f7802 */ /* 0x000fe20000000f00 */
[----:B------:R-:W-:-:S07]  /*0e70*/  IMAD.MOV.U32 R11, RZ, RZ, 0x1f ;  /* 0x0000001fff0b7424 */ /* 0x000fce00078e00ff */
[----:B0-----:R-:W-:Y:S05]  /*0e80*/  WARPSYNC.COLLECTIVE R15, `(.L_x_7847) ;  /* 0x000000000f087348 */ /* 0x001fea0003c00000 */
[----:B------:R1:W2:Y:S02]  /*0e90*/  SHFL.BFLY P6, R14, R13, R12, R11 ;  /* 0x0c00000c0d0e7389 */ /* 0x0002a400000c000b */
[----:B012---:R-:W-:Y:S05]  /*0ea0*/  ENDCOLLECTIVE ;  /* 0x000000000000791b */ /* 0x007fea0003800000 */
.L_x_7847:
[----:B------:R-:W-:Y:S05]  /*0eb0*/  BSYNC B0 ;  /* 0x0000000000007941 */ /* 0x000fea0003800000 */
.L_x_7846:
[----:B------:R-:W-:Y:S01]  /*0ec0*/  HFMA2 R11, -RZ, RZ, 0, 1.847743988037109375e-06 ;  /* 0x0000001fff0b7431 */ /* 0x000fe200000001ff */
[----:B------:R-:W-:Y:S01]  /*0ed0*/  FMNMX R13, R0, R14, !PT ;  /* 0x0000000e000d7209 */ /* 0x000fe20007800000 */
[----:B------:R-:W-:Y:S01]  /*0ee0*/  IMAD.MOV.U32 R12, RZ, RZ, 0x4 ;  /* 0x00000004ff0c7424 */ /* 0x000fe200078e00ff */
[----:B------:R-:W-:Y:S01]  /*0ef0*/  MOV R0, 0x3bbb989d ;  /* 0x3bbb989d00007802 */ /* 0x000fe20000000f00 */
[----:B------:R-:W-:-:S07]  /*0f00*/  IMAD.MOV.U32 R15, RZ, RZ, -0x1 ;  /* 0xffffffffff0f7424 */ /* 0x000fce00078e00ff */
[----:B------:R-:W-:Y:S05]  /*0f10*/  WARPSYNC.COLLECTIVE R15, `(.L_x_7848) ;  /* 0x000000000f087348 */ /* 0x000fea0003c00000 */
[----:B------:R0:W1:Y:S02]  /*0f20*/  SHFL.BFLY P6, R14, R13, R12, R11 ;  /* 0x0c00000c0d0e7389 */ /* 0x00006400000c000b */
[----:B01----:R-:W-:Y:S05]  /*0f30*/  ENDCOLLECTIVE ;  /* 0x000000000000791b */ /* 0x003fea0003800000 */
.L_x_7848:
[----:B------:R-:W-:Y:S01]  /*0f40*/  IMAD.MOV.U32 R12, RZ, RZ, 0x2 ;  /* 0x00000002ff0c7424 */ /* 0x000fe200078e00ff */
[----:B------:R-:W-:-:S04]  /*0f50*/  FMNMX R20, R13, R14, !PT ;  /* 0x0000000e0d147209 */ /* 0x000fc80007800000 */
[----:B------:R-:W-:-:S07]  /*0f60*/  MOV R13, R20 ;  /* 0x00000014000d7202 */ /* 0x000fce0000000f00 */
[----:B------:R-:W-:Y:S05]  /*0f70*/  WARPSYNC.COLLECTIVE R15, `(.L_x_7849) ;  /* 0x000000000f087348 */ /* 0x000fea0003c00000 */
[----:B------:R0:W1:Y:S02]  /*0f80*/  SHFL.BFLY P6, R14, R13, R12, R11 ;  /* 0x0c00000c0d0e7389 */ /* 0x00006400000c000b */
[----:B01----:R-:W-:Y:S05]  /*0f90*/  ENDCOLLECTIVE ;  /* 0x000000000000791b */ /* 0x003fea0003800000 */
.L_x_7849:
[----:B------:R-:W-:Y:S01]  /*0fa0*/  IMAD.MOV.U32 R12, RZ, RZ, 0x1 ;  /* 0x00000001ff0c7424 */ /* 0x000fe200078e00ff */
[----:B------:R-:W-:-:S04]  /*0fb0*/  FMNMX R22, R20, R14, !PT ;  /* 0x0000000e14167209 */ /* 0x000fc80007800000 */
[----:B------:R-:W-:-:S07]  /*0fc0*/  MOV R13, R22 ;  /* 0x00000016000d7202 */ /* 0x000fce0000000f00 */
[----:B------:R-:W-:Y:S05]  /*0fd0*/  WARPSYNC.COLLECTIVE R15, `(.L_x_7850) ;  /* 0x000000000f087348 */ /* 0x000fea0003c00000 */
[----:B------:R0:W1:Y:S02]  /*0fe0*/  SHFL.BFLY P6, R14, R13, R12, R11 ;  /* 0x0c00000c0d0e7389 */ /* 0x00006400000c000b */
[----:B01----:R-:W-:Y:S05]  /*0ff0*/  ENDCOLLECTIVE ;  /* 0x000000000000791b */ /* 0x003fea0003800000 */
.L_x_7850:
[----:B------:R-:W-:Y:S02]  /*1000*/  HFMA2 R12, -RZ, RZ, 0, 4.76837158203125e-07 ;  /* 0x00000008ff0c7431 */ /* 0x000fe400000001ff */
[----:B------:R-:W-:Y:S01]  /*1010*/  IMAD.MOV.U32 R13, RZ, RZ, R2 ;  /* 0x000000ffff0d7224 */ /* 0x000fe200078e0002 */
[----:B------:R-:W-:-:S07]  /*1020*/  MOV R23, R14 ;  /* 0x0000000e00177202 */ /* 0x000fce0000000f00 */
[----:B------:R-:W-:Y:S05]  /*1030*/  WARPSYNC.COLLECTIVE R15, `(.L_x_7851) ;  /* 0x000000000f087348 */ /* 0x000fea0003c00000 */
[----:B------:R0:W1:Y:S02]  /*1040*/  SHFL.BFLY P6, R14, R13, R12, R11 ;  /* 0x0c00000c0d0e7389 */ /* 0x00006400000c000b */
[----:B01----:R-:W-:Y:S05]  /*1050*/  ENDCOLLECTIVE ;  /* 0x000000000000791b */ /* 0x003fea0003800000 */
.L_x_7851:
[----:B------:R-:W-:-:S05]  /*1060*/  FMNMX R23, R22, R23, !PT ;  /* 0x0000001716177209 */ /* 0x000fca0007800000 */
[--C-:B------:R-:W-:Y:S01]  /*1070*/  FADD R9, R4, -R23.reuse ;  /* 0x8000001704097221 */ /* 0x100fe20000000000 */
[----:B------:R-:W-:-:S03]  /*1080*/  FADD R23, R5, -R23 ;  /* 0x8000001705177221 */ /* 0x000fc60000000000 */
[-C--:B------:R-:W-:Y:S01]  /*1090*/  FFMA.SAT R25, R9, R0.reuse, 0.5 ;  /* 0x3f00000009197423 */ /* 0x080fe20000002000 */
[----:B------:R-:W-:Y:S01]  /*10a0*/  FFMA.SAT R5, R23, R0, 0.5 ;  /* 0x3f00000017057423 */ /* 0x000fe20000002000 */
[----:B------:R-:W-:Y:S02]  /*10b0*/  HFMA2 R12, -RZ, RZ, 0, 2.384185791015625e-07 ;  /* 0x00000004ff0c7431 */ /* 0x000fe400000001ff */
[----:B------:R-:W-:-:S05]  /*10c0*/  IMAD.MOV.U32 R3, RZ, RZ, R14 ;  /* 0x000000ffff037224 */ /* 0x000fca00078e000e */
[----:B------:R-:W-:Y:S01]  /*10d0*/  FMNMX R3, R2, R3, !PT ;  /* 0x0000000302037209 */ /* 0x000fe20007800000 */
[----:B------:R-:W-:-:S03]  /*10e0*/  HFMA2 R2, -RZ, RZ, 3.7421875, 0 ;  /* 0x437c0000ff027431 */ /* 0x000fc600000001ff */
[----:B------:R-:W-:-:S07]  /*10f0*/  MOV R13, R3 ;  /* 0x00000003000d7202 */ /* 0x000fce0000000f00 */
[----:B------:R-:W-:Y:S05]  /*1100*/  WARPSYNC.COLLECTIVE R15, `(.L_x_7852) ;  /* 0x000000000f087348 */ /* 0x000fea0003c00000 */
[----:B------:R0:W1:Y:S02]  /*1110*/  SHFL.BFLY P6, R14, R13, R12, R11 ;  /* 0x0c00000c0d0e7389 */ /* 0x00006400000c000b */
[----:B01----:R-:W-:Y:S05]  /*1120*/  ENDCOLLECTIVE ;  /* 0x000000000000791b */ /* 0x003fea0003800000 */
.L_x_7852:
[-C--:B------:R-:W-:Y:S01]  /*1130*/  FFMA.RM R5, R5, R2.reuse, 12582913 ;  /* 0x4b40000105057423 */ /* 0x080fe20000004002 */
[----:B------:R-:W-:-:S03]  /*1140*/  FFMA.RM R4, R25, R2, 12582913 ;  /* 0x4b40000119047423 */ /* 0x000fc60000004002 */
[----:B------:R-:W-:-:S04]  /*1150*/  FADD R12, R5, -12583039 ;  /* 0xcb40007f050c7421 */ /* 0x000fc80000000000 */
[----:B------:R-:W-:-:S04]  /*1160*/  FFMA R12, R23, 1.4426950216293334961, -R12 ;  /* 0x3fb8aa3b170c7823 */ /* 0x000fc8000000080c */
[----:B------:R-:W-:Y:S01]  /*1170*/  FFMA R23, R23, 1.925963033500011079e-08, R12 ;  /* 0x32a5706017177823 */ /* 0x000fe2000000000c */
[----:B------:R-:W-:Y:S02]  /*1180*/  IMAD.MOV.U32 R12, RZ, RZ, 0x2 ;  /* 0x00000002ff0c7424 */ /* 0x000fe400078e00ff */
[----:B------:R-:W-:Y:S02]  /*1190*/  IMAD.MOV.U32 R8, RZ, RZ, R14 ;  /* 0x000000ffff087224 */ /* 0x000fe400078e000e */
[C---:B------:R-:W-:Y:S01]  /*11a0*/  FADD R14, R4.reuse, -12583039 ;  /* 0xcb40007f040e7421 */ /* 0x040fe20000000000 */
[----:B------:R-:W-:-:S03]  /*11b0*/  SHF.L.U32 R4, R4, 0x17, RZ ;  /* 0x0000001704047819 */ /* 0x000fc600000006ff */
[----:B------:R-:W-:Y:S01]  /*11c0*/  FFMA R14, R9, 1.4426950216293334961, -R14 ;  /* 0x3fb8aa3b090e7823 */ /* 0x000fe2000000080e */
[----:B------:R-:W-:Y:S01]  /*11d0*/  FMNMX R13, R3, R8, !PT ;  /* 0x00000008030d7209 */ /* 0x000fe20007800000 */
[----:B------:R-:W-:Y:S02]  /*11e0*/  IMAD.SHL.U32 R3, R5, 0x800000, RZ ;  /* 0x0080000005037824 */ /* 0x000fe400078e00ff */
[----:B------:R-:W-:-:S07]  /*11f0*/  FFMA R9, R9, 1.925963033500011079e-08, R14 ;  /* 0x32a5706009097823 */ /* 0x000fce000000000e */
[----:B------:R-:W-:Y:S05]  /*1200*/  WARPSYNC.COLLECTIVE R15, `(.L_x_7853) ;  /* 0x000000000f087348 */ /* 0x000fea0003c00000 */
[----:B------:R0:W1:Y:S02]  /*1210*/  SHFL.BFLY P6, R14, R13, R12, R11 ;  /* 0x0c00000c0d0e7389 */ /* 0x00006400000c000b */
[----:B01----:R-:W-:Y:S05]  /*1220*/  ENDCOLLECTIVE ;  /* 0x000000000000791b */ /* 0x003fea0003800000 */
.L_x_7853:
[----:B------:R-:W0:Y:S01]  /*1230*/  MUFU.EX2 R9, R9 ;  /* 0x0000000900097308 */ /* 0x000e220000000800 */
[----:B------:R-:W-:Y:S02]  /*1240*/  HFMA2 R12, -RZ, RZ, 0, 5.9604644775390625e-08 ;  /* 0x00000001ff0c7431 */ /* 0x000fe400000001ff */
[----:B0-----:R-:W-:Y:S01]  /*1250*/  FMUL R4, R4, R9 ;  /* 0x0000000904047220 */ /* 0x001fe20000400000 */
[----:B------:R-:W-:-:S03]  /*1260*/  MOV R8, R14 ;  /* 0x0000000e00087202 */ /* 0x000fc60000000f00 */
[----:B------:R-:W-:Y:S01]  /*1270*/  FADD R20, RZ, R4 ;  /* 0x00000004ff147221 */ /* 0x000fe20000000000 */
[----:B------:R-:W0:Y:S01]  /*1280*/  MUFU.EX2 R14, R23 ;  /* 0x00000017000e7308 */ /* 0x000e220000000800 */
[----:B------:R-:W-:-:S04]  /*1290*/  FMNMX R8, R13, R8, !PT ;  /* 0x000000080d087209 */ /* 0x000fc80007800000 */
[----:B------:R-:W-:Y:S01]  /*12a0*/  MOV R13, R8 ;  /* 0x00000008000d7202 */ /* 0x000fe20000000f00 */
[----:B0-----:R-:W-:-:S07]  /*12b0*/  FMUL R3, R3, R14 ;  /* 0x0000000e03037220 */ /* 0x001fce0000400000 */
[----:B------:R-:W-:Y:S05]  /*12c0*/  WARPSYNC.COLLECTIVE R15, `(.L_x_7854) ;  /* 0x000000000f087348 */ /* 0x000fea0003c00000 */
[----:B------:R0:W1:Y:S02]  /*12d0*/  SHFL.BFLY P6, R14, R13, R12, R11 ;  /* 0x0c00000c0d0e7389 */ /* 0x00006400000c000b */
[----:B01----:R-:W-:Y:S05]  /*12e0*/  ENDCOLLECTIVE ;  /* 0x000000000000791b */ /* 0x003fea0003800000 */
.L_x_7854:
[----:B------:R-:W-:Y:S01]  /*12f0*/  FADD R20, R20, R3 ;  /* 0x0000000314147221 */ /* 0x000fe20000000000 */
[----:B------:R-:W-:-:S04]  /*1300*/  HFMA2 R12, -RZ, RZ, 0, 4.76837158203125e-07 ;  /* 0x00000008ff0c7431 */ /* 0x000fc800000001ff */
[----:B------:R-:W-:Y:S01]  /*1310*/  MOV R13, R20 ;  /* 0x00000014000d7202 */ /* 0x000fe20000000f00 */
[----:B------:R-:W-:-:S07]  /*1320*/  IMAD.MOV.U32 R9, RZ, RZ, R14 ;  /* 0x000000ffff097224 */ /* 0x000fce00078e000e */
[----:B------:R-:W-:Y:S05]  /*1330*/  WARPSYNC.COLLECTIVE R15, `(.L_x_7855) ;  /* 0x000000000f087348 */ /* 0x000fea0003c00000 */
[----:B------:R0:W1:Y:S02]  /*1340*/  SHFL.BFLY P6, R14, R13, R12, R11 ;  /* 0x0c00000c0d0e7389 */ /* 0x00006400000c000b */
[----:B01----:R-:W-:Y:S05]  /*1350*/  ENDCOLLECTIVE ;  /* 0x000000000000791b */ /* 0x003fea0003800000 */
.L_x_7855:
[----:B------:R-:W-:-:S05]  /*1360*/  FMNMX R8, R8, R9, !PT ;  /* 0x0000000908087209 */ /* 0x000fca0007800000 */
[--C-:B------:R-:W-:Y:S01]  /*1370*/  FADD R9, R16, -R8.reuse ;  /* 0x8000000810097221 */ /* 0x100fe20000000000 */
[----:B------:R-:W-:-:S03]  /*1380*/  FADD R23, R17, -R8 ;  /* 0x8000000811177221 */ /* 0x000fc60000000000 */
[-C--:B------:R-:W-:Y:S01]  /*1390*/  FFMA.SAT R17, R9, R0.reuse, 0.5 ;  /* 0x3f00000009117423 */ /* 0x080fe20000002000 */
[----:B------:R-:W-:Y:S01]  /*13a0*/  FFMA.SAT R25, R23, R0, 0.5 ;  /* 0x3f00000017197423 */ /* 0x000fe20000002000 */
[----:B------:R-:W-:Y:S02]  /*13b0*/  MOV R12, 0x4 ;  /* 0x00000004000c7802 */ /* 0x000fe40000000f00 */
[-C--:B------:R-:W-:Y:S01]  /*13c0*/  FFMA.RM R0, R17, R2.reuse, 12582913 ;  /* 0x4b40000111007423 */ /* 0x080fe20000004002 */
[----:B------:R-:W-:-:S03]  /*13d0*/  FFMA.RM R2, R25, R2, 12582913 ;  /* 0x4b40000119027423 */ /* 0x000fc60000004002 */
[----:B------:R-:W-:Y:S01]  /*13e0*/  FADD R8, R0, -12583039 ;  /* 0xcb40007f00087421 */ /* 0x000fe20000000000 */
[----:B------:R-:W-:Y:S01]  /*13f0*/  FADD R16, R2, -12583039 ;  /* 0xcb40007f02107421 */ /* 0x000fe20000000000 */
[----:B------:R-:W-:Y:S02]  /*1400*/  IMAD.SHL.U32 R0, R0, 0x800000, RZ ;  /* 0x0080000000007824 */ /* 0x000fe400078e00ff */
[----:B------:R-:W-:Y:S01]  /*1410*/  FADD R5, R20, R14 ;  /* 0x0000000e14057221 */ /* 0x000fe20000000000 */
[----:B------:R-:W-:Y:S01]  /*1420*/  FFMA R8, R9, 1.4426950216293334961, -R8 ;  /* 0x3fb8aa3b09087823 */ /* 0x000fe20000000808 */
[----:B------:R-:W-:Y:S02]  /*1430*/  FFMA R16, R23, 1.4426950216293334961, -R16 ;  /* 0x3fb8aa3b17107823 */ /* 0x000fe40000000810 */
[----:B------:R-:W-:Y:S02]  /*1440*/  IMAD.MOV.U32 R13, RZ, RZ, R5 ;  /* 0x000000ffff0d7224 */ /* 0x000fe400078e0005 */
[----:B------:R-:W-:Y:S01]  /*1450*/  FFMA R8, R9, 1.925963033500011079e-08, R8 ;  /* 0x32a5706009087823 */ /* 0x000fe20000000008 */
[----:B------:R-:W-:-:S07]  /*1460*/  FFMA R23, R23, 1.925963033500011079e-08, R16 ;  /* 0x32a5706017177823 */ /* 0x000fce0000000010 */
[----:B------:R-:W-:Y:S05]  /*1470*/  WARPSYNC.COLLECTIVE R15, `(.L_x_7856) ;  /* 0x000000000f087348 */ /* 0x000fea0003c00000 */
[----:B------:R0:W1:Y:S02]  /*1480*/  SHFL.BFLY P6, R14, R13, R12, R11 ;  /* 0x0c00000c0d0e7389 */ /* 0x00006400000c000b */
[----:B01----:R-:W-:Y:S05]  /*1490*/  ENDCOLLECTIVE ;  /* 0x000000000000791b */ /* 0x003fea0003800000 */
.L_x_7856:
[----:B------:R-:W0:Y:S08]  /*14a0*/  MUFU.EX2 R9, R8 ;  /* 0x0000000800097308 */ /* 0x000e300000000800 */
[----:B------:R1:W2:Y:S01]  /*14b0*/  MUFU.EX2 R16, R23 ;  /* 0x0000001700107308 */ /* 0x0002a20000000800 */
[----:B------:R-:W-:Y:S02]  /*14c0*/  HFMA2 R12, -RZ, RZ, 0, 1.1920928955078125e-07 ;  /* 0x00000002ff0c7431 */ /* 0x000fe400000001ff */
[----:B------:R-:W-:Y:S01]  /*14d0*/  FADD R13, R5, R14 ;  /* 0x0000000e050d7221 */ /* 0x000fe20000000000 */
[----:B------:R-:W-:Y:S01]  /*14e0*/  SHF.L.U32 R5, R2, 0x17, RZ ;  /* 0x0000001702057819 */ /* 0x000fe200000006ff */
[----:B01----:R-:W-:-:S07]  /*14f0*/  FMUL R2, R0, R9 ;  /* 0x0000000900027220 */ /* 0x003fce0000400000 */
[----:B--2---:R-:W-:Y:S05]  /*1500*/  WARPSYNC.COLLECTIVE R15, `(.L_x_7857) ;  /* 0x000000000f087348 */ /* 0x004fea0003c00000 */
[----:B------:R0:W1:Y:S02]  /*1510*/  SHFL.BFLY P6, R14, R13, R12, R11 ;  /* 0x0c00000c0d0e7389 */ /* 0x00006400000c000b */
[----:B012---:R-:W-:Y:S05]  /*1520*/  ENDCOLLECTIVE ;  /* 0x000000000000791b */ /* 0x007fea0003800000 */
.L_x_7857:
[----:B------:R-:W-:Y:S01]  /*1530*/  FMUL R0, R5, R16 ;  /* 0x0000001005007220 */ /* 0x000fe20000400000 */
[----:B------:R-:W-:-:S04]  /*1540*/  FADD R5, RZ, R2 ;  /* 0x00000002ff057221 */ /* 0x000fc80000000000 */
[----:B------:R-:W-:Y:S01]  /*1550*/  FADD R8, R5, R0 ;  /* 0x0000000005087221 */ /* 0x000fe20000000000 */
[----:B------:R-:W-:Y:S02]  /*1560*/  IMAD.MOV.U32 R12, RZ, RZ, 0x1 ;  /* 0x00000001ff0c7424 */ /* 0x000fe400078e00ff */
[----:B------:R-:W-:-:S05]  /*1570*/  FADD R9, R13, R14 ;  /* 0x0000000e0d097221 */ /* 0x000fca0000000000 */
[----:B------:R-:W-:-:S07]  /*1580*/  MOV R13, R9 ;  /* 0x00000009000d7202 */ /* 0x000fce0000000f00 */
[----:B------:R-:W-:Y:S05]  /*1590*/  WARPSYNC.COLLECTIVE R15, `(.L_x_7858) ;  /* 0x000000000f087348 */ /* 0x000fea0003c00000 */
[----:B------:R0:W1:Y:S02]  /*15a0*/  SHFL.BFLY P6, R14, R13, R12, R11 ;  /* 0x0c00000c0d0e7389 */ /* 0x00006400000c000b */
[----:B01----:R-:W-:Y:S05]  /*15b0*/  ENDCOLLECTIVE ;  /* 0x000000000000791b */ /* 0x003fea0003800000 */
.L_x_7858:
[----:B------:R-:W-:Y:S01]  /*15c0*/  MOV R13, R8 ;  /* 0x00000008000d7202 */ /* 0x000fe20000000f00 */
[----:B------:R-:W-:Y:S01]  /*15d0*/  IMAD.MOV.U32 R12, RZ, RZ, 0x8 ;  /* 0x00000008ff0c7424 */ /* 0x000fe200078e00ff */
[----:B------:R-:W-:-:S07]  /*15e0*/  MOV R16, R14 ;  /* 0x0000000e00107202 */ /* 0x000fce0000000f00 */
[----:B------:R-:W-:Y:S05]  /*15f0*/  WARPSYNC.COLLECTIVE R15, `(.L_x_7859) ;  /* 0x000000000f087348 */ /* 0x000fea0003c00000 */
[----:B------:R0:W1:Y:S02]  /*1600*/  SHFL.BFLY P6, R14, R13, R12, R11 ;  /* 0x0c00000c0d0e7389 */ /* 0x00006400000c000b */
[----:B01----:R-:W-:Y:S05]  /*1610*/  ENDCOLLECTIVE ;  /* 0x000000000000791b */ /* 0x003fea0003800000 */
.L_x_7859:
[----:B------:R-:W-:Y:S01]  /*1620*/  FADD R5, R9, R16 ;  /* 0x0000001009057221 */ /* 0x000fe20000000000 */
[----:B------:R-:W-:Y:S01]  /*1630*/  IMAD.MOV.U32 R12, RZ, RZ, 0x4 ;  /* 0x00000004ff0c7424 */ /* 0x000fe200078e00ff */
[----:B------:R-:W-:-:S05]  /*1640*/  MOV R17, R14 ;  /* 0x0000000e00117202 */ /* 0x000fca0000000f00 */
[----:B------:R-:W-:-:S05]  /*1650*/  FADD R17, R8, R17 ;  /* 0x0000001108117221 */ /* 0x000fca0000000000 */
[----:B------:R-:W-:-:S07]  /*1660*/  MOV R13, R17 ;  /* 0x00000011000d7202 */ /* 0x000fce0000000f00 */
[----:B------:R-:W-:Y:S05]  /*1670*/  WARPSYNC.COLLECTIVE R15, `(.L_x_7860) ;  /* 0x000000000f087348 */ /* 0x000fea0003c00000 */
[----:B------:R0:W1:Y:S02]  /*1680*/  SHFL.BFLY P6, R14, R13, R12, R11 ;  /* 0x0c00000c0d0e7389 */ /* 0x00006400000c000b */
[----:B01----:R-:W-:Y:S05]  /*1690*/  ENDCOLLECTIVE ;  /* 0x000000000000791b */ /* 0x003fea0003800000 */
.L_x_7860:
[----:B------:R-:W-:Y:S01]  /*16a0*/  IMAD.MOV.U32 R12, RZ, RZ, 0x2 ;  /* 0x00000002ff0c7424 */ /* 0x000fe200078e00ff */
[----:B------:R-:W-:-:S05]  /*16b0*/  MOV R22, R14 ;  /* 0x0000000e00167202 */ /* 0x000fca0000000f00 */
[----:B------:R-:W-:-:S05]  /*16c0*/  FADD R22, R17, R22 ;  /* 0x0000001611167221 */ /* 0x000fca0000000000 */
[----:B------:R-:W-:-:S07]  /*16d0*/  MOV R13, R22 ;  /* 0x00000016000d7202 */ /* 0x000fce0000000f00 */
[----:B------:R-:W-:Y:S05]  /*16e0*/  WARPSYNC.COLLECTIVE R15, `(.L_x_7861) ;  /* 0x000000000f087348 */ /* 0x000fea0003c00000 */
[----:B------:R0:W1:Y:S02]  /*16f0*/  SHFL.BFLY P6, R14, R13, R12, R11 ;  /* 0x0c00000c0d0e7389 */ /* 0x00006400000c000b */
[----:B01----:R-:W-:Y:S05]  /*1700*/  ENDCOLLECTIVE ;  /* 0x000000000000791b */ /* 0x003fea0003800000 */
.L_x_7861:
[----:B------:R-:W-:Y:S01]  /*1710*/  IMAD.MOV.U32 R12, RZ, RZ, 0x1 ;  /* 0x00000001ff0c7424 */ /* 0x000fe200078e00ff */
[----:B------:R-:W-:-:S05]  /*1720*/  MOV R23, R14 ;  /* 0x0000000e00177202 */ /* 0x000fca0000000f00 */
[----:B------:R-:W-:-:S05]  /*1730*/  FADD R23, R22, R23 ;  /* 0x0000001716177221 */ /* 0x000fca0000000000 */
[----:B------:R-:W-:-:S07]  /*1740*/  MOV R13, R23 ;  /* 0x00000017000d7202 */ /* 0x000fce0000000f00 */
[----:B------:R-:W-:Y:S05]  /*1750*/  WARPSYNC.COLLECTIVE R15, `(.L_x_7862) ;  /* 0x000000000f087348 */ /* 0x000fea0003c00000 */
[----:B------:R0:W1:Y:S02]  /*1760*/  SHFL.BFLY P6, R14, R13, R12, R11 ;  /* 0x0c00000c0d0e7389 */ /* 0x00006400000c000b */
[----:B01----:R-:W-:Y:S05]  /*1770*/  ENDCOLLECTIVE ;  /* 0x000000000000791b */ /* 0x003fea0003800000 */
.L_x_7862:
[----:B------:R-:W-:Y:S05]  /*1780*/  BRA `(.L_x_7863) ;  /* 0xfffffff0004c7947 */ /* 0x000fea000383ffff */
        .weak           $__internal_146_$__cuda_sm3x_div_rn_noftz_f32_slowpath
        .type           $__internal_146_$__cuda_sm3x_div_rn_noftz_f32_slowpath,@function
        .size           $__internal_146_$__cuda_sm3x_div_rn_noftz_f32_slowpath,(.L_x_8632 - $__internal_146_$__cuda_sm3x_div_rn_noftz_f32_slowpath)
$__internal_146_$__cuda_sm3x_div_rn_noftz_f32_slowpath:
        /* <DEDUP_REMOVED lines=35> */
.L_x_7865:
        /* <DEDUP_REMOVED lines=51> */
.L_x_7872:
[----:B------:R-:W-:-:S04]  /*1cf0*/  LOP3.LUT R4, R4, 0x80000000, RZ, 0xc0, !PT ;  /* 0x8000000004047812 */ /* 0x000fc800078ec0ff */
[----:B------:R-:W-:Y:S01]  /*1d00*/  LOP3.LUT R4, R4, 0x7f800000, RZ, 0xfc, !PT ;  /* 0x7f80000004047812 */ /* 0x000fe200078efcff */
[----:B------:R-:W-:Y:S06]  /*1d10*/  BRA `(.L_x_7873) ;  /* 0x0000000000047947 */ /* 0x000fec0003800000 */
.L_x_7871:
[----:B------:R-:W-:-:S07]  /*1d20*/  LEA R4, R20, R4, 0x17 ;  /* 0x0000000414047211 */ /* 0x000fce00078eb8ff */
.L_x_7873:
[----:B------:R-:W-:Y:S05]  /*1d30*/  BSYNC.RECONVERGENT B2 ;  /* 0x0000000000027941 */ /* 0x000fea0003800200 */
.L_x_7870:
[----:B------:R-:W-:Y:S05]  /*1d40*/  BRA `(.L_x_7874) ;  /* 0x0000000000207947 */ /* 0x000fea0003800000 */
.L_x_7869:
[----:B------:R-:W-:-:S04]  /*1d50*/  LOP3.LUT R4, R15, 0x80000000, R4, 0x48, !PT ;  /* 0x800000000f047812 */ /* 0x000fc800078e4804 */
[----:B------:R-:W-:Y:S01]  /*1d60*/  LOP3.LUT R4, R4, 0x7f800000, RZ, 0xfc, !PT ;  /* 0x7f80000004047812 */ /* 0x000fe200078efcff */
[----:B------:R-:W-:Y:S06]  /*1d70*/  BRA `(.L_x_7874) ;  /* 0x0000000000147947 */ /* 0x000fec0003800000 */
.L_x_7868:
[----:B------:R-:W-:Y:S01]  /*1d80*/  LOP3.LUT R4, R15, 0x80000000, R4, 0x48, !PT ;  /* 0x800000000f047812 */ /* 0x000fe200078e4804 */
[----:B------:R-:W-:Y:S06]  /*1d90*/  BRA `(.L_x_7874) ;  /* 0x00000000000c7947 */ /* 0x000fec0003800000 */
.L_x_7867:
[----:B------:R-:W0:Y:S01]  /*1da0*/  MUFU.RSQ R4, -QNAN ;  /* 0xffc0000000047908 */ /* 0x000e220000001400 */
[----:B------:R-:W-:Y:S05]  /*1db0*/  BRA `(.L_x_7874) ;  /* 0x0000000000047947 */ /* 0x000fea0003800000 */
.L_x_7866:
[----:B------:R-:W-:-:S07]  /*1dc0*/  FADD.FTZ R4, R4, R5 ;  /* 0x0000000504047221 */ /* 0x000fce0000010000 */
.L_x_7874:
[----:B------:R-:W-:Y:S05]  /*1dd0*/  BSYNC.RECONVERGENT B1 ;  /* 0x0000000000017941 */ /* 0x000fea0003800200 */
.L_x_7864:
[----:B------:R-:W-:-:S04]  /*1de0*/  HFMA2 R17, -RZ, RZ, 0, 0 ;  /* 0x00000000ff117431 */ /* 0x000fc800000001ff */
[----:B0-----:R-:W-:Y:S05]  /*1df0*/  RET.REL.NODEC R16 `(_Z15SoftmaxWarpImplI10DirectLoadIffE11DirectStoreIffEfLi2ELi2ELi16ELi2ELb0EL9Algorithm0EEvT_T0_ll) ;  /* 0xffffffe010807950 */ /* 0x001fea0003c3ffff */
.L_x_7875:
        /* <DEDUP_REMOVED lines=16> */
.L_x_8632:


//--------------------- .text._Z15SoftmaxWarpImplI10DirectLoadIffE11DirectStoreIffEfLi2ELi2ELi8ELi1ELb1EL9Algorithm0EEvT_T0_ll --------------------------
	.section	.text._Z15SoftmaxWarpImplI10DirectLoadIffE11DirectStoreIffEfLi2ELi2ELi8ELi1ELb1EL9Algorithm0EEvT_T0_ll,"ax",@progbits
	.align	128
        .global         _Z15SoftmaxWarpImplI10DirectLoadIffE11DirectStoreIffEfLi2ELi2ELi8ELi1ELb1EL9Algorithm0EEvT_T0_ll
        .type           _Z15SoftmaxWarpImplI10DirectLoadIffE11DirectStoreIffEfLi2ELi2ELi8ELi1ELb1EL9Algorithm0EEvT_T0_ll,@function
        .size           _Z15SoftmaxWarpImplI10DirectLoadIffE11DirectStoreIffEfLi2ELi2ELi8ELi1ELb1EL9Algorithm0EEvT_T0_ll,(.L_x_8633 - _Z15SoftmaxWarpImplI10DirectLoadIffE11DirectStoreIffEfLi2ELi2ELi8ELi1ELb1EL9Algorithm0EEvT_T0_ll)
        .other          _Z15SoftmaxWarpImplI10DirectLoadIffE11DirectStoreIffEfLi2ELi2ELi8ELi1ELb1EL9Algorithm0EEvT_T0_ll,@"STO_CUDA_ENTRY STV_DEFAULT"
_Z15SoftmaxWarpImplI10DirectLoadIffE11DirectStoreIffEfLi2ELi2ELi8ELi1ELb1EL9Algorithm0EEvT_T0_ll:
.text._Z15SoftmaxWarpImplI10DirectLoadIffE11DirectStoreIffEfLi2ELi2ELi8ELi1ELb1EL9Algorithm0EEvT_T0_ll:
        /* <DEDUP_REMOVED lines=24> */
.L_x_7876:
        /* <DEDUP_REMOVED lines=14> */
.L_x_7884:
        /* <DEDUP_REMOVED lines=16> */
[----:B------:R-:W-:Y:S01]  /*0360*/  @!P0 SHF.L.U64.HI R0, R0, 0x2, R3 ;  /* 0x0000000200008819 */ /* 0x000fe20000010203 */
[----:B------:R-:W-:Y:S01]  /*0370*/  IMAD.MOV.U32 R3, RZ, RZ, -0x800000 ;  /* 0xff800000ff037424 */ /* 0x000fe200078e00ff */
[----:B------:R-:W-:-:S04]  /*0380*/  @!P0 LOP3.LUT R15, R15, 0xfffffff8, RZ, 0xc0, !PT ;  /* 0xfffffff80f0f8812 */ /* 0x000fc800078ec0ff */
[----:B---3--:R-:W-:-:S05]  /*0390*/  @!P0 IADD3 R14, P1, PT, R15, R12, RZ ;  /* 0x0000000c0f0e8210 */ /* 0x008fca0007f3e0ff */
        /* <DEDUP_REMOVED lines=21> */
[C---:B------:R-:W-:Y:S01]  /*04f0*/  FADD R13, R12.reuse, -12583039 ;  /* 0xcb40007f0c0d7421 */ /* 0x040fe20000000000 */
[----:B------:R-:W-:Y:S02]  /*0500*/  IMAD.SHL.U32 R0, R12, 0x800000, RZ ;  /* 0x008000000c007824 */ /* 0x000fe400078e00ff */
[----:B------:R-:W-:Y:S01]  /*0510*/  FFMA R3, R2, 1.4426950216293334961, -R3 ;  /* 0x3fb8aa3b02037823 */ /* 0x000fe20000000803 */
[----:B------:R-:W-:-:S03]  /*0520*/  FFMA R13, R14, 1.4426950216293334961, -R13 ;  /* 0x3fb8aa3b0e0d7823 */ /* 0x000fc6000000080d */
[----:B------:R-:W-:Y:S01]  /*0530*/  FFMA R11, R2, 1.925963033500011079e-08, R3 ;  /* 0x32a57060020b7823 */ /* 0x000fe20000000003 */
[----:B------:R-:W-:Y:S01]  /*0540*/  FFMA R15, R14, 1.925963033500011079e-08, R13 ;  /* 0x32a570600e0f7823 */ /* 0x000fe2000000000d */
[----:B------:R-:W-:-:S04]  /*0550*/  IMAD.SHL.U32 R2, R6, 0x800000, RZ ;  /* 0x0080000006027824 */ /* 0x000fc800078e00ff */
        /* <DEDUP_REMOVED lines=10> */
[----:B------:R1:W2:Y:S02]  /*0600*/  SHFL.BFLY PT, R14, R6, 0x1, 0x1f ;  /* 0x0c201f00060e7f89 */ /* 0x0002a400000e0000 */
.L_x_7892:
        /* <DEDUP_REMOVED lines=11> */
[----:B0-----:R-:W-:Y:S05]  /*06c0*/  CALL.REL.NOINC `($__internal_147_$__cuda_sm3x_div_rn_noftz_f32_slowpath) ;  /* 0x00000004009c7944 */ /* 0x001fea0003c00000 */
[----:B------:R-:W-:-:S07]  /*06d0*/  MOV R12, R2 ;  /* 0x00000002000c7202 */ /* 0x000fce0000000f00 */
.L_x_7879:
[----:B------:R-:W-:Y:S05]  /*06e0*/  BSYNC.RECONVERGENT B0 ;  /* 0x0000000000007941 */ /* 0x000fea0003800200 */
.L_x_7878:
        /* <DEDUP_REMOVED lines=11> */
[----:B0-----:R-:W-:Y:S05]  /*07a0*/  CALL.REL.NOINC `($__internal_147_$__cuda_sm3x_div_rn_noftz_f32_slowpath) ;  /* 0x0000000400647944 */ /* 0x001fea0003c00000 */
[----:B------:R-:W-:-:S07]  /*07b0*/  IMAD.MOV.U32 R13, RZ, RZ, R2 ;  /* 0x000000ffff0d7224 */ /* 0x000fce00078e0002 */
.L_x_7881:
[----:B------:R-:W-:Y:S05]  /*07c0*/  BSYNC.RECONVERGENT B0 ;  /* 0x0000000000007941 */ /* 0x000fea0003800200 */
.L_x_7880:
        /* <DEDUP_REMOVED lines=18> */
.L_x_7883:
[----:B------:R-:W-:Y:S05]  /*08f0*/  BSYNC.RECONVERGENT B0 ;  /* 0x0000000000007941 */ /* 0x000fea0003800200 */
.L_x_7882:
[----:B------:R-:W-:-:S04]  /*0900*/  IADD3 R9, P0, PT, R10, R9, RZ ;  /* 0x000000090a097210 */ /* 0x000fc80007f1e0ff */
[----:B------:R-:W-:Y:S02]  /*0910*/  LEA.HI.X.SX32 R7, R10, R7, 0x1, P0 ;  /* 0x000000070a077211 */ /* 0x000fe400000f0eff */
[----:B------:R-:W-:-:S04]  /*0920*/  ISETP.GE.U32.AND P0, PT, R9, UR42, PT ;  /* 0x0000002a09007c0c */ /* 0x000fc8000bf06070 */
[----:B------:R-:W-:-:S13]  /*0930*/  ISETP.GE.AND.EX P0, PT, R7, UR43, PT, P0 ;  /* 0x0000002b07007c0c */ /* 0x000fda000bf06300 */
[----:B------:R-:W-:Y:S05]  /*0940*/  @!P0 BRA `(.L_x_7884) ;  /* 0xfffffff800448947 */ /* 0x000fea000383ffff */
[----:B------:R-:W-:Y:S05]  /*0950*/  EXIT ;  /* 0x000000000000794d */ /* 0x000fea0003800000 */
.L_x_7877:
[----:B------:R-:W-:Y:S01]  /*0960*/  HFMA2 R11, -RZ, RZ, 0, 1.847743988037109375e-06 ;  /* 0x0000001fff0b7431 */ /* 0x000fe200000001ff */
[----:B------:R-:W-:Y:S01]  /*0970*/  BSSY B0, `(.L_x_7885) ;  /* 0x0000006000007945 */ /* 0x000fe20003800000 */
[----:B------:R-:W-:Y:S02]  /*0980*/  IMAD.MOV.U32 R12, RZ, RZ, 0x4 ;  /* 0x00000004ff0c7424 */ /* 0x000fe400078e00ff */
[----:B------:R-:W-:-:S07]  /*0990*/  IMAD.MOV.U32 R15, RZ, RZ, -0x1 ;  /* 0xffffffffff0f7424 */ /* 0x000fce00078e00ff */
[----:B0-----:R-:W-:Y:S05]  /*09a0*/  WARPSYNC.COLLECTIVE R15, `(.L_x_7886) ;  /* 0x000000000f087348 */ /* 0x001fea0003c00000 */
[----:B------:R1:W2:Y:S02]  /*09b0*/  SHFL.BFLY P6, R14, R13, R12, R11 ;  /* 0x0c00000c0d0e7389 */ /* 0x0002a400000c000b */
[----:B012---:R-:W-:Y:S05]  /*09c0*/  ENDCOLLECTIVE ;  /* 0x000000000000791b */ /* 0x007fea0003800000 */
.L_x_7886:
[----:B------:R-:W-:Y:S05]  /*09d0*/  BSYNC B0 ;  /* 0x0000000000007941 */ /* 0x000fea0003800000 */
.L_x_7885:
        /* <DEDUP_REMOVED lines=9> */
.L_x_7887:
[----:B------:R-:W-:Y:S01]  /*0a70*/  HFMA2 R12, -RZ, RZ, 0, 5.9604644775390625e-08 ;  /* 0x00000001ff0c7431 */ /* 0x000fe200000001ff */
[----:B------:R-:W-:-:S05]  /*0a80*/  FMNMX R0, R13, R14, !PT ;  /* 0x0000000e0d007209 */ /* 0x000fca0007800000 */
[----:B------:R-:W-:-:S07]  /*0a90*/  IMAD.MOV.U32 R13, RZ, RZ, R0 ;  /* 0x000000ffff0d7224 */ /* 0x000fce00078e0000 */
[----:B------:R-:W-:Y:S05]  /*0aa0*/  WARPSYNC.COLLECTIVE R15, `(.L_x_7888) ;  /* 0x000000000f087348 */ /* 0x000fea0003c00000 */
[----:B------:R0:W1:Y:S02]  /*0ab0*/  SHFL.BFLY P6, R14, R13, R12, R11 ;  /* 0x0c00000c0d0e7389 */ /* 0x00006400000c000b */
[----:B01----:R-:W-:Y:S05]  /*0ac0*/  ENDCOLLECTIVE ;  /* 0x000000000000791b */ /* 0x003fea0003800000 */
.L_x_7888:
        /* <DEDUP_REMOVED lines=13> */
[----:B------:R-:W-:Y:S01]  /*0ba0*/  FFMA R14, R0, 1.925963033500011079e-08, R11 ;  /* 0x32a57060000e7823 */ /* 0x000fe2000000000b */
[----:B------:R-:W-:Y:S01]  /*0bb0*/  IMAD.SHL.U32 R2, R6, 0x800000, RZ ;  /* 0x0080000006027824 */ /* 0x000fe200078e00ff */
[----:B------:R-:W-:Y:S02]  /*0bc0*/  SHF.L.U32 R0, R19, 0x17, RZ ;  /* 0x0000001713007819 */ /* 0x000fe400000006ff */
[----:B------:R-:W0:Y:S08]  /*0bd0*/  MUFU.EX2 R11, R14 ;  /* 0x0000000e000b7308 */ /* 0x000e300000000800 */
[----:B------:R-:W1:Y:S01]  /*0be0*/  MUFU.EX2 R3, R3 ;  /* 0x0000000300037308 */ /* 0x000e620000000800 */
[----:B0-----:R-:W-:Y:S01]  /*0bf0*/  FMUL R0, R0, R11 ;  /* 0x0000000b00007220 */ /* 0x001fe20000400000 */
[----:B------:R-:W-:-:S02]  /*0c00*/  HFMA2 R11, -RZ, RZ, 0, 1.847743988037109375e-06 ;  /* 0x0000001fff0b7431 */ /* 0x000fc400000001ff */
[----:B-1----:R-:W-:-:S04]  /*0c10*/  FMUL R2, R2, R3 ;  /* 0x0000000302027220 */ /* 0x002fc80000400000 */
[----:B------:R-:W-:-:S04]  /*0c20*/  FADD R13, RZ, R2 ;  /* 0x00000002ff0d7221 */ /* 0x000fc80000000000 */
[----:B------:R-:W-:-:S07]  /*0c30*/  FADD R13, R13, R0 ;  /* 0x000000000d0d7221 */ /* 0x000fce0000000000 */
[----:B------:R-:W-:Y:S05]  /*0c40*/  WARPSYNC.COLLECTIVE R15, `(.L_x_7889) ;  /* 0x000000000f087348 */ /* 0x000fea0003c00000 */
[----:B------:R0:W1:Y:S02]  /*0c50*/  SHFL.BFLY P6, R14, R13, R12, R11 ;  /* 0x0c00000c0d0e7389 */ /* 0x00006400000c000b */
[----:B01----:R-:W-:Y:S05]  /*0c60*/  ENDCOLLECTIVE ;  /* 0x000000000000791b */ /* 0x003fea0003800000 */
.L_x_7889:
[----:B------:R-:W-:Y:S01]  /*0c70*/  MOV R12, 0x2 ;  /* 0x00000002000c7802 */ /* 0x000fe20000000f00 */
[----:B------:R-:W-:-:S04]  /*0c80*/  FADD R3, R13, R14 ;  /* 0x0000000e0d037221 */ /* 0x000fc80000000000 */
[----:B------:R-:W-:-:S07]  /*0c90*/  IMAD.MOV.U32 R13, RZ, RZ, R3 ;  /* 0x000000ffff0d7224 */ /* 0x000fce00078e0003 */
[----:B------:R-:W-:Y:S05]  /*0ca0*/  WARPSYNC.COLLECTIVE R15, `(.L_x_7890) ;  /* 0x000000000f087348 */ /* 0x000fea0003c00000 */
[----:B------:R0:W1:Y:S02]  /*0cb0*/  SHFL.BFLY P6, R14, R13, R12, R11 ;  /* 0x0c00000c0d0e7389 */ /* 0x00006400000c000b */
[----:B01----:R-:W-:Y:S05]  /*0cc0*/  ENDCOLLECTIVE ;  /* 0x000000000000791b */ /* 0x003fea0003800000 */
.L_x_7890:
[----:B------:R-:W-:Y:S02]  /*0cd0*/  HFMA2 R12, -RZ, RZ, 0, 5.9604644775390625e-08 ;  /* 0x00000001ff0c7431 */ /* 0x000fe400000001ff */
[----:B------:R-:W-:-:S04]  /*0ce0*/  FADD R6, R3, R14 ;  /* 0x0000000e03067221 */ /* 0x000fc80000000000 */
[----:B------:R-:W-:-:S07]  /*0cf0*/  IMAD.MOV.U32 R13, RZ, RZ, R6 ;  /* 0x000000ffff0d7224 */ /* 0x000fce00078e0006 */
[----:B------:R-:W-:Y:S05]  /*0d00*/  WARPSYNC.COLLECTIVE R15, `(.L_x_7891) ;  /* 0x000000000f087348 */ /* 0x000fea0003c00000 */
[----:B------:R0:W1:Y:S02]  /*0d10*/  SHFL.BFLY P6, R14, R13, R12, R11 ;  /* 0x0c00000c0d0e7389 */ /* 0x00006400000c000b */
[----:B01----:R-:W-:Y:S05]  /*0d20*/  ENDCOLLECTIVE ;  /* 0x000000000000791b */ /* 0x003fea0003800000 */
.L_x_7891:
[----:B------:R-:W-:Y:S05]  /*0d30*/  BRA `(.L_x_7892) ;  /* 0xfffffff800347947 */ /* 0x000fea000383ffff */
        .weak           $__internal_147_$__cuda_sm3x_div_rn_noftz_f32_slowpath
        .type           $__internal_147_$__cuda_sm3x_div_rn_noftz_f32_slowpath,@function
        .size           $__internal_147_$__cuda_sm3x_div_rn_noftz_f32_slowpath,(.L_x_8633 - $__internal_147_$__cuda_sm3x_div_rn_noftz_f32_slowpath)
$__internal_147_$__cuda_sm3x_div_rn_noftz_f32_slowpath:
        /* <DEDUP_REMOVED lines=35> */
.L_x_7894:
        /* <DEDUP_REMOVED lines=30> */
[----:B------:R-:W-:Y:S02]  /*1150*/  VIADD R16, R19, 0x20 ;  /* 0x0000002013107836 */ /* 0x000fe40000000000 */
[-CC-:B------:R-:W-:Y:S01]  /*1160*/  FFMA.RM R14, R15, R17.reuse, R18.reuse ;  /* 0x000000110f0e7223 */ /* 0x180fe20000004012 */
[----:B------:R-:W-:Y:S02]  /*1170*/  ISETP.NE.AND P3, PT, R19, RZ, PT ;  /* 0x000000ff1300720c */ /* 0x000fe40003f65270 */
[----:B------:R-:W-:Y:S01]  /*1180*/  LOP3.LUT R13, R11, 0x7fffff, RZ, 0xc0, !PT ;  /* 0x007fffff0b0d7812 */ /* 0x000fe200078ec0ff */
[----:B------:R-:W-:Y:S01]  /*1190*/  FFMA.RP R11, R15, R17, R18 ;  /* 0x000000110f0b7223 */ /* 0x000fe20000008012 */
        /* <DEDUP_REMOVED lines=16> */
.L_x_7901:
[----:B------:R-:W-:-:S04]  /*12a0*/  LOP3.LUT R2, R2, 0x80000000, RZ, 0xc0, !PT ;  /* 0x8000000002027812 */ /* 0x000fc800078ec0ff */
[----:B------:R-:W-:Y:S01]  /*12b0*/  LOP3.LUT R2, R2, 0x7f800000, RZ, 0xfc, !PT ;  /* 0x7f80000002027812 */ /* 0x000fe200078efcff */
[----:B------:R-:W-:Y:S06]  /*12c0*/  BRA `(.L_x_7902) ;  /* 0x0000000000047947 */ /* 0x000fec0003800000 */
.L_x_7900:
[----:B------:R-:W-:-:S07]  /*12d0*/  LEA R2, R14, R2, 0x17 ;  /* 0x000000020e027211 */ /* 0x000fce00078eb8ff */
.L_x_7902:
[----:B------:R-:W-:Y:S05]  /*12e0*/  BSYNC.RECONVERGENT B2 ;  /* 0x0000000000027941 */ /* 0x000fea0003800200 */
.L_x_7899:
[----:B------:R-:W-:Y:S05]  /*12f0*/  BRA `(.L_x_7903) ;  /* 0x0000000000207947 */ /* 0x000fea0003800000 */
.L_x_7898:
[----:B------:R-:W-:-:S04]  /*1300*/  LOP3.LUT R2, R15, 0x80000000, R2, 0x48, !PT ;  /* 0x800000000f027812 */ /* 0x000fc800078e4802 */
[----:B------:R-:W-:Y:S01]  /*1310*/  LOP3.LUT R2, R2, 0x7f800000, RZ, 0xfc, !PT ;  /* 0x7f80000002027812 */ /* 0x000fe200078efcff */
[----:B------:R-:W-:Y:S06]  /*1320*/  BRA `(.L_x_7903) ;  /* 0x0000000000147947 */ /* 0x000fec0003800000 */
.L_x_7897:
[----:B------:R-:W-:Y:S01]  /*1330*/  LOP3.LUT R2, R15, 0x80000000, R2, 0x48, !PT ;  /* 0x800000000f027812 */ /* 0x000fe200078e4802 */
[----:B------:R-:W-:Y:S06]  /*1340*/  BRA `(.L_x_7903) ;  /* 0x00000000000c7947 */ /* 0x000fec0003800000 */
.L_x_7896:
[----:B------:R-:W0:Y:S01]  /*1350*/  MUFU.RSQ R2, -QNAN ;  /* 0xffc0000000027908 */ /* 0x000e220000001400 */
[----:B------:R-:W-:Y:S05]  /*1360*/  BRA `(.L_x_7903) ;  /* 0x0000000000047947 */ /* 0x000fea0003800000 */
.L_x_7895:
[----:B------:R-:W-:-:S07]  /*1370*/  FADD.FTZ R2, R2, R3 ;  /* 0x0000000302027221 */ /* 0x000fce0000010000 */
.L_x_7903:
[----:B------:R-:W-:Y:S05]  /*1380*/  BSYNC.RECONVERGENT B1 ;  /* 0x0000000000017941 */ /* 0x000fea0003800200 */
.L_x_7893:
[----:B------:R-:W-:Y:S02]  /*1390*/  HFMA2 R15, -RZ, RZ, 0, 0 ;  /* 0x00000000ff0f7431 */ /* 0x000fe400000001ff */
[----:B------:R-:W-:-:S04]  /*13a0*/  IMAD.MOV.U32 R14, RZ, RZ, R6 ;  /* 0x000000ffff0e7224 */ /* 0x000fc800078e0006 */
[----:B0-----:R-:W-:Y:S05]  /*13b0*/  RET.REL.NODEC R14 `(_Z15SoftmaxWarpImplI10DirectLoadIffE11DirectStoreIffEfLi2ELi2ELi8ELi1ELb1EL9Algorithm0EEvT_T0_ll) ;  /* 0xffffffec0e107950 */ /* 0x001fea0003c3ffff */
.L_x_7904:
        /* <DEDUP_REMOVED lines=12> */
.L_x_8633:


//--------------------- .text._Z15SoftmaxWarpImplI10DirectLoadIffE11DirectStoreIffEfLi2ELi2ELi8ELi1ELb0EL9Algorithm0EEvT_T0_ll --------------------------
	.section	.text._Z15SoftmaxWarpImplI10DirectLoadIffE11DirectStoreIffEfLi2ELi2ELi8ELi1ELb0EL9Algorithm0EEvT_T0_ll,"ax",@progbits
	.align	128
        .global         _Z15SoftmaxWarpImplI10DirectLoadIffE11DirectStoreIffEfLi2ELi2ELi8ELi1ELb0EL9Algorithm0EEvT_T0_ll
        .type           _Z15SoftmaxWarpImplI10DirectLoadIffE11DirectStoreIffEfLi2ELi2ELi8ELi1ELb0EL9Algorithm0EEvT_T0_ll,@function
        .size           _Z15SoftmaxWarpImplI10DirectLoadIffE11DirectStoreIffEfLi2ELi2ELi8ELi1ELb0EL9Algorithm0EEvT_T0_ll,(.L_x_8635 - _Z15SoftmaxWarpImplI10DirectLoadIffE11DirectStoreIffEfLi2ELi2ELi8ELi1ELb0EL9Algorithm0EEvT_T0_ll)
        .other          _Z15SoftmaxWarpImplI10DirectLoadIffE11DirectStoreIffEfLi2ELi2ELi8ELi1ELb0EL9Algorithm0EEvT_T0_ll,@"STO_CUDA_ENTRY STV_DEFAULT"
_Z15SoftmaxWarpImplI10DirectLoadIffE11DirectStoreIffEfLi2ELi2ELi8ELi1ELb0EL9Algorithm0EEvT_T0_ll:
.text._Z15SoftmaxWarpImplI10DirectLoadIffE11DirectStoreIffEfLi2ELi2ELi8ELi1ELb0EL9Algorithm0EEvT_T0_ll:
        /* <DEDUP_REMOVED lines=24> */
.L_x_7905:
        /* <DEDUP_REMOVED lines=47> */
.L_x_7907:
[----:B------:R-:W-:-:S07]  /*0470*/  MOV R0, 0x490 ;  /* 0x0000049000007802 */ /* 0x000fce0000000f00 */
[----:B0-----:R-:W-:Y:S05]  /*0480*/  CALL.REL.NOINC `($__internal_148_$__cuda_sm20_div_u64) ;  /* 0x0000001c00dc7944 */ /* 0x001fea0003c00000 */
[----:B------:R-:W-:Y:S01]  /*0490*/  MOV R2, R4 ;  /* 0x0000000400027202 */ /* 0x000fe20000000f00 */
[----:B------:R-:W-:-:S07]  /*04a0*/  IMAD.MOV.U32 R3, RZ, RZ, R5 ;  /* 0x000000ffff037224 */ /* 0x000fce00078e0005 */
.L_x_7908:
[----:B------:R-:W-:Y:S05]  /*04b0*/  BSYNC.RECONVERGENT B0 ;  /* 0x0000000000007941 */ /* 0x000fea0003800200 */
.L_x_7906:
[----:B------:R-:W1:Y:S01]  /*04c0*/  S2R R4, SR_TID.X ;  /* 0x0000000000047919 */ /* 0x000e620000002100 */
[----:B------:R-:W-:Y:S01]  /*04d0*/  IADD3 R22, P1, PT, R2, R22, RZ ;  /* 0x0000001602167210 */ /* 0x000fe20007f3e0ff */
[----:B------:R-:W2:Y:S01]  /*04e0*/  LDC.64 R6, c[0x0][0x358] ;  /* 0x0000d600ff067b82 */ /* 0x000ea20000000a00 */
[----:B------:R-:W-:Y:S02]  /*04f0*/  BSSY B0, `(.L_x_7909) ;  /* 0x000006b000007945 */ /* 0x000fe40003800000 */
[----:B------:R-:W-:Y:S02]  /*0500*/  LOP3.LUT R0, R22, 0x1, RZ, 0xc0, !PT ;  /* 0x0000000116007812 */ /* 0x000fe400078ec0ff */
[----:B------:R-:W-:Y:S02]  /*0510*/  IADD3.X R23, PT, PT, RZ, R3, RZ, P1, !PT ;  /* 0x00000003ff177210 */ /* 0x000fe40000ffe4ff */
[----:B------:R-:W-:-:S04]  /*0520*/  ISETP.NE.U32.AND P0, PT, R0, 0x1, PT ;  /* 0x000000010000780c */ /* 0x000fc80003f05070 */
[----:B------:R-:W-:Y:S01]  /*0530*/  ISETP.NE.U32.AND.EX P0, PT, RZ, RZ, PT, P0 ;  /* 0x000000ffff00720c */ /* 0x000fe20003f05100 */
[----:B-1----:R-:W-:-:S12]  /*0540*/  IMAD.SHL.U32 R4, R4, 0x2, RZ ;  /* 0x0000000204047824 */ /* 0x002fd800078e00ff */
[----:B------:R-:W-:Y:S05]  /*0550*/  @!P0 BRA `(.L_x_7910) ;  /* 0x0000000400908947 */ /* 0x000fea0003800000 */
[----:B------:R-:W1:Y:S01]  /*0560*/  LDCU.128 UR4, c[0x0][0x380] ;  /* 0x00007000ff0477ac */ /* 0x000e620008000c00 */
[----:B------:R-:W-:Y:S02]  /*0570*/  HFMA2 R5, -RZ, RZ, 0, 0 ;  /* 0x00000000ff057431 */ /* 0x000fe400000001ff */
[----:B-1----:R-:W-:Y:S02]  /*0580*/  IMAD R0, R16, UR6, RZ ;  /* 0x0000000610007c24 */ /* 0x002fe4000f8e02ff */
[----:B------:R-:W-:Y:S01]  /*0590*/  IMAD.WIDE.U32 R2, R17, UR6, R4 ;  /* 0x0000000611027c25 */ /* 0x000fe2000f8e0004 */
[----:B--2---:R-:W-:-:S03]  /*05a0*/  R2UR UR6, R6 ;  /* 0x00000000060672ca */ /* 0x004fc600000e0000 */
        /* <DEDUP_REMOVED lines=9> */
[----:B------:R-:W-:-:S06]  /*0640*/  IADD3.X R19, PT, PT, R0, UR5, RZ, P0, !PT ;  /* 0x0000000500137c10 */ /* 0x000fcc00087fe4ff */
[----:B------:R-:W2:Y:S01]  /*0650*/  LDG.E.64 R18, desc[UR6][R18.64] ;  /* 0x0000000612127981 */ /* 0x000ea2000c1e1b00 */
[----:B------:R-:W-:Y:S01]  /*0660*/  UMOV UR4, 0xffffffff ;  /* 0xffffffff00047882 */ /* 0x000fe20000000000 */
[----:B--2---:R-:W-:Y:S02]  /*0670*/  FMNMX3 R13, R18, -INF , R19, !PT ;  /* 0xff800000120d7876 */ /* 0x004fe40007800013 */
[----:B------:R-:W-:Y:S05]  /*0680*/  BRA.DIV UR4, `(.L_x_7911) ;  /* 0x0000001204807947 */ /* 0x000fea000b800000 */
        /* <DEDUP_REMOVED lines=32> */
[----:B------:R1:W2:Y:S02]  /*0890*/  SHFL.BFLY PT, R14, R8, 0x1, 0x1f ;  /* 0x0c201f00080e7f89 */ /* 0x0002a400000e0000 */
.L_x_7933:
        /* <DEDUP_REMOVED lines=12> */
[----:B0-----:R-:W-:Y:S05]  /*0960*/  CALL.REL.NOINC `($__internal_149_$__cuda_sm3x_div_rn_noftz_f32_slowpath) ;  /* 0x0000001c00b87944 */ /* 0x001fea0003c00000 */
[----:B------:R-:W-:-:S07]  /*0970*/  IMAD.MOV.U32 R12, RZ, RZ, R13 ;  /* 0x000000ffff0c7224 */ /* 0x000fce00078e000d */
.L_x_7913:
[----:B------:R-:W-:Y:S05]  /*0980*/  BSYNC.RECONVERGENT B1 ;  /* 0x0000000000017941 */ /* 0x000fea0003800200 */
.L_x_7912:
        /* <DEDUP_REMOVED lines=12> */
[----:B0-----:R-:W-:Y:S05]  /*0a50*/  CALL.REL.NOINC `($__internal_149_$__cuda_sm3x_div_rn_noftz_f32_slowpath) ;  /* 0x0000001c007c7944 */ /* 0x001fea0003c00000 */
.L_x_7915:
[----:B------:R-:W-:Y:S05]  /*0a60*/  BSYNC.RECONVERGENT B1 ;  /* 0x0000000000017941 */ /* 0x000fea0003800200 */
.L_x_7914:
[----:B------:R-:W1:Y:S01]  /*0a70*/  LDCU.128 UR4, c[0x0][0x390] ;  /* 0x00007200ff0477ac */ /* 0x000e620008000c00 */
[----:B------:R-:W-:Y:S01]  /*0a80*/  MOV R2, R4 ;  /* 0x0000000400027202 */ /* 0x000fe20000000f00 */
[----:B------:R-:W-:Y:S02]  /*0a90*/  IMAD.MOV.U32 R3, RZ, RZ, RZ ;  /* 0x000000ffff037224 */ /* 0x000fe400078e00ff */
[----:B-1----:R-:W-:Y:S02]  /*0aa0*/  IMAD R0, R16, UR6, RZ ;  /* 0x0000000610007c24 */ /* 0x002fe4000f8e02ff */
[----:B------:R-:W-:Y:S01]  /*0ab0*/  IMAD.WIDE.U32 R2, R17, UR6, R2 ;  /* 0x0000000611027c25 */ /* 0x000fe2000f8e0002 */
[----:B------:R-:W-:-:S03]  /*0ac0*/  R2UR UR6, R6 ;  /* 0x00000000060672ca */ /* 0x000fc600000e0000 */
[----:B------:R-:W-:Y:S01]  /*0ad0*/  IMAD R11, R17, UR7, R0 ;  /* 0x00000007110b7c24 */ /* 0x000fe2000f8e0200 */
[----:B------:R-:W-:Y:S01]  /*0ae0*/  R2UR UR7, R7 ;  /* 0x00000000070772ca */ /* 0x000fe200000e0000 */
[----:B------:R-:W-:Y:S01]  /*0af0*/  IMAD.MOV.U32 R16, RZ, RZ, R20 ;  /* 0x000000ffff107224 */ /* 0x000fe200078e0014 */
[----:B------:R-:W-:Y:S02]  /*0b00*/  MOV R17, R21 ;  /* 0x0000001500117202 */ /* 0x000fe40000000f00 */
        /* <DEDUP_REMOVED lines=9> */
.L_x_7910:
[----:B------:R-:W-:Y:S05]  /*0ba0*/  BSYNC B0 ;  /* 0x0000000000007941 */ /* 0x000fea0003800000 */
.L_x_7909:
[----:B------:R-:W-:-:S04]  /*0bb0*/  ISETP.NE.U32.AND P0, PT, R22, RZ, PT ;  /* 0x000000ff1600720c */ /* 0x000fc80003f05070 */
[----:B------:R-:W-:-:S13]  /*0bc0*/  ISETP.NE.AND.EX P0, PT, R23, RZ, PT, P0 ;  /* 0x000000ff1700720c */ /* 0x000fda0003f05300 */
[----:B------:R-:W-:Y:S05]  /*0bd0*/  @!P0 EXIT ;  /* 0x000000000000894d */ /* 0x000fea0003800000 */
.L_x_7926:
[----:B-1----:R-:W-:Y:S02]  /*0be0*/  HFMA2 R3, -RZ, RZ, 0, 0 ;  /* 0x00000000ff037431 */ /* 0x002fe400000001ff */
        /* <DEDUP_REMOVED lines=51> */
.L_x_7941:
        /* <DEDUP_REMOVED lines=14> */
[----:B------:R-:W-:-:S07]  /*1000*/  MOV R14, R13 ;  /* 0x0000000d000e7202 */ /* 0x000fce0000000f00 */
.L_x_7918:
[----:B------:R-:W-:Y:S05]  /*1010*/  BSYNC.RECONVERGENT B0 ;  /* 0x0000000000007941 */ /* 0x000fea0003800200 */
.L_x_7917:
        /* <DEDUP_REMOVED lines=12> */
[----:B0-----:R-:W-:Y:S05]  /*10e0*/  CALL.REL.NOINC `($__internal_149_$__cuda_sm3x_div_rn_noftz_f32_slowpath) ;  /* 0x0000001400d87944 */ /* 0x001fea0003c00000 */
[----:B------:R-:W-:-:S07]  /*10f0*/  IMAD.MOV.U32 R15, RZ, RZ, R13 ;  /* 0x000000ffff0f7224 */ /* 0x000fce00078e000d */
.L_x_7920:
[----:B------:R-:W-:Y:S05]  /*1100*/  BSYNC.RECONVERGENT B0 ;  /* 0x0000000000007941 */ /* 0x000fea0003800200 */
.L_x_7919:
[----:B------:R-:W-:Y:S01]  /*1110*/  HFMA2 R13, -RZ, RZ, 0, 0 ;  /* 0x00000000ff0d7431 */ /* 0x000fe200000001ff */
[----:B------:R-:W-:Y:S01]  /*1120*/  IADD3 R19, P0, PT, R10, R17, RZ ;  /* 0x000000110a137210 */ /* 0x000fe20007f1e0ff */
[----:B------:R-:W-:Y:S01]  /*1130*/  IMAD R0, R16, UR42, RZ ;  /* 0x0000002a10007c24 */ /* 0x000fe2000f8e02ff */
[C---:B------:R-:W-:Y:S01]  /*1140*/  R2UR UR4, R6.reuse ;  /* 0x00000000060472ca */ /* 0x040fe200000e0000 */
[----:B------:R-:W-:Y:S01]  /*1150*/  IMAD.MOV.U32 R12, RZ, RZ, R4 ;  /* 0x000000ffff0c7224 */ /* 0x000fe200078e0004 */
[----:B------:R-:W-:Y:S01]  /*1160*/  IADD3.X R18, PT, PT, R9, R16, RZ, P0, !PT ;  /* 0x0000001009127210 */ /* 0x000fe200007fe4ff */
[----:B------:R-:W-:Y:S01]  /*1170*/  IMAD R11, R17, UR43, R0 ;  /* 0x0000002b110b7c24 */ /* 0x000fe2000f8e0200 */
[----:B------:R-:W-:Y:S02]  /*1180*/  R2UR UR5, R7 ;  /* 0x00000000070572ca */ /* 0x000fe400000e0000 */
[----:B------:R-:W-:Y:S01]  /*1190*/  R2UR UR6, R6 ;  /* 0x00000000060672ca */ /* 0x000fe200000e0000 */
[----:B------:R-:W-:Y:S01]  /*11a0*/  IMAD.WIDE.U32 R2, R17, UR42, R12 ;  /* 0x0000002a11027c25 */ /* 0x000fe2000f8e000c */
[----:B------:R-:W-:-:S03]  /*11b0*/  R2UR UR7, R7 ;  /* 0x00000000070772ca */ /* 0x000fc600000e0000 */
[----:B------:R-:W-:Y:S02]  /*11c0*/  IMAD R0, R18, UR38, RZ ;  /* 0x0000002612007c24 */ /* 0x000fe4000f8e02ff */
[----:B------:R-:W-:Y:S02]  /*11d0*/  IMAD.IADD R11, R3, 0x1, R11 ;  /* 0x00000001030b7824 */ /* 0x000fe400078e020b */
[----:B------:R-:W-:-:S03]  /*11e0*/  IMAD.WIDE.U32 R12, R19, UR38, R12 ;  /* 0x00000026130c7c25 */ /* 0x000fc6000f8e000c */
[----:B------:R-:W-:Y:S01]  /*11f0*/  LEA.HI R8, P0, R11, R2, RZ, 0x1 ;  /* 0x000000020b087211 */ /* 0x000fe200078108ff */
[----:B------:R-:W-:-:S03]  /*1200*/  IMAD R3, R19, UR39, R0 ;  /* 0x0000002713037c24 */ /* 0x000fc6000f8e0200 */
[----:B------:R-:W-:Y:S01]  /*1210*/  SHF.L.U32 R2, R8, 0x2, RZ ;  /* 0x0000000208027819 */ /* 0x000fe200000006ff */
[----:B------:R-:W-:Y:S01]  /*1220*/  IMAD.X R11, RZ, RZ, R11, P0 ;  /* 0x000000ffff0b7224 */ /* 0x000fe200000e060b */
[----:B------:R-:W-:Y:S02]  /*1230*/  IADD3 R3, PT, PT, R13, R3, RZ ;  /* 0x000000030d037210 */ /* 0x000fe40007ffe0ff */
[----:B------:R-:W-:Y:S02]  /*1240*/  LOP3.LUT R2, R2, 0xfffffff8, RZ, 0xc0, !PT ;  /* 0xfffffff802027812 */ /* 0x000fe400078ec0ff */
[----:B------:R-:W-:Y:S02]  /*1250*/  LEA.HI R0, P0, R3, R12, RZ, 0x1 ;  /* 0x0000000c03007211 */ /* 0x000fe400078108ff */
[----:B------:R-:W-:Y:S02]  /*1260*/  SHF.L.U64.HI R8, R8, 0x2, R11 ;  /* 0x0000000208087819 */ /* 0x000fe4000001020b */
[----:B------:R-:W-:Y:S01]  /*1270*/  IADD3.X R3, PT, PT, RZ, R3, RZ, P0, !PT ;  /* 0x00000003ff037210 */ /* 0x000fe200007fe4ff */
[----:B------:R-:W-:Y:S01]  /*1280*/  IMAD.SHL.U32 R16, R0, 0x4, RZ ;  /* 0x0000000400107824 */ /* 0x000fe200078e00ff */
[----:B------:R-:W-:-:S02]  /*1290*/  IADD3 R2, P0, PT, R2, UR40, RZ ;  /* 0x0000002802027c10 */ /* 0x000fc4000ff1e0ff */
[----:B------:R-:W-:Y:S02]  /*12a0*/  SHF.L.U64.HI R0, R0, 0x2, R3 ;  /* 0x0000000200007819 */ /* 0x000fe40000010203 */
[----:B------:R-:W-:Y:S02]  /*12b0*/  LOP3.LUT R16, R16, 0xfffffff8, RZ, 0xc0, !PT ;  /* 0xfffffff810107812 */ /* 0x000fe400078ec0ff */
[----:B------:R-:W-:Y:S02]  /*12c0*/  IADD3.X R3, PT, PT, R8, UR41, RZ, P0, !PT ;  /* 0x0000002908037c10 */ /* 0x000fe400087fe4ff */
[----:B------:R-:W-:-:S03]  /*12d0*/  IADD3 R16, P1, PT, R16, UR36, RZ ;  /* 0x0000002410107c10 */ /* 0x000fc6000ff3e0ff */
[----:B------:R1:W-:Y:S01]  /*12e0*/  STG.E.64 desc[UR4][R2.64], R14 ;  /* 0x0000000e02007986 */ /* 0x0003e2000c101b04 */
[----:B------:R-:W-:-:S06]  /*12f0*/  IADD3.X R17, PT, PT, R0, UR37, RZ, P1, !PT ;  /* 0x0000002500117c10 */ /* 0x000fcc0008ffe4ff */
[----:B------:R-:W2:Y:S01]  /*1300*/  LDG.E.64 R16, desc[UR6][R16.64] ;  /* 0x0000000610107981 */ /* 0x000ea2000c1e1b00 */
[----:B------:R-:W-:Y:S01]  /*1310*/  UMOV UR4, 0xffffffff ;  /* 0xffffffff00047882 */ /* 0x000fe20000000000 */
[----:B--2---:R-:W-:Y:S02]  /*1320*/  FMNMX3 R13, R16, -INF , R17, !PT ;  /* 0xff800000100d7876 */ /* 0x004fe40007800011 */
[----:B-1----:R-:W-:Y:S05]  /*1330*/  BRA.DIV UR4, `(.L_x_7921) ;  /* 0x0000000e04387947 */ /* 0x002fea000b800000 */
        /* <DEDUP_REMOVED lines=33> */
.L_x_7949:
        /* <DEDUP_REMOVED lines=15> */
.L_x_7923:
[----:B------:R-:W-:Y:S05]  /*1640*/  BSYNC.RECONVERGENT B0 ;  /* 0x0000000000007941 */ /* 0x000fea0003800200 */
.L_x_7922:
        /* <DEDUP_REMOVED lines=13> */
.L_x_7925:
[----:B------:R-:W-:Y:S05]  /*1720*/  BSYNC.RECONVERGENT B0 ;  /* 0x0000000000007941 */ /* 0x000fea0003800200 */
.L_x_7924:
        /* <DEDUP_REMOVED lines=16> */
[----:B------:R3:W-:Y:S02]  /*1830*/  STG.E.64 desc[UR4][R2.64], R12 ;  /* 0x0000000c02007986 */ /* 0x0007e4000c101b04 */
[----:B------:R-:W-:Y:S01]  /*1840*/  IMAD.X R16, R9, 0x1, R18, P0 ;  /* 0x0000000109107824 */ /* 0x000fe200000e0612 */
[----:B------:R-:W-:-:S04]  /*1850*/  ISETP.GE.U32.AND P0, PT, R17, UR44, PT ;  /* 0x0000002c11007c0c */ /* 0x000fc8000bf06070 */
[----:B------:R-:W-:-:S13]  /*1860*/  ISETP.GE.AND.EX P0, PT, R16, UR45, PT, P0 ;  /* 0x0000002d10007c0c */ /* 0x000fda000bf06300 */
[----:B---3--:R-:W-:Y:S05]  /*1870*/  @!P0 BRA `(.L_x_7926) ;  /* 0xfffffff000d88947 */ /* 0x008fea000383ffff */
[----:B------:R-:W-:Y:S05]  /*1880*/  EXIT ;  /* 0x000000000000794d */ /* 0x000fea0003800000 */
.L_x_7911:
[----:B------:R-:W-:Y:S01]  /*1890*/  MOV R12, 0x4 ;  /* 0x00000004000c7802 */ /* 0x000fe20000000f00 */
[----:B------:R-:W-:Y:S01]  /*18a0*/  IMAD.MOV.U32 R11, RZ, RZ, 0x1f ;  /* 0x0000001fff0b7424 */ /* 0x000fe200078e00ff */
[----:B------:R-:W-:Y:S02]  /*18b0*/  MOV R15, 0xffffffff ;  /* 0xffffffff000f7802 */ /* 0x000fe40000000f00 */
[----:B------:R-:W-:Y:S02]  /*18c0*/  MOV R3, 0x3bbb989d ;  /* 0x3bbb989d00037802 */ /* 0x000fe40000000f00 */
[----:B------:R-:W-:-:S07]  /*18d0*/  MOV R25, 0x437c0000 ;  /* 0x437c000000197802 */ /* 0x000fce0000000f00 */
[----:B0-----:R-:W-:Y:S05]  /*18e0*/  WARPSYNC.COLLECTIVE R15, `(.L_x_7927) ;  /* 0x000000000f087348 */ /* 0x001fea0003c00000 */
[----:B------:R1:W2:Y:S02]  /*18f0*/  SHFL.BFLY P6, R14, R13, R12, R11 ;  /* 0x0c00000c0d0e7389 */ /* 0x0002a400000c000b */
[----:B012---:R-:W-:Y:S05]  /*1900*/  ENDCOLLECTIVE ;  /* 0x000000000000791b */ /* 0x007fea0003800000 */
.L_x_7927:
[----:B------:R-:W-:Y:S02]  /*1910*/  MOV R12, 0x2 ;  /* 0x00000002000c7802 */ /* 0x000fe40000000f00 */
[----:B------:R-:W-:-:S05]  /*1920*/  FMNMX R0, R13, R14, !PT ;  /* 0x0000000e0d007209 */ /* 0x000fca0007800000 */
[----:B------:R-:W-:-:S07]  /*1930*/  IMAD.MOV.U32 R13, RZ, RZ, R0 ;  /* 0x000000ffff0d7224 */ /* 0x000fce00078e0000 */
[----:B------:R-:W-:Y:S05]  /*1940*/  WARPSYNC.COLLECTIVE R15, `(.L_x_7928) ;  /* 0x000000000f087348 */ /* 0x000fea0003c00000 */
[----:B------:R0:W1:Y:S02]  /*1950*/  SHFL.BFLY P6, R14, R13, R12, R11 ;  /* 0x0c00000c0d0e7389 */ /* 0x00006400000c000b */
[----:B01----:R-:W-:Y:S05]  /*1960*/  ENDCOLLECTIVE ;  /* 0x000000000000791b */ /* 0x003fea0003800000 */
.L_x_7928:
[----:B------:R-:W-:Y:S01]  /*1970*/  IMAD.MOV.U32 R12, RZ, RZ, 0x1 ;  /* 0x00000001ff0c7424 */ /* 0x000fe200078e00ff */
[----:B------:R-:W-:-:S04]  /*1980*/  FMNMX R2, R0, R14, !PT ;  /* 0x0000000e00027209 */ /* 0x000fc80007800000 */
[----:B------:R-:W-:-:S07]  /*1990*/  MOV R13, R2 ;  /* 0x00000002000d7202 */ /* 0x000fce0000000f00 */
[----:B------:R-:W-:Y:S05]  /*19a0*/  WARPSYNC.COLLECTIVE R15, `(.L_x_7929) ;  /* 0x000000000f087348 */ /* 0x000fea0003c00000 */
[----:B------:R0:W1:Y:S02]  /*19b0*/  SHFL.BFLY P6, R14, R13, R12, R11 ;  /* 0x0c00000c0d0e7389 */ /* 0x00006400000c000b */
[----:B01----:R-:W-:Y:S05]  /*19c0*/  ENDCOLLECTIVE ;  /* 0x000000000000791b */ /* 0x003fea0003800000 */
.L_x_7929:
        /* <DEDUP_REMOVED lines=18> */
[----:B0-----:R-:W-:Y:S01]  /*1af0*/  FMUL R2, R0, R11 ;  /* 0x0000000b00027220 */ /* 0x001fe20000400000 */
[----:B------:R-:W-:-:S03]  /*1b00*/  IMAD.MOV.U32 R11, RZ, RZ, 0x1f ;  /* 0x0000001fff0b7424 */ /* 0x000fc600078e00ff */
[----:B------:R-:W-:Y:S01]  /*1b10*/  FADD R13, RZ, R2 ;  /* 0x00000002ff0d7221 */ /* 0x000fe20000000000 */
[----:B-1----:R-:W-:-:S04]  /*1b20*/  FMUL R0, R8, R3 ;  /* 0x0000000308007220 */ /* 0x002fc80000400000 */
[----:B------:R-:W-:-:S07]  /*1b30*/  FADD R13, R13, R0 ;  /* 0x000000000d0d7221 */ /* 0x000fce0000000000 */
[----:B------:R-:W-:Y:S05]  /*1b40*/  WARPSYNC.COLLECTIVE R15, `(.L_x_7930) ;  /* 0x000000000f087348 */ /* 0x000fea0003c00000 */
[----:B------:R0:W1:Y:S02]  /*1b50*/  SHFL.BFLY P6, R14, R13, R12, R11 ;  /* 0x0c00000c0d0e7389 */ /* 0x00006400000c000b */
[----:B01----:R-:W-:Y:S05]  /*1b60*/  ENDCOLLECTIVE ;  /* 0x000000000000791b */ /* 0x003fea0003800000 */
.L_x_7930:
[----:B------:R-:W-:Y:S01]  /*1b70*/  MOV R12, 0x2 ;  /* 0x00000002000c7802 */ /* 0x000fe20000000f00 */
[----:B------:R-:W-:-:S05]  /*1b80*/  FADD R3, R13, R14 ;  /* 0x0000000e0d037221 */ /* 0x000fca0000000000 */
[----:B------:R-:W-:-:S07]  /*1b90*/  MOV R13, R3 ;  /* 0x00000003000d7202 */ /* 0x000fce0000000f00 */
[----:B------:R-:W-:Y:S05]  /*1ba0*/  WARPSYNC.COLLECTIVE R15, `(.L_x_7931) ;  /* 0x000000000f087348 */ /* 0x000fea0003c00000 */
[----:B------:R0:W1:Y:S02]  /*1bb0*/  SHFL.BFLY P6, R14, R13, R12, R11 ;  /* 0x0c00000c0d0e7389 */ /* 0x00006400000c000b */
[----:B01----:R-:W-:Y:S05]  /*1bc0*/  ENDCOLLECTIVE ;  /* 0x000000000000791b */ /* 0x003fea0003800000 */
.L_x_7931:
[----:B------:R-:W-:Y:S01]  /*1bd0*/  MOV R12, 0x1 ;  /* 0x00000001000c7802 */ /* 0x000fe20000000f00 */
[----:B------:R-:W-:-:S04]  /*1be0*/  FADD R8, R3, R14 ;  /* 0x0000000e03087221 */ /* 0x000fc80000000000 */
[----:B------:R-:W-:-:S07]  /*1bf0*/  IMAD.MOV.U32 R13, RZ, RZ, R8 ;  /* 0x000000ffff0d7224 */ /* 0x000fce00078e0008 */
[----:B------:R-:W-:Y:S05]  /*1c00*/  WARPSYNC.COLLECTIVE R15, `(.L_x_7932) ;  /* 0x000000000f087348 */ /* 0x000fea0003c00000 */
[----:B------:R0:W1:Y:S02]  /*1c10*/  SHFL.BFLY P6, R14, R13, R12, R11 ;  /* 0x0c00000c0d0e7389 */ /* 0x00006400000c000b */
[----:B01----:R-:W-:Y:S05]  /*1c20*/  ENDCOLLECTIVE ;  /* 0x000000000000791b */ /* 0x003fea0003800000 */
.L_x_7932:
[----:B------:R-:W-:Y:S05]  /*1c30*/  BRA `(.L_x_7933) ;  /* 0xffffffec00187947 */ /* 0x000fea000383ffff */
.L_x_7916:
[----:B------:R-:W-:Y:S01]  /*1c40*/  BSSY B0, `(.L_x_7934) ;  /* 0x0000007000007945 */ /* 0x000fe20003800000 */
[----:B------:R-:W-:Y:S01]  /*1c50*/  MOV R12, 0x4 ;  /* 0x00000004000c7802 */ /* 0x000fe20000000f00 */
[----:B------:R-:W-:Y:S01]  /*1c60*/  IMAD.MOV.U32 R11, RZ, RZ, 0x1f ;  /* 0x0000001fff0b7424 */ /* 0x000fe200078e00ff */
[----:B------:R-:W-:-:S07]  /*1c70*/  MOV R15, 0xffffffff ;  /* 0xffffffff000f7802 */ /* 0x000fce0000000f00 */
[----:B0-----:R-:W-:Y:S05]  /*1c80*/  WARPSYNC.COLLECTIVE R15, `(.L_x_7935) ;  /* 0x000000000f087348 */ /* 0x001fea0003c00000 */
[----:B------:R1:W2:Y:S02]  /*1c90*/  SHFL.BFLY P6, R14, R13, R12, R11 ;  /* 0x0c00000c0d0e7389 */ /* 0x0002a400000c000b */
[----:B012---:R-:W-:Y:S05]  /*1ca0*/  ENDCOLLECTIVE ;  /* 0x000000000000791b */ /* 0x007fea0003800000 */
.L_x_7935:
[----:B------:R-:W-:Y:S05]  /*1cb0*/  BSYNC B0 ;  /* 0x0000000000007941 */ /* 0x000fea0003800000 */
.L_x_7934:
[----:B------:R-:W-:Y:S01]  /*1cc0*/  HFMA2 R12, -RZ, RZ, 0, 1.1920928955078125e-07 ;  /* 0x00000002ff0c7431 */ /* 0x000fe200000001ff */
        /* <DEDUP_REMOVED lines=8> */
.L_x_7936:
[----:B------:R-:W-:Y:S01]  /*1d50*/  IMAD.MOV.U32 R12, RZ, RZ, 0x1 ;  /* 0x00000001ff0c7424 */ /* 0x000fe200078e00ff */
[----:B------:R-:W-:-:S04]  /*1d60*/  FMNMX R0, R13, R14, !PT ;  /* 0x0000000e0d007209 */ /* 0x000fc80007800000 */
[----:B------:R-:W-:-:S07]  /*1d70*/  MOV R13, R0 ;  /* 0x00000000000d7202 */ /* 0x000fce0000000f00 */
[----:B------:R-:W-:Y:S05]  /*1d80*/  WARPSYNC.COLLECTIVE R15, `(.L_x_7937) ;  /* 0x000000000f087348 */ /* 0x000fea0003c00000 */
[----:B------:R0:W1:Y:S02]  /*1d90*/  SHFL.BFLY P6, R14, R13, R12, R11 ;  /* 0x0c00000c0d0e7389 */ /* 0x00006400000c000b */
[----:B01----:R-:W-:Y:S05]  /*1da0*/  ENDCOLLECTIVE ;  /* 0x000000000000791b */ /* 0x003fea0003800000 */
.L_x_7937:
[----:B------:R-:W-:Y:S01]  /*1db0*/  HFMA2 R12, -RZ, RZ, 0, 2.384185791015625e-07 ;  /* 0x00000004ff0c7431 */ /* 0x000fe200000001ff */
        /* <DEDUP_REMOVED lines=9> */
[----:B------:R-:W-:Y:S02]  /*1e50*/  IMAD.SHL.U32 R8, R8, 0x800000, RZ ;  /* 0x0080000008087824 */ /* 0x000fe400078e00ff */
[----:B------:R-:W-:-:S04]  /*1e60*/  FFMA R3, R2, 1.4426950216293334961, -R3 ;  /* 0x3fb8aa3b02037823 */ /* 0x000fc80000000803 */
[----:B------:R-:W-:Y:S01]  /*1e70*/  FFMA R2, R2, 1.925963033500011079e-08, R3 ;  /* 0x32a5706002027823 */ /* 0x000fe20000000003 */
[----:B------:R-:W-:-:S03]  /*1e80*/  FFMA R3, R0, 1.4426950216293334961, -R11 ;  /* 0x3fb8aa3b00037823 */ /* 0x000fc6000000080b */
[----:B------:R-:W0:Y:S01]  /*1e90*/  MUFU.EX2 R11, R2 ;  /* 0x00000002000b7308 */ /* 0x000e220000000800 */
[----:B------:R-:W-:Y:S01]  /*1ea0*/  FFMA R3, R0, 1.925963033500011079e-08, R3 ;  /* 0x32a5706000037823 */ /* 0x000fe20000000003 */
[----:B------:R-:W-:-:S06]  /*1eb0*/  SHF.L.U32 R0, R14, 0x17, RZ ;  /* 0x000000170e007819 */ /* 0x000fcc00000006ff */
        /* <DEDUP_REMOVED lines=9> */
.L_x_7938:
[----:B------:R-:W-:Y:S02]  /*1f50*/  HFMA2 R12, -RZ, RZ, 0, 1.1920928955078125e-07 ;  /* 0x00000002ff0c7431 */ /* 0x000fe400000001ff */
[----:B------:R-:W-:-:S05]  /*1f60*/  FADD R2, R13, R14 ;  /* 0x0000000e0d027221 */ /* 0x000fca0000000000 */
[----:B------:R-:W-:-:S07]  /*1f70*/  MOV R13, R2 ;  /* 0x00000002000d7202 */ /* 0x000fce0000000f00 */
[----:B------:R-:W-:Y:S05]  /*1f80*/  WARPSYNC.COLLECTIVE R15, `(.L_x_7939) ;  /* 0x000000000f087348 */ /* 0x000fea0003c00000 */
[----:B------:R0:W1:Y:S02]  /*1f90*/  SHFL.BFLY P6, R14, R13, R12, R11 ;  /* 0x0c00000c0d0e7389 */ /* 0x00006400000c000b */
[----:B01----:R-:W-:Y:S05]  /*1fa0*/  ENDCOLLECTIVE ;  /* 0x000000000000791b */ /* 0x003fea0003800000 */
.L_x_7939:
[----:B------:R-:W-:Y:S01]  /*1fb0*/  MOV R12, 0x1 ;  /* 0x00000001000c7802 */ /* 0x000fe20000000f00 */
[----:B------:R-:W-:-:S04]  /*1fc0*/  FADD R3, R2, R14 ;  /* 0x0000000e02037221 */ /* 0x000fc80000000000 */
[----:B------:R-:W-:-:S07]  /*1fd0*/  IMAD.MOV.U32 R13, RZ, RZ, R3 ;  /* 0x000000ffff0d7224 */ /* 0x000fce00078e0003 */
[----:B------:R-:W-:Y:S05]  /*1fe0*/  WARPSYNC.COLLECTIVE R15, `(.L_x_7940) ;  /* 0x000000000f087348 */ /* 0x000fea0003c00000 */
[----:B------:R0:W1:Y:S02]  /*1ff0*/  SHFL.BFLY P6, R14, R13, R12, R11 ;  /* 0x0c00000c0d0e7389 */ /* 0x00006400000c000b */
[----:B01----:R-:W-:Y:S05]  /*2000*/  ENDCOLLECTIVE ;  /* 0x000000000000791b */ /* 0x003fea0003800000 */
.L_x_7940:
[----:B------:R-:W-:Y:S05]  /*2010*/  BRA `(.L_x_7941) ;  /* 0xffffffec00c07947 */ /* 0x000fea000383ffff */
.L_x_7921:
[----:B------:R-:W-:Y:S01]  /*2020*/  BSSY B0, `(.L_x_7942) ;  /* 0x0000007000007945 */ /* 0x000fe20003800000 */
[----:B------:R-:W-:Y:S01]  /*2030*/  MOV R12, 0x4 ;  /* 0x00000004000c7802 */ /* 0x000fe20000000f00 */
[----:B------:R-:W-:Y:S01]  /*2040*/  IMAD.MOV.U32 R11, RZ, RZ, 0x1f ;  /* 0x0000001fff0b7424 */ /* 0x000fe200078e00ff */
[----:B------:R-:W-:-:S07]  /*2050*/  MOV R15, 0xffffffff ;  /* 0xffffffff000f7802 */ /* 0x000fce0000000f00 */
[----:B0-----:R-:W-:Y:S05]  /*2060*/  WARPSYNC.COLLECTIVE R15, `(.L_x_7943) ;  /* 0x000000000f087348 */ /* 0x001fea0003c00000 */
[----:B------:R1:W2:Y:S02]  /*2070*/  SHFL.BFLY P6, R14, R13, R12, R11 ;  /* 0x0c00000c0d0e7389 */ /* 0x0002a400000c000b */
[----:B012---:R-:W-:Y:S05]  /*2080*/  ENDCOLLECTIVE ;  /* 0x000000000000791b */ /* 0x007fea0003800000 */
.L_x_7943:
[----:B------:R-:W-:Y:S05]  /*2090*/  BSYNC B0 ;  /* 0x0000000000007941 */ /* 0x000fea0003800000 */
.L_x_7942:
        /* <DEDUP_REMOVED lines=9> */
.L_x_7944:
[----:B------:R-:W-:Y:S01]  /*2130*/  IMAD.MOV.U32 R12, RZ, RZ, 0x1 ;  /* 0x00000001ff0c7424 */ /* 0x000fe200078e00ff */
[----:B------:R-:W-:-:S04]  /*2140*/  FMNMX R0, R13, R14, !PT ;  /* 0x0000000e0d007209 */ /* 0x000fc80007800000 */
[----:B------:R-:W-:-:S07]  /*2150*/  MOV R13, R0 ;  /* 0x00000000000d7202 */ /* 0x000fce0000000f00 */
[----:B------:R-:W-:Y:S05]  /*2160*/  WARPSYNC.COLLECTIVE R15, `(.L_x_7945) ;  /* 0x000000000f087348 */ /* 0x000fea0003c00000 */
[----:B------:R0:W1:Y:S02]  /*2170*/  SHFL.BFLY P6, R14, R13, R12, R11 ;  /* 0x0c00000c0d0e7389 */ /* 0x00006400000c000b */
[----:B01----:R-:W-:Y:S05]  /*2180*/  ENDCOLLECTIVE ;  /* 0x000000000000791b */ /* 0x003fea0003800000 */
.L_x_7945:
        /* <DEDUP_REMOVED lines=26> */
.L_x_7946:
[----:B------:R-:W-:Y:S02]  /*2330*/  HFMA2 R12, -RZ, RZ, 0, 1.1920928955078125e-07 ;  /* 0x00000002ff0c7431 */ /* 0x000fe400000001ff */
[----:B------:R-:W-:-:S05]  /*2340*/  FADD R2, R13, R14 ;  /* 0x0000000e0d027221 */ /* 0x000fca0000000000 */
[----:B------:R-:W-:-:S07]  /*2350*/  MOV R13, R2 ;  /* 0x00000002000d7202 */ /* 0x000fce0000000f00 */
[----:B------:R-:W-:Y:S05]  /*2360*/  WARPSYNC.COLLECTIVE R15, `(.L_x_7947) ;  /* 0x000000000f087348 */ /* 0x000fea0003c00000 */
[----:B------:R0:W1:Y:S02]  /*2370*/  SHFL.BFLY P6, R14, R13, R12, R11 ;  /* 0x0c00000c0d0e7389 */ /* 0x00006400000c000b */
[----:B01----:R-:W-:Y:S05]  /*2380*/  ENDCOLLECTIVE ;  /* 0x000000000000791b */ /* 0x003fea0003800000 */
.L_x_7947:
[----:B------:R-:W-:Y:S01]  /*2390*/  MOV R12, 0x1 ;  /* 0x00000001000c7802 */ /* 0x000fe20000000f00 */
[----:B------:R-:W-:-:S04]  /*23a0*/  FADD R3, R2, R14 ;  /* 0x0000000e02037221 */ /* 0x000fc80000000000 */
[----:B------:R-:W-:-:S07]  /*23b0*/  IMAD.MOV.U32 R13, RZ, RZ, R3 ;  /* 0x000000ffff0d7224 */ /* 0x000fce00078e0003 */
[----:B------:R-:W-:Y:S05]  /*23c0*/  WARPSYNC.COLLECTIVE R15, `(.L_x_7948) ;  /* 0x000000000f087348 */ /* 0x000fea0003c00000 */
[----:B------:R0:W1:Y:S02]  /*23d0*/  SHFL.BFLY P6, R14, R13, R12, R11 ;  /* 0x0c00000c0d0e7389 */ /* 0x00006400000c000b */
[----:B01----:R-:W-:Y:S05]  /*23e0*/  ENDCOLLECTIVE ;  /* 0x000000000000791b */ /* 0x003fea0003800000 */
.L_x_7948:
[----:B------:R-:W-:Y:S05]  /*23f0*/  BRA `(.L_x_7949) ;  /* 0xfffffff000547947 */ /* 0x000fea000383ffff */
        .weak           $__internal_148_$__cuda_sm20_div_u64
        .type           $__internal_148_$__cuda_sm20_div_u64,@function
        .size           $__internal_148_$__cuda_sm20_div_u64,($__internal_149_$__cuda_sm3x_div_rn_noftz_f32_slowpath - $__internal_148_$__cuda_sm20_div_u64)
$__internal_148_$__cuda_sm20_div_u64:
[----:B------:R-:W-:-:S06]  /*2400*/  MOV R8, R10 ;  /* 0x0000000a00087202 */ /* 0x000fcc0000000f00 */
        /* <DEDUP_REMOVED lines=67> */
[----:B------:R-:W-:Y:S06]  /*2840*/  RET.REL.NODEC R2 `(_Z15SoftmaxWarpImplI10DirectLoadIffE11DirectStoreIffEfLi2ELi2ELi8ELi1ELb0EL9Algorithm0EEvT_T0_ll) ;  /* 0xffffffd402ec7950 */ /* 0x000fec0003c3ffff */
        .weak           $__internal_149_$__cuda_sm3x_div_rn_noftz_f32_slowpath
        .type           $__internal_149_$__cuda_sm3x_div_rn_noftz_f32_slowpath,@function
        .size           $__internal_149_$__cuda_sm3x_div_rn_noftz_f32_slowpath,(.L_x_8635 - $__internal_149_$__cuda_sm3x_div_rn_noftz_f32_slowpath)
$__internal_149_$__cuda_sm3x_div_rn_noftz_f32_slowpath:
        /* <DEDUP_REMOVED lines=34> */
.L_x_7951:
        /* <DEDUP_REMOVED lines=51> */
.L_x_7958:
[----:B------:R-:W-:-:S04]  /*2da0*/  LOP3.LUT R2, R2, 0x80000000, RZ, 0xc0, !PT ;  /* 0x8000000002027812 */ /* 0x000fc800078ec0ff */
[----:B------:R-:W-:Y:S01]  /*2db0*/  LOP3.LUT R2, R2, 0x7f800000, RZ, 0xfc, !PT ;  /* 0x7f80000002027812 */ /* 0x000fe200078efcff */
[----:B------:R-:W-:Y:S06]  /*2dc0*/  BRA `(.L_x_7959) ;  /* 0x0000000000047947 */ /* 0x000fec0003800000 */
.L_x_7957:
[----:B------:R-:W-:-:S07]  /*2dd0*/  LEA R2, R24, R2, 0x17 ;  /* 0x0000000218027211 */ /* 0x000fce00078eb8ff */
.L_x_7959:
[----:B------:R-:W-:Y:S05]  /*2de0*/  BSYNC.RECONVERGENT B3 ;  /* 0x0000000000037941 */ /* 0x000fea0003800200 */
.L_x_7956:
[----:B------:R-:W-:Y:S05]  /*2df0*/  BRA `(.L_x_7960) ;  /* 0x0000000000207947 */ /* 0x000fea0003800000 */
.L_x_7955:
[----:B------:R-:W-:-:S04]  /*2e00*/  LOP3.LUT R2, R3, 0x80000000, R2, 0x48, !PT ;  /* 0x8000000003027812 */ /* 0x000fc800078e4802 */
[----:B------:R-:W-:Y:S01]  /*2e10*/  LOP3.LUT R2, R2, 0x7f800000, RZ, 0xfc, !PT ;  /* 0x7f80000002027812 */ /* 0x000fe200078efcff */
[----:B------:R-:W-:Y:S06]  /*2e20*/  BRA `(.L_x_7960) ;  /* 0x0000000000147947 */ /* 0x000fec0003800000 */
.L_x_7954:
[----:B------:R-:W-:Y:S01]  /*2e30*/  LOP3.LUT R2, R3, 0x80000000, R2, 0x48, !PT ;  /* 0x8000000003027812 */ /* 0x000fe200078e4802 */
[----:B------:R-:W-:Y:S06]  /*2e40*/  BRA `(.L_x_7960) ;  /* 0x00000000000c7947 */ /* 0x000fec0003800000 */
.L_x_7953:
[----:B------:R-:W0:Y:S01]  /*2e50*/  MUFU.RSQ R2, -QNAN ;  /* 0xffc0000000027908 */ /* 0x000e220000001400 */
[----:B------:R-:W-:Y:S05]  /*2e60*/  BRA `(.L_x_7960) ;  /* 0x0000000000047947 */ /* 0x000fea0003800000 */
.L_x_7952:
[----:B------:R-:W-:-:S07]  /*2e70*/  FADD.FTZ R2, R2, R3 ;  /* 0x0000000302027221 */ /* 0x000fce0000010000 */
.L_x_7960:
[----:B------:R-:W-:Y:S05]  /*2e80*/  BSYNC.RECONVERGENT B2 ;  /* 0x0000000000027941 */ /* 0x000fea0003800200 */
.L_x_7950:
[----:B------:R-:W-:Y:S02]  /*2e90*/  HFMA2 R3, -RZ, RZ, 0, 0 ;  /* 0x00000000ff037431 */ /* 0x000fe400000001ff */
[----:B0-----:R-:W-:Y:S01]  /*2ea0*/  IMAD.MOV.U32 R13, RZ, RZ, R2 ;  /* 0x000000ffff0d7224 */ /* 0x001fe200078e0002 */
[----:B------:R-:W-:-:S04]  /*2eb0*/  MOV R2, R8 ;  /* 0x0000000800027202 */ /* 0x000fc80000000f00 */
[----:B------:R-:W-:Y:S05]  /*2ec0*/  RET.REL.NODEC R2 `(_Z15SoftmaxWarpImplI10DirectLoadIffE11DirectStoreIffEfLi2ELi2ELi8ELi1ELb0EL9Algorithm0EEvT_T0_ll) ;  /* 0xffffffd0024c7950 */ /* 0x000fea0003c3ffff */
.L_x_7961:
        /* <DEDUP_REMOVED lines=11> */
.L_x_8635:


//--------------------- .text._Z15SoftmaxWarpImplI10DirectLoadIffE11DirectStoreIffEfLi2ELi2ELi8ELi2ELb1EL9Algorithm0EEvT_T0_ll --------------------------
	.section	.text._Z15SoftmaxWarpImplI10DirectLoadIffE11DirectStoreIffEfLi2ELi2ELi8ELi2ELb1EL9Algorithm0EEvT_T0_ll,"ax",@progbits
	.align	128
        .global         _Z15SoftmaxWarpImplI10DirectLoadIffE11DirectStoreIffEfLi2ELi2ELi8ELi2ELb1EL9Algorithm0EEvT_T0_ll
        .type           _Z15SoftmaxWarpImplI10DirectLoadIffE11DirectStoreIffEfLi2ELi2ELi8ELi2ELb1EL9Algorithm0EEvT_T0_ll,@function
        .size           _Z15SoftmaxWarpImplI10DirectLoadIffE11DirectStoreIffEfLi2ELi2ELi8ELi2ELb1EL9Algorithm0EEvT_T0_ll,(.L_x_8636 - _Z15SoftmaxWarpImplI10DirectLoadIffE11DirectStoreIffEfLi2ELi2ELi8ELi2ELb1EL9Algorithm0EEvT_T0_ll)
        .other          _Z15SoftmaxWarpImplI10DirectLoadIffE11DirectStoreIffEfLi2ELi2ELi8ELi2ELb1EL9Algorithm0EEvT_T0_ll,@"STO_CUDA_ENTRY STV_DEFAULT"
_Z15SoftmaxWarpImplI10DirectLoadIffE11DirectStoreIffEfLi2ELi2ELi8ELi2ELb1EL9Algorithm0EEvT_T0_ll:
.text._Z15SoftmaxWarpImplI10DirectLoadIffE11DirectStoreIffEfLi2ELi2ELi8ELi2ELb1EL9Algorithm0EEvT_T0_ll:
        /* <DEDUP_REMOVED lines=24> */
.L_x_7962:
        /* <DEDUP_REMOVED lines=17> */
.L_x_7976:
[----:B------:R-:W-:Y:S01]  /*0290*/  ISETP.GE.U32.AND P0, PT, R22, UR40, PT ;  /* 0x0000002816007c0c */ /* 0x000fe2000bf06070 */
[----:B-1----:R-:W1:Y:S01]  /*02a0*/  LDC.64 R4, c[0x0][0x388] ;  /* 0x0000e200ff047b82 */ /* 0x002e620000000a00 */
[----:B------:R-:W-:Y:S01]  /*02b0*/  MOV R18, 0xff800000 ;  /* 0xff80000000127802 */ /* 0x000fe20000000f00 */
[----:B------:R-:W-:Y:S01]  /*02c0*/  IMAD.MOV.U32 R16, RZ, RZ, -0x800000 ;  /* 0xff800000ff107424 */ /* 0x000fe200078e00ff */
        /* <DEDUP_REMOVED lines=27> */
[----:B------:R-:W-:-:S02]  /*0480*/  @!P0 IMAD.IADD R2, R11, 0x1, R19 ;  /* 0x000000010b028824 */ /* 0x000fc400078e0213 */
[----:B------:R-:W-:Y:S01]  /*0490*/  IMAD.MOV.U32 R19, RZ, RZ, -0x800000 ;  /* 0xff800000ff137424 */ /* 0x000fe200078e00ff */
[----:B------:R-:W-:Y:S02]  /*04a0*/  @!P0 IADD3.X R13, PT, PT, R0, R3, RZ, P2, !PT ;  /* 0x00000003000d8210 */ /* 0x000fe400017fe4ff */
[----:B------:R-:W-:-:S03]  /*04b0*/  @!P0 LEA.HI.X R5, R10, R5, R2, 0x2, P1 ;  /* 0x000000050a058211 */ /* 0x000fc600008f1402 */
        /* <DEDUP_REMOVED lines=24> */
[----:B------:R-:W-:Y:S01]  /*0640*/  FFMA.SAT R15, R11, R0, 0.5 ;  /* 0x3f0000000b0f7423 */ /* 0x000fe20000002000 */
[C---:B------:R-:W-:Y:S01]  /*0650*/  FADD R5, -R14.reuse, R16 ;  /* 0x000000100e057221 */ /* 0x040fe20000000100 */
[----:B------:R-:W-:Y:S02]  /*0660*/  FADD R17, -R14, R17 ;  /* 0x000000110e117221 */ /* 0x000fe40000000100 */
[----:B------:R-:W-:Y:S01]  /*0670*/  FFMA.RM R3, R15, R2, 12582913 ;  /* 0x4b4000010f037423 */ /* 0x000fe20000004002 */
[-C--:B------:R-:W-:Y:S01]  /*0680*/  FFMA.SAT R15, R19, R0.reuse, 0.5 ;  /* 0x3f000000130f7423 */ /* 0x080fe20000002000 */
[----:B------:R-:W-:Y:S02]  /*0690*/  FFMA.SAT R13, R5, R0, 0.5 ;  /* 0x3f000000050d7423 */ /* 0x000fe40000002000 */
[----:B------:R-:W-:Y:S01]  /*06a0*/  FADD R10, R3, -12583039 ;  /* 0xcb40007f030a7421 */ /* 0x000fe20000000000 */
[----:B------:R-:W-:-:S03]  /*06b0*/  FFMA.RM R4, R15, R2, 12582913 ;  /* 0x4b4000010f047423 */ /* 0x000fc60000004002 */
[----:B------:R-:W-:Y:S01]  /*06c0*/  FFMA R10, R11, 1.4426950216293334961, -R10 ;  /* 0x3fb8aa3b0b0a7823 */ /* 0x000fe2000000080a */
[----:B------:R-:W-:-:S03]  /*06d0*/  FADD R12, R4, -12583039 ;  /* 0xcb40007f040c7421 */ /* 0x000fc60000000000 */
[----:B------:R-:W-:Y:S01]  /*06e0*/  FFMA R11, R11, 1.925963033500011079e-08, R10 ;  /* 0x32a570600b0b7823 */ /* 0x000fe2000000000a */
[----:B------:R-:W-:Y:S01]  /*06f0*/  FFMA.RM R10, R13, R2, 12582913 ;  /* 0x4b4000010d0a7423 */ /* 0x000fe20000004002 */
[----:B------:R-:W-:Y:S01]  /*0700*/  FFMA.SAT R13, R17, R0, 0.5 ;  /* 0x3f000000110d7423 */ /* 0x000fe20000002000 */
[----:B------:R-:W-:Y:S02]  /*0710*/  FFMA R12, R19, 1.4426950216293334961, -R12 ;  /* 0x3fb8aa3b130c7823 */ /* 0x000fe4000000080c */
[----:B------:R-:W-:Y:S01]  /*0720*/  FADD R0, R10, -12583039 ;  /* 0xcb40007f0a007421 */ /* 0x000fe20000000000 */
[----:B------:R-:W-:Y:S01]  /*0730*/  FFMA.RM R2, R13, R2, 12582913 ;  /* 0x4b4000010d027423 */ /* 0x000fe20000004002 */
[----:B------:R-:W-:Y:S01]  /*0740*/  FFMA R12, R19, 1.925963033500011079e-08, R12 ;  /* 0x32a57060130c7823 */ /* 0x000fe2000000000c */
[----:B------:R-:W1:Y:S01]  /*0750*/  MUFU.EX2 R11, R11 ;  /* 0x0000000b000b7308 */ /* 0x000e620000000800 */
[----:B------:R-:W-:Y:S01]  /*0760*/  FFMA R0, R5, 1.4426950216293334961, -R0 ;  /* 0x3fb8aa3b05007823 */ /* 0x000fe20000000800 */
[----:B------:R-:W-:Y:S01]  /*0770*/  FADD R14, R2, -12583039 ;  /* 0xcb40007f020e7421 */ /* 0x000fe20000000000 */
[----:B------:R-:W-:-:S02]  /*0780*/  IMAD.SHL.U32 R10, R10, 0x800000, RZ ;  /* 0x008000000a0a7824 */ /* 0x000fc400078e00ff */
[----:B------:R-:W-:Y:S01]  /*0790*/  FFMA R5, R5, 1.925963033500011079e-08, R0 ;  /* 0x32a5706005057823 */ /* 0x000fe20000000000 */
[----:B------:R-:W-:Y:S01]  /*07a0*/  FFMA R14, R17, 1.4426950216293334961, -R14 ;  /* 0x3fb8aa3b110e7823 */ /* 0x000fe2000000080e */
[----:B------:R-:W-:Y:S01]  /*07b0*/  IMAD.SHL.U32 R0, R3, 0x800000, RZ ;  /* 0x0080000003007824 */ /* 0x000fe200078e00ff */
[----:B------:R-:W2:Y:S01]  /*07c0*/  MUFU.EX2 R12, R12 ;  /* 0x0000000c000c7308 */ /* 0x000ea20000000800 */
[----:B------:R-:W-:Y:S01]  /*07d0*/  SHF.L.U32 R3, R4, 0x17, RZ ;  /* 0x0000001704037819 */ /* 0x000fe200000006ff */
[----:B------:R-:W-:-:S06]  /*07e0*/  FFMA R14, R17, 1.925963033500011079e-08, R14 ;  /* 0x32a57060110e7823 */ /* 0x000fcc000000000e */
[----:B------:R-:W4:Y:S01]  /*07f0*/  MUFU.EX2 R5, R5 ;  /* 0x0000000500057308 */ /* 0x000f220000000800 */
[----:B-1----:R-:W-:Y:S01]  /*0800*/  FMUL R4, R0, R11 ;  /* 0x0000000b00047220 */ /* 0x002fe20000400000 */
[----:B------:R-:W-:-:S03]  /*0810*/  SHF.L.U32 R11, R2, 0x17, RZ ;  /* 0x00000017020b7819 */ /* 0x000fc600000006ff */
[----:B------:R-:W-:-:S03]  /*0820*/  FADD R0, RZ, R4 ;  /* 0x00000004ff007221 */ /* 0x000fc60000000000 */
[----:B------:R-:W1:Y:S01]  /*0830*/  MUFU.EX2 R14, R14 ;  /* 0x0000000e000e7308 */ /* 0x000e620000000800 */
[----:B--2---:R-:W-:Y:S01]  /*0840*/  FMUL R3, R3, R12 ;  /* 0x0000000c03037220 */ /* 0x004fe20000400000 */
[----:B----4-:R-:W-:-:S03]  /*0850*/  FMUL R2, R10, R5 ;  /* 0x000000050a027220 */ /* 0x010fc60000400000 */
[----:B------:R-:W-:Y:S01]  /*0860*/  FADD R5, R0, R3 ;  /* 0x0000000300057221 */ /* 0x000fe20000000000 */
[----:B-1----:R-:W-:Y:S01]  /*0870*/  FMUL R0, R11, R14 ;  /* 0x0000000e0b007220 */ /* 0x002fe20000400000 */
[----:B------:R-:W-:-:S03]  /*0880*/  FADD R11, RZ, R2 ;  /* 0x00000002ff0b7221 */ /* 0x000fc60000000000 */
[----:B------:R-:W1:Y:S01]  /*0890*/  SHFL.BFLY PT, R14, R5, 0x4, 0x1f ;  /* 0x0c801f00050e7f89 */ /* 0x000e6200000e0000 */
        /* <DEDUP_REMOVED lines=11> */
.L_x_7990:
        /* <DEDUP_REMOVED lines=11> */
[----:B0--3--:R-:W-:Y:S05]  /*0a00*/  CALL.REL.NOINC `($__internal_150_$__cuda_sm3x_div_rn_noftz_f32_slowpath) ;  /* 0x0000000c00407944 */ /* 0x009fea0003c00000 */
[----:B------:R-:W-:-:S07]  /*0a10*/  IMAD.MOV.U32 R10, RZ, RZ, R11 ;  /* 0x000000ffff0a7224 */ /* 0x000fce00078e000b */
.L_x_7965:
[----:B------:R-:W-:Y:S05]  /*0a20*/  BSYNC.RECONVERGENT B0 ;  /* 0x0000000000007941 */ /* 0x000fea0003800200 */
.L_x_7964:
        /* <DEDUP_REMOVED lines=11> */
[----:B0--3--:R-:W-:Y:S05]  /*0ae0*/  CALL.REL.NOINC `($__internal_150_$__cuda_sm3x_div_rn_noftz_f32_slowpath) ;  /* 0x0000000c00087944 */ /* 0x009fea0003c00000 */
.L_x_7967:
[----:B------:R-:W-:Y:S05]  /*0af0*/  BSYNC.RECONVERGENT B0 ;  /* 0x0000000000007941 */ /* 0x000fea0003800200 */
.L_x_7966:
        /* <DEDUP_REMOVED lines=21> */
.L_x_7969:
[----:B------:R-:W-:Y:S05]  /*0c50*/  BSYNC.RECONVERGENT B0 ;  /* 0x0000000000007941 */ /* 0x000fea0003800200 */
.L_x_7968:
[----:B------:R-:W-:Y:S01]  /*0c60*/  BSSY.RECONVERGENT B0, `(.L_x_7970) ;  /* 0x0000008000007945 */ /* 0x000fe20003800200 */
[----:B-1----:R-:W-:-:S03]  /*0c70*/  FFMA R10, R3, R16, R12 ;  /* 0x00000010030a7223 */ /* 0x002fc6000000000c */
[----:B------:R-:W-:Y:S05]  /*0c80*/  @!P2 BRA `(.L_x_7971) ;  /* 0x000000000014a947 */ /* 0x000fea0003800000 */
[----:B------:R-:W-:Y:S02]  /*0c90*/  MOV R4, R2 ;  /* 0x0000000200047202 */ /* 0x000fe40000000f00 */
[----:B------:R-:W-:Y:S02]  /*0ca0*/  MOV R5, R13 ;  /* 0x0000000d00057202 */ /* 0x000fe40000000f00 */
[----:B------:R-:W-:-:S07]  /*0cb0*/  MOV R12, 0xcd0 ;  /* 0x00000cd0000c7802 */ /* 0x000fce0000000f00 */
[----:B0--3--:R-:W-:Y:S05]  /*0cc0*/  CALL.REL.NOINC `($__internal_150_$__cuda_sm3x_div_rn_noftz_f32_slowpath) ;  /* 0x0000000800907944 */ /* 0x009fea0003c00000 */
[----:B------:R-:W-:-:S07]  /*0cd0*/  IMAD.MOV.U32 R10, RZ, RZ, R11 ;  /* 0x000000ffff0a7224 */ /* 0x000fce00078e000b */
.L_x_7971:
[----:B------:R-:W-:Y:S05]  /*0ce0*/  BSYNC.RECONVERGENT B0 ;  /* 0x0000000000007941 */ /* 0x000fea0003800200 */
.L_x_7970:
        /* <DEDUP_REMOVED lines=12> */
[----:B0--3--:R-:W-:Y:S05]  /*0db0*/  CALL.REL.NOINC `($__internal_150_$__cuda_sm3x_div_rn_noftz_f32_slowpath) ;  /* 0x0000000800547944 */ /* 0x009fea0003c00000 */
.L_x_7973:
[----:B------:R-:W-:Y:S05]  /*0dc0*/  BSYNC.RECONVERGENT B0 ;  /* 0x0000000000007941 */ /* 0x000fea0003800200 */
.L_x_7972:
        /* <DEDUP_REMOVED lines=17> */
.L_x_7975:
[----:B------:R-:W-:Y:S05]  /*0ee0*/  BSYNC.RECONVERGENT B0 ;  /* 0x0000000000007941 */ /* 0x000fea0003800200 */
.L_x_7974:
[----:B------:R-:W-:-:S04]  /*0ef0*/  IADD3 R21, P0, PT, R20, R21, RZ ;  /* 0x0000001514157210 */ /* 0x000fc80007f1e0ff */
[----:B------:R-:W-:Y:S02]  /*0f00*/  LEA.HI.X.SX32 R23, R20, R23, 0x1, P0 ;  /* 0x0000001714177211 */ /* 0x000fe400000f0eff */
[----:B------:R-:W-:-:S04]  /*0f10*/  ISETP.GE.U32.AND P0, PT, R21, UR42, PT ;  /* 0x0000002a15007c0c */ /* 0x000fc8000bf06070 */
[----:B------:R-:W-:-:S13]  /*0f20*/  ISETP.GE.AND.EX P0, PT, R23, UR43, PT, P0 ;  /* 0x0000002b17007c0c */ /* 0x000fda000bf06300 */
[----:B------:R-:W-:Y:S05]  /*0f30*/  @!P0 BRA `(.L_x_7976) ;  /* 0xfffffff000d48947 */ /* 0x000fea000383ffff */
[----:B------:R-:W-:Y:S05]  /*0f40*/  EXIT ;  /* 0x000000000000794d */ /* 0x000fea0003800000 */
.L_x_7963:
[----:B------:R-:W-:Y:S01]  /*0f50*/  HFMA2 R12, -RZ, RZ, 0, 2.384185791015625e-07 ;  /* 0x00000004ff0c7431 */ /* 0x000fe200000001ff */
[----:B------:R-:W-:Y:S01]  /*0f60*/  BSSY B0, `(.L_x_7977) ;  /* 0x0000007000007945 */ /* 0x000fe20003800000 */
[----:B------:R-:W-:Y:S01]  /*0f70*/  IMAD.MOV.U32 R13, RZ, RZ, R0 ;  /* 0x000000ffff0d7224 */ /* 0x000fe200078e0000 */
[----:B------:R-:W-:Y:S01]  /*0f80*/  MOV R11, 0x1f ;  /* 0x0000001f000b7802 */ /* 0x000fe20000000f00 */
[----:B------:R-:W-:-:S07]  /*0f90*/  IMAD.MOV.U32 R15, RZ, RZ, -0x1 ;  /* 0xffffffffff0f7424 */ /* 0x000fce00078e00ff */
[----:B0--3--:R-:W-:Y:S05]  /*0fa0*/  WARPSYNC.COLLECTIVE R15, `(.L_x_7978) ;  /* 0x000000000f087348 */ /* 0x009fea0003c00000 */
[----:B------:R1:W2:Y:S02]  /*0fb0*/  SHFL.BFLY P6, R14, R13, R12, R11 ;  /* 0x0c00000c0d0e7389 */ /* 0x0002a400000c000b */
[----:B0123--:R-:W-:Y:S05]  /*0fc0*/  ENDCOLLECTIVE ;  /* 0x000000000000791b */ /* 0x00ffea0003800000 */
.L_x_7978:
[----:B------:R-:W-:Y:S05]  /*0fd0*/  BSYNC B0 ;  /* 0x0000000000007941 */ /* 0x000fea0003800000 */
.L_x_7977:
[----:B------:R-:W-:Y:S01]  /*0fe0*/  FMNMX R4, R14, R0, !PT ;  /* 0x000000000e047209 */ /* 0x000fe20007800000 */
[----:B------:R-:W-:Y:S02]  /*0ff0*/  HFMA2 R12, -RZ, RZ, 0, 1.1920928955078125e-07 ;  /* 0x00000002ff0c7431 */ /* 0x000fe400000001ff */
[----:B------:R-:W-:Y:S01]  /*1000*/  IMAD.MOV.U32 R11, RZ, RZ, 0x1f ;  /* 0x0000001fff0b7424 */ /* 0x000fe200078e00ff */
[----:B------:R-:W-:Y:S01]  /*1010*/  MOV R15, 0xffffffff ;  /* 0xffffffff000f7802 */ /* 0x000fe20000000f00 */
[----:B------:R-:W-:Y:S01]  /*1020*/  IMAD.MOV.U32 R0, RZ, RZ, 0x3bbb989d ;  /* 0x3bbb989dff007424 */ /* 0x000fe200078e00ff */
[----:B------:R-:W-:-:S07]  /*1030*/  MOV R13, R4 ;  /* 0x00000004000d7202 */ /* 0x000fce0000000f00 */
[----:B------:R-:W-:Y:S05]  /*1040*/  WARPSYNC.COLLECTIVE R15, `(.L_x_7979) ;  /* 0x000000000f087348 */ /* 0x000fea0003c00000 */
[----:B------:R0:W1:Y:S02]  /*1050*/  SHFL.BFLY P6, R14, R13, R12, R11 ;  /* 0x0c00000c0d0e7389 */ /* 0x00006400000c000b */
[----:B01----:R-:W-:Y:S05]  /*1060*/  ENDCOLLECTIVE ;  /* 0x000000000000791b */ /* 0x003fea0003800000 */
.L_x_7979:
[----:B------:R-:W-:Y:S01]  /*1070*/  HFMA2 R12, -RZ, RZ, 0, 5.9604644775390625e-08 ;  /* 0x00000001ff0c7431 */ /* 0x000fe200000001ff */
[----:B------:R-:W-:-:S04]  /*1080*/  MOV R5, R14 ;  /* 0x0000000e00057202 */ /* 0x000fc80000000f00 */
[----:B------:R-:W-:-:S05]  /*1090*/  FMNMX R5, R4, R5, !PT ;  /* 0x0000000504057209 */ /* 0x000fca0007800000 */
[----:B------:R-:W-:-:S07]  /*10a0*/  IMAD.MOV.U32 R13, RZ, RZ, R5 ;  /* 0x000000ffff0d7224 */ /* 0x000fce00078e0005 */
[----:B------:R-:W-:Y:S05]  /*10b0*/  WARPSYNC.COLLECTIVE R15, `(.L_x_7980) ;  /* 0x000000000f087348 */ /* 0x000fea0003c00000 */
[----:B------:R0:W1:Y:S02]  /*10c0*/  SHFL.BFLY P6, R14, R13, R12, R11 ;  /* 0x0c00000c0d0e7389 */ /* 0x00006400000c000b */
[----:B01----:R-:W-:Y:S05]  /*10d0*/  ENDCOLLECTIVE ;  /* 0x000000000000791b */ /* 0x003fea0003800000 */
.L_x_7980:
[----:B------:R-:W-:Y:S02]  /*10e0*/  HFMA2 R12, -RZ, RZ, 0, 2.384185791015625e-07 ;  /* 0x00000004ff0c7431 */ /* 0x000fe400000001ff */
[----:B------:R-:W-:Y:S01]  /*10f0*/  IMAD.MOV.U32 R13, RZ, RZ, R2 ;  /* 0x000000ffff0d7224 */ /* 0x000fe200078e0002 */
[----:B------:R-:W-:-:S07]  /*1100*/  MOV R10, R14 ;  /* 0x0000000e000a7202 */ /* 0x000fce0000000f00 */
[----:B------:R-:W-:Y:S05]  /*1110*/  WARPSYNC.COLLECTIVE R15, `(.L_x_7981) ;  /* 0x000000000f087348 */ /* 0x000fea0003c00000 */
[----:B------:R0:W1:Y:S02]  /*1120*/  SHFL.BFLY P6, R14, R13, R12, R11 ;  /* 0x0c00000c0d0e7389 */ /* 0x00006400000c000b */
[----:B01----:R-:W-:Y:S05]  /*1130*/  ENDCOLLECTIVE ;  /* 0x000000000000791b */ /* 0x003fea0003800000 */
.L_x_7981:
[----:B------:R-:W-:-:S05]  /*1140*/  FMNMX R10, R5, R10, !PT ;  /* 0x0000000a050a7209 */ /* 0x000fca0007800000 */
[C---:B------:R-:W-:Y:S01]  /*1150*/  FADD R5, -R10.reuse, R18 ;  /* 0x000000120a057221 */ /* 0x040fe20000000100 */
[----:B------:R-:W-:-:S03]  /*1160*/  FADD R19, -R10, R19 ;  /* 0x000000130a137221 */ /* 0x000fc60000000100 */
[----:B------:R-:W-:Y:S01]  /*1170*/  FFMA.SAT R25, R5, R0, 0.5 ;  /* 0x3f00000005197423 */ /* 0x000fe20000002000 */
[----:B------:R-:W-:Y:S01]  /*1180*/  IMAD.MOV.U32 R12, RZ, RZ, 0x2 ;  /* 0x00000002ff0c7424 */ /* 0x000fe200078e00ff */
[----:B------:R-:W-:-:S04]  /*1190*/  MOV R3, R14 ;  /* 0x0000000e00037202 */ /* 0x000fc80000000f00 */
[----:B------:R-:W-:Y:S01]  /*11a0*/  FMNMX R3, R3, R2, !PT ;  /* 0x0000000203037209 */ /* 0x000fe20007800000 */
[----:B------:R-:W-:-:S03]  /*11b0*/  HFMA2 R2, -RZ, RZ, 3.7421875, 0 ;  /* 0x437c0000ff027431 */ /* 0x000fc600000001ff */
[----:B------:R-:W-:-:S07]  /*11c0*/  MOV R13, R3 ;  /* 0x00000003000d7202 */ /* 0x000fce0000000f00 */
[----:B------:R-:W-:Y:S05]  /*11d0*/  WARPSYNC.COLLECTIVE R15, `(.L_x_7982) ;  /* 0x000000000f087348 */ /* 0x000fea0003c00000 */
[----:B------:R0:W1:Y:S02]  /*11e0*/  SHFL.BFLY P6, R14, R13, R12, R11 ;  /* 0x0c00000c0d0e7389 */ /* 0x00006400000c000b */
[----:B01----:R-:W-:Y:S05]  /*11f0*/  ENDCOLLECTIVE ;  /* 0x000000000000791b */ /* 0x003fea0003800000 */
.L_x_7982:
[----:B------:R-:W-:Y:S01]  /*1200*/  FFMA.RM R4, R25, R2, 12582913 ;  /* 0x4b40000119047423 */ /* 0x000fe20000004002 */
[----:B------:R-:W-:-:S03]  /*1210*/  FFMA.SAT R25, R19, R0, 0.5 ;  /* 0x3f00000013197423 */ /* 0x000fc60000002000 */
[C---:B------:R-:W-:Y:S01]  /*1220*/  FADD R10, R4.reuse, -12583039 ;  /* 0xcb40007f040a7421 */ /* 0x040fe20000000000 */
[----:B------:R-:W-:-:S03]  /*1230*/  SHF.L.U32 R4, R4, 0x17, RZ ;  /* 0x0000001704047819 */ /* 0x000fc600000006ff */
[----:B------:R-:W-:Y:S01]  /*1240*/  FFMA R18, R5, 1.4426950216293334961, -R10 ;  /* 0x3fb8aa3b05127823 */ /* 0x000fe2000000080a */
[----:B------:R-:W-:-:S03]  /*1250*/  FFMA.RM R10, R25, R2, 12582913 ;  /* 0x4b400001190a7423 */ /* 0x000fc60000004002 */
[----:B------:R-:W-:Y:S01]  /*1260*/  FFMA R5, R5, 1.925963033500011079e-08, R18 ;  /* 0x32a5706005057823 */ /* 0x000fe20000000012 */
[----:B------:R-:W-:Y:S01]  /*1270*/  FADD R18, R10, -12583039 ;  /* 0xcb40007f0a127421 */ /* 0x000fe20000000000 */
[----:B------:R-:W-:-:S03]  /*1280*/  HFMA2 R12, -RZ, RZ, 0, 5.9604644775390625e-08 ;  /* 0x00000001ff0c7431 */ /* 0x000fc600000001ff */
[C---:B------:R-:W-:Y:S01]  /*1290*/  FFMA R18, R19.reuse, 1.4426950216293334961, -R18 ;  /* 0x3fb8aa3b13127823 */ /* 0x040fe20000000812 */
[----:B------:R-:W0:Y:S03]  /*12a0*/  MUFU.EX2 R5, R5 ;  /* 0x0000000500057308 */ /* 0x000e260000000800 */
[----:B------:R-:W-:Y:S01]  /*12b0*/  FFMA R18, R19, 1.925963033500011079e-08, R18 ;  /* 0x32a5706013127823 */ /* 0x000fe20000000012 */
[----:B------:R-:W-:Y:S01]  /*12c0*/  FMNMX R13, R3, R14, !PT ;  /* 0x0000000e030d7209 */ /* 0x000fe20007800000 */
[----:B------:R-:W-:-:S04]  /*12d0*/  IMAD.SHL.U32 R3, R10, 0x800000, RZ ;  /* 0x008000000a037824 */ /* 0x000fc800078e00ff */
[----:B------:R-:W1:Y:S03]  /*12e0*/  MUFU.EX2 R18, R18 ;  /* 0x0000001200127308 */ /* 0x000e660000000800 */
[----:B01----:R-:W-:Y:S05]  /*12f0*/  WARPSYNC.COLLECTIVE R15, `(.L_x_7983) ;  /* 0x000000000f087348 */ /* 0x003fea0003c00000 */
[----:B------:R2:W3:Y:S02]  /*1300*/  SHFL.BFLY P6, R14, R13, R12, R11 ;  /* 0x0c00000c0d0e7389 */ /* 0x0004e400000c000b */
[----:B0123--:R-:W-:Y:S05]  /*1310*/  ENDCOLLECTIVE ;  /* 0x000000000000791b */ /* 0x00ffea0003800000 */
.L_x_7983:
[----:B------:R-:W-:-:S04]  /*1320*/  FMUL R4, R4, R5 ;  /* 0x0000000504047220 */ /* 0x000fc80000400000 */
[----:B------:R-:W-:Y:S01]  /*1330*/  FADD R10, RZ, R4 ;  /* 0x00000004ff0a7221 */ /* 0x000fe20000000000 */
[----:B------:R-:W-:Y:S02]  /*1340*/  HFMA2 R12, -RZ, RZ, 0, 2.384185791015625e-07 ;  /* 0x00000004ff0c7431 */ /* 0x000fe400000001ff */
[----:B------:R-:W-:-:S04]  /*1350*/  FMUL R3, R3, R18 ;  /* 0x0000001203037220 */ /* 0x000fc80000400000 */
[----:B------:R-:W-:Y:S01]  /*1360*/  FADD R5, R10, R3 ;  /* 0x000000030a057221 */ /* 0x000fe20000000000 */
[----:B------:R-:W-:-:S04]  /*1370*/  FMNMX R10, R13, R14, !PT ;  /* 0x0000000e0d0a7209 */ /* 0x000fc80007800000 */
[----:B------:R-:W-:Y:S01]  /*1380*/  MOV R13, R5 ;  /* 0x00000005000d7202 */ /* 0x000fe20000000f00 */
[C---:B------:R-:W-:Y:S01]  /*1390*/  FADD R19, -R10.reuse, R16 ;  /* 0x000000100a137221 */ /* 0x040fe20000000100 */
[----:B------:R-:W-:-:S07]  /*13a0*/  FADD R25, -R10, R17 ;  /* 0x000000110a197221 */ /* 0x000fce0000000100 */
[----:B------:R-:W-:Y:S05]  /*13b0*/  WARPSYNC.COLLECTIVE R15, `(.L_x_7984) ;  /* 0x000000000f087348 */ /* 0x000fea0003c00000 */
[----:B------:R0:W1:Y:S02]  /*13c0*/  SHFL.BFLY P6, R14, R13, R12, R11 ;  /* 0x0c00000c0d0e7389 */ /* 0x00006400000c000b */
[----:B01----:R-:W-:Y:S05]  /*13d0*/  ENDCOLLECTIVE ;  /* 0x000000000000791b */ /* 0x003fea0003800000 */
.L_x_7984:
[-C--:B------:R-:W-:Y:S01]  /*13e0*/  FFMA.SAT R17, R19, R0.reuse, 0.5 ;  /* 0x3f00000013117423 */ /* 0x080fe20000002000 */
[----:B------:R-:W-:-:S03]  /*13f0*/  FFMA.SAT R27, R25, R0, 0.5 ;  /* 0x3f000000191b7423 */ /* 0x000fc60000002000 */
[-C--:B------:R-:W-:Y:S01]  /*1400*/  FFMA.RM R0, R17, R2.reuse, 12582913 ;  /* 0x4b40000111007423 */ /* 0x080fe20000004002 */
[----:B------:R-:W-:-:S03]  /*1410*/  FFMA.RM R2, R27, R2, 12582913 ;  /* 0x4b4000011b027423 */ /* 0x000fc60000004002 */
[----:B------:R-:W-:Y:S01]  /*1420*/  FADD R10, R0, -12583039 ;  /* 0xcb40007f000a7421 */ /* 0x000fe20000000000 */
[----:B------:R-:W-:Y:S01]  /*1430*/  FADD R16, R2, -12583039 ;  /* 0xcb40007f02107421 */ /* 0x000fe20000000000 */
[----:B------:R-:W-:Y:S01]  /*1440*/  SHF.L.U32 R0, R0, 0x17, RZ ;  /* 0x0000001700007819 */ /* 0x000fe200000006ff */
[----:B------:R-:W-:Y:S02]  /*1450*/  IMAD.MOV.U32 R12, RZ, RZ, 0x2 ;  /* 0x00000002ff0c7424 */ /* 0x000fe400078e00ff */
[----:B------:R-:W-:Y:S01]  /*1460*/  FFMA R10, R19, 1.4426950216293334961, -R10 ;  /* 0x3fb8aa3b130a7823 */ /* 0x000fe2000000080a */
[----:B------:R-:W-:-:S03]  /*1470*/  FFMA R16, R25, 1.4426950216293334961, -R16 ;  /* 0x3fb8aa3b19107823 */ /* 0x000fc60000000810 */
[----:B------:R-:W-:Y:S01]  /*1480*/  FFMA R10, R19, 1.925963033500011079e-08, R10 ;  /* 0x32a57060130a7823 */ /* 0x000fe2000000000a */
[----:B------:R-:W-:-:S03]  /*1490*/  FFMA R25, R25, 1.925963033500011079e-08, R16 ;  /* 0x32a5706019197823 */ /* 0x000fc60000000010 */
[----:B------:R0:W1:Y:S01]  /*14a0*/  MUFU.EX2 R17, R10 ;  /* 0x0000000a00117308 */ /* 0x0000620000000800 */
[----:B------:R-:W-:Y:S01]  /*14b0*/  FADD R13, R5, R14 ;  /* 0x0000000e050d7221 */ /* 0x000fe20000000000 */
[----:B------:R-:W-:-:S07]  /*14c0*/  SHF.L.U32 R5, R2, 0x17, RZ ;  /* 0x0000001702057819 */ /* 0x000fce00000006ff */
[----:B01----:R-:W-:Y:S05]  /*14d0*/  WARPSYNC.COLLECTIVE R15, `(.L_x_7985) ;  /* 0x000000000f087348 */ /* 0x003fea0003c00000 */
[----:B------:R2:W3:Y:S02]  /*14e0*/  SHFL.BFLY P6, R14, R13, R12, R11 ;  /* 0x0c00000c0d0e7389 */ /* 0x0004e400000c000b */
[----:B0123--:R-:W-:Y:S05]  /*14f0*/  ENDCOLLECTIVE ;  /* 0x000000000000791b */ /* 0x00ffea0003800000 */
.L_x_7985:
[----:B------:R-:W0:Y:S01]  /*1500*/  MUFU.EX2 R16, R25 ;  /* 0x0000001900107308 */ /* 0x000e220000000800 */
[----:B------:R-:W-:Y:S01]  /*1510*/  FMUL R2, R0, R17 ;  /* 0x0000001100027220 */ /* 0x000fe20000400000 */
[----:B------:R-:W-:Y:S01]  /*1520*/  MOV R12, 0x1 ;  /* 0x00000001000c7802 */ /* 0x000fe20000000f00 */
[----:B0-----:R-:W-:Y:S02]  /*1530*/  FMUL R0, R5, R16 ;  /* 0x0000001005007220 */ /* 0x001fe40000400000 */
[----:B------:R-:W-:Y:S01]  /*1540*/  FADD R5, RZ, R2 ;  /* 0x00000002ff057221 */ /* 0x000fe20000000000 */
[----:B------:R-:W-:-:S03]  /*1550*/  FADD R16, R13, R14 ;  /* 0x0000000e0d107221 */ /* 0x000fc60000000000 */
[----:B------:R-:W-:Y:S01]  /*1560*/  FADD R10, R5, R0 ;  /* 0x00000000050a7221 */ /* 0x000fe20000000000 */
[----:B------:R-:W-:-:S07]  /*1570*/  IMAD.MOV.U32 R13, RZ, RZ, R16 ;  /* 0x000000ffff0d7224 */ /* 0x000fce00078e0010 */
[----:B------:R-:W-:Y:S05]  /*1580*/  WARPSYNC.COLLECTIVE R15, `(.L_x_7986) ;  /* 0x000000000f087348 */ /* 0x000fea0003c00000 */
[----:B------:R0:W1:Y:S02]  /*1590*/  SHFL.BFLY P6, R14, R13, R12, R11 ;  /* 0x0c00000c0d0e7389 */ /* 0x00006400000c000b */
[----:B01----:R-:W-:Y:S05]  /*15a0*/  ENDCOLLECTIVE ;  /* 0x000000000000791b */ /* 0x003fea0003800000 */
.L_x_7986:
[----:B------:R-:W-:Y:S02]  /*15b0*/  HFMA2 R12, -RZ, RZ, 0, 2.384185791015625e-07 ;  /* 0x00000004ff0c7431 */ /* 0x000fe400000001ff */
[----:B------:R-:W-:Y:S01]  /*15c0*/  IMAD.MOV.U32 R13, RZ, RZ, R10 ;  /* 0x000000ffff0d7224 */ /* 0x000fe200078e000a */
[----:B------:R-:W-:-:S07]  /*15d0*/  MOV R17, R14 ;  /* 0x0000000e00117202 */ /* 0x000fce0000000f00 */
[----:B------:R-:W-:Y:S05]  /*15e0*/  WARPSYNC.COLLECTIVE R15, `(.L_x_7987) ;  /* 0x000000000f087348 */ /* 0x000fea0003c00000 */
[----:B------:R0:W1:Y:S02]  /*15f0*/  SHFL.BFLY P6, R14, R13, R12, R11 ;  /* 0x0c00000c0d0e7389 */ /* 0x00006400000c000b */
[----:B01----:R-:W-:Y:S05]  /*1600*/  ENDCOLLECTIVE ;  /* 0x000000000000791b */ /* 0x003fea0003800000 */
.L_x_7987:
        /* <DEDUP_REMOVED lines=8> */
.L_x_7988:
[----:B------:R-:W-:Y:S01]  /*1690*/  HFMA2 R12, -RZ, RZ, 0, 5.9604644775390625e-08 ;  /* 0x00000001ff0c7431 */ /* 0x000fe200000001ff */
[----:B------:R-:W-:-:S05]  /*16a0*/  MOV R18, R14 ;  /* 0x0000000e00127202 */ /* 0x000fca0000000f00 */
[----:B------:R-:W-:-:S04]  /*16b0*/  FADD R18, R19, R18 ;  /* 0x0000001213127221 */ /* 0x000fc80000000000 */
[----:B------:R-:W-:-:S07]  /*16c0*/  IMAD.MOV.U32 R13, RZ, RZ, R18 ;  /* 0x000000ffff0d7224 */ /* 0x000fce00078e0012 */
[----:B------:R-:W-:Y:S05]  /*16d0*/  WARPSYNC.COLLECTIVE R15, `(.L_x_7989) ;  /* 0x000000000f087348 */ /* 0x000fea0003c00000 */
[----:B------:R0:W1:Y:S02]  /*16e0*/  SHFL.BFLY P6, R14, R13, R12, R11 ;  /* 0x0c00000c0d0e7389 */ /* 0x00006400000c000b */
[----:B01----:R-:W-:Y:S05]  /*16f0*/  ENDCOLLECTIVE ;  /* 0x000000000000791b */ /* 0x003fea0003800000 */
.L_x_7989:
[----:B------:R-:W-:Y:S05]  /*1700*/  BRA `(.L_x_7990) ;  /* 0xfffffff000907947 */ /* 0x000fea000383ffff */
        .weak           $__internal_150_$__cuda_sm3x_div_rn_noftz_f32_slowpath
        .type           $__internal_150_$__cuda_sm3x_div_rn_noftz_f32_slowpath,@function
        .size           $__internal_150_$__cuda_sm3x_div_rn_noftz_f32_slowpath,(.L_x_8636 - $__internal_150_$__cuda_sm3x_div_rn_noftz_f32_slowpath)
$__internal_150_$__cuda_sm3x_div_rn_noftz_f32_slowpath:
        /* <DEDUP_REMOVED lines=35> */
.L_x_7992:
[----:B------:R-:W-:Y:S01]  /*1940*/  LEA R16, R11, 0xc0800000, 0x17 ;  /* 0xc08000000b107811 */ /* 0x000fe200078eb8ff */
[----:B------:R-:W-:Y:S04]  /*1950*/  BSSY.RECONVERGENT B2, `(.L_x_7997) ;  /* 0x0000036000027945 */ /* 0x000fe80003800200 */
[----:B------:R-:W-:Y:S01]  /*1960*/  IMAD.IADD R19, R15, 0x1, -R16 ;  /* 0x000000010f137824 */ /* 0x000fe200078e0a10 */
[----:B------:R-:W-:-:S03]  /*1970*/  IADD3 R16, PT, PT, R18, -0x7f, RZ ;  /* 0xffffff8112107810 */ /* 0x000fc60007ffe0ff */
        /* <DEDUP_REMOVED lines=47> */
.L_x_7999:
[----:B------:R-:W-:-:S04]  /*1c70*/  LOP3.LUT R4, R4, 0x80000000, RZ, 0xc0, !PT ;  /* 0x8000000004047812 */ /* 0x000fc800078ec0ff */
[----:B------:R-:W-:Y:S01]  /*1c80*/  LOP3.LUT R4, R4, 0x7f800000, RZ, 0xfc, !PT ;  /* 0x7f80000004047812 */ /* 0x000fe200078efcff */
[----:B------:R-:W-:Y:S06]  /*1c90*/  BRA `(.L_x_8000) ;  /* 0x0000000000047947 */ /* 0x000fec0003800000 */
.L_x_7998:
[----:B------:R-:W-:-:S07]  /*1ca0*/  LEA R4, R19, R4, 0x17 ;  /* 0x0000000413047211 */ /* 0x000fce00078eb8ff */
.L_x_8000:
[----:B------:R-:W-:Y:S05]  /*1cb0*/  BSYNC.RECONVERGENT B2 ;  /* 0x0000000000027941 */ /* 0x000fea0003800200 */
.L_x_7997:
[----:B------:R-:W-:Y:S05]  /*1cc0*/  BRA `(.L_x_8001) ;  /* 0x0000000000207947 */ /* 0x000fea0003800000 */
.L_x_7996:
[----:B------:R-:W-:-:S04]  /*1cd0*/  LOP3.LUT R4, R15, 0x80000000, R4, 0x48, !PT ;  /* 0x800000000f047812 */ /* 0x000fc800078e4804 */
[----:B------:R-:W-:Y:S01]  /*1ce0*/  LOP3.LUT R4, R4, 0x7f800000, RZ, 0xfc, !PT ;  /* 0x7f80000004047812 */ /* 0x000fe200078efcff */
[----:B------:R-:W-:Y:S06]  /*1cf0*/  BRA `(.L_x_8001) ;  /* 0x0000000000147947 */ /* 0x000fec0003800000 */
.L_x_7995:
[----:B------:R-:W-:Y:S01]  /*1d00*/  LOP3.LUT R4, R15, 0x80000000, R4, 0x48, !PT ;  /* 0x800000000f047812 */ /* 0x000fe200078e4804 */
[----:B------:R-:W-:Y:S06]  /*1d10*/  BRA `(.L_x_8001) ;  /* 0x00000000000c7947 */ /* 0x000fec0003800000 */
.L_x_7994:
[----:B------:R-:W0:Y:S01]  /*1d20*/  MUFU.RSQ R4, -QNAN ;  /* 0xffc0000000047908 */ /* 0x000e220000001400 */
[----:B------:R-:W-:Y:S05]  /*1d30*/  BRA `(.L_x_8001) ;  /* 0x0000000000047947 */ /* 0x000fea0003800000 */
.L_x_7993:
[----:B------:R-:W-:-:S07]  /*1d40*/  FADD.FTZ R4, R4, R5 ;  /* 0x0000000504047221 */ /* 0x000fce0000010000 */
.L_x_8001:
[----:B------:R-:W-:Y:S05]  /*1d50*/  BSYNC.RECONVERGENT B1 ;  /* 0x0000000000017941 */ /* 0x000fea0003800200 */
.L_x_7991:
[----:B------:R-:W-:Y:S01]  /*1d60*/  HFMA2 R15, -RZ, RZ, 0, 0 ;  /* 0x00000000ff0f7431 */ /* 0x000fe200000001ff */
[----:B------:R-:W-:Y:S01]  /*1d70*/  MOV R14, R12 ;  /* 0x0000000c000e7202 */ /* 0x000fe20000000f00 */
[----:B0-----:R-:W-:-:S03]  /*1d80*/  IMAD.MOV.U32 R11, RZ, RZ, R4 ;  /* 0x000000ffff0b7224 */ /* 0x001fc600078e0004 */
[----:B------:R-:W-:Y:S05]  /*1d90*/  RET.REL.NODEC R14 `(_Z15SoftmaxWarpImplI10DirectLoadIffE11DirectStoreIffEfLi2ELi2ELi8ELi2ELb1EL9Algorithm0EEvT_T0_ll) ;  /* 0xffffffe00e987950 */ /* 0x000fea0003c3ffff */
.L_x_8002:
        /* <DEDUP_REMOVED lines=14> */
.L_x_8636:


//--------------------- .text._Z15SoftmaxWarpImplI10DirectLoadIffE11DirectStoreIffEfLi2ELi2ELi8ELi2ELb0EL9Algorithm0EEvT_T0_ll --------------------------
	.section	.text._Z15SoftmaxWarpImplI10DirectLoadIffE11DirectStoreIffEfLi2ELi2ELi8ELi2ELb0EL9Algorithm0EEvT_T0_ll,"ax",@progbits
	.align	128
        .global         _Z15SoftmaxWarpImplI10DirectLoadIffE11DirectStoreIffEfLi2ELi2ELi8ELi2ELb0EL9Algorithm0EEvT_T0_ll
        .type           _Z15SoftmaxWarpImplI10DirectLoadIffE11DirectStoreIffEfLi2ELi2ELi8ELi2ELb0EL9Algorithm0EEvT_T0_ll,@function
        .size           _Z15SoftmaxWarpImplI10DirectLoadIffE11DirectStoreIffEfLi2ELi2ELi8ELi2ELb0EL9Algorithm0EEvT_T0_ll,(.L_x_8637 - _Z15SoftmaxWarpImplI10DirectLoadIffE11DirectStoreIffEfLi2ELi2ELi8ELi2ELb0EL9Algorithm0EEvT_T0_ll)
        .other          _Z15SoftmaxWarpImplI10DirectLoadIffE11DirectStoreIffEfLi2ELi2ELi8ELi2ELb0EL9Algorithm0EEvT_T0_ll,@"STO_CUDA_ENTRY STV_DEFAULT"
_Z15SoftmaxWarpImplI10DirectLoadIffE11DirectStoreIffEfLi2ELi2ELi8ELi2ELb0EL9Algorithm0EEvT_T0_ll:
.text._Z15SoftmaxWarpImplI10DirectLoadIffE11DirectStoreIffEfLi2ELi2ELi8ELi2ELb0EL9Algorithm0EEvT_T0_ll:
        /* <DEDUP_REMOVED lines=24> */
.L_x_8003:
        /* <DEDUP_REMOVED lines=16> */
.L_x_8013:
        /* <DEDUP_REMOVED lines=41> */
[----:B------:R-:W-:Y:S02]  /*0510*/  HFMA2 R4, -RZ, RZ, 3.7421875, 0 ;  /* 0x437c0000ff047431 */ /* 0x000fe400000001ff */
[----:B------:R-:W-:Y:S01]  /*0520*/  FADD R12, R5, -R2 ;  /* 0x80000002050c7221 */ /* 0x000fe20000000000 */
[----:B------:R-:W-:Y:S01]  /*0530*/  FFMA.SAT R11, R18, R3, 0.5 ;  /* 0x3f000000120b7423 */ /* 0x000fe20000002003 */
[--C-:B------:R-:W-:Y:S01]  /*0540*/  FADD R8, R8, -R14.reuse ;  /* 0x8000000e08087221 */ /* 0x100fe20000000000 */
[----:B------:R-:W-:-:S03]  /*0550*/  FADD R14, R9, -R14 ;  /* 0x8000000e090e7221 */ /* 0x000fc60000000000 */
[-C--:B------:R-:W-:Y:S01]  /*0560*/  FFMA.SAT R13, R8, R3.reuse, 0.5 ;  /* 0x3f000000080d7423 */ /* 0x080fe20000002003 */
        /* <DEDUP_REMOVED lines=8> */
[-C--:B------:R-:W-:Y:S01]  /*05f0*/  FFMA.RM R5, R13, R4.reuse, 12582913 ;  /* 0x4b4000010d057423 */ /* 0x080fe20000004004 */
[----:B------:R-:W-:Y:S01]  /*0600*/  FFMA.SAT R13, R14, R3, 0.5 ;  /* 0x3f0000000e0d7423 */ /* 0x000fe20000002003 */
[C---:B------:R-:W-:Y:S01]  /*0610*/  FFMA R11, R12.reuse, 1.4426950216293334961, -R11 ;  /* 0x3fb8aa3b0c0b7823 */ /* 0x040fe2000000080b */
[----:B------:R-:W1:Y:S01]  /*0620*/  MUFU.EX2 R9, R18 ;  /* 0x0000001200097308 */ /* 0x000e620000000800 */
[----:B------:R-:W-:Y:S01]  /*0630*/  FADD R3, R5, -12583039 ;  /* 0xcb40007f05037421 */ /* 0x000fe20000000000 */
[----:B------:R-:W-:Y:S01]  /*0640*/  FFMA.RM R13, R13, R4, 12582913 ;  /* 0x4b4000010d0d7423 */ /* 0x000fe20000004004 */
[----:B------:R-:W-:Y:S02]  /*0650*/  FFMA R11, R12, 1.925963033500011079e-08, R11 ;  /* 0x32a570600c0b7823 */ /* 0x000fe4000000000b */
[----:B------:R-:W-:Y:S01]  /*0660*/  FFMA R3, R8, 1.4426950216293334961, -R3 ;  /* 0x3fb8aa3b08037823 */ /* 0x000fe20000000803 */
[----:B------:R-:W-:-:S02]  /*0670*/  FADD R15, R13, -12583039 ;  /* 0xcb40007f0d0f7421 */ /* 0x000fc40000000000 */
[----:B------:R-:W2:Y:S01]  /*0680*/  MUFU.EX2 R4, R11 ;  /* 0x0000000b00047308 */ /* 0x000ea20000000800 */
[----:B------:R-:W-:Y:S01]  /*0690*/  FFMA R8, R8, 1.925963033500011079e-08, R3 ;  /* 0x32a5706008087823 */ /* 0x000fe20000000003 */
[----:B------:R-:W-:Y:S01]  /*06a0*/  FFMA R15, R14, 1.4426950216293334961, -R15 ;  /* 0x3fb8aa3b0e0f7823 */ /* 0x000fe2000000080f */
[----:B------:R-:W-:-:S03]  /*06b0*/  SHF.L.U32 R3, R2, 0x17, RZ ;  /* 0x0000001702037819 */ /* 0x000fc600000006ff */
[----:B------:R-:W-:Y:S02]  /*06c0*/  FFMA R15, R14, 1.925963033500011079e-08, R15 ;  /* 0x32a570600e0f7823 */ /* 0x000fe4000000000f */
[----:B------:R-:W3:Y:S01]  /*06d0*/  MUFU.EX2 R8, R8 ;  /* 0x0000000800087308 */ /* 0x000ee20000000800 */
[----:B-1----:R-:W-:Y:S01]  /*06e0*/  FMUL R2, R0, R9 ;  /* 0x0000000900027220 */ /* 0x002fe20000400000 */
[----:B------:R-:W-:-:S03]  /*06f0*/  IMAD.SHL.U32 R9, R5, 0x800000, RZ ;  /* 0x0080000005097824 */ /* 0x000fc600078e00ff */
[----:B------:R-:W-:-:S03]  /*0700*/  FADD R5, RZ, R2 ;  /* 0x00000002ff057221 */ /* 0x000fc60000000000 */
[----:B------:R-:W1:Y:S01]  /*0710*/  MUFU.EX2 R12, R15 ;  /* 0x0000000f000c7308 */ /* 0x000e620000000800 */
[----:B--2---:R-:W-:Y:S01]  /*0720*/  FMUL R0, R3, R4 ;  /* 0x0000000403007220 */ /* 0x004fe20000400000 */
[----:B------:R-:W-:-:S03]  /*0730*/  SHF.L.U32 R3, R13, 0x17, RZ ;  /* 0x000000170d037819 */ /* 0x000fc600000006ff */
        /* <DEDUP_REMOVED lines=16> */
.L_x_8027:
        /* <DEDUP_REMOVED lines=11> */
[----:B0-----:R-:W-:Y:S05]  /*08f0*/  CALL.REL.NOINC `($__internal_151_$__cuda_sm3x_div_rn_noftz_f32_slowpath) ;  /* 0x0000000c00187944 */ /* 0x001fea0003c00000 */
[----:B------:R-:W-:-:S07]  /*0900*/  IMAD.MOV.U32 R8, RZ, RZ, R2 ;  /* 0x000000ffff087224 */ /* 0x000fce00078e0002 */
.L_x_8006:
[----:B------:R-:W-:Y:S05]  /*0910*/  BSYNC.RECONVERGENT B0 ;  /* 0x0000000000007941 */ /* 0x000fea0003800200 */
.L_x_8005:
        /* <DEDUP_REMOVED lines=11> */
[----:B0-----:R-:W-:Y:S05]  /*09d0*/  CALL.REL.NOINC `($__internal_151_$__cuda_sm3x_div_rn_noftz_f32_slowpath) ;  /* 0x0000000800e07944 */ /* 0x001fea0003c00000 */
[----:B------:R-:W-:-:S07]  /*09e0*/  IMAD.MOV.U32 R9, RZ, RZ, R2 ;  /* 0x000000ffff097224 */ /* 0x000fce00078e0002 */
.L_x_8008:
[----:B------:R-:W-:Y:S05]  /*09f0*/  BSYNC.RECONVERGENT B0 ;  /* 0x0000000000007941 */ /* 0x000fea0003800200 */
.L_x_8007:
        /* <DEDUP_REMOVED lines=20> */
[----:B------:R-:W-:Y:S01]  /*0b40*/  IMAD.MOV.U32 R2, RZ, RZ, R4 ;  /* 0x000000ffff027224 */ /* 0x000fe200078e0004 */
[----:B------:R-:W-:Y:S02]  /*0b50*/  MOV R5, R11 ;  /* 0x0000000b00057202 */ /* 0x000fe40000000f00 */
[----:B--2---:R-:W-:-:S07]  /*0b60*/  MOV R20, 0xb80 ;  /* 0x00000b8000147802 */ /* 0x004fce0000000f00 */
[----:B0-----:R-:W-:Y:S05]  /*0b70*/  CALL.REL.NOINC `($__internal_151_$__cuda_sm3x_div_rn_noftz_f32_slowpath) ;  /* 0x0000000800787944 */ /* 0x001fea0003c00000 */
[----:B------:R-:W-:-:S07]  /*0b80*/  IMAD.MOV.U32 R14, RZ, RZ, R2 ;  /* 0x000000ffff0e7224 */ /* 0x000fce00078e0002 */
.L_x_8010:
[----:B------:R-:W-:Y:S05]  /*0b90*/  BSYNC.RECONVERGENT B0 ;  /* 0x0000000000007941 */ /* 0x000fea0003800200 */
.L_x_8009:
[----:B------:R-:W1:Y:S01]  /*0ba0*/  MUFU.RCP R0, R11 ;  /* 0x0000000b00007308 */ /* 0x000e620000001000 */
[----:B------:R-:W-:Y:S07]  /*0bb0*/  BSSY.RECONVERGENT B0, `(.L_x_8011) ;  /* 0x000000d000007945 */ /* 0x000fee0003800200 */
[----:B------:R-:W3:Y:S01]  /*0bc0*/  FCHK P0, R3, R11 ;  /* 0x0000000b03007302 */ /* 0x000ee20000000000 */
[----:B-1----:R-:W-:-:S04]  /*0bd0*/  FFMA R5, -R11, R0, 1 ;  /* 0x3f8000000b057423 */ /* 0x002fc80000000100 */
[----:B------:R-:W-:-:S04]  /*0be0*/  FFMA R5, R0, R5, R0 ;  /* 0x0000000500057223 */ /* 0x000fc80000000000 */
[----:B------:R-:W-:-:S04]  /*0bf0*/  FFMA R0, R3, R5, RZ ;  /* 0x0000000503007223 */ /* 0x000fc800000000ff */
[----:B------:R-:W-:-:S04]  /*0c00*/  FFMA R15, -R11, R0, R3 ;  /* 0x000000000b0f7223 */ /* 0x000fc80000000103 */
[----:B------:R-:W-:Y:S01]  /*0c10*/  FFMA R15, R5, R15, R0 ;  /* 0x0000000f050f7223 */ /* 0x000fe20000000000 */
[----:B---3--:R-:W-:Y:S06]  /*0c20*/  @!P0 BRA `(.L_x_8012) ;  /* 0x0000000000148947 */ /* 0x008fec0003800000 */
[----:B------:R-:W-:Y:S01]  /*0c30*/  MOV R2, R3 ;  /* 0x0000000300027202 */ /* 0x000fe20000000f00 */
[----:B------:R-:W-:Y:S01]  /*0c40*/  IMAD.MOV.U32 R5, RZ, RZ, R11 ;  /* 0x000000ffff057224 */ /* 0x000fe200078e000b */
[----:B--2---:R-:W-:-:S07]  /*0c50*/  MOV R20, 0xc70 ;  /* 0x00000c7000147802 */ /* 0x004fce0000000f00 */
[----:B0-----:R-:W-:Y:S05]  /*0c60*/  CALL.REL.NOINC `($__internal_151_$__cuda_sm3x_div_rn_noftz_f32_slowpath) ;  /* 0x00000008003c7944 */ /* 0x001fea0003c00000 */
[----:B------:R-:W-:-:S07]  /*0c70*/  MOV R15, R2 ;  /* 0x00000002000f7202 */ /* 0x000fce0000000f00 */
.L_x_8012:
[----:B------:R-:W-:Y:S05]  /*0c80*/  BSYNC.RECONVERGENT B0 ;  /* 0x0000000000007941 */ /* 0x000fea0003800200 */
.L_x_8011:
        /* <DEDUP_REMOVED lines=18> */
.L_x_8004:
[----:B------:R-:W-:Y:S01]  /*0db0*/  HFMA2 R12, -RZ, RZ, 0, 2.384185791015625e-07 ;  /* 0x00000004ff0c7431 */ /* 0x000fe200000001ff */
[----:B------:R-:W-:Y:S01]  /*0dc0*/  BSSY B0, `(.L_x_8014) ;  /* 0x0000007000007945 */ /* 0x000fe20003800000 */
[----:B------:R-:W-:Y:S01]  /*0dd0*/  IMAD.MOV.U32 R13, RZ, RZ, R3 ;  /* 0x000000ffff0d7224 */ /* 0x000fe200078e0003 */
[----:B------:R-:W-:Y:S01]  /*0de0*/  MOV R15, 0xffffffff ;  /* 0xffffffff000f7802 */ /* 0x000fe20000000f00 */
[----:B------:R-:W-:-:S07]  /*0df0*/  IMAD.MOV.U32 R11, RZ, RZ, 0x1f ;  /* 0x0000001fff0b7424 */ /* 0x000fce00078e00ff */
[----:B0-----:R-:W-:Y:S05]  /*0e00*/  WARPSYNC.COLLECTIVE R15, `(.L_x_8015) ;  /* 0x000000000f087348 */ /* 0x001fea0003c00000 */
[----:B------:R1:W2:Y:S02]  /*0e10*/  SHFL.BFLY P6, R14, R13, R12, R11 ;  /* 0x0c00000c0d0e7389 */ /* 0x0002a400000c000b */
[----:B012---:R-:W-:Y:S05]  /*0e20*/  ENDCOLLECTIVE ;  /* 0x000000000000791b */ /* 0x007fea0003800000 */
.L_x_8015:
[----:B------:R-:W-:Y:S05]  /*0e30*/  BSYNC B0 ;  /* 0x0000000000007941 */ /* 0x000fea0003800000 */
.L_x_8014:
[----:B------:R-:W-:Y:S01]  /*0e40*/  HFMA2 R11, -RZ, RZ, 0, 1.847743988037109375e-06 ;  /* 0x0000001fff0b7431 */ /* 0x000fe200000001ff */
[----:B------:R-:W-:Y:S01]  /*0e50*/  FMNMX R13, R3, R14, !PT ;  /* 0x0000000e030d7209 */ /* 0x000fe20007800000 */
[----:B------:R-:W-:Y:S02]  /*0e60*/  IMAD.MOV.U32 R12, RZ, RZ, 0x2 ;  /* 0x00000002ff0c7424 */ /* 0x000fe400078e00ff */
[----:B------:R-:W-:Y:S02]  /*0e70*/  HFMA2 R3, -RZ, RZ, 0.96630859375, -0.0022525787353515625 ;  /* 0x3bbb989dff037431 */ /* 0x000fe400000001ff */
[----:B------:R-:W-:-:S07]  /*0e80*/  IMAD.MOV.U32 R15, RZ, RZ, -0x1 ;  /* 0xffffffffff0f7424 */ /* 0x000fce00078e00ff */
[----:B------:R-:W-:Y:S05]  /*0e90*/  WARPSYNC.COLLECTIVE R15, `(.L_x_8016) ;  /* 0x000000000f087348 */ /* 0x000fea0003c00000 */
[----:B------:R0:W1:Y:S02]  /*0ea0*/  SHFL.BFLY P6, R14, R13, R12, R11 ;  /* 0x0c00000c0d0e7389 */ /* 0x00006400000c000b */
[----:B01----:R-:W-:Y:S05]  /*0eb0*/  ENDCOLLECTIVE ;  /* 0x000000000000791b */ /* 0x003fea0003800000 */
.L_x_8016:
[----:B------:R-:W-:Y:S01]  /*0ec0*/  IMAD.MOV.U32 R12, RZ, RZ, 0x1 ;  /* 0x00000001ff0c7424 */ /* 0x000fe200078e00ff */
[----:B------:R-:W-:-:S04]  /*0ed0*/  MOV R2, R14 ;  /* 0x0000000e00027202 */ /* 0x000fc80000000f00 */
[----:B------:R-:W-:-:S04]  /*0ee0*/  FMNMX R20, R13, R2, !PT ;  /* 0x000000020d147209 */ /* 0x000fc80007800000 */
[----:B------:R-:W-:-:S07]  /*0ef0*/  MOV R13, R20 ;  /* 0x00000014000d7202 */ /* 0x000fce0000000f00 */
[----:B------:R-:W-:Y:S05]  /*0f00*/  WARPSYNC.COLLECTIVE R15, `(.L_x_8017) ;  /* 0x000000000f087348 */ /* 0x000fea0003c00000 */
[----:B------:R0:W1:Y:S02]  /*0f10*/  SHFL.BFLY P6, R14, R13, R12, R11 ;  /* 0x0c00000c0d0e7389 */ /* 0x00006400000c000b */
[----:B01----:R-:W-:Y:S05]  /*0f20*/  ENDCOLLECTIVE ;  /* 0x000000000000791b */ /* 0x003fea0003800000 */
.L_x_8017:
[----:B------:R-:W-:Y:S01]  /*0f30*/  MOV R13, R18 ;  /* 0x00000012000d7202 */ /* 0x000fe20000000f00 */
[----:B------:R-:W-:Y:S01]  /*0f40*/  IMAD.MOV.U32 R12, RZ, RZ, 0x4 ;  /* 0x00000004ff0c7424 */ /* 0x000fe200078e00ff */
[----:B------:R-:W-:-:S07]  /*0f50*/  MOV R21, R14 ;  /* 0x0000000e00157202 */ /* 0x000fce0000000f00 */
[----:B------:R-:W-:Y:S05]  /*0f60*/  WARPSYNC.COLLECTIVE R15, `(.L_x_8018) ;  /* 0x000000000f087348 */ /* 0x000fea0003c00000 */
[----:B------:R0:W1:Y:S02]  /*0f70*/  SHFL.BFLY P6, R14, R13, R12, R11 ;  /* 0x0c00000c0d0e7389 */ /* 0x00006400000c000b */
[----:B01----:R-:W-:Y:S05]  /*0f80*/  ENDCOLLECTIVE ;  /* 0x000000000000791b */ /* 0x003fea0003800000 */
.L_x_8018:
[----:B------:R-:W-:-:S05]  /*0f90*/  FMNMX R2, R20, R21, !PT ;  /* 0x0000001514027209 */ /* 0x000fca0007800000 */
[----:B------:R-:W-:Y:S01]  /*0fa0*/  FADD R20, R5, -R2 ;  /* 0x8000000205147221 */ /* 0x000fe20000000000 */
[----:B------:R-:W-:Y:S02]  /*0fb0*/  MOV R12, 0x2 ;  /* 0x00000002000c7802 */ /* 0x000fe40000000f00 */
[----:B------:R-:W-:-:S04]  /*0fc0*/  MOV R23, R14 ;  /* 0x0000000e00177202 */ /* 0x000fc80000000f00 */
[----:B------:R-:W-:Y:S01]  /*0fd0*/  FMNMX R0, R18, R23, !PT ;  /* 0x0000001712007209 */ /* 0x000fe20007800000 */
[----:B------:R-:W-:Y:S01]  /*0fe0*/  FADD R18, R4, -R2 ;  /* 0x8000000204127221 */ /* 0x000fe20000000000 */
[----:B------:R-:W-:Y:S02]  /*0ff0*/  HFMA2 R4, -RZ, RZ, 3.7421875, 0 ;  /* 0x437c0000ff047431 */ /* 0x000fe400000001ff */
[-C--:B------:R-:W-:Y:S01]  /*1000*/  FFMA.SAT R23, R20, R3.reuse, 0.5 ;  /* 0x3f00000014177423 */ /* 0x080fe20000002003 */
[----:B------:R-:W-:Y:S02]  /*1010*/  IMAD.MOV.U32 R13, RZ, RZ, R0 ;  /* 0x000000ffff0d7224 */ /* 0x000fe400078e0000 */
[----:B------:R-:W-:-:S07]  /*1020*/  FFMA.SAT R21, R18, R3, 0.5 ;  /* 0x3f00000012157423 */ /* 0x000fce0000002003 */
[----:B------:R-:W-:Y:S05]  /*1030*/  WARPSYNC.COLLECTIVE R15, `(.L_x_8019) ;  /* 0x000000000f087348 */ /* 0x000fea0003c00000 */
[----:B------:R0:W1:Y:S02]  /*1040*/  SHFL.BFLY P6, R14, R13, R12, R11 ;  /* 0x0c00000c0d0e7389 */ /* 0x00006400000c000b */
[----:B01----:R-:W-:Y:S05]  /*1050*/  ENDCOLLECTIVE ;  /* 0x000000000000791b */ /* 0x003fea0003800000 */
.L_x_8019:
        /* <DEDUP_REMOVED lines=8> */
[----:B------:R-:W-:Y:S02]  /*10e0*/  IMAD.MOV.U32 R12, RZ, RZ, 0x1 ;  /* 0x00000001ff0c7424 */ /* 0x000fe400078e00ff */
[----:B------:R-:W-:Y:S01]  /*10f0*/  FFMA R20, R20, 1.925963033500011079e-08, R23 ;  /* 0x32a5706014147823 */ /* 0x000fe20000000017 */
[----:B------:R0:W1:Y:S01]  /*1100*/  MUFU.EX2 R18, R21 ;  /* 0x0000001500127308 */ /* 0x0000620000000800 */
[----:B------:R-:W-:-:S07]  /*1110*/  FMNMX R13, R0, R14, !PT ;  /* 0x0000000e000d7209 */ /* 0x000fce0007800000 */
[----:B------:R0:W2:Y:S01]  /*1120*/  MUFU.EX2 R23, R20 ;  /* 0x0000001400177308 */ /* 0x0000a20000000800 */
[----:B------:R-:W-:-:S07]  /*1130*/  SHF.L.U32 R0, R2, 0x17, RZ ;  /* 0x0000001702007819 */ /* 0x000fce00000006ff */
[----:B012---:R-:W-:Y:S05]  /*1140*/  WARPSYNC.COLLECTIVE R15, `(.L_x_8020) ;  /* 0x000000000f087348 */ /* 0x007fea0003c00000 */
[----:B------:R3:W4:Y:S02]  /*1150*/  SHFL.BFLY P6, R14, R13, R12, R11 ;  /* 0x0c00000c0d0e7389 */ /* 0x00072400000c000b */
[----:B01234-:R-:W-:Y:S05]  /*1160*/  ENDCOLLECTIVE ;  /* 0x000000000000791b */ /* 0x01ffea0003800000 */
.L_x_8020:
[----:B------:R-:W-:-:S04]  /*1170*/  FMUL R2, R5, R18 ;  /* 0x0000001205027220 */ /* 0x000fc80000400000 */
[----:B------:R-:W-:Y:S01]  /*1180*/  FADD R5, RZ, R2 ;  /* 0x00000002ff057221 */ /* 0x000fe20000000000 */
[----:B------:R-:W-:Y:S01]  /*1190*/  FMUL R0, R0, R23 ;  /* 0x0000001700007220 */ /* 0x000fe20000400000 */
[----:B------:R-:W-:-:S03]  /*11a0*/  MOV R12, 0x4 ;  /* 0x00000004000c7802 */ /* 0x000fc60000000f00 */
[----:B------:R-:W-:Y:S01]  /*11b0*/  FADD R5, R5, R0 ;  /* 0x0000000005057221 */ /* 0x000fe20000000000 */
[----:B------:R-:W-:-:S03]  /*11c0*/  FMNMX R18, R13, R14, !PT ;  /* 0x0000000e0d127209 */ /* 0x000fc60007800000 */
[----:B------:R-:W-:Y:S02]  /*11d0*/  IMAD.MOV.U32 R13, RZ, RZ, R5 ;  /* 0x000000ffff0d7224 */ /* 0x000fe400078e0005 */
[----:B------:R-:W-:-:S07]  /*11e0*/  FADD R8, R8, -R18 ;  /* 0x8000001208087221 */ /* 0x000fce0000000000 */
[----:B------:R-:W-:Y:S05]  /*11f0*/  WARPSYNC.COLLECTIVE R15, `(.L_x_8021) ;  /* 0x000000000f087348 */ /* 0x000fea0003c00000 */
[----:B------:R0:W1:Y:S02]  /*1200*/  SHFL.BFLY P6, R14, R13, R12, R11 ;  /* 0x0c00000c0d0e7389 */ /* 0x00006400000c000b */
[----:B01----:R-:W-:Y:S05]  /*1210*/  ENDCOLLECTIVE ;  /* 0x000000000000791b */ /* 0x003fea0003800000 */
.L_x_8021:
[----:B------:R-:W-:Y:S01]  /*1220*/  FADD R18, R9, -R18 ;  /* 0x8000001209127221 */ /* 0x000fe20000000000 */
[----:B------:R-:W-:-:S03]  /*1230*/  FFMA.SAT R9, R8, R3, 0.5 ;  /* 0x3f00000008097423 */ /* 0x000fc60000002003 */
[----:B------:R-:W-:Y:S01]  /*1240*/  FFMA.SAT R21, R18, R3, 0.5 ;  /* 0x3f00000012157423 */ /* 0x000fe20000002003 */
[----:B------:R-:W-:-:S03]  /*1250*/  FFMA.RM R3, R9, R4, 12582913 ;  /* 0x4b40000109037423 */ /* 0x000fc60000004004 */
[----:B------:R-:W-:Y:S01]  /*1260*/  FFMA.RM R4, R21, R4, 12582913 ;  /* 0x4b40000115047423 */ /* 0x000fe20000004004 */
[C---:B------:R-:W-:Y:S01]  /*1270*/  FADD R9, R3.reuse, -12583039 ;  /* 0xcb40007f03097421 */ /* 0x040fe20000000000 */
[----:B------:R-:W-:Y:S02]  /*1280*/  IMAD.SHL.U32 R3, R3, 0x800000, RZ ;  /* 0x0080000003037824 */ /* 0x000fe400078e00ff */
[----:B------:R-:W-:Y:S01]  /*1290*/  FADD R21, R4, -12583039 ;  /* 0xcb40007f04157421 */ /* 0x000fe20000000000 */
[----:B------:R-:W-:Y:S02]  /*12a0*/  HFMA2 R12, -RZ, RZ, 0, 1.1920928955078125e-07 ;  /* 0x00000002ff0c7431 */ /* 0x000fe400000001ff */
        /* <DEDUP_REMOVED lines=10> */
.L_x_8022:
[----:B------:R-:W0:Y:S01]  /*1350*/  MUFU.EX2 R18, R18 ;  /* 0x0000001200127308 */ /* 0x000e220000000800 */
[----:B------:R-:W-:Y:S01]  /*1360*/  FMUL R4, R3, R8 ;  /* 0x0000000803047220 */ /* 0x000fe20000400000 */
[----:B------:R-:W-:-:S03]  /*1370*/  IMAD.MOV.U32 R12, RZ, RZ, 0x1 ;  /* 0x00000001ff0c7424 */ /* 0x000fc600078e00ff */
[----:B------:R-:W-:Y:S01]  /*1380*/  FADD R8, RZ, R4 ;  /* 0x00000004ff087221 */ /* 0x000fe20000000000 */
[----:B0-----:R-:W-:-:S04]  /*1390*/  FMUL R3, R5, R18 ;  /* 0x0000001205037220 */ /* 0x001fc80000400000 */
[----:B------:R-:W-:Y:S01]  /*13a0*/  FADD R8, R8, R3 ;  /* 0x0000000308087221 */ /* 0x000fe20000000000 */
[----:B------:R-:W-:-:S05]  /*13b0*/  FADD R9, R13, R14 ;  /* 0x0000000e0d097221 */ /* 0x000fca0000000000 */
[----:B------:R-:W-:-:S07]  /*13c0*/  MOV R13, R9 ;  /* 0x00000009000d7202 */ /* 0x000fce0000000f00 */
[----:B------:R-:W-:Y:S05]  /*13d0*/  WARPSYNC.COLLECTIVE R15, `(.L_x_8023) ;  /* 0x000000000f087348 */ /* 0x000fea0003c00000 */
[----:B------:R0:W1:Y:S02]  /*13e0*/  SHFL.BFLY P6, R14, R13, R12, R11 ;  /* 0x0c00000c0d0e7389 */ /* 0x00006400000c000b */
[----:B01----:R-:W-:Y:S05]  /*13f0*/  ENDCOLLECTIVE ;  /* 0x000000000000791b */ /* 0x003fea0003800000 */
.L_x_8023:
[----:B------:R-:W-:Y:S01]  /*1400*/  MOV R13, R8 ;  /* 0x00000008000d7202 */ /* 0x000fe20000000f00 */
[----:B------:R-:W-:Y:S01]  /*1410*/  IMAD.MOV.U32 R12, RZ, RZ, 0x4 ;  /* 0x00000004ff0c7424 */ /* 0x000fe200078e00ff */
[----:B------:R-:W-:-:S07]  /*1420*/  MOV R18, R14 ;  /* 0x0000000e00127202 */ /* 0x000fce0000000f00 */
[----:B------:R-:W-:Y:S05]  /*1430*/  WARPSYNC.COLLECTIVE R15, `(.L_x_8024) ;  /* 0x000000000f087348 */ /* 0x000fea0003c00000 */
[----:B------:R0:W1:Y:S02]  /*1440*/  SHFL.BFLY P6, R14, R13, R12, R11 ;  /* 0x0c00000c0d0e7389 */ /* 0x00006400000c000b */
[----:B01----:R-:W-:Y:S05]  /*1450*/  ENDCOLLECTIVE ;  /* 0x000000000000791b */ /* 0x003fea0003800000 */
.L_x_8024:
        /* <DEDUP_REMOVED lines=8> */
.L_x_8025:
[----:B------:R-:W-:Y:S01]  /*14e0*/  IMAD.MOV.U32 R12, RZ, RZ, 0x1 ;  /* 0x00000001ff0c7424 */ /* 0x000fe200078e00ff */
[----:B------:R-:W-:-:S05]  /*14f0*/  MOV R20, R14 ;  /* 0x0000000e00147202 */ /* 0x000fca0000000f00 */
[----:B------:R-:W-:-:S05]  /*1500*/  FADD R20, R21, R20 ;  /* 0x0000001415147221 */ /* 0x000fca0000000000 */
[----:B------:R-:W-:-:S07]  /*1510*/  MOV R13, R20 ;  /* 0x00000014000d7202 */ /* 0x000fce0000000f00 */
[----:B------:R-:W-:Y:S05]  /*1520*/  WARPSYNC.COLLECTIVE R15, `(.L_x_8026) ;  /* 0x000000000f087348 */ /* 0x000fea0003c00000 */
[----:B------:R0:W1:Y:S02]  /*1530*/  SHFL.BFLY P6, R14, R13, R12, R11 ;  /* 0x0c00000c0d0e7389 */ /* 0x00006400000c000b */
[----:B01----:R-:W-:Y:S05]  /*1540*/  ENDCOLLECTIVE ;  /* 0x000000000000791b */ /* 0x003fea0003800000 */
.L_x_8026:
[----:B------:R-:W-:Y:S05]  /*1550*/  BRA `(.L_x_8027) ;  /* 0xfffffff000b87947 */ /* 0x000fea000383ffff */
        .weak           $__internal_151_$__cuda_sm3x_div_rn_noftz_f32_slowpath
        .type           $__internal_151_$__cuda_sm3x_div_rn_noftz_f32_slowpath,@function
        .size           $__internal_151_$__cuda_sm3x_div_rn_noftz_f32_slowpath,(.L_x_8637 - $__internal_151_$__cuda_sm3x_div_rn_noftz_f32_slowpath)
$__internal_151_$__cuda_sm3x_div_rn_noftz_f32_slowpath:
        /* <DEDUP_REMOVED lines=35> */
.L_x_8029:
        /* <DEDUP_REMOVED lines=51> */
.L_x_8036:
[----:B------:R-:W-:-:S04]  /*1ac0*/  LOP3.LUT R2, R2, 0x80000000, RZ, 0xc0, !PT ;  /* 0x8000000002027812 */ /* 0x000fc800078ec0ff */
[----:B------:R-:W-:Y:S01]  /*1ad0*/  LOP3.LUT R2, R2, 0x7f800000, RZ, 0xfc, !PT ;  /* 0x7f80000002027812 */ /* 0x000fe200078efcff */
[----:B------:R-:W-:Y:S06]  /*1ae0*/  BRA `(.L_x_8037) ;  /* 0x0000000000047947 */ /* 0x000fec0003800000 */
.L_x_8035:
[----:B------:R-:W-:-:S07]  /*1af0*/  LEA R2, R18, R2, 0x17 ;  /* 0x0000000212027211 */ /* 0x000fce00078eb8ff */
.L_x_8037:
[----:B------:R-:W-:Y:S05]  /*1b00*/  BSYNC.RECONVERGENT B2 ;  /* 0x0000000000027941 */ /* 0x000fea0003800200 */
.L_x_8034:
[----:B------:R-:W-:Y:S05]  /*1b10*/  BRA `(.L_x_8038) ;  /* 0x0000000000207947 */ /* 0x000fea0003800000 */
.L_x_8033:
[----:B------:R-:W-:-:S04]  /*1b20*/  LOP3.LUT R2, R21, 0x80000000, R2, 0x48, !PT ;  /* 0x8000000015027812 */ /* 0x000fc800078e4802 */
[----:B------:R-:W-:Y:S01]  /*1b30*/  LOP3.LUT R2, R2, 0x7f800000, RZ, 0xfc, !PT ;  /* 0x7f80000002027812 */ /* 0x000fe200078efcff */
[----:B------:R-:W-:Y:S06]  /*1b40*/  BRA `(.L_x_8038) ;  /* 0x0000000000147947 */ /* 0x000fec0003800000 */
.L_x_8032:
[----:B------:R-:W-:Y:S01]  /*1b50*/  LOP3.LUT R2, R21, 0x80000000, R2, 0x48, !PT ;  /* 0x8000000015027812 */ /* 0x000fe200078e4802 */
[----:B------:R-:W-:Y:S06]  /*1b60*/  BRA `(.L_x_8038) ;  /* 0x00000000000c7947 */ /* 0x000fec0003800000 */
.L_x_8031:
[----:B------:R-:W0:Y:S01]  /*1b70*/  MUFU.RSQ R2, -QNAN ;  /* 0xffc0000000027908 */ /* 0x000e220000001400 */
[----:B------:R-:W-:Y:S05]  /*1b80*/  BRA `(.L_x_8038) ;  /* 0x0000000000047947 */ /* 0x000fea0003800000 */
.L_x_8030:
[----:B------:R-:W-:-:S07]  /*1b90*/  FADD.FTZ R2, R2, R5 ;  /* 0x0000000502027221 */ /* 0x000fce0000010000 */
.L_x_8038:
[----:B------:R-:W-:Y:S05]  /*1ba0*/  BSYNC.RECONVERGENT B1 ;  /* 0x0000000000017941 */ /* 0x000fea0003800200 */
.L_x_8028:
[----:B------:R-:W-:-:S04]  /*1bb0*/  HFMA2 R21, -RZ, RZ, 0, 0 ;  /* 0x00000000ff157431 */ /* 0x000fc800000001ff */
[----:B0-----:R-:W-:Y:S05]  /*1bc0*/  RET.REL.NODEC R20 `(_Z15SoftmaxWarpImplI10DirectLoadIffE11DirectStoreIffEfLi2ELi2ELi8ELi2ELb0EL9Algorithm0EEvT_T0_ll) ;  /* 0xffffffe4140c7950 */ /* 0x001fea0003c3ffff */
.L_x_8039:
        /* <DEDUP_REMOVED lines=11> */
.L_x_8637:


//--------------------- .text._Z15SoftmaxWarpImplI10DirectLoadIffE11DirectStoreIffEfLi2ELi2ELi4ELi1ELb1EL9Algorithm0EEvT_T0_ll --------------------------
	.section	.text._Z15SoftmaxWarpImplI10DirectLoadIffE11DirectStoreIffEfLi2ELi2ELi4ELi1ELb1EL9Algorithm0EEvT_T0_ll,"ax",@progbits
	.align	128
        .global         _Z15SoftmaxWarpImplI10DirectLoadIffE11DirectStoreIffEfLi2ELi2ELi4ELi1ELb1EL9Algorithm0EEvT_T0_ll
        .type           _Z15SoftmaxWarpImplI10DirectLoadIffE11DirectStoreIffEfLi2ELi2ELi4ELi1ELb1EL9Algorithm0EEvT_T0_ll,@function
        .size           _Z15SoftmaxWarpImplI10DirectLoadIffE11DirectStoreIffEfLi2ELi2ELi4ELi1ELb1EL9Algorithm0EEvT_T0_ll,(.L_x_8639 - _Z15SoftmaxWarpImplI10DirectLoadIffE11DirectStoreIffEfLi2ELi2ELi4ELi1ELb1EL9Algorithm0EEvT_T0_ll)
        .other          _Z15SoftmaxWarpImplI10DirectLoadIffE11DirectStoreIffEfLi2ELi2ELi4ELi1ELb1EL9Algorithm0EEvT_T0_ll,@"STO_CUDA_ENTRY STV_DEFAULT"
_Z15SoftmaxWarpImplI10DirectLoadIffE11DirectStoreIffEfLi2ELi2ELi4ELi1ELb1EL9Algorithm0EEvT_T0_ll:
.text._Z15SoftmaxWarpImplI10DirectLoadIffE11DirectStoreIffEfLi2ELi2ELi4ELi1ELb1EL9Algorithm0EEvT_T0_ll:
        /* <DEDUP_REMOVED lines=24> */
.L_x_8040:
        /* <DEDUP_REMOVED lines=29> */
[----:B------:R-:W-:Y:S01]  /*0350*/  ISETP.NE.U32.AND P2, PT, R8, RZ, PT ;  /* 0x000000ff0800720c */ /* 0x000fe20003f45070 */
[----:B------:R-:W-:-:S05]  /*0360*/  IMAD.MOV.U32 R25, RZ, RZ, RZ ;  /* 0x000000ffff197224 */ /* 0x000fca00078e00ff */
        /* <DEDUP_REMOVED lines=13> */
[----:B------:R-:W-:Y:S02]  /*0440*/  @P1 IADD3 R24, PT, PT, R24, 0x1, RZ ;  /* 0x0000000118181810 */ /* 0x000fe40007ffe0ff */
[----:B------:R-:W-:Y:S01]  /*0450*/  @!P2 LOP3.LUT R24, RZ, R8, RZ, 0x33, !PT ;  /* 0x00000008ff18a212 */ /* 0x000fe200078e33ff */
[----:B------:R-:W-:Y:S06]  /*0460*/  BRA `(.L_x_8043) ;  /* 0x0000000000087947 */ /* 0x000fec0003800000 */
.L_x_8042:
[----:B------:R-:W-:-:S07]  /*0470*/  MOV R0, 0x490 ;  /* 0x0000049000007802 */ /* 0x000fce0000000f00 */
[----:B0-----:R-:W-:Y:S05]  /*0480*/  CALL.REL.NOINC `($__internal_152_$__cuda_sm20_div_u64) ;  /* 0x0000001c00987944 */ /* 0x001fea0003c00000 */
.L_x_8043:
[----:B------:R-:W-:Y:S05]  /*0490*/  BSYNC.RECONVERGENT B0 ;  /* 0x0000000000007941 */ /* 0x000fea0003800200 */
.L_x_8041:
[----:B------:R-:W1:Y:S01]  /*04a0*/  S2R R4, SR_TID.X ;  /* 0x0000000000047919 */ /* 0x000e620000002100 */
[----:B------:R-:W-:Y:S01]  /*04b0*/  IADD3 R22, P1, PT, R24, R22, RZ ;  /* 0x0000001618167210 */ /* 0x000fe20007f3e0ff */
[----:B------:R-:W2:Y:S01]  /*04c0*/  LDC.64 R6, c[0x0][0x358] ;  /* 0x0000d600ff067b82 */ /* 0x000ea20000000a00 */
[----:B------:R-:W-:Y:S01]  /*04d0*/  BSSY B0, `(.L_x_8044) ;  /* 0x0000072000007945 */ /* 0x000fe20003800000 */
[----:B------:R-:W-:Y:S01]  /*04e0*/  IMAD.MOV.U32 R17, RZ, RZ, R21 ;  /* 0x000000ffff117224 */ /* 0x000fe200078e0015 */
[----:B------:R-:W-:Y:S02]  /*04f0*/  LOP3.LUT R0, R22, 0x1, RZ, 0xc0, !PT ;  /* 0x0000000116007812 */ /* 0x000fe400078ec0ff */
[----:B------:R-:W-:Y:S02]  /*0500*/  IADD3.X R24, PT, PT, RZ, R25, RZ, P1, !PT ;  /* 0x00000019ff187210 */ /* 0x000fe40000ffe4ff */
[----:B------:R-:W-:Y:S02]  /*0510*/  ISETP.NE.U32.AND P0, PT, R0, 0x1, PT ;  /* 0x000000010000780c */ /* 0x000fe40003f05070 */
[----:B------:R-:W-:-:S02]  /*0520*/  MOV R10, R16 ;  /* 0x00000010000a7202 */ /* 0x000fc40000000f00 */
[----:B------:R-:W-:Y:S01]  /*0530*/  ISETP.NE.U32.AND.EX P0, PT, RZ, RZ, PT, P0 ;  /* 0x000000ffff00720c */ /* 0x000fe20003f05100 */
[----:B-1----:R-:W-:-:S12]  /*0540*/  IMAD.SHL.U32 R4, R4, 0x2, RZ ;  /* 0x0000000204047824 */ /* 0x002fd800078e00ff */
[----:B------:R-:W-:Y:S05]  /*0550*/  @!P0 BRA `(.L_x_8045) ;  /* 0x0000000400a48947 */ /* 0x000fea0003800000 */
[----:B------:R-:W1:Y:S01]  /*0560*/  LDCU.64 UR4, c[0x0][0x3a8] ;  /* 0x00007500ff0477ac */ /* 0x000e620008000a00 */
[----:B------:R-:W3:Y:S01]  /*0570*/  LDC.64 R12, c[0x0][0x388] ;  /* 0x0000e200ff0c7b82 */ /* 0x000ee20000000a00 */
[----:B------:R-:W-:Y:S02]  /*0580*/  MOV R19, 0xff800000 ;  /* 0xff80000000137802 */ /* 0x000fe40000000f00 */
[----:B------:R-:W-:-:S05]  /*0590*/  MOV R18, 0xff800000 ;  /* 0xff80000000127802 */ /* 0x000fca0000000f00 */
        /* <DEDUP_REMOVED lines=9> */
[----:B------:R-:W-:-:S05]  /*0630*/  @!P0 IMAD.IADD R13, R13, 0x1, R9 ;  /* 0x000000010d0d8824 */ /* 0x000fca00078e0209 */
[----:B------:R-:W-:-:S04]  /*0640*/  @!P0 LEA.HI R0, P1, R13, R12, RZ, 0x1 ;  /* 0x0000000c0d008211 */ /* 0x000fc800078308ff */
[----:B------:R-:W-:Y:S01]  /*0650*/  @!P0 SHF.L.U32 R9, R0, 0x2, RZ ;  /* 0x0000000200098819 */ /* 0x000fe200000006ff */
[----:B------:R-:W-:-:S03]  /*0660*/  @!P0 IMAD.X R13, RZ, RZ, R13, P1 ;  /* 0x000000ffff0d8224 */ /* 0x000fc600008e060d */
[----:B------:R-:W-:Y:S02]  /*0670*/  @!P0 LOP3.LUT R9, R9, 0xfffffff8, RZ, 0xc0, !PT ;  /* 0xfffffff809098812 */ /* 0x000fe400078ec0ff */
[----:B------:R-:W-:Y:S02]  /*0680*/  @!P0 SHF.L.U64.HI R0, R0, 0x2, R13 ;  /* 0x0000000200008819 */ /* 0x000fe4000001020d */
[----:B----4-:R-:W-:-:S05]  /*0690*/  @!P0 IADD3 R10, P1, PT, R9, R10, RZ ;  /* 0x0000000a090a8210 */ /* 0x010fca0007f3e0ff */
[----:B------:R-:W-:-:S05]  /*06a0*/  @!P0 IMAD.X R11, R0, 0x1, R11, P1 ;  /* 0x00000001000b8824 */ /* 0x000fca00008e060b */
[----:B------:R-:W2:Y:S01]  /*06b0*/  @!P0 LDG.E.64 R18, desc[UR4][R10.64] ;  /* 0x000000040a128981 */ /* 0x000ea2000c1e1b00 */
[----:B------:R-:W-:Y:S01]  /*06c0*/  UMOV UR4, 0xffffffff ;  /* 0xffffffff00047882 */ /* 0x000fe20000000000 */
[----:B------:R-:W-:Y:S01]  /*06d0*/  IMAD.MOV.U32 R13, RZ, RZ, -0x800000 ;  /* 0xff800000ff0d7424 */ /* 0x000fe200078e00ff */
[----:B--2---:R-:W-:Y:S01]  /*06e0*/  @!P0 FMNMX3 R13, R18, -INF , R19, !PT ;  /* 0xff800000120d8876 */ /* 0x004fe20007800013 */
[----:B------:R-:W-:Y:S06]  /*06f0*/  BRA.DIV UR4, `(.L_x_8046) ;  /* 0x0000001204b07947 */ /* 0x000fec000b800000 */
[----:B------:R-:W1:Y:S01]  /*0700*/  SHFL.BFLY PT, R14, R13, 0x2, 0x1f ;  /* 0x0c401f000d0e7f89 */ /* 0x000e6200000e0000 */
[----:B------:R-:W-:Y:S02]  /*0710*/  HFMA2 R9, -RZ, RZ, 0.96630859375, -0.0022525787353515625 ;  /* 0x3bbb989dff097431 */ /* 0x000fe400000001ff */
[----:B------:R-:W-:Y:S01]  /*0720*/  IMAD.MOV.U32 R11, RZ, RZ, 0x437c0000 ;  /* 0x437c0000ff0b7424 */ /* 0x000fe200078e00ff */
        /* <DEDUP_REMOVED lines=16> */
[----:B------:R-:W-:-:S03]  /*0830*/  FFMA R11, R14, 1.925963033500011079e-08, R11 ;  /* 0x32a570600e0b7823 */ /* 0x000fc6000000000b */
        /* <DEDUP_REMOVED lines=8> */
[----:B------:R1:W2:Y:S02]  /*08c0*/  SHFL.BFLY PT, R14, R2, 0x1, 0x1f ;  /* 0x0c201f00020e7f89 */ /* 0x0002a400000e0000 */
.L_x_8070:
        /* <DEDUP_REMOVED lines=13> */
[----:B0-----:R-:W-:Y:S05]  /*09a0*/  CALL.REL.NOINC `($__internal_153_$__cuda_sm3x_div_rn_noftz_f32_slowpath) ;  /* 0x0000001c00647944 */ /* 0x001fea0003c00000 */
[----:B------:R-:W-:-:S07]  /*09b0*/  MOV R12, R13 ;  /* 0x0000000d000c7202 */ /* 0x000fce0000000f00 */
.L_x_8048:
[----:B------:R-:W-:Y:S05]  /*09c0*/  BSYNC.RECONVERGENT B1 ;  /* 0x0000000000017941 */ /* 0x000fea0003800200 */
.L_x_8047:
        /* <DEDUP_REMOVED lines=12> */
[----:B0-----:R-:W-:Y:S05]  /*0a90*/  CALL.REL.NOINC `($__internal_153_$__cuda_sm3x_div_rn_noftz_f32_slowpath) ;  /* 0x0000001c00287944 */ /* 0x001fea0003c00000 */
.L_x_8050:
[----:B------:R-:W-:Y:S05]  /*0aa0*/  BSYNC.RECONVERGENT B1 ;  /* 0x0000000000017941 */ /* 0x000fea0003800200 */
.L_x_8049:
[----:B------:R-:W-:Y:S01]  /*0ab0*/  IMAD.MOV.U32 R17, RZ, RZ, R23 ;  /* 0x000000ffff117224 */ /* 0x000fe200078e0017 */
[----:B------:R-:W-:Y:S01]  /*0ac0*/  MOV R10, R20 ;  /* 0x00000014000a7202 */ /* 0x000fe20000000f00 */
[----:B------:R-:W-:Y:S06]  /*0ad0*/  @P0 BRA `(.L_x_8045) ;  /* 0x0000000000440947 */ /* 0x000fec0003800000 */
[----:B------:R-:W1:Y:S01]  /*0ae0*/  LDCU.128 UR4, c[0x0][0x390] ;  /* 0x00007200ff0477ac */ /* 0x000e620008000c00 */
[----:B------:R-:W-:Y:S02]  /*0af0*/  HFMA2 R15, -RZ, RZ, 0, 0 ;  /* 0x00000000ff0f7431 */ /* 0x000fe400000001ff */
[----:B------:R-:W-:Y:S02]  /*0b00*/  IMAD.MOV.U32 R14, RZ, RZ, R4 ;  /* 0x000000ffff0e7224 */ /* 0x000fe400078e0004 */
[----:B-1----:R-:W-:Y:S02]  /*0b10*/  IMAD R0, R16, UR6, RZ ;  /* 0x0000000610007c24 */ /* 0x002fe4000f8e02ff */
        /* <DEDUP_REMOVED lines=13> */
.L_x_8045:
[----:B------:R-:W-:Y:S05]  /*0bf0*/  BSYNC B0 ;  /* 0x0000000000007941 */ /* 0x000fea0003800000 */
.L_x_8044:
[----:B------:R-:W-:-:S04]  /*0c00*/  ISETP.NE.U32.AND P0, PT, R22, RZ, PT ;  /* 0x000000ff1600720c */ /* 0x000fc80003f05070 */
[----:B------:R-:W-:-:S13]  /*0c10*/  ISETP.NE.AND.EX P0, PT, R24, RZ, PT, P0 ;  /* 0x000000ff1800720c */ /* 0x000fda0003f05300 */
[----:B------:R-:W-:Y:S05]  /*0c20*/  @!P0 EXIT ;  /* 0x000000000000894d */ /* 0x000fea0003800000 */
.L_x_8065:
[----:B------:R-:W3:Y:S01]  /*0c30*/  LDC.64 R18, c[0x0][0x388] ;  /* 0x0000e200ff127b82 */ /* 0x000ee20000000a00 */
[----:B------:R-:W-:-:S04]  /*0c40*/  ISETP.GE.U32.AND P0, PT, R4, UR40, PT ;  /* 0x0000002804007c0c */ /* 0x000fc8000bf06070 */
[----:B------:R-:W-:-:S03]  /*0c50*/  ISETP.GE.AND.EX P0, PT, RZ, UR41, PT, P0 ;  /* 0x00000029ff007c0c */ /* 0x000fc6000bf06300 */
[----:B-1----:R-:W1:Y:S10]  /*0c60*/  LDC.64 R12, c[0x0][0x380] ;  /* 0x0000e000ff0c7b82 */ /* 0x002e740000000a00 */
[----:B------:R-:W-:Y:S01]  /*0c70*/  @!P0 MOV R14, R4 ;  /* 0x00000004000e8202 */ /* 0x000fe20000000f00 */
[----:B------:R-:W-:Y:S01]  /*0c80*/  @!P0 IMAD.MOV.U32 R15, RZ, RZ, RZ ;  /* 0x000000ffff0f8224 */ /* 0x000fe200078e00ff */
[----:B--2---:R-:W-:-:S02]  /*0c90*/  @!P0 R2UR UR4, R6 ;  /* 0x00000000060482ca */ /* 0x004fc400000e0000 */
[----:B------:R-:W-:Y:S01]  /*0ca0*/  @!P0 R2UR UR5, R7 ;  /* 0x00000000070582ca */ /* 0x000fe200000e0000 */
[-C--:B---3--:R-:W-:Y:S02]  /*0cb0*/  @!P0 IMAD R0, R10, R18.reuse, RZ ;  /* 0x000000120a008224 */ /* 0x088fe400078e02ff */
[----:B------:R-:W-:-:S04]  /*0cc0*/  @!P0 IMAD.WIDE.U32 R14, R17, R18, R14 ;  /* 0x00000012110e8225 */ /* 0x000fc800078e000e */
[----:B------:R-:W-:Y:S02]  /*0cd0*/  @!P0 IMAD R9, R17, R19, R0 ;  /* 0x0000001311098224 */ /* 0x000fe400078e0200 */
[----:B------:R-:W-:Y:S02]  /*0ce0*/  IMAD.MOV.U32 R19, RZ, RZ, -0x800000 ;  /* 0xff800000ff137424 */ /* 0x000fe400078e00ff */
[----:B------:R-:W-:Y:S01]  /*0cf0*/  IMAD.MOV.U32 R18, RZ, RZ, -0x800000 ;  /* 0xff800000ff127424 */ /* 0x000fe200078e00ff */
[----:B------:R-:W-:-:S04]  /*0d00*/  @!P0 IADD3 R9, PT, PT, R15, R9, RZ ;  /* 0x000000090f098210 */ /* 0x000fc80007ffe0ff */
[----:B------:R-:W-:-:S04]  /*0d10*/  @!P0 LEA.HI R0, P1, R9, R14, RZ, 0x1 ;  /* 0x0000000e09008211 */ /* 0x000fc800078308ff */
[----:B------:R-:W-:Y:S01]  /*0d20*/  @!P0 IADD3.X R9, PT, PT, RZ, R9, RZ, P1, !PT ;  /* 0x00000009ff098210 */ /* 0x000fe20000ffe4ff */
[----:B------:R-:W-:-:S03]  /*0d30*/  @!P0 IMAD.SHL.U32 R15, R0, 0x4, RZ ;  /* 0x00000004000f8824 */ /* 0x000fc600078e00ff */
[----:B------:R-:W-:Y:S02]  /*0d40*/  @!P0 SHF.L.U64.HI R0, R0, 0x2, R9 ;  /* 0x0000000200008819 */ /* 0x000fe40000010209 */
[----:B------:R-:W-:-:S04]  /*0d50*/  @!P0 LOP3.LUT R15, R15, 0xfffffff8, RZ, 0xc0, !PT ;  /* 0xfffffff80f0f8812 */ /* 0x000fc800078ec0ff */
[----:B-1----:R-:W-:-:S04]  /*0d60*/  @!P0 IADD3 R14, P1, PT, R15, R12, RZ ;  /* 0x0000000c0f0e8210 */ /* 0x002fc80007f3e0ff */
[----:B------:R-:W-:-:S05]  /*0d70*/  @!P0 IADD3.X R15, PT, PT, R0, R13, RZ, P1, !PT ;  /* 0x0000000d000f8210 */ /* 0x000fca0000ffe4ff */
[----:B------:R-:W2:Y:S01]  /*0d80*/  @!P0 LDG.E.64 R18, desc[UR4][R14.64] ;  /* 0x000000040e128981 */ /* 0x000ea2000c1e1b00 */
[----:B------:R-:W-:Y:S01]  /*0d90*/  UMOV UR4, 0xffffffff ;  /* 0xffffffff00047882 */ /* 0x000fe20000000000 */
[----:B------:R-:W-:Y:S02]  /*0da0*/  MOV R13, 0xff800000 ;  /* 0xff800000000d7802 */ /* 0x000fe40000000f00 */
        /* <DEDUP_REMOVED lines=31> */
.L_x_8076:
        /* <DEDUP_REMOVED lines=14> */
[----:B------:R-:W-:-:S07]  /*1080*/  IMAD.MOV.U32 R12, RZ, RZ, R13 ;  /* 0x000000ffff0c7224 */ /* 0x000fce00078e000d */
.L_x_8053:
[----:B------:R-:W-:Y:S05]  /*1090*/  BSYNC.RECONVERGENT B0 ;  /* 0x0000000000007941 */ /* 0x000fea0003800200 */
.L_x_8052:
        /* <DEDUP_REMOVED lines=13> */
.L_x_8055:
[----:B------:R-:W-:Y:S05]  /*1170*/  BSYNC.RECONVERGENT B0 ;  /* 0x0000000000007941 */ /* 0x000fea0003800200 */
.L_x_8054:
[----:B------:R-:W1:Y:S01]  /*1180*/  LDC.64 R22, c[0x0][0x388] ;  /* 0x0000e200ff167b82 */ /* 0x000e620000000a00 */
[----:B------:R-:W-:Y:S01]  /*1190*/  ISETP.GE.U32.AND P1, PT, R4, UR40, PT ;  /* 0x0000002804007c0c */ /* 0x000fe2000bf26070 */
[----:B------:R-:W-:Y:S01]  /*11a0*/  BSSY.RECONVERGENT B0, `(.L_x_8056) ;  /* 0x000001e000007945 */ /* 0x000fe20003800200 */
[----:B------:R-:W-:Y:S02]  /*11b0*/  IADD3 R21, P2, PT, R8, R17, RZ ;  /* 0x0000001108157210 */ /* 0x000fe40007f5e0ff */
[----:B------:R-:W-:Y:S02]  /*11c0*/  ISETP.GE.AND.EX P1, PT, RZ, UR41, PT, P1 ;  /* 0x00000029ff007c0c */ /* 0x000fe4000bf26310 */
[----:B------:R-:W-:Y:S01]  /*11d0*/  IADD3.X R16, PT, PT, R3, R10, RZ, P2, !PT ;  /* 0x0000000a03107210 */ /* 0x000fe200017fe4ff */
[----:B------:R-:W2:Y:S10]  /*11e0*/  LDC.64 R14, c[0x0][0x380] ;  /* 0x0000e000ff0e7b82 */ /* 0x000eb40000000a00 */
[----:B------:R-:W-:Y:S01]  /*11f0*/  @!P1 MOV R19, RZ ;  /* 0x000000ff00139202 */ /* 0x000fe20000000f00 */
[----:B------:R-:W-:-:S02]  /*1200*/  @!P1 IMAD.MOV.U32 R18, RZ, RZ, R4 ;  /* 0x000000ffff129224 */ /* 0x000fc400078e0004 */
[-C--:B-1----:R-:W-:Y:S02]  /*1210*/  @!P1 IMAD R0, R16, R22.reuse, RZ ;  /* 0x0000001610009224 */ /* 0x082fe400078e02ff */
[----:B------:R-:W-:-:S04]  /*1220*/  @!P1 IMAD.WIDE.U32 R18, R21, R22, R18 ;  /* 0x0000001615129225 */ /* 0x000fc800078e0012 */
[----:B------:R-:W-:-:S04]  /*1230*/  @!P1 IMAD R9, R21, R23, R0 ;  /* 0x0000001715099224 */ /* 0x000fc800078e0200 */
[----:B------:R-:W-:-:S05]  /*1240*/  @!P1 IMAD.IADD R19, R19, 0x1, R9 ;  /* 0x0000000113139824 */ /* 0x000fca00078e0209 */
[----:B------:R-:W-:-:S04]  /*1250*/  @!P1 LEA.HI R0, P2, R19, R18, RZ, 0x1 ;  /* 0x0000001213009211 */ /* 0x000fc800078508ff */
[----:B------:R-:W-:Y:S01]  /*1260*/  @!P1 SHF.L.U32 R9, R0, 0x2, RZ ;  /* 0x0000000200099819 */ /* 0x000fe200000006ff */
[----:B--2---:R-:W-:Y:S08]  /*1270*/  @P0 BRA `(.L_x_8057) ;  /* 0x0000000000400947 */ /* 0x004ff00003800000 */
[----:B------:R-:W-:Y:S02]  /*1280*/  HFMA2 R11, -RZ, RZ, 0, 0 ;  /* 0x00000000ff0b7431 */ /* 0x000fe400000001ff */
[----:B------:R-:W-:Y:S01]  /*1290*/  IMAD R2, R10, UR38, RZ ;  /* 0x000000260a027c24 */ /* 0x000fe2000f8e02ff */
[----:B------:R-:W-:Y:S01]  /*12a0*/  R2UR UR4, R6 ;  /* 0x00000000060472ca */ /* 0x000fe200000e0000 */
[----:B------:R-:W-:Y:S01]  /*12b0*/  IMAD.MOV.U32 R10, RZ, RZ, R4 ;  /* 0x000000ffff0a7224 */ /* 0x000fe200078e0004 */
[----:B------:R-:W-:-:S03]  /*12c0*/  R2UR UR5, R7 ;  /* 0x00000000070572ca */ /* 0x000fc600000e0000 */
[----:B------:R-:W-:-:S04]  /*12d0*/  IMAD.WIDE.U32 R10, R17, UR38, R10 ;  /* 0x00000026110a7c25 */ /* 0x000fc8000f8e000a */
[----:B------:R-:W-:-:S04]  /*12e0*/  IMAD R17, R17, UR39, R2 ;  /* 0x0000002711117c24 */ /* 0x000fc8000f8e0202 */
        /* <DEDUP_REMOVED lines=9> */
.L_x_8057:
[----:B------:R-:W-:Y:S05]  /*1380*/  BSYNC.RECONVERGENT B0 ;  /* 0x0000000000007941 */ /* 0x000fea0003800200 */
.L_x_8056:
[----:B-1----:R-:W-:Y:S01]  /*1390*/  @!P1 IADD3.X R11, PT, PT, RZ, R19, RZ, P2, !PT ;  /* 0x00000013ff0b9210 */ /* 0x002fe200017fe4ff */
[----:B------:R-:W-:Y:S01]  /*13a0*/  IMAD.MOV.U32 R19, RZ, RZ, -0x800000 ;  /* 0xff800000ff137424 */ /* 0x000fe200078e00ff */
[----:B------:R-:W-:Y:S01]  /*13b0*/  @!P1 LOP3.LUT R9, R9, 0xfffffff8, RZ, 0xc0, !PT ;  /* 0xfffffff809099812 */ /* 0x000fe200078ec0ff */
[----:B------:R-:W-:Y:S01]  /*13c0*/  IMAD.MOV.U32 R18, RZ, RZ, -0x800000 ;  /* 0xff800000ff127424 */ /* 0x000fe200078e00ff */
[----:B------:R-:W-:Y:S02]  /*13d0*/  @!P1 R2UR UR4, R6 ;  /* 0x00000000060492ca */ /* 0x000fe400000e0000 */
[----:B------:R-:W-:Y:S02]  /*13e0*/  @!P1 R2UR UR5, R7 ;  /* 0x00000000070592ca */ /* 0x000fe400000e0000 */
[----:B------:R-:W-:Y:S02]  /*13f0*/  @!P1 SHF.L.U64.HI R0, R0, 0x2, R11 ;  /* 0x0000000200009819 */ /* 0x000fe4000001020b */
[----:B------:R-:W-:-:S04]  /*1400*/  @!P1 IADD3 R14, P0, PT, R9, R14, RZ ;  /* 0x0000000e090e9210 */ /* 0x000fc80007f1e0ff */
        /* <DEDUP_REMOVED lines=35> */
.L_x_8082:
        /* <DEDUP_REMOVED lines=15> */
.L_x_8060:
[----:B------:R-:W-:Y:S05]  /*1730*/  BSYNC.RECONVERGENT B0 ;  /* 0x0000000000007941 */ /* 0x000fea0003800200 */
.L_x_8059:
        /* <DEDUP_REMOVED lines=14> */
.L_x_8062:
[----:B------:R-:W-:Y:S05]  /*1820*/  BSYNC.RECONVERGENT B0 ;  /* 0x0000000000007941 */ /* 0x000fea0003800200 */
.L_x_8061:
        /* <DEDUP_REMOVED lines=18> */
.L_x_8064:
[----:B------:R-:W-:Y:S05]  /*1950*/  BSYNC.RECONVERGENT B0 ;  /* 0x0000000000007941 */ /* 0x000fea0003800200 */
.L_x_8063:
[----:B------:R-:W-:-:S05]  /*1960*/  IADD3 R17, P0, PT, R8, R21, RZ ;  /* 0x0000001508117210 */ /* 0x000fca0007f1e0ff */
[----:B-1----:R-:W-:Y:S01]  /*1970*/  IMAD.X R10, R3, 0x1, R16, P0 ;  /* 0x00000001030a7824 */ /* 0x002fe200000e0610 */
[----:B------:R-:W-:-:S04]  /*1980*/  ISETP.GE.U32.AND P0, PT, R17, UR42, PT ;  /* 0x0000002a11007c0c */ /* 0x000fc8000bf06070 */
[----:B------:R-:W-:-:S13]  /*1990*/  ISETP.GE.AND.EX P0, PT, R10, UR43, PT, P0 ;  /* 0x0000002b0a007c0c */ /* 0x000fda000bf06300 */
[----:B------:R-:W-:Y:S05]  /*19a0*/  @!P0 BRA `(.L_x_8065) ;  /* 0xfffffff000a08947 */ /* 0x000fea000383ffff */
[----:B------:R-:W-:Y:S05]  /*19b0*/  EXIT ;  /* 0x000000000000794d */ /* 0x000fea0003800000 */
.L_x_8046:
[----:B------:R-:W-:Y:S01]  /*19c0*/  HFMA2 R11, -RZ, RZ, 0, 1.847743988037109375e-06 ;  /* 0x0000001fff0b7431 */ /* 0x000fe200000001ff */
[----:B------:R-:W-:Y:S01]  /*19d0*/  MOV R12, 0x2 ;  /* 0x00000002000c7802 */ /* 0x000fe20000000f00 */
[----:B------:R-:W-:Y:S01]  /*19e0*/  IMAD.MOV.U32 R15, RZ, RZ, -0x1 ;  /* 0xffffffffff0f7424 */ /* 0x000fe200078e00ff */
[----:B------:R-:W-:Y:S01]  /*19f0*/  MOV R17, 0x437c0000 ;  /* 0x437c000000117802 */ /* 0x000fe20000000f00 */
[----:B------:R-:W-:-:S07]  /*1a00*/  IMAD.MOV.U32 R9, RZ, RZ, 0x3bbb989d ;  /* 0x3bbb989dff097424 */ /* 0x000fce00078e00ff */
[----:B0-----:R-:W-:Y:S05]  /*1a10*/  WARPSYNC.COLLECTIVE R15, `(.L_x_8066) ;  /* 0x000000000f087348 */ /* 0x001fea0003c00000 */
[----:B------:R1:W2:Y:S02]  /*1a20*/  SHFL.BFLY P6, R14, R13, R12, R11 ;  /* 0x0c00000c0d0e7389 */ /* 0x0002a400000c000b */
[----:B012---:R-:W-:Y:S05]  /*1a30*/  ENDCOLLECTIVE ;  /* 0x000000000000791b */ /* 0x007fea0003800000 */
.L_x_8066:
[----:B------:R-:W-:Y:S01]  /*1a40*/  HFMA2 R12, -RZ, RZ, 0, 5.9604644775390625e-08 ;  /* 0x00000001ff0c7431 */ /* 0x000fe200000001ff */
[----:B------:R-:W-:-:S04]  /*1a50*/  FMNMX R0, R14, R13, !PT ;  /* 0x0000000d0e007209 */ /* 0x000fc80007800000 */
[----:B------:R-:W-:-:S07]  /*1a60*/  MOV R13, R0 ;  /* 0x00000000000d7202 */ /* 0x000fce0000000f00 */
[----:B------:R-:W-:Y:S05]  /*1a70*/  WARPSYNC.COLLECTIVE R15, `(.L_x_8067) ;  /* 0x000000000f087348 */ /* 0x000fea0003c00000 */
[----:B------:R0:W1:Y:S02]  /*1a80*/  SHFL.BFLY P6, R14, R13, R12, R11 ;  /* 0x0c00000c0d0e7389 */ /* 0x00006400000c000b */
[----:B01----:R-:W-:Y:S05]  /*1a90*/  ENDCOLLECTIVE ;  /* 0x000000000000791b */ /* 0x003fea0003800000 */
.L_x_8067:
[----:B------:R-:W-:Y:S01]  /*1aa0*/  HFMA2 R12, -RZ, RZ, 0, 1.1920928955078125e-07 ;  /* 0x00000002ff0c7431 */ /* 0x000fe200000001ff */
        /* <DEDUP_REMOVED lines=13> */
[----:B------:R-:W-:Y:S01]  /*1b80*/  SHF.L.U32 R9, R10, 0x17, RZ ;  /* 0x000000170a097819 */ /* 0x000fe200000006ff */
[----:B------:R-:W-:Y:S02]  /*1b90*/  IMAD.SHL.U32 R0, R17, 0x800000, RZ ;  /* 0x0080000011007824 */ /* 0x000fe400078e00ff */
[----:B------:R-:W0:Y:S08]  /*1ba0*/  MUFU.EX2 R11, R14 ;  /* 0x0000000e000b7308 */ /* 0x000e300000000800 */
[----:B------:R-:W1:Y:S01]  /*1bb0*/  MUFU.EX2 R2, R2 ;  /* 0x0000000200027308 */ /* 0x000e620000000800 */
[----:B0-----:R-:W-:Y:S01]  /*1bc0*/  FMUL R0, R0, R11 ;  /* 0x0000000b00007220 */ /* 0x001fe20000400000 */
[----:B------:R-:W-:Y:S01]  /*1bd0*/  MOV R11, 0x1f ;  /* 0x0000001f000b7802 */ /* 0x000fe20000000f00 */
[----:B-1----:R-:W-:-:S04]  /*1be0*/  FMUL R9, R9, R2 ;  /* 0x0000000209097220 */ /* 0x002fc80000400000 */
[----:B------:R-:W-:-:S04]  /*1bf0*/  FADD R13, RZ, R9 ;  /* 0x00000009ff0d7221 */ /* 0x000fc80000000000 */
[----:B------:R-:W-:-:S07]  /*1c00*/  FADD R13, R13, R0 ;  /* 0x000000000d0d7221 */ /* 0x000fce0000000000 */
[----:B------:R-:W-:Y:S05]  /*1c10*/  WARPSYNC.COLLECTIVE R15, `(.L_x_8068) ;  /* 0x000000000f087348 */ /* 0x000fea0003c00000 */
[----:B------:R0:W1:Y:S02]  /*1c20*/  SHFL.BFLY P6, R14, R13, R12, R11 ;  /* 0x0c00000c0d0e7389 */ /* 0x00006400000c000b */
[----:B01----:R-:W-:Y:S05]  /*1c30*/  ENDCOLLECTIVE ;  /* 0x000000000000791b */ /* 0x003fea0003800000 */
.L_x_8068:
[----:B------:R-:W-:Y:S02]  /*1c40*/  HFMA2 R12, -RZ, RZ, 0, 5.9604644775390625e-08 ;  /* 0x00000001ff0c7431 */ /* 0x000fe400000001ff */
[----:B------:R-:W-:-:S04]  /*1c50*/  FADD R2, R13, R14 ;  /* 0x0000000e0d027221 */ /* 0x000fc80000000000 */
[----:B------:R-:W-:-:S07]  /*1c60*/  IMAD.MOV.U32 R13, RZ, RZ, R2 ;  /* 0x000000ffff0d7224 */ /* 0x000fce00078e0002 */
[----:B------:R-:W-:Y:S05]  /*1c70*/  WARPSYNC.COLLECTIVE R15, `(.L_x_8069) ;  /* 0x000000000f087348 */ /* 0x000fea0003c00000 */
[----:B------:R0:W1:Y:S02]  /*1c80*/  SHFL.BFLY P6, R14, R13, R12, R11 ;  /* 0x0c00000c0d0e7389 */ /* 0x00006400000c000b */
[----:B01----:R-:W-:Y:S05]  /*1c90*/  ENDCOLLECTIVE ;  /* 0x000000000000791b */ /* 0x003fea0003800000 */
.L_x_8069:
[----:B------:R-:W-:Y:S05]  /*1ca0*/  BRA `(.L_x_8070) ;  /* 0xffffffec00087947 */ /* 0x000fea000383ffff */
.L_x_8051:
[----:B------:R-:W-:Y:S01]  /*1cb0*/  BSSY B0, `(.L_x_8071) ;  /* 0x0000007000007945 */ /* 0x000fe20003800000 */
[----:B------:R-:W-:Y:S01]  /*1cc0*/  MOV R12, 0x2 ;  /* 0x00000002000c7802 */ /* 0x000fe20000000f00 */
[----:B------:R-:W-:Y:S01]  /*1cd0*/  IMAD.MOV.U32 R11, RZ, RZ, 0x1f ;  /* 0x0000001fff0b7424 */ /* 0x000fe200078e00ff */
[----:B------:R-:W-:-:S07]  /*1ce0*/  MOV R15, 0xffffffff ;  /* 0xffffffff000f7802 */ /* 0x000fce0000000f00 */
[----:B0-----:R-:W-:Y:S05]  /*1cf0*/  WARPSYNC.COLLECTIVE R15, `(.L_x_8072) ;  /* 0x000000000f087348 */ /* 0x001fea0003c00000 */
[----:B------:R1:W2:Y:S02]  /*1d00*/  SHFL.BFLY P6, R14, R13, R12, R11 ;  /* 0x0c00000c0d0e7389 */ /* 0x0002a400000c000b */
[----:B012---:R-:W-:Y:S05]  /*1d10*/  ENDCOLLECTIVE ;  /* 0x000000000000791b */ /* 0x007fea0003800000 */
.L_x_8072:
[----:B------:R-:W-:Y:S05]  /*1d20*/  BSYNC B0 ;  /* 0x0000000000007941 */ /* 0x000fea0003800000 */
.L_x_8071:
[----:B------:R-:W-:Y:S01]  /*1d30*/  HFMA2 R12, -RZ, RZ, 0, 5.9604644775390625e-08 ;  /* 0x00000001ff0c7431 */ /* 0x000fe200000001ff */
[----:B------:R-:W-:Y:S01]  /*1d40*/  FMNMX R13, R14, R13, !PT ;  /* 0x0000000d0e0d7209 */ /* 0x000fe20007800000 */
[----:B------:R-:W-:Y:S01]  /*1d50*/  IMAD.MOV.U32 R11, RZ, RZ, 0x1f ;  /* 0x0000001fff0b7424 */ /* 0x000fe200078e00ff */
[----:B------:R-:W-:Y:S01]  /*1d60*/  MOV R15, 0xffffffff ;  /* 0xffffffff000f7802 */ /* 0x000fe20000000f00 */
[----:B------:R-:W-:Y:S02]  /*1d70*/  HFMA2 R9, -RZ, RZ, 0.96630859375, -0.0022525787353515625 ;  /* 0x3bbb989dff097431 */ /* 0x000fe400000001ff */
[----:B------:R-:W-:-:S07]  /*1d80*/  IMAD.MOV.U32 R21, RZ, RZ, 0x437c0000 ;  /* 0x437c0000ff157424 */ /* 0x000fce00078e00ff */
[----:B------:R-:W-:Y:S05]  /*1d90*/  WARPSYNC.COLLECTIVE R15, `(.L_x_8073) ;  /* 0x000000000f087348 */ /* 0x000fea0003c00000 */
[----:B------:R0:W1:Y:S02]  /*1da0*/  SHFL.BFLY P6, R14, R13, R12, R11 ;  /* 0x0c00000c0d0e7389 */ /* 0x00006400000c000b */
[----:B01----:R-:W-:Y:S05]  /*1db0*/  ENDCOLLECTIVE ;  /* 0x000000000000791b */ /* 0x003fea0003800000 */
.L_x_8073:
        /* <DEDUP_REMOVED lines=20> */
[----:B------:R-:W-:-:S03]  /*1f00*/  MOV R11, 0x1f ;  /* 0x0000001f000b7802 */ /* 0x000fc60000000f00 */
[----:B------:R-:W-:-:S04]  /*1f10*/  FADD R13, RZ, R9 ;  /* 0x00000009ff0d7221 */ /* 0x000fc80000000000 */
[----:B------:R-:W-:-:S07]  /*1f20*/  FADD R13, R13, R0 ;  /* 0x000000000d0d7221 */ /* 0x000fce0000000000 */
[----:B------:R-:W-:Y:S05]  /*1f30*/  WARPSYNC.COLLECTIVE R15, `(.L_x_8074) ;  /* 0x000000000f087348 */ /* 0x000fea0003c00000 */
[----:B------:R0:W1:Y:S02]  /*1f40*/  SHFL.BFLY P6, R14, R13, R12, R11 ;  /* 0x0c00000c0d0e7389 */ /* 0x00006400000c000b */
[----:B01----:R-:W-:Y:S05]  /*1f50*/  ENDCOLLECTIVE ;  /* 0x000000000000791b */ /* 0x003fea0003800000 */
.L_x_8074:
[----:B------:R-:W-:Y:S02]  /*1f60*/  IMAD.MOV.U32 R12, RZ, RZ, 0x1 ;  /* 0x00000001ff0c7424 */ /* 0x000fe400078e00ff */
[----:B------:R-:W-:-:S05]  /*1f70*/  FADD R2, R13, R14 ;  /* 0x0000000e0d027221 */ /* 0x000fca0000000000 */
[----:B------:R-:W-:-:S07]  /*1f80*/  MOV R13, R2 ;  /* 0x00000002000d7202 */ /* 0x000fce0000000f00 */
[----:B------:R-:W-:Y:S05]  /*1f90*/  WARPSYNC.COLLECTIVE R15, `(.L_x_8075) ;  /* 0x000000000f087348 */ /* 0x000fea0003c00000 */
[----:B------:R0:W1:Y:S02]  /*1fa0*/  SHFL.BFLY P6, R14, R13, R12, R11 ;  /* 0x0c00000c0d0e7389 */ /* 0x00006400000c000b */
[----:B01----:R-:W-:Y:S05]  /*1fb0*/  ENDCOLLECTIVE ;  /* 0x000000000000791b */ /* 0x003fea0003800000 */
.L_x_8075:
[----:B------:R-:W-:Y:S05]  /*1fc0*/  BRA `(.L_x_8076) ;  /* 0xffffffec00f47947 */ /* 0x000fea000383ffff */
.L_x_8058:
[----:B------:R-:W-:Y:S01]  /*1fd0*/  HFMA2 R12, -RZ, RZ, 0, 1.1920928955078125e-07 ;  /* 0x00000002ff0c7431 */ /* 0x000fe200000001ff */
[----:B------:R-:W-:Y:S01]  /*1fe0*/  BSSY B0, `(.L_x_8077) ;  /* 0x0000006000007945 */ /* 0x000fe20003800000 */
[----:B------:R-:W-:Y:S01]  /*1ff0*/  MOV R11, 0x1f ;  /* 0x0000001f000b7802 */ /* 0x000fe20000000f00 */
[----:B------:R-:W-:-:S07]  /*2000*/  IMAD.MOV.U32 R15, RZ, RZ, -0x1 ;  /* 0xffffffffff0f7424 */ /* 0x000fce00078e00ff */
[----:B0-----:R-:W-:Y:S05]  /*2010*/  WARPSYNC.COLLECTIVE R15, `(.L_x_8078) ;  /* 0x000000000f087348 */ /* 0x001fea0003c00000 */
[----:B------:R1:W2:Y:S02]  /*2020*/  SHFL.BFLY P6, R14, R13, R12, R11 ;  /* 0x0c00000c0d0e7389 */ /* 0x0002a400000c000b */
[----:B012---:R-:W-:Y:S05]  /*2030*/  ENDCOLLECTIVE ;  /* 0x000000000000791b */ /* 0x007fea0003800000 */
.L_x_8078:
[----:B------:R-:W-:Y:S05]  /*2040*/  BSYNC B0 ;  /* 0x0000000000007941 */ /* 0x000fea0003800000 */
.L_x_8077:
[----:B------:R-:W-:Y:S01]  /*2050*/  HFMA2 R12, -RZ, RZ, 0, 5.9604644775390625e-08 ;  /* 0x00000001ff0c7431 */ /* 0x000fe200000001ff */
[----:B------:R-:W-:Y:S01]  /*2060*/  FMNMX R13, R14, R13, !PT ;  /* 0x0000000d0e0d7209 */ /* 0x000fe20007800000 */
[----:B------:R-:W-:Y:S01]  /*2070*/  IMAD.MOV.U32 R15, RZ, RZ, -0x1 ;  /* 0xffffffffff0f7424 */ /* 0x000fe200078e00ff */
[----:B------:R-:W-:Y:S01]  /*2080*/  MOV R11, 0x1f ;  /* 0x0000001f000b7802 */ /* 0x000fe20000000f00 */
[----:B------:R-:W-:Y:S01]  /*2090*/  HFMA2 R9, -RZ, RZ, 0.96630859375, -0.0022525787353515625 ;  /* 0x3bbb989dff097431 */ /* 0x000fe200000001ff */
[----:B------:R-:W-:-:S07]  /*20a0*/  MOV R17, 0x437c0000 ;  /* 0x437c000000117802 */ /* 0x000fce0000000f00 */
[----:B------:R-:W-:Y:S05]  /*20b0*/  WARPSYNC.COLLECTIVE R15, `(.L_x_8079) ;  /* 0x000000000f087348 */ /* 0x000fea0003c00000 */
[----:B------:R0:W1:Y:S02]  /*20c0*/  SHFL.BFLY P6, R14, R13, R12, R11 ;  /* 0x0c00000c0d0e7389 */ /* 0x00006400000c000b */
[----:B01----:R-:W-:Y:S05]  /*20d0*/  ENDCOLLECTIVE ;  /* 0x000000000000791b */ /* 0x003fea0003800000 */
.L_x_8079:
        /* <DEDUP_REMOVED lines=14> */
[----:B------:R-:W-:Y:S01]  /*21c0*/  FFMA R14, R14, 1.925963033500011079e-08, R11 ;  /* 0x32a570600e0e7823 */ /* 0x000fe2000000000b */
[----:B------:R-:W-:Y:S02]  /*21d0*/  SHF.L.U32 R0, R17, 0x17, RZ ;  /* 0x0000001711007819 */ /* 0x000fe400000006ff */
[----:B------:R-:W0:Y:S08]  /*21e0*/  MUFU.EX2 R9, R10 ;  /* 0x0000000a00097308 */ /* 0x000e300000000800 */
[----:B------:R-:W1:Y:S01]  /*21f0*/  MUFU.EX2 R11, R14 ;  /* 0x0000000e000b7308 */ /* 0x000e620000000800 */
[----:B0-----:R-:W-:-:S04]  /*2200*/  FMUL R9, R2, R9 ;  /* 0x0000000902097220 */ /* 0x001fc80000400000 */
[----:B------:R-:W-:Y:S01]  /*2210*/  FADD R13, RZ, R9 ;  /* 0x00000009ff0d7221 */ /* 0x000fe20000000000 */
[----:B-1----:R-:W-:Y:S01]  /*2220*/  FMUL R0, R0, R11 ;  /* 0x0000000b00007220 */ /* 0x002fe20000400000 */
[----:B------:R-:W-:-:S03]  /*2230*/  IMAD.MOV.U32 R11, RZ, RZ, 0x1f ;  /* 0x0000001fff0b7424 */ /* 0x000fc600078e00ff */
[----:B------:R-:W-:-:S07]  /*2240*/  FADD R13, R13, R0 ;  /* 0x000000000d0d7221 */ /* 0x000fce0000000000 */
[----:B------:R-:W-:Y:S05]  /*2250*/  WARPSYNC.COLLECTIVE R15, `(.L_x_8080) ;  /* 0x000000000f087348 */ /* 0x000fea0003c00000 */
[----:B------:R0:W1:Y:S02]  /*2260*/  SHFL.BFLY P6, R14, R13, R12, R11 ;  /* 0x0c00000c0d0e7389 */ /* 0x00006400000c000b */
[----:B01----:R-:W-:Y:S05]  /*2270*/  ENDCOLLECTIVE ;  /* 0x000000000000791b */ /* 0x003fea0003800000 */
.L_x_8080:
[----:B------:R-:W-:Y:S02]  /*2280*/  HFMA2 R12, -RZ, RZ, 0, 5.9604644775390625e-08 ;  /* 0x00000001ff0c7431 */ /* 0x000fe400000001ff */
[----:B------:R-:W-:-:S05]  /*2290*/  FADD R2, R13, R14 ;  /* 0x0000000e0d027221 */ /* 0x000fca0000000000 */
[----:B------:R-:W-:-:S07]  /*22a0*/  MOV R13, R2 ;  /* 0x00000002000d7202 */ /* 0x000fce0000000f00 */
[----:B------:R-:W-:Y:S05]  /*22b0*/  WARPSYNC.COLLECTIVE R15, `(.L_x_8081) ;  /* 0x000000000f087348 */ /* 0x000fea0003c00000 */
[----:B------:R0:W1:Y:S02]  /*22c0*/  SHFL.BFLY P6, R14, R13, R12, R11 ;  /* 0x0c00000c0d0e7389 */ /* 0x00006400000c000b */
[----:B01----:R-:W-:Y:S05]  /*22d0*/  ENDCOLLECTIVE ;  /* 0x000000000000791b */ /* 0x003fea0003800000 */
.L_x_8081:
[----:B------:R-:W-:Y:S05]  /*22e0*/  BRA `(.L_x_8082) ;  /* 0xfffffff000d47947 */ /* 0x000fea000383ffff */
        .weak           $__internal_152_$__cuda_sm20_div_u64
        .type           $__internal_152_$__cuda_sm20_div_u64,@function
        .size           $__internal_152_$__cuda_sm20_div_u64,($__internal_153_$__cuda_sm3x_div_rn_noftz_f32_slowpath - $__internal_152_$__cuda_sm20_div_u64)
$__internal_152_$__cuda_sm20_div_u64:
        /* <DEDUP_REMOVED lines=23> */
[----:B------:R-:W-:-:S03]  /*2460*/  IMAD.HI.U32 R10, R11, R7, RZ ;  /* 0x000000070b0a7227 */ /* 0x000fc600078e00ff */
[----:B------:R-:W-:-:S05]  /*2470*/  IADD3.X R4, PT, PT, RZ, ~R4, RZ, P0, !PT ;  /* 0x80000004ff047210 */ /* 0x000fca00007fe4ff */
[----:B------:R-:W-:-:S04]  /*2480*/  IMAD.WIDE.U32 R10, P0, R11, R4, R10 ;  /* 0x000000040b0a7225 */ /* 0x000fc8000780000a */
[C---:B------:R-:W-:Y:S02]  /*2490*/  IMAD R6, R9.reuse, R4, RZ ;  /* 0x0000000409067224 */ /* 0x040fe400078e02ff */
[----:B------:R-:W-:Y:S01]  /*24a0*/  IMAD.HI.U32 R11, P1, R9, R7, R10 ;  /* 0x00000007090b7227 */ /* 0x000fe2000782000a */
[----:B------:R-:W-:-:S03]  /*24b0*/  MOV R7, RZ ;  /* 0x000000ff00077202 */ /* 0x000fc60000000f00 */
        /* <DEDUP_REMOVED lines=12> */
[----:B------:R-:W-:Y:S02]  /*2580*/  IMAD.X R11, RZ, RZ, R4, P1 ;  /* 0x000000ffff0b7224 */ /* 0x000fe400008e0604 */
[----:B------:R-:W-:Y:S01]  /*2590*/  IMAD R4, R9, R3, R7 ;  /* 0x0000000309047224 */ /* 0x000fe200078e0207 */
[----:B------:R-:W-:-:S03]  /*25a0*/  IADD3 R7, P1, PT, -R6, R5, RZ ;  /* 0x0000000506077210 */ /* 0x000fc60007f3e1ff */
[-C--:B------:R-:W-:Y:S01]  /*25b0*/  IMAD R5, R11, R8.reuse, R4 ;  /* 0x000000080b057224 */ /* 0x080fe200078e0204 */
[----:B------:R-:W-:-:S04]  /*25c0*/  ISETP.GE.U32.AND P0, PT, R7, R8, PT ;  /* 0x000000080700720c */ /* 0x000fc80003f06070 */
[----:B------:R-:W-:Y:S02]  /*25d0*/  IADD3.X R10, PT, PT, ~R5, R2, RZ, P1, !PT ;  /* 0x00000002050a7210 */ /* 0x000fe40000ffe5ff */
[----:B------:R-:W-:Y:S02]  /*25e0*/  IADD3 R2, P2, PT, R9, 0x1, RZ ;  /* 0x0000000109027810 */ /* 0x000fe40007f5e0ff */
[----:B------:R-:W-:Y:S02]  /*25f0*/  IADD3 R5, P1, PT, -R8, R7, RZ ;  /* 0x0000000708057210 */ /* 0x000fe40007f3e1ff */
[----:B------:R-:W-:Y:S01]  /*2600*/  ISETP.GE.U32.AND.EX P0, PT, R10, R3, PT, P0 ;  /* 0x000000030a00720c */ /* 0x000fe20003f06100 */
[----:B------:R-:W-:Y:S01]  /*2610*/  IMAD.X R4, RZ, RZ, R11, P2 ;  /* 0x000000ffff047224 */ /* 0x000fe200010e060b */
[----:B------:R-:W-:Y:S02]  /*2620*/  IADD3.X R6, PT, PT, ~R3, R10, RZ, P1, !PT ;  /* 0x0000000a03067210 */ /* 0x000fe40000ffe5ff */
[----:B------:R-:W-:-:S02]  /*2630*/  SEL R5, R5, R7, P0 ;  /* 0x0000000705057207 */ /* 0x000fc40000000000 */
[----:B------:R-:W-:Y:S02]  /*2640*/  SEL R9, R2, R9, P0 ;  /* 0x0000000902097207 */ /* 0x000fe40000000000 */
[----:B------:R-:W-:Y:S02]  /*2650*/  SEL R6, R6, R10, P0 ;  /* 0x0000000a06067207 */ /* 0x000fe40000000000 */
[----:B------:R-:W-:Y:S02]  /*2660*/  SEL R2, R4, R11, P0 ;  /* 0x0000000b04027207 */ /* 0x000fe40000000000 */
[----:B------:R-:W-:Y:S01]  /*2670*/  ISETP.GE.U32.AND P0, PT, R5, R8, PT ;  /* 0x000000080500720c */ /* 0x000fe20003f06070 */
[----:B------:R-:W-:Y:S01]  /*2680*/  IMAD.MOV.U32 R5, RZ, RZ, 0x0 ;  /* 0x00000000ff057424 */ /* 0x000fe200078e00ff */
[----:B------:R-:W-:Y:S02]  /*2690*/  IADD3 R24, P2, PT, R9, 0x1, RZ ;  /* 0x0000000109187810 */ /* 0x000fe40007f5e0ff */
[----:B------:R-:W-:-:S02]  /*26a0*/  ISETP.NE.U32.AND P1, PT, R8, RZ, PT ;  /* 0x000000ff0800720c */ /* 0x000fc40003f25070 */
[----:B------:R-:W-:Y:S02]  /*26b0*/  ISETP.GE.U32.AND.EX P0, PT, R6, R3, PT, P0 ;  /* 0x000000030600720c */ /* 0x000fe40003f06100 */
[----:B------:R-:W-:Y:S02]  /*26c0*/  IADD3.X R25, PT, PT, RZ, R2, RZ, P2, !PT ;  /* 0x00000002ff197210 */ /* 0x000fe400017fe4ff */
[----:B------:R-:W-:Y:S02]  /*26d0*/  MOV R4, R0 ;  /* 0x0000000000047202 */ /* 0x000fe40000000f00 */
[----:B------:R-:W-:Y:S02]  /*26e0*/  ISETP.NE.AND.EX P1, PT, R3, RZ, PT, P1 ;  /* 0x000000ff0300720c */ /* 0x000fe40003f25310 */
[----:B------:R-:W-:Y:S02]  /*26f0*/  SEL R24, R24, R9, P0 ;  /* 0x0000000918187207 */ /* 0x000fe40000000000 */
[----:B------:R-:W-:-:S02]  /*2700*/  SEL R25, R25, R2, P0 ;  /* 0x0000000219197207 */ /* 0x000fc40000000000 */
[----:B------:R-:W-:Y:S02]  /*2710*/  SEL R24, R24, 0xffffffff, P1 ;  /* 0xffffffff18187807 */ /* 0x000fe40000800000 */
[----:B------:R-:W-:Y:S01]  /*2720*/  SEL R25, R25, 0xffffffff, P1 ;  /* 0xffffffff19197807 */ /* 0x000fe20000800000 */
[----:B------:R-:W-:Y:S06]  /*2730*/  RET.REL.NODEC R4 `(_Z15SoftmaxWarpImplI10DirectLoadIffE11DirectStoreIffEfLi2ELi2ELi4ELi1ELb1EL9Algorithm0EEvT_T0_ll) ;  /* 0xffffffd804307950 */ /* 0x000fec0003c3ffff */
        .weak           $__internal_153_$__cuda_sm3x_div_rn_noftz_f32_slowpath
        .type           $__internal_153_$__cuda_sm3x_div_rn_noftz_f32_slowpath,@function
        .size           $__internal_153_$__cuda_sm3x_div_rn_noftz_f32_slowpath,(.L_x_8639 - $__internal_153_$__cuda_sm3x_div_rn_noftz_f32_slowpath)
$__internal_153_$__cuda_sm3x_div_rn_noftz_f32_slowpath:
        /* <DEDUP_REMOVED lines=34> */
.L_x_8084:
[----:B------:R-:W-:Y:S01]  /*2960*/  LEA R26, R13, 0xc0800000, 0x17 ;  /* 0xc08000000d1a7811 */ /* 0x000fe200078eb8ff */
[----:B------:R-:W-:Y:S01]  /*2970*/  BSSY.RECONVERGENT B3, `(.L_x_8089) ;  /* 0x0000036000037945 */ /* 0x000fe20003800200 */
[----:B------:R-:W-:Y:S02]  /*2980*/  IADD3 R18, PT, PT, R18, -0x7f, RZ ;  /* 0xffffff8112127810 */ /* 0x000fe40007ffe0ff */
[----:B------:R-:W-:-:S03]  /*2990*/  IADD3 R19, PT, PT, -R26, R9, RZ ;  /* 0x000000091a137210 */ /* 0x000fc60007ffe1ff */
[C---:B------:R-:W-:Y:S01]  /*29a0*/  IMAD R2, R18.reuse, -0x800000, R2 ;  /* 0xff80000012027824 */ /* 0x040fe200078e0202 */
        /* <DEDUP_REMOVED lines=46> */
.L_x_8091:
[----:B------:R-:W-:-:S04]  /*2c90*/  LOP3.LUT R2, R2, 0x80000000, RZ, 0xc0, !PT ;  /* 0x8000000002027812 */ /* 0x000fc800078ec0ff */
[----:B------:R-:W-:Y:S01]  /*2ca0*/  LOP3.LUT R2, R2, 0x7f800000, RZ, 0xfc, !PT ;  /* 0x7f80000002027812 */ /* 0x000fe200078efcff */
[----:B------:R-:W-:Y:S06]  /*2cb0*/  BRA `(.L_x_8092) ;  /* 0x0000000000047947 */ /* 0x000fec0003800000 */
.L_x_8090:
[----:B------:R-:W-:-:S07]  /*2cc0*/  IMAD R2, R18, 0x800000, R2 ;  /* 0x0080000012027824 */ /* 0x000fce00078e0202 */
.L_x_8092:
[----:B------:R-:W-:Y:S05]  /*2cd0*/  BSYNC.RECONVERGENT B3 ;  /* 0x0000000000037941 */ /* 0x000fea0003800200 */
.L_x_8089:
[----:B------:R-:W-:Y:S05]  /*2ce0*/  BRA `(.L_x_8093) ;  /* 0x0000000000207947 */ /* 0x000fea0003800000 */
.L_x_8088:
[----:B------:R-:W-:-:S04]  /*2cf0*/  LOP3.LUT R2, R9, 0x80000000, R2, 0x48, !PT ;  /* 0x8000000009027812 */ /* 0x000fc800078e4802 */
[----:B------:R-:W-:Y:S01]  /*2d00*/  LOP3.LUT R2, R2, 0x7f800000, RZ, 0xfc, !PT ;  /* 0x7f80000002027812 */ /* 0x000fe200078efcff */
[----:B------:R-:W-:Y:S06]  /*2d10*/  BRA `(.L_x_8093) ;  /* 0x0000000000147947 */ /* 0x000fec0003800000 */
.L_x_8087:
[----:B------:R-:W-:Y:S01]  /*2d20*/  LOP3.LUT R2, R9, 0x80000000, R2, 0x48, !PT ;  /* 0x8000000009027812 */ /* 0x000fe200078e4802 */
[----:B------:R-:W-:Y:S06]  /*2d30*/  BRA `(.L_x_8093) ;  /* 0x00000000000c7947 */ /* 0x000fec0003800000 */
.L_x_8086:
[----:B------:R-:W0:Y:S01]  /*2d40*/  MUFU.RSQ R2, -QNAN ;  /* 0xffc0000000027908 */ /* 0x000e220000001400 */
[----:B------:R-:W-:Y:S05]  /*2d50*/  BRA `(.L_x_8093) ;  /* 0x0000000000047947 */ /* 0x000fea0003800000 */
.L_x_8085:
[----:B------:R-:W-:-:S07]  /*2d60*/  FADD.FTZ R2, R2, R9 ;  /* 0x0000000902027221 */ /* 0x000fce0000010000 */
.L_x_8093:
[----:B------:R-:W-:Y:S05]  /*2d70*/  BSYNC.RECONVERGENT B2 ;  /* 0x0000000000027941 */ /* 0x000fea0003800200 */
.L_x_8083:
[----:B------:R-:W-:Y:S01]  /*2d80*/  HFMA2 R15, -RZ, RZ, 0, 0 ;  /* 0x00000000ff0f7431 */ /* 0x000fe200000001ff */
[----:B0-----:R-:W-:-:S03]  /*2d90*/  MOV R13, R2 ;  /* 0x00000002000d7202 */ /* 0x001fc60000000f00 */
[----:B------:R-:W-:Y:S05]  /*2da0*/  RET.REL.NODEC R14 `(_Z15SoftmaxWarpImplI10DirectLoadIffE11DirectStoreIffEfLi2ELi2ELi4ELi1ELb1EL9Algorithm0EEvT_T0_ll) ;  /* 0xffffffd00e947950 */ /* 0x000fea0003c3ffff */
.L_x_8094:
        /* <DEDUP_REMOVED lines=13> */
.L_x_8639:


//--------------------- .text._Z15SoftmaxWarpImplI10DirectLoadIffE11DirectStoreIffEfLi2ELi2ELi4ELi1ELb0EL9Algorithm0EEvT_T0_ll --------------------------
	.section	.text._Z15SoftmaxWarpImplI10DirectLoadIffE11DirectStoreIffEfLi2ELi2ELi4ELi1ELb0EL9Algorithm0EEvT_T0_ll,"ax",@progbits
	.align	128
        .global         _Z15SoftmaxWarpImplI10DirectLoadIffE11DirectStoreIffEfLi2ELi2ELi4ELi1ELb0EL9Algorithm0EEvT_T0_ll
        .type           _Z15SoftmaxWarpImplI10DirectLoadIffE11DirectStoreIffEfLi2ELi2ELi4ELi1ELb0EL9Algorithm0EEvT_T0_ll,@function
        .size           _Z15SoftmaxWarpImplI10DirectLoadIffE11DirectStoreIffEfLi2ELi2ELi4ELi1ELb0EL9Algorithm0EEvT_T0_ll,(.L_x_8641 - _Z15SoftmaxWarpImplI10DirectLoadIffE11DirectStoreIffEfLi2ELi2ELi4ELi1ELb0EL9Algorithm0EEvT_T0_ll)
        .other          _Z15SoftmaxWarpImplI10DirectLoadIffE11DirectStoreIffEfLi2ELi2ELi4ELi1ELb0EL9Algorithm0EEvT_T0_ll,@"STO_CUDA_ENTRY STV_DEFAULT"
_Z15SoftmaxWarpImplI10DirectLoadIffE11DirectStoreIffEfLi2ELi2ELi4ELi1ELb0EL9Algorithm0EEvT_T0_ll:
.text._Z15SoftmaxWarpImplI10DirectLoadIffE11DirectStoreIffEfLi2ELi2ELi4ELi1ELb0EL9Algorithm0EEvT_T0_ll:
        /* <DEDUP_REMOVED lines=24> */
.L_x_8095:
        /* <DEDUP_REMOVED lines=47> */
.L_x_8097:
[----:B------:R-:W-:-:S07]  /*0470*/  MOV R0, 0x490 ;  /* 0x0000049000007802 */ /* 0x000fce0000000f00 */
[----:B0-----:R-:W-:Y:S05]  /*0480*/  CALL.REL.NOINC `($__internal_154_$__cuda_sm20_div_u64) ;  /* 0x0000001c001c7944 */ /* 0x001fea0003c00000 */
[----:B------:R-:W-:Y:S01]  /*0490*/  MOV R4, R2 ;  /* 0x0000000200047202 */ /* 0x000fe20000000f00 */
[----:B------:R-:W-:-:S07]  /*04a0*/  IMAD.MOV.U32 R5, RZ, RZ, R7 ;  /* 0x000000ffff057224 */ /* 0x000fce00078e0007 */
.L_x_8098:
[----:B------:R-:W-:Y:S05]  /*04b0*/  BSYNC.RECONVERGENT B0 ;  /* 0x0000000000007941 */ /* 0x000fea0003800200 */
.L_x_8096:
        /* <DEDUP_REMOVED lines=51> */
[----:B-1----:R-:W-:Y:S01]  /*07f0*/  FMUL R9, R2, R9 ;  /* 0x0000000902097220 */ /* 0x002fe20000400000 */
[----:B--2---:R-:W-:-:S03]  /*0800*/  FMUL R0, R0, R13 ;  /* 0x0000000d00007220 */ /* 0x004fc60000400000 */
[----:B------:R-:W-:-:S04]  /*0810*/  FADD R13, RZ, R9 ;  /* 0x00000009ff0d7221 */ /* 0x000fc80000000000 */
[----:B------:R-:W-:-:S05]  /*0820*/  FADD R13, R13, R0 ;  /* 0x000000000d0d7221 */ /* 0x000fca0000000000 */
[----:B------:R-:W1:Y:S02]  /*0830*/  SHFL.BFLY PT, R14, R13, 0x2, 0x1f ;  /* 0x0c401f000d0e7f89 */ /* 0x000e6400000e0000 */
[----:B-1----:R-:W-:-:S05]  /*0840*/  FADD R2, R13, R14 ;  /* 0x0000000e0d027221 */ /* 0x002fca0000000000 */
[----:B------:R1:W2:Y:S02]  /*0850*/  SHFL.BFLY PT, R14, R2, 0x1, 0x1f ;  /* 0x0c201f00020e7f89 */ /* 0x0002a400000e0000 */
.L_x_8121:
        /* <DEDUP_REMOVED lines=13> */
[----:B0-----:R-:W-:Y:S05]  /*0930*/  CALL.REL.NOINC `($__internal_155_$__cuda_sm3x_div_rn_noftz_f32_slowpath) ;  /* 0x0000001c00047944 */ /* 0x001fea0003c00000 */
[----:B------:R-:W-:-:S07]  /*0940*/  MOV R14, R15 ;  /* 0x0000000f000e7202 */ /* 0x000fce0000000f00 */
.L_x_8103:
[----:B------:R-:W-:Y:S05]  /*0950*/  BSYNC.RECONVERGENT B1 ;  /* 0x0000000000017941 */ /* 0x000fea0003800200 */
.L_x_8102:
        /* <DEDUP_REMOVED lines=12> */
[----:B0-----:R-:W-:Y:S05]  /*0a20*/  CALL.REL.NOINC `($__internal_155_$__cuda_sm3x_div_rn_noftz_f32_slowpath) ;  /* 0x0000001800c87944 */ /* 0x001fea0003c00000 */
.L_x_8105:
[----:B------:R-:W-:Y:S05]  /*0a30*/  BSYNC.RECONVERGENT B1 ;  /* 0x0000000000017941 */ /* 0x000fea0003800200 */
.L_x_8104:
[----:B------:R-:W1:Y:S01]  /*0a40*/  LDCU.128 UR4, c[0x0][0x390] ;  /* 0x00007200ff0477ac */ /* 0x000e620008000c00 */
[----:B------:R-:W-:Y:S02]  /*0a50*/  HFMA2 R11, -RZ, RZ, 0, 0 ;  /* 0x00000000ff0b7431 */ /* 0x000fe400000001ff */
[----:B-1----:R-:W-:Y:S02]  /*0a60*/  IMAD R0, R10, UR6, RZ ;  /* 0x000000060a007c24 */ /* 0x002fe4000f8e02ff */
[----:B------:R-:W-:Y:S02]  /*0a70*/  IMAD.MOV.U32 R10, RZ, RZ, R4 ;  /* 0x000000ffff0a7224 */ /* 0x000fe400078e0004 */
[----:B------:R-:W-:Y:S01]  /*0a80*/  IMAD R9, R17, UR7, R0 ;  /* 0x0000000711097c24 */ /* 0x000fe2000f8e0200 */
[----:B------:R-:W-:Y:S01]  /*0a90*/  R2UR UR7, R7 ;  /* 0x00000000070772ca */ /* 0x000fe200000e0000 */
[----:B------:R-:W-:Y:S01]  /*0aa0*/  IMAD.WIDE.U32 R10, R17, UR6, R10 ;  /* 0x00000006110a7c25 */ /* 0x000fe2000f8e000a */
[----:B------:R-:W-:-:S03]  /*0ab0*/  R2UR UR6, R6 ;  /* 0x00000000060672ca */ /* 0x000fc600000e0000 */
[----:B------:R-:W-:Y:S02]  /*0ac0*/  IMAD.IADD R9, R11, 0x1, R9 ;  /* 0x000000010b097824 */ /* 0x000fe400078e0209 */
[----:B------:R-:W-:-:S03]  /*0ad0*/  IMAD.MOV.U32 R17, RZ, RZ, R23 ;  /* 0x000000ffff117224 */ /* 0x000fc600078e0017 */
[----:B------:R-:W-:Y:S02]  /*0ae0*/  LEA.HI R0, P0, R9, R10, RZ, 0x1 ;  /* 0x0000000a09007211 */ /* 0x000fe400078108ff */
[----:B------:R-:W-:Y:S02]  /*0af0*/  MOV R10, R16 ;  /* 0x00000010000a7202 */ /* 0x000fe40000000f00 */
[----:B------:R-:W-:Y:S01]  /*0b00*/  SHF.L.U32 R12, R0, 0x2, RZ ;  /* 0x00000002000c7819 */ /* 0x000fe200000006ff */
[----:B------:R-:W-:-:S03]  /*0b10*/  IMAD.X R9, RZ, RZ, R9, P0 ;  /* 0x000000ffff097224 */ /* 0x000fc600000e0609 */
[----:B------:R-:W-:Y:S02]  /*0b20*/  LOP3.LUT R12, R12, 0xfffffff8, RZ, 0xc0, !PT ;  /* 0xfffffff80c0c7812 */ /* 0x000fe400078ec0ff */
[----:B------:R-:W-:Y:S02]  /*0b30*/  SHF.L.U64.HI R0, R0, 0x2, R9 ;  /* 0x0000000200007819 */ /* 0x000fe40000010209 */
[----:B------:R-:W-:-:S04]  /*0b40*/  IADD3 R12, P0, PT, R12, UR4, RZ ;  /* 0x000000040c0c7c10 */ /* 0x000fc8000ff1e0ff */
[----:B------:R-:W-:-:S05]  /*0b50*/  IADD3.X R13, PT, PT, R0, UR5, RZ, P0, !PT ;  /* 0x00000005000d7c10 */ /* 0x000fca00087fe4ff */
[----:B------:R1:W-:Y:S04]  /*0b60*/  STG.E.64 desc[UR6][R12.64], R14 ;  /* 0x0000000e0c007986 */ /* 0x0003e8000c101b06 */
.L_x_8100:
[----:B------:R-:W-:Y:S05]  /*0b70*/  BSYNC B0 ;  /* 0x0000000000007941 */ /* 0x000fea0003800000 */
.L_x_8099:
[----:B------:R-:W-:-:S04]  /*0b80*/  ISETP.NE.U32.AND P0, PT, R20, RZ, PT ;  /* 0x000000ff1400720c */ /* 0x000fc80003f05070 */
[----:B------:R-:W-:-:S13]  /*0b90*/  ISETP.NE.AND.EX P0, PT, R22, RZ, PT, P0 ;  /* 0x000000ff1600720c */ /* 0x000fda0003f05300 */
[----:B------:R-:W-:Y:S05]  /*0ba0*/  @!P0 EXIT ;  /* 0x000000000000894d */ /* 0x000fea0003800000 */
.L_x_8116:
[----:B-1----:R-:W-:Y:S01]  /*0bb0*/  MOV R12, R4 ;  /* 0x00000004000c7202 */ /* 0x002fe20000000f00 */
[----:B------:R-:W-:Y:S01]  /*0bc0*/  IMAD R0, R10, UR38, RZ ;  /* 0x000000260a007c24 */ /* 0x000fe2000f8e02ff */
[----:B--2---:R-:W-:Y:S01]  /*0bd0*/  R2UR UR4, R6 ;  /* 0x00000000060472ca */ /* 0x004fe200000e0000 */
        /* <DEDUP_REMOVED lines=17> */
[----:B------:R-:W-:Y:S02]  /*0cf0*/  HFMA2 R11, -RZ, RZ, 3.7421875, 0 ;  /* 0x437c0000ff0b7431 */ /* 0x000fe400000001ff */
        /* <DEDUP_REMOVED lines=27> */
.L_x_8127:
        /* <DEDUP_REMOVED lines=14> */
[----:B------:R-:W-:-:S07]  /*0f90*/  IMAD.MOV.U32 R14, RZ, RZ, R15 ;  /* 0x000000ffff0e7224 */ /* 0x000fce00078e000f */
.L_x_8108:
[----:B------:R-:W-:Y:S05]  /*0fa0*/  BSYNC.RECONVERGENT B0 ;  /* 0x0000000000007941 */ /* 0x000fea0003800200 */
.L_x_8107:
        /* <DEDUP_REMOVED lines=13> */
.L_x_8110:
[----:B------:R-:W-:Y:S05]  /*1080*/  BSYNC.RECONVERGENT B0 ;  /* 0x0000000000007941 */ /* 0x000fea0003800200 */
.L_x_8109:
        /* <DEDUP_REMOVED lines=64> */
.L_x_8133:
        /* <DEDUP_REMOVED lines=15> */
.L_x_8113:
[----:B------:R-:W-:Y:S05]  /*1580*/  BSYNC.RECONVERGENT B0 ;  /* 0x0000000000007941 */ /* 0x000fea0003800200 */
.L_x_8112:
        /* <DEDUP_REMOVED lines=13> */
.L_x_8115:
[----:B------:R-:W-:Y:S05]  /*1660*/  BSYNC.RECONVERGENT B0 ;  /* 0x0000000000007941 */ /* 0x000fea0003800200 */
.L_x_8114:
[----:B------:R-:W-:Y:S01]  /*1670*/  HFMA2 R11, -RZ, RZ, 0, 0 ;  /* 0x00000000ff0b7431 */ /* 0x000fe200000001ff */
        /* <DEDUP_REMOVED lines=21> */
.L_x_8101:
[----:B------:R-:W-:Y:S01]  /*17d0*/  MOV R12, 0x2 ;  /* 0x00000002000c7802 */ /* 0x000fe20000000f00 */
[----:B------:R-:W-:Y:S01]  /*17e0*/  IMAD.MOV.U32 R15, RZ, RZ, -0x1 ;  /* 0xffffffffff0f7424 */ /* 0x000fe200078e00ff */
[----:B------:R-:W-:Y:S01]  /*17f0*/  MOV R11, 0x1f ;  /* 0x0000001f000b7802 */ /* 0x000fe20000000f00 */
[----:B------:R-:W-:Y:S01]  /*1800*/  IMAD.MOV.U32 R9, RZ, RZ, 0x3bbb989d ;  /* 0x3bbb989dff097424 */ /* 0x000fe200078e00ff */
[----:B------:R-:W-:-:S07]  /*1810*/  MOV R21, 0x437c0000 ;  /* 0x437c000000157802 */ /* 0x000fce0000000f00 */
[----:B0-----:R-:W-:Y:S05]  /*1820*/  WARPSYNC.COLLECTIVE R15, `(.L_x_8117) ;  /* 0x000000000f087348 */ /* 0x001fea0003c00000 */
[----:B------:R1:W2:Y:S02]  /*1830*/  SHFL.BFLY P6, R14, R13, R12, R11 ;  /* 0x0c00000c0d0e7389 */ /* 0x0002a400000c000b */
[----:B012---:R-:W-:Y:S05]  /*1840*/  ENDCOLLECTIVE ;  /* 0x000000000000791b */ /* 0x007fea0003800000 */
.L_x_8117:
[----:B------:R-:W-:Y:S02]  /*1850*/  MOV R12, 0x1 ;  /* 0x00000001000c7802 */ /* 0x000fe40000000f00 */
[----:B------:R-:W-:-:S04]  /*1860*/  FMNMX R0, R13, R14, !PT ;  /* 0x0000000e0d007209 */ /* 0x000fc80007800000 */
[----:B------:R-:W-:-:S07]  /*1870*/  MOV R13, R0 ;  /* 0x00000000000d7202 */ /* 0x000fce0000000f00 */
[----:B------:R-:W-:Y:S05]  /*1880*/  WARPSYNC.COLLECTIVE R15, `(.L_x_8118) ;  /* 0x000000000f087348 */ /* 0x000fea0003c00000 */
[----:B------:R0:W1:Y:S02]  /*1890*/  SHFL.BFLY P6, R14, R13, R12, R11 ;  /* 0x0c00000c0d0e7389 */ /* 0x00006400000c000b */
[----:B01----:R-:W-:Y:S05]  /*18a0*/  ENDCOLLECTIVE ;  /* 0x000000000000791b */ /* 0x003fea0003800000 */
.L_x_8118:
        /* <DEDUP_REMOVED lines=26> */
.L_x_8119:
[----:B------:R-:W-:Y:S01]  /*1a50*/  MOV R12, 0x1 ;  /* 0x00000001000c7802 */ /* 0x000fe20000000f00 */
[----:B------:R-:W-:-:S04]  /*1a60*/  FADD R2, R13, R14 ;  /* 0x0000000e0d027221 */ /* 0x000fc80000000000 */
[----:B------:R-:W-:-:S07]  /*1a70*/  IMAD.MOV.U32 R13, RZ, RZ, R2 ;  /* 0x000000ffff0d7224 */ /* 0x000fce00078e0002 */
[----:B------:R-:W-:Y:S05]  /*1a80*/  WARPSYNC.COLLECTIVE R15, `(.L_x_8120) ;  /* 0x000000000f087348 */ /* 0x000fea0003c00000 */
[----:B------:R0:W1:Y:S02]  /*1a90*/  SHFL.BFLY P6, R14, R13, R12, R11 ;  /* 0x0c00000c0d0e7389 */ /* 0x00006400000c000b */
[----:B01----:R-:W-:Y:S05]  /*1aa0*/  ENDCOLLECTIVE ;  /* 0x000000000000791b */ /* 0x003fea0003800000 */
.L_x_8120:
[----:B------:R-:W-:Y:S05]  /*1ab0*/  BRA `(.L_x_8121) ;  /* 0xffffffec00687947 */ /* 0x000fea000383ffff */
.L_x_8106:
[----:B------:R-:W-:Y:S01]  /*1ac0*/  BSSY B0, `(.L_x_8122) ;  /* 0x0000007000007945 */ /* 0x000fe20003800000 */
[----:B------:R-:W-:Y:S01]  /*1ad0*/  MOV R12, 0x2 ;  /* 0x00000002000c7802 */ /* 0x000fe20000000f00 */
[----:B------:R-:W-:Y:S01]  /*1ae0*/  IMAD.MOV.U32 R11, RZ, RZ, 0x1f ;  /* 0x0000001fff0b7424 */ /* 0x000fe200078e00ff */
[----:B------:R-:W-:-:S07]  /*1af0*/  MOV R15, 0xffffffff ;  /* 0xffffffff000f7802 */ /* 0x000fce0000000f00 */
[----:B0-----:R-:W-:Y:S05]  /*1b00*/  WARPSYNC.COLLECTIVE R15, `(.L_x_8123) ;  /* 0x000000000f087348 */ /* 0x001fea0003c00000 */
[----:B------:R1:W2:Y:S02]  /*1b10*/  SHFL.BFLY P6, R14, R13, R12, R11 ;  /* 0x0c00000c0d0e7389 */ /* 0x0002a400000c000b */
[----:B012---:R-:W-:Y:S05]  /*1b20*/  ENDCOLLECTIVE ;  /* 0x000000000000791b */ /* 0x007fea0003800000 */
.L_x_8123:
[----:B------:R-:W-:Y:S05]  /*1b30*/  BSYNC B0 ;  /* 0x0000000000007941 */ /* 0x000fea0003800000 */
.L_x_8122:
        /* <DEDUP_REMOVED lines=9> */
.L_x_8124:
        /* <DEDUP_REMOVED lines=26> */
.L_x_8125:
[----:B------:R-:W-:Y:S02]  /*1d70*/  IMAD.MOV.U32 R12, RZ, RZ, 0x1 ;  /* 0x00000001ff0c7424 */ /* 0x000fe400078e00ff */
[----:B------:R-:W-:-:S05]  /*1d80*/  FADD R2, R13, R14 ;  /* 0x0000000e0d027221 */ /* 0x000fca0000000000 */
[----:B------:R-:W-:-:S07]  /*1d90*/  MOV R13, R2 ;  /* 0x00000002000d7202 */ /* 0x000fce0000000f00 */
[----:B------:R-:W-:Y:S05]  /*1da0*/  WARPSYNC.COLLECTIVE R15, `(.L_x_8126) ;  /* 0x000000000f087348 */ /* 0x000fea0003c00000 */
[----:B------:R0:W1:Y:S02]  /*1db0*/  SHFL.BFLY P6, R14, R13, R12, R11 ;  /* 0x0c00000c0d0e7389 */ /* 0x00006400000c000b */
[----:B01----:R-:W-:Y:S05]  /*1dc0*/  ENDCOLLECTIVE ;  /* 0x000000000000791b */ /* 0x003fea0003800000 */
.L_x_8126:
[----:B------:R-:W-:Y:S05]  /*1dd0*/  BRA `(.L_x_8127) ;  /* 0xfffffff000347947 */ /* 0x000fea000383ffff */
.L_x_8111:
[----:B------:R-:W-:Y:S01]  /*1de0*/  BSSY B0, `(.L_x_8128) ;  /* 0x0000007000007945 */ /* 0x000fe20003800000 */
[----:B------:R-:W-:Y:S01]  /*1df0*/  MOV R12, 0x2 ;  /* 0x00000002000c7802 */ /* 0x000fe20000000f00 */
[----:B------:R-:W-:Y:S01]  /*1e00*/  IMAD.MOV.U32 R15, RZ, RZ, -0x1 ;  /* 0xffffffffff0f7424 */ /* 0x000fe200078e00ff */
[----:B------:R-:W-:-:S07]  /*1e10*/  MOV R11, 0x1f ;  /* 0x0000001f000b7802 */ /* 0x000fce0000000f00 */
[----:B0-----:R-:W-:Y:S05]  /*1e20*/  WARPSYNC.COLLECTIVE R15, `(.L_x_8129) ;  /* 0x000000000f087348 */ /* 0x001fea0003c00000 */
[----:B------:R1:W2:Y:S02]  /*1e30*/  SHFL.BFLY P6, R14, R13, R12, R11 ;  /* 0x0c00000c0d0e7389 */ /* 0x0002a400000c000b */
[----:B012---:R-:W-:Y:S05]  /*1e40*/  ENDCOLLECTIVE ;  /* 0x000000000000791b */ /* 0x007fea0003800000 */
.L_x_8129:
[----:B------:R-:W-:Y:S05]  /*1e50*/  BSYNC B0 ;  /* 0x0000000000007941 */ /* 0x000fea0003800000 */
.L_x_8128:
        /* <DEDUP_REMOVED lines=9> */
.L_x_8130:
[----:B------:R-:W-:Y:S01]  /*1ef0*/  HFMA2 R12, -RZ, RZ, 0, 1.1920928955078125e-07 ;  /* 0x00000002ff0c7431 */ /* 0x000fe200000001ff */
[----:B------:R-:W-:-:S05]  /*1f00*/  FMNMX R14, R13, R14, !PT ;  /* 0x0000000e0d0e7209 */ /* 0x000fca0007800000 */
[--C-:B------:R-:W-:Y:S01]  /*1f10*/  FADD R0, R20, -R14.reuse ;  /* 0x8000000e14007221 */ /* 0x100fe20000000000 */
[----:B------:R-:W-:-:S03]  /*1f20*/  FADD R14, R21, -R14 ;  /* 0x8000000e150e7221 */ /* 0x000fc60000000000 */
        /* <DEDUP_REMOVED lines=22> */
.L_x_8131:
[----:B------:R-:W-:Y:S02]  /*2090*/  HFMA2 R12, -RZ, RZ, 0, 5.9604644775390625e-08 ;  /* 0x00000001ff0c7431 */ /* 0x000fe400000001ff */
[----:B------:R-:W-:-:S05]  /*20a0*/  FADD R2, R13, R14 ;  /* 0x0000000e0d027221 */ /* 0x000fca0000000000 */
[----:B------:R-:W-:-:S07]  /*20b0*/  MOV R13, R2 ;  /* 0x00000002000d7202 */ /* 0x000fce0000000f00 */
[----:B------:R-:W-:Y:S05]  /*20c0*/  WARPSYNC.COLLECTIVE R15, `(.L_x_8132) ;  /* 0x000000000f087348 */ /* 0x000fea0003c00000 */
[----:B------:R0:W1:Y:S02]  /*20d0*/  SHFL.BFLY P6, R14, R13, R12, R11 ;  /* 0x0c00000c0d0e7389 */ /* 0x00006400000c000b */
[----:B01----:R-:W-:Y:S05]  /*20e0*/  ENDCOLLECTIVE ;  /* 0x000000000000791b */ /* 0x003fea0003800000 */
.L_x_8132:
[----:B------:R-:W-:Y:S05]  /*20f0*/  BRA `(.L_x_8133) ;  /* 0xfffffff000e47947 */ /* 0x000fea000383ffff */
        .weak           $__internal_154_$__cuda_sm20_div_u64
        .type           $__internal_154_$__cuda_sm20_div_u64,@function
        .size           $__internal_154_$__cuda_sm20_div_u64,($__internal_155_$__cuda_sm3x_div_rn_noftz_f32_slowpath - $__internal_154_$__cuda_sm20_div_u64)
$__internal_154_$__cuda_sm20_div_u64:
[----:B------:R-:W-:-:S04]  /*2100*/  IMAD.MOV.U32 R9, RZ, RZ, R3 ;  /* 0x000000ffff097224 */ /* 0x000fc800078e0003 */
[----:B------:R-:W0:Y:S08]  /*2110*/  I2F.U64.RP R4, R8 ;  /* 0x0000000800047312 */ /* 0x000e300000309000 */
[----:B0-----:R-:W0:Y:S02]  /*2120*/  MUFU.RCP R4, R4 ;  /* 0x0000000400047308 */ /* 0x001e240000001000 */
[----:B0-----:R-:W-:-:S06]  /*2130*/  IADD3 R6, PT, PT, R4, 0x1ffffffe, RZ ;  /* 0x1ffffffe04067810 */ /* 0x001fcc0007ffe0ff */
        /* <DEDUP_REMOVED lines=55> */
[----:B------:R-:W-:-:S02]  /*24b0*/  ISETP.GE.U32.AND.EX P0, PT, R6, R3, PT, P0 ;  /* 0x000000030600720c */ /* 0x000fc40003f06100 */
[-C--:B------:R-:W-:Y:S02]  /*24c0*/  IADD3.X R7, PT, PT, RZ, R4.reuse, RZ, P2, !PT ;  /* 0x00000004ff077210 */ /* 0x080fe400017fe4ff */
[----:B------:R-:W-:Y:S02]  /*24d0*/  ISETP.NE.U32.AND P1, PT, R8, RZ, PT ;  /* 0x000000ff0800720c */ /* 0x000fe40003f25070 */
[----:B------:R-:W-:Y:S02]  /*24e0*/  SEL R7, R7, R4, P0 ;  /* 0x0000000407077207 */ /* 0x000fe40000000000 */
[----:B------:R-:W-:Y:S02]  /*24f0*/  MOV R4, R0 ;  /* 0x0000000000047202 */ /* 0x000fe40000000f00 */
[----:B------:R-:W-:Y:S02]  /*2500*/  ISETP.NE.AND.EX P1, PT, R3, RZ, PT, P1 ;  /* 0x000000ff0300720c */ /* 0x000fe40003f25310 */
[----:B------:R-:W-:-:S02]  /*2510*/  SEL R2, R2, R9, P0 ;  /* 0x0000000902027207 */ /* 0x000fc40000000000 */
[----:B------:R-:W-:Y:S02]  /*2520*/  SEL R7, R7, 0xffffffff, P1 ;  /* 0xffffffff07077807 */ /* 0x000fe40000800000 */
[----:B------:R-:W-:Y:S01]  /*2530*/  SEL R2, R2, 0xffffffff, P1 ;  /* 0xffffffff02027807 */ /* 0x000fe20000800000 */
[----:B------:R-:W-:Y:S06]  /*2540*/  RET.REL.NODEC R4 `(_Z15SoftmaxWarpImplI10DirectLoadIffE11DirectStoreIffEfLi2ELi2ELi4ELi1ELb0EL9Algorithm0EEvT_T0_ll) ;  /* 0xffffffd804ac7950 */ /* 0x000fec0003c3ffff */
        .weak           $__internal_155_$__cuda_sm3x_div_rn_noftz_f32_slowpath
        .type           $__internal_155_$__cuda_sm3x_div_rn_noftz_f32_slowpath,@function
        .size           $__internal_155_$__cuda_sm3x_div_rn_noftz_f32_slowpath,(.L_x_8641 - $__internal_155_$__cuda_sm3x_div_rn_noftz_f32_slowpath)
$__internal_155_$__cuda_sm3x_div_rn_noftz_f32_slowpath:
        /* <DEDUP_REMOVED lines=34> */
.L_x_8135:
        /* <DEDUP_REMOVED lines=51> */
.L_x_8142:
[----:B------:R-:W-:-:S04]  /*2aa0*/  LOP3.LUT R2, R2, 0x80000000, RZ, 0xc0, !PT ;  /* 0x8000000002027812 */ /* 0x000fc800078ec0ff */
[----:B------:R-:W-:Y:S01]  /*2ab0*/  LOP3.LUT R2, R2, 0x7f800000, RZ, 0xfc, !PT ;  /* 0x7f80000002027812 */ /* 0x000fe200078efcff */
[----:B------:R-:W-:Y:S06]  /*2ac0*/  BRA `(.L_x_8143) ;  /* 0x0000000000047947 */ /* 0x000fec0003800000 */
.L_x_8141:
[----:B------:R-:W-:-:S07]  /*2ad0*/  IMAD R2, R18, 0x800000, R2 ;  /* 0x0080000012027824 */ /* 0x000fce00078e0202 */
.L_x_8143:
[----:B------:R-:W-:Y:S05]  /*2ae0*/  BSYNC.RECONVERGENT B3 ;  /* 0x0000000000037941 */ /* 0x000fea0003800200 */
.L_x_8140:
[----:B------:R-:W-:Y:S05]  /*2af0*/  BRA `(.L_x_8144) ;  /* 0x0000000000207947 */ /* 0x000fea0003800000 */
.L_x_8139:
[----:B------:R-:W-:-:S04]  /*2b00*/  LOP3.LUT R2, R9, 0x80000000, R2, 0x48, !PT ;  /* 0x8000000009027812 */ /* 0x000fc800078e4802 */
[----:B------:R-:W-:Y:S01]  /*2b10*/  LOP3.LUT R2, R2, 0x7f800000, RZ, 0xfc, !PT ;  /* 0x7f80000002027812 */ /* 0x000fe200078efcff */
[----:B------:R-:W-:Y:S06]  /*2b20*/  BRA `(.L_x_8144) ;  /* 0x0000000000147947 */ /* 0x000fec0003800000 */
.L_x_8138:
[----:B------:R-:W-:Y:S01]  /*2b30*/  LOP3.LUT R2, R9, 0x80000000, R2, 0x48, !PT ;  /* 0x8000000009027812 */ /* 0x000fe200078e4802 */
[----:B------:R-:W-:Y:S06]  /*2b40*/  BRA `(.L_x_8144) ;  /* 0x00000000000c7947 */ /* 0x000fec0003800000 */
.L_x_8137:
[----:B------:R-:W0:Y:S01]  /*2b50*/  MUFU.RSQ R2, -QNAN ;  /* 0xffc0000000027908 */ /* 0x000e220000001400 */
[----:B------:R-:W-:Y:S05]  /*2b60*/  BRA `(.L_x_8144) ;  /* 0x0000000000047947 */ /* 0x000fea0003800000 */
.L_x_8136:
[----:B------:R-:W-:-:S07]  /*2b70*/  FADD.FTZ R2, R2, R9 ;  /* 0x0000000902027221 */ /* 0x000fce0000010000 */
.L_x_8144:
[----:B------:R-:W-:Y:S05]  /*2b80*/  BSYNC.RECONVERGENT B2 ;  /* 0x0000000000027941 */ /* 0x000fea0003800200 */
.L_x_8134:
[----:B------:R-:W-:Y:S01]  /*2b90*/  HFMA2 R13, -RZ, RZ, 0, 0 ;  /* 0x00000000ff0d7431 */ /* 0x000fe200000001ff */
[----:B0-----:R-:W-:-:S03]  /*2ba0*/  MOV R15, R2 ;  /* 0x00000002000f7202 */ /* 0x001fc60000000f00 */
[----:B------:R-:W-:Y:S05]  /*2bb0*/  RET.REL.NODEC R12 `(_Z15SoftmaxWarpImplI10DirectLoadIffE11DirectStoreIffEfLi2ELi2ELi4ELi1ELb0EL9Algorithm0EEvT_T0_ll) ;  /* 0xffffffd40c107950 */ /* 0x000fea0003c3ffff */
.L_x_8145:
        /* <DEDUP_REMOVED lines=12> */
.L_x_8641:


//--------------------- .text._Z15SoftmaxWarpImplI10DirectLoadIffE11DirectStoreIffEfLi2ELi2ELi4ELi2ELb1EL9Algorithm0EEvT_T0_ll --------------------------
	.section	.text._Z15SoftmaxWarpImplI10DirectLoadIffE11DirectStoreIffEfLi2ELi2ELi4ELi2ELb1EL9Algorithm0EEvT_T0_ll,"ax",@progbits
	.align	128
        .global         _Z15SoftmaxWarpImplI10DirectLoadIffE11DirectStoreIffEfLi2ELi2ELi4ELi2ELb1EL9Algorithm0EEvT_T0_ll
        .type           _Z15SoftmaxWarpImplI10DirectLoadIffE11DirectStoreIffEfLi2ELi2ELi4ELi2ELb1EL9Algorithm0EEvT_T0_ll,@function
        .size           _Z15SoftmaxWarpImplI10DirectLoadIffE11DirectStoreIffEfLi2ELi2ELi4ELi2ELb1EL9Algorithm0EEvT_T0_ll,(.L_x_8642 - _Z15SoftmaxWarpImplI10DirectLoadIffE11DirectStoreIffEfLi2ELi2ELi4ELi2ELb1EL9Algorithm0EEvT_T0_ll)
        .other          _Z15SoftmaxWarpImplI10DirectLoadIffE11DirectStoreIffEfLi2ELi2ELi4ELi2ELb1EL9Algorithm0EEvT_T0_ll,@"STO_CUDA_ENTRY STV_DEFAULT"
_Z15SoftmaxWarpImplI10DirectLoadIffE11DirectStoreIffEfLi2ELi2ELi4ELi2ELb1EL9Algorithm0EEvT_T0_ll:
.text._Z15SoftmaxWarpImplI10DirectLoadIffE11DirectStoreIffEfLi2ELi2ELi4ELi2ELb1EL9Algorithm0EEvT_T0_ll:
        /* <DEDUP_REMOVED lines=24> */
.L_x_8146:
        /* <DEDUP_REMOVED lines=17> */
.L_x_8160:
        /* <DEDUP_REMOVED lines=43> */
[----:B------:R-:W1:Y:S01]  /*0540*/  SHFL.BFLY PT, R14, R13, 0x2, 0x1f ;  /* 0x0c401f000d0e7f89 */ /* 0x000e6200000e0000 */
[----:B------:R-:W-:-:S03]  /*0550*/  HFMA2 R11, -RZ, RZ, 3.7421875, 0 ;  /* 0x437c0000ff0b7431 */ /* 0x000fc600000001ff */
[----:B------:R-:W2:Y:S01]  /*0560*/  SHFL.BFLY PT, R5, R2, 0x2, 0x1f ;  /* 0x0c401f0002057f89 */ /* 0x000ea200000e0000 */
[----:B-1----:R-:W-:Y:S02]  /*0570*/  FMNMX R3, R14, R13, !PT ;  /* 0x0000000d0e037209 */ /* 0x002fe40007800000 */
[----:B--2---:R-:W-:-:S03]  /*0580*/  FMNMX R0, R5, R2, !PT ;  /* 0x0000000205007209 */ /* 0x004fc60007800000 */
[----:B------:R-:W1:Y:S01]  /*0590*/  SHFL.BFLY PT, R4, R3, 0x1, 0x1f ;  /* 0x0c201f0003047f89 */ /* 0x000e6200000e0000 */
[----:B------:R-:W-:-:S03]  /*05a0*/  IMAD.MOV.U32 R5, RZ, RZ, 0x3bbb989d ;  /* 0x3bbb989dff057424 */ /* 0x000fc600078e00ff */
[----:B------:R-:W2:Y:S01]  /*05b0*/  SHFL.BFLY PT, R14, R0, 0x1, 0x1f ;  /* 0x0c201f00000e7f89 */ /* 0x000ea200000e0000 */
[----:B-1----:R-:W-:-:S05]  /*05c0*/  FMNMX R4, R3, R4, !PT ;  /* 0x0000000403047209 */ /* 0x002fca0007800000 */
[C---:B------:R-:W-:Y:S01]  /*05d0*/  FADD R18, -R4.reuse, R18 ;  /* 0x0000001204127221 */ /* 0x040fe20000000100 */
[----:B------:R-:W-:-:S03]  /*05e0*/  FADD R4, -R4, R19 ;  /* 0x0000001304047221 */ /* 0x000fc60000000100 */
[----:B------:R-:W-:-:S04]  /*05f0*/  FFMA.SAT R12, R18, R5, 0.5 ;  /* 0x3f000000120c7423 */ /* 0x000fc80000002005 */
[----:B------:R-:W-:Y:S01]  /*0600*/  FFMA.RM R2, R12, R11, 12582913 ;  /* 0x4b4000010c027423 */ /* 0x000fe2000000400b */
[----:B--2---:R-:W-:Y:S01]  /*0610*/  FMNMX R12, R0, R14, !PT ;  /* 0x0000000e000c7209 */ /* 0x004fe20007800000 */
[----:B------:R-:W-:Y:S02]  /*0620*/  FFMA.SAT R14, R4, R5, 0.5 ;  /* 0x3f000000040e7423 */ /* 0x000fe40000002005 */
[C---:B------:R-:W-:Y:S01]  /*0630*/  FADD R3, R2.reuse, -12583039 ;  /* 0xcb40007f02037421 */ /* 0x040fe20000000000 */
[----:B------:R-:W-:Y:S02]  /*0640*/  IMAD.SHL.U32 R2, R2, 0x800000, RZ ;  /* 0x0080000002027824 */ /* 0x000fe400078e00ff */
[----:B------:R-:W-:Y:S01]  /*0650*/  FADD R16, -R12, R16 ;  /* 0x000000100c107221 */ /* 0x000fe20000000100 */
[----:B------:R-:W-:Y:S01]  /*0660*/  FFMA.RM R0, R14, R11, 12582913 ;  /* 0x4b4000010e007423 */ /* 0x000fe2000000400b */
[----:B------:R-:W-:Y:S01]  /*0670*/  FFMA R3, R18, 1.4426950216293334961, -R3 ;  /* 0x3fb8aa3b12037823 */ /* 0x000fe20000000803 */
[----:B------:R-:W-:Y:S01]  /*0680*/  FADD R12, -R12, R17 ;  /* 0x000000110c0c7221 */ /* 0x000fe20000000100 */
[----:B------:R-:W-:Y:S01]  /*0690*/  FFMA.SAT R14, R16, R5, 0.5 ;  /* 0x3f000000100e7423 */ /* 0x000fe20000002005 */
[----:B------:R-:W-:Y:S01]  /*06a0*/  FADD R15, R0, -12583039 ;  /* 0xcb40007f000f7421 */ /* 0x000fe20000000000 */
[----:B------:R-:W-:Y:S01]  /*06b0*/  FFMA R13, R18, 1.925963033500011079e-08, R3 ;  /* 0x32a57060120d7823 */ /* 0x000fe20000000003 */
[----:B------:R-:W-:Y:S01]  /*06c0*/  SHF.L.U32 R0, R0, 0x17, RZ ;  /* 0x0000001700007819 */ /* 0x000fe200000006ff */
[----:B------:R-:W-:Y:S01]  /*06d0*/  FFMA.RM R3, R14, R11, 12582913 ;  /* 0x4b4000010e037423 */ /* 0x000fe2000000400b */
[----:B------:R-:W-:Y:S01]  /*06e0*/  FFMA.SAT R14, R12, R5, 0.5 ;  /* 0x3f0000000c0e7423 */ /* 0x000fe20000002005 */
[----:B------:R-:W-:-:S02]  /*06f0*/  FFMA R15, R4, 1.4426950216293334961, -R15 ;  /* 0x3fb8aa3b040f7823 */ /* 0x000fc4000000080f */
[----:B------:R-:W-:Y:S01]  /*0700*/  FADD R5, R3, -12583039 ;  /* 0xcb40007f03057421 */ /* 0x000fe20000000000 */
[----:B------:R-:W-:Y:S01]  /*0710*/  FFMA.RM R11, R14, R11, 12582913 ;  /* 0x4b4000010e0b7423 */ /* 0x000fe2000000400b */
[----:B------:R-:W-:Y:S01]  /*0720*/  FFMA R15, R4, 1.925963033500011079e-08, R15 ;  /* 0x32a57060040f7823 */ /* 0x000fe2000000000f */
[----:B------:R-:W1:Y:S01]  /*0730*/  MUFU.EX2 R13, R13 ;  /* 0x0000000d000d7308 */ /* 0x000e620000000800 */
[C---:B------:R-:W-:Y:S01]  /*0740*/  FFMA R5, R16.reuse, 1.4426950216293334961, -R5 ;  /* 0x3fb8aa3b10057823 */ /* 0x040fe20000000805 */
[C---:B------:R-:W-:Y:S01]  /*0750*/  FADD R17, R11.reuse, -12583039 ;  /* 0xcb40007f0b117421 */ /* 0x040fe20000000000 */
[----:B------:R-:W-:Y:S02]  /*0760*/  SHF.L.U32 R11, R11, 0x17, RZ ;  /* 0x000000170b0b7819 */ /* 0x000fe400000006ff */
[----:B------:R-:W-:Y:S01]  /*0770*/  FFMA R5, R16, 1.925963033500011079e-08, R5 ;  /* 0x32a5706010057823 */ /* 0x000fe20000000005 */
[C---:B------:R-:W-:Y:S02]  /*0780*/  FFMA R17, R12.reuse, 1.4426950216293334961, -R17 ;  /* 0x3fb8aa3b0c117823 */ /* 0x040fe40000000811 */
[----:B------:R-:W2:Y:S02]  /*0790*/  MUFU.EX2 R15, R15 ;  /* 0x0000000f000f7308 */ /* 0x000ea40000000800 */
[----:B------:R-:W-:-:S06]  /*07a0*/  FFMA R17, R12, 1.925963033500011079e-08, R17 ;  /* 0x32a570600c117823 */ /* 0x000fcc0000000011 */
[----:B------:R-:W4:Y:S01]  /*07b0*/  MUFU.EX2 R5, R5 ;  /* 0x0000000500057308 */ /* 0x000f220000000800 */
[----:B-1----:R-:W-:Y:S01]  /*07c0*/  FMUL R4, R2, R13 ;  /* 0x0000000d02047220 */ /* 0x002fe20000400000 */
[----:B------:R-:W-:-:S06]  /*07d0*/  IMAD.SHL.U32 R2, R3, 0x800000, RZ ;  /* 0x0080000003027824 */ /* 0x000fcc00078e00ff */
[----:B------:R-:W1:Y:S01]  /*07e0*/  MUFU.EX2 R12, R17 ;  /* 0x00000011000c7308 */ /* 0x000e620000000800 */
[----:B--2---:R-:W-:Y:S01]  /*07f0*/  FMUL R3, R0, R15 ;  /* 0x0000000f00037220 */ /* 0x004fe20000400000 */
[----:B------:R-:W-:-:S04]  /*0800*/  FADD R0, RZ, R4 ;  /* 0x00000004ff007221 */ /* 0x000fc80000000000 */
        /* <DEDUP_REMOVED lines=10> */
[----:B------:R1:W4:Y:S02]  /*08b0*/  SHFL.BFLY PT, R14, R19, 0x1, 0x1f ;  /* 0x0c201f00130e7f89 */ /* 0x00032400000e0000 */
[----:B-12---:R-:W-:-:S07]  /*08c0*/  FADD R5, R17, R18 ;  /* 0x0000001211057221 */ /* 0x006fce0000000000 */
.L_x_8170:
        /* <DEDUP_REMOVED lines=11> */
[----:B0--3--:R-:W-:Y:S05]  /*0980*/  CALL.REL.NOINC `($__internal_156_$__cuda_sm3x_div_rn_noftz_f32_slowpath) ;  /* 0x0000000800e07944 */ /* 0x009fea0003c00000 */
[----:B------:R-:W-:-:S07]  /*0990*/  MOV R12, R13 ;  /* 0x0000000d000c7202 */ /* 0x000fce0000000f00 */
.L_x_8149:
[----:B------:R-:W-:Y:S05]  /*09a0*/  BSYNC.RECONVERGENT B0 ;  /* 0x0000000000007941 */ /* 0x000fea0003800200 */
.L_x_8148:
        /* <DEDUP_REMOVED lines=11> */
[----:B0--3--:R-:W-:Y:S05]  /*0a60*/  CALL.REL.NOINC `($__internal_156_$__cuda_sm3x_div_rn_noftz_f32_slowpath) ;  /* 0x0000000800a87944 */ /* 0x009fea0003c00000 */
.L_x_8151:
[----:B------:R-:W-:Y:S05]  /*0a70*/  BSYNC.RECONVERGENT B0 ;  /* 0x0000000000007941 */ /* 0x000fea0003800200 */
.L_x_8150:
        /* <DEDUP_REMOVED lines=10> */
[----:B------:R-:W-:Y:S01]  /*0b20*/  HFMA2 R5, -RZ, RZ, 0, 0 ;  /* 0x00000000ff057431 */ /* 0x000fe200000001ff */
[----:B------:R-:W-:Y:S01]  /*0b30*/  MOV R4, R20 ;  /* 0x0000001400047202 */ /* 0x000fe20000000f00 */
        /* <DEDUP_REMOVED lines=8> */
[----:B------:R1:W-:Y:S04]  /*0bc0*/  STG.E.64 desc[UR4][R14.64], R12 ;  /* 0x0000000c0e007986 */ /* 0x0003e8000c101b04 */
.L_x_8153:
[----:B------:R-:W-:Y:S05]  /*0bd0*/  BSYNC.RECONVERGENT B0 ;  /* 0x0000000000007941 */ /* 0x000fea0003800200 */
.L_x_8152:
[----:B------:R-:W-:Y:S01]  /*0be0*/  BSSY.RECONVERGENT B0, `(.L_x_8154) ;  /* 0x0000008000007945 */ /* 0x000fe20003800200 */
[----:B-1----:R-:W-:-:S03]  /*0bf0*/  FFMA R12, R3, R11, R16 ;  /* 0x0000000b030c7223 */ /* 0x002fc60000000010 */
[----:B------:R-:W-:Y:S05]  /*0c00*/  @!P2 BRA `(.L_x_8155) ;  /* 0x000000000014a947 */ /* 0x000fea0003800000 */
[----:B------:R-:W-:Y:S02]  /*0c10*/  MOV R4, R2 ;  /* 0x0000000200047202 */ /* 0x000fe40000000f00 */
[----:B------:R-:W-:Y:S02]  /*0c20*/  MOV R5, R19 ;  /* 0x0000001300057202 */ /* 0x000fe40000000f00 */
[----:B------:R-:W-:-:S07]  /*0c30*/  MOV R14, 0xc50 ;  /* 0x00000c50000e7802 */ /* 0x000fce0000000f00 */
[----:B0--3--:R-:W-:Y:S05]  /*0c40*/  CALL.REL.NOINC `($__internal_156_$__cuda_sm3x_div_rn_noftz_f32_slowpath) ;  /* 0x0000000800307944 */ /* 0x009fea0003c00000 */
[----:B------:R-:W-:-:S07]  /*0c50*/  IMAD.MOV.U32 R12, RZ, RZ, R13 ;  /* 0x000000ffff0c7224 */ /* 0x000fce00078e000d */
.L_x_8155:
[----:B------:R-:W-:Y:S05]  /*0c60*/  BSYNC.RECONVERGENT B0 ;  /* 0x0000000000007941 */ /* 0x000fea0003800200 */
.L_x_8154:
        /* <DEDUP_REMOVED lines=12> */
[----:B0--3--:R-:W-:Y:S05]  /*0d30*/  CALL.REL.NOINC `($__internal_156_$__cuda_sm3x_div_rn_noftz_f32_slowpath) ;  /* 0x0000000400f47944 */ /* 0x009fea0003c00000 */
.L_x_8157:
[----:B------:R-:W-:Y:S05]  /*0d40*/  BSYNC.RECONVERGENT B0 ;  /* 0x0000000000007941 */ /* 0x000fea0003800200 */
.L_x_8156:
        /* <DEDUP_REMOVED lines=17> */
.L_x_8159:
[----:B------:R-:W-:Y:S05]  /*0e60*/  BSYNC.RECONVERGENT B0 ;  /* 0x0000000000007941 */ /* 0x000fea0003800200 */
.L_x_8158:
[----:B------:R-:W-:-:S04]  /*0e70*/  IADD3 R21, P0, PT, R10, R21, RZ ;  /* 0x000000150a157210 */ /* 0x000fc80007f1e0ff */
[----:B------:R-:W-:Y:S02]  /*0e80*/  LEA.HI.X.SX32 R23, R10, R23, 0x1, P0 ;  /* 0x000000170a177211 */ /* 0x000fe400000f0eff */
[----:B------:R-:W-:-:S04]  /*0e90*/  ISETP.GE.U32.AND P0, PT, R21, UR42, PT ;  /* 0x0000002a15007c0c */ /* 0x000fc8000bf06070 */
[----:B------:R-:W-:-:S13]  /*0ea0*/  ISETP.GE.AND.EX P0, PT, R23, UR43, PT, P0 ;  /* 0x0000002b17007c0c */ /* 0x000fda000bf06300 */
[----:B------:R-:W-:Y:S05]  /*0eb0*/  @!P0 BRA `(.L_x_8160) ;  /* 0xfffffff000f48947 */ /* 0x000fea000383ffff */
[----:B------:R-:W-:Y:S05]  /*0ec0*/  EXIT ;  /* 0x000000000000794d */ /* 0x000fea0003800000 */
.L_x_8147:
[----:B------:R-:W-:Y:S01]  /*0ed0*/  HFMA2 R11, -RZ, RZ, 0, 1.847743988037109375e-06 ;  /* 0x0000001fff0b7431 */ /* 0x000fe200000001ff */
[----:B------:R-:W-:Y:S01]  /*0ee0*/  BSSY B0, `(.L_x_8161) ;  /* 0x0000006000007945 */ /* 0x000fe20003800000 */
[----:B------:R-:W-:Y:S01]  /*0ef0*/  IMAD.MOV.U32 R12, RZ, RZ, 0x2 ;  /* 0x00000002ff0c7424 */ /* 0x000fe200078e00ff */
[----:B------:R-:W-:-:S07]  /*0f00*/  MOV R15, 0xffffffff ;  /* 0xffffffff000f7802 */ /* 0x000fce0000000f00 */
[----:B0--3--:R-:W-:Y:S05]  /*0f10*/  WARPSYNC.COLLECTIVE R15, `(.L_x_8162) ;  /* 0x000000000f087348 */ /* 0x009fea0003c00000 */
[----:B------:R1:W2:Y:S02]  /*0f20*/  SHFL.BFLY P6, R14, R13, R12, R11 ;  /* 0x0c00000c0d0e7389 */ /* 0x0002a400000c000b */
[----:B0123--:R-:W-:Y:S05]  /*0f30*/  ENDCOLLECTIVE ;  /* 0x000000000000791b */ /* 0x00ffea0003800000 */
.L_x_8162:
[----:B------:R-:W-:Y:S05]  /*0f40*/  BSYNC B0 ;  /* 0x0000000000007941 */ /* 0x000fea0003800000 */
.L_x_8161:
[----:B------:R-:W-:Y:S01]  /*0f50*/  FMNMX R3, R14, R13, !PT ;  /* 0x0000000d0e037209 */ /* 0x000fe20007800000 */
[----:B------:R-:W-:Y:S01]  /*0f60*/  HFMA2 R12, -RZ, RZ, 0, 5.9604644775390625e-08 ;  /* 0x00000001ff0c7431 */ /* 0x000fe200000001ff */
[----:B------:R-:W-:Y:S01]  /*0f70*/  MOV R11, 0x1f ;  /* 0x0000001f000b7802 */ /* 0x000fe20000000f00 */
[----:B------:R-:W-:Y:S02]  /*0f80*/  IMAD.MOV.U32 R15, RZ, RZ, -0x1 ;  /* 0xffffffffff0f7424 */ /* 0x000fe400078e00ff */
[----:B------:R-:W-:-:S07]  /*0f90*/  IMAD.MOV.U32 R13, RZ, RZ, R3 ;  /* 0x000000ffff0d7224 */ /* 0x000fce00078e0003 */
[----:B------:R-:W-:Y:S05]  /*0fa0*/  WARPSYNC.COLLECTIVE R15, `(.L_x_8163) ;  /* 0x000000000f087348 */ /* 0x000fea0003c00000 */
[----:B------:R0:W1:Y:S02]  /*0fb0*/  SHFL.BFLY P6, R14, R13, R12, R11 ;  /* 0x0c00000c0d0e7389 */ /* 0x00006400000c000b */
[----:B01----:R-:W-:Y:S05]  /*0fc0*/  ENDCOLLECTIVE ;  /* 0x000000000000791b */ /* 0x003fea0003800000 */
.L_x_8163:
[----:B------:R-:W-:Y:S01]  /*0fd0*/  MOV R13, R2 ;  /* 0x00000002000d7202 */ /* 0x000fe20000000f00 */
[----:B------:R-:W-:Y:S01]  /*0fe0*/  IMAD.MOV.U32 R12, RZ, RZ, 0x2 ;  /* 0x00000002ff0c7424 */ /* 0x000fe200078e00ff */
[----:B------:R-:W-:-:S07]  /*0ff0*/  MOV R4, R14 ;  /* 0x0000000e00047202 */ /* 0x000fce0000000f00 */
[----:B------:R-:W-:Y:S05]  /*1000*/  WARPSYNC.COLLECTIVE R15, `(.L_x_8164) ;  /* 0x000000000f087348 */ /* 0x000fea0003c00000 */
[----:B------:R0:W1:Y:S02]  /*1010*/  SHFL.BFLY P6, R14, R13, R12, R11 ;  /* 0x0c00000c0d0e7389 */ /* 0x00006400000c000b */
[----:B01----:R-:W-:Y:S05]  /*1020*/  ENDCOLLECTIVE ;  /* 0x000000000000791b */ /* 0x003fea0003800000 */
.L_x_8164:
[----:B------:R-:W-:Y:S01]  /*1030*/  FMNMX R4, R3, R4, !PT ;  /* 0x0000000403047209 */ /* 0x000fe20007800000 */
[----:B------:R-:W-:-:S04]  /*1040*/  IMAD.MOV.U32 R3, RZ, RZ, 0x437c0000 ;  /* 0x437c0000ff037424 */ /* 0x000fc800078e00ff */
[C---:B------:R-:W-:Y:S01]  /*1050*/  FADD R25, -R4.reuse, R18 ;  /* 0x0000001204197221 */ /* 0x040fe20000000100 */
[----:B------:R-:W-:Y:S01]  /*1060*/  FADD R19, -R4, R19 ;  /* 0x0000001304137221 */ /* 0x000fe20000000100 */
[----:B------:R-:W-:Y:S01]  /*1070*/  HFMA2 R12, -RZ, RZ, 0, 5.9604644775390625e-08 ;  /* 0x00000001ff0c7431 */ /* 0x000fe200000001ff */
[----:B------:R-:W-:-:S04]  /*1080*/  MOV R5, R14 ;  /* 0x0000000e00057202 */ /* 0x000fc80000000f00 */
[----:B------:R-:W-:Y:S01]  /*1090*/  FMNMX R0, R5, R2, !PT ;  /* 0x0000000205007209 */ /* 0x000fe20007800000 */
[----:B------:R-:W-:-:S03]  /*10a0*/  HFMA2 R2, -RZ, RZ, 0.96630859375, -0.0022525787353515625 ;  /* 0x3bbb989dff027431 */ /* 0x000fc600000001ff */
[----:B------:R-:W-:-:S07]  /*10b0*/  MOV R13, R0 ;  /* 0x00000000000d7202 */ /* 0x000fce0000000f00 */
[----:B------:R-:W-:Y:S05]  /*10c0*/  WARPSYNC.COLLECTIVE R15, `(.L_x_8165) ;  /* 0x000000000f087348 */ /* 0x000fea0003c00000 */
[----:B------:R0:W1:Y:S02]  /*10d0*/  SHFL.BFLY P6, R14, R13, R12, R11 ;  /* 0x0c00000c0d0e7389 */ /* 0x00006400000c000b */
[----:B01----:R-:W-:Y:S05]  /*10e0*/  ENDCOLLECTIVE ;  /* 0x000000000000791b */ /* 0x003fea0003800000 */
.L_x_8165:
[-C--:B------:R-:W-:Y:S01]  /*10f0*/  FFMA.SAT R18, R25, R2.reuse, 0.5 ;  /* 0x3f00000019127423 */ /* 0x080fe20000002002 */
[----:B------:R-:W-:-:S03]  /*1100*/  FFMA.SAT R22, R19, R2, 0.5 ;  /* 0x3f00000013167423 */ /* 0x000fc60000002002 */
[-C--:B------:R-:W-:Y:S01]  /*1110*/  FFMA.RM R4, R18, R3.reuse, 12582913 ;  /* 0x4b40000112047423 */ /* 0x080fe20000004003 */
[----:B------:R-:W-:-:S03]  /*1120*/  FFMA.RM R5, R22, R3, 12582913 ;  /* 0x4b40000116057423 */ /* 0x000fc60000004003 */
[C---:B------:R-:W-:Y:S01]  /*1130*/  FADD R18, R4.reuse, -12583039 ;  /* 0xcb40007f04127421 */ /* 0x040fe20000000000 */
[C---:B------:R-:W-:Y:S01]  /*1140*/  FADD R22, R5.reuse, -12583039 ;  /* 0xcb40007f05167421 */ /* 0x040fe20000000000 */
[----:B------:R-:W-:Y:S02]  /*1150*/  SHF.L.U32 R5, R5, 0x17, RZ ;  /* 0x0000001705057819 */ /* 0x000fe400000006ff */
[----:B------:R-:W-:Y:S01]  /*1160*/  FFMA R18, R25, 1.4426950216293334961, -R18 ;  /* 0x3fb8aa3b19127823 */ /* 0x000fe20000000812 */
[----:B------:R-:W-:Y:S01]  /*1170*/  FFMA R22, R19, 1.4426950216293334961, -R22 ;  /* 0x3fb8aa3b13167823 */ /* 0x000fe20000000816 */
[----:B------:R-:W-:Y:S02]  /*1180*/  IMAD.SHL.U32 R15, R4, 0x800000, RZ ;  /* 0x00800000040f7824 */ /* 0x000fe400078e00ff */
[----:B------:R-:W-:Y:S01]  /*1190*/  FFMA R18, R25, 1.925963033500011079e-08, R18 ;  /* 0x32a5706019127823 */ /* 0x000fe20000000012 */
[----:B------:R-:W-:Y:S01]  /*11a0*/  FFMA R22, R19, 1.925963033500011079e-08, R22 ;  /* 0x32a5706013167823 */ /* 0x000fe20000000016 */
[----:B------:R-:W-:-:S04]  /*11b0*/  FMNMX R0, R0, R14, !PT ;  /* 0x0000000e00007209 */ /* 0x000fc80007800000 */
[----:B------:R-:W0:Y:S01]  /*11c0*/  MUFU.EX2 R18, R18 ;  /* 0x0000001200127308 */ /* 0x000e220000000800 */
[C---:B------:R-:W-:Y:S01]  /*11d0*/  FADD R13, -R0.reuse, R16 ;  /* 0x00000010000d7221 */ /* 0x040fe20000000100 */
[----:B------:R-:W-:-:S06]  /*11e0*/  FADD R11, -R0, R17 ;  /* 0x00000011000b7221 */ /* 0x000fcc0000000100 */
[----:B------:R-:W1:Y:S01]  /*11f0*/  MUFU.EX2 R22, R22 ;  /* 0x0000001600167308 */ /* 0x000e620000000800 */
[-C--:B------:R-:W-:Y:S01]  /*1200*/  FFMA.SAT R16, R13, R2.reuse, 0.5 ;  /* 0x3f0000000d107423 */ /* 0x080fe20000002002 */
[----:B------:R-:W-:-:S03]  /*1210*/  FFMA.SAT R2, R11, R2, 0.5 ;  /* 0x3f0000000b027423 */ /* 0x000fc60000002002 */
[-C--:B------:R-:W-:Y:S01]  /*1220*/  FFMA.RM R16, R16, R3.reuse, 12582913 ;  /* 0x4b40000110107423 */ /* 0x080fe20000004003 */
[----:B------:R-:W-:-:S03]  /*1230*/  FFMA.RM R17, R2, R3, 12582913 ;  /* 0x4b40000102117423 */ /* 0x000fc60000004003 */
[----:B------:R-:W-:Y:S01]  /*1240*/  FADD R0, R16, -12583039 ;  /* 0xcb40007f10007421 */ /* 0x000fe20000000000 */
[----:B------:R-:W-:Y:S01]  /*1250*/  FADD R12, R17, -12583039 ;  /* 0xcb40007f110c7421 */ /* 0x000fe20000000000 */
[----:B0-----:R-:W-:Y:S01]  /*1260*/  FMUL R4, R15, R18 ;  /* 0x000000120f047220 */ /* 0x001fe20000400000 */
[----:B------:R-:W-:Y:S01]  /*1270*/  MOV R15, 0xffffffff ;  /* 0xffffffff000f7802 */ /* 0x000fe20000000f00 */
[----:B------:R-:W-:Y:S01]  /*1280*/  FFMA R0, R13, 1.4426950216293334961, -R0 ;  /* 0x3fb8aa3b0d007823 */ /* 0x000fe20000000800 */
[----:B------:R-:W-:Y:S01]  /*1290*/  FFMA R12, R11, 1.4426950216293334961, -R12 ;  /* 0x3fb8aa3b0b0c7823 */ /* 0x000fe2000000080c */
[----:B------:R-:W-:Y:S01]  /*12a0*/  FADD R2, RZ, R4 ;  /* 0x00000004ff027221 */ /* 0x000fe20000000000 */
[----:B-1----:R-:W-:Y:S01]  /*12b0*/  FMUL R3, R5, R22 ;  /* 0x0000001605037220 */ /* 0x002fe20000400000 */
[----:B------:R-:W-:Y:S01]  /*12c0*/  FFMA R0, R13, 1.925963033500011079e-08, R0 ;  /* 0x32a570600d007823 */ /* 0x000fe20000000000 */
[----:B------:R-:W-:Y:S01]  /*12d0*/  FFMA R18, R11, 1.925963033500011079e-08, R12 ;  /* 0x32a570600b127823 */ /* 0x000fe2000000000c */
[----:B------:R-:W-:Y:S01]  /*12e0*/  MOV R12, 0x2 ;  /* 0x00000002000c7802 */ /* 0x000fe20000000f00 */
[----:B------:R-:W-:Y:S01]  /*12f0*/  FADD R13, R2, R3 ;  /* 0x00000003020d7221 */ /* 0x000fe20000000000 */
[----:B------:R-:W-:Y:S01]  /*1300*/  IMAD.MOV.U32 R11, RZ, RZ, 0x1f ;  /* 0x0000001fff0b7424 */ /* 0x000fe200078e00ff */
[----:B------:R0:W1:Y:S01]  /*1310*/  MUFU.EX2 R19, R0 ;  /* 0x0000000000137308 */ /* 0x0000620000000800 */
[----:B------:R-:W-:-:S07]  /*1320*/  SHF.L.U32 R2, R16, 0x17, RZ ;  /* 0x0000001710027819 */ /* 0x000fce00000006ff */
[----:B01----:R-:W-:Y:S05]  /*1330*/  WARPSYNC.COLLECTIVE R15, `(.L_x_8166) ;  /* 0x000000000f087348 */ /* 0x003fea0003c00000 */
[----:B------:R2:W3:Y:S02]  /*1340*/  SHFL.BFLY P6, R14, R13, R12, R11 ;  /* 0x0c00000c0d0e7389 */ /* 0x0004e400000c000b */
[----:B0123--:R-:W-:Y:S05]  /*1350*/  ENDCOLLECTIVE ;  /* 0x000000000000791b */ /* 0x00ffea0003800000 */
.L_x_8166:
[----:B------:R-:W0:Y:S01]  /*1360*/  MUFU.EX2 R5, R18 ;  /* 0x0000001200057308 */ /* 0x000e220000000800 */
[----:B------:R-:W-:Y:S02]  /*1370*/  IMAD.SHL.U32 R0, R17, 0x800000, RZ ;  /* 0x0080000011007824 */ /* 0x000fe400078e00ff */
[----:B------:R-:W-:Y:S01]  /*1380*/  FMUL R2, R2, R19 ;  /* 0x0000001302027220 */ /* 0x000fe20000400000 */
[----:B------:R-:W-:Y:S02]  /*1390*/  HFMA2 R12, -RZ, RZ, 0, 5.9604644775390625e-08 ;  /* 0x00000001ff0c7431 */ /* 0x000fe400000001ff */
[----:B0-----:R-:W-:Y:S01]  /*13a0*/  FMUL R0, R0, R5 ;  /* 0x0000000500007220 */ /* 0x001fe20000400000 */
[----:B------:R-:W-:Y:S01]  /*13b0*/  FADD R5, RZ, R2 ;  /* 0x00000002ff057221 */ /* 0x000fe20000000000 */
[----:B------:R-:W-:-:S03]  /*13c0*/  FADD R17, R13, R14 ;  /* 0x0000000e0d117221 */ /* 0x000fc60000000000 */
[----:B------:R-:W-:Y:S02]  /*13d0*/  FADD R16, R5, R0 ;  /* 0x0000000005107221 */ /* 0x000fe40000000000 */
[----:B------:R-:W-:-:S07]  /*13e0*/  MOV R13, R17 ;  /* 0x00000011000d7202 */ /* 0x000fce0000000f00 */
[----:B------:R-:W-:Y:S05]  /*13f0*/  WARPSYNC.COLLECTIVE R15, `(.L_x_8167) ;  /* 0x000000000f087348 */ /* 0x000fea0003c00000 */
[----:B------:R0:W1:Y:S02]  /*1400*/  SHFL.BFLY P6, R14, R13, R12, R11 ;  /* 0x0c00000c0d0e7389 */ /* 0x00006400000c000b */
[----:B01----:R-:W-:Y:S05]  /*1410*/  ENDCOLLECTIVE ;  /* 0x000000000000791b */ /* 0x003fea0003800000 */
.L_x_8167:
[----:B------:R-:W-:Y:S01]  /*1420*/  HFMA2 R12, -RZ, RZ, 0, 1.1920928955078125e-07 ;  /* 0x00000002ff0c7431 */ /* 0x000fe200000001ff */
[----:B------:R-:W-:Y:S01]  /*1430*/  MOV R13, R16 ;  /* 0x00000010000d7202 */ /* 0x000fe20000000f00 */
[----:B------:R-:W-:-:S07]  /*1440*/  IMAD.MOV.U32 R18, RZ, RZ, R14 ;  /* 0x000000ffff127224 */ /* 0x000fce00078e000e */
[----:B------:R-:W-:Y:S05]  /*1450*/  WARPSYNC.COLLECTIVE R15, `(.L_x_8168) ;  /* 0x000000000f087348 */ /* 0x000fea0003c00000 */
[----:B------:R0:W1:Y:S02]  /*1460*/  SHFL.BFLY P6, R14, R13, R12, R11 ;  /* 0x0c00000c0d0e7389 */ /* 0x00006400000c000b */
[----:B01----:R-:W-:Y:S05]  /*1470*/  ENDCOLLECTIVE ;  /* 0x000000000000791b */ /* 0x003fea0003800000 */
.L_x_8168:
[----:B------:R-:W-:Y:S02]  /*1480*/  HFMA2 R12, -RZ, RZ, 0, 5.9604644775390625e-08 ;  /* 0x00000001ff0c7431 */ /* 0x000fe400000001ff */
[----:B------:R-:W-:-:S04]  /*1490*/  IMAD.MOV.U32 R5, RZ, RZ, R14 ;  /* 0x000000ffff057224 */ /* 0x000fc800078e000e */
[----:B------:R-:W-:Y:S01]  /*14a0*/  FADD R19, R16, R5 ;  /* 0x0000000510137221 */ /* 0x000fe20000000000 */
[----:B------:R-:W-:-:S04]  /*14b0*/  FADD R5, R17, R18 ;  /* 0x0000001211057221 */ /* 0x000fc80000000000 */
[----:B------:R-:W-:-:S07]  /*14c0*/  MOV R13, R19 ;  /* 0x00000013000d7202 */ /* 0x000fce0000000f00 */
[----:B------:R-:W-:Y:S05]  /*14d0*/  WARPSYNC.COLLECTIVE R15, `(.L_x_8169) ;  /* 0x000000000f087348 */ /* 0x000fea0003c00000 */
[----:B------:R0:W1:Y:S02]  /*14e0*/  SHFL.BFLY P6, R14, R13, R12, R11 ;  /* 0x0c00000c0d0e7389 */ /* 0x00006400000c000b */
[----:B01----:R-:W-:Y:S05]  /*14f0*/  ENDCOLLECTIVE ;  /* 0x000000000000791b */ /* 0x003fea0003800000 */
.L_x_8169:
[----:B------:R-:W-:Y:S05]  /*1500*/  BRA `(.L_x_8170) ;  /* 0xfffffff000f07947 */ /* 0x000fea000383ffff */
        .weak           $__internal_156_$__cuda_sm3x_div_rn_noftz_f32_slowpath
        .type           $__internal_156_$__cuda_sm3x_div_rn_noftz_f32_slowpath,@function
        .size           $__internal_156_$__cuda_sm3x_div_rn_noftz_f32_slowpath,(.L_x_8642 - $__internal_156_$__cuda_sm3x_div_rn_noftz_f32_slowpath)
$__internal_156_$__cuda_sm3x_div_rn_noftz_f32_slowpath:
        /* <DEDUP_REMOVED lines=35> */
.L_x_8172:
        /* <DEDUP_REMOVED lines=51> */
.L_x_8179:
[----:B------:R-:W-:-:S04]  /*1a70*/  LOP3.LUT R4, R4, 0x80000000, RZ, 0xc0, !PT ;  /* 0x8000000004047812 */ /* 0x000fc800078ec0ff */
[----:B------:R-:W-:Y:S01]  /*1a80*/  LOP3.LUT R4, R4, 0x7f800000, RZ, 0xfc, !PT ;  /* 0x7f80000004047812 */ /* 0x000fe200078efcff */
[----:B------:R-:W-:Y:S06]  /*1a90*/  BRA `(.L_x_8180) ;  /* 0x0000000000047947 */ /* 0x000fec0003800000 */
.L_x_8178:
[----:B------:R-:W-:-:S07]  /*1aa0*/  IMAD R4, R16, 0x800000, R4 ;  /* 0x0080000010047824 */ /* 0x000fce00078e0204 */
.L_x_8180:
[----:B------:R-:W-:Y:S05]  /*1ab0*/  BSYNC.RECONVERGENT B2 ;  /* 0x0000000000027941 */ /* 0x000fea0003800200 */
.L_x_8177:
[----:B------:R-:W-:Y:S05]  /*1ac0*/  BRA `(.L_x_8181) ;  /* 0x0000000000207947 */ /* 0x000fea0003800000 */
.L_x_8176:
[----:B------:R-:W-:-:S04]  /*1ad0*/  LOP3.LUT R4, R15, 0x80000000, R4, 0x48, !PT ;  /* 0x800000000f047812 */ /* 0x000fc800078e4804 */
[----:B------:R-:W-:Y:S01]  /*1ae0*/  LOP3.LUT R4, R4, 0x7f800000, RZ, 0xfc, !PT ;  /* 0x7f80000004047812 */ /* 0x000fe200078efcff */
[----:B------:R-:W-:Y:S06]  /*1af0*/  BRA `(.L_x_8181) ;  /* 0x0000000000147947 */ /* 0x000fec0003800000 */
.L_x_8175:
[----:B------:R-:W-:Y:S01]  /*1b00*/  LOP3.LUT R4, R15, 0x80000000, R4, 0x48, !PT ;  /* 0x800000000f047812 */ /* 0x000fe200078e4804 */
[----:B------:R-:W-:Y:S06]  /*1b10*/  BRA `(.L_x_8181) ;  /* 0x00000000000c7947 */ /* 0x000fec0003800000 */
.L_x_8174:
[----:B------:R-:W0:Y:S01]  /*1b20*/  MUFU.RSQ R4, -QNAN ;  /* 0xffc0000000047908 */ /* 0x000e220000001400 */
[----:B------:R-:W-:Y:S05]  /*1b30*/  BRA `(.L_x_8181) ;  /* 0x0000000000047947 */ /* 0x000fea0003800000 */
.L_x_8173:
[----:B------:R-:W-:-:S07]  /*1b40*/  FADD.FTZ R4, R4, R5 ;  /* 0x0000000504047221 */ /* 0x000fce0000010000 */
.L_x_8181:
[----:B------:R-:W-:Y:S05]  /*1b50*/  BSYNC.RECONVERGENT B1 ;  /* 0x0000000000017941 */ /* 0x000fea0003800200 */
.L_x_8171:
[----:B------:R-:W-:Y:S01]  /*1b60*/  HFMA2 R15, -RZ, RZ, 0, 0 ;  /* 0x00000000ff0f7431 */ /* 0x000fe200000001ff */
[----:B0-----:R-:W-:-:S03]  /*1b70*/  MOV R13, R4 ;  /* 0x00000004000d7202 */ /* 0x001fc60000000f00 */
[----:B------:R-:W-:Y:S05]  /*1b80*/  RET.REL.NODEC R14 `(_Z15SoftmaxWarpImplI10DirectLoadIffE11DirectStoreIffEfLi2ELi2ELi4ELi2ELb1EL9Algorithm0EEvT_T0_ll) ;  /* 0xffffffe40e1c7950 */ /* 0x000fea0003c3ffff */
.L_x_8182:
        /* <DEDUP_REMOVED lines=15> */
.L_x_8642:


//--------------------- .text._Z15SoftmaxWarpImplI10DirectLoadIffE11DirectStoreIffEfLi2ELi2ELi4ELi2ELb0EL9Algorithm0EEvT_T0_ll --------------------------
	.section	.text._Z15SoftmaxWarpImplI10DirectLoadIffE11DirectStoreIffEfLi2ELi2ELi4ELi2ELb0EL9Algorithm0EEvT_T0_ll,"ax",@progbits
	.align	128
        .global         _Z15SoftmaxWarpImplI10DirectLoadIffE11DirectStoreIffEfLi2ELi2ELi4ELi2ELb0EL9Algorithm0EEvT_T0_ll
        .type           _Z15SoftmaxWarpImplI10DirectLoadIffE11DirectStoreIffEfLi2ELi2ELi4ELi2ELb0EL9Algorithm0EEvT_T0_ll,@function
        .size           _Z15SoftmaxWarpImplI10DirectLoadIffE11DirectStoreIffEfLi2ELi2ELi4ELi2ELb0EL9Algorithm0EEvT_T0_ll,(.L_x_8643 - _Z15SoftmaxWarpImplI10DirectLoadIffE11DirectStoreIffEfLi2ELi2ELi4ELi2ELb0EL9Algorithm0EEvT_T0_ll)
        .other          _Z15SoftmaxWarpImplI10DirectLoadIffE11DirectStoreIffEfLi2ELi2ELi4ELi2ELb0EL9Algorithm0EEvT_T0_ll,@"STO_CUDA_ENTRY STV_DEFAULT"
_Z15SoftmaxWarpImplI10DirectLoadIffE11DirectStoreIffEfLi2ELi2ELi4ELi2ELb0EL9Algorithm0EEvT_T0_ll:
.text._Z15SoftmaxWarpImplI10DirectLoadIffE11DirectStoreIffEfLi2ELi2ELi4ELi2ELb0EL9Algorithm0EEvT_T0_ll:
        /* <DEDUP_REMOVED lines=24> */
.L_x_8183:
        /* <DEDUP_REMOVED lines=16> */
.L_x_8193:
[----:B------:R-:W-:Y:S02]  /*0280*/  HFMA2 R11, -RZ, RZ, 0, 0 ;  /* 0x00000000ff0b7431 */ /* 0x000fe400000001ff */
[----:B------:R-:W-:Y:S01]  /*0290*/  IMAD R0, R16, UR42, RZ ;  /* 0x0000002a10007c24 */ /* 0x000fe2000f8e02ff */
[C---:B--2---:R-:W-:Y:S02]  /*02a0*/  R2UR UR4, R6.reuse ;  /* 0x00000000060472ca */ /* 0x044fe400000e0000 */
[----:B------:R-:W-:Y:S01]  /*02b0*/  R2UR UR5, R7 ;  /* 0x00000000070572ca */ /* 0x000fe200000e0000 */
[----:B------:R-:W-:Y:S01]  /*02c0*/  IMAD R5, R17, UR43, R0 ;  /* 0x0000002b11057c24 */ /* 0x000fe2000f8e0200 */
[----:B------:R-:W-:Y:S02]  /*02d0*/  R2UR UR6, R6 ;  /* 0x00000000060672ca */ /* 0x000fe400000e0000 */
[----:B------:R-:W-:Y:S01]  /*02e0*/  R2UR UR7, R7 ;  /* 0x00000000070772ca */ /* 0x000fe200000e0000 */
[----:B------:R-:W-:-:S04]  /*02f0*/  IMAD.WIDE.U32 R2, R17, UR42, R10 ;  /* 0x0000002a11027c25 */ /* 0x000fc8000f8e000a */
[----:B------:R-:W-:Y:S01]  /*0300*/  IMAD.IADD R5, R3, 0x1, R5 ;  /* 0x0000000103057824 */ /* 0x000fe200078e0205 */
[----:B------:R-:W-:-:S04]  /*0310*/  IADD3 R0, P0, PT, R2, UR42, RZ ;  /* 0x0000002a02007c10 */ /* 0x000fc8000ff1e0ff */
[----:B------:R-:W-:-:S04]  /*0320*/  IADD3.X R3, PT, PT, R5, UR43, RZ, P0, !PT ;  /* 0x0000002b05037c10 */ /* 0x000fc800087fe4ff */
[----:B------:R-:W-:-:S04]  /*0330*/  LEA.HI R0, P0, R3, R0, RZ, 0x1 ;  /* 0x0000000003007211 */ /* 0x000fc800078108ff */
[----:B------:R-:W-:Y:S01]  /*0340*/  SHF.L.U32 R8, R0, 0x2, RZ ;  /* 0x0000000200087819 */ /* 0x000fe200000006ff */
[----:B------:R-:W-:Y:S01]  /*0350*/  IMAD.X R3, RZ, RZ, R3, P0 ;  /* 0x000000ffff037224 */ /* 0x000fe200000e0603 */
[----:B------:R-:W-:Y:S02]  /*0360*/  LEA R4, P0, R2, UR40, 0x2 ;  /* 0x0000002802047c11 */ /* 0x000fe4000f8010ff */
[----:B------:R-:W-:Y:S02]  /*0370*/  LOP3.LUT R8, R8, 0xfffffff8, RZ, 0xc0, !PT ;  /* 0xfffffff808087812 */ /* 0x000fe400078ec0ff */
[----:B------:R-:W-:Y:S02]  /*0380*/  SHF.L.U64.HI R0, R0, 0x2, R3 ;  /* 0x0000000200007819 */ /* 0x000fe40000010203 */
[----:B------:R-:W-:Y:S02]  /*0390*/  IADD3 R8, P1, PT, R8, UR40, RZ ;  /* 0x0000002808087c10 */ /* 0x000fe4000ff3e0ff */
[----:B------:R-:W-:-:S02]  /*03a0*/  LEA.HI.X R5, R2, UR41, R5, 0x2, P0 ;  /* 0x0000002902057c11 */ /* 0x000fc400080f1405 */
[----:B------:R-:W-:-:S04]  /*03b0*/  IADD3.X R9, PT, PT, R0, UR41, RZ, P1, !PT ;  /* 0x0000002900097c10 */ /* 0x000fc80008ffe4ff */
[----:B------:R-:W2:Y:S04]  /*03c0*/  LDG.E.64 R4, desc[UR4][R4.64] ;  /* 0x0000000404047981 */ /* 0x000ea8000c1e1b00 */
[----:B------:R-:W3:Y:S01]  /*03d0*/  LDG.E.64 R8, desc[UR6][R8.64] ;  /* 0x0000000608087981 */ /* 0x000ee2000c1e1b00 */
[----:B------:R-:W-:Y:S01]  /*03e0*/  UMOV UR4, 0xffffffff ;  /* 0xffffffff00047882 */ /* 0x000fe20000000000 */
[----:B--2---:R-:W-:Y:S02]  /*03f0*/  FMNMX3 R13, R4, -INF , R5, !PT ;  /* 0xff800000040d7876 */ /* 0x004fe40007800005 */
[----:B---3--:R-:W-:Y:S01]  /*0400*/  FMNMX3 R2, R8, -INF , R9, !PT ;  /* 0xff80000008027876 */ /* 0x008fe20007800009 */
[----:B------:R-:W-:Y:S06]  /*0410*/  BRA.DIV UR4, `(.L_x_8184) ;  /* 0x0000000a043c7947 */ /* 0x000fec000b800000 */
[----:B------:R-:W1:Y:S01]  /*0420*/  SHFL.BFLY PT, R14, R13, 0x2, 0x1f ;  /* 0x0c401f000d0e7f89 */ /* 0x000e6200000e0000 */
[----:B------:R-:W-:-:S03]  /*0430*/  MOV R11, 0x3bbb989d ;  /* 0x3bbb989d000b7802 */ /* 0x000fc60000000f00 */
        /* <DEDUP_REMOVED lines=8> */
[----:B------:R-:W-:Y:S01]  /*04c0*/  FADD R20, R5, -R20 ;  /* 0x8000001405147221 */ /* 0x000fe20000000000 */
[----:B------:R-:W-:Y:S02]  /*04d0*/  IMAD.MOV.U32 R4, RZ, RZ, 0x437c0000 ;  /* 0x437c0000ff047424 */ /* 0x000fe400078e00ff */
[-C--:B------:R-:W-:Y:S01]  /*04e0*/  FFMA.SAT R15, R12, R11.reuse, 0.5 ;  /* 0x3f0000000c0f7423 */ /* 0x080fe2000000200b */
[-C--:B------:R-:W-:Y:S01]  /*04f0*/  FFMA.SAT R5, R20, R11.reuse, 0.5 ;  /* 0x3f00000014057423 */ /* 0x080fe2000000200b */
[--C-:B------:R-:W-:Y:S01]  /*0500*/  FADD R8, R8, -R14.reuse ;  /* 0x8000000e08087221 */ /* 0x100fe20000000000 */
[----:B------:R-:W-:Y:S01]  /*0510*/  FADD R14, R9, -R14 ;  /* 0x8000000e090e7221 */ /* 0x000fe20000000000 */
[-C--:B------:R-:W-:Y:S01]  /*0520*/  FFMA.RM R2, R15, R4.reuse, 12582913 ;  /* 0x4b4000010f027423 */ /* 0x080fe20000004004 */
[-C--:B------:R-:W-:Y:S01]  /*0530*/  FFMA.RM R0, R5, R4.reuse, 12582913 ;  /* 0x4b40000105007423 */ /* 0x080fe20000004004 */
[-C--:B------:R-:W-:Y:S01]  /*0540*/  FFMA.SAT R5, R8, R11.reuse, 0.5 ;  /* 0x3f00000008057423 */ /* 0x080fe2000000200b */
[----:B------:R-:W-:Y:S01]  /*0550*/  FFMA.SAT R11, R14, R11, 0.5 ;  /* 0x3f0000000e0b7423 */ /* 0x000fe2000000200b */
[----:B------:R-:W-:Y:S01]  /*0560*/  FADD R3, R2, -12583039 ;  /* 0xcb40007f02037421 */ /* 0x000fe20000000000 */
[----:B------:R-:W-:Y:S01]  /*0570*/  FADD R13, R0, -12583039 ;  /* 0xcb40007f000d7421 */ /* 0x000fe20000000000 */
[-C--:B------:R-:W-:Y:S01]  /*0580*/  FFMA.RM R5, R5, R4.reuse, 12582913 ;  /* 0x4b40000105057423 */ /* 0x080fe20000004004 */
[----:B------:R-:W-:Y:S01]  /*0590*/  FFMA.RM R11, R11, R4, 12582913 ;  /* 0x4b4000010b0b7423 */ /* 0x000fe20000004004 */
[----:B------:R-:W-:Y:S01]  /*05a0*/  FFMA R3, R12, 1.4426950216293334961, -R3 ;  /* 0x3fb8aa3b0c037823 */ /* 0x000fe20000000803 */
[----:B------:R-:W-:Y:S01]  /*05b0*/  FFMA R13, R20, 1.4426950216293334961, -R13 ;  /* 0x3fb8aa3b140d7823 */ /* 0x000fe2000000080d */
[----:B------:R-:W-:Y:S01]  /*05c0*/  FADD R9, R5, -12583039 ;  /* 0xcb40007f05097421 */ /* 0x000fe20000000000 */
[C---:B------:R-:W-:Y:S01]  /*05d0*/  FADD R15, R11.reuse, -12583039 ;  /* 0xcb40007f0b0f7421 */ /* 0x040fe20000000000 */
[----:B------:R-:W-:Y:S01]  /*05e0*/  FFMA R3, R12, 1.925963033500011079e-08, R3 ;  /* 0x32a570600c037823 */ /* 0x000fe20000000003 */
[----:B------:R-:W-:Y:S01]  /*05f0*/  FFMA R13, R20, 1.925963033500011079e-08, R13 ;  /* 0x32a57060140d7823 */ /* 0x000fe2000000000d */
[----:B------:R-:W-:Y:S01]  /*0600*/  FFMA R9, R8, 1.4426950216293334961, -R9 ;  /* 0x3fb8aa3b08097823 */ /* 0x000fe20000000809 */
[----:B------:R-:W-:Y:S01]  /*0610*/  FFMA R15, R14, 1.4426950216293334961, -R15 ;  /* 0x3fb8aa3b0e0f7823 */ /* 0x000fe2000000080f */
[----:B------:R-:W-:Y:S01]  /*0620*/  SHF.L.U32 R2, R2, 0x17, RZ ;  /* 0x0000001702027819 */ /* 0x000fe200000006ff */
[----:B------:R-:W-:Y:S01]  /*0630*/  IMAD.SHL.U32 R0, R0, 0x800000, RZ ;  /* 0x0080000000007824 */ /* 0x000fe200078e00ff */
[----:B------:R-:W1:Y:S01]  /*0640*/  MUFU.EX2 R3, R3 ;  /* 0x0000000300037308 */ /* 0x000e620000000800 */
[----:B------:R-:W-:Y:S01]  /*0650*/  FFMA R9, R8, 1.925963033500011079e-08, R9 ;  /* 0x32a5706008097823 */ /* 0x000fe20000000009 */
[----:B------:R-:W-:Y:S01]  /*0660*/  FFMA R15, R14, 1.925963033500011079e-08, R15 ;  /* 0x32a570600e0f7823 */ /* 0x000fe2000000000f */
[----:B------:R-:W-:-:S05]  /*0670*/  IMAD.SHL.U32 R4, R11, 0x800000, RZ ;  /* 0x008000000b047824 */ /* 0x000fca00078e00ff */
[----:B------:R-:W2:Y:S08]  /*0680*/  MUFU.EX2 R13, R13 ;  /* 0x0000000d000d7308 */ /* 0x000eb00000000800 */
[----:B------:R-:W3:Y:S01]  /*0690*/  MUFU.EX2 R9, R9 ;  /* 0x0000000900097308 */ /* 0x000ee20000000800 */
[----:B-1----:R-:W-:Y:S01]  /*06a0*/  FMUL R3, R2, R3 ;  /* 0x0000000302037220 */ /* 0x002fe20000400000 */
[----:B------:R-:W-:-:S06]  /*06b0*/  SHF.L.U32 R2, R5, 0x17, RZ ;  /* 0x0000001705027819 */ /* 0x000fcc00000006ff */
[----:B------:R-:W1:Y:S01]  /*06c0*/  MUFU.EX2 R15, R15 ;  /* 0x0000000f000f7308 */ /* 0x000e620000000800 */
[----:B--2---:R-:W-:Y:S01]  /*06d0*/  FMUL R0, R0, R13 ;  /* 0x0000000d00007220 */ /* 0x004fe20000400000 */
[----:B------:R-:W-:-:S04]  /*06e0*/  FADD R13, RZ, R3 ;  /* 0x00000003ff0d7221 */ /* 0x000fc80000000000 */
        /* <DEDUP_REMOVED lines=10> */
[----:B------:R1:W3:Y:S02]  /*0790*/  SHFL.BFLY PT, R14, R19, 0x1, 0x1f ;  /* 0x0c201f00130e7f89 */ /* 0x0002e400000e0000 */
[----:B-12---:R-:W-:-:S07]  /*07a0*/  FADD R5, R9, R20 ;  /* 0x0000001409057221 */ /* 0x006fce0000000000 */
.L_x_8203:
        /* <DEDUP_REMOVED lines=11> */
[----:B0-----:R-:W-:Y:S05]  /*0860*/  CALL.REL.NOINC `($__internal_157_$__cuda_sm3x_div_rn_noftz_f32_slowpath) ;  /* 0x0000000800b87944 */ /* 0x001fea0003c00000 */
[----:B------:R-:W-:-:S07]  /*0870*/  MOV R8, R3 ;  /* 0x0000000300087202 */ /* 0x000fce0000000f00 */
.L_x_8186:
[----:B------:R-:W-:Y:S05]  /*0880*/  BSYNC.RECONVERGENT B0 ;  /* 0x0000000000007941 */ /* 0x000fea0003800200 */
.L_x_8185:
        /* <DEDUP_REMOVED lines=11> */
[----:B0-----:R-:W-:Y:S05]  /*0940*/  CALL.REL.NOINC `($__internal_157_$__cuda_sm3x_div_rn_noftz_f32_slowpath) ;  /* 0x0000000800807944 */ /* 0x001fea0003c00000 */
[----:B------:R-:W-:-:S07]  /*0950*/  MOV R9, R3 ;  /* 0x0000000300097202 */ /* 0x000fce0000000f00 */
.L_x_8188:
[----:B------:R-:W-:Y:S05]  /*0960*/  BSYNC.RECONVERGENT B0 ;  /* 0x0000000000007941 */ /* 0x000fea0003800200 */
.L_x_8187:
        /* <DEDUP_REMOVED lines=22> */
[----:B0-----:R-:W-:Y:S05]  /*0ad0*/  CALL.REL.NOINC `($__internal_157_$__cuda_sm3x_div_rn_noftz_f32_slowpath) ;  /* 0x00000008001c7944 */ /* 0x001fea0003c00000 */
[----:B------:R-:W-:-:S07]  /*0ae0*/  IMAD.MOV.U32 R14, RZ, RZ, R3 ;  /* 0x000000ffff0e7224 */ /* 0x000fce00078e0003 */
.L_x_8190:
[----:B------:R-:W-:Y:S05]  /*0af0*/  BSYNC.RECONVERGENT B0 ;  /* 0x0000000000007941 */ /* 0x000fea0003800200 */
.L_x_8189:
        /* <DEDUP_REMOVED lines=12> */
[----:B0-----:R-:W-:Y:S05]  /*0bc0*/  CALL.REL.NOINC `($__internal_157_$__cuda_sm3x_div_rn_noftz_f32_slowpath) ;  /* 0x0000000400e07944 */ /* 0x001fea0003c00000 */
[----:B------:R-:W-:-:S07]  /*0bd0*/  MOV R15, R3 ;  /* 0x00000003000f7202 */ /* 0x000fce0000000f00 */
.L_x_8192:
[----:B------:R-:W-:Y:S05]  /*0be0*/  BSYNC.RECONVERGENT B0 ;  /* 0x0000000000007941 */ /* 0x000fea0003800200 */
.L_x_8191:
[----:B------:R-:W-:Y:S02]  /*0bf0*/  IADD3 R0, P0, PT, R12, UR38, RZ ;  /* 0x000000260c007c10 */ /* 0x000fe4000ff1e0ff */
[----:B------:R-:W-:Y:S02]  /*0c00*/  R2UR UR4, R6 ;  /* 0x00000000060472ca */ /* 0x000fe400000e0000 */
[----:B------:R-:W-:Y:S02]  /*0c10*/  IADD3.X R3, PT, PT, R11, UR39, RZ, P0, !PT ;  /* 0x000000270b037c10 */ /* 0x000fe400087fe4ff */
[----:B------:R-:W-:Y:S02]  /*0c20*/  R2UR UR5, R7 ;  /* 0x00000000070572ca */ /* 0x000fe400000e0000 */
[----:B------:R-:W-:-:S04]  /*0c30*/  LEA.HI R0, P0, R3, R0, RZ, 0x1 ;  /* 0x0000000003007211 */ /* 0x000fc800078108ff */
[----:B------:R-:W-:Y:S01]  /*0c40*/  SHF.L.U32 R2, R0, 0x2, RZ ;  /* 0x0000000200027819 */ /* 0x000fe200000006ff */
[----:B------:R-:W-:-:S03]  /*0c50*/  IMAD.X R3, RZ, RZ, R3, P0 ;  /* 0x000000ffff037224 */ /* 0x000fc600000e0603 */
[----:B------:R-:W-:Y:S02]  /*0c60*/  LOP3.LUT R2, R2, 0xfffffff8, RZ, 0xc0, !PT ;  /* 0xfffffff802027812 */ /* 0x000fe400078ec0ff */
[----:B------:R-:W-:Y:S02]  /*0c70*/  SHF.L.U64.HI R0, R0, 0x2, R3 ;  /* 0x0000000200007819 */ /* 0x000fe40000010203 */
        /* <DEDUP_REMOVED lines=9> */
.L_x_8184:
[----:B------:R-:W-:Y:S01]  /*0d10*/  BSSY B0, `(.L_x_8194) ;  /* 0x0000007000007945 */ /* 0x000fe20003800000 */
[----:B------:R-:W-:Y:S01]  /*0d20*/  MOV R12, 0x2 ;  /* 0x00000002000c7802 */ /* 0x000fe20000000f00 */
[----:B------:R-:W-:Y:S01]  /*0d30*/  IMAD.MOV.U32 R15, RZ, RZ, -0x1 ;  /* 0xffffffffff0f7424 */ /* 0x000fe200078e00ff */
[----:B------:R-:W-:-:S07]  /*0d40*/  MOV R11, 0x1f ;  /* 0x0000001f000b7802 */ /* 0x000fce0000000f00 */
[----:B0-----:R-:W-:Y:S05]  /*0d50*/  WARPSYNC.COLLECTIVE R15, `(.L_x_8195) ;  /* 0x000000000f087348 */ /* 0x001fea0003c00000 */
[----:B------:R1:W2:Y:S02]  /*0d60*/  SHFL.BFLY P6, R14, R13, R12, R11 ;  /* 0x0c00000c0d0e7389 */ /* 0x0002a400000c000b */
[----:B012---:R-:W-:Y:S05]  /*0d70*/  ENDCOLLECTIVE ;  /* 0x000000000000791b */ /* 0x007fea0003800000 */
.L_x_8195:
[----:B------:R-:W-:Y:S05]  /*0d80*/  BSYNC B0 ;  /* 0x0000000000007941 */ /* 0x000fea0003800000 */
.L_x_8194:
[----:B------:R-:W-:Y:S01]  /*0d90*/  FMNMX R3, R13, R14, !PT ;  /* 0x0000000e0d037209 */ /* 0x000fe20007800000 */
[----:B------:R-:W-:Y:S02]  /*0da0*/  HFMA2 R12, -RZ, RZ, 0, 5.9604644775390625e-08 ;  /* 0x00000001ff0c7431 */ /* 0x000fe400000001ff */
[----:B------:R-:W-:Y:S01]  /*0db0*/  IMAD.MOV.U32 R11, RZ, RZ, 0x1f ;  /* 0x0000001fff0b7424 */ /* 0x000fe200078e00ff */
[----:B------:R-:W-:Y:S02]  /*0dc0*/  MOV R15, 0xffffffff ;  /* 0xffffffff000f7802 */ /* 0x000fe40000000f00 */
[----:B------:R-:W-:-:S07]  /*0dd0*/  MOV R13, R3 ;  /* 0x00000003000d7202 */ /* 0x000fce0000000f00 */
[----:B------:R-:W-:Y:S05]  /*0de0*/  WARPSYNC.COLLECTIVE R15, `(.L_x_8196) ;  /* 0x000000000f087348 */ /* 0x000fea0003c00000 */
[----:B------:R0:W1:Y:S02]  /*0df0*/  SHFL.BFLY P6, R14, R13, R12, R11 ;  /* 0x0c00000c0d0e7389 */ /* 0x00006400000c000b */
[----:B01----:R-:W-:Y:S05]  /*0e00*/  ENDCOLLECTIVE ;  /* 0x000000000000791b */ /* 0x003fea0003800000 */
.L_x_8196:
[----:B------:R-:W-:Y:S02]  /*0e10*/  HFMA2 R12, -RZ, RZ, 0, 1.1920928955078125e-07 ;  /* 0x00000002ff0c7431 */ /* 0x000fe400000001ff */
[----:B------:R-:W-:Y:S01]  /*0e20*/  IMAD.MOV.U32 R13, RZ, RZ, R2 ;  /* 0x000000ffff0d7224 */ /* 0x000fe200078e0002 */
[----:B------:R-:W-:-:S07]  /*0e30*/  MOV R20, R14 ;  /* 0x0000000e00147202 */ /* 0x000fce0000000f00 */
[----:B------:R-:W-:Y:S05]  /*0e40*/  WARPSYNC.COLLECTIVE R15, `(.L_x_8197) ;  /* 0x000000000f087348 */ /* 0x000fea0003c00000 */
[----:B------:R0:W1:Y:S02]  /*0e50*/  SHFL.BFLY P6, R14, R13, R12, R11 ;  /* 0x0c00000c0d0e7389 */ /* 0x00006400000c000b */
[----:B01----:R-:W-:Y:S05]  /*0e60*/  ENDCOLLECTIVE ;  /* 0x000000000000791b */ /* 0x003fea0003800000 */
.L_x_8197:
[----:B------:R-:W-:Y:S01]  /*0e70*/  FMNMX R20, R3, R20, !PT ;  /* 0x0000001403147209 */ /* 0x000fe20007800000 */
[----:B------:R-:W-:-:S04]  /*0e80*/  HFMA2 R3, -RZ, RZ, 3.7421875, 0 ;  /* 0x437c0000ff037431 */ /* 0x000fc800000001ff */
[----:B------:R-:W-:Y:S01]  /*0e90*/  FADD R21, R5, -R20 ;  /* 0x8000001405157221 */ /* 0x000fe20000000000 */
[----:B------:R-:W-:Y:S01]  /*0ea0*/  IMAD.MOV.U32 R12, RZ, RZ, 0x1 ;  /* 0x00000001ff0c7424 */ /* 0x000fe200078e00ff */
[----:B------:R-:W-:-:S04]  /*0eb0*/  MOV R19, R14 ;  /* 0x0000000e00137202 */ /* 0x000fc80000000f00 */
[----:B------:R-:W-:Y:S01]  /*0ec0*/  FMNMX R0, R2, R19, !PT ;  /* 0x0000001302007209 */ /* 0x000fe20007800000 */
[----:B------:R-:W-:Y:S02]  /*0ed0*/  IMAD.MOV.U32 R2, RZ, RZ, 0x3bbb989d ;  /* 0x3bbb989dff027424 */ /* 0x000fe400078e00ff */
[----:B------:R-:W-:Y:S01]  /*0ee0*/  FADD R19, R4, -R20 ;  /* 0x8000001404137221 */ /* 0x000fe20000000000 */
[----:B------:R-:W-:Y:S01]  /*0ef0*/  MOV R13, R0 ;  /* 0x00000000000d7202 */ /* 0x000fe20000000f00 */
[-C--:B------:R-:W-:Y:S02]  /*0f00*/  FFMA.SAT R22, R21, R2.reuse, 0.5 ;  /* 0x3f00000015167423 */ /* 0x080fe40000002002 */
[----:B------:R-:W-:-:S07]  /*0f10*/  FFMA.SAT R4, R19, R2, 0.5 ;  /* 0x3f00000013047423 */ /* 0x000fce0000002002 */
[----:B------:R-:W-:Y:S05]  /*0f20*/  WARPSYNC.COLLECTIVE R15, `(.L_x_8198) ;  /* 0x000000000f087348 */ /* 0x000fea0003c00000 */
[----:B------:R0:W1:Y:S02]  /*0f30*/  SHFL.BFLY P6, R14, R13, R12, R11 ;  /* 0x0c00000c0d0e7389 */ /* 0x00006400000c000b */
[----:B01----:R-:W-:Y:S05]  /*0f40*/  ENDCOLLECTIVE ;  /* 0x000000000000791b */ /* 0x003fea0003800000 */
.L_x_8198:
        /* <DEDUP_REMOVED lines=9> */
[----:B------:R-:W-:Y:S02]  /*0fe0*/  IMAD.MOV.U32 R12, RZ, RZ, 0x2 ;  /* 0x00000002ff0c7424 */ /* 0x000fe400078e00ff */
[----:B------:R-:W0:Y:S01]  /*0ff0*/  MUFU.EX2 R13, R22 ;  /* 0x00000016000d7308 */ /* 0x000e220000000800 */
[----:B------:R-:W-:-:S07]  /*1000*/  FMNMX R0, R0, R14, !PT ;  /* 0x0000000e00007209 */ /* 0x000fce0007800000 */
[----:B------:R-:W1:Y:S01]  /*1010*/  MUFU.EX2 R20, R20 ;  /* 0x0000001400147308 */ /* 0x000e620000000800 */
[--C-:B------:R-:W-:Y:S01]  /*1020*/  FADD R15, R8, -R0.reuse ;  /* 0x80000000080f7221 */ /* 0x100fe20000000000 */
[----:B------:R-:W-:Y:S01]  /*1030*/  FADD R19, R9, -R0 ;  /* 0x8000000009137221 */ /* 0x000fe20000000000 */
[----:B------:R-:W-:Y:S02]  /*1040*/  SHF.L.U32 R0, R5, 0x17, RZ ;  /* 0x0000001705007819 */ /* 0x000fe400000006ff */
[-C--:B------:R-:W-:Y:S01]  /*1050*/  FFMA.SAT R8, R15, R2.reuse, 0.5 ;  /* 0x3f0000000f087423 */ /* 0x080fe20000002002 */
[----:B------:R-:W-:Y:S02]  /*1060*/  FFMA.SAT R4, R19, R2, 0.5 ;  /* 0x3f00000013047423 */ /* 0x000fe40000002002 */
[----:B0-----:R-:W-:Y:S01]  /*1070*/  FMUL R0, R0, R13 ;  /* 0x0000000d00007220 */ /* 0x001fe20000400000 */
[-C--:B------:R-:W-:Y:S01]  /*1080*/  FFMA.RM R9, R8, R3.reuse, 12582913 ;  /* 0x4b40000108097423 */ /* 0x080fe20000004003 */
[----:B------:R-:W-:-:S03]  /*1090*/  FFMA.RM R5, R4, R3, 12582913 ;  /* 0x4b40000104057423 */ /* 0x000fc60000004003 */
[----:B------:R-:W-:Y:S01]  /*10a0*/  FADD R2, R9, -12583039 ;  /* 0xcb40007f09027421 */ /* 0x000fe20000000000 */
[----:B------:R-:W-:Y:S01]  /*10b0*/  FADD R4, R5, -12583039 ;  /* 0xcb40007f05047421 */ /* 0x000fe20000000000 */
[----:B-1----:R-:W-:Y:S01]  /*10c0*/  FMUL R3, R11, R20 ;  /* 0x000000140b037220 */ /* 0x002fe20000400000 */
[----:B------:R-:W-:Y:S02]  /*10d0*/  HFMA2 R11, -RZ, RZ, 0, 1.847743988037109375e-06 ;  /* 0x0000001fff0b7431 */ /* 0x000fe400000001ff */
[----:B------:R-:W-:Y:S01]  /*10e0*/  FFMA R2, R15, 1.4426950216293334961, -R2 ;  /* 0x3fb8aa3b0f027823 */ /* 0x000fe20000000802 */
[----:B------:R-:W-:Y:S01]  /*10f0*/  FFMA R4, R19, 1.4426950216293334961, -R4 ;  /* 0x3fb8aa3b13047823 */ /* 0x000fe20000000804 */
[----:B------:R-:W-:Y:S01]  /*1100*/  FADD R13, RZ, R3 ;  /* 0x00000003ff0d7221 */ /* 0x000fe20000000000 */
[----:B------:R-:W-:Y:S01]  /*1110*/  SHF.L.U32 R5, R5, 0x17, RZ ;  /* 0x0000001705057819 */ /* 0x000fe200000006ff */
[----:B------:R-:W-:Y:S01]  /*1120*/  FFMA R2, R15, 1.925963033500011079e-08, R2 ;  /* 0x32a570600f027823 */ /* 0x000fe20000000002 */
[----:B------:R-:W-:Y:S01]  /*1130*/  MOV R15, 0xffffffff ;  /* 0xffffffff000f7802 */ /* 0x000fe20000000f00 */
[----:B------:R-:W-:Y:S01]  /*1140*/  FADD R13, R13, R0 ;  /* 0x000000000d0d7221 */ /* 0x000fe20000000000 */
[----:B------:R-:W-:Y:S01]  /*1150*/  FFMA R19, R19, 1.925963033500011079e-08, R4 ;  /* 0x32a5706013137823 */ /* 0x000fe20000000004 */
[----:B------:R-:W-:Y:S01]  /*1160*/  IMAD.SHL.U32 R4, R9, 0x800000, RZ ;  /* 0x0080000009047824 */ /* 0x000fe200078e00ff */
[----:B------:R0:W1:Y:S06]  /*1170*/  MUFU.EX2 R21, R2 ;  /* 0x0000000200157308 */ /* 0x00006c0000000800 */
[----:B01----:R-:W-:Y:S05]  /*1180*/  WARPSYNC.COLLECTIVE R15, `(.L_x_8199) ;  /* 0x000000000f087348 */ /* 0x003fea0003c00000 */
[----:B------:R2:W3:Y:S02]  /*1190*/  SHFL.BFLY P6, R14, R13, R12, R11 ;  /* 0x0c00000c0d0e7389 */ /* 0x0004e400000c000b */
[----:B0123--:R-:W-:Y:S05]  /*11a0*/  ENDCOLLECTIVE ;  /* 0x000000000000791b */ /* 0x00ffea0003800000 */
.L_x_8199:
[----:B------:R-:W0:Y:S01]  /*11b0*/  MUFU.EX2 R8, R19 ;  /* 0x0000001300087308 */ /* 0x000e220000000800 */
[----:B------:R-:W-:Y:S02]  /*11c0*/  IMAD.MOV.U32 R12, RZ, RZ, 0x1 ;  /* 0x00000001ff0c7424 */ /* 0x000fe400078e00ff */
[----:B------:R-:W-:Y:S01]  /*11d0*/  FMUL R2, R4, R21 ;  /* 0x0000001504027220 */ /* 0x000fe20000400000 */
[----:B0-----:R-:W-:Y:S01]  /*11e0*/  FMUL R4, R5, R8 ;  /* 0x0000000805047220 */ /* 0x001fe20000400000 */
[----:B------:R-:W-:Y:S02]  /*11f0*/  FADD R9, R13, R14 ;  /* 0x0000000e0d097221 */ /* 0x000fe40000000000 */
[----:B------:R-:W-:-:S03]  /*1200*/  FADD R5, RZ, R2 ;  /* 0x00000002ff057221 */ /* 0x000fc60000000000 */
[----:B------:R-:W-:Y:S01]  /*1210*/  MOV R13, R9 ;  /* 0x00000009000d7202 */ /* 0x000fe20000000f00 */
[----:B------:R-:W-:-:S07]  /*1220*/  FADD R8, R5, R4 ;  /* 0x0000000405087221 */ /* 0x000fce0000000000 */
[----:B------:R-:W-:Y:S05]  /*1230*/  WARPSYNC.COLLECTIVE R15, `(.L_x_8200) ;  /* 0x000000000f087348 */ /* 0x000fea0003c00000 */
[----:B------:R0:W1:Y:S02]  /*1240*/  SHFL.BFLY P6, R14, R13, R12, R11 ;  /* 0x0c00000c0d0e7389 */ /* 0x00006400000c000b */
[----:B01----:R-:W-:Y:S05]  /*1250*/  ENDCOLLECTIVE ;  /* 0x000000000000791b */ /* 0x003fea0003800000 */
.L_x_8200:
[----:B------:R-:W-:Y:S01]  /*1260*/  MOV R13, R8 ;  /* 0x00000008000d7202 */ /* 0x000fe20000000f00 */
[----:B------:R-:W-:Y:S01]  /*1270*/  IMAD.MOV.U32 R12, RZ, RZ, 0x2 ;  /* 0x00000002ff0c7424 */ /* 0x000fe200078e00ff */
[----:B------:R-:W-:-:S07]  /*1280*/  MOV R20, R14 ;  /* 0x0000000e00147202 */ /* 0x000fce0000000f00 */
[----:B------:R-:W-:Y:S05]  /*1290*/  WARPSYNC.COLLECTIVE R15, `(.L_x_8201) ;  /* 0x000000000f087348 */ /* 0x000fea0003c00000 */
[----:B------:R0:W1:Y:S02]  /*12a0*/  SHFL.BFLY P6, R14, R13, R12, R11 ;  /* 0x0c00000c0d0e7389 */ /* 0x00006400000c000b */
[----:B01----:R-:W-:Y:S05]  /*12b0*/  ENDCOLLECTIVE ;  /* 0x000000000000791b */ /* 0x003fea0003800000 */
.L_x_8201:
        /* <DEDUP_REMOVED lines=8> */
.L_x_8202:
[----:B------:R-:W-:Y:S05]  /*1340*/  BRA `(.L_x_8203) ;  /* 0xfffffff400187947 */ /* 0x000fea000383ffff */
        .weak           $__internal_157_$__cuda_sm3x_div_rn_noftz_f32_slowpath
        .type           $__internal_157_$__cuda_sm3x_div_rn_noftz_f32_slowpath,@function
        .size           $__internal_157_$__cuda_sm3x_div_rn_noftz_f32_slowpath,(.L_x_8643 - $__internal_157_$__cuda_sm3x_div_rn_noftz_f32_slowpath)
$__internal_157_$__cuda_sm3x_div_rn_noftz_f32_slowpath:
[----:B------:R-:W-:Y:S01]  /*1350*/  SHF.R.U32.HI R9, RZ, 0x17, R5 ;  /* 0x00000017ff097819 */ /* 0x000fe20000011605 */
        /* <DEDUP_REMOVED lines=34> */
.L_x_8205:
        /* <DEDUP_REMOVED lines=51> */
.L_x_8212:
[----:B------:R-:W-:-:S04]  /*18b0*/  LOP3.LUT R3, R3, 0x80000000, RZ, 0xc0, !PT ;  /* 0x8000000003037812 */ /* 0x000fc800078ec0ff */
[----:B------:R-:W-:Y:S01]  /*18c0*/  LOP3.LUT R3, R3, 0x7f800000, RZ, 0xfc, !PT ;  /* 0x7f80000003037812 */ /* 0x000fe200078efcff */
[----:B------:R-:W-:Y:S06]  /*18d0*/  BRA `(.L_x_8213) ;  /* 0x0000000000047947 */ /* 0x000fec0003800000 */
.L_x_8211:
[----:B------:R-:W-:-:S07]  /*18e0*/  LEA R3, R22, R3, 0x17 ;  /* 0x0000000316037211 */ /* 0x000fce00078eb8ff */
.L_x_8213:
[----:B------:R-:W-:Y:S05]  /*18f0*/  BSYNC.RECONVERGENT B2 ;  /* 0x0000000000027941 */ /* 0x000fea0003800200 */
.L_x_8210:
[----:B------:R-:W-:Y:S05]  /*1900*/  BRA `(.L_x_8214) ;  /* 0x0000000000207947 */ /* 0x000fea0003800000 */
.L_x_8209:
[----:B------:R-:W-:-:S04]  /*1910*/  LOP3.LUT R3, R24, 0x80000000, R3, 0x48, !PT ;  /* 0x8000000018037812 */ /* 0x000fc800078e4803 */
[----:B------:R-:W-:Y:S01]  /*1920*/  LOP3.LUT R3, R3, 0x7f800000, RZ, 0xfc, !PT ;  /* 0x7f80000003037812 */ /* 0x000fe200078efcff */
[----:B------:R-:W-:Y:S06]  /*1930*/  BRA `(.L_x_8214) ;  /* 0x0000000000147947 */ /* 0x000fec0003800000 */
.L_x_8208:
[----:B------:R-:W-:Y:S01]  /*1940*/  LOP3.LUT R3, R24, 0x80000000, R3, 0x48, !PT ;  /* 0x8000000018037812 */ /* 0x000fe200078e4803 */
[----:B------:R-:W-:Y:S06]  /*1950*/  BRA `(.L_x_8214) ;  /* 0x00000000000c7947 */ /* 0x000fec0003800000 */
.L_x_8207:
[----:B------:R-:W0:Y:S01]  /*1960*/  MUFU.RSQ R3, -QNAN ;  /* 0xffc0000000037908 */ /* 0x000e220000001400 */
[----:B------:R-:W-:Y:S05]  /*1970*/  BRA `(.L_x_8214) ;  /* 0x0000000000047947 */ /* 0x000fea0003800000 */
.L_x_8206:
[----:B------:R-:W-:-:S07]  /*1980*/  FADD.FTZ R3, R3, R5 ;  /* 0x0000000503037221 */ /* 0x000fce0000010000 */
.L_x_8214:
[----:B------:R-:W-:Y:S05]  /*1990*/  BSYNC.RECONVERGENT B1 ;  /* 0x0000000000017941 */ /* 0x000fea0003800200 */
.L_x_8204:
[----:B------:R-:W-:-:S04]  /*19a0*/  HFMA2 R21, -RZ, RZ, 0, 0 ;  /* 0x00000000ff157431 */ /* 0x000fc800000001ff */
[----:B0-----:R-:W-:Y:S05]  /*19b0*/  RET.REL.NODEC R20 `(_Z15SoftmaxWarpImplI10DirectLoadIffE11DirectStoreIffEfLi2ELi2ELi4ELi2ELb0EL9Algorithm0EEvT_T0_ll) ;  /* 0xffffffe414907950 */ /* 0x001fea0003c3ffff */
.L_x_8215:
        /* <DEDUP_REMOVED lines=12> */
.L_x_8643:


//--------------------- .text._Z15SoftmaxWarpImplI10DirectLoadIffE11DirectStoreIffEfLi2ELi2ELi2ELi1ELb1EL9Algorithm0EEvT_T0_ll --------------------------
	.section	.text._Z15SoftmaxWarpImplI10DirectLoadIffE11DirectStoreIffEfLi2ELi2ELi2ELi1ELb1EL9Algorithm0EEvT_T0_ll,"ax",@progbits
	.align	128
        .global         _Z15SoftmaxWarpImplI10DirectLoadIffE11DirectStoreIffEfLi2ELi2ELi2ELi1ELb1EL9Algorithm0EEvT_T0_ll
        .type           _Z15SoftmaxWarpImplI10DirectLoadIffE11DirectStoreIffEfLi2ELi2ELi2ELi1ELb1EL9Algorithm0EEvT_T0_ll,@function
        .size           _Z15SoftmaxWarpImplI10DirectLoadIffE11DirectStoreIffEfLi2ELi2ELi2ELi1ELb1EL9Algorithm0EEvT_T0_ll,(.L_x_8645 - _Z15SoftmaxWarpImplI10DirectLoadIffE11DirectStoreIffEfLi2ELi2ELi2ELi1ELb1EL9Algorithm0EEvT_T0_ll)
        .other          _Z15SoftmaxWarpImplI10DirectLoadIffE11DirectStoreIffEfLi2ELi2ELi2ELi1ELb1EL9Algorithm0EEvT_T0_ll,@"STO_CUDA_ENTRY STV_DEFAULT"
_Z15SoftmaxWarpImplI10DirectLoadIffE11DirectStoreIffEfLi2ELi2ELi2ELi1ELb1EL9Algorithm0EEvT_T0_ll:
.text._Z15SoftmaxWarpImplI10DirectLoadIffE11DirectStoreIffEfLi2ELi2ELi2ELi1ELb1EL9Algorithm0EEvT_T0_ll:
        /* <DEDUP_REMOVED lines=24> */
.L_x_8216:
        /* <DEDUP_REMOVED lines=47> */
.L_x_8218:
[----:B------:R-:W-:-:S07]  /*0470*/  MOV R0, 0x490 ;  /* 0x0000049000007802 */ /* 0x000fce0000000f00 */
[----:B0-----:R-:W-:Y:S05]  /*0480*/  CALL.REL.NOINC `($__internal_158_$__cuda_sm20_div_u64) ;  /* 0x0000001800cc7944 */ /* 0x001fea0003c00000 */
[----:B------:R-:W-:Y:S01]  /*0490*/  MOV R2, R4 ;  /* 0x0000000400027202 */ /* 0x000fe20000000f00 */
[----:B------:R-:W-:-:S07]  /*04a0*/  IMAD.MOV.U32 R3, RZ, RZ, R5 ;  /* 0x000000ffff037224 */ /* 0x000fce00078e0005 */
.L_x_8219:
[----:B------:R-:W-:Y:S05]  /*04b0*/  BSYNC.RECONVERGENT B0 ;  /* 0x0000000000007941 */ /* 0x000fea0003800200 */
.L_x_8217:
        /* <DEDUP_REMOVED lines=56> */
[----:B------:R-:W-:Y:S08]  /*0840*/  MUFU.EX2 R12, R9 ;  /* 0x00000009000c7308 */ /* 0x000ff00000000800 */
[----:B------:R-:W1:Y:S02]  /*0850*/  MUFU.EX2 R7, R7 ;  /* 0x0000000700077308 */ /* 0x000e640000000800 */
[----:B-1----:R-:W-:Y:S01]  /*0860*/  FMUL R6, R0, R7 ;  /* 0x0000000700067220 */ /* 0x002fe20000400000 */
[----:B------:R-:W-:-:S03]  /*0870*/  FMUL R0, R11, R12 ;  /* 0x0000000c0b007220 */ /* 0x000fc60000400000 */
[----:B------:R-:W-:-:S04]  /*0880*/  FADD R13, RZ, R6 ;  /* 0x00000006ff0d7221 */ /* 0x000fc80000000000 */
[----:B------:R-:W-:-:S05]  /*0890*/  FADD R13, R13, R0 ;  /* 0x000000000d0d7221 */ /* 0x000fca0000000000 */
[----:B------:R1:W2:Y:S02]  /*08a0*/  SHFL.BFLY PT, R14, R13, 0x1, 0x1f ;  /* 0x0c201f000d0e7f89 */ /* 0x0002a400000e0000 */
.L_x_8244:
        /* <DEDUP_REMOVED lines=11> */
[----:B-1----:R-:W-:-:S07]  /*0960*/  MOV R13, 0x980 ;  /* 0x00000980000d7802 */ /* 0x002fce0000000f00 */
[----:B0-----:R-:W-:Y:S05]  /*0970*/  CALL.REL.NOINC `($__internal_159_$__cuda_sm3x_div_rn_noftz_f32_slowpath) ;  /* 0x0000001800a47944 */ /* 0x001fea0003c00000 */
[----:B------:R-:W-:-:S07]  /*0980*/  IMAD.MOV.U32 R12, RZ, RZ, R11 ;  /* 0x000000ffff0c7224 */ /* 0x000fce00078e000b */
.L_x_8224:
[----:B------:R-:W-:Y:S05]  /*0990*/  BSYNC.RECONVERGENT B1 ;  /* 0x0000000000017941 */ /* 0x000fea0003800200 */
.L_x_8223:
        /* <DEDUP_REMOVED lines=9> */
[----:B------:R-:W-:Y:S01]  /*0a30*/  MOV R6, R0 ;  /* 0x0000000000067202 */ /* 0x000fe20000000f00 */
[----:B------:R-:W-:Y:S01]  /*0a40*/  IMAD.MOV.U32 R7, RZ, RZ, R15 ;  /* 0x000000ffff077224 */ /* 0x000fe200078e000f */
[----:B------:R-:W-:-:S07]  /*0a50*/  MOV R13, 0xa70 ;  /* 0x00000a70000d7802 */ /* 0x000fce0000000f00 */
[----:B0-----:R-:W-:Y:S05]  /*0a60*/  CALL.REL.NOINC `($__internal_159_$__cuda_sm3x_div_rn_noftz_f32_slowpath) ;  /* 0x0000001800687944 */ /* 0x001fea0003c00000 */
[----:B------:R-:W-:-:S07]  /*0a70*/  MOV R13, R11 ;  /* 0x0000000b000d7202 */ /* 0x000fce0000000f00 */
.L_x_8226:
[----:B------:R-:W-:Y:S05]  /*0a80*/  BSYNC.RECONVERGENT B1 ;  /* 0x0000000000017941 */ /* 0x000fea0003800200 */
.L_x_8225:
        /* <DEDUP_REMOVED lines=20> */
.L_x_8221:
[----:B------:R-:W-:Y:S05]  /*0bd0*/  BSYNC B0 ;  /* 0x0000000000007941 */ /* 0x000fea0003800000 */
.L_x_8220:
[----:B------:R-:W-:-:S04]  /*0be0*/  ISETP.NE.U32.AND P0, PT, R20, RZ, PT ;  /* 0x000000ff1400720c */ /* 0x000fc80003f05070 */
[----:B------:R-:W-:-:S13]  /*0bf0*/  ISETP.NE.AND.EX P0, PT, R22, RZ, PT, P0 ;  /* 0x000000ff1600720c */ /* 0x000fda0003f05300 */
[----:B------:R-:W-:Y:S05]  /*0c00*/  @!P0 EXIT ;  /* 0x000000000000894d */ /* 0x000fea0003800000 */
.L_x_8241:
[----:B-1----:R-:W1:Y:S01]  /*0c10*/  LDC.64 R12, c[0x0][0x388] ;  /* 0x0000e200ff0c7b82 */ /* 0x002e620000000a00 */
[----:B------:R-:W-:Y:S01]  /*0c20*/  ISETP.GE.U32.AND P0, PT, R2, UR40, PT ;  /* 0x0000002802007c0c */ /* 0x000fe2000bf06070 */
[----:B------:R-:W-:Y:S02]  /*0c30*/  IMAD.MOV.U32 R21, RZ, RZ, -0x800000 ;  /* 0xff800000ff157424 */ /* 0x000fe400078e00ff */
[----:B------:R-:W-:Y:S01]  /*0c40*/  IMAD.MOV.U32 R20, RZ, RZ, -0x800000 ;  /* 0xff800000ff147424 */ /* 0x000fe200078e00ff */
[----:B------:R-:W-:-:S03]  /*0c50*/  ISETP.GE.AND.EX P0, PT, RZ, UR41, PT, P0 ;  /* 0x00000029ff007c0c */ /* 0x000fc6000bf06300 */
[----:B--2---:R-:W3:Y:S10]  /*0c60*/  LDC.64 R6, c[0x0][0x380] ;  /* 0x0000e000ff067b82 */ /* 0x004ef40000000a00 */
[----:B------:R-:W-:Y:S01]  /*0c70*/  @!P0 MOV R10, R2 ;  /* 0x00000002000a8202 */ /* 0x000fe20000000f00 */
[----:B------:R-:W-:Y:S01]  /*0c80*/  @!P0 IMAD.MOV.U32 R11, RZ, RZ, RZ ;  /* 0x000000ffff0b8224 */ /* 0x000fe200078e00ff */
[----:B--2---:R-:W-:-:S02]  /*0c90*/  @!P0 R2UR UR4, R4 ;  /* 0x00000000040482ca */ /* 0x004fc400000e0000 */
[----:B------:R-:W-:Y:S01]  /*0ca0*/  @!P0 R2UR UR5, R5 ;  /* 0x00000000050582ca */ /* 0x000fe200000e0000 */
[-C--:B-1----:R-:W-:Y:S02]  /*0cb0*/  @!P0 IMAD R0, R18, R12.reuse, RZ ;  /* 0x0000000c12008224 */ /* 0x082fe400078e02ff */
[----:B------:R-:W-:-:S04]  /*0cc0*/  @!P0 IMAD.WIDE.U32 R10, R19, R12, R10 ;  /* 0x0000000c130a8225 */ /* 0x000fc800078e000a */
[----:B------:R-:W-:-:S05]  /*0cd0*/  @!P0 IMAD R9, R19, R13, R0 ;  /* 0x0000000d13098224 */ /* 0x000fca00078e0200 */
[----:B------:R-:W-:-:S04]  /*0ce0*/  @!P0 IADD3 R11, PT, PT, R11, R9, RZ ;  /* 0x000000090b0b8210 */ /* 0x000fc80007ffe0ff */
[----:B------:R-:W-:-:S04]  /*0cf0*/  @!P0 LEA.HI R0, P1, R11, R10, RZ, 0x1 ;  /* 0x0000000a0b008211 */ /* 0x000fc800078308ff */
[----:B------:R-:W-:Y:S01]  /*0d00*/  @!P0 IADD3.X R11, PT, PT, RZ, R11, RZ, P1, !PT ;  /* 0x0000000bff0b8210 */ /* 0x000fe20000ffe4ff */
[----:B------:R-:W-:-:S03]  /*0d10*/  @!P0 IMAD.SHL.U32 R9, R0, 0x4, RZ ;  /* 0x0000000400098824 */ /* 0x000fc600078e00ff */
[----:B------:R-:W-:Y:S02]  /*0d20*/  @!P0 SHF.L.U64.HI R0, R0, 0x2, R11 ;  /* 0x0000000200008819 */ /* 0x000fe4000001020b */
[----:B------:R-:W-:-:S04]  /*0d30*/  @!P0 LOP3.LUT R9, R9, 0xfffffff8, RZ, 0xc0, !PT ;  /* 0xfffffff809098812 */ /* 0x000fc800078ec0ff */
[----:B---3--:R-:W-:-:S04]  /*0d40*/  @!P0 IADD3 R6, P1, PT, R9, R6, RZ ;  /* 0x0000000609068210 */ /* 0x008fc80007f3e0ff */
        /* <DEDUP_REMOVED lines=30> */
[----:B------:R1:W2:Y:S02]  /*0f30*/  SHFL.BFLY PT, R14, R13, 0x1, 0x1f ;  /* 0x0c201f000d0e7f89 */ /* 0x0002a400000e0000 */
.L_x_8248:
        /* <DEDUP_REMOVED lines=11> */
[----:B-1----:R-:W-:-:S07]  /*0ff0*/  MOV R13, 0x1010 ;  /* 0x00001010000d7802 */ /* 0x002fce0000000f00 */
[----:B0-----:R-:W-:Y:S05]  /*1000*/  CALL.REL.NOINC `($__internal_159_$__cuda_sm3x_div_rn_noftz_f32_slowpath) ;  /* 0x0000001400007944 */ /* 0x001fea0003c00000 */
[----:B------:R-:W-:-:S07]  /*1010*/  MOV R10, R11 ;  /* 0x0000000b000a7202 */ /* 0x000fce0000000f00 */
.L_x_8229:
[----:B------:R-:W-:Y:S05]  /*1020*/  BSYNC.RECONVERGENT B0 ;  /* 0x0000000000007941 */ /* 0x000fea0003800200 */
.L_x_8228:
        /* <DEDUP_REMOVED lines=11> */
[----:B-1----:R-:W-:-:S07]  /*10e0*/  MOV R13, 0x1100 ;  /* 0x00001100000d7802 */ /* 0x002fce0000000f00 */
[----:B0-----:R-:W-:Y:S05]  /*10f0*/  CALL.REL.NOINC `($__internal_159_$__cuda_sm3x_div_rn_noftz_f32_slowpath) ;  /* 0x0000001000c47944 */ /* 0x001fea0003c00000 */
.L_x_8231:
[----:B------:R-:W-:Y:S05]  /*1100*/  BSYNC.RECONVERGENT B0 ;  /* 0x0000000000007941 */ /* 0x000fea0003800200 */
.L_x_8230:
[----:B------:R-:W2:Y:S01]  /*1110*/  LDC.64 R14, c[0x0][0x388] ;  /* 0x0000e200ff0e7b82 */ /* 0x000ea20000000a00 */
[----:B------:R-:W-:Y:S01]  /*1120*/  ISETP.GE.U32.AND P1, PT, R2, UR40, PT ;  /* 0x0000002802007c0c */ /* 0x000fe2000bf26070 */
[----:B------:R-:W-:Y:S01]  /*1130*/  BSSY.RECONVERGENT B0, `(.L_x_8232) ;  /* 0x000001e000007945 */ /* 0x000fe20003800200 */
[----:B------:R-:W-:Y:S02]  /*1140*/  IADD3 R21, P2, PT, R8, R19, RZ ;  /* 0x0000001308157210 */ /* 0x000fe40007f5e0ff */
[----:B------:R-:W-:-:S03]  /*1150*/  ISETP.GE.AND.EX P1, PT, RZ, UR41, PT, P1 ;  /* 0x00000029ff007c0c */ /* 0x000fc6000bf26310 */
[----:B------:R-:W-:Y:S01]  /*1160*/  IMAD.X R16, R17, 0x1, R18, P2 ;  /* 0x0000000111107824 */ /* 0x000fe200010e0612 */
[----:B------:R-:W3:Y:S09]  /*1170*/  LDC.64 R6, c[0x0][0x380] ;  /* 0x0000e000ff067b82 */ /* 0x000ef20000000a00 */
[----:B------:R-:W-:Y:S01]  /*1180*/  @!P1 MOV R12, R2 ;  /* 0x00000002000c9202 */ /* 0x000fe20000000f00 */
[----:B-1----:R-:W-:-:S02]  /*1190*/  @!P1 IMAD.MOV.U32 R13, RZ, RZ, RZ ;  /* 0x000000ffff0d9224 */ /* 0x002fc400078e00ff */
[-C--:B--2---:R-:W-:Y:S02]  /*11a0*/  @!P1 IMAD R0, R16, R14.reuse, RZ ;  /* 0x0000000e10009224 */ /* 0x084fe400078e02ff */
[----:B------:R-:W-:-:S04]  /*11b0*/  @!P1 IMAD.WIDE.U32 R12, R21, R14, R12 ;  /* 0x0000000e150c9225 */ /* 0x000fc800078e000c */
[----:B------:R-:W-:-:S05]  /*11c0*/  @!P1 IMAD R15, R21, R15, R0 ;  /* 0x0000000f150f9224 */ /* 0x000fca00078e0200 */
[----:B------:R-:W-:-:S04]  /*11d0*/  @!P1 IADD3 R15, PT, PT, R13, R15, RZ ;  /* 0x0000000f0d0f9210 */ /* 0x000fc80007ffe0ff */
[----:B------:R-:W-:-:S05]  /*11e0*/  @!P1 LEA.HI R0, P2, R15, R12, RZ, 0x1 ;  /* 0x0000000c0f009211 */ /* 0x000fca00078508ff */
[----:B------:R-:W-:Y:S01]  /*11f0*/  @!P1 IMAD.SHL.U32 R9, R0, 0x4, RZ ;  /* 0x0000000400099824 */ /* 0x000fe200078e00ff */
[----:B---3--:R-:W-:Y:S07]  /*1200*/  @P0 BRA `(.L_x_8233) ;  /* 0x0000000000400947 */ /* 0x008fee0003800000 */
[----:B------:R-:W-:Y:S01]  /*1210*/  MOV R12, R2 ;  /* 0x00000002000c7202 */ /* 0x000fe20000000f00 */
[----:B------:R-:W-:Y:S01]  /*1220*/  IMAD.MOV.U32 R13, RZ, RZ, RZ ;  /* 0x000000ffff0d7224 */ /* 0x000fe200078e00ff */
[----:B------:R-:W-:Y:S01]  /*1230*/  R2UR UR4, R4 ;  /* 0x00000000040472ca */ /* 0x000fe200000e0000 */
[----:B------:R-:W-:Y:S01]  /*1240*/  IMAD R18, R18, UR38, RZ ;  /* 0x0000002612127c24 */ /* 0x000fe2000f8e02ff */
[----:B------:R-:W-:Y:S01]  /*1250*/  R2UR UR5, R5 ;  /* 0x00000000050572ca */ /* 0x000fe200000e0000 */
[----:B------:R-:W-:-:S04]  /*1260*/  IMAD.WIDE.U32 R12, R19, UR38, R12 ;  /* 0x00000026130c7c25 */ /* 0x000fc8000f8e000c */
        /* <DEDUP_REMOVED lines=10> */
.L_x_8233:
[----:B------:R-:W-:Y:S05]  /*1310*/  BSYNC.RECONVERGENT B0 ;  /* 0x0000000000007941 */ /* 0x000fea0003800200 */
.L_x_8232:
[----:B-1----:R-:W-:Y:S01]  /*1320*/  @!P1 IMAD.X R11, RZ, RZ, R15, P2 ;  /* 0x000000ffff0b9224 */ /* 0x002fe200010e060f */
[----:B------:R-:W-:Y:S02]  /*1330*/  @!P1 LOP3.LUT R9, R9, 0xfffffff8, RZ, 0xc0, !PT ;  /* 0xfffffff809099812 */ /* 0x000fe400078ec0ff */
[----:B------:R-:W-:Y:S02]  /*1340*/  @!P1 R2UR UR4, R4 ;  /* 0x00000000040492ca */ /* 0x000fe400000e0000 */
[----:B------:R-:W-:Y:S02]  /*1350*/  @!P1 R2UR UR5, R5 ;  /* 0x00000000050592ca */ /* 0x000fe400000e0000 */
[----:B------:R-:W-:Y:S02]  /*1360*/  @!P1 SHF.L.U64.HI R0, R0, 0x2, R11 ;  /* 0x0000000200009819 */ /* 0x000fe4000001020b */
[----:B------:R-:W-:Y:S02]  /*1370*/  @!P1 IADD3 R6, P0, PT, R9, R6, RZ ;  /* 0x0000000609069210 */ /* 0x000fe40007f1e0ff */
[----:B------:R-:W-:-:S02]  /*1380*/  MOV R19, 0xff800000 ;  /* 0xff80000000137802 */ /* 0x000fc40000000f00 */
[----:B------:R-:W-:Y:S01]  /*1390*/  MOV R18, 0xff800000 ;  /* 0xff80000000127802 */ /* 0x000fe20000000f00 */
[----:B------:R-:W-:-:S05]  /*13a0*/  @!P1 IMAD.X R7, R0, 0x1, R7, P0 ;  /* 0x0000000100079824 */ /* 0x000fca00000e0607 */
        /* <DEDUP_REMOVED lines=30> */
.L_x_8252:
        /* <DEDUP_REMOVED lines=13> */
[----:B------:R-:W-:-:S07]  /*1660*/  MOV R10, R11 ;  /* 0x0000000b000a7202 */ /* 0x000fce0000000f00 */
.L_x_8236:
[----:B------:R-:W-:Y:S05]  /*1670*/  BSYNC.RECONVERGENT B0 ;  /* 0x0000000000007941 */ /* 0x000fea0003800200 */
.L_x_8235:
        /* <DEDUP_REMOVED lines=13> */
.L_x_8238:
[----:B------:R-:W-:Y:S05]  /*1750*/  BSYNC.RECONVERGENT B0 ;  /* 0x0000000000007941 */ /* 0x000fea0003800200 */
.L_x_8237:
        /* <DEDUP_REMOVED lines=18> */
.L_x_8240:
[----:B------:R-:W-:Y:S05]  /*1880*/  BSYNC.RECONVERGENT B0 ;  /* 0x0000000000007941 */ /* 0x000fea0003800200 */
.L_x_8239:
[----:B------:R-:W-:-:S04]  /*1890*/  IADD3 R19, P0, PT, R8, R21, RZ ;  /* 0x0000001508137210 */ /* 0x000fc80007f1e0ff */
[----:B------:R-:W-:Y:S02]  /*18a0*/  IADD3.X R18, PT, PT, R17, R16, RZ, P0, !PT ;  /* 0x0000001011127210 */ /* 0x000fe400007fe4ff */
[----:B------:R-:W-:-:S04]  /*18b0*/  ISETP.GE.U32.AND P0, PT, R19, UR42, PT ;  /* 0x0000002a13007c0c */ /* 0x000fc8000bf06070 */
[----:B------:R-:W-:-:S13]  /*18c0*/  ISETP.GE.AND.EX P0, PT, R18, UR43, PT, P0 ;  /* 0x0000002b12007c0c */ /* 0x000fda000bf06300 */
[----:B------:R-:W-:Y:S05]  /*18d0*/  @!P0 BRA `(.L_x_8241) ;  /* 0xfffffff000cc8947 */ /* 0x000fea000383ffff */
[----:B------:R-:W-:Y:S05]  /*18e0*/  EXIT ;  /* 0x000000000000794d */ /* 0x000fea0003800000 */
.L_x_8222:
[----:B------:R-:W-:Y:S02]  /*18f0*/  HFMA2 R12, -RZ, RZ, 0, 5.9604644775390625e-08 ;  /* 0x00000001ff0c7431 */ /* 0x000fe400000001ff */
[----:B------:R-:W-:Y:S01]  /*1900*/  IMAD.MOV.U32 R11, RZ, RZ, 0x1f ;  /* 0x0000001fff0b7424 */ /* 0x000fe200078e00ff */
[----:B------:R-:W-:Y:S01]  /*1910*/  MOV R15, 0xffffffff ;  /* 0xffffffff000f7802 */ /* 0x000fe20000000f00 */
[----:B------:R-:W-:Y:S02]  /*1920*/  HFMA2 R7, -RZ, RZ, 0.96630859375, -0.0022525787353515625 ;  /* 0x3bbb989dff077431 */ /* 0x000fe400000001ff */
[----:B------:R-:W-:-:S07]  /*1930*/  IMAD.MOV.U32 R9, RZ, RZ, 0x437c0000 ;  /* 0x437c0000ff097424 */ /* 0x000fce00078e00ff */
[----:B0-----:R-:W-:Y:S05]  /*1940*/  WARPSYNC.COLLECTIVE R15, `(.L_x_8242) ;  /* 0x000000000f087348 */ /* 0x001fea0003c00000 */
[----:B------:R1:W2:Y:S02]  /*1950*/  SHFL.BFLY P6, R14, R13, R12, R11 ;  /* 0x0c00000c0d0e7389 */ /* 0x0002a400000c000b */
[----:B012---:R-:W-:Y:S05]  /*1960*/  ENDCOLLECTIVE ;  /* 0x000000000000791b */ /* 0x007fea0003800000 */
.L_x_8242:
        /* <DEDUP_REMOVED lines=18> */
[----:B-1----:R-:W-:-:S04]  /*1a90*/  FMUL R6, R6, R7 ;  /* 0x0000000706067220 */ /* 0x002fc80000400000 */
[----:B------:R-:W-:-:S04]  /*1aa0*/  FADD R13, RZ, R6 ;  /* 0x00000006ff0d7221 */ /* 0x000fc80000000000 */
[----:B------:R-:W-:-:S07]  /*1ab0*/  FADD R13, R13, R0 ;  /* 0x000000000d0d7221 */ /* 0x000fce0000000000 */
[----:B------:R-:W-:Y:S05]  /*1ac0*/  WARPSYNC.COLLECTIVE R15, `(.L_x_8243) ;  /* 0x000000000f087348 */ /* 0x000fea0003c00000 */
[----:B------:R0:W1:Y:S02]  /*1ad0*/  SHFL.BFLY P6, R14, R13, R12, R11 ;  /* 0x0c00000c0d0e7389 */ /* 0x00006400000c000b */
[----:B01----:R-:W-:Y:S05]  /*1ae0*/  ENDCOLLECTIVE ;  /* 0x000000000000791b */ /* 0x003fea0003800000 */
.L_x_8243:
[----:B------:R-:W-:Y:S05]  /*1af0*/  BRA `(.L_x_8244) ;  /* 0xffffffec006c7947 */ /* 0x000fea000383ffff */
.L_x_8227:
[----:B------:R-:W-:Y:S01]  /*1b00*/  BSSY B0, `(.L_x_8245) ;  /* 0x0000007000007945 */ /* 0x000fe20003800000 */
[----:B------:R-:W-:Y:S01]  /*1b10*/  IMAD.MOV.U32 R12, RZ, RZ, 0x1 ;  /* 0x00000001ff0c7424 */ /* 0x000fe200078e00ff */
[----:B------:R-:W-:Y:S02]  /*1b20*/  MOV R11, 0x1f ;  /* 0x0000001f000b7802 */ /* 0x000fe40000000f00 */
[----:B------:R-:W-:-:S07]  /*1b30*/  MOV R15, 0xffffffff ;  /* 0xffffffff000f7802 */ /* 0x000fce0000000f00 */
[----:B0-----:R-:W-:Y:S05]  /*1b40*/  WARPSYNC.COLLECTIVE R15, `(.L_x_8246) ;  /* 0x000000000f087348 */ /* 0x001fea0003c00000 */
[----:B------:R1:W2:Y:S02]  /*1b50*/  SHFL.BFLY P6, R14, R13, R12, R11 ;  /* 0x0c00000c0d0e7389 */ /* 0x0002a400000c000b */
[----:B012---:R-:W-:Y:S05]  /*1b60*/  ENDCOLLECTIVE ;  /* 0x000000000000791b */ /* 0x007fea0003800000 */
.L_x_8246:
[----:B------:R-:W-:Y:S05]  /*1b70*/  BSYNC B0 ;  /* 0x0000000000007941 */ /* 0x000fea0003800000 */
.L_x_8245:
[----:B------:R-:W-:Y:S01]  /*1b80*/  FMNMX R13, R14, R13, !PT ;  /* 0x0000000d0e0d7209 */ /* 0x000fe20007800000 */
[----:B------:R-:W-:Y:S02]  /*1b90*/  HFMA2 R9, -RZ, RZ, 3.7421875, 0 ;  /* 0x437c0000ff097431 */ /* 0x000fe400000001ff */
[----:B------:R-:W-:Y:S02]  /*1ba0*/  IMAD.MOV.U32 R0, RZ, RZ, 0x3bbb989d ;  /* 0x3bbb989dff007424 */ /* 0x000fe400078e00ff */
[----:B------:R-:W-:Y:S02]  /*1bb0*/  HFMA2 R11, -RZ, RZ, 0, 1.847743988037109375e-06 ;  /* 0x0000001fff0b7431 */ /* 0x000fe400000001ff */
[----:B------:R-:W-:Y:S02]  /*1bc0*/  IMAD.MOV.U32 R15, RZ, RZ, -0x1 ;  /* 0xffffffffff0f7424 */ /* 0x000fe400078e00ff */
        /* <DEDUP_REMOVED lines=13> */
[----:B------:R-:W-:Y:S01]  /*1ca0*/  IMAD.SHL.U32 R0, R10, 0x800000, RZ ;  /* 0x008000000a007824 */ /* 0x000fe200078e00ff */
[----:B------:R-:W-:-:S03]  /*1cb0*/  MOV R12, 0x1 ;  /* 0x00000001000c7802 */ /* 0x000fc60000000f00 */
[----:B------:R-:W0:Y:S08]  /*1cc0*/  MUFU.EX2 R7, R7 ;  /* 0x0000000700077308 */ /* 0x000e300000000800 */
        /* <DEDUP_REMOVED lines=8> */
.L_x_8247:
[----:B------:R-:W-:Y:S05]  /*1d50*/  BRA `(.L_x_8248) ;  /* 0xfffffff000787947 */ /* 0x000fea000383ffff */
.L_x_8234:
[----:B------:R-:W-:Y:S01]  /*1d60*/  HFMA2 R11, -RZ, RZ, 0, 1.847743988037109375e-06 ;  /* 0x0000001fff0b7431 */ /* 0x000fe200000001ff */
[----:B------:R-:W-:Y:S01]  /*1d70*/  BSSY B0, `(.L_x_8249) ;  /* 0x0000006000007945 */ /* 0x000fe20003800000 */
[----:B------:R-:W-:Y:S01]  /*1d80*/  MOV R12, 0x1 ;  /* 0x00000001000c7802 */ /* 0x000fe20000000f00 */
[----:B------:R-:W-:-:S07]  /*1d90*/  IMAD.MOV.U32 R15, RZ, RZ, -0x1 ;  /* 0xffffffffff0f7424 */ /* 0x000fce00078e00ff */
[----:B0-----:R-:W-:Y:S05]  /*1da0*/  WARPSYNC.COLLECTIVE R15, `(.L_x_8250) ;  /* 0x000000000f087348 */ /* 0x001fea0003c00000 */
[----:B------:R1:W2:Y:S02]  /*1db0*/  SHFL.BFLY P6, R14, R13, R12, R11 ;  /* 0x0c00000c0d0e7389 */ /* 0x0002a400000c000b */
[----:B012---:R-:W-:Y:S05]  /*1dc0*/  ENDCOLLECTIVE ;  /* 0x000000000000791b */ /* 0x007fea0003800000 */
.L_x_8250:
[----:B------:R-:W-:Y:S05]  /*1dd0*/  BSYNC B0 ;  /* 0x0000000000007941 */ /* 0x000fea0003800000 */
.L_x_8249:
[----:B------:R-:W-:Y:S01]  /*1de0*/  FMNMX R13, R14, R13, !PT ;  /* 0x0000000d0e0d7209 */ /* 0x000fe20007800000 */
[----:B------:R-:W-:Y:S01]  /*1df0*/  HFMA2 R9, -RZ, RZ, 3.7421875, 0 ;  /* 0x437c0000ff097431 */ /* 0x000fe200000001ff */
[----:B------:R-:W-:Y:S01]  /*1e00*/  MOV R0, 0x3bbb989d ;  /* 0x3bbb989d00007802 */ /* 0x000fe20000000f00 */
[----:B------:R-:W-:Y:S01]  /*1e10*/  IMAD.MOV.U32 R11, RZ, RZ, 0x1f ;  /* 0x0000001fff0b7424 */ /* 0x000fe200078e00ff */
[----:B------:R-:W-:Y:S01]  /*1e20*/  MOV R15, 0xffffffff ;  /* 0xffffffff000f7802 */ /* 0x000fe20000000f00 */
        /* <DEDUP_REMOVED lines=10> */
[----:B------:R-:W-:-:S03]  /*1ed0*/  FFMA R12, R13, 1.4426950216293334961, -R12 ;  /* 0x3fb8aa3b0d0c7823 */ /* 0x000fc6000000080c */
[----:B------:R-:W-:Y:S01]  /*1ee0*/  FFMA R7, R7, 1.925963033500011079e-08, R0 ;  /* 0x32a5706007077823 */ /* 0x000fe20000000000 */
[----:B------:R-:W-:Y:S01]  /*1ef0*/  FFMA R9, R13, 1.925963033500011079e-08, R12 ;  /* 0x32a570600d097823 */ /* 0x000fe2000000000c */
[----:B------:R-:W-:Y:S02]  /*1f00*/  SHF.L.U32 R0, R10, 0x17, RZ ;  /* 0x000000170a007819 */ /* 0x000fe400000006ff */
[----:B------:R-:W-:Y:S02]  /*1f10*/  MOV R12, 0x1 ;  /* 0x00000001000c7802 */ /* 0x000fe40000000f00 */
        /* <DEDUP_REMOVED lines=9> */
.L_x_8251:
[----:B------:R-:W-:Y:S05]  /*1fb0*/  BRA `(.L_x_8252) ;  /* 0xfffffff400747947 */ /* 0x000fea000383ffff */
        .weak           $__internal_158_$__cuda_sm20_div_u64
        .type           $__internal_158_$__cuda_sm20_div_u64,@function
        .size           $__internal_158_$__cuda_sm20_div_u64,($__internal_159_$__cuda_sm3x_div_rn_noftz_f32_slowpath - $__internal_158_$__cuda_sm20_div_u64)
$__internal_158_$__cuda_sm20_div_u64:
        /* <DEDUP_REMOVED lines=49> */
[----:B------:R-:W-:Y:S02]  /*22d0*/  ISETP.GE.U32.AND.EX P0, PT, R12, R17, PT, P0 ;  /* 0x000000110c00720c */ /* 0x000fe40003f06100 */
[----:B------:R-:W-:Y:S02]  /*22e0*/  IADD3.X R4, PT, PT, RZ, R9, RZ, P2, !PT ;  /* 0x00000009ff047210 */ /* 0x000fe400017fe4ff */
[----:B------:R-:W-:Y:S02]  /*22f0*/  SEL R7, R2, R7, P0 ;  /* 0x0000000702077207 */ /* 0x000fe40000000000 */
[----:B------:R-:W-:-:S02]  /*2300*/  IADD3.X R6, PT, PT, ~R17, R12, RZ, P1, !PT ;  /* 0x0000000c11067210 */ /* 0x000fc40000ffe5ff */
[----:B------:R-:W-:Y:S02]  /*2310*/  SEL R3, R3, R11, P0 ;  /* 0x0000000b03037207 */ /* 0x000fe40000000000 */
        /* <DEDUP_REMOVED lines=10> */
[----:B------:R-:W-:Y:S02]  /*23c0*/  MOV R2, R0 ;  /* 0x0000000000027202 */ /* 0x000fe40000000f00 */
[----:B------:R-:W-:Y:S02]  /*23d0*/  SEL R4, R4, R7, P0 ;  /* 0x0000000704047207 */ /* 0x000fe40000000000 */
[----:B------:R-:W-:Y:S02]  /*23e0*/  SEL R5, R5, 0xffffffff, P1 ;  /* 0xffffffff05057807 */ /* 0x000fe40000800000 */
[----:B------:R-:W-:Y:S01]  /*23f0*/  SEL R4, R4, 0xffffffff, P1 ;  /* 0xffffffff04047807 */ /* 0x000fe20000800000 */
[----:B------:R-:W-:Y:S06]  /*2400*/  RET.REL.NODEC R2 `(_Z15SoftmaxWarpImplI10DirectLoadIffE11DirectStoreIffEfLi2ELi2ELi2ELi1ELb1EL9Algorithm0EEvT_T0_ll) ;  /* 0xffffffd802fc7950 */ /* 0x000fec0003c3ffff */
        .weak           $__internal_159_$__cuda_sm3x_div_rn_noftz_f32_slowpath
        .type           $__internal_159_$__cuda_sm3x_div_rn_noftz_f32_slowpath,@function
        .size           $__internal_159_$__cuda_sm3x_div_rn_noftz_f32_slowpath,(.L_x_8645 - $__internal_159_$__cuda_sm3x_div_rn_noftz_f32_slowpath)
$__internal_159_$__cuda_sm3x_div_rn_noftz_f32_slowpath:
        /* <DEDUP_REMOVED lines=34> */
.L_x_8254:
        /* <DEDUP_REMOVED lines=51> */
.L_x_8261:
[----:B------:R-:W-:-:S04]  /*2960*/  LOP3.LUT R6, R6, 0x80000000, RZ, 0xc0, !PT ;  /* 0x8000000006067812 */ /* 0x000fc800078ec0ff */
[----:B------:R-:W-:Y:S01]  /*2970*/  LOP3.LUT R6, R6, 0x7f800000, RZ, 0xfc, !PT ;  /* 0x7f80000006067812 */ /* 0x000fe200078efcff */
[----:B------:R-:W-:Y:S06]  /*2980*/  BRA `(.L_x_8262) ;  /* 0x0000000000047947 */ /* 0x000fec0003800000 */
.L_x_8260:
[----:B------:R-:W-:-:S07]  /*2990*/  LEA R6, R14, R6, 0x17 ;  /* 0x000000060e067211 */ /* 0x000fce00078eb8ff */
.L_x_8262:
[----:B------:R-:W-:Y:S05]  /*29a0*/  BSYNC.RECONVERGENT B3 ;  /* 0x0000000000037941 */ /* 0x000fea0003800200 */
.L_x_8259:
[----:B------:R-:W-:Y:S05]  /*29b0*/  BRA `(.L_x_8263) ;  /* 0x0000000000207947 */ /* 0x000fea0003800000 */
.L_x_8258:
[----:B------:R-:W-:-:S04]  /*29c0*/  LOP3.LUT R6, R7, 0x80000000, R6, 0x48, !PT ;  /* 0x8000000007067812 */ /* 0x000fc800078e4806 */
[----:B------:R-:W-:Y:S01]  /*29d0*/  LOP3.LUT R6, R6, 0x7f800000, RZ, 0xfc, !PT ;  /* 0x7f80000006067812 */ /* 0x000fe200078efcff */
[----:B------:R-:W-:Y:S06]  /*29e0*/  BRA `(.L_x_8263) ;  /* 0x0000000000147947 */ /* 0x000fec0003800000 */
.L_x_8257:
[----:B------:R-:W-:Y:S01]  /*29f0*/  LOP3.LUT R6, R7, 0x80000000, R6, 0x48, !PT ;  /* 0x8000000007067812 */ /* 0x000fe200078e4806 */
[----:B------:R-:W-:Y:S06]  /*2a00*/  BRA `(.L_x_8263) ;  /* 0x00000000000c7947 */ /* 0x000fec0003800000 */
.L_x_8256:
[----:B------:R-:W0:Y:S01]  /*2a10*/  MUFU.RSQ R6, -QNAN ;  /* 0xffc0000000067908 */ /* 0x000e220000001400 */
[----:B------:R-:W-:Y:S05]  /*2a20*/  BRA `(.L_x_8263) ;  /* 0x0000000000047947 */ /* 0x000fea0003800000 */
.L_x_8255:
[----:B------:R-:W-:-:S07]  /*2a30*/  FADD.FTZ R6, R6, R7 ;  /* 0x0000000706067221 */ /* 0x000fce0000010000 */
.L_x_8263:
[----:B------:R-:W-:Y:S05]  /*2a40*/  BSYNC.RECONVERGENT B2 ;  /* 0x0000000000027941 */ /* 0x000fea0003800200 */
.L_x_8253:
[----:B------:R-:W-:Y:S02]  /*2a50*/  HFMA2 R7, -RZ, RZ, 0, 0 ;  /* 0x00000000ff077431 */ /* 0x000fe400000001ff */
[----:B0-----:R-:W-:Y:S01]  /*2a60*/  IMAD.MOV.U32 R11, RZ, RZ, R6 ;  /* 0x000000ffff0b7224 */ /* 0x001fe200078e0006 */
[----:B------:R-:W-:-:S04]  /*2a70*/  MOV R6, R13 ;  /* 0x0000000d00067202 */ /* 0x000fc80000000f00 */
[----:B------:R-:W-:Y:S05]  /*2a80*/  RET.REL.NODEC R6 `(_Z15SoftmaxWarpImplI10DirectLoadIffE11DirectStoreIffEfLi2ELi2ELi2ELi1ELb1EL9Algorithm0EEvT_T0_ll) ;  /* 0xffffffd4065c7950 */ /* 0x000fea0003c3ffff */
.L_x_8264:
        /* <DEDUP_REMOVED lines=15> */
.L_x_8645:


//--------------------- .text._Z15SoftmaxWarpImplI10DirectLoadIffE11DirectStoreIffEfLi2ELi2ELi2ELi1ELb0EL9Algorithm0EEvT_T0_ll --------------------------
	.section	.text._Z15SoftmaxWarpImplI10DirectLoadIffE11DirectStoreIffEfLi2ELi2ELi2ELi1ELb0EL9Algorithm0EEvT_T0_ll,"ax",@progbits
	.align	128
        .global         _Z15SoftmaxWarpImplI10DirectLoadIffE11DirectStoreIffEfLi2ELi2ELi2ELi1ELb0EL9Algorithm0EEvT_T0_ll
        .type           _Z15SoftmaxWarpImplI10DirectLoadIffE11DirectStoreIffEfLi2ELi2ELi2ELi1ELb0EL9Algorithm0EEvT_T0_ll,@function
        .size           _Z15SoftmaxWarpImplI10DirectLoadIffE11DirectStoreIffEfLi2ELi2ELi2ELi1ELb0EL9Algorithm0EEvT_T0_ll,(.L_x_8647 - _Z15SoftmaxWarpImplI10DirectLoadIffE11DirectStoreIffEfLi2ELi2ELi2ELi1ELb0EL9Algorithm0EEvT_T0_ll)
        .other          _Z15SoftmaxWarpImplI10DirectLoadIffE11DirectStoreIffEfLi2ELi2ELi2ELi1ELb0EL9Algorithm0EEvT_T0_ll,@"STO_CUDA_ENTRY STV_DEFAULT"
_Z15SoftmaxWarpImplI10DirectLoadIffE11DirectStoreIffEfLi2ELi2ELi2ELi1ELb0EL9Algorithm0EEvT_T0_ll:
.text._Z15SoftmaxWarpImplI10DirectLoadIffE11DirectStoreIffEfLi2ELi2ELi2ELi1ELb0EL9Algorithm0EEvT_T0_ll:
        /* <DEDUP_REMOVED lines=24> */
.L_x_8265:
        /* <DEDUP_REMOVED lines=47> */
.L_x_8267:
[----:B------:R-:W-:-:S07]  /*0470*/  MOV R0, 0x490 ;  /* 0x0000049000007802 */ /* 0x000fce0000000f00 */
[----:B0-----:R-:W-:Y:S05]  /*0480*/  CALL.REL.NOINC `($__internal_160_$__cuda_sm20_div_u64) ;  /* 0x00000018004c7944 */ /* 0x001fea0003c00000 */
[----:B------:R-:W-:Y:S01]  /*0490*/  MOV R2, R4 ;  /* 0x0000000400027202 */ /* 0x000fe20000000f00 */
[----:B------:R-:W-:-:S07]  /*04a0*/  IMAD.MOV.U32 R3, RZ, RZ, R5 ;  /* 0x000000ffff037224 */ /* 0x000fce00078e0005 */
.L_x_8268:
[----:B------:R-:W-:Y:S05]  /*04b0*/  BSYNC.RECONVERGENT B0 ;  /* 0x0000000000007941 */ /* 0x000fea0003800200 */
.L_x_8266:
        /* <DEDUP_REMOVED lines=54> */
.L_x_8289:
        /* <DEDUP_REMOVED lines=12> */
[----:B01----:R-:W-:Y:S05]  /*08e0*/  CALL.REL.NOINC `($__internal_161_$__cuda_sm3x_div_rn_noftz_f32_slowpath) ;  /* 0x0000001800487944 */ /* 0x003fea0003c00000 */
[----:B------:R-:W-:-:S07]  /*08f0*/  IMAD.MOV.U32 R12, RZ, RZ, R13 ;  /* 0x000000ffff0c7224 */ /* 0x000fce00078e000d */
.L_x_8273:
[----:B------:R-:W-:Y:S05]  /*0900*/  BSYNC.RECONVERGENT B1 ;  /* 0x0000000000017941 */ /* 0x000fea0003800200 */
.L_x_8272:
        /* <DEDUP_REMOVED lines=12> */
[----:B0-----:R-:W-:Y:S05]  /*09d0*/  CALL.REL.NOINC `($__internal_161_$__cuda_sm3x_div_rn_noftz_f32_slowpath) ;  /* 0x00000018000c7944 */ /* 0x001fea0003c00000 */
.L_x_8275:
[----:B------:R-:W-:Y:S05]  /*09e0*/  BSYNC.RECONVERGENT B1 ;  /* 0x0000000000017941 */ /* 0x000fea0003800200 */
.L_x_8274:
        /* <DEDUP_REMOVED lines=19> */
.L_x_8270:
[----:B------:R-:W-:Y:S05]  /*0b20*/  BSYNC B0 ;  /* 0x0000000000007941 */ /* 0x000fea0003800000 */
.L_x_8269:
[----:B------:R-:W-:-:S04]  /*0b30*/  ISETP.NE.U32.AND P0, PT, R18, RZ, PT ;  /* 0x000000ff1200720c */ /* 0x000fc80003f05070 */
[----:B------:R-:W-:-:S13]  /*0b40*/  ISETP.NE.AND.EX P0, PT, R22, RZ, PT, P0 ;  /* 0x000000ff1600720c */ /* 0x000fda0003f05300 */
[----:B------:R-:W-:Y:S05]  /*0b50*/  @!P0 EXIT ;  /* 0x000000000000894d */ /* 0x000fea0003800000 */
.L_x_8286:
        /* <DEDUP_REMOVED lines=44> */
.L_x_8293:
        /* <DEDUP_REMOVED lines=14> */
.L_x_8278:
[----:B------:R-:W-:Y:S05]  /*0f00*/  BSYNC.RECONVERGENT B0 ;  /* 0x0000000000007941 */ /* 0x000fea0003800200 */
.L_x_8277:
        /* <DEDUP_REMOVED lines=12> */
[----:B01----:R-:W-:Y:S05]  /*0fd0*/  CALL.REL.NOINC `($__internal_161_$__cuda_sm3x_div_rn_noftz_f32_slowpath) ;  /* 0x00000010008c7944 */ /* 0x003fea0003c00000 */
[----:B------:R-:W-:-:S07]  /*0fe0*/  MOV R15, R13 ;  /* 0x0000000d000f7202 */ /* 0x000fce0000000f00 */
.L_x_8280:
[----:B------:R-:W-:Y:S05]  /*0ff0*/  BSYNC.RECONVERGENT B0 ;  /* 0x0000000000007941 */ /* 0x000fea0003800200 */
.L_x_8279:
[----:B-1----:R-:W-:Y:S01]  /*1000*/  HFMA2 R13, -RZ, RZ, 0, 0 ;  /* 0x00000000ff0d7431 */ /* 0x002fe200000001ff */
[----:B------:R-:W-:Y:S01]  /*1010*/  IADD3 R21, P0, PT, R8, R19, RZ ;  /* 0x0000001308157210 */ /* 0x000fe20007f1e0ff */
[----:B------:R-:W-:Y:S01]  /*1020*/  IMAD R0, R10, UR42, RZ ;  /* 0x0000002a0a007c24 */ /* 0x000fe2000f8e02ff */
[----:B------:R-:W-:Y:S02]  /*1030*/  MOV R12, R2 ;  /* 0x00000002000c7202 */ /* 0x000fe40000000f00 */
[C---:B------:R-:W-:Y:S01]  /*1040*/  R2UR UR4, R4.reuse ;  /* 0x00000000040472ca */ /* 0x040fe200000e0000 */
[----:B------:R-:W-:Y:S01]  /*1050*/  IMAD.X R10, R17, 0x1, R10, P0 ;  /* 0x00000001110a7824 */ /* 0x000fe200000e060a */
[----:B------:R-:W-:Y:S01]  /*1060*/  R2UR UR5, R5 ;  /* 0x00000000050572ca */ /* 0x000fe200000e0000 */
[C---:B------:R-:W-:Y:S01]  /*1070*/  IMAD R9, R19.reuse, UR43, R0 ;  /* 0x0000002b13097c24 */ /* 0x040fe2000f8e0200 */
        /* <DEDUP_REMOVED lines=8> */
[----:B------:R-:W-:Y:S01]  /*1100*/  IADD3.X R9, PT, PT, RZ, R9, RZ, P0, !PT ;  /* 0x00000009ff097210 */ /* 0x000fe200007fe4ff */
[C---:B------:R-:W-:Y:S01]  /*1110*/  IMAD.SHL.U32 R18, R6.reuse, 0x4, RZ ;  /* 0x0000000406127824 */ /* 0x040fe200078e00ff */
[----:B------:R-:W-:Y:S02]  /*1120*/  IADD3 R7, PT, PT, R13, R7, RZ ;  /* 0x000000070d077210 */ /* 0x000fe40007ffe0ff */
[----:B------:R-:W-:Y:S02]  /*1130*/  SHF.L.U64.HI R9, R6, 0x2, R9 ;  /* 0x0000000206097819 */ /* 0x000fe40000010209 */
[----:B------:R-:W-:Y:S02]  /*1140*/  LEA.HI R0, P0, R7, R12, RZ, 0x1 ;  /* 0x0000000c07007211 */ /* 0x000fe400078108ff */
[----:B------:R-:W-:Y:S02]  /*1150*/  LOP3.LUT R18, R18, 0xfffffff8, RZ, 0xc0, !PT ;  /* 0xfffffff812127812 */ /* 0x000fe400078ec0ff */
[----:B------:R-:W-:-:S02]  /*1160*/  SHF.L.U32 R6, R0, 0x2, RZ ;  /* 0x0000000200067819 */ /* 0x000fc400000006ff */
[----:B------:R-:W-:Y:S02]  /*1170*/  IADD3.X R7, PT, PT, RZ, R7, RZ, P0, !PT ;  /* 0x00000007ff077210 */ /* 0x000fe400007fe4ff */
[----:B------:R-:W-:Y:S02]  /*1180*/  LOP3.LUT R6, R6, 0xfffffff8, RZ, 0xc0, !PT ;  /* 0xfffffff806067812 */ /* 0x000fe400078ec0ff */
[----:B------:R-:W-:Y:S02]  /*1190*/  IADD3 R18, P0, PT, R18, UR40, RZ ;  /* 0x0000002812127c10 */ /* 0x000fe4000ff1e0ff */
[----:B------:R-:W-:Y:S02]  /*11a0*/  SHF.L.U64.HI R0, R0, 0x2, R7 ;  /* 0x0000000200007819 */ /* 0x000fe40000010207 */
[----:B------:R-:W-:Y:S02]  /*11b0*/  IADD3 R6, P1, PT, R6, UR36, RZ ;  /* 0x0000002406067c10 */ /* 0x000fe4000ff3e0ff */
[----:B------:R-:W-:-:S02]  /*11c0*/  IADD3.X R19, PT, PT, R9, UR41, RZ, P0, !PT ;  /* 0x0000002909137c10 */ /* 0x000fc400087fe4ff */
[----:B------:R-:W-:-:S03]  /*11d0*/  IADD3.X R7, PT, PT, R0, UR37, RZ, P1, !PT ;  /* 0x0000002500077c10 */ /* 0x000fc60008ffe4ff */
[----:B------:R1:W-:Y:S04]  /*11e0*/  STG.E.64 desc[UR4][R18.64], R14 ;  /* 0x0000000e12007986 */ /* 0x0003e8000c101b04 */
        /* <DEDUP_REMOVED lines=29> */
.L_x_8297:
        /* <DEDUP_REMOVED lines=13> */
[----:B------:R-:W-:-:S07]  /*1490*/  MOV R12, R13 ;  /* 0x0000000d000c7202 */ /* 0x000fce0000000f00 */
.L_x_8283:
[----:B------:R-:W-:Y:S05]  /*14a0*/  BSYNC.RECONVERGENT B0 ;  /* 0x0000000000007941 */ /* 0x000fea0003800200 */
.L_x_8282:
        /* <DEDUP_REMOVED lines=12> */
[----:B0-----:R-:W-:Y:S05]  /*1570*/  CALL.REL.NOINC `($__internal_161_$__cuda_sm3x_div_rn_noftz_f32_slowpath) ;  /* 0x0000000c00247944 */ /* 0x001fea0003c00000 */
.L_x_8285:
[----:B------:R-:W-:Y:S05]  /*1580*/  BSYNC.RECONVERGENT B0 ;  /* 0x0000000000007941 */ /* 0x000fea0003800200 */
.L_x_8284:
        /* <DEDUP_REMOVED lines=17> */
[----:B------:R-:W-:Y:S02]  /*16a0*/  IADD3.X R10, PT, PT, R17, R10, RZ, P0, !PT ;  /* 0x0000000a110a7210 */ /* 0x000fe400007fe4ff */
[----:B------:R-:W-:-:S04]  /*16b0*/  ISETP.GE.U32.AND P0, PT, R19, UR44, PT ;  /* 0x0000002c13007c0c */ /* 0x000fc8000bf06070 */
[----:B------:R-:W-:-:S13]  /*16c0*/  ISETP.GE.AND.EX P0, PT, R10, UR45, PT, P0 ;  /* 0x0000002d0a007c0c */ /* 0x000fda000bf06300 */
[----:B---3--:R-:W-:Y:S05]  /*16d0*/  @!P0 BRA `(.L_x_8286) ;  /* 0xfffffff400208947 */ /* 0x008fea000383ffff */
[----:B------:R-:W-:Y:S05]  /*16e0*/  EXIT ;  /* 0x000000000000794d */ /* 0x000fea0003800000 */
.L_x_8271:
[----:B------:R-:W-:Y:S01]  /*16f0*/  MOV R12, 0x1 ;  /* 0x00000001000c7802 */ /* 0x000fe20000000f00 */
[----:B------:R-:W-:Y:S01]  /*1700*/  IMAD.MOV.U32 R11, RZ, RZ, 0x1f ;  /* 0x0000001fff0b7424 */ /* 0x000fe200078e00ff */
[----:B------:R-:W-:Y:S01]  /*1710*/  MOV R15, 0xffffffff ;  /* 0xffffffff000f7802 */ /* 0x000fe20000000f00 */
[----:B------:R-:W-:Y:S01]  /*1720*/  IMAD.MOV.U32 R9, RZ, RZ, 0x437c0000 ;  /* 0x437c0000ff097424 */ /* 0x000fe200078e00ff */
[----:B------:R-:W-:-:S07]  /*1730*/  MOV R7, 0x3bbb989d ;  /* 0x3bbb989d00077802 */ /* 0x000fce0000000f00 */
[----:B0-----:R-:W-:Y:S05]  /*1740*/  WARPSYNC.COLLECTIVE R15, `(.L_x_8287) ;  /* 0x000000000f087348 */ /* 0x001fea0003c00000 */
[----:B------:R1:W2:Y:S02]  /*1750*/  SHFL.BFLY P6, R14, R13, R12, R11 ;  /* 0x0c00000c0d0e7389 */ /* 0x0002a400000c000b */
[----:B012---:R-:W-:Y:S05]  /*1760*/  ENDCOLLECTIVE ;  /* 0x000000000000791b */ /* 0x007fea0003800000 */
.L_x_8287:
        /* <DEDUP_REMOVED lines=24> */
.L_x_8288:
[----:B------:R-:W-:Y:S05]  /*18f0*/  BRA `(.L_x_8289) ;  /* 0xffffffec00c87947 */ /* 0x000fea000383ffff */
.L_x_8276:
[----:B------:R-:W-:Y:S01]  /*1900*/  BSSY B0, `(.L_x_8290) ;  /* 0x0000007000007945 */ /* 0x000fe20003800000 */
[----:B------:R-:W-:Y:S01]  /*1910*/  IMAD.MOV.U32 R12, RZ, RZ, 0x1 ;  /* 0x00000001ff0c7424 */ /* 0x000fe200078e00ff */
[----:B------:R-:W-:Y:S02]  /*1920*/  MOV R11, 0x1f ;  /* 0x0000001f000b7802 */ /* 0x000fe40000000f00 */
[----:B------:R-:W-:-:S07]  /*1930*/  MOV R15, 0xffffffff ;  /* 0xffffffff000f7802 */ /* 0x000fce0000000f00 */
[----:B0-----:R-:W-:Y:S05]  /*1940*/  WARPSYNC.COLLECTIVE R15, `(.L_x_8291) ;  /* 0x000000000f087348 */ /* 0x001fea0003c00000 */
[----:B------:R1:W2:Y:S02]  /*1950*/  SHFL.BFLY P6, R14, R13, R12, R11 ;  /* 0x0c00000c0d0e7389 */ /* 0x0002a400000c000b */
[----:B012---:R-:W-:Y:S05]  /*1960*/  ENDCOLLECTIVE ;  /* 0x000000000000791b */ /* 0x007fea0003800000 */
.L_x_8291:
[----:B------:R-:W-:Y:S05]  /*1970*/  BSYNC B0 ;  /* 0x0000000000007941 */ /* 0x000fea0003800000 */
.L_x_8290:
[----:B------:R-:W-:Y:S01]  /*1980*/  FMNMX R13, R13, R14, !PT ;  /* 0x0000000e0d0d7209 */ /* 0x000fe20007800000 */
[----:B------:R-:W-:Y:S02]  /*1990*/  HFMA2 R11, -RZ, RZ, 3.7421875, 0 ;  /* 0x437c0000ff0b7431 */ /* 0x000fe400000001ff */
[----:B------:R-:W-:Y:S02]  /*19a0*/  IMAD.MOV.U32 R9, RZ, RZ, 0x3bbb989d ;  /* 0x3bbb989dff097424 */ /* 0x000fe400078e00ff */
[----:B------:R-:W-:Y:S02]  /*19b0*/  IMAD.MOV.U32 R15, RZ, RZ, -0x1 ;  /* 0xffffffffff0f7424 */ /* 0x000fe400078e00ff */
[--C-:B------:R-:W-:Y:S01]  /*19c0*/  FADD R6, R6, -R13.reuse ;  /* 0x8000000d06067221 */ /* 0x100fe20000000000 */
[----:B------:R-:W-:-:S03]  /*19d0*/  FADD R12, R7, -R13 ;  /* 0x8000000d070c7221 */ /* 0x000fc60000000000 */
[-C--:B------:R-:W-:Y:S01]  /*19e0*/  FFMA.SAT R0, R6, R9.reuse, 0.5 ;  /* 0x3f00000006007423 */ /* 0x080fe20000002009 */
[----:B------:R-:W-:-:S03]  /*19f0*/  FFMA.SAT R14, R12, R9, 0.5 ;  /* 0x3f0000000c0e7423 */ /* 0x000fc60000002009 */
[-C--:B------:R-:W-:Y:S01]  /*1a00*/  FFMA.RM R0, R0, R11.reuse, 12582913 ;  /* 0x4b40000100007423 */ /* 0x080fe2000000400b */
[----:B------:R-:W-:Y:S01]  /*1a10*/  FFMA.RM R14, R14, R11, 12582913 ;  /* 0x4b4000010e0e7423 */ /* 0x000fe2000000400b */
[----:B------:R-:W-:Y:S02]  /*1a20*/  HFMA2 R11, -RZ, RZ, 0, 1.847743988037109375e-06 ;  /* 0x0000001fff0b7431 */ /* 0x000fe400000001ff */
[----:B------:R-:W-:Y:S01]  /*1a30*/  FADD R7, R0, -12583039 ;  /* 0xcb40007f00077421 */ /* 0x000fe20000000000 */
[----:B------:R-:W-:Y:S01]  /*1a40*/  FADD R9, R14, -12583039 ;  /* 0xcb40007f0e097421 */ /* 0x000fe20000000000 */
[----:B------:R-:W-:Y:S01]  /*1a50*/  SHF.L.U32 R0, R0, 0x17, RZ ;  /* 0x0000001700007819 */ /* 0x000fe200000006ff */
[----:B------:R-:W-:Y:S02]  /*1a60*/  IMAD.SHL.U32 R14, R14, 0x800000, RZ ;  /* 0x008000000e0e7824 */ /* 0x000fe400078e00ff */
[----:B------:R-:W-:Y:S01]  /*1a70*/  FFMA R7, R6, 1.4426950216293334961, -R7 ;  /* 0x3fb8aa3b06077823 */ /* 0x000fe20000000807 */
[----:B------:R-:W-:-:S03]  /*1a80*/  FFMA R9, R12, 1.4426950216293334961, -R9 ;  /* 0x3fb8aa3b0c097823 */ /* 0x000fc60000000809 */
[----:B------:R-:W-:Y:S01]  /*1a90*/  FFMA R7, R6, 1.925963033500011079e-08, R7 ;  /* 0x32a5706006077823 */ /* 0x000fe20000000007 */
[----:B------:R-:W-:Y:S01]  /*1aa0*/  FFMA R9, R12, 1.925963033500011079e-08, R9 ;  /* 0x32a570600c097823 */ /* 0x000fe20000000009 */
[----:B------:R-:W-:-:S04]  /*1ab0*/  MOV R12, 0x1 ;  /* 0x00000001000c7802 */ /* 0x000fc80000000f00 */
        /* <DEDUP_REMOVED lines=9> */
.L_x_8292:
[----:B------:R-:W-:Y:S05]  /*1b50*/  BRA `(.L_x_8293) ;  /* 0xfffffff000b07947 */ /* 0x000fea000383ffff */
.L_x_8281:
[----:B------:R-:W-:Y:S01]  /*1b60*/  BSSY B0, `(.L_x_8294) ;  /* 0x0000007000007945 */ /* 0x000fe20003800000 */
[----:B------:R-:W-:Y:S01]  /*1b70*/  MOV R12, 0x1 ;  /* 0x00000001000c7802 */ /* 0x000fe20000000f00 */
[----:B------:R-:W-:Y:S01]  /*1b80*/  IMAD.MOV.U32 R15, RZ, RZ, -0x1 ;  /* 0xffffffffff0f7424 */ /* 0x000fe200078e00ff */
[----:B------:R-:W-:-:S07]  /*1b90*/  MOV R11, 0x1f ;  /* 0x0000001f000b7802 */ /* 0x000fce0000000f00 */
[----:B0-----:R-:W-:Y:S05]  /*1ba0*/  WARPSYNC.COLLECTIVE R15, `(.L_x_8295) ;  /* 0x000000000f087348 */ /* 0x001fea0003c00000 */
[----:B------:R1:W2:Y:S02]  /*1bb0*/  SHFL.BFLY P6, R14, R13, R12, R11 ;  /* 0x0c00000c0d0e7389 */ /* 0x0002a400000c000b */
[----:B012---:R-:W-:Y:S05]  /*1bc0*/  ENDCOLLECTIVE ;  /* 0x000000000000791b */ /* 0x007fea0003800000 */
.L_x_8295:
[----:B------:R-:W-:Y:S05]  /*1bd0*/  BSYNC B0 ;  /* 0x0000000000007941 */ /* 0x000fea0003800000 */
.L_x_8294:
[----:B------:R-:W-:Y:S01]  /*1be0*/  FMNMX R13, R13, R14, !PT ;  /* 0x0000000e0d0d7209 */ /* 0x000fe20007800000 */
[----:B------:R-:W-:Y:S01]  /*1bf0*/  HFMA2 R11, -RZ, RZ, 3.7421875, 0 ;  /* 0x437c0000ff0b7431 */ /* 0x000fe200000001ff */
[----:B------:R-:W-:Y:S02]  /*1c00*/  MOV R9, 0x3bbb989d ;  /* 0x3bbb989d00097802 */ /* 0x000fe40000000f00 */
[----:B------:R-:W-:Y:S01]  /*1c10*/  MOV R15, 0xffffffff ;  /* 0xffffffff000f7802 */ /* 0x000fe20000000f00 */
[--C-:B------:R-:W-:Y:S01]  /*1c20*/  FADD R6, R6, -R13.reuse ;  /* 0x8000000d06067221 */ /* 0x100fe20000000000 */
[----:B------:R-:W-:-:S03]  /*1c30*/  FADD R12, R7, -R13 ;  /* 0x8000000d070c7221 */ /* 0x000fc60000000000 */
[-C--:B------:R-:W-:Y:S01]  /*1c40*/  FFMA.SAT R0, R6, R9.reuse, 0.5 ;  /* 0x3f00000006007423 */ /* 0x080fe20000002009 */
[----:B------:R-:W-:-:S03]  /*1c50*/  FFMA.SAT R14, R12, R9, 0.5 ;  /* 0x3f0000000c0e7423 */ /* 0x000fc60000002009 */
[-C--:B------:R-:W-:Y:S01]  /*1c60*/  FFMA.RM R0, R0, R11.reuse, 12582913 ;  /* 0x4b40000100007423 */ /* 0x080fe2000000400b */
[----:B------:R-:W-:Y:S01]  /*1c70*/  FFMA.RM R14, R14, R11, 12582913 ;  /* 0x4b4000010e0e7423 */ /* 0x000fe2000000400b */
[----:B------:R-:W-:Y:S02]  /*1c80*/  IMAD.MOV.U32 R11, RZ, RZ, 0x1f ;  /* 0x0000001fff0b7424 */ /* 0x000fe400078e00ff */
[----:B------:R-:W-:Y:S01]  /*1c90*/  FADD R7, R0, -12583039 ;  /* 0xcb40007f00077421 */ /* 0x000fe20000000000 */
[----:B------:R-:W-:Y:S01]  /*1ca0*/  FADD R9, R14, -12583039 ;  /* 0xcb40007f0e097421 */ /* 0x000fe20000000000 */
[----:B------:R-:W-:Y:S01]  /*1cb0*/  IMAD.SHL.U32 R0, R0, 0x800000, RZ ;  /* 0x0080000000007824 */ /* 0x000fe200078e00ff */
[----:B------:R-:W-:Y:S01]  /*1cc0*/  SHF.L.U32 R14, R14, 0x17, RZ ;  /* 0x000000170e0e7819 */ /* 0x000fe200000006ff */
        /* <DEDUP_REMOVED lines=14> */
.L_x_8296:
[----:B------:R-:W-:Y:S05]  /*1db0*/  BRA `(.L_x_8297) ;  /* 0xfffffff400807947 */ /* 0x000fea000383ffff */
        .weak           $__internal_160_$__cuda_sm20_div_u64
        .type           $__internal_160_$__cuda_sm20_div_u64,@function
        .size           $__internal_160_$__cuda_sm20_div_u64,($__internal_161_$__cuda_sm3x_div_rn_noftz_f32_slowpath - $__internal_160_$__cuda_sm20_div_u64)
$__internal_160_$__cuda_sm20_div_u64:
        /* <DEDUP_REMOVED lines=68> */
[----:B------:R-:W-:Y:S06]  /*2200*/  RET.REL.NODEC R2 `(_Z15SoftmaxWarpImplI10DirectLoadIffE11DirectStoreIffEfLi2ELi2ELi2ELi1ELb0EL9Algorithm0EEvT_T0_ll) ;  /* 0xffffffdc027c7950 */ /* 0x000fec0003c3ffff */
        .weak           $__internal_161_$__cuda_sm3x_div_rn_noftz_f32_slowpath
        .type           $__internal_161_$__cuda_sm3x_div_rn_noftz_f32_slowpath,@function
        .size           $__internal_161_$__cuda_sm3x_div_rn_noftz_f32_slowpath,(.L_x_8647 - $__internal_161_$__cuda_sm3x_div_rn_noftz_f32_slowpath)
$__internal_161_$__cuda_sm3x_div_rn_noftz_f32_slowpath:
        /* <DEDUP_REMOVED lines=34> */
.L_x_8299:
        /* <DEDUP_REMOVED lines=51> */
.L_x_8306:
[----:B------:R-:W-:-:S04]  /*2760*/  LOP3.LUT R6, R6, 0x80000000, RZ, 0xc0, !PT ;  /* 0x8000000006067812 */ /* 0x000fc800078ec0ff */
[----:B------:R-:W-:Y:S01]  /*2770*/  LOP3.LUT R6, R6, 0x7f800000, RZ, 0xfc, !PT ;  /* 0x7f80000006067812 */ /* 0x000fe200078efcff */
[----:B------:R-:W-:Y:S06]  /*2780*/  BRA `(.L_x_8307) ;  /* 0x0000000000047947 */ /* 0x000fec0003800000 */
.L_x_8305:
[----:B------:R-:W-:-:S07]  /*2790*/  LEA R6, R20, R6, 0x17 ;  /* 0x0000000614067211 */ /* 0x000fce00078eb8ff */
.L_x_8307:
[----:B------:R-:W-:Y:S05]  /*27a0*/  BSYNC.RECONVERGENT B3 ;  /* 0x0000000000037941 */ /* 0x000fea0003800200 */
.L_x_8304:
[----:B------:R-:W-:Y:S05]  /*27b0*/  BRA `(.L_x_8308) ;  /* 0x0000000000207947 */ /* 0x000fea0003800000 */
.L_x_8303:
[----:B------:R-:W-:-:S04]  /*27c0*/  LOP3.LUT R6, R7, 0x80000000, R6, 0x48, !PT ;  /* 0x8000000007067812 */ /* 0x000fc800078e4806 */
[----:B------:R-:W-:Y:S01]  /*27d0*/  LOP3.LUT R6, R6, 0x7f800000, RZ, 0xfc, !PT ;  /* 0x7f80000006067812 */ /* 0x000fe200078efcff */
[----:B------:R-:W-:Y:S06]  /*27e0*/  BRA `(.L_x_8308) ;  /* 0x0000000000147947 */ /* 0x000fec0003800000 */
.L_x_8302:
[----:B------:R-:W-:Y:S01]  /*27f0*/  LOP3.LUT R6, R7, 0x80000000, R6, 0x48, !PT ;  /* 0x8000000007067812 */ /* 0x000fe200078e4806 */
[----:B------:R-:W-:Y:S06]  /*2800*/  BRA `(.L_x_8308) ;  /* 0x00000000000c7947 */ /* 0x000fec0003800000 */
.L_x_8301:
[----:B------:R-:W0:Y:S01]  /*2810*/  MUFU.RSQ R6, -QNAN ;  /* 0xffc0000000067908 */ /* 0x000e220000001400 */
[----:B------:R-:W-:Y:S05]  /*2820*/  BRA `(.L_x_8308) ;  /* 0x0000000000047947 */ /* 0x000fea0003800000 */
.L_x_8300:
[----:B------:R-:W-:-:S07]  /*2830*/  FADD.FTZ R6, R6, R7 ;  /* 0x0000000706067221 */ /* 0x000fce0000010000 */
.L_x_8308:
[----:B------:R-:W-:Y:S05]  /*2840*/  BSYNC.RECONVERGENT B2 ;  /* 0x0000000000027941 */ /* 0x000fea0003800200 */
.L_x_8298:
[----:B------:R-:W-:Y:S02]  /*2850*/  HFMA2 R7, -RZ, RZ, 0, 0 ;  /* 0x00000000ff077431 */ /* 0x000fe400000001ff */
[----:B0-----:R-:W-:Y:S01]  /*2860*/  IMAD.MOV.U32 R13, RZ, RZ, R6 ;  /* 0x000000ffff0d7224 */ /* 0x001fe200078e0006 */
[----:B------:R-:W-:-:S04]  /*2870*/  MOV R6, R11 ;  /* 0x0000000b00067202 */ /* 0x000fc80000000f00 */
[----:B------:R-:W-:Y:S05]  /*2880*/  RET.REL.NODEC R6 `(_Z15SoftmaxWarpImplI10DirectLoadIffE11DirectStoreIffEfLi2ELi2ELi2ELi1ELb0EL9Algorithm0EEvT_T0_ll) ;  /* 0xffffffd406dc7950 */ /* 0x000fea0003c3ffff */
.L_x_8309:
        /* <DEDUP_REMOVED lines=15> */
.L_x_8647:


//--------------------- .text._Z15SoftmaxWarpImplI10DirectLoadIffE11DirectStoreIffEfLi2ELi2ELi2ELi2ELb1EL9Algorithm0EEvT_T0_ll --------------------------
	.section	.text._Z15SoftmaxWarpImplI10DirectLoadIffE11DirectStoreIffEfLi2ELi2ELi2ELi2ELb1EL9Algorithm0EEvT_T0_ll,"ax",@progbits
	.align	128
        .global         _Z15SoftmaxWarpImplI10DirectLoadIffE11DirectStoreIffEfLi2ELi2ELi2ELi2ELb1EL9Algorithm0EEvT_T0_ll
        .type           _Z15SoftmaxWarpImplI10DirectLoadIffE11DirectStoreIffEfLi2ELi2ELi2ELi2ELb1EL9Algorithm0EEvT_T0_ll,@function
        .size           _Z15SoftmaxWarpImplI10DirectLoadIffE11DirectStoreIffEfLi2ELi2ELi2ELi2ELb1EL9Algorithm0EEvT_T0_ll,(.L_x_8648 - _Z15SoftmaxWarpImplI10DirectLoadIffE11DirectStoreIffEfLi2ELi2ELi2ELi2ELb1EL9Algorithm0EEvT_T0_ll)
        .other          _Z15SoftmaxWarpImplI10DirectLoadIffE11DirectStoreIffEfLi2ELi2ELi2ELi2ELb1EL9Algorithm0EEvT_T0_ll,@"STO_CUDA_ENTRY STV_DEFAULT"
_Z15SoftmaxWarpImplI10DirectLoadIffE11DirectStoreIffEfLi2ELi2ELi2ELi2ELb1EL9Algorithm0EEvT_T0_ll:
.text._Z15SoftmaxWarpImplI10DirectLoadIffE11DirectStoreIffEfLi2ELi2ELi2ELi2ELb1EL9Algorithm0EEvT_T0_ll:
        /* <DEDUP_REMOVED lines=24> */
.L_x_8310:
        /* <DEDUP_REMOVED lines=17> */
.L_x_8324:
[----:B------:R-:W-:Y:S01]  /*0290*/  ISETP.GE.U32.AND P0, PT, R10, UR40, PT ;  /* 0x000000280a007c0c */ /* 0x000fe2000bf06070 */
[----:B-1----:R-:W1:Y:S01]  /*02a0*/  LDC.64 R4, c[0x0][0x388] ;  /* 0x0000e200ff047b82 */ /* 0x002e620000000a00 */
[----:B------:R-:W-:Y:S02]  /*02b0*/  MOV R16, 0xff800000 ;  /* 0xff80000000107802 */ /* 0x000fe40000000f00 */
[----:B------:R-:W-:-:S05]  /*02c0*/  ISETP.GE.AND.EX P0, PT, RZ, UR41, PT, P0 ;  /* 0x00000029ff007c0c */ /* 0x000fca000bf06300 */
[----:B------:R-:W4:Y:S08]  /*02d0*/  LDC.64 R12, c[0x0][0x388] ;  /* 0x0000e200ff0c7b82 */ /* 0x000f300000000a00 */
[----:B------:R-:W5:Y:S01]  /*02e0*/  @!P0 LDC.64 R14, c[0x0][0x388] ;  /* 0x0000e200ff0e8b82 */ /* 0x000f620000000a00 */
[----:B------:R-:W-:Y:S02]  /*02f0*/  @!P0 MOV R11, RZ ;  /* 0x000000ff000b8202 */ /* 0x000fe40000000f00 */
[----:B--2---:R-:W-:-:S02]  /*0300*/  @!P0 R2UR UR4, R8 ;  /* 0x00000000080482ca */ /* 0x004fc400000e0000 */
[----:B------:R-:W-:Y:S02]  /*0310*/  @!P0 R2UR UR5, R9 ;  /* 0x00000000090582ca */ /* 0x000fe400000e0000 */
[----:B------:R-:W-:Y:S01]  /*0320*/  @!P0 R2UR UR6, R8 ;  /* 0x00000000080682ca */ /* 0x000fe200000e0000 */
[-C--:B-1----:R-:W-:Y:S01]  /*0330*/  @!P0 IMAD R0, R19, R4.reuse, RZ ;  /* 0x0000000413008224 */ /* 0x082fe200078e02ff */
[----:B------:R-:W1:Y:S01]  /*0340*/  LDC.64 R2, c[0x0][0x380] ;  /* 0x0000e000ff027b82 */ /* 0x000e620000000a00 */
[----:B------:R-:W-:Y:S02]  /*0350*/  @!P0 R2UR UR7, R9 ;  /* 0x00000000090782ca */ /* 0x000fe400000e0000 */
[C---:B------:R-:W-:Y:S02]  /*0360*/  @!P0 IMAD R17, R21.reuse, R5, R0 ;  /* 0x0000000515118224 */ /* 0x040fe400078e0200 */
[----:B-----5:R-:W-:-:S03]  /*0370*/  @!P0 IMAD.WIDE.U32 R14, R21, R4, R14 ;  /* 0x00000004150e8225 */ /* 0x020fc600078e000e */
[----:B------:R-:W2:Y:S01]  /*0380*/  LDC.64 R4, c[0x0][0x380] ;  /* 0x0000e000ff047b82 */ /* 0x000ea20000000a00 */
[----:B------:R-:W-:Y:S01]  /*0390*/  @!P0 IADD3 R0, P1, PT, R10, R14, RZ ;  /* 0x0000000e0a008210 */ /* 0x000fe20007f3e0ff */
[----:B----4-:R-:W-:-:S03]  /*03a0*/  @!P0 IMAD R14, R19, R12, RZ ;  /* 0x0000000c130e8224 */ /* 0x010fc600078e02ff */
[----:B------:R-:W-:Y:S01]  /*03b0*/  @!P0 IADD3.X R17, PT, PT, R17, R15, RZ, P1, !PT ;  /* 0x0000000f11118210 */ /* 0x000fe20000ffe4ff */
[C---:B------:R-:W-:Y:S02]  /*03c0*/  @!P0 IMAD R23, R21.reuse, R13, R14 ;  /* 0x0000000d15178224 */ /* 0x040fe400078e020e */
[----:B------:R-:W-:Y:S01]  /*03d0*/  @!P0 IMAD.WIDE.U32 R12, R21, R12, R10 ;  /* 0x0000000c150c8225 */ /* 0x000fe200078e000a */
[----:B------:R-:W-:-:S05]  /*03e0*/  @!P0 LEA.HI R0, P1, R17, R0, RZ, 0x1 ;  /* 0x0000000011008211 */ /* 0x000fca00078308ff */
[----:B------:R-:W-:Y:S02]  /*03f0*/  @!P0 IMAD.SHL.U32 R15, R0, 0x4, RZ ;  /* 0x00000004000f8824 */ /* 0x000fe400078e00ff */
[----:B------:R-:W-:-:S03]  /*0400*/  @!P0 IMAD.X R17, RZ, RZ, R17, P1 ;  /* 0x000000ffff118224 */ /* 0x000fc600008e0611 */
[----:B------:R-:W-:Y:S02]  /*0410*/  @!P0 LOP3.LUT R15, R15, 0xfffffff8, RZ, 0xc0, !PT ;  /* 0xfffffff80f0f8812 */ /* 0x000fe400078ec0ff */
[----:B------:R-:W-:Y:S02]  /*0420*/  @!P0 SHF.L.U64.HI R0, R0, 0x2, R17 ;  /* 0x0000000200008819 */ /* 0x000fe40000010211 */
[----:B-1----:R-:W-:Y:S02]  /*0430*/  @!P0 IADD3 R14, P2, PT, R15, R2, RZ ;  /* 0x000000020f0e8210 */ /* 0x002fe40007f5e0ff */
[----:B------:R-:W-:Y:S02]  /*0440*/  @!P0 IADD3 R2, PT, PT, R13, R23, RZ ;  /* 0x000000170d028210 */ /* 0x000fe40007ffe0ff */
[----:B--2---:R-:W-:Y:S01]  /*0450*/  @!P0 LEA R22, P1, R12, R4, 0x2 ;  /* 0x000000040c168211 */ /* 0x004fe200078210ff */
[----:B------:R-:W-:Y:S01]  /*0460*/  IMAD.MOV.U32 R4, RZ, RZ, -0x800000 ;  /* 0xff800000ff047424 */ /* 0x000fe200078e00ff */
[----:B------:R-:W-:Y:S01]  /*0470*/  MOV R17, 0xff800000 ;  /* 0xff80000000117802 */ /* 0x000fe20000000f00 */
[----:B------:R-:W-:Y:S01]  /*0480*/  @!P0 IMAD.X R15, R0, 0x1, R3, P2 ;  /* 0x00000001000f8824 */ /* 0x000fe200010e0603 */
[----:B------:R-:W-:-:S02]  /*0490*/  @!P0 LEA.HI.X R23, R12, R5, R2, 0x2, P1 ;  /* 0x000000050c178211 */ /* 0x000fc400008f1402 */
[----:B------:R-:W-:-:S03]  /*04a0*/  MOV R5, 0xff800000 ;  /* 0xff80000000057802 */ /* 0x000fc60000000f00 */
[----:B------:R-:W2:Y:S04]  /*04b0*/  @!P0 LDG.E.64 R16, desc[UR4][R22.64] ;  /* 0x0000000416108981 */ /* 0x000ea8000c1e1b00 */
[----:B------:R-:W4:Y:S01]  /*04c0*/  @!P0 LDG.E.64 R4, desc[UR6][R14.64] ;  /* 0x000000060e048981 */ /* 0x000f22000c1e1b00 */
[----:B------:R-:W-:Y:S01]  /*04d0*/  UMOV UR4, 0xffffffff ;  /* 0xffffffff00047882 */ /* 0x000fe20000000000 */
[----:B------:R-:W-:Y:S01]  /*04e0*/  MOV R2, 0xff800000 ;  /* 0xff80000000027802 */ /* 0x000fe20000000f00 */
[----:B------:R-:W-:Y:S01]  /*04f0*/  IMAD.MOV.U32 R0, RZ, RZ, -0x800000 ;  /* 0xff800000ff007424 */ /* 0x000fe200078e00ff */
[----:B--2---:R-:W-:Y:S02]  /*0500*/  @!P0 FMNMX3 R2, R16, -INF , R17, !PT ;  /* 0xff80000010028876 */ /* 0x004fe40007800011 */
[----:B----4-:R-:W-:Y:S01]  /*0510*/  @!P0 FMNMX3 R0, R4, -INF , R5, !PT ;  /* 0xff80000004008876 */ /* 0x010fe20007800005 */
[----:B------:R-:W-:Y:S06]  /*0520*/  BRA.DIV UR4, `(.L_x_8311) ;  /* 0x0000000a04407947 */ /* 0x000fec000b800000 */
[----:B------:R-:W1:Y:S01]  /*0530*/  SHFL.BFLY PT, R3, R2, 0x1, 0x1f ;  /* 0x0c201f0002037f89 */ /* 0x000e6200000e0000 */
[----:B------:R-:W-:Y:S01]  /*0540*/  HFMA2 R11, -RZ, RZ, 0.96630859375, -0.0022525787353515625 ;  /* 0x3bbb989dff0b7431 */ /* 0x000fe200000001ff */
[----:B------:R-:W-:Y:S02]  /*0550*/  MOV R12, 0x437c0000 ;  /* 0x437c0000000c7802 */ /* 0x000fe40000000f00 */
[----:B------:R-:W2:Y:S01]  /*0560*/  SHFL.BFLY PT, R14, R0, 0x1, 0x1f ;  /* 0x0c201f00000e7f89 */ /* 0x000ea200000e0000 */
[----:B-1----:R-:W-:Y:S02]  /*0570*/  FMNMX R3, R3, R2, !PT ;  /* 0x0000000203037209 */ /* 0x002fe40007800000 */
[----:B--2---:R-:W-:-:S03]  /*0580*/  FMNMX R14, R14, R0, !PT ;  /* 0x000000000e0e7209 */ /* 0x004fc60007800000 */
[C---:B------:R-:W-:Y:S01]  /*0590*/  FADD R20, -R3.reuse, R16 ;  /* 0x0000001003147221 */ /* 0x040fe20000000100 */
[----:B------:R-:W-:Y:S01]  /*05a0*/  FADD R16, -R3, R17 ;  /* 0x0000001103107221 */ /* 0x000fe20000000100 */
[----:B------:R-:W-:Y:S02]  /*05b0*/  FADD R4, -R14, R4 ;  /* 0x000000040e047221 */ /* 0x000fe40000000100 */
[-C--:B------:R-:W-:Y:S01]  /*05c0*/  FFMA.SAT R13, R20, R11.reuse, 0.5 ;  /* 0x3f000000140d7423 */ /* 0x080fe2000000200b */
[-C--:B------:R-:W-:Y:S01]  /*05d0*/  FFMA.SAT R15, R16, R11.reuse, 0.5 ;  /* 0x3f000000100f7423 */ /* 0x080fe2000000200b */
[----:B------:R-:W-:Y:S01]  /*05e0*/  FADD R14, -R14, R5 ;  /* 0x000000050e0e7221 */ /* 0x000fe20000000100 */
[-C--:B------:R-:W-:Y:S01]  /*05f0*/  FFMA.SAT R17, R4, R11.reuse, 0.5 ;  /* 0x3f00000004117423 */ /* 0x080fe2000000200b */
[-C--:B------:R-:W-:Y:S01]  /*0600*/  FFMA.RM R3, R13, R12.reuse, 12582913 ;  /* 0x4b4000010d037423 */ /* 0x080fe2000000400c */
[-C--:B------:R-:W-:Y:S02]  /*0610*/  FFMA.RM R0, R15, R12.reuse, 12582913 ;  /* 0x4b4000010f007423 */ /* 0x080fe4000000400c */
[-C--:B------:R-:W-:Y:S01]  /*0620*/  FFMA.RM R2, R17, R12.reuse, 12582913 ;  /* 0x4b40000111027423 */ /* 0x080fe2000000400c */
[----:B------:R-:W-:Y:S01]  /*0630*/  FFMA.SAT R17, R14, R11, 0.5 ;  /* 0x3f0000000e117423 */ /* 0x000fe2000000200b */
[----:B------:R-:W-:Y:S01]  /*0640*/  FADD R13, R3, -12583039 ;  /* 0xcb40007f030d7421 */ /* 0x000fe20000000000 */
[----:B------:R-:W-:Y:S01]  /*0650*/  FADD R15, R0, -12583039 ;  /* 0xcb40007f000f7421 */ /* 0x000fe20000000000 */
[----:B------:R-:W-:Y:S01]  /*0660*/  FADD R11, R2, -12583039 ;  /* 0xcb40007f020b7421 */ /* 0x000fe20000000000 */
[----:B------:R-:W-:Y:S01]  /*0670*/  FFMA.RM R12, R17, R12, 12582913 ;  /* 0x4b400001110c7423 */ /* 0x000fe2000000400c */
[----:B------:R-:W-:Y:S01]  /*0680*/  FFMA R13, R20, 1.4426950216293334961, -R13 ;  /* 0x3fb8aa3b140d7823 */ /* 0x000fe2000000080d */
[----:B------:R-:W-:Y:S01]  /*0690*/  FFMA R15, R16, 1.4426950216293334961, -R15 ;  /* 0x3fb8aa3b100f7823 */ /* 0x000fe2000000080f */
[----:B------:R-:W-:Y:S01]  /*06a0*/  FFMA R11, R4, 1.4426950216293334961, -R11 ;  /* 0x3fb8aa3b040b7823 */ /* 0x000fe2000000080b */
[----:B------:R-:W-:Y:S01]  /*06b0*/  FADD R17, R12, -12583039 ;  /* 0xcb40007f0c117421 */ /* 0x000fe20000000000 */
[----:B------:R-:W-:Y:S01]  /*06c0*/  FFMA R13, R20, 1.925963033500011079e-08, R13 ;  /* 0x32a57060140d7823 */ /* 0x000fe2000000000d */
[----:B------:R-:W-:Y:S01]  /*06d0*/  FFMA R15, R16, 1.925963033500011079e-08, R15 ;  /* 0x32a57060100f7823 */ /* 0x000fe2000000000f */
[----:B------:R-:W-:Y:S01]  /*06e0*/  FFMA R11, R4, 1.925963033500011079e-08, R11 ;  /* 0x32a57060040b7823 */ /* 0x000fe2000000000b */
[----:B------:R-:W-:Y:S01]  /*06f0*/  FFMA R17, R14, 1.4426950216293334961, -R17 ;  /* 0x3fb8aa3b0e117823 */ /* 0x000fe20000000811 */
[----:B------:R-:W1:Y:S01]  /*0700*/  MUFU.EX2 R5, R13 ;  /* 0x0000000d00057308 */ /* 0x000e620000000800 */
[----:B------:R-:W-:Y:S01]  /*0710*/  IMAD.SHL.U32 R4, R3, 0x800000, RZ ;  /* 0x0080000003047824 */ /* 0x000fe200078e00ff */
[----:B------:R-:W-:Y:S01]  /*0720*/  SHF.L.U32 R0, R0, 0x17, RZ ;  /* 0x0000001700007819 */ /* 0x000fe200000006ff */
[----:B------:R-:W-:Y:S01]  /*0730*/  FFMA R17, R14, 1.925963033500011079e-08, R17 ;  /* 0x32a570600e117823 */ /* 0x000fe20000000011 */
[----:B------:R-:W-:-:S04]  /*0740*/  SHF.L.U32 R2, R2, 0x17, RZ ;  /* 0x0000001702027819 */ /* 0x000fc800000006ff */
[----:B------:R-:W2:Y:S08]  /*0750*/  MUFU.EX2 R15, R15 ;  /* 0x0000000f000f7308 */ /* 0x000eb00000000800 */
[----:B------:R-:W4:Y:S01]  /*0760*/  MUFU.EX2 R11, R11 ;  /* 0x0000000b000b7308 */ /* 0x000f220000000800 */
[----:B-1----:R-:W-:-:S04]  /*0770*/  FMUL R5, R4, R5 ;  /* 0x0000000504057220 */ /* 0x002fc80000400000 */
[----:B------:R-:W-:-:S03]  /*0780*/  FADD R16, RZ, R5 ;  /* 0x00000005ff107221 */ /* 0x000fc60000000000 */
[----:B------:R-:W1:Y:S01]  /*0790*/  MUFU.EX2 R17, R17 ;  /* 0x0000001100117308 */ /* 0x000e620000000800 */
[----:B--2---:R-:W-:Y:S01]  /*07a0*/  FMUL R3, R0, R15 ;  /* 0x0000000f00037220 */ /* 0x004fe20000400000 */
[----:B------:R-:W-:-:S03]  /*07b0*/  IMAD.SHL.U32 R0, R12, 0x800000, RZ ;  /* 0x008000000c007824 */ /* 0x000fc600078e00ff */
[----:B------:R-:W-:Y:S01]  /*07c0*/  FADD R16, R16, R3 ;  /* 0x0000000310107221 */ /* 0x000fe20000000000 */
[----:B----4-:R-:W-:-:S04]  /*07d0*/  FMUL R2, R2, R11 ;  /* 0x0000000b02027220 */ /* 0x010fc80000400000 */
[----:B------:R-:W2:Y:S01]  /*07e0*/  SHFL.BFLY PT, R23, R16, 0x1, 0x1f ;  /* 0x0c201f0010177f89 */ /* 0x000ea200000e0000 */
[----:B-1----:R-:W-:Y:S01]  /*07f0*/  FMUL R0, R0, R17 ;  /* 0x0000001100007220 */ /* 0x002fe20000400000 */
[----:B------:R-:W-:-:S04]  /*0800*/  FADD R17, RZ, R2 ;  /* 0x00000002ff117221 */ /* 0x000fc80000000000 */
[----:B------:R-:W-:-:S05]  /*0810*/  FADD R17, R17, R0 ;  /* 0x0000000011117221 */ /* 0x000fca0000000000 */
[----:B------:R1:W4:Y:S01]  /*0820*/  SHFL.BFLY PT, R14, R17, 0x1, 0x1f ;  /* 0x0c201f00110e7f89 */ /* 0x00032200000e0000 */
[----:B--2---:R-:W-:-:S07]  /*0830*/  FADD R4, R16, R23 ;  /* 0x0000001710047221 */ /* 0x004fce0000000000 */
.L_x_8330:
[----:B------:R-:W2:Y:S01]  /*0840*/  MUFU.RCP R11, R4 ;  /* 0x00000004000b7308 */ /* 0x000ea20000001000 */
[----:B------:R-:W-:Y:S01]  /*0850*/  BSSY.RECONVERGENT B0, `(.L_x_8312) ;  /* 0x000000c000007945 */ /* 0x000fe20003800200 */
[----:B-1--4-:R-:W-:-:S06]  /*0860*/  FADD R17, R17, R14 ;  /* 0x0000000e11117221 */ /* 0x012fcc0000000000 */
[----:B------:R-:W1:Y:S01]  /*0870*/  FCHK P1, R5, R4 ;  /* 0x0000000405007302 */ /* 0x000e620000020000 */
[----:B--2---:R-:W-:-:S04]  /*0880*/  FFMA R12, -R4, R11, 1 ;  /* 0x3f800000040c7423 */ /* 0x004fc8000000010b */
[----:B------:R-:W-:-:S04]  /*0890*/  FFMA R12, R11, R12, R11 ;  /* 0x0000000c0b0c7223 */ /* 0x000fc8000000000b */
[----:B------:R-:W-:-:S04]  /*08a0*/  FFMA R11, R5, R12, RZ ;  /* 0x0000000c050b7223 */ /* 0x000fc800000000ff */
[----:B------:R-:W-:-:S04]  /*08b0*/  FFMA R13, -R4, R11, R5 ;  /* 0x0000000b040d7223 */ /* 0x000fc80000000105 */
[----:B------:R-:W-:Y:S01]  /*08c0*/  FFMA R12, R12, R13, R11 ;  /* 0x0000000d0c0c7223 */ /* 0x000fe2000000000b */
[----:B-1----:R-:W-:Y:S06]  /*08d0*/  @!P1 BRA `(.L_x_8313) ;  /* 0x00000000000c9947 */ /* 0x002fec0003800000 */
[----:B------:R-:W-:-:S07]  /*08e0*/  MOV R14, 0x900 ;  /* 0x00000900000e7802 */ /* 0x000fce0000000f00 */
[----:B0--3--:R-:W-:Y:S05]  /*08f0*/  CALL.REL.NOINC `($__internal_162_$__cuda_sm3x_div_rn_noftz_f32_slowpath) ;  /* 0x0000000800747944 */ /* 0x009fea0003c00000 */
[----:B------:R-:W-:-:S07]  /*0900*/  MOV R12, R13 ;  /* 0x0000000d000c7202 */ /* 0x000fce0000000f00 */
.L_x_8313:
[----:B------:R-:W-:Y:S05]  /*0910*/  BSYNC.RECONVERGENT B0 ;  /* 0x0000000000007941 */ /* 0x000fea0003800200 */
.L_x_8312:
        /* <DEDUP_REMOVED lines=11> */
[----:B0--3--:R-:W-:Y:S05]  /*09d0*/  CALL.REL.NOINC `($__internal_162_$__cuda_sm3x_div_rn_noftz_f32_slowpath) ;  /* 0x00000008003c7944 */ /* 0x009fea0003c00000 */
.L_x_8315:
[----:B------:R-:W-:Y:S05]  /*09e0*/  BSYNC.RECONVERGENT B0 ;  /* 0x0000000000007941 */ /* 0x000fea0003800200 */
.L_x_8314:
        /* <DEDUP_REMOVED lines=10> */
[----:B------:R-:W-:Y:S01]  /*0a90*/  IMAD.MOV.U32 R11, RZ, RZ, RZ ;  /* 0x000000ffff0b7224 */ /* 0x000fe200078e00ff */
[----:B------:R-:W-:Y:S01]  /*0aa0*/  R2UR UR4, R8 ;  /* 0x00000000080472ca */ /* 0x000fe200000e0000 */
[----:B------:R-:W-:Y:S01]  /*0ab0*/  IMAD R14, R19, UR38, RZ ;  /* 0x00000026130e7c24 */ /* 0x000fe2000f8e02ff */
[----:B------:R-:W-:Y:S01]  /*0ac0*/  R2UR UR5, R9 ;  /* 0x00000000090572ca */ /* 0x000fe200000e0000 */
[----:B------:R-:W-:-:S04]  /*0ad0*/  IMAD.WIDE.U32 R4, R21, UR38, R10 ;  /* 0x0000002615047c25 */ /* 0x000fc8000f8e000a */
[----:B------:R-:W-:Y:S01]  /*0ae0*/  IMAD R11, R21, UR39, R14 ;  /* 0x00000027150b7c24 */ /* 0x000fe2000f8e020e */
[----:B------:R-:W-:-:S04]  /*0af0*/  LEA R14, P0, R4, UR36, 0x2 ;  /* 0x00000024040e7c11 */ /* 0x000fc8000f8010ff */
[----:B------:R-:W-:-:S04]  /*0b00*/  IADD3 R5, PT, PT, R5, R11, RZ ;  /* 0x0000000b05057210 */ /* 0x000fc80007ffe0ff */
[----:B------:R-:W-:-:S05]  /*0b10*/  LEA.HI.X R15, R4, UR37, R5, 0x2, P0 ;  /* 0x00000025040f7c11 */ /* 0x000fca00080f1405 */
[----:B------:R1:W-:Y:S02]  /*0b20*/  STG.E.64 desc[UR4][R14.64], R12 ;  /* 0x0000000c0e007986 */ /* 0x0003e4000c101b04 */
.L_x_8317:
[----:B------:R-:W-:Y:S05]  /*0b30*/  BSYNC.RECONVERGENT B0 ;  /* 0x0000000000007941 */ /* 0x000fea0003800200 */
.L_x_8316:
[----:B------:R-:W-:Y:S01]  /*0b40*/  BSSY.RECONVERGENT B0, `(.L_x_8318) ;  /* 0x0000008000007945 */ /* 0x000fe20003800200 */
[----:B-1----:R-:W-:-:S03]  /*0b50*/  FFMA R12, R3, R20, R16 ;  /* 0x00000014030c7223 */ /* 0x002fc60000000010 */
[----:B------:R-:W-:Y:S05]  /*0b60*/  @!P2 BRA `(.L_x_8319) ;  /* 0x000000000014a947 */ /* 0x000fea0003800000 */
[----:B------:R-:W-:Y:S01]  /*0b70*/  MOV R5, R2 ;  /* 0x0000000200057202 */ /* 0x000fe20000000f00 */
[----:B------:R-:W-:Y:S01]  /*0b80*/  IMAD.MOV.U32 R4, RZ, RZ, R17 ;  /* 0x000000ffff047224 */ /* 0x000fe200078e0011 */
[----:B------:R-:W-:-:S07]  /*0b90*/  MOV R14, 0xbb0 ;  /* 0x00000bb0000e7802 */ /* 0x000fce0000000f00 */
[----:B0--3--:R-:W-:Y:S05]  /*0ba0*/  CALL.REL.NOINC `($__internal_162_$__cuda_sm3x_div_rn_noftz_f32_slowpath) ;  /* 0x0000000400c87944 */ /* 0x009fea0003c00000 */
[----:B------:R-:W-:-:S07]  /*0bb0*/  MOV R12, R13 ;  /* 0x0000000d000c7202 */ /* 0x000fce0000000f00 */
.L_x_8319:
[----:B------:R-:W-:Y:S05]  /*0bc0*/  BSYNC.RECONVERGENT B0 ;  /* 0x0000000000007941 */ /* 0x000fea0003800200 */
.L_x_8318:
        /* <DEDUP_REMOVED lines=12> */
[----:B0--3--:R-:W-:Y:S05]  /*0c90*/  CALL.REL.NOINC `($__internal_162_$__cuda_sm3x_div_rn_noftz_f32_slowpath) ;  /* 0x00000004008c7944 */ /* 0x009fea0003c00000 */
.L_x_8321:
[----:B------:R-:W-:Y:S05]  /*0ca0*/  BSYNC.RECONVERGENT B0 ;  /* 0x0000000000007941 */ /* 0x000fea0003800200 */
.L_x_8320:
        /* <DEDUP_REMOVED lines=8> */
[----:B------:R-:W-:-:S04]  /*0d30*/  IADD3.X R3, PT, PT, R5, R3, RZ, P0, !PT ;  /* 0x0000000305037210 */ /* 0x000fc800007fe4ff */
        /* <DEDUP_REMOVED lines=8> */
.L_x_8323:
[----:B------:R-:W-:Y:S05]  /*0dc0*/  BSYNC.RECONVERGENT B0 ;  /* 0x0000000000007941 */ /* 0x000fea0003800200 */
.L_x_8322:
[----:B------:R-:W-:-:S04]  /*0dd0*/  IADD3 R21, P0, PT, R18, R21, RZ ;  /* 0x0000001512157210 */ /* 0x000fc80007f1e0ff */
[----:B------:R-:W-:Y:S02]  /*0de0*/  LEA.HI.X.SX32 R19, R18, R19, 0x1, P0 ;  /* 0x0000001312137211 */ /* 0x000fe400000f0eff */
[----:B------:R-:W-:-:S04]  /*0df0*/  ISETP.GE.U32.AND P0, PT, R21, UR42, PT ;  /* 0x0000002a15007c0c */ /* 0x000fc8000bf06070 */
[----:B------:R-:W-:-:S13]  /*0e00*/  ISETP.GE.AND.EX P0, PT, R19, UR43, PT, P0 ;  /* 0x0000002b13007c0c */ /* 0x000fda000bf06300 */
[----:B------:R-:W-:Y:S05]  /*0e10*/  @!P0 BRA `(.L_x_8324) ;  /* 0xfffffff4001c8947 */ /* 0x000fea000383ffff */
[----:B------:R-:W-:Y:S05]  /*0e20*/  EXIT ;  /* 0x000000000000794d */ /* 0x000fea0003800000 */
.L_x_8311:
[----:B------:R-:W-:Y:S01]  /*0e30*/  HFMA2 R12, -RZ, RZ, 0, 5.9604644775390625e-08 ;  /* 0x00000001ff0c7431 */ /* 0x000fe200000001ff */
[----:B------:R-:W-:Y:S01]  /*0e40*/  BSSY B0, `(.L_x_8325) ;  /* 0x0000007000007945 */ /* 0x000fe20003800000 */
[----:B------:R-:W-:Y:S01]  /*0e50*/  MOV R13, R2 ;  /* 0x00000002000d7202 */ /* 0x000fe20000000f00 */
[----:B------:R-:W-:Y:S01]  /*0e60*/  IMAD.MOV.U32 R11, RZ, RZ, 0x1f ;  /* 0x0000001fff0b7424 */ /* 0x000fe200078e00ff */
[----:B------:R-:W-:-:S07]  /*0e70*/  MOV R15, 0xffffffff ;  /* 0xffffffff000f7802 */ /* 0x000fce0000000f00 */
[----:B0--3--:R-:W-:Y:S05]  /*0e80*/  WARPSYNC.COLLECTIVE R15, `(.L_x_8326) ;  /* 0x000000000f087348 */ /* 0x009fea0003c00000 */
[----:B------:R1:W2:Y:S02]  /*0e90*/  SHFL.BFLY P6, R14, R13, R12, R11 ;  /* 0x0c00000c0d0e7389 */ /* 0x0002a400000c000b */
[----:B0123--:R-:W-:Y:S05]  /*0ea0*/  ENDCOLLECTIVE ;  /* 0x000000000000791b */ /* 0x00ffea0003800000 */
.L_x_8326:
[----:B------:R-:W-:Y:S05]  /*0eb0*/  BSYNC B0 ;  /* 0x0000000000007941 */ /* 0x000fea0003800000 */
.L_x_8325:
[----:B------:R-:W-:Y:S02]  /*0ec0*/  HFMA2 R12, -RZ, RZ, 0, 5.9604644775390625e-08 ;  /* 0x00000001ff0c7431 */ /* 0x000fe400000001ff */
[----:B------:R-:W-:Y:S01]  /*0ed0*/  IMAD.MOV.U32 R13, RZ, RZ, R0 ;  /* 0x000000ffff0d7224 */ /* 0x000fe200078e0000 */
[----:B------:R-:W-:Y:S01]  /*0ee0*/  MOV R11, 0x1f ;  /* 0x0000001f000b7802 */ /* 0x000fe20000000f00 */
[----:B------:R-:W-:Y:S01]  /*0ef0*/  IMAD.MOV.U32 R15, RZ, RZ, -0x1 ;  /* 0xffffffffff0f7424 */ /* 0x000fe200078e00ff */
[----:B------:R-:W-:-:S07]  /*0f00*/  MOV R3, R14 ;  /* 0x0000000e00037202 */ /* 0x000fce0000000f00 */
[----:B------:R-:W-:Y:S05]  /*0f10*/  WARPSYNC.COLLECTIVE R15, `(.L_x_8327) ;  /* 0x000000000f087348 */ /* 0x000fea0003c00000 */
[----:B------:R0:W1:Y:S02]  /*0f20*/  SHFL.BFLY P6, R14, R13, R12, R11 ;  /* 0x0c00000c0d0e7389 */ /* 0x00006400000c000b */
[----:B01----:R-:W-:Y:S05]  /*0f30*/  ENDCOLLECTIVE ;  /* 0x000000000000791b */ /* 0x003fea0003800000 */
.L_x_8327:
[----:B------:R-:W-:Y:S01]  /*0f40*/  FMNMX R3, R3, R2, !PT ;  /* 0x0000000203037209 */ /* 0x000fe20007800000 */
[----:B------:R-:W-:-:S04]  /*0f50*/  HFMA2 R2, -RZ, RZ, 0.96630859375, -0.0022525787353515625 ;  /* 0x3bbb989dff027431 */ /* 0x000fc800000001ff */
[C---:B------:R-:W-:Y:S01]  /*0f60*/  FADD R23, -R3.reuse, R16 ;  /* 0x0000001003177221 */ /* 0x040fe20000000100 */
[----:B------:R-:W-:Y:S01]  /*0f70*/  FADD R17, -R3, R17 ;  /* 0x0000001103117221 */ /* 0x000fe20000000100 */
[----:B------:R-:W-:Y:S02]  /*0f80*/  MOV R3, 0x437c0000 ;  /* 0x437c000000037802 */ /* 0x000fe40000000f00 */
[----:B------:R-:W-:Y:S01]  /*0f90*/  FFMA.SAT R16, R23, R2, 0.5 ;  /* 0x3f00000017107423 */ /* 0x000fe20000002002 */
[----:B------:R-:W-:-:S03]  /*0fa0*/  FMNMX R14, R14, R0, !PT ;  /* 0x000000000e0e7209 */ /* 0x000fc60007800000 */
[----:B------:R-:W-:Y:S01]  /*0fb0*/  FFMA.RM R0, R16, R3, 12582913 ;  /* 0x4b40000110007423 */ /* 0x000fe20000004003 */
[----:B------:R-:W-:Y:S01]  /*0fc0*/  FFMA.SAT R16, R17, R2, 0.5 ;  /* 0x3f00000011107423 */ /* 0x000fe20000002002 */
[----:B------:R-:W-:-:S03]  /*0fd0*/  FADD R11, -R14, R4 ;  /* 0x000000040e0b7221 */ /* 0x000fc60000000100 */
[-C--:B------:R-:W-:Y:S01]  /*0fe0*/  FFMA.RM R16, R16, R3.reuse, 12582913 ;  /* 0x4b40000110107423 */ /* 0x080fe20000004003 */
[----:B------:R-:W-:Y:S01]  /*0ff0*/  FADD R12, R0, -12583039 ;  /* 0xcb40007f000c7421 */ /* 0x000fe20000000000 */
[----:B------:R-:W-:Y:S01]  /*1000*/  FADD R5, -R14, R5 ;  /* 0x000000050e057221 */ /* 0x000fe20000000100 */
[-C--:B------:R-:W-:Y:S01]  /*1010*/  FFMA.SAT R14, R11, R2.reuse, 0.5 ;  /* 0x3f0000000b0e7423 */ /* 0x080fe20000002002 */
[----:B------:R-:W-:Y:S01]  /*1020*/  FADD R4, R16, -12583039 ;  /* 0xcb40007f10047421 */ /* 0x000fe20000000000 */
[----:B------:R-:W-:Y:S01]  /*1030*/  FFMA R12, R23, 1.4426950216293334961, -R12 ;  /* 0x3fb8aa3b170c7823 */ /* 0x000fe2000000080c */
[----:B------:R-:W-:Y:S02]  /*1040*/  FFMA.SAT R2, R5, R2, 0.5 ;  /* 0x3f00000005027423 */ /* 0x000fe40000002002 */
[----:B------:R-:W-:Y:S01]  /*1050*/  FFMA R4, R17, 1.4426950216293334961, -R4 ;  /* 0x3fb8aa3b11047823 */ /* 0x000fe20000000804 */
[----:B------:R-:W-:Y:S01]  /*1060*/  FFMA R12, R23, 1.925963033500011079e-08, R12 ;  /* 0x32a57060170c7823 */ /* 0x000fe2000000000c */
[----:B------:R-:W-:-:S02]  /*1070*/  FFMA.RM R2, R2, R3, 12582913 ;  /* 0x4b40000102027423 */ /* 0x000fc40000004003 */
[----:B------:R-:W-:Y:S01]  /*1080*/  FFMA R17, R17, 1.925963033500011079e-08, R4 ;  /* 0x32a5706011117823 */ /* 0x000fe20000000004 */
[----:B------:R-:W-:Y:S01]  /*1090*/  FFMA.RM R4, R14, R3, 12582913 ;  /* 0x4b4000010e047423 */ /* 0x000fe20000004003 */
[----:B------:R-:W-:Y:S01]  /*10a0*/  FADD R22, R2, -12583039 ;  /* 0xcb40007f02167421 */ /* 0x000fe20000000000 */
[----:B------:R-:W0:Y:S01]  /*10b0*/  MUFU.EX2 R12, R12 ;  /* 0x0000000c000c7308 */ /* 0x000e220000000800 */
[----:B------:R-:W-:Y:S01]  /*10c0*/  SHF.L.U32 R3, R16, 0x17, RZ ;  /* 0x0000001710037819 */ /* 0x000fe200000006ff */
[C---:B------:R-:W-:Y:S01]  /*10d0*/  FADD R14, R4.reuse, -12583039 ;  /* 0xcb40007f040e7421 */ /* 0x040fe20000000000 */
[----:B------:R-:W-:Y:S01]  /*10e0*/  FFMA R22, R5, 1.4426950216293334961, -R22 ;  /* 0x3fb8aa3b05167823 */ /* 0x000fe20000000816 */
[----:B------:R-:W-:Y:S02]  /*10f0*/  SHF.L.U32 R4, R4, 0x17, RZ ;  /* 0x0000001704047819 */ /* 0x000fe400000006ff */
[----:B------:R-:W-:Y:S01]  /*1100*/  FFMA R20, R11, 1.4426950216293334961, -R14 ;  /* 0x3fb8aa3b0b147823 */ /* 0x000fe2000000080e */
[----:B------:R-:W-:Y:S01]  /*1110*/  FFMA R22, R5, 1.925963033500011079e-08, R22 ;  /* 0x32a5706005167823 */ /* 0x000fe20000000016 */
[----:B------:R-:W1:Y:S01]  /*1120*/  MUFU.EX2 R14, R17 ;  /* 0x00000011000e7308 */ /* 0x000e620000000800 */
[----:B------:R-:W-:-:S02]  /*1130*/  IMAD.SHL.U32 R5, R0, 0x800000, RZ ;  /* 0x0080000000057824 */ /* 0x000fc400078e00ff */
[----:B------:R-:W-:Y:S01]  /*1140*/  FFMA R20, R11, 1.925963033500011079e-08, R20 ;  /* 0x32a570600b147823 */ /* 0x000fe20000000014 */
[----:B------:R-:W-:-:S04]  /*1150*/  IMAD.SHL.U32 R0, R2, 0x800000, RZ ;  /* 0x0080000002007824 */ /* 0x000fc800078e00ff */
[----:B------:R-:W2:Y:S01]  /*1160*/  MUFU.EX2 R11, R20 ;  /* 0x00000014000b7308 */ /* 0x000ea20000000800 */
[----:B0-----:R-:W-:Y:S01]  /*1170*/  FMUL R5, R5, R12 ;  /* 0x0000000c05057220 */ /* 0x001fe20000400000 */
[----:B------:R-:W-:-:S03]  /*1180*/  HFMA2 R12, -RZ, RZ, 0, 5.9604644775390625e-08 ;  /* 0x00000001ff0c7431 */ /* 0x000fc600000001ff */
[----:B------:R-:W-:-:S03]  /*1190*/  FADD R16, RZ, R5 ;  /* 0x00000005ff107221 */ /* 0x000fc60000000000 */
[----:B------:R-:W0:Y:S01]  /*11a0*/  MUFU.EX2 R13, R22 ;  /* 0x00000016000d7308 */ /* 0x000e220000000800 */
[----:B-1----:R-:W-:-:S04]  /*11b0*/  FMUL R3, R3, R14 ;  /* 0x0000000e03037220 */ /* 0x002fc80000400000 */
[----:B------:R-:W-:Y:S01]  /*11c0*/  FADD R16, R16, R3 ;  /* 0x0000000310107221 */ /* 0x000fe20000000000 */
[----:B--2---:R-:W-:Y:S01]  /*11d0*/  FMUL R2, R4, R11 ;  /* 0x0000000b04027220 */ /* 0x004fe20000400000 */
[----:B------:R-:W-:-:S03]  /*11e0*/  IMAD.MOV.U32 R11, RZ, RZ, 0x1f ;  /* 0x0000001fff0b7424 */ /* 0x000fc600078e00ff */
[----:B------:R-:W-:Y:S01]  /*11f0*/  FADD R17, RZ, R2 ;  /* 0x00000002ff117221 */ /* 0x000fe20000000000 */
[----:B0-----:R-:W-:Y:S01]  /*1200*/  FMUL R0, R0, R13 ;  /* 0x0000000d00007220 */ /* 0x001fe20000400000 */
[----:B------:R-:W-:-:S03]  /*1210*/  MOV R13, R16 ;  /* 0x00000010000d7202 */ /* 0x000fc60000000f00 */
[----:B------:R-:W-:-:S07]  /*1220*/  FADD R17, R17, R0 ;  /* 0x0000000011117221 */ /* 0x000fce0000000000 */
[----:B------:R-:W-:Y:S05]  /*1230*/  WARPSYNC.COLLECTIVE R15, `(.L_x_8328) ;  /* 0x000000000f087348 */ /* 0x000fea0003c00000 */
[----:B------:R0:W1:Y:S02]  /*1240*/  SHFL.BFLY P6, R14, R13, R12, R11 ;  /* 0x0c00000c0d0e7389 */ /* 0x00006400000c000b */
[----:B01----:R-:W-:Y:S05]  /*1250*/  ENDCOLLECTIVE ;  /* 0x000000000000791b */ /* 0x003fea0003800000 */
.L_x_8328:
[----:B------:R-:W-:Y:S02]  /*1260*/  MOV R13, R17 ;  /* 0x00000011000d7202 */ /* 0x000fe40000000f00 */
[----:B------:R-:W-:-:S07]  /*1270*/  MOV R23, R14 ;  /* 0x0000000e00177202 */ /* 0x000fce0000000f00 */
[----:B------:R-:W-:Y:S05]  /*1280*/  WARPSYNC.COLLECTIVE R15, `(.L_x_8329) ;  /* 0x000000000f087348 */ /* 0x000fea0003c00000 */
[----:B------:R0:W1:Y:S02]  /*1290*/  SHFL.BFLY P6, R14, R13, R12, R11 ;  /* 0x0c00000c0d0e7389 */ /* 0x00006400000c000b */
[----:B01----:R-:W-:Y:S05]  /*12a0*/  ENDCOLLECTIVE ;  /* 0x000000000000791b */ /* 0x003fea0003800000 */
.L_x_8329:
[----:B------:R-:W-:Y:S01]  /*12b0*/  FADD R4, R16, R23 ;  /* 0x0000001710047221 */ /* 0x000fe20000000000 */
[----:B------:R-:W-:Y:S06]  /*12c0*/  BRA `(.L_x_8330) ;  /* 0xfffffff4005c7947 */ /* 0x000fec000383ffff */
        .weak           $__internal_162_$__cuda_sm3x_div_rn_noftz_f32_slowpath
        .type           $__internal_162_$__cuda_sm3x_div_rn_noftz_f32_slowpath,@function
        .size           $__internal_162_$__cuda_sm3x_div_rn_noftz_f32_slowpath,(.L_x_8648 - $__internal_162_$__cuda_sm3x_div_rn_noftz_f32_slowpath)
$__internal_162_$__cuda_sm3x_div_rn_noftz_f32_slowpath:
        /* <DEDUP_REMOVED lines=35> */
.L_x_8332:
        /* <DEDUP_REMOVED lines=51> */
.L_x_8339:
[----:B------:R-:W-:-:S04]  /*1830*/  LOP3.LUT R5, R5, 0x80000000, RZ, 0xc0, !PT ;  /* 0x8000000005057812 */ /* 0x000fc800078ec0ff */
[----:B------:R-:W-:Y:S01]  /*1840*/  LOP3.LUT R5, R5, 0x7f800000, RZ, 0xfc, !PT ;  /* 0x7f80000005057812 */ /* 0x000fe200078efcff */
[----:B------:R-:W-:Y:S06]  /*1850*/  BRA `(.L_x_8340) ;  /* 0x0000000000047947 */ /* 0x000fec0003800000 */
.L_x_8338:
[----:B------:R-:W-:-:S07]  /*1860*/  IMAD R5, R16, 0x800000, R5 ;  /* 0x0080000010057824 */ /* 0x000fce00078e0205 */
.L_x_8340:
[----:B------:R-:W-:Y:S05]  /*1870*/  BSYNC.RECONVERGENT B2 ;  /* 0x0000000000027941 */ /* 0x000fea0003800200 */
.L_x_8337:
[----:B------:R-:W-:Y:S05]  /*1880*/  BRA `(.L_x_8341) ;  /* 0x0000000000207947 */ /* 0x000fea0003800000 */
.L_x_8336:
[----:B------:R-:W-:-:S04]  /*1890*/  LOP3.LUT R5, R16, 0x80000000, R5, 0x48, !PT ;  /* 0x8000000010057812 */ /* 0x000fc800078e4805 */
[----:B------:R-:W-:Y:S01]  /*18a0*/  LOP3.LUT R5, R5, 0x7f800000, RZ, 0xfc, !PT ;  /* 0x7f80000005057812 */ /* 0x000fe200078efcff */
[----:B------:R-:W-:Y:S06]  /*18b0*/  BRA `(.L_x_8341) ;  /* 0x0000000000147947 */ /* 0x000fec0003800000 */
.L_x_8335:
[----:B------:R-:W-:Y:S01]  /*18c0*/  LOP3.LUT R5, R16, 0x80000000, R5, 0x48, !PT ;  /* 0x8000000010057812 */ /* 0x000fe200078e4805 */
[----:B------:R-:W-:Y:S06]  /*18d0*/  BRA `(.L_x_8341) ;  /* 0x00000000000c7947 */ /* 0x000fec0003800000 */
.L_x_8334:
[----:B------:R-:W0:Y:S01]  /*18e0*/  MUFU.RSQ R5, -QNAN ;  /* 0xffc0000000057908 */ /* 0x000e220000001400 */
[----:B------:R-:W-:Y:S05]  /*18f0*/  BRA `(.L_x_8341) ;  /* 0x0000000000047947 */ /* 0x000fea0003800000 */
.L_x_8333:
[----:B------:R-:W-:-:S07]  /*1900*/  FADD.FTZ R5, R5, R4 ;  /* 0x0000000405057221 */ /* 0x000fce0000010000 */
.L_x_8341:
[----:B------:R-:W-:Y:S05]  /*1910*/  BSYNC.RECONVERGENT B1 ;  /* 0x0000000000017941 */ /* 0x000fea0003800200 */
.L_x_8331:
[----:B------:R-:W-:Y:S01]  /*1920*/  HFMA2 R15, -RZ, RZ, 0, 0 ;  /* 0x00000000ff0f7431 */ /* 0x000fe200000001ff */
[----:B0-----:R-:W-:-:S03]  /*1930*/  MOV R13, R5 ;  /* 0x00000005000d7202 */ /* 0x001fc60000000f00 */
[----:B------:R-:W-:Y:S05]  /*1940*/  RET.REL.NODEC R14 `(_Z15SoftmaxWarpImplI10DirectLoadIffE11DirectStoreIffEfLi2ELi2ELi2ELi2ELb1EL9Algorithm0EEvT_T0_ll) ;  /* 0xffffffe40eac7950 */ /* 0x000fea0003c3ffff */
.L_x_8342:
        /* <DEDUP_REMOVED lines=11> */
.L_x_8648:


//--------------------- .text._Z15SoftmaxWarpImplI10DirectLoadIffE11DirectStoreIffEfLi2ELi2ELi2ELi2ELb0EL9Algorithm0EEvT_T0_ll --------------------------
	.section	.text._Z15SoftmaxWarpImplI10DirectLoadIffE11DirectStoreIffEfLi2ELi2ELi2ELi2ELb0EL9Algorithm0EEvT_T0_ll,"ax",@progbits
	.align	128
        .global         _Z15SoftmaxWarpImplI10DirectLoadIffE11DirectStoreIffEfLi2ELi2ELi2ELi2ELb0EL9Algorithm0EEvT_T0_ll
        .type           _Z15SoftmaxWarpImplI10DirectLoadIffE11DirectStoreIffEfLi2ELi2ELi2ELi2ELb0EL9Algorithm0EEvT_T0_ll,@function
        .size           _Z15SoftmaxWarpImplI10DirectLoadIffE11DirectStoreIffEfLi2ELi2ELi2ELi2ELb0EL9Algorithm0EEvT_T0_ll,(.L_x_8649 - _Z15SoftmaxWarpImplI10DirectLoadIffE11DirectStoreIffEfLi2ELi2ELi2ELi2ELb0EL9Algorithm0EEvT_T0_ll)
        .other          _Z15SoftmaxWarpImplI10DirectLoadIffE11DirectStoreIffEfLi2ELi2ELi2ELi2ELb0EL9Algorithm0EEvT_T0_ll,@"STO_CUDA_ENTRY STV_DEFAULT"
_Z15SoftmaxWarpImplI10DirectLoadIffE11DirectStoreIffEfLi2ELi2ELi2ELi2ELb0EL9Algorithm0EEvT_T0_ll:
.text._Z15SoftmaxWarpImplI10DirectLoadIffE11DirectStoreIffEfLi2ELi2ELi2ELi2ELb0EL9Algorithm0EEvT_T0_ll:
        /* <DEDUP_REMOVED lines=24> */
.L_x_8343:
        /* <DEDUP_REMOVED lines=16> */
.L_x_8353:
        /* <DEDUP_REMOVED lines=27> */
[----:B------:R-:W-:-:S03]  /*0430*/  IMAD.MOV.U32 R4, RZ, RZ, 0x437c0000 ;  /* 0x437c0000ff047424 */ /* 0x000fc600078e00ff */
[----:B------:R-:W2:Y:S01]  /*0440*/  SHFL.BFLY PT, R14, R0, 0x1, 0x1f ;  /* 0x0c201f00000e7f89 */ /* 0x000ea200000e0000 */
[----:B-1----:R-:W-:Y:S02]  /*0450*/  FMNMX R5, R2, R3, !PT ;  /* 0x0000000302057209 */ /* 0x002fe40007800000 */
[----:B------:R-:W-:Y:S02]  /*0460*/  MOV R3, 0x3bbb989d ;  /* 0x3bbb989d00037802 */ /* 0x000fe40000000f00 */
[----:B--2---:R-:W-:Y:S01]  /*0470*/  FMNMX R14, R0, R14, !PT ;  /* 0x0000000e000e7209 */ /* 0x004fe20007800000 */
[--C-:B------:R-:W-:Y:S01]  /*0480*/  FADD R16, R16, -R5.reuse ;  /* 0x8000000510107221 */ /* 0x100fe20000000000 */
[----:B------:R-:W-:-:S03]  /*0490*/  FADD R12, R17, -R5 ;  /* 0x80000005110c7221 */ /* 0x000fc60000000000 */
[-C--:B------:R-:W-:Y:S01]  /*04a0*/  FFMA.SAT R11, R16, R3.reuse, 0.5 ;  /* 0x3f000000100b7423 */ /* 0x080fe20000002003 */
[--C-:B------:R-:W-:Y:S01]  /*04b0*/  FADD R8, R8, -R14.reuse ;  /* 0x8000000e08087221 */ /* 0x100fe20000000000 */
[-C--:B------:R-:W-:Y:S01]  /*04c0*/  FFMA.SAT R13, R12, R3.reuse, 0.5 ;  /* 0x3f0000000c0d7423 */ /* 0x080fe20000002003 */
[----:B------:R-:W-:Y:S01]  /*04d0*/  FADD R14, R9, -R14 ;  /* 0x8000000e090e7221 */ /* 0x000fe20000000000 */
[-C--:B------:R-:W-:Y:S01]  /*04e0*/  FFMA.RM R5, R11, R4.reuse, 12582913 ;  /* 0x4b4000010b057423 */ /* 0x080fe20000004004 */
[-C--:B------:R-:W-:Y:S01]  /*04f0*/  FFMA.SAT R15, R8, R3.reuse, 0.5 ;  /* 0x3f000000080f7423 */ /* 0x080fe20000002003 */
[-C--:B------:R-:W-:Y:S02]  /*0500*/  FFMA.RM R0, R13, R4.reuse, 12582913 ;  /* 0x4b4000010d007423 */ /* 0x080fe40000004004 */
[----:B------:R-:W-:Y:S01]  /*0510*/  FADD R11, R5, -12583039 ;  /* 0xcb40007f050b7421 */ /* 0x000fe20000000000 */
[----:B------:R-:W-:Y:S01]  /*0520*/  FFMA.RM R2, R15, R4, 12582913 ;  /* 0x4b4000010f027423 */ /* 0x000fe20000004004 */
[----:B------:R-:W-:Y:S01]  /*0530*/  FFMA.SAT R15, R14, R3, 0.5 ;  /* 0x3f0000000e0f7423 */ /* 0x000fe20000002003 */
[----:B------:R-:W-:Y:S01]  /*0540*/  FADD R13, R0, -12583039 ;  /* 0xcb40007f000d7421 */ /* 0x000fe20000000000 */
[----:B------:R-:W-:Y:S01]  /*0550*/  FFMA R11, R16, 1.4426950216293334961, -R11 ;  /* 0x3fb8aa3b100b7823 */ /* 0x000fe2000000080b */
[----:B------:R-:W-:Y:S01]  /*0560*/  FADD R3, R2, -12583039 ;  /* 0xcb40007f02037421 */ /* 0x000fe20000000000 */
[----:B------:R-:W-:-:S02]  /*0570*/  IMAD.SHL.U32 R0, R0, 0x800000, RZ ;  /* 0x0080000000007824 */ /* 0x000fc400078e00ff */
[----:B------:R-:W-:Y:S01]  /*0580*/  FFMA R13, R12, 1.4426950216293334961, -R13 ;  /* 0x3fb8aa3b0c0d7823 */ /* 0x000fe2000000080d */
[----:B------:R-:W-:Y:S01]  /*0590*/  FFMA R11, R16, 1.925963033500011079e-08, R11 ;  /* 0x32a57060100b7823 */ /* 0x000fe2000000000b */
[----:B------:R-:W-:Y:S01]  /*05a0*/  FFMA.RM R16, R15, R4, 12582913 ;  /* 0x4b4000010f107423 */ /* 0x000fe20000004004 */
[----:B------:R-:W-:Y:S01]  /*05b0*/  FFMA R3, R8, 1.4426950216293334961, -R3 ;  /* 0x3fb8aa3b08037823 */ /* 0x000fe20000000803 */
[----:B------:R-:W-:Y:S01]  /*05c0*/  FFMA R13, R12, 1.925963033500011079e-08, R13 ;  /* 0x32a570600c0d7823 */ /* 0x000fe2000000000d */
[----:B------:R-:W1:Y:S01]  /*05d0*/  MUFU.EX2 R9, R11 ;  /* 0x0000000b00097308 */ /* 0x000e620000000800 */
[----:B------:R-:W-:Y:S01]  /*05e0*/  FADD R15, R16, -12583039 ;  /* 0xcb40007f100f7421 */ /* 0x000fe20000000000 */
[----:B------:R-:W-:Y:S01]  /*05f0*/  FFMA R12, R8, 1.925963033500011079e-08, R3 ;  /* 0x32a57060080c7823 */ /* 0x000fe20000000003 */
[----:B------:R-:W-:Y:S01]  /*0600*/  SHF.L.U32 R4, R5, 0x17, RZ ;  /* 0x0000001705047819 */ /* 0x000fe200000006ff */
[----:B------:R-:W-:Y:S02]  /*0610*/  IMAD.SHL.U32 R16, R16, 0x800000, RZ ;  /* 0x0080000010107824 */ /* 0x000fe400078e00ff */
[----:B------:R-:W-:Y:S01]  /*0620*/  FFMA R3, R14, 1.4426950216293334961, -R15 ;  /* 0x3fb8aa3b0e037823 */ /* 0x000fe2000000080f */
[----:B------:R-:W-:Y:S01]  /*0630*/  SHF.L.U32 R2, R2, 0x17, RZ ;  /* 0x0000001702027819 */ /* 0x000fe200000006ff */
[----:B------:R-:W2:Y:S02]  /*0640*/  MUFU.EX2 R13, R13 ;  /* 0x0000000d000d7308 */ /* 0x000ea40000000800 */
[----:B------:R-:W-:-:S06]  /*0650*/  FFMA R14, R14, 1.925963033500011079e-08, R3 ;  /* 0x32a570600e0e7823 */ /* 0x000fcc0000000003 */
[----:B------:R-:W3:Y:S01]  /*0660*/  MUFU.EX2 R15, R12 ;  /* 0x0000000c000f7308 */ /* 0x000ee20000000800 */
[----:B-1----:R-:W-:-:S04]  /*0670*/  FMUL R5, R4, R9 ;  /* 0x0000000904057220 */ /* 0x002fc80000400000 */
        /* <DEDUP_REMOVED lines=9> */
[----:B------:R1:W3:Y:S02]  /*0710*/  SHFL.BFLY PT, R14, R9, 0x1, 0x1f ;  /* 0x0c201f00090e7f89 */ /* 0x0002e400000e0000 */
[----:B-12---:R-:W-:-:S07]  /*0720*/  FADD R4, R8, R17 ;  /* 0x0000001108047221 */ /* 0x006fce0000000000 */
.L_x_8359:
        /* <DEDUP_REMOVED lines=10> */
[----:B------:R-:W-:-:S07]  /*07d0*/  MOV R16, 0x7f0 ;  /* 0x000007f000107802 */ /* 0x000fce0000000f00 */
[----:B0-----:R-:W-:Y:S05]  /*07e0*/  CALL.REL.NOINC `($__internal_163_$__cuda_sm3x_div_rn_noftz_f32_slowpath) ;  /* 0x0000000800547944 */ /* 0x001fea0003c00000 */
[----:B------:R-:W-:-:S07]  /*07f0*/  MOV R8, R5 ;  /* 0x0000000500087202 */ /* 0x000fce0000000f00 */
.L_x_8346:
[----:B------:R-:W-:Y:S05]  /*0800*/  BSYNC.RECONVERGENT B0 ;  /* 0x0000000000007941 */ /* 0x000fea0003800200 */
.L_x_8345:
        /* <DEDUP_REMOVED lines=11> */
[----:B0-----:R-:W-:Y:S05]  /*08c0*/  CALL.REL.NOINC `($__internal_163_$__cuda_sm3x_div_rn_noftz_f32_slowpath) ;  /* 0x00000008001c7944 */ /* 0x001fea0003c00000 */
[----:B------:R-:W-:-:S07]  /*08d0*/  MOV R9, R5 ;  /* 0x0000000500097202 */ /* 0x000fce0000000f00 */
.L_x_8348:
[----:B------:R-:W-:Y:S05]  /*08e0*/  BSYNC.RECONVERGENT B0 ;  /* 0x0000000000007941 */ /* 0x000fea0003800200 */
.L_x_8347:
[----:B------:R-:W-:Y:S02]  /*08f0*/  HFMA2 R5, -RZ, RZ, 0, 0 ;  /* 0x00000000ff057431 */ /* 0x000fe400000001ff */
[----:B------:R-:W-:Y:S01]  /*0900*/  IMAD.MOV.U32 R4, RZ, RZ, R10 ;  /* 0x000000ffff047224 */ /* 0x000fe200078e000a */
[----:B------:R-:W1:Y:S01]  /*0910*/  MUFU.RCP R14, R11 ;  /* 0x0000000b000e7308 */ /* 0x000e620000001000 */
[----:B------:R-:W-:Y:S01]  /*0920*/  IMAD R16, R18, UR38, RZ ;  /* 0x0000002612107c24 */ /* 0x000fe2000f8e02ff */
[----:B------:R-:W-:Y:S01]  /*0930*/  R2UR UR4, R6 ;  /* 0x00000000060472ca */ /* 0x000fe200000e0000 */
[----:B------:R-:W-:Y:S01]  /*0940*/  BSSY.RECONVERGENT B0, `(.L_x_8349) ;  /* 0x0000014000007945 */ /* 0x000fe20003800200 */
[----:B------:R-:W-:Y:S01]  /*0950*/  R2UR UR5, R7 ;  /* 0x00000000070572ca */ /* 0x000fe200000e0000 */
[C---:B------:R-:W-:Y:S02]  /*0960*/  IMAD R3, R19.reuse, UR39, R16 ;  /* 0x0000002713037c24 */ /* 0x040fe4000f8e0210 */
[----:B------:R-:W-:-:S03]  /*0970*/  IMAD.WIDE.U32 R12, R19, UR38, R4 ;  /* 0x00000026130c7c25 */ /* 0x000fc6000f8e0004 */
[----:B------:R-:W-:Y:S02]  /*0980*/  LEA R4, P0, R12, UR36, 0x2 ;  /* 0x000000240c047c11 */ /* 0x000fe4000f8010ff */
[----:B------:R-:W-:Y:S01]  /*0990*/  IADD3 R3, PT, PT, R13, R3, RZ ;  /* 0x000000030d037210 */ /* 0x000fe20007ffe0ff */
[----:B-1----:R-:W-:-:S03]  /*09a0*/  FFMA R15, -R11, R14, 1 ;  /* 0x3f8000000b0f7423 */ /* 0x002fc6000000010e */
[----:B------:R-:W-:Y:S01]  /*09b0*/  LEA.HI.X R5, R12, UR37, R3, 0x2, P0 ;  /* 0x000000250c057c11 */ /* 0x000fe200080f1403 */
[----:B------:R-:W-:-:S04]  /*09c0*/  FFMA R15, R14, R15, R14 ;  /* 0x0000000f0e0f7223 */ /* 0x000fc8000000000e */
[----:B------:R1:W-:Y:S01]  /*09d0*/  STG.E.64 desc[UR4][R4.64], R8 ;  /* 0x0000000804007986 */ /* 0x0003e2000c101b04 */
[----:B------:R-:W2:Y:S01]  /*09e0*/  FCHK P0, R0, R11 ;  /* 0x0000000b00007302 */ /* 0x000ea20000000000 */
[----:B------:R-:W-:-:S04]  /*09f0*/  FFMA R14, R0, R15, RZ ;  /* 0x0000000f000e7223 */ /* 0x000fc800000000ff */
[----:B------:R-:W-:-:S04]  /*0a00*/  FFMA R16, -R11, R14, R0 ;  /* 0x0000000e0b107223 */ /* 0x000fc80000000100 */
[----:B------:R-:W-:Y:S01]  /*0a10*/  FFMA R14, R15, R16, R14 ;  /* 0x000000100f0e7223 */ /* 0x000fe2000000000e */
[----:B-12---:R-:W-:Y:S06]  /*0a20*/  @!P0 BRA `(.L_x_8350) ;  /* 0x0000000000148947 */ /* 0x006fec0003800000 */
[----:B------:R-:W-:Y:S01]  /*0a30*/  IMAD.MOV.U32 R5, RZ, RZ, R0 ;  /* 0x000000ffff057224 */ /* 0x000fe200078e0000 */
[----:B------:R-:W-:Y:S02]  /*0a40*/  MOV R4, R11 ;  /* 0x0000000b00047202 */ /* 0x000fe40000000f00 */
[----:B------:R-:W-:-:S07]  /*0a50*/  MOV R16, 0xa70 ;  /* 0x00000a7000107802 */ /* 0x000fce0000000f00 */
[----:B0-----:R-:W-:Y:S05]  /*0a60*/  CALL.REL.NOINC `($__internal_163_$__cuda_sm3x_div_rn_noftz_f32_slowpath) ;  /* 0x0000000400b47944 */ /* 0x001fea0003c00000 */
[----:B------:R-:W-:-:S07]  /*0a70*/  MOV R14, R5 ;  /* 0x00000005000e7202 */ /* 0x000fce0000000f00 */
.L_x_8350:
[----:B------:R-:W-:Y:S05]  /*0a80*/  BSYNC.RECONVERGENT B0 ;  /* 0x0000000000007941 */ /* 0x000fea0003800200 */
.L_x_8349:
        /* <DEDUP_REMOVED lines=12> */
[----:B0-----:R-:W-:Y:S05]  /*0b50*/  CALL.REL.NOINC `($__internal_163_$__cuda_sm3x_div_rn_noftz_f32_slowpath) ;  /* 0x0000000400787944 */ /* 0x001fea0003c00000 */
[----:B------:R-:W-:-:S07]  /*0b60*/  MOV R15, R5 ;  /* 0x00000005000f7202 */ /* 0x000fce0000000f00 */
.L_x_8352:
[----:B------:R-:W-:Y:S05]  /*0b70*/  BSYNC.RECONVERGENT B0 ;  /* 0x0000000000007941 */ /* 0x000fea0003800200 */
.L_x_8351:
        /* <DEDUP_REMOVED lines=18> */
.L_x_8344:
        /* <DEDUP_REMOVED lines=8> */
.L_x_8355:
[----:B------:R-:W-:Y:S05]  /*0d20*/  BSYNC B0 ;  /* 0x0000000000007941 */ /* 0x000fea0003800000 */
.L_x_8354:
[----:B------:R-:W-:Y:S01]  /*0d30*/  HFMA2 R12, -RZ, RZ, 0, 5.9604644775390625e-08 ;  /* 0x00000001ff0c7431 */ /* 0x000fe200000001ff */
[----:B------:R-:W-:Y:S01]  /*0d40*/  MOV R13, R0 ;  /* 0x00000000000d7202 */ /* 0x000fe20000000f00 */
[----:B------:R-:W-:Y:S01]  /*0d50*/  IMAD.MOV.U32 R11, RZ, RZ, 0x1f ;  /* 0x0000001fff0b7424 */ /* 0x000fe200078e00ff */
[----:B------:R-:W-:Y:S01]  /*0d60*/  MOV R15, 0xffffffff ;  /* 0xffffffff000f7802 */ /* 0x000fe20000000f00 */
[----:B------:R-:W-:-:S07]  /*0d70*/  IMAD.MOV.U32 R3, RZ, RZ, R14 ;  /* 0x000000ffff037224 */ /* 0x000fce00078e000e */
[----:B------:R-:W-:Y:S05]  /*0d80*/  WARPSYNC.COLLECTIVE R15, `(.L_x_8356) ;  /* 0x000000000f087348 */ /* 0x000fea0003c00000 */
[----:B------:R0:W1:Y:S02]  /*0d90*/  SHFL.BFLY P6, R14, R13, R12, R11 ;  /* 0x0c00000c0d0e7389 */ /* 0x00006400000c000b */
[----:B01----:R-:W-:Y:S05]  /*0da0*/  ENDCOLLECTIVE ;  /* 0x000000000000791b */ /* 0x003fea0003800000 */
.L_x_8356:
[----:B------:R-:W-:Y:S01]  /*0db0*/  FMNMX R5, R2, R3, !PT ;  /* 0x0000000302057209 */ /* 0x000fe20007800000 */
[----:B------:R-:W-:Y:S02]  /*0dc0*/  HFMA2 R2, -RZ, RZ, 0.96630859375, -0.0022525787353515625 ;  /* 0x3bbb989dff027431 */ /* 0x000fe400000001ff */
[----:B------:R-:W-:Y:S02]  /*0dd0*/  IMAD.MOV.U32 R3, RZ, RZ, 0x437c0000 ;  /* 0x437c0000ff037424 */ /* 0x000fe400078e00ff */
[--C-:B------:R-:W-:Y:S01]  /*0de0*/  FADD R21, R16, -R5.reuse ;  /* 0x8000000510157221 */ /* 0x100fe20000000000 */
[----:B------:R-:W-:-:S03]  /*0df0*/  FADD R5, R17, -R5 ;  /* 0x8000000511057221 */ /* 0x000fc60000000000 */
[-C--:B------:R-:W-:Y:S01]  /*0e00*/  FFMA.SAT R4, R21, R2.reuse, 0.5 ;  /* 0x3f00000015047423 */ /* 0x080fe20000002002 */
[----:B------:R-:W-:-:S03]  /*0e10*/  FFMA.SAT R12, R5, R2, 0.5 ;  /* 0x3f000000050c7423 */ /* 0x000fc60000002002 */
[----:B------:R-:W-:Y:S01]  /*0e20*/  FFMA.RM R4, R4, R3, 12582913 ;  /* 0x4b40000104047423 */ /* 0x000fe20000004003 */
[----:B------:R-:W-:-:S03]  /*0e30*/  FMNMX R0, R0, R14, !PT ;  /* 0x0000000e00007209 */ /* 0x000fc60007800000 */
[C---:B------:R-:W-:Y:S01]  /*0e40*/  FADD R14, R4.reuse, -12583039 ;  /* 0xcb40007f040e7421 */ /* 0x040fe20000000000 */
[----:B------:R-:W-:Y:S01]  /*0e50*/  SHF.L.U32 R4, R4, 0x17, RZ ;  /* 0x0000001704047819 */ /* 0x000fe200000006ff */
[--C-:B------:R-:W-:Y:S01]  /*0e60*/  FADD R11, R8, -R0.reuse ;  /* 0x80000000080b7221 */ /* 0x100fe20000000000 */
[-C--:B------:R-:W-:Y:S01]  /*0e70*/  FFMA.RM R8, R12, R3.reuse, 12582913 ;  /* 0x4b4000010c087423 */ /* 0x080fe20000004003 */
[----:B------:R-:W-:Y:S01]  /*0e80*/  FADD R13, R9, -R0 ;  /* 0x80000000090d7221 */ /* 0x000fe20000000000 */
[----:B------:R-:W-:Y:S01]  /*0e90*/  FFMA R14, R21, 1.4426950216293334961, -R14 ;  /* 0x3fb8aa3b150e7823 */ /* 0x000fe2000000080e */
[-C--:B------:R-:W-:Y:S01]  /*0ea0*/  FFMA.SAT R16, R11, R2.reuse, 0.5 ;  /* 0x3f0000000b107423 */ /* 0x080fe20000002002 */
[----:B------:R-:W-:Y:S02]  /*0eb0*/  FADD R12, R8, -12583039 ;  /* 0xcb40007f080c7421 */ /* 0x000fe40000000000 */
[----:B------:R-:W-:Y:S01]  /*0ec0*/  FFMA R14, R21, 1.925963033500011079e-08, R14 ;  /* 0x32a57060150e7823 */ /* 0x000fe2000000000e */
[-C--:B------:R-:W-:Y:S01]  /*0ed0*/  FFMA.RM R0, R16, R3.reuse, 12582913 ;  /* 0x4b40000110007423 */ /* 0x080fe20000004003 */
[----:B------:R-:W-:Y:S01]  /*0ee0*/  FFMA.SAT R16, R13, R2, 0.5 ;  /* 0x3f0000000d107423 */ /* 0x000fe20000002002 */
[C---:B------:R-:W-:Y:S01]  /*0ef0*/  FFMA R12, R5.reuse, 1.4426950216293334961, -R12 ;  /* 0x3fb8aa3b050c7823 */ /* 0x040fe2000000080c */
[----:B------:R-:W0:Y:S01]  /*0f00*/  MUFU.EX2 R9, R14 ;  /* 0x0000000e00097308 */ /* 0x000e220000000800 */
[----:B------:R-:W-:Y:S01]  /*0f10*/  FADD R2, R0, -12583039 ;  /* 0xcb40007f00027421 */ /* 0x000fe20000000000 */
[----:B------:R-:W-:Y:S01]  /*0f20*/  FFMA.RM R16, R16, R3, 12582913 ;  /* 0x4b40000110107423 */ /* 0x000fe20000004003 */
[----:B------:R-:W-:Y:S01]  /*0f30*/  FFMA R12, R5, 1.925963033500011079e-08, R12 ;  /* 0x32a57060050c7823 */ /* 0x000fe2000000000c */
[----:B------:R-:W-:Y:S01]  /*0f40*/  SHF.L.U32 R3, R8, 0x17, RZ ;  /* 0x0000001708037819 */ /* 0x000fe200000006ff */
[----:B------:R-:W-:Y:S01]  /*0f50*/  FFMA R2, R11, 1.4426950216293334961, -R2 ;  /* 0x3fb8aa3b0b027823 */ /* 0x000fe20000000802 */
[----:B------:R-:W-:Y:S01]  /*0f60*/  FADD R22, R16, -12583039 ;  /* 0xcb40007f10167421 */ /* 0x000fe20000000000 */
[----:B------:R-:W-:Y:S01]  /*0f70*/  IMAD.SHL.U32 R0, R0, 0x800000, RZ ;  /* 0x0080000000007824 */ /* 0x000fe200078e00ff */
[----:B------:R-:W-:Y:S01]  /*0f80*/  SHF.L.U32 R16, R16, 0x17, RZ ;  /* 0x0000001710107819 */ /* 0x000fe200000006ff */
[----:B------:R-:W1:Y:S01]  /*0f90*/  MUFU.EX2 R12, R12 ;  /* 0x0000000c000c7308 */ /* 0x000e620000000800 */
[----:B------:R-:W-:Y:S01]  /*0fa0*/  FFMA R22, R13, 1.4426950216293334961, -R22 ;  /* 0x3fb8aa3b0d167823 */ /* 0x000fe20000000816 */
[----:B------:R-:W-:-:S03]  /*0fb0*/  FFMA R2, R11, 1.925963033500011079e-08, R2 ;  /* 0x32a570600b027823 */ /* 0x000fc60000000002 */
[----:B------:R-:W-:-:S03]  /*0fc0*/  FFMA R22, R13, 1.925963033500011079e-08, R22 ;  /* 0x32a570600d167823 */ /* 0x000fc60000000016 */
[----:B------:R-:W2:Y:S01]  /*0fd0*/  MUFU.EX2 R11, R2 ;  /* 0x00000002000b7308 */ /* 0x000ea20000000800 */
[----:B0-----:R-:W-:-:S04]  /*0fe0*/  FMUL R5, R4, R9 ;  /* 0x0000000904057220 */ /* 0x001fc80000400000 */
[----:B------:R-:W-:-:S03]  /*0ff0*/  FADD R8, RZ, R5 ;  /* 0x00000005ff087221 */ /* 0x000fc60000000000 */
[----:B------:R-:W0:Y:S01]  /*1000*/  MUFU.EX2 R13, R22 ;  /* 0x00000016000d7308 */ /* 0x000e220000000800 */
[----:B-1----:R-:W-:Y:S01]  /*1010*/  FMUL R3, R3, R12 ;  /* 0x0000000c03037220 */ /* 0x002fe20000400000 */
[----:B------:R-:W-:-:S03]  /*1020*/  IMAD.MOV.U32 R12, RZ, RZ, 0x1 ;  /* 0x00000001ff0c7424 */ /* 0x000fc600078e00ff */
[----:B------:R-:W-:Y:S01]  /*1030*/  FADD R8, R8, R3 ;  /* 0x0000000308087221 */ /* 0x000fe20000000000 */
[----:B--2---:R-:W-:Y:S01]  /*1040*/  FMUL R0, R0, R11 ;  /* 0x0000000b00007220 */ /* 0x004fe20000400000 */
[----:B------:R-:W-:-:S03]  /*1050*/  HFMA2 R11, -RZ, RZ, 0, 1.847743988037109375e-06 ;  /* 0x0000001fff0b7431 */ /* 0x000fc600000001ff */
[----:B------:R-:W-:Y:S01]  /*1060*/  FADD R9, RZ, R0 ;  /* 0x00000000ff097221 */ /* 0x000fe20000000000 */
[----:B0-----:R-:W-:Y:S01]  /*1070*/  FMUL R2, R16, R13 ;  /* 0x0000000d10027220 */ /* 0x001fe20000400000 */
[----:B------:R-:W-:-:S03]  /*1080*/  MOV R13, R8 ;  /* 0x00000008000d7202 */ /* 0x000fc60000000f00 */
[----:B------:R-:W-:-:S07]  /*1090*/  FADD R9, R9, R2 ;  /* 0x0000000209097221 */ /* 0x000fce0000000000 */
[----:B------:R-:W-:Y:S05]  /*10a0*/  WARPSYNC.COLLECTIVE R15, `(.L_x_8357) ;  /* 0x000000000f087348 */ /* 0x000fea0003c00000 */
[----:B------:R0:W1:Y:S02]  /*10b0*/  SHFL.BFLY P6, R14, R13, R12, R11 ;  /* 0x0c00000c0d0e7389 */ /* 0x00006400000c000b */
[----:B01----:R-:W-:Y:S05]  /*10c0*/  ENDCOLLECTIVE ;  /* 0x000000000000791b */ /* 0x003fea0003800000 */
.L_x_8357:
[----:B------:R-:W-:Y:S01]  /*10d0*/  IMAD.MOV.U32 R13, RZ, RZ, R9 ;  /* 0x000000ffff0d7224 */ /* 0x000fe200078e0009 */
[----:B------:R-:W-:-:S07]  /*10e0*/  MOV R17, R14 ;  /* 0x0000000e00117202 */ /* 0x000fce0000000f00 */
[----:B------:R-:W-:Y:S05]  /*10f0*/  WARPSYNC.COLLECTIVE R15, `(.L_x_8358) ;  /* 0x000000000f087348 */ /* 0x000fea0003c00000 */
[----:B------:R0:W1:Y:S02]  /*1100*/  SHFL.BFLY P6, R14, R13, R12, R11 ;  /* 0x0c00000c0d0e7389 */ /* 0x00006400000c000b */
[----:B01----:R-:W-:Y:S05]  /*1110*/  ENDCOLLECTIVE ;  /* 0x000000000000791b */ /* 0x003fea0003800000 */
.L_x_8358:
[----:B------:R-:W-:Y:S01]  /*1120*/  FADD R4, R8, R17 ;  /* 0x0000001108047221 */ /* 0x000fe20000000000 */
[----:B------:R-:W-:Y:S06]  /*1130*/  BRA `(.L_x_8359) ;  /* 0xfffffff4007c7947 */ /* 0x000fec000383ffff */
        .weak           $__internal_163_$__cuda_sm3x_div_rn_noftz_f32_slowpath
        .type           $__internal_163_$__cuda_sm3x_div_rn_noftz_f32_slowpath,@function
        .size           $__internal_163_$__cuda_sm3x_div_rn_noftz_f32_slowpath,(.L_x_8649 - $__internal_163_$__cuda_sm3x_div_rn_noftz_f32_slowpath)
$__internal_163_$__cuda_sm3x_div_rn_noftz_f32_slowpath:
        /* <DEDUP_REMOVED lines=35> */
.L_x_8361:
        /* <DEDUP_REMOVED lines=51> */
.L_x_8368:
[----:B------:R-:W-:-:S04]  /*16a0*/  LOP3.LUT R5, R5, 0x80000000, RZ, 0xc0, !PT ;  /* 0x8000000005057812 */ /* 0x000fc800078ec0ff */
[----:B------:R-:W-:Y:S01]  /*16b0*/  LOP3.LUT R5, R5, 0x7f800000, RZ, 0xfc, !PT ;  /* 0x7f80000005057812 */ /* 0x000fe200078efcff */
[----:B------:R-:W-:Y:S06]  /*16c0*/  BRA `(.L_x_8369) ;  /* 0x0000000000047947 */ /* 0x000fec0003800000 */
.L_x_8367:
[----:B------:R-:W-:-:S07]  /*16d0*/  LEA R5, R22, R5, 0x17 ;  /* 0x0000000516057211 */ /* 0x000fce00078eb8ff */
.L_x_8369:
[----:B------:R-:W-:Y:S05]  /*16e0*/  BSYNC.RECONVERGENT B2 ;  /* 0x0000000000027941 */ /* 0x000fea0003800200 */
.L_x_8366:
[----:B------:R-:W-:Y:S05]  /*16f0*/  BRA `(.L_x_8370) ;  /* 0x0000000000207947 */ /* 0x000fea0003800000 */
.L_x_8365:
[----:B------:R-:W-:-:S04]  /*1700*/  LOP3.LUT R5, R24, 0x80000000, R5, 0x48, !PT ;  /* 0x8000000018057812 */ /* 0x000fc800078e4805 */
[----:B------:R-:W-:Y:S01]  /*1710*/  LOP3.LUT R5, R5, 0x7f800000, RZ, 0xfc, !PT ;  /* 0x7f80000005057812 */ /* 0x000fe200078efcff */
[----:B------:R-:W-:Y:S06]  /*1720*/  BRA `(.L_x_8370) ;  /* 0x0000000000147947 */ /* 0x000fec0003800000 */
.L_x_8364:
[----:B------:R-:W-:Y:S01]  /*1730*/  LOP3.LUT R5, R24, 0x80000000, R5, 0x48, !PT ;  /* 0x8000000018057812 */ /* 0x000fe200078e4805 */
[----:B------:R-:W-:Y:S06]  /*1740*/  BRA `(.L_x_8370) ;  /* 0x00000000000c7947 */ /* 0x000fec0003800000 */
.L_x_8363:
[----:B------:R-:W0:Y:S01]  /*1750*/  MUFU.RSQ R5, -QNAN ;  /* 0xffc0000000057908 */ /* 0x000e220000001400 */
[----:B------:R-:W-:Y:S05]  /*1760*/  BRA `(.L_x_8370) ;  /* 0x0000000000047947 */ /* 0x000fea0003800000 */
.L_x_8362:
[----:B------:R-:W-:-:S07]  /*1770*/  FADD.FTZ R5, R5, R4 ;  /* 0x0000000405057221 */ /* 0x000fce0000010000 */
.L_x_8370:
[----:B------:R-:W-:Y:S05]  /*1780*/  BSYNC.RECONVERGENT B1 ;  /* 0x0000000000017941 */ /* 0x000fea0003800200 */
.L_x_8360:
[----:B------:R-:W-:-:S04]  /*1790*/  HFMA2 R17, -RZ, RZ, 0, 0 ;  /* 0x00000000ff117431 */ /* 0x000fc800000001ff */
[----:B0-----:R-:W-:Y:S05]  /*17a0*/  RET.REL.NODEC R16 `(_Z15SoftmaxWarpImplI10DirectLoadIffE11DirectStoreIffEfLi2ELi2ELi2ELi2ELb0EL9Algorithm0EEvT_T0_ll) ;  /* 0xffffffe810147950 */ /* 0x001fea0003c3ffff */
.L_x_8371:
        /* <DEDUP_REMOVED lines=13> */
.L_x_8649:


//--------------------- .text._Z15SoftmaxWarpImplI10DirectLoadIffE11DirectStoreIffEfLi2ELi2ELi1ELi1ELb1EL9Algorithm0EEvT_T0_ll --------------------------
	.section	.text._Z15SoftmaxWarpImplI10DirectLoadIffE11DirectStoreIffEfLi2ELi2ELi1ELi1ELb1EL9Algorithm0EEvT_T0_ll,"ax",@progbits
	.align	128
        .global         _Z15SoftmaxWarpImplI10DirectLoadIffE11DirectStoreIffEfLi2ELi2ELi1ELi1ELb1EL9Algorithm0EEvT_T0_ll
        .type           _Z15SoftmaxWarpImplI10DirectLoadIffE11DirectStoreIffEfLi2ELi2ELi1ELi1ELb1EL9Algorithm0EEvT_T0_ll,@function
        .size           _Z15SoftmaxWarpImplI10DirectLoadIffE11DirectStoreIffEfLi2ELi2ELi1ELi1ELb1EL9Algorithm0EEvT_T0_ll,(.L_x_8651 - _Z15SoftmaxWarpImplI10DirectLoadIffE11DirectStoreIffEfLi2ELi2ELi1ELi1ELb1EL9Algorithm0EEvT_T0_ll)
        .other          _Z15SoftmaxWarpImplI10DirectLoadIffE11DirectStoreIffEfLi2ELi2ELi1ELi1ELb1EL9Algorithm0EEvT_T0_ll,@"STO_CUDA_ENTRY STV_DEFAULT"
_Z15SoftmaxWarpImplI10DirectLoadIffE11DirectStoreIffEfLi2ELi2ELi1ELi1ELb1EL9Algorithm0EEvT_T0_ll:
.text._Z15SoftmaxWarpImplI10DirectLoadIffE11DirectStoreIffEfLi2ELi2ELi1ELi1ELb1EL9Algorithm0EEvT_T0_ll:
        /* <DEDUP_REMOVED lines=24> */
.L_x_8372:
        /* <DEDUP_REMOVED lines=47> */
.L_x_8374:
[----:B------:R-:W-:-:S07]  /*0470*/  MOV R0, 0x490 ;  /* 0x0000049000007802 */ /* 0x000fce0000000f00 */
[----:B0-----:R-:W-:Y:S05]  /*0480*/  CALL.REL.NOINC `($__internal_164_$__cuda_sm20_div_u64) ;  /* 0x0000001000cc7944 */ /* 0x001fea0003c00000 */
[----:B------:R-:W-:Y:S02]  /*0490*/  IMAD.MOV.U32 R2, RZ, RZ, R4 ;  /* 0x000000ffff027224 */ /* 0x000fe400078e0004 */
[----:B------:R-:W-:-:S07]  /*04a0*/  IMAD.MOV.U32 R3, RZ, RZ, R5 ;  /* 0x000000ffff037224 */ /* 0x000fce00078e0005 */
.L_x_8375:
[----:B------:R-:W-:Y:S05]  /*04b0*/  BSYNC.RECONVERGENT B0 ;  /* 0x0000000000007941 */ /* 0x000fea0003800200 */
.L_x_8373:
[----:B------:R-:W1:Y:S01]  /*04c0*/  S2R R4, SR_TID.X ;  /* 0x0000000000047919 */ /* 0x000e620000002100 */
[----:B------:R-:W-:Y:S01]  /*04d0*/  IADD3 R20, P1, PT, R2, R20, RZ ;  /* 0x0000001402147210 */ /* 0x000fe20007f3e0ff */
[----:B------:R-:W2:Y:S01]  /*04e0*/  LDC.64 R10, c[0x0][0x358] ;  /* 0x0000d600ff0a7b82 */ /* 0x000ea20000000a00 */
[----:B------:R-:W-:Y:S01]  /*04f0*/  BSSY.RECONVERGENT B0, `(.L_x_8376) ;  /* 0x0000067000007945 */ /* 0x000fe20003800200 */
[----:B------:R-:W-:Y:S01]  /*0500*/  IMAD.MOV.U32 R15, RZ, RZ, R19 ;  /* 0x000000ffff0f7224 */ /* 0x000fe200078e0013 */
[----:B------:R-:W-:Y:S01]  /*0510*/  LOP3.LUT R0, R20, 0x1, RZ, 0xc0, !PT ;  /* 0x0000000114007812 */ /* 0x000fe200078ec0ff */
[----:B------:R-:W-:Y:S01]  /*0520*/  IMAD.MOV.U32 R13, RZ, RZ, R16 ;  /* 0x000000ffff0d7224 */ /* 0x000fe200078e0010 */
[----:B------:R-:W-:Y:S02]  /*0530*/  IADD3.X R21, PT, PT, RZ, R3, RZ, P1, !PT ;  /* 0x00000003ff157210 */ /* 0x000fe40000ffe4ff */
[----:B------:R-:W-:-:S04]  /*0540*/  ISETP.NE.U32.AND P0, PT, R0, 0x1, PT ;  /* 0x000000010000780c */ /* 0x000fc80003f05070 */
[----:B------:R-:W-:Y:S02]  /*0550*/  ISETP.NE.U32.AND.EX P0, PT, RZ, RZ, PT, P0 ;  /* 0x000000ffff00720c */ /* 0x000fe40003f05100 */
[----:B-1----:R-:W-:-:S11]  /*0560*/  SHF.L.U32 R4, R4, 0x1, RZ ;  /* 0x0000000104047819 */ /* 0x002fd600000006ff */
[----:B------:R-:W-:Y:S05]  /*0570*/  @!P0 BRA `(.L_x_8377) ;  /* 0x0000000400788947 */ /* 0x000fea0003800000 */
[----:B------:R-:W1:Y:S01]  /*0580*/  LDCU.64 UR4, c[0x0][0x3a8] ;  /* 0x00007500ff0477ac */ /* 0x000e620008000a00 */
[----:B------:R-:W3:Y:S08]  /*0590*/  LDC.64 R12, c[0x0][0x388] ;  /* 0x0000e200ff0c7b82 */ /* 0x000ef00000000a00 */
        /* <DEDUP_REMOVED lines=9> */
[----:B------:R-:W-:-:S05]  /*0630*/  @!P0 IMAD.IADD R13, R7, 0x1, R13 ;  /* 0x00000001070d8824 */ /* 0x000fca00078e020d */
[----:B------:R-:W-:Y:S01]  /*0640*/  @!P0 LEA.HI R0, P1, R13, R6, RZ, 0x1 ;  /* 0x000000060d008211 */ /* 0x000fe200078308ff */
[----:B------:R-:W-:-:S03]  /*0650*/  IMAD.MOV.U32 R6, RZ, RZ, -0x800000 ;  /* 0xff800000ff067424 */ /* 0x000fc600078e00ff */
[----:B------:R-:W-:Y:S01]  /*0660*/  @!P0 SHF.L.U32 R7, R0, 0x2, RZ ;  /* 0x0000000200078819 */ /* 0x000fe200000006ff */
[----:B------:R-:W-:-:S03]  /*0670*/  @!P0 IMAD.X R13, RZ, RZ, R13, P1 ;  /* 0x000000ffff0d8224 */ /* 0x000fc600008e060d */
[----:B------:R-:W-:Y:S02]  /*0680*/  @!P0 LOP3.LUT R7, R7, 0xfffffff8, RZ, 0xc0, !PT ;  /* 0xfffffff807078812 */ /* 0x000fe400078ec0ff */
[----:B------:R-:W-:Y:S02]  /*0690*/  @!P0 SHF.L.U64.HI R0, R0, 0x2, R13 ;  /* 0x0000000200008819 */ /* 0x000fe4000001020d */
[----:B----4-:R-:W-:Y:S01]  /*06a0*/  @!P0 IADD3 R2, P1, PT, R7, R2, RZ ;  /* 0x0000000207028210 */ /* 0x010fe20007f3e0ff */
[----:B------:R-:W-:-:S03]  /*06b0*/  IMAD.MOV.U32 R7, RZ, RZ, -0x800000 ;  /* 0xff800000ff077424 */ /* 0x000fc600078e00ff */
[----:B------:R-:W-:-:S05]  /*06c0*/  @!P0 IADD3.X R3, PT, PT, R0, R3, RZ, P1, !PT ;  /* 0x0000000300038210 */ /* 0x000fca0000ffe4ff */
[----:B------:R-:W2:Y:S01]  /*06d0*/  @!P0 LDG.E.64 R6, desc[UR4][R2.64] ;  /* 0x0000000402068981 */ /* 0x000ea2000c1e1b00 */
[----:B------:R-:W-:Y:S02]  /*06e0*/  IMAD.MOV.U32 R0, RZ, RZ, -0x800000 ;  /* 0xff800000ff007424 */ /* 0x000fe400078e00ff */
[----:B------:R-:W-:Y:S02]  /*06f0*/  HFMA2 R13, -RZ, RZ, 0.96630859375, -0.0022525787353515625 ;  /* 0x3bbb989dff0d7431 */ /* 0x000fe400000001ff */
[----:B------:R-:W-:Y:S01]  /*0700*/  IMAD.MOV.U32 R15, RZ, RZ, 0x437c0000 ;  /* 0x437c0000ff0f7424 */ /* 0x000fe200078e00ff */
[----:B------:R-:W-:Y:S01]  /*0710*/  BSSY.RECONVERGENT B1, `(.L_x_8378) ;  /* 0x0000022000017945 */ /* 0x000fe20003800200 */
[----:B--2---:R-:W-:-:S05]  /*0720*/  @!P0 FMNMX3 R0, R6, -INF , R7, !PT ;  /* 0xff80000006008876 */ /* 0x004fca0007800007 */
        /* <DEDUP_REMOVED lines=13> */
[----:B------:R-:W-:-:S04]  /*0800*/  SHF.L.U32 R0, R13, 0x17, RZ ;  /* 0x000000170d007819 */ /* 0x000fc800000006ff */
[----:B------:R-:W1:Y:S08]  /*0810*/  MUFU.EX2 R7, R7 ;  /* 0x0000000700077308 */ /* 0x000e700000000800 */
[----:B------:R-:W2:Y:S01]  /*0820*/  MUFU.EX2 R3, R3 ;  /* 0x0000000300037308 */ /* 0x000ea20000000800 */
[----:B-1----:R-:W-:-:S04]  /*0830*/  FMUL R2, R2, R7 ;  /* 0x0000000702027220 */ /* 0x002fc80000400000 */
[----:B------:R-:W-:Y:S01]  /*0840*/  FADD R13, RZ, R2 ;  /* 0x00000002ff0d7221 */ /* 0x000fe20000000000 */
[----:B--2---:R-:W-:-:S04]  /*0850*/  FMUL R0, R0, R3 ;  /* 0x0000000300007220 */ /* 0x004fc80000400000 */
[----:B------:R-:W-:-:S04]  /*0860*/  FADD R13, R13, R0 ;  /* 0x000000000d0d7221 */ /* 0x000fc80000000000 */
        /* <DEDUP_REMOVED lines=10> */
[----:B0-----:R-:W-:Y:S05]  /*0910*/  CALL.REL.NOINC `($__internal_165_$__cuda_sm3x_div_rn_noftz_f32_slowpath) ;  /* 0x0000001000b87944 */ /* 0x001fea0003c00000 */
[----:B------:R-:W-:-:S07]  /*0920*/  IMAD.MOV.U32 R6, RZ, RZ, R7 ;  /* 0x000000ffff067224 */ /* 0x000fce00078e0007 */
.L_x_8379:
[----:B------:R-:W-:Y:S05]  /*0930*/  BSYNC.RECONVERGENT B1 ;  /* 0x0000000000017941 */ /* 0x000fea0003800200 */
.L_x_8378:
        /* <DEDUP_REMOVED lines=12> */
[----:B0-----:R-:W-:Y:S05]  /*0a00*/  CALL.REL.NOINC `($__internal_165_$__cuda_sm3x_div_rn_noftz_f32_slowpath) ;  /* 0x00000010007c7944 */ /* 0x001fea0003c00000 */
.L_x_8381:
[----:B------:R-:W-:Y:S05]  /*0a10*/  BSYNC.RECONVERGENT B1 ;  /* 0x0000000000017941 */ /* 0x000fea0003800200 */
.L_x_8380:
        /* <DEDUP_REMOVED lines=20> */
.L_x_8377:
[----:B------:R-:W-:Y:S05]  /*0b60*/  BSYNC.RECONVERGENT B0 ;  /* 0x0000000000007941 */ /* 0x000fea0003800200 */
.L_x_8376:
[----:B------:R-:W-:-:S04]  /*0b70*/  ISETP.NE.U32.AND P0, PT, R20, RZ, PT ;  /* 0x000000ff1400720c */ /* 0x000fc80003f05070 */
[----:B------:R-:W-:-:S13]  /*0b80*/  ISETP.NE.AND.EX P0, PT, R21, RZ, PT, P0 ;  /* 0x000000ff1500720c */ /* 0x000fda0003f05300 */
[----:B------:R-:W-:Y:S05]  /*0b90*/  @!P0 EXIT ;  /* 0x000000000000894d */ /* 0x000fea0003800000 */
.L_x_8394:
        /* <DEDUP_REMOVED lines=10> */
[----:B------:R-:W-:-:S05]  /*0c40*/  @!P0 IMAD R17, R15, R17, R0 ;  /* 0x000000110f118224 */ /* 0x000fca00078e0200 */
[----:B------:R-:W-:-:S04]  /*0c50*/  @!P0 IADD3 R17, PT, PT, R7, R17, RZ ;  /* 0x0000001107118210 */ /* 0x000fc80007ffe0ff */
[----:B------:R-:W-:Y:S01]  /*0c60*/  @!P0 LEA.HI R0, P1, R17, R6, RZ, 0x1 ;  /* 0x0000000611008211 */ /* 0x000fe200078308ff */
[----:B------:R-:W-:-:S03]  /*0c70*/  IMAD.MOV.U32 R6, RZ, RZ, -0x800000 ;  /* 0xff800000ff067424 */ /* 0x000fc600078e00ff */
[----:B------:R-:W-:Y:S01]  /*0c80*/  @!P0 IADD3.X R17, PT, PT, RZ, R17, RZ, P1, !PT ;  /* 0x00000011ff118210 */ /* 0x000fe20000ffe4ff */
[----:B------:R-:W-:-:S03]  /*0c90*/  @!P0 IMAD.SHL.U32 R7, R0, 0x4, RZ ;  /* 0x0000000400078824 */ /* 0x000fc600078e00ff */
[----:B------:R-:W-:Y:S02]  /*0ca0*/  @!P0 SHF.L.U64.HI R0, R0, 0x2, R17 ;  /* 0x0000000200008819 */ /* 0x000fe40000010211 */
[----:B------:R-:W-:-:S04]  /*0cb0*/  @!P0 LOP3.LUT R7, R7, 0xfffffff8, RZ, 0xc0, !PT ;  /* 0xfffffff807078812 */ /* 0x000fc800078ec0ff */
[----:B-1----:R-:W-:Y:S01]  /*0cc0*/  @!P0 IADD3 R2, P1, PT, R7, R2, RZ ;  /* 0x0000000207028210 */ /* 0x002fe20007f3e0ff */
[----:B------:R-:W-:-:S03]  /*0cd0*/  IMAD.MOV.U32 R7, RZ, RZ, -0x800000 ;  /* 0xff800000ff077424 */ /* 0x000fc600078e00ff */
[----:B------:R-:W-:-:S05]  /*0ce0*/  @!P0 IADD3.X R3, PT, PT, R0, R3, RZ, P1, !PT ;  /* 0x0000000300038210 */ /* 0x000fca0000ffe4ff */
[----:B------:R-:W2:Y:S01]  /*0cf0*/  @!P0 LDG.E.64 R6, desc[UR4][R2.64] ;  /* 0x0000000402068981 */ /* 0x000ea2000c1e1b00 */
[----:B------:R-:W-:Y:S01]  /*0d00*/  MOV R0, 0xff800000 ;  /* 0xff80000000007802 */ /* 0x000fe20000000f00 */
[----:B------:R-:W-:Y:S02]  /*0d10*/  HFMA2 R19, -RZ, RZ, 3.7421875, 0 ;  /* 0x437c0000ff137431 */ /* 0x000fe400000001ff */
        /* <DEDUP_REMOVED lines=34> */
[----:B------:R-:W-:-:S07]  /*0f40*/  MOV R6, R7 ;  /* 0x0000000700067202 */ /* 0x000fce0000000f00 */
.L_x_8383:
[----:B------:R-:W-:Y:S05]  /*0f50*/  BSYNC.RECONVERGENT B0 ;  /* 0x0000000000007941 */ /* 0x000fea0003800200 */
.L_x_8382:
        /* <DEDUP_REMOVED lines=12> */
[----:B0-----:R-:W-:Y:S05]  /*1020*/  CALL.REL.NOINC `($__internal_165_$__cuda_sm3x_div_rn_noftz_f32_slowpath) ;  /* 0x0000000800f47944 */ /* 0x001fea0003c00000 */
.L_x_8385:
[----:B------:R-:W-:Y:S05]  /*1030*/  BSYNC.RECONVERGENT B0 ;  /* 0x0000000000007941 */ /* 0x000fea0003800200 */
.L_x_8384:
[----:B------:R-:W1:Y:S01]  /*1040*/  LDC.64 R20, c[0x0][0x388] ;  /* 0x0000e200ff147b82 */ /* 0x000e620000000a00 */
[----:B------:R-:W-:Y:S01]  /*1050*/  ISETP.GE.U32.AND P1, PT, R4, UR40, PT ;  /* 0x0000002804007c0c */ /* 0x000fe2000bf26070 */
[----:B------:R-:W-:Y:S01]  /*1060*/  BSSY.RECONVERGENT B0, `(.L_x_8386) ;  /* 0x000001e000007945 */ /* 0x000fe20003800200 */
[----:B------:R-:W-:Y:S02]  /*1070*/  IADD3 R17, P2, PT, R8, R15, RZ ;  /* 0x0000000f08117210 */ /* 0x000fe40007f5e0ff */
[----:B------:R-:W-:-:S03]  /*1080*/  ISETP.GE.AND.EX P1, PT, RZ, UR41, PT, P1 ;  /* 0x00000029ff007c0c */ /* 0x000fc6000bf26310 */
[----:B------:R-:W-:Y:S01]  /*1090*/  IMAD.X R14, R9, 0x1, R13, P2 ;  /* 0x00000001090e7824 */ /* 0x000fe200010e060d */
[----:B------:R-:W2:Y:S09]  /*10a0*/  LDC.64 R2, c[0x0][0x380] ;  /* 0x0000e000ff027b82 */ /* 0x000eb20000000a00 */
[----:B------:R-:W-:Y:S01]  /*10b0*/  @!P1 MOV R18, R4 ;  /* 0x0000000400129202 */ /* 0x000fe20000000f00 */
[----:B------:R-:W-:-:S02]  /*10c0*/  @!P1 IMAD.MOV.U32 R19, RZ, RZ, RZ ;  /* 0x000000ffff139224 */ /* 0x000fc400078e00ff */
[-C--:B-1----:R-:W-:Y:S02]  /*10d0*/  @!P1 IMAD R0, R14, R20.reuse, RZ ;  /* 0x000000140e009224 */ /* 0x082fe400078e02ff */
[----:B------:R-:W-:-:S04]  /*10e0*/  @!P1 IMAD.WIDE.U32 R18, R17, R20, R18 ;  /* 0x0000001411129225 */ /* 0x000fc800078e0012 */
[----:B------:R-:W-:-:S05]  /*10f0*/  @!P1 IMAD R21, R17, R21, R0 ;  /* 0x0000001511159224 */ /* 0x000fca00078e0200 */
[----:B------:R-:W-:-:S04]  /*1100*/  @!P1 IADD3 R19, PT, PT, R19, R21, RZ ;  /* 0x0000001513139210 */ /* 0x000fc80007ffe0ff */
[----:B------:R-:W-:-:S05]  /*1110*/  @!P1 LEA.HI R18, P2, R19, R18, RZ, 0x1 ;  /* 0x0000001213129211 */ /* 0x000fca00078508ff */
[----:B------:R-:W-:Y:S01]  /*1120*/  @!P1 IMAD.SHL.U32 R0, R18, 0x4, RZ ;  /* 0x0000000412009824 */ /* 0x000fe200078e00ff */
[----:B--2---:R-:W-:Y:S07]  /*1130*/  @P0 BRA `(.L_x_8387) ;  /* 0x0000000000400947 */ /* 0x004fee0003800000 */
[----:B------:R-:W-:Y:S01]  /*1140*/  IMAD R16, R13, UR38, RZ ;  /* 0x000000260d107c24 */ /* 0x000fe2000f8e02ff */
[----:B------:R-:W-:Y:S01]  /*1150*/  MOV R12, R4 ;  /* 0x00000004000c7202 */ /* 0x000fe20000000f00 */
[----:B------:R-:W-:Y:S01]  /*1160*/  IMAD.MOV.U32 R13, RZ, RZ, RZ ;  /* 0x000000ffff0d7224 */ /* 0x000fe200078e00ff */
[----:B------:R-:W-:Y:S02]  /*1170*/  R2UR UR4, R10 ;  /* 0x000000000a0472ca */ /* 0x000fe400000e0000 */
        /* <DEDUP_REMOVED lines=12> */
.L_x_8387:
[----:B------:R-:W-:Y:S05]  /*1240*/  BSYNC.RECONVERGENT B0 ;  /* 0x0000000000007941 */ /* 0x000fea0003800200 */
.L_x_8386:
        /* <DEDUP_REMOVED lines=45> */
[----:B0-----:R-:W-:Y:S05]  /*1520*/  CALL.REL.NOINC `($__internal_165_$__cuda_sm3x_div_rn_noftz_f32_slowpath) ;  /* 0x0000000400b47944 */ /* 0x001fea0003c00000 */
[----:B------:R-:W-:-:S07]  /*1530*/  IMAD.MOV.U32 R6, RZ, RZ, R7 ;  /* 0x000000ffff067224 */ /* 0x000fce00078e0007 */
.L_x_8389:
[----:B------:R-:W-:Y:S05]  /*1540*/  BSYNC.RECONVERGENT B0 ;  /* 0x0000000000007941 */ /* 0x000fea0003800200 */
.L_x_8388:
        /* <DEDUP_REMOVED lines=13> */
.L_x_8391:
[----:B------:R-:W-:Y:S05]  /*1620*/  BSYNC.RECONVERGENT B0 ;  /* 0x0000000000007941 */ /* 0x000fea0003800200 */
.L_x_8390:
        /* <DEDUP_REMOVED lines=18> */
.L_x_8393:
[----:B------:R-:W-:Y:S05]  /*1750*/  BSYNC.RECONVERGENT B0 ;  /* 0x0000000000007941 */ /* 0x000fea0003800200 */
.L_x_8392:
[----:B------:R-:W-:-:S05]  /*1760*/  IADD3 R15, P0, PT, R8, R17, RZ ;  /* 0x00000011080f7210 */ /* 0x000fca0007f1e0ff */
[----:B------:R-:W-:Y:S01]  /*1770*/  IMAD.X R13, R9, 0x1, R14, P0 ;  /* 0x00000001090d7824 */ /* 0x000fe200000e060e */
[----:B------:R-:W-:-:S04]  /*1780*/  ISETP.GE.U32.AND P0, PT, R15, UR42, PT ;  /* 0x0000002a0f007c0c */ /* 0x000fc8000bf06070 */
[----:B------:R-:W-:-:S13]  /*1790*/  ISETP.GE.AND.EX P0, PT, R13, UR43, PT, P0 ;  /* 0x0000002b0d007c0c */ /* 0x000fda000bf06300 */
[----:B------:R-:W-:Y:S05]  /*17a0*/  @!P0 BRA `(.L_x_8394) ;  /* 0xfffffff000fc8947 */ /* 0x000fea000383ffff */
[----:B------:R-:W-:Y:S05]  /*17b0*/  EXIT ;  /* 0x000000000000794d */ /* 0x000fea0003800000 */
        .weak           $__internal_164_$__cuda_sm20_div_u64
        .type           $__internal_164_$__cuda_sm20_div_u64,@function
        .size           $__internal_164_$__cuda_sm20_div_u64,($__internal_165_$__cuda_sm3x_div_rn_noftz_f32_slowpath - $__internal_164_$__cuda_sm20_div_u64)
$__internal_164_$__cuda_sm20_div_u64:
        /* <DEDUP_REMOVED lines=67> */
[----:B------:R-:W-:Y:S06]  /*1bf0*/  RET.REL.NODEC R2 `(_Z15SoftmaxWarpImplI10DirectLoadIffE11DirectStoreIffEfLi2ELi2ELi1ELi1ELb1EL9Algorithm0EEvT_T0_ll) ;  /* 0xffffffe402007950 */ /* 0x000fec0003c3ffff */
        .weak           $__internal_165_$__cuda_sm3x_div_rn_noftz_f32_slowpath
        .type           $__internal_165_$__cuda_sm3x_div_rn_noftz_f32_slowpath,@function
        .size           $__internal_165_$__cuda_sm3x_div_rn_noftz_f32_slowpath,(.L_x_8651 - $__internal_165_$__cuda_sm3x_div_rn_noftz_f32_slowpath)
$__internal_165_$__cuda_sm3x_div_rn_noftz_f32_slowpath:
        /* <DEDUP_REMOVED lines=34> */
.L_x_8396:
        /* <DEDUP_REMOVED lines=51> */
.L_x_8403:
[----:B------:R-:W-:-:S04]  /*2150*/  LOP3.LUT R2, R2, 0x80000000, RZ, 0xc0, !PT ;  /* 0x8000000002027812 */ /* 0x000fc800078ec0ff */
[----:B------:R-:W-:Y:S01]  /*2160*/  LOP3.LUT R2, R2, 0x7f800000, RZ, 0xfc, !PT ;  /* 0x7f80000002027812 */ /* 0x000fe200078efcff */
[----:B------:R-:W-:Y:S06]  /*2170*/  BRA `(.L_x_8404) ;  /* 0x0000000000047947 */ /* 0x000fec0003800000 */
.L_x_8402:
[----:B------:R-:W-:-:S07]  /*2180*/  IMAD R2, R12, 0x800000, R2 ;  /* 0x008000000c027824 */ /* 0x000fce00078e0202 */
.L_x_8404:
[----:B------:R-:W-:Y:S05]  /*2190*/  BSYNC.RECONVERGENT B3 ;  /* 0x0000000000037941 */ /* 0x000fea0003800200 */
.L_x_8401:
[----:B------:R-:W-:Y:S05]  /*21a0*/  BRA `(.L_x_8405) ;  /* 0x0000000000207947 */ /* 0x000fea0003800000 */
.L_x_8400:
[----:B------:R-:W-:-:S04]  /*21b0*/  LOP3.LUT R2, R3, 0x80000000, R2, 0x48, !PT ;  /* 0x8000000003027812 */ /* 0x000fc800078e4802 */
[----:B------:R-:W-:Y:S01]  /*21c0*/  LOP3.LUT R2, R2, 0x7f800000, RZ, 0xfc, !PT ;  /* 0x7f80000002027812 */ /* 0x000fe200078efcff */
[----:B------:R-:W-:Y:S06]  /*21d0*/  BRA `(.L_x_8405) ;  /* 0x0000000000147947 */ /* 0x000fec0003800000 */
.L_x_8399:
[----:B------:R-:W-:Y:S01]  /*21e0*/  LOP3.LUT R2, R3, 0x80000000, R2, 0x48, !PT ;  /* 0x8000000003027812 */ /* 0x000fe200078e4802 */
[----:B------:R-:W-:Y:S06]  /*21f0*/  BRA `(.L_x_8405) ;  /* 0x00000000000c7947 */ /* 0x000fec0003800000 */
.L_x_8398:
[----:B------:R-:W0:Y:S01]  /*2200*/  MUFU.RSQ R2, -QNAN ;  /* 0xffc0000000027908 */ /* 0x000e220000001400 */
[----:B------:R-:W-:Y:S05]  /*2210*/  BRA `(.L_x_8405) ;  /* 0x0000000000047947 */ /* 0x000fea0003800000 */
.L_x_8397:
[----:B------:R-:W-:-:S07]  /*2220*/  FADD.FTZ R2, R2, R3 ;  /* 0x0000000302027221 */ /* 0x000fce0000010000 */
.L_x_8405:
[----:B------:R-:W-:Y:S05]  /*2230*/  BSYNC.RECONVERGENT B2 ;  /* 0x0000000000027941 */ /* 0x000fea0003800200 */
.L_x_8395:
[----:B------:R-:W-:Y:S01]  /*2240*/  HFMA2 R3, -RZ, RZ, 0, 0 ;  /* 0x00000000ff037431 */ /* 0x000fe200000001ff */
[----:B0-----:R-:W-:Y:S01]  /*2250*/  MOV R7, R2 ;  /* 0x0000000200077202 */ /* 0x001fe20000000f00 */
[----:B------:R-:W-:-:S04]  /*2260*/  IMAD.MOV.U32 R2, RZ, RZ, R18 ;  /* 0x000000ffff027224 */ /* 0x000fc800078e0012 */
[----:B------:R-:W-:Y:S05]  /*2270*/  RET.REL.NODEC R2 `(_Z15SoftmaxWarpImplI10DirectLoadIffE11DirectStoreIffEfLi2ELi2ELi1ELi1ELb1EL9Algorithm0EEvT_T0_ll) ;  /* 0xffffffdc02607950 */ /* 0x000fea0003c3ffff */
.L_x_8406:
        /* <DEDUP_REMOVED lines=16> */
.L_x_8651:


//--------------------- .text._Z15SoftmaxWarpImplI10DirectLoadIffE11DirectStoreIffEfLi2ELi2ELi1ELi1ELb0EL9Algorithm0EEvT_T0_ll --------------------------
	.section	.text._Z15SoftmaxWarpImplI10DirectLoadIffE11DirectStoreIffEfLi2ELi2ELi1ELi1ELb0EL9Algorithm0EEvT_T0_ll,"ax",@progbits
	.align	128
        .global         _Z15SoftmaxWarpImplI10DirectLoadIffE11DirectStoreIffEfLi2ELi2ELi1ELi1ELb0EL9Algorithm0EEvT_T0_ll
        .type           _Z15SoftmaxWarpImplI10DirectLoadIffE11DirectStoreIffEfLi2ELi2ELi1ELi1ELb0EL9Algorithm0EEvT_T0_ll,@function
        .size           _Z15SoftmaxWarpImplI10DirectLoadIffE11DirectStoreIffEfLi2ELi2ELi1ELi1ELb0EL9Algorithm0EEvT_T0_ll,(.L_x_8653 - _Z15SoftmaxWarpImplI10DirectLoadIffE11DirectStoreIffEfLi2ELi2ELi1ELi1ELb0EL9Algorithm0EEvT_T0_ll)
        .other          _Z15SoftmaxWarpImplI10DirectLoadIffE11DirectStoreIffEfLi2ELi2ELi1ELi1ELb0EL9Algorithm0EEvT_T0_ll,@"STO_CUDA_ENTRY STV_DEFAULT"
_Z15SoftmaxWarpImplI10DirectLoadIffE11DirectStoreIffEfLi2ELi2ELi1ELi1ELb0EL9Algorithm0EEvT_T0_ll:
.text._Z15SoftmaxWarpImplI10DirectLoadIffE11DirectStoreIffEfLi2ELi2ELi1ELi1ELb0EL9Algorithm0EEvT_T0_ll:
        /* <DEDUP_REMOVED lines=24> */
.L_x_8407:
        /* <DEDUP_REMOVED lines=47> */
.L_x_8409:
[----:B------:R-:W-:-:S07]  /*0470*/  MOV R0, 0x490 ;  /* 0x0000049000007802 */ /* 0x000fce0000000f00 */
[----:B0-----:R-:W-:Y:S05]  /*0480*/  CALL.REL.NOINC `($__internal_166_$__cuda_sm20_div_u64) ;  /* 0x0000001000587944 */ /* 0x001fea0003c00000 */
[----:B------:R-:W-:Y:S02]  /*0490*/  IMAD.MOV.U32 R2, RZ, RZ, R4 ;  /* 0x000000ffff027224 */ /* 0x000fe400078e0004 */
[----:B------:R-:W-:-:S07]  /*04a0*/  IMAD.MOV.U32 R3, RZ, RZ, R5 ;  /* 0x000000ffff037224 */ /* 0x000fce00078e0005 */
.L_x_8410:
[----:B------:R-:W-:Y:S05]  /*04b0*/  BSYNC.RECONVERGENT B0 ;  /* 0x0000000000007941 */ /* 0x000fea0003800200 */
.L_x_8408:
[----:B------:R-:W1:Y:S01]  /*04c0*/  S2R R4, SR_TID.X ;  /* 0x0000000000047919 */ /* 0x000e620000002100 */
[----:B------:R-:W-:Y:S01]  /*04d0*/  IADD3 R16, P1, PT, R2, R16, RZ ;  /* 0x0000001002107210 */ /* 0x000fe20007f3e0ff */
[----:B------:R-:W2:Y:S01]  /*04e0*/  LDC.64 R12, c[0x0][0x358] ;  /* 0x0000d600ff0c7b82 */ /* 0x000ea20000000a00 */
[----:B------:R-:W-:Y:S02]  /*04f0*/  BSSY.RECONVERGENT B0, `(.L_x_8411) ;  /* 0x000005e000007945 */ /* 0x000fe40003800200 */
[----:B------:R-:W-:Y:S02]  /*0500*/  LOP3.LUT R0, R16, 0x1, RZ, 0xc0, !PT ;  /* 0x0000000110007812 */ /* 0x000fe400078ec0ff */
[----:B------:R-:W-:Y:S02]  /*0510*/  IADD3.X R17, PT, PT, RZ, R3, RZ, P1, !PT ;  /* 0x00000003ff117210 */ /* 0x000fe40000ffe4ff */
[----:B------:R-:W-:-:S04]  /*0520*/  ISETP.NE.U32.AND P0, PT, R0, 0x1, PT ;  /* 0x000000010000780c */ /* 0x000fc80003f05070 */
[----:B------:R-:W-:Y:S01]  /*0530*/  ISETP.NE.U32.AND.EX P0, PT, RZ, RZ, PT, P0 ;  /* 0x000000ffff00720c */ /* 0x000fe20003f05100 */
[----:B-1----:R-:W-:-:S12]  /*0540*/  IMAD.SHL.U32 R4, R4, 0x2, RZ ;  /* 0x0000000204047824 */ /* 0x002fd800078e00ff */
[----:B------:R-:W-:Y:S05]  /*0550*/  @!P0 BRA `(.L_x_8412) ;  /* 0x00000004005c8947 */ /* 0x000fea0003800000 */
[----:B------:R-:W1:Y:S01]  /*0560*/  LDCU.128 UR4, c[0x0][0x380] ;  /* 0x00007000ff0477ac */ /* 0x000e620008000c00 */
[----:B------:R-:W-:Y:S02]  /*0570*/  IMAD.MOV.U32 R5, RZ, RZ, RZ ;  /* 0x000000ffff057224 */ /* 0x000fe400078e00ff */
[----:B-1----:R-:W-:Y:S02]  /*0580*/  IMAD R0, R10, UR6, RZ ;  /* 0x000000060a007c24 */ /* 0x002fe4000f8e02ff */
[----:B------:R-:W-:Y:S01]  /*0590*/  IMAD.WIDE.U32 R2, R11, UR6, R4 ;  /* 0x000000060b027c25 */ /* 0x000fe2000f8e0004 */
[----:B--2---:R-:W-:-:S03]  /*05a0*/  R2UR UR6, R12 ;  /* 0x000000000c0672ca */ /* 0x004fc600000e0000 */
        /* <DEDUP_REMOVED lines=9> */
[----:B------:R-:W-:-:S06]  /*0640*/  IADD3.X R3, PT, PT, R0, UR5, RZ, P0, !PT ;  /* 0x0000000500037c10 */ /* 0x000fcc00087fe4ff */
[----:B------:R-:W2:Y:S01]  /*0650*/  LDG.E.64 R2, desc[UR6][R2.64] ;  /* 0x0000000602027981 */ /* 0x000ea2000c1e1b00 */
[----:B------:R-:W-:Y:S02]  /*0660*/  HFMA2 R19, -RZ, RZ, 0.96630859375, -0.0022525787353515625 ;  /* 0x3bbb989dff137431 */ /* 0x000fe400000001ff */
[----:B------:R-:W-:Y:S01]  /*0670*/  IMAD.MOV.U32 R20, RZ, RZ, 0x437c0000 ;  /* 0x437c0000ff147424 */ /* 0x000fe200078e00ff */
[----:B------:R-:W-:Y:S01]  /*0680*/  BSSY.RECONVERGENT B1, `(.L_x_8413) ;  /* 0x0000022000017945 */ /* 0x000fe20003800200 */
[----:B--2---:R-:W-:-:S05]  /*0690*/  FMNMX3 R0, R2, -INF , R3, !PT ;  /* 0xff80000002007876 */ /* 0x004fca0007800003 */
        /* <DEDUP_REMOVED lines=9> */
[----:B------:R-:W-:-:S04]  /*0730*/  FFMA R19, R6, 1.4426950216293334961, -R19 ;  /* 0x3fb8aa3b06137823 */ /* 0x000fc80000000813 */
[----:B------:R-:W-:Y:S01]  /*0740*/  FFMA R6, R6, 1.925963033500011079e-08, R19 ;  /* 0x32a5706006067823 */ /* 0x000fe20000000013 */
[----:B------:R-:W-:-:S03]  /*0750*/  FFMA R19, R0, 1.4426950216293334961, -R3 ;  /* 0x3fb8aa3b00137823 */ /* 0x000fc60000000803 */
[----:B------:R-:W1:Y:S01]  /*0760*/  MUFU.EX2 R3, R6 ;  /* 0x0000000600037308 */ /* 0x000e620000000800 */
[----:B------:R-:W-:Y:S01]  /*0770*/  FFMA R20, R0, 1.925963033500011079e-08, R19 ;  /* 0x32a5706000147823 */ /* 0x000fe20000000013 */
[----:B------:R-:W-:-:S06]  /*0780*/  SHF.L.U32 R0, R18, 0x17, RZ ;  /* 0x0000001712007819 */ /* 0x000fcc00000006ff */
[----:B------:R-:W2:Y:S01]  /*0790*/  MUFU.EX2 R19, R20 ;  /* 0x0000001400137308 */ /* 0x000ea20000000800 */
[----:B-1----:R-:W-:Y:S01]  /*07a0*/  FMUL R2, R2, R3 ;  /* 0x0000000302027220 */ /* 0x002fe20000400000 */
[----:B--2---:R-:W-:-:S03]  /*07b0*/  FMUL R0, R0, R19 ;  /* 0x0000001300007220 */ /* 0x004fc60000400000 */
[----:B------:R-:W-:-:S04]  /*07c0*/  FADD R19, RZ, R2 ;  /* 0x00000002ff137221 */ /* 0x000fc80000000000 */
        /* <DEDUP_REMOVED lines=11> */
[----:B0-----:R-:W-:Y:S05]  /*0880*/  CALL.REL.NOINC `($__internal_167_$__cuda_sm3x_div_rn_noftz_f32_slowpath) ;  /* 0x0000001000687944 */ /* 0x001fea0003c00000 */
[----:B------:R-:W-:-:S07]  /*0890*/  IMAD.MOV.U32 R6, RZ, RZ, R18 ;  /* 0x000000ffff067224 */ /* 0x000fce00078e0012 */
.L_x_8414:
[----:B------:R-:W-:Y:S05]  /*08a0*/  BSYNC.RECONVERGENT B1 ;  /* 0x0000000000017941 */ /* 0x000fea0003800200 */
.L_x_8413:
        /* <DEDUP_REMOVED lines=12> */
[----:B0-----:R-:W-:Y:S05]  /*0970*/  CALL.REL.NOINC `($__internal_167_$__cuda_sm3x_div_rn_noftz_f32_slowpath) ;  /* 0x00000010002c7944 */ /* 0x001fea0003c00000 */
[----:B------:R-:W-:-:S07]  /*0980*/  IMAD.MOV.U32 R7, RZ, RZ, R18 ;  /* 0x000000ffff077224 */ /* 0x000fce00078e0012 */
.L_x_8416:
[----:B------:R-:W-:Y:S05]  /*0990*/  BSYNC.RECONVERGENT B1 ;  /* 0x0000000000017941 */ /* 0x000fea0003800200 */
.L_x_8415:
        /* <DEDUP_REMOVED lines=8> */
[----:B------:R-:W-:-:S03]  /*0a20*/  R2UR UR7, R13 ;  /* 0x000000000d0772ca */ /* 0x000fc600000e0000 */
[----:B------:R-:W-:Y:S02]  /*0a30*/  IMAD.IADD R3, R3, 0x1, R11 ;  /* 0x0000000103037824 */ /* 0x000fe400078e020b */
[----:B------:R-:W-:-:S03]  /*0a40*/  IMAD.MOV.U32 R11, RZ, RZ, R15 ;  /* 0x000000ffff0b7224 */ /* 0x000fc600078e000f */
        /* <DEDUP_REMOVED lines=8> */
.L_x_8412:
[----:B------:R-:W-:Y:S05]  /*0ad0*/  BSYNC.RECONVERGENT B0 ;  /* 0x0000000000007941 */ /* 0x000fea0003800200 */
.L_x_8411:
[----:B------:R-:W-:-:S04]  /*0ae0*/  ISETP.NE.U32.AND P0, PT, R16, RZ, PT ;  /* 0x000000ff1000720c */ /* 0x000fc80003f05070 */
[----:B------:R-:W-:-:S13]  /*0af0*/  ISETP.NE.AND.EX P0, PT, R17, RZ, PT, P0 ;  /* 0x000000ff1100720c */ /* 0x000fda0003f05300 */
[----:B------:R-:W-:Y:S05]  /*0b00*/  @!P0 EXIT ;  /* 0x000000000000894d */ /* 0x000fea0003800000 */
.L_x_8425:
        /* <DEDUP_REMOVED lines=16> */
[----:B------:R-:W-:Y:S02]  /*0c10*/  HFMA2 R16, -RZ, RZ, 3.7421875, 0 ;  /* 0x437c0000ff107431 */ /* 0x000fe400000001ff */
        /* <DEDUP_REMOVED lines=34> */
[----:B------:R-:W-:-:S07]  /*0e40*/  MOV R6, R18 ;  /* 0x0000001200067202 */ /* 0x000fce0000000f00 */
.L_x_8418:
[----:B------:R-:W-:Y:S05]  /*0e50*/  BSYNC.RECONVERGENT B0 ;  /* 0x0000000000007941 */ /* 0x000fea0003800200 */
.L_x_8417:
        /* <DEDUP_REMOVED lines=12> */
[----:B0-----:R-:W-:Y:S05]  /*0f20*/  CALL.REL.NOINC `($__internal_167_$__cuda_sm3x_div_rn_noftz_f32_slowpath) ;  /* 0x0000000800c07944 */ /* 0x001fea0003c00000 */
[----:B------:R-:W-:-:S07]  /*0f30*/  IMAD.MOV.U32 R7, RZ, RZ, R18 ;  /* 0x000000ffff077224 */ /* 0x000fce00078e0012 */
.L_x_8420:
[----:B------:R-:W-:Y:S05]  /*0f40*/  BSYNC.RECONVERGENT B0 ;  /* 0x0000000000007941 */ /* 0x000fea0003800200 */
.L_x_8419:
        /* <DEDUP_REMOVED lines=32> */
[----:B------:R-:W-:Y:S01]  /*1150*/  IMAD.MOV.U32 R19, RZ, RZ, 0x3bbb989d ;  /* 0x3bbb989dff137424 */ /* 0x000fe200078e00ff */
[----:B------:R-:W-:Y:S01]  /*1160*/  MOV R20, 0x437c0000 ;  /* 0x437c000000147802 */ /* 0x000fe20000000f00 */
        /* <DEDUP_REMOVED lines=9> */
[----:B-1----:R-:W-:Y:S01]  /*1200*/  FADD R7, R19, -12583039 ;  /* 0xcb40007f13077421 */ /* 0x002fe20000000000 */
        /* <DEDUP_REMOVED lines=24> */
.L_x_8422:
[----:B------:R-:W-:Y:S05]  /*1390*/  BSYNC.RECONVERGENT B0 ;  /* 0x0000000000007941 */ /* 0x000fea0003800200 */
.L_x_8421:
        /* <DEDUP_REMOVED lines=14> */
.L_x_8424:
[----:B------:R-:W-:Y:S05]  /*1480*/  BSYNC.RECONVERGENT B0 ;  /* 0x0000000000007941 */ /* 0x000fea0003800200 */
.L_x_8423:
        /* <DEDUP_REMOVED lines=22> */
        .weak           $__internal_166_$__cuda_sm20_div_u64
        .type           $__internal_166_$__cuda_sm20_div_u64,@function
        .size           $__internal_166_$__cuda_sm20_div_u64,($__internal_167_$__cuda_sm3x_div_rn_noftz_f32_slowpath - $__internal_166_$__cuda_sm20_div_u64)
$__internal_166_$__cuda_sm20_div_u64:
        /* <DEDUP_REMOVED lines=48> */
[----:B------:R-:W-:Y:S01]  /*18f0*/  ISETP.GE.U32.AND.EX P0, PT, R12, R9, PT, P0 ;  /* 0x000000090c00720c */ /* 0x000fe20003f06100 */
[----:B------:R-:W-:Y:S01]  /*1900*/  IMAD.X R4, RZ, RZ, R13, P1 ;  /* 0x000000ffff047224 */ /* 0x000fe200008e060d */
        /* <DEDUP_REMOVED lines=17> */
[----:B------:R-:W-:Y:S06]  /*1a20*/  RET.REL.NODEC R2 `(_Z15SoftmaxWarpImplI10DirectLoadIffE11DirectStoreIffEfLi2ELi2ELi1ELi1ELb0EL9Algorithm0EEvT_T0_ll) ;  /* 0xffffffe402747950 */ /* 0x000fec0003c3ffff */
        .weak           $__internal_167_$__cuda_sm3x_div_rn_noftz_f32_slowpath
        .type           $__internal_167_$__cuda_sm3x_div_rn_noftz_f32_slowpath,@function
        .size           $__internal_167_$__cuda_sm3x_div_rn_noftz_f32_slowpath,(.L_x_8653 - $__internal_167_$__cuda_sm3x_div_rn_noftz_f32_slowpath)
$__internal_167_$__cuda_sm3x_div_rn_noftz_f32_slowpath:
        /* <DEDUP_REMOVED lines=34> */
.L_x_8427:
[----:B------:R-:W-:Y:S01]  /*1c50*/  LEA R22, R18, 0xc0800000, 0x17 ;  /* 0xc080000012167811 */ /* 0x000fe200078eb8ff */
[----:B------:R-:W-:Y:S04]  /*1c60*/  BSSY.RECONVERGENT B3, `(.L_x_8432) ;  /* 0x0000036000037945 */ /* 0x000fe80003800200 */
[----:B------:R-:W-:Y:S01]  /*1c70*/  IMAD.IADD R24, R3, 0x1, -R22 ;  /* 0x0000000103187824 */ /* 0x000fe200078e0a16 */
[----:B------:R-:W-:-:S03]  /*1c80*/  IADD3 R3, PT, PT, R25, -0x7f, RZ ;  /* 0xffffff8119037810 */ /* 0x000fc60007ffe0ff */
[----:B------:R-:W0:Y:S01]  /*1c90*/  MUFU.RCP R21, R24 ;  /* 0x0000001800157308 */ /* 0x000e220000001000 */
[----:B------:R-:W-:Y:S01]  /*1ca0*/  FADD.FTZ R23, -R24, -RZ ;  /* 0x800000ff18177221 */ /* 0x000fe20000010100 */
[----:B------:R-:W-:-:S03]  /*1cb0*/  IMAD R2, R3, -0x800000, R2 ;  /* 0xff80000003027824 */ /* 0x000fc600078e0202 */
        /* <DEDUP_REMOVED lines=44> */
.L_x_8434:
[----:B------:R-:W-:-:S04]  /*1f80*/  LOP3.LUT R2, R2, 0x80000000, RZ, 0xc0, !PT ;  /* 0x8000000002027812 */ /* 0x000fc800078ec0ff */
[----:B------:R-:W-:Y:S01]  /*1f90*/  LOP3.LUT R2, R2, 0x7f800000, RZ, 0xfc, !PT ;  /* 0x7f80000002027812 */ /* 0x000fe200078efcff */
[----:B------:R-:W-:Y:S06]  /*1fa0*/  BRA `(.L_x_8435) ;  /* 0x0000000000047947 */ /* 0x000fec0003800000 */
.L_x_8433:
[----:B------:R-:W-:-:S07]  /*1fb0*/  IMAD R2, R25, 0x800000, R2 ;  /* 0x0080000019027824 */ /* 0x000fce00078e0202 */
.L_x_8435:
[----:B------:R-:W-:Y:S05]  /*1fc0*/  BSYNC.RECONVERGENT B3 ;  /* 0x0000000000037941 */ /* 0x000fea0003800200 */
.L_x_8432:
[----:B------:R-:W-:Y:S05]  /*1fd0*/  BRA `(.L_x_8436) ;  /* 0x0000000000207947 */ /* 0x000fea0003800000 */
.L_x_8431:
[----:B------:R-:W-:-:S04]  /*1fe0*/  LOP3.LUT R2, R3, 0x80000000, R2, 0x48, !PT ;  /* 0x8000000003027812 */ /* 0x000fc800078e4802 */
[----:B------:R-:W-:Y:S01]  /*1ff0*/  LOP3.LUT R2, R2, 0x7f800000, RZ, 0xfc, !PT ;  /* 0x7f80000002027812 */ /* 0x000fe200078efcff */
[----:B------:R-:W-:Y:S06]  /*2000*/  BRA `(.L_x_8436) ;  /* 0x0000000000147947 */ /* 0x000fec0003800000 */
.L_x_8430:
[----:B------:R-:W-:Y:S01]  /*2010*/  LOP3.LUT R2, R3, 0x80000000, R2, 0x48, !PT ;  /* 0x8000000003027812 */ /* 0x000fe200078e4802 */
[----:B------:R-:W-:Y:S06]  /*2020*/  BRA `(.L_x_8436) ;  /* 0x00000000000c7947 */ /* 0x000fec0003800000 */
.L_x_8429:
[----:B------:R-:W0:Y:S01]  /*2030*/  MUFU.RSQ R2, -QNAN ;  /* 0xffc0000000027908 */ /* 0x000e220000001400 */
[----:B------:R-:W-:Y:S05]  /*2040*/  BRA `(.L_x_8436) ;  /* 0x0000000000047947 */ /* 0x000fea0003800000 */
.L_x_8428:
[----:B------:R-:W-:-:S07]  /*2050*/  FADD.FTZ R2, R2, R3 ;  /* 0x0000000302027221 */ /* 0x000fce0000010000 */
.L_x_8436:
[----:B------:R-:W-:Y:S05]  /*2060*/  BSYNC.RECONVERGENT B2 ;  /* 0x0000000000027941 */ /* 0x000fea0003800200 */
.L_x_8426:
[----:B------:R-:W-:Y:S01]  /*2070*/  HFMA2 R3, -RZ, RZ, 0, 0 ;  /* 0x00000000ff037431 */ /* 0x000fe200000001ff */
[----:B0-----:R-:W-:Y:S01]  /*2080*/  MOV R18, R2 ;  /* 0x0000000200127202 */ /* 0x001fe20000000f00 */
[----:B------:R-:W-:-:S04]  /*2090*/  IMAD.MOV.U32 R2, RZ, RZ, R7 ;  /* 0x000000ffff027224 */ /* 0x000fc800078e0007 */
[----:B------:R-:W-:Y:S05]  /*20a0*/  RET.REL.NODEC R2 `(_Z15SoftmaxWarpImplI10DirectLoadIffE11DirectStoreIffEfLi2ELi2ELi1ELi1ELb0EL9Algorithm0EEvT_T0_ll) ;  /* 0xffffffdc02d47950 */ /* 0x000fea0003c3ffff */
.L_x_8437:
        /* <DEDUP_REMOVED lines=13> */
.L_x_8653:


//--------------------- .text._Z15SoftmaxWarpImplI10DirectLoadIffE11DirectStoreIffEfLi2ELi2ELi1ELi2ELb1EL9Algorithm0EEvT_T0_ll --------------------------
	.section	.text._Z15SoftmaxWarpImplI10DirectLoadIffE11DirectStoreIffEfLi2ELi2ELi1ELi2ELb1EL9Algorithm0EEvT_T0_ll,"ax",@progbits
	.align	128
        .global         _Z15SoftmaxWarpImplI10DirectLoadIffE11DirectStoreIffEfLi2ELi2ELi1ELi2ELb1EL9Algorithm0EEvT_T0_ll
        .type           _Z15SoftmaxWarpImplI10DirectLoadIffE11DirectStoreIffEfLi2ELi2ELi1ELi2ELb1EL9Algorithm0EEvT_T0_ll,@function
        .size           _Z15SoftmaxWarpImplI10DirectLoadIffE11DirectStoreIffEfLi2ELi2ELi1ELi2ELb1EL9Algorithm0EEvT_T0_ll,(.L_x_8654 - _Z15SoftmaxWarpImplI10DirectLoadIffE11DirectStoreIffEfLi2ELi2ELi1ELi2ELb1EL9Algorithm0EEvT_T0_ll)
        .other          _Z15SoftmaxWarpImplI10DirectLoadIffE11DirectStoreIffEfLi2ELi2ELi1ELi2ELb1EL9Algorithm0EEvT_T0_ll,@"STO_CUDA_ENTRY STV_DEFAULT"
_Z15SoftmaxWarpImplI10DirectLoadIffE11DirectStoreIffEfLi2ELi2ELi1ELi2ELb1EL9Algorithm0EEvT_T0_ll:
.text._Z15SoftmaxWarpImplI10DirectLoadIffE11DirectStoreIffEfLi2ELi2ELi1ELi2ELb1EL9Algorithm0EEvT_T0_ll:
        /* <DEDUP_REMOVED lines=24> */
.L_x_8438:
        /* <DEDUP_REMOVED lines=15> */
[----:B------:R-:W3:Y:S01]  /*0270*/  LDC.64 R6, c[0x0][0x398] ;  /* 0x0000e600ff067b82 */ /* 0x000ee20000000a00 */
[----:B-1----:R-:W-:-:S07]  /*0280*/  SHF.L.U32 R12, R12, 0x1, RZ ;  /* 0x000000010c0c7819 */ /* 0x002fce00000006ff */
.L_x_8451:
[----:B-1----:R-:W1:Y:S01]  /*0290*/  LDC.64 R18, c[0x0][0x388] ;  /* 0x0000e200ff127b82 */ /* 0x002e620000000a00 */
[----:B------:R-:W-:-:S04]  /*02a0*/  ISETP.GE.U32.AND P0, PT, R12, UR40, PT ;  /* 0x000000280c007c0c */ /* 0x000fc8000bf06070 */
[----:B------:R-:W-:-:S03]  /*02b0*/  ISETP.GE.AND.EX P0, PT, RZ, UR41, PT, P0 ;  /* 0x00000029ff007c0c */ /* 0x000fc6000bf06300 */
[----:B------:R-:W4:Y:S08]  /*02c0*/  LDC.64 R4, c[0x0][0x380] ;  /* 0x0000e000ff047b82 */ /* 0x000f300000000a00 */
[----:B------:R-:W5:Y:S02]  /*02d0*/  LDC.64 R2, c[0x0][0x388] ;  /* 0x0000e200ff027b82 */ /* 0x000f640000000a00 */
[----:B------:R-:W-:Y:S01]  /*02e0*/  @!P0 IMAD.MOV.U32 R16, RZ, RZ, R12 ;  /* 0x000000ffff108224 */ /* 0x000fe200078e000c */
[----:B--2---:R-:W-:Y:S01]  /*02f0*/  @!P0 R2UR UR4, R14 ;  /* 0x000000000e0482ca */ /* 0x004fe200000e0000 */
[----:B------:R-:W-:Y:S01]  /*0300*/  @!P0 IMAD.MOV.U32 R17, RZ, RZ, RZ ;  /* 0x000000ffff118224 */ /* 0x000fe200078e00ff */
[----:B------:R-:W-:-:S03]  /*0310*/  @!P0 R2UR UR5, R15 ;  /* 0x000000000f0582ca */ /* 0x000fc600000e0000 */
[----:B------:R-:W2:Y:S01]  /*0320*/  @!P0 LDC.64 R8, c[0x0][0x388] ;  /* 0x0000e200ff088b82 */ /* 0x000ea20000000a00 */
[-C--:B-1----:R-:W-:Y:S02]  /*0330*/  @!P0 IMAD R0, R13, R18.reuse, RZ ;  /* 0x000000120d008224 */ /* 0x082fe400078e02ff */
[----:B------:R-:W-:-:S04]  /*0340*/  @!P0 IMAD.WIDE.U32 R16, R11, R18, R16 ;  /* 0x000000120b108225 */ /* 0x000fc800078e0010 */
[----:B------:R-:W-:Y:S01]  /*0350*/  @!P0 IMAD R19, R11, R19, R0 ;  /* 0x000000130b138224 */ /* 0x000fe200078e0200 */
[----:B----4-:R-:W-:Y:S02]  /*0360*/  @!P0 LEA R18, P1, R16, R4, 0x2 ;  /* 0x0000000410128211 */ /* 0x010fe400078210ff */
[----:B------:R-:W-:Y:S02]  /*0370*/  MOV R4, 0xff800000 ;  /* 0xff80000000047802 */ /* 0x000fe40000000f00 */
[----:B------:R-:W-:-:S04]  /*0380*/  @!P0 IADD3 R0, PT, PT, R17, R19, RZ ;  /* 0x0000001311008210 */ /* 0x000fc80007ffe0ff */
[----:B------:R-:W-:Y:S01]  /*0390*/  @!P0 LEA.HI.X R19, R16, R5, R0, 0x2, P1 ;  /* 0x0000000510138211 */ /* 0x000fe200008f1400 */
[----:B------:R-:W-:Y:S02]  /*03a0*/  IMAD.MOV.U32 R5, RZ, RZ, -0x800000 ;  /* 0xff800000ff057424 */ /* 0x000fe400078e00ff */
[----:B-----5:R-:W-:-:S04]  /*03b0*/  @!P0 IMAD R0, R13, R2, RZ ;  /* 0x000000020d008224 */ /* 0x020fc800078e02ff */
[----:B------:R-:W4:Y:S01]  /*03c0*/  @!P0 LDG.E.64 R4, desc[UR4][R18.64] ;  /* 0x0000000412048981 */ /* 0x000f22000c1e1b00 */
[C---:B--2---:R-:W-:Y:S02]  /*03d0*/  @!P0 IMAD.WIDE.U32 R16, R11.reuse, R2, R8 ;  /* 0x000000020b108225 */ /* 0x044fe400078e0008 */
[----:B------:R-:W1:Y:S02]  /*03e0*/  LDC.64 R8, c[0x0][0x380] ;  /* 0x0000e000ff087b82 */ /* 0x000e640000000a00 */
[----:B------:R-:W-:Y:S01]  /*03f0*/  @!P0 IMAD R3, R11, R3, R0 ;  /* 0x000000030b038224 */ /* 0x000fe200078e0200 */
[----:B------:R-:W-:Y:S01]  /*0400*/  @!P0 IADD3 R0, P1, PT, R12, R16, RZ ;  /* 0x000000100c008210 */ /* 0x000fe20007f3e0ff */
[----:B------:R-:W-:-:S04]  /*0410*/  IMAD.MOV.U32 R2, RZ, RZ, -0x800000 ;  /* 0xff800000ff027424 */ /* 0x000fc800078e00ff */
[----:B------:R-:W-:-:S05]  /*0420*/  @!P0 IMAD.X R3, R3, 0x1, R17, P1 ;  /* 0x0000000103038824 */ /* 0x000fca00008e0611 */
[----:B------:R-:W-:-:S04]  /*0430*/  @!P0 LEA.HI R0, P1, R3, R0, RZ, 0x1 ;  /* 0x0000000003008211 */ /* 0x000fc800078308ff */
[----:B------:R-:W-:Y:S01]  /*0440*/  @!P0 SHF.L.U32 R17, R0, 0x2, RZ ;  /* 0x0000000200118819 */ /* 0x000fe200000006ff */
[----:B------:R-:W-:-:S03]  /*0450*/  @!P0 IMAD.X R3, RZ, RZ, R3, P1 ;  /* 0x000000ffff038224 */ /* 0x000fc600008e0603 */
[----:B------:R-:W-:Y:S02]  /*0460*/  @!P0 LOP3.LUT R17, R17, 0xfffffff8, RZ, 0xc0, !PT ;  /* 0xfffffff811118812 */ /* 0x000fe400078ec0ff */
[----:B------:R-:W-:Y:S02]  /*0470*/  @!P0 SHF.L.U64.HI R0, R0, 0x2, R3 ;  /* 0x0000000200008819 */ /* 0x000fe40000010203 */
[----:B-1----:R-:W-:Y:S02]  /*0480*/  @!P0 IADD3 R16, P1, PT, R17, R8, RZ ;  /* 0x0000000811108210 */ /* 0x002fe40007f3e0ff */
[----:B------:R-:W-:Y:S02]  /*0490*/  MOV R3, 0xff800000 ;  /* 0xff80000000037802 */ /* 0x000fe40000000f00 */
[----:B------:R-:W-:-:S05]  /*04a0*/  @!P0 IADD3.X R17, PT, PT, R0, R9, RZ, P1, !PT ;  /* 0x0000000900118210 */ /* 0x000fca0000ffe4ff */
[----:B------:R1:W2:Y:S01]  /*04b0*/  @!P0 LDG.E.64 R2, desc[UR4][R16.64] ;  /* 0x0000000410028981 */ /* 0x0002a2000c1e1b00 */
[----:B------:R-:W-:Y:S02]  /*04c0*/  IMAD.MOV.U32 R9, RZ, RZ, -0x800000 ;  /* 0xff800000ff097424 */ /* 0x000fe400078e00ff */
[----:B------:R-:W-:Y:S02]  /*04d0*/  HFMA2 R8, -RZ, RZ, 0.96630859375, -0.0022525787353515625 ;  /* 0x3bbb989dff087431 */ /* 0x000fe400000001ff */
[----:B------:R-:W-:Y:S01]  /*04e0*/  IMAD.MOV.U32 R0, RZ, RZ, 0x437c0000 ;  /* 0x437c0000ff007424 */ /* 0x000fe200078e00ff */
[----:B------:R-:W-:Y:S01]  /*04f0*/  BSSY.RECONVERGENT B0, `(.L_x_8439) ;  /* 0x0000037000007945 */ /* 0x000fe20003800200 */
[----:B----4-:R-:W-:-:S05]  /*0500*/  @!P0 FMNMX3 R9, R4, -INF , R5, !PT ;  /* 0xff80000004098876 */ /* 0x010fca0007800005 */
[C---:B------:R-:W-:Y:S01]  /*0510*/  FADD R19, -R9.reuse, R4 ;  /* 0x0000000409137221 */ /* 0x040fe20000000100 */
[----:B------:R-:W-:-:S03]  /*0520*/  FADD R5, -R9, R5 ;  /* 0x0000000509057221 */ /* 0x000fc60000000100 */
[-C--:B------:R-:W-:Y:S01]  /*0530*/  FFMA.SAT R21, R19, R8.reuse, 0.5 ;  /* 0x3f00000013157423 */ /* 0x080fe20000002008 */
[----:B------:R-:W-:-:S03]  /*0540*/  FFMA.SAT R9, R5, R8, 0.5 ;  /* 0x3f00000005097423 */ /* 0x000fc60000002008 */
[-C--:B------:R-:W-:Y:S01]  /*0550*/  FFMA.RM R21, R21, R0.reuse, 12582913 ;  /* 0x4b40000115157423 */ /* 0x080fe20000004000 */
[----:B-1----:R-:W-:-:S03]  /*0560*/  FFMA.RM R16, R9, R0, 12582913 ;  /* 0x4b40000109107423 */ /* 0x002fc60000004000 */
[----:B------:R-:W-:Y:S01]  /*0570*/  FADD R4, R21, -12583039 ;  /* 0xcb40007f15047421 */ /* 0x000fe20000000000 */
[C---:B------:R-:W-:Y:S01]  /*0580*/  FADD R18, R16.reuse, -12583039 ;  /* 0xcb40007f10127421 */ /* 0x040fe20000000000 */
[----:B------:R-:W-:Y:S02]  /*0590*/  SHF.L.U32 R16, R16, 0x17, RZ ;  /* 0x0000001710107819 */ /* 0x000fe400000006ff */
[----:B------:R-:W-:Y:S01]  /*05a0*/  FFMA R4, R19, 1.4426950216293334961, -R4 ;  /* 0x3fb8aa3b13047823 */ /* 0x000fe20000000804 */
[----:B------:R-:W-:-:S03]  /*05b0*/  FFMA R18, R5, 1.4426950216293334961, -R18 ;  /* 0x3fb8aa3b05127823 */ /* 0x000fc60000000812 */
[----:B------:R-:W-:Y:S01]  /*05c0*/  FFMA R19, R19, 1.925963033500011079e-08, R4 ;  /* 0x32a5706013137823 */ /* 0x000fe20000000004 */
[----:B------:R-:W-:Y:S01]  /*05d0*/  FFMA R18, R5, 1.925963033500011079e-08, R18 ;  /* 0x32a5706005127823 */ /* 0x000fe20000000012 */
[----:B------:R-:W-:Y:S01]  /*05e0*/  MOV R5, 0xff800000 ;  /* 0xff80000000057802 */ /* 0x000fe20000000f00 */
[----:B------:R-:W-:Y:S02]  /*05f0*/  IMAD.SHL.U32 R4, R21, 0x800000, RZ ;  /* 0x0080000015047824 */ /* 0x000fe400078e00ff */
[----:B------:R-:W1:Y:S01]  /*0600*/  MUFU.EX2 R17, R18 ;  /* 0x0000001200117308 */ /* 0x000e620000000800 */
[----:B--2---:R-:W-:-:S07]  /*0610*/  @!P0 FMNMX3 R5, R2, -INF , R3, !PT ;  /* 0xff80000002058876 */ /* 0x004fce0007800003 */
[----:B------:R-:W2:Y:S01]  /*0620*/  MUFU.EX2 R19, R19 ;  /* 0x0000001300137308 */ /* 0x000ea20000000800 */
[--C-:B------:R-:W-:Y:S01]  /*0630*/  FADD R9, R2, -R5.reuse ;  /* 0x8000000502097221 */ /* 0x100fe20000000000 */
[----:B------:R-:W-:-:S03]  /*0640*/  FADD R23, R3, -R5 ;  /* 0x8000000503177221 */ /* 0x000fc60000000000 */
[-C--:B------:R-:W-:Y:S01]  /*0650*/  FFMA.SAT R21, R9, R8.reuse, 0.5 ;  /* 0x3f00000009157423 */ /* 0x080fe20000002008 */
[----:B-1----:R-:W-:Y:S01]  /*0660*/  FMUL R3, R16, R17 ;  /* 0x0000001110037220 */ /* 0x002fe20000400000 */
[----:B------:R-:W-:Y:S02]  /*0670*/  FFMA.SAT R17, R23, R8, 0.5 ;  /* 0x3f00000017117423 */ /* 0x000fe40000002008 */
[-C--:B------:R-:W-:Y:S02]  /*0680*/  FFMA.RM R21, R21, R0.reuse, 12582913 ;  /* 0x4b40000115157423 */ /* 0x080fe40000004000 */
[----:B------:R-:W-:Y:S02]  /*0690*/  FFMA.RM R17, R17, R0, 12582913 ;  /* 0x4b40000111117423 */ /* 0x000fe40000004000 */
[----:B------:R-:W-:Y:S01]  /*06a0*/  FADD R8, R21, -12583039 ;  /* 0xcb40007f15087421 */ /* 0x000fe20000000000 */
[----:B--2---:R-:W-:Y:S01]  /*06b0*/  FMUL R4, R4, R19 ;  /* 0x0000001304047220 */ /* 0x004fe20000400000 */
[----:B------:R-:W-:-:S02]  /*06c0*/  FADD R0, R17, -12583039 ;  /* 0xcb40007f11007421 */ /* 0x000fc40000000000 */
[----:B------:R-:W-:Y:S01]  /*06d0*/  FFMA R8, R9, 1.4426950216293334961, -R8 ;  /* 0x3fb8aa3b09087823 */ /* 0x000fe20000000808 */
[----:B------:R-:W-:Y:S01]  /*06e0*/  FADD R2, RZ, R4 ;  /* 0x00000004ff027221 */ /* 0x000fe20000000000 */
[----:B------:R-:W-:Y:S02]  /*06f0*/  FFMA R0, R23, 1.4426950216293334961, -R0 ;  /* 0x3fb8aa3b17007823 */ /* 0x000fe40000000800 */
[----:B------:R-:W-:Y:S01]  /*0700*/  FFMA R8, R9, 1.925963033500011079e-08, R8 ;  /* 0x32a5706009087823 */ /* 0x000fe20000000008 */
[----:B------:R-:W-:Y:S01]  /*0710*/  FADD R5, R2, R3 ;  /* 0x0000000302057221 */ /* 0x000fe20000000000 */
[----:B------:R-:W-:Y:S01]  /*0720*/  FFMA R23, R23, 1.925963033500011079e-08, R0 ;  /* 0x32a5706017177823 */ /* 0x000fe20000000000 */
[----:B------:R-:W-:Y:S01]  /*0730*/  IMAD.SHL.U32 R2, R21, 0x800000, RZ ;  /* 0x0080000015027824 */ /* 0x000fe200078e00ff */
[----:B------:R-:W1:Y:S01]  /*0740*/  MUFU.EX2 R9, R8 ;  /* 0x0000000800097308 */ /* 0x000e620000000800 */
[----:B------:R-:W-:-:S07]  /*0750*/  SHF.L.U32 R0, R17, 0x17, RZ ;  /* 0x0000001711007819 */ /* 0x000fce00000006ff */
[----:B------:R-:W2:Y:S08]  /*0760*/  MUFU.RCP R16, R5 ;  /* 0x0000000500107308 */ /* 0x000eb00000001000 */
[----:B------:R-:W4:Y:S01]  /*0770*/  MUFU.EX2 R23, R23 ;  /* 0x0000001700177308 */ /* 0x000f220000000800 */
[----:B-1----:R-:W-:-:S04]  /*0780*/  FMUL R2, R2, R9 ;  /* 0x0000000902027220 */ /* 0x002fc80000400000 */
[----:B------:R-:W-:-:S03]  /*0790*/  FADD R17, RZ, R2 ;  /* 0x00000002ff117221 */ /* 0x000fc60000000000 */
[----:B------:R-:W1:Y:S01]  /*07a0*/  FCHK P1, R4, R5 ;  /* 0x0000000504007302 */ /* 0x000e620000020000 */
[----:B--2---:R-:W-:-:S04]  /*07b0*/  FFMA R19, -R5, R16, 1 ;  /* 0x3f80000005137423 */ /* 0x004fc80000000110 */
[----:B------:R-:W-:-:S04]  /*07c0*/  FFMA R19, R16, R19, R16 ;  /* 0x0000001310137223 */ /* 0x000fc80000000010 */
[----:B------:R-:W-:Y:S01]  /*07d0*/  FFMA R16, R4, R19, RZ ;  /* 0x0000001304107223 */ /* 0x000fe200000000ff */
[----:B----4-:R-:W-:-:S03]  /*07e0*/  FMUL R0, R0, R23 ;  /* 0x0000001700007220 */ /* 0x010fc60000400000 */
[----:B------:R-:W-:Y:S01]  /*07f0*/  FFMA R8, -R5, R16, R4 ;  /* 0x0000001005087223 */ /* 0x000fe20000000104 */
[----:B------:R-:W-:-:S03]  /*0800*/  FADD R17, R17, R0 ;  /* 0x0000000011117221 */ /* 0x000fc60000000000 */
[----:B------:R-:W-:Y:S01]  /*0810*/  FFMA R8, R19, R8, R16 ;  /* 0x0000000813087223 */ /* 0x000fe20000000010 */
[----:B-1----:R-:W-:Y:S06]  /*0820*/  @!P1 BRA `(.L_x_8440) ;  /* 0x00000000000c9947 */ /* 0x002fec0003800000 */
[----:B------:R-:W-:-:S07]  /*0830*/  MOV R16, 0x850 ;  /* 0x0000085000107802 */ /* 0x000fce0000000f00 */
[----:B0--3--:R-:W-:Y:S05]  /*0840*/  CALL.REL.NOINC `($__internal_168_$__cuda_sm3x_div_rn_noftz_f32_slowpath) ;  /* 0x0000000400507944 */ /* 0x009fea0003c00000 */
[----:B------:R-:W-:-:S07]  /*0850*/  IMAD.MOV.U32 R8, RZ, RZ, R9 ;  /* 0x000000ffff087224 */ /* 0x000fce00078e0009 */
.L_x_8440:
[----:B------:R-:W-:Y:S05]  /*0860*/  BSYNC.RECONVERGENT B0 ;  /* 0x0000000000007941 */ /* 0x000fea0003800200 */
.L_x_8439:
        /* <DEDUP_REMOVED lines=11> */
[----:B0--3--:R-:W-:Y:S05]  /*0920*/  CALL.REL.NOINC `($__internal_168_$__cuda_sm3x_div_rn_noftz_f32_slowpath) ;  /* 0x0000000400187944 */ /* 0x009fea0003c00000 */
.L_x_8442:
[----:B------:R-:W-:Y:S05]  /*0930*/  BSYNC.RECONVERGENT B0 ;  /* 0x0000000000007941 */ /* 0x000fea0003800200 */
.L_x_8441:
        /* <DEDUP_REMOVED lines=21> */
.L_x_8444:
[----:B------:R-:W-:Y:S05]  /*0a90*/  BSYNC.RECONVERGENT B0 ;  /* 0x0000000000007941 */ /* 0x000fea0003800200 */
.L_x_8443:
[----:B------:R-:W-:Y:S01]  /*0aa0*/  BSSY.RECONVERGENT B0, `(.L_x_8445) ;  /* 0x0000008000007945 */ /* 0x000fe20003800200 */
[----:B-1----:R-:W-:-:S03]  /*0ab0*/  FFMA R8, R3, R20, R16 ;  /* 0x0000001403087223 */ /* 0x002fc60000000010 */
[----:B------:R-:W-:Y:S05]  /*0ac0*/  @!P2 BRA `(.L_x_8446) ;  /* 0x000000000014a947 */ /* 0x000fea0003800000 */
[----:B------:R-:W-:Y:S01]  /*0ad0*/  MOV R4, R2 ;  /* 0x0000000200047202 */ /* 0x000fe20000000f00 */
[----:B------:R-:W-:Y:S01]  /*0ae0*/  IMAD.MOV.U32 R5, RZ, RZ, R17 ;  /* 0x000000ffff057224 */ /* 0x000fe200078e0011 */
[----:B------:R-:W-:-:S07]  /*0af0*/  MOV R16, 0xb10 ;  /* 0x00000b1000107802 */ /* 0x000fce0000000f00 */
[----:B0--3--:R-:W-:Y:S05]  /*0b00*/  CALL.REL.NOINC `($__internal_168_$__cuda_sm3x_div_rn_noftz_f32_slowpath) ;  /* 0x0000000000a07944 */ /* 0x009fea0003c00000 */
[----:B------:R-:W-:-:S07]  /*0b10*/  MOV R8, R9 ;  /* 0x0000000900087202 */ /* 0x000fce0000000f00 */
.L_x_8446:
[----:B------:R-:W-:Y:S05]  /*0b20*/  BSYNC.RECONVERGENT B0 ;  /* 0x0000000000007941 */ /* 0x000fea0003800200 */
.L_x_8445:
        /* <DEDUP_REMOVED lines=12> */
[----:B0--3--:R-:W-:Y:S05]  /*0bf0*/  CALL.REL.NOINC `($__internal_168_$__cuda_sm3x_div_rn_noftz_f32_slowpath) ;  /* 0x0000000000647944 */ /* 0x009fea0003c00000 */
.L_x_8448:
[----:B------:R-:W-:Y:S05]  /*0c00*/  BSYNC.RECONVERGENT B0 ;  /* 0x0000000000007941 */ /* 0x000fea0003800200 */
.L_x_8447:
        /* <DEDUP_REMOVED lines=17> */
.L_x_8450:
[----:B------:R-:W-:Y:S05]  /*0d20*/  BSYNC.RECONVERGENT B0 ;  /* 0x0000000000007941 */ /* 0x000fea0003800200 */
.L_x_8449:
[----:B------:R-:W-:-:S04]  /*0d30*/  IADD3 R11, P0, PT, R10, R11, RZ ;  /* 0x0000000b0a0b7210 */ /* 0x000fc80007f1e0ff */
[----:B------:R-:W-:Y:S02]  /*0d40*/  LEA.HI.X.SX32 R13, R10, R13, 0x1, P0 ;  /* 0x0000000d0a0d7211 */ /* 0x000fe400000f0eff */
[----:B------:R-:W-:-:S04]  /*0d50*/  ISETP.GE.U32.AND P0, PT, R11, UR42, PT ;  /* 0x0000002a0b007c0c */ /* 0x000fc8000bf06070 */
[----:B------:R-:W-:-:S13]  /*0d60*/  ISETP.GE.AND.EX P0, PT, R13, UR43, PT, P0 ;  /* 0x0000002b0d007c0c */ /* 0x000fda000bf06300 */
[----:B------:R-:W-:Y:S05]  /*0d70*/  @!P0 BRA `(.L_x_8451) ;  /* 0xfffffff400448947 */ /* 0x000fea000383ffff */
[----:B------:R-:W-:Y:S05]  /*0d80*/  EXIT ;  /* 0x000000000000794d */ /* 0x000fea0003800000 */
        .weak           $__internal_168_$__cuda_sm3x_div_rn_noftz_f32_slowpath
        .type           $__internal_168_$__cuda_sm3x_div_rn_noftz_f32_slowpath,@function
        .size           $__internal_168_$__cuda_sm3x_div_rn_noftz_f32_slowpath,(.L_x_8654 - $__internal_168_$__cuda_sm3x_div_rn_noftz_f32_slowpath)
$__internal_168_$__cuda_sm3x_div_rn_noftz_f32_slowpath:
        /* <DEDUP_REMOVED lines=35> */
.L_x_8453:
        /* <DEDUP_REMOVED lines=51> */
.L_x_8460:
[----:B------:R-:W-:-:S04]  /*12f0*/  LOP3.LUT R4, R4, 0x80000000, RZ, 0xc0, !PT ;  /* 0x8000000004047812 */ /* 0x000fc800078ec0ff */
[----:B------:R-:W-:Y:S01]  /*1300*/  LOP3.LUT R4, R4, 0x7f800000, RZ, 0xfc, !PT ;  /* 0x7f80000004047812 */ /* 0x000fe200078efcff */
[----:B------:R-:W-:Y:S06]  /*1310*/  BRA `(.L_x_8461) ;  /* 0x0000000000047947 */ /* 0x000fec0003800000 */
.L_x_8459:
[----:B------:R-:W-:-:S07]  /*1320*/  IMAD R4, R23, 0x800000, R4 ;  /* 0x0080000017047824 */ /* 0x000fce00078e0204 */
.L_x_8461:
[----:B------:R-:W-:Y:S05]  /*1330*/  BSYNC.RECONVERGENT B2 ;  /* 0x0000000000027941 */ /* 0x000fea0003800200 */
.L_x_8458:
[----:B------:R-:W-:Y:S05]  /*1340*/  BRA `(.L_x_8462) ;  /* 0x0000000000207947 */ /* 0x000fea0003800000 */
.L_x_8457:
[----:B------:R-:W-:-:S04]  /*1350*/  LOP3.LUT R4, R19, 0x80000000, R4, 0x48, !PT ;  /* 0x8000000013047812 */ /* 0x000fc800078e4804 */
[----:B------:R-:W-:Y:S01]  /*1360*/  LOP3.LUT R4, R4, 0x7f800000, RZ, 0xfc, !PT ;  /* 0x7f80000004047812 */ /* 0x000fe200078efcff */
[----:B------:R-:W-:Y:S06]  /*1370*/  BRA `(.L_x_8462) ;  /* 0x0000000000147947 */ /* 0x000fec0003800000 */
.L_x_8456:
[----:B------:R-:W-:Y:S01]  /*1380*/  LOP3.LUT R4, R19, 0x80000000, R4, 0x48, !PT ;  /* 0x8000000013047812 */ /* 0x000fe200078e4804 */
[----:B------:R-:W-:Y:S06]  /*1390*/  BRA `(.L_x_8462) ;  /* 0x00000000000c7947 */ /* 0x000fec0003800000 */
.L_x_8455:
[----:B------:R-:W0:Y:S01]  /*13a0*/  MUFU.RSQ R4, -QNAN ;  /* 0xffc0000000047908 */ /* 0x000e220000001400 */
[----:B------:R-:W-:Y:S05]  /*13b0*/  BRA `(.L_x_8462) ;  /* 0x0000000000047947 */ /* 0x000fea0003800000 */
.L_x_8454:
[----:B------:R-:W-:-:S07]  /*13c0*/  FADD.FTZ R4, R4, R5 ;  /* 0x0000000504047221 */ /* 0x000fce0000010000 */
.L_x_8462:
[----:B------:R-:W-:Y:S05]  /*13d0*/  BSYNC.RECONVERGENT B1 ;  /* 0x0000000000017941 */ /* 0x000fea0003800200 */
.L_x_8452:
[----:B------:R-:W-:Y:S02]  /*13e0*/  HFMA2 R19, -RZ, RZ, 0, 0 ;  /* 0x00000000ff137431 */ /* 0x000fe400000001ff */
[----:B------:R-:W-:Y:S01]  /*13f0*/  IMAD.MOV.U32 R18, RZ, RZ, R16 ;  /* 0x000000ffff127224 */ /* 0x000fe200078e0010 */
[----:B0-----:R-:W-:-:S03]  /*1400*/  MOV R9, R4 ;  /* 0x0000000400097202 */ /* 0x001fc60000000f00 */
[----:B------:R-:W-:Y:S05]  /*1410*/  RET.REL.NODEC R18 `(_Z15SoftmaxWarpImplI10DirectLoadIffE11DirectStoreIffEfLi2ELi2ELi1ELi2ELb1EL9Algorithm0EEvT_T0_ll) ;  /* 0xffffffe812f87950 */ /* 0x000fea0003c3ffff */
.L_x_8463:
        /* <DEDUP_REMOVED lines=14> */
.L_x_8654:


//--------------------- .text._Z15SoftmaxWarpImplI10DirectLoadIffE11DirectStoreIffEfLi2ELi2ELi1ELi2ELb0EL9Algorithm0EEvT_T0_ll --------------------------
	.section	.text._Z15SoftmaxWarpImplI10DirectLoadIffE11DirectStoreIffEfLi2ELi2ELi1ELi2ELb0EL9Algorithm0EEvT_T0_ll,"ax",@progbits
	.align	128
        .global         _Z15SoftmaxWarpImplI10DirectLoadIffE11DirectStoreIffEfLi2ELi2ELi1ELi2ELb0EL9Algorithm0EEvT_T0_ll
        .type           _Z15SoftmaxWarpImplI10DirectLoadIffE11DirectStoreIffEfLi2ELi2ELi1ELi2ELb0EL9Algorithm0EEvT_T0_ll,@function
        .size           _Z15SoftmaxWarpImplI10DirectLoadIffE11DirectStoreIffEfLi2ELi2ELi1ELi2ELb0EL9Algorithm0EEvT_T0_ll,(.L_x_8655 - _Z15SoftmaxWarpImplI10DirectLoadIffE11DirectStoreIffEfLi2ELi2ELi1ELi2ELb0EL9Algorithm0EEvT_T0_ll)
        .other          _Z15SoftmaxWarpImplI10DirectLoadIffE11DirectStoreIffEfLi2ELi2ELi1ELi2ELb0EL9Algorithm0EEvT_T0_ll,@"STO_CUDA_ENTRY STV_DEFAULT"
_Z15SoftmaxWarpImplI10DirectLoadIffE11DirectStoreIffEfLi2ELi2ELi1ELi2ELb0EL9Algorithm0EEvT_T0_ll:
.text._Z15SoftmaxWarpImplI10DirectLoadIffE11DirectStoreIffEfLi2ELi2ELi1ELi2ELb0EL9Algorithm0EEvT_T0_ll:
        /* <DEDUP_REMOVED lines=24> */
.L_x_8464:
        /* <DEDUP_REMOVED lines=14> */
[----:B------:R-:W-:Y:S01]  /*0260*/  IMAD.SHL.U32 R12, R12, 0x2, RZ ;  /* 0x000000020c0c7824 */ /* 0x000fe200078e00ff */
[----:B-1----:R-:W-:-:S07]  /*0270*/  SHF.L.U32 R16, R16, 0x1, RZ ;  /* 0x0000000110107819 */ /* 0x002fce00000006ff */
.L_x_8473:
[----:B------:R-:W-:Y:S01]  /*0280*/  IMAD R0, R17, UR42, RZ ;  /* 0x0000002a11007c24 */ /* 0x000fe2000f8e02ff */
[----:B--2---:R-:W-:Y:S01]  /*0290*/  R2UR UR4, R14 ;  /* 0x000000000e0472ca */ /* 0x004fe200000e0000 */
[----:B------:R-:W-:Y:S01]  /*02a0*/  IMAD.MOV.U32 R2, RZ, RZ, R16 ;  /* 0x000000ffff027224 */ /* 0x000fe200078e0010 */
[----:B------:R-:W-:Y:S01]  /*02b0*/  R2UR UR5, R15 ;  /* 0x000000000f0572ca */ /* 0x000fe200000e0000 */
[----:B------:R-:W-:Y:S02]  /*02c0*/  IMAD.MOV.U32 R3, RZ, RZ, RZ ;  /* 0x000000ffff037224 */ /* 0x000fe400078e00ff */
[C---:B------:R-:W-:Y:S02]  /*02d0*/  IMAD R5, R13.reuse, UR43, R0 ;  /* 0x0000002b0d057c24 */ /* 0x040fe4000f8e0200 */
[----:B------:R-:W-:-:S05]  /*02e0*/  IMAD.WIDE.U32 R2, R13, UR42, R2 ;  /* 0x0000002a0d027c25 */ /* 0x000fca000f8e0002 */
[----:B------:R-:W-:Y:S02]  /*02f0*/  IADD3 R3, PT, PT, R3, R5, RZ ;  /* 0x0000000503037210 */ /* 0x000fe40007ffe0ff */
[----:B------:R-:W-:-:S04]  /*0300*/  LEA R6, P0, R2, UR40, 0x2 ;  /* 0x0000002802067c11 */ /* 0x000fc8000f8010ff */
[----:B------:R-:W-:-:S06]  /*0310*/  LEA.HI.X R7, R2, UR41, R3, 0x2, P0 ;  /* 0x0000002902077c11 */ /* 0x000fcc00080f1403 */
[----:B------:R-:W2:Y:S01]  /*0320*/  LDG.E.64 R6, desc[UR4][R6.64] ;  /* 0x0000000406067981 */ /* 0x000ea2000c1e1b00 */
[----:B------:R-:W-:-:S04]  /*0330*/  IADD3 R0, P0, PT, R2, UR42, RZ ;  /* 0x0000002a02007c10 */ /* 0x000fc8000ff1e0ff */
[----:B------:R-:W-:-:S04]  /*0340*/  IADD3.X R3, PT, PT, R3, UR43, RZ, P0, !PT ;  /* 0x0000002b03037c10 */ /* 0x000fc800087fe4ff */
        /* <DEDUP_REMOVED lines=8> */
[----:B------:R-:W-:Y:S01]  /*03d0*/  MOV R5, 0x3bbb989d ;  /* 0x3bbb989d00057802 */ /* 0x000fe20000000f00 */
        /* <DEDUP_REMOVED lines=9> */
[----:B------:R-:W-:Y:S01]  /*0470*/  FADD R7, R9, -12583039 ;  /* 0xcb40007f09077421 */ /* 0x000fe20000000000 */
[C---:B------:R-:W-:Y:S01]  /*0480*/  FADD R19, R11.reuse, -12583039 ;  /* 0xcb40007f0b137421 */ /* 0x040fe20000000000 */
[----:B------:R-:W-:Y:S02]  /*0490*/  SHF.L.U32 R11, R11, 0x17, RZ ;  /* 0x000000170b0b7819 */ /* 0x000fe400000006ff */
[----:B------:R-:W-:Y:S01]  /*04a0*/  FFMA R7, R6, 1.4426950216293334961, -R7 ;  /* 0x3fb8aa3b06077823 */ /* 0x000fe20000000807 */
[----:B------:R-:W-:-:S03]  /*04b0*/  FFMA R19, R4, 1.4426950216293334961, -R19 ;  /* 0x3fb8aa3b04137823 */ /* 0x000fc60000000813 */
[----:B------:R-:W-:Y:S01]  /*04c0*/  FFMA R7, R6, 1.925963033500011079e-08, R7 ;  /* 0x32a5706006077823 */ /* 0x000fe20000000007 */
[----:B------:R-:W-:Y:S01]  /*04d0*/  FFMA R19, R4, 1.925963033500011079e-08, R19 ;  /* 0x32a5706004137823 */ /* 0x000fe20000000013 */
[----:B------:R-:W-:-:S03]  /*04e0*/  IMAD.SHL.U32 R4, R9, 0x800000, RZ ;  /* 0x0080000009047824 */ /* 0x000fc600078e00ff */
[----:B------:R-:W1:Y:S01]  /*04f0*/  MUFU.EX2 R8, R19 ;  /* 0x0000001300087308 */ /* 0x000e620000000800 */
[----:B---3--:R-:W-:-:S07]  /*0500*/  FMNMX3 R6, R2, -INF , R3, !PT ;  /* 0xff80000002067876 */ /* 0x008fce0007800003 */
[----:B------:R-:W2:Y:S01]  /*0510*/  MUFU.EX2 R7, R7 ;  /* 0x0000000700077308 */ /* 0x000ea20000000800 */
[--C-:B------:R-:W-:Y:S01]  /*0520*/  FADD R2, R2, -R6.reuse ;  /* 0x8000000602027221 */ /* 0x100fe20000000000 */
[----:B------:R-:W-:-:S03]  /*0530*/  FADD R6, R3, -R6 ;  /* 0x8000000603067221 */ /* 0x000fc60000000000 */
[----:B------:R-:W-:-:S04]  /*0540*/  FFMA.SAT R9, R2, R5, 0.5 ;  /* 0x3f00000002097423 */ /* 0x000fc80000002005 */
[----:B------:R-:W-:Y:S01]  /*0550*/  FFMA.RM R9, R9, R0, 12582913 ;  /* 0x4b40000109097423 */ /* 0x000fe20000004000 */
[----:B-1----:R-:W-:Y:S01]  /*0560*/  FMUL R3, R11, R8 ;  /* 0x000000080b037220 */ /* 0x002fe20000400000 */
[----:B--2---:R-:W-:Y:S01]  /*0570*/  FMUL R4, R4, R7 ;  /* 0x0000000704047220 */ /* 0x004fe20000400000 */
[----:B------:R-:W-:Y:S01]  /*0580*/  FFMA.SAT R7, R6, R5, 0.5 ;  /* 0x3f00000006077423 */ /* 0x000fe20000002005 */
[----:B------:R-:W-:Y:S02]  /*0590*/  FADD R5, R9, -12583039 ;  /* 0xcb40007f09057421 */ /* 0x000fe40000000000 */
[----:B------:R-:W-:Y:S01]  /*05a0*/  FADD R8, RZ, R4 ;  /* 0x00000004ff087221 */ /* 0x000fe20000000000 */
[----:B------:R-:W-:Y:S01]  /*05b0*/  FFMA.RM R7, R7, R0, 12582913 ;  /* 0x4b40000107077423 */ /* 0x000fe20000004000 */
[----:B------:R-:W-:Y:S02]  /*05c0*/  FFMA R5, R2, 1.4426950216293334961, -R5 ;  /* 0x3fb8aa3b02057823 */ /* 0x000fe40000000805 */
[----:B------:R-:W-:Y:S01]  /*05d0*/  FADD R8, R8, R3 ;  /* 0x0000000308087221 */ /* 0x000fe20000000000 */
[----:B------:R-:W-:Y:S01]  /*05e0*/  FADD R11, R7, -12583039 ;  /* 0xcb40007f070b7421 */ /* 0x000fe20000000000 */
[----:B------:R-:W-:Y:S01]  /*05f0*/  FFMA R5, R2, 1.925963033500011079e-08, R5 ;  /* 0x32a5706002057823 */ /* 0x000fe20000000005 */
[----:B------:R-:W-:Y:S01]  /*0600*/  IMAD.SHL.U32 R2, R9, 0x800000, RZ ;  /* 0x0080000009027824 */ /* 0x000fe200078e00ff */
[----:B------:R-:W1:Y:S01]  /*0610*/  MUFU.RCP R19, R8 ;  /* 0x0000000800137308 */ /* 0x000e620000001000 */
[----:B------:R-:W-:-:S04]  /*0620*/  FFMA R11, R6, 1.4426950216293334961, -R11 ;  /* 0x3fb8aa3b060b7823 */ /* 0x000fc8000000080b */
[----:B------:R-:W-:-:S03]  /*0630*/  FFMA R11, R6, 1.925963033500011079e-08, R11 ;  /* 0x32a57060060b7823 */ /* 0x000fc6000000000b */
[----:B------:R-:W2:Y:S08]  /*0640*/  MUFU.EX2 R5, R5 ;  /* 0x0000000500057308 */ /* 0x000eb00000000800 */
[----:B------:R-:W3:Y:S01]  /*0650*/  MUFU.EX2 R11, R11 ;  /* 0x0000000b000b7308 */ /* 0x000ee20000000800 */
[----:B-1----:R-:W-:-:S04]  /*0660*/  FFMA R0, -R8, R19, 1 ;  /* 0x3f80000008007423 */ /* 0x002fc80000000113 */
[----:B------:R-:W-:Y:S01]  /*0670*/  FFMA R9, R19, R0, R19 ;  /* 0x0000000013097223 */ /* 0x000fe20000000013 */
[----:B------:R-:W-:Y:S02]  /*0680*/  IMAD.SHL.U32 R0, R7, 0x800000, RZ ;  /* 0x0080000007007824 */ /* 0x000fe400078e00ff */
[----:B------:R-:W1:Y:S01]  /*0690*/  FCHK P0, R4, R8 ;  /* 0x0000000804007302 */ /* 0x000e620000000000 */
[----:B--2---:R-:W-:Y:S01]  /*06a0*/  FMUL R2, R2, R5 ;  /* 0x0000000502027220 */ /* 0x004fe20000400000 */
[----:B------:R-:W-:-:S03]  /*06b0*/  FFMA R6, R4, R9, RZ ;  /* 0x0000000904067223 */ /* 0x000fc600000000ff */
[----:B------:R-:W-:Y:S01]  /*06c0*/  FADD R19, RZ, R2 ;  /* 0x00000002ff137221 */ /* 0x000fe20000000000 */
[----:B------:R-:W-:Y:S01]  /*06d0*/  FFMA R5, -R8, R6, R4 ;  /* 0x0000000608057223 */ /* 0x000fe20000000104 */
[----:B---3--:R-:W-:-:S03]  /*06e0*/  FMUL R0, R0, R11 ;  /* 0x0000000b00007220 */ /* 0x008fc60000400000 */
[----:B------:R-:W-:Y:S01]  /*06f0*/  FFMA R6, R9, R5, R6 ;  /* 0x0000000509067223 */ /* 0x000fe20000000006 */
[----:B------:R-:W-:Y:S01]  /*0700*/  FADD R19, R19, R0 ;  /* 0x0000000013137221 */ /* 0x000fe20000000000 */
[----:B-1----:R-:W-:Y:S06]  /*0710*/  @!P0 BRA `(.L_x_8466) ;  /* 0x0000000000108947 */ /* 0x002fec0003800000 */
[----:B------:R-:W-:Y:S02]  /*0720*/  MOV R5, R8 ;  /* 0x0000000800057202 */ /* 0x000fe40000000f00 */
[----:B------:R-:W-:-:S07]  /*0730*/  MOV R7, 0x750 ;  /* 0x0000075000077802 */ /* 0x000fce0000000f00 */
[----:B0-----:R-:W-:Y:S05]  /*0740*/  CALL.REL.NOINC `($__internal_169_$__cuda_sm3x_div_rn_noftz_f32_slowpath) ;  /* 0x00000004002c7944 */ /* 0x001fea0003c00000 */
[----:B------:R-:W-:-:S07]  /*0750*/  IMAD.MOV.U32 R6, RZ, RZ, R11 ;  /* 0x000000ffff067224 */ /* 0x000fce00078e000b */
.L_x_8466:
[----:B------:R-:W-:Y:S05]  /*0760*/  BSYNC.RECONVERGENT B0 ;  /* 0x0000000000007941 */ /* 0x000fea0003800200 */
.L_x_8465:
        /* <DEDUP_REMOVED lines=12> */
[----:B0-----:R-:W-:Y:S05]  /*0830*/  CALL.REL.NOINC `($__internal_169_$__cuda_sm3x_div_rn_noftz_f32_slowpath) ;  /* 0x0000000000f07944 */ /* 0x001fea0003c00000 */
[----:B------:R-:W-:-:S07]  /*0840*/  IMAD.MOV.U32 R7, RZ, RZ, R11 ;  /* 0x000000ffff077224 */ /* 0x000fce00078e000b */
.L_x_8468:
[----:B------:R-:W-:Y:S05]  /*0850*/  BSYNC.RECONVERGENT B0 ;  /* 0x0000000000007941 */ /* 0x000fea0003800200 */
.L_x_8467:
        /* <DEDUP_REMOVED lines=8> */
[----:B------:R-:W-:-:S04]  /*08e0*/  IMAD.WIDE.U32 R8, R13, UR38, R4 ;  /* 0x000000260d087c25 */ /* 0x000fc8000f8e0004 */
[----:B------:R-:W-:Y:S01]  /*08f0*/  IMAD.IADD R3, R9, 0x1, R3 ;  /* 0x0000000109037824 */ /* 0x000fe200078e0203 */
[----:B------:R-:W-:-:S04]  /*0900*/  LEA R4, P0, R8, UR36, 0x2 ;  /* 0x0000002408047c11 */ /* 0x000fc8000f8010ff */
[----:B------:R-:W-:Y:S01]  /*0910*/  LEA.HI.X R5, R8, UR37, R3, 0x2, P0 ;  /* 0x0000002508057c11 */ /* 0x000fe200080f1403 */
[----:B-1----:R-:W-:-:S04]  /*0920*/  FFMA R11, -R19, R10, 1 ;  /* 0x3f800000130b7423 */ /* 0x002fc8000000010a */
[----:B------:R-:W-:Y:S01]  /*0930*/  FFMA R11, R10, R11, R10 ;  /* 0x0000000b0a0b7223 */ /* 0x000fe2000000000a */
[----:B------:R1:W-:Y:S02]  /*0940*/  STG.E.64 desc[UR4][R4.64], R6 ;  /* 0x0000000604007986 */ /* 0x0003e4000c101b04 */
[----:B------:R-:W2:Y:S01]  /*0950*/  FCHK P0, R2, R19 ;  /* 0x0000001302007302 */ /* 0x000ea20000000000 */
[----:B------:R-:W-:-:S04]  /*0960*/  FFMA R10, R2, R11, RZ ;  /* 0x0000000b020a7223 */ /* 0x000fc800000000ff */
[----:B------:R-:W-:-:S04]  /*0970*/  FFMA R18, -R19, R10, R2 ;  /* 0x0000000a13127223 */ /* 0x000fc80000000102 */
[----:B------:R-:W-:Y:S01]  /*0980*/  FFMA R10, R11, R18, R10 ;  /* 0x000000120b0a7223 */ /* 0x000fe2000000000a */
[----:B-12---:R-:W-:Y:S06]  /*0990*/  @!P0 BRA `(.L_x_8470) ;  /* 0x0000000000148947 */ /* 0x006fec0003800000 */
[----:B------:R-:W-:Y:S01]  /*09a0*/  MOV R4, R2 ;  /* 0x0000000200047202 */ /* 0x000fe20000000f00 */
[----:B------:R-:W-:Y:S01]  /*09b0*/  IMAD.MOV.U32 R5, RZ, RZ, R19 ;  /* 0x000000ffff057224 */ /* 0x000fe200078e0013 */
[----:B------:R-:W-:-:S07]  /*09c0*/  MOV R7, 0x9e0 ;  /* 0x000009e000077802 */ /* 0x000fce0000000f00 */
[----:B0-----:R-:W-:Y:S05]  /*09d0*/  CALL.REL.NOINC `($__internal_169_$__cuda_sm3x_div_rn_noftz_f32_slowpath) ;  /* 0x0000000000887944 */ /* 0x001fea0003c00000 */
[----:B------:R-:W-:-:S07]  /*09e0*/  MOV R10, R11 ;  /* 0x0000000b000a7202 */ /* 0x000fce0000000f00 */
.L_x_8470:
[----:B------:R-:W-:Y:S05]  /*09f0*/  BSYNC.RECONVERGENT B0 ;  /* 0x0000000000007941 */ /* 0x000fea0003800200 */
.L_x_8469:
        /* <DEDUP_REMOVED lines=13> */
.L_x_8472:
[----:B------:R-:W-:Y:S05]  /*0ad0*/  BSYNC.RECONVERGENT B0 ;  /* 0x0000000000007941 */ /* 0x000fea0003800200 */
.L_x_8471:
        /* <DEDUP_REMOVED lines=18> */
        .weak           $__internal_169_$__cuda_sm3x_div_rn_noftz_f32_slowpath
        .type           $__internal_169_$__cuda_sm3x_div_rn_noftz_f32_slowpath,@function
        .size           $__internal_169_$__cuda_sm3x_div_rn_noftz_f32_slowpath,(.L_x_8655 - $__internal_169_$__cuda_sm3x_div_rn_noftz_f32_slowpath)
$__internal_169_$__cuda_sm3x_div_rn_noftz_f32_slowpath:
        /* <DEDUP_REMOVED lines=34> */
.L_x_8475:
        /* <DEDUP_REMOVED lines=51> */
.L_x_8482:
[----:B------:R-:W-:-:S04]  /*1150*/  LOP3.LUT R4, R4, 0x80000000, RZ, 0xc0, !PT ;  /* 0x8000000004047812 */ /* 0x000fc800078ec0ff */
[----:B------:R-:W-:Y:S01]  /*1160*/  LOP3.LUT R4, R4, 0x7f800000, RZ, 0xfc, !PT ;  /* 0x7f80000004047812 */ /* 0x000fe200078efcff */
[----:B------:R-:W-:Y:S06]  /*1170*/  BRA `(.L_x_8483) ;  /* 0x0000000000047947 */ /* 0x000fec0003800000 */
.L_x_8481:
[----:B------:R-:W-:-:S07]  /*1180*/  IMAD R4, R23, 0x800000, R4 ;  /* 0x0080000017047824 */ /* 0x000fce00078e0204 */
.L_x_8483:
[----:B------:R-:W-:Y:S05]  /*1190*/  BSYNC.RECONVERGENT B2 ;  /* 0x0000000000027941 */ /* 0x000fea0003800200 */
.L_x_8480:
[----:B------:R-:W-:Y:S05]  /*11a0*/  BRA `(.L_x_8484) ;  /* 0x0000000000207947 */ /* 0x000fea0003800000 */
.L_x_8479:
[----:B------:R-:W-:-:S04]  /*11b0*/  LOP3.LUT R4, R5, 0x80000000, R4, 0x48, !PT ;  /* 0x8000000005047812 */ /* 0x000fc800078e4804 */
[----:B------:R-:W-:Y:S01]  /*11c0*/  LOP3.LUT R4, R4, 0x7f800000, RZ, 0xfc, !PT ;  /* 0x7f80000004047812 */ /* 0x000fe200078efcff */
[----:B------:R-:W-:Y:S06]  /*11d0*/  BRA `(.L_x_8484) ;  /* 0x0000000000147947 */ /* 0x000fec0003800000 */
.L_x_8478:
[----:B------:R-:W-:Y:S01]  /*11e0*/  LOP3.LUT R4, R5, 0x80000000, R4, 0x48, !PT ;  /* 0x8000000005047812 */ /* 0x000fe200078e4804 */
[----:B------:R-:W-:Y:S06]  /*11f0*/  BRA `(.L_x_8484) ;  /* 0x00000000000c7947 */ /* 0x000fec0003800000 */
.L_x_8477:
[----:B------:R-:W0:Y:S01]  /*1200*/  MUFU.RSQ R4, -QNAN ;  /* 0xffc0000000047908 */ /* 0x000e220000001400 */
[----:B------:R-:W-:Y:S05]  /*1210*/  BRA `(.L_x_8484) ;  /* 0x0000000000047947 */ /* 0x000fea0003800000 */
.L_x_8476:
[----:B------:R-:W-:-:S07]  /*1220*/  FADD.FTZ R4, R4, R5 ;  /* 0x0000000504047221 */ /* 0x000fce0000010000 */
.L_x_8484:
[----:B------:R-:W-:Y:S05]  /*1230*/  BSYNC.RECONVERGENT B1 ;  /* 0x0000000000017941 */ /* 0x000fea0003800200 */
.L_x_8474:
[----:B------:R-:W-:Y:S01]  /*1240*/  HFMA2 R5, -RZ, RZ, 0, 0 ;  /* 0x00000000ff057431 */ /* 0x000fe200000001ff */
[----:B0-----:R-:W-:Y:S01]  /*1250*/  MOV R11, R4 ;  /* 0x00000004000b7202 */ /* 0x001fe20000000f00 */
[----:B------:R-:W-:-:S04]  /*1260*/  IMAD.MOV.U32 R4, RZ, RZ, R7 ;  /* 0x000000ffff047224 */ /* 0x000fc800078e0007 */
[----:B------:R-:W-:Y:S05]  /*1270*/  RET.REL.NODEC R4 `(_Z15SoftmaxWarpImplI10DirectLoadIffE11DirectStoreIffEfLi2ELi2ELi1ELi2ELb0EL9Algorithm0EEvT_T0_ll) ;  /* 0xffffffec04607950 */ /* 0x000fea0003c3ffff */
.L_x_8485:
        /* <DEDUP_REMOVED lines=16> */
.L_x_8655:


//--------------------- .nv.global.init           --------------------------
	.section	.nv.global.init,"aw",@progbits
.nv.global.init:
	.type		$str$2,@object
	.size		$str$2,($str$1 - $str$2)
$str$2:
        /*0000*/ 	.byte	0x63, 0x6f, 0x6c, 0x73, 0x20, 0x25, 0x20, 0x70, 0x61, 0x63, 0x6b, 0x5f, 0x73, 0x69, 0x7a, 0x65
        /*0010*/ 	.byte	0x20, 0x3d, 0x3d, 0x20, 0x30, 0x00
	.type		$str$1,@object
	.size		$str$1,($str - $str$1)
$str$1:
        /*0016*/ 	.byte	0x2f, 0x74, 0x6d, 0x70, 0x2f, 0x73, 0x61, 0x73, 0x73, 0x5f, 0x63, 0x75, 0x5f, 0x6a, 0x34, 0x30
        /*0026*/ 	.byte	0x6a, 0x61, 0x39, 0x30, 0x62, 0x2f, 0x6b, 0x2e, 0x63, 0x75, 0x00
	.type		$str,@object
	.size		$str,(__unnamed_143 - $str)
$str:
        /*0031*/ 	.byte	0x63, 0x6f, 0x6c, 0x73, 0x20, 0x3c, 0x3d, 0x20, 0x63, 0x6f, 0x6c, 0x73, 0x5f, 0x70, 0x65, 0x72
        /*0041*/ 	.byte	0x5f, 0x74, 0x68, 0x72, 0x65, 0x61, 0x64, 0x20, 0x2a, 0x20, 0x74, 0x68, 0x72, 0x65, 0x61, 0x64
        /*0051*/ 	.byte	0x5f, 0x67, 0x72, 0x6f, 0x75, 0x70, 0x5f, 0x77, 0x69, 0x64, 0x74, 0x68, 0x00
	.type		__unnamed_143,@object
	.size		__unnamed_143,(__unnamed_141 - __unnamed_143)
__unnamed_143:
        /*005e*/ 	.byte	0x76, 0x6f, 0x69, 0x64, 0x20, 0x53, 0x6f, 0x66, 0x74, 0x6d, 0x61, 0x78, 0x42, 0x6c, 0x6f, 0x63
        /* <DEDUP_REMOVED lines=14> */
        /*014e*/ 	.byte	0x61, 0x78, 0x5d, 0x00
	.type		__unnamed_141,@object
	.size		__unnamed_141,(__unnamed_144 - __unnamed_141)
__unnamed_141:
        /* <DEDUP_REMOVED lines=16> */
	.type		__unnamed_144,@object
	.size		__unnamed_144,(__unnamed_142 - __unnamed_144)
__unnamed_144:
        /* <DEDUP_REMOVED lines=16> */
	.type		__unnamed_142,@object
	.size		__unnamed_142,(__unnamed_145 - __unnamed_142)
__unnamed_142:
        /* <DEDUP_REMOVED lines=15> */
        /*042a*/ 	.byte	0x6d, 0x61, 0x78, 0x5d, 0x00
	.type		__unnamed_145,@object
	.size		__unnamed_145,(__unnamed_4 - __unnamed_145)
__unnamed_145:
        /* <DEDUP_REMOVED lines=15> */
        /*051f*/ 	.byte	0x53, 0x6f, 0x66, 0x74, 0x6d, 0x61, 0x78, 0x5d, 0x00
	.type		__unnamed_4,@object
	.size		__unnamed_4,(__unnamed_68 - __unnamed_4)
__unnamed_4:
        /* <DEDUP_REMOVED lines=20> */
        /*0668*/ 	.byte	0x00
	.type		__unnamed_68,@object
	.size		__unnamed_68,(__unnamed_12 - __unnamed_68)
__unnamed_68:
        /* <DEDUP_REMOVED lines=21> */
	.type		__unnamed_12,@object
	.size		__unnamed_12,(__unnamed_60 - __unnamed_12)
__unnamed_12:
        /* <DEDUP_REMOVED lines=21> */
	.type		__unnamed_60,@object
	.size		__unnamed_60,(__unnamed_16 - __unnamed_60)
__unnamed_60:
        /* <DEDUP_REMOVED lines=21> */
	.type		__unnamed_16,@object
	.size		__unnamed_16,(__unnamed_64 - __unnamed_16)
__unnamed_16:
        /* <DEDUP_REMOVED lines=21> */
	.type		__unnamed_64,@object
	.size		__unnamed_64,(__unnamed_8 - __unnamed_64)
__unnamed_64:
        /* <DEDUP_REMOVED lines=21> */
	.type		__unnamed_8,@object
	.size		__unnamed_8,(__unnamed_56 - __unnamed_8)
__unnamed_8:
        /* <DEDUP_REMOVED lines=21> */
	.type		__unnamed_56,@object
	.size		__unnamed_56,(__unnamed_2 - __unnamed_56)
__unnamed_56:
        /* <DEDUP_REMOVED lines=21> */
	.type		__unnamed_2,@object
	.size		__unnamed_2,(__unnamed_66 - __unnamed_2)
__unnamed_2:
        /* <DEDUP_REMOVED lines=21> */
	.type		__unnamed_66,@object
	.size		__unnamed_66,(__unnamed_10 - __unnamed_66)
__unnamed_66:
        /* <DEDUP_REMOVED lines=21> */
	.type		__unnamed_10,@object
	.size		__unnamed_10,(__unnamed_58 - __unnamed_10)
__unnamed_10:
        /* <DEDUP_REMOVED lines=21> */
	.type		__unnamed_58,@object
	.size		__unnamed_58,(__unnamed_14 - __unnamed_58)
__unnamed_58:
        /* <DEDUP_REMOVED lines=21> */
	.type		__unnamed_14,@object
	.size		__unnamed_14,(__unnamed_62 - __unnamed_14)
__unnamed_14:
        /* <DEDUP_REMOVED lines=21> */
	.type		__unnamed_62,@object
	.size		__unnamed_62,(__unnamed_6 - __unnamed_62)
__unnamed_62:
        /* <DEDUP_REMOVED lines=21> */
	.type		__unnamed_6,@object
	.size		__unnamed_6,(__unnamed_70 - __unnamed_6)
__unnamed_6:
        /* <DEDUP_REMOVED lines=21> */
	.type		__unnamed_70,@object
	.size		__unnamed_70,(__unnamed_3 - __unnamed_70)
__unnamed_70:
        /* <DEDUP_REMOVED lines=21> */
	.type		__unnamed_3,@object
	.size		__unnamed_3,(__unnamed_67 - __unnamed_3)
__unnamed_3:
        /* <DEDUP_REMOVED lines=20> */
        /*1a78*/ 	.byte	0x5d, 0x00
	.type		__unnamed_67,@object
	.size		__unnamed_67,(__unnamed_11 - __unnamed_67)
__unnamed_67:
        /* <DEDUP_REMOVED lines=21> */
	.type		__unnamed_11,@object
	.size		__unnamed_11,(__unnamed_59 - __unnamed_11)
__unnamed_11:
        /* <DEDUP_REMOVED lines=21> */
	.type		__unnamed_59,@object
	.size		__unnamed_59,(__unnamed_15 - __unnamed_59)
__unnamed_59:
        /* <DEDUP_REMOVED lines=21> */
	.type		__unnamed_15,@object
	.size		__unnamed_15,(__unnamed_63 - __unnamed_15)
__unnamed_15:
        /* <DEDUP_REMOVED lines=21> */
	.type		__unnamed_63,@object
	.size		__unnamed_63,(__unnamed_7 - __unnamed_63)
__unnamed_63:
        /* <DEDUP_REMOVED lines=21> */
	.type		__unnamed_7,@object
	.size		__unnamed_7,(__unnamed_55 - __unnamed_7)
__unnamed_7:
        /* <DEDUP_REMOVED lines=21> */
	.type		__unnamed_55,@object
	.size		__unnamed_55,(__unnamed_1 - __unnamed_55)
__unnamed_55:
        /* <DEDUP_REMOVED lines=21> */
	.type		__unnamed_1,@object
	.size		__unnamed_1,(__unnamed_65 - __unnamed_1)
__unnamed_1:
        /* <DEDUP_REMOVED lines=21> */
	.type		__unnamed_65,@object
	.size		__unnamed_65,(__unnamed_9 - __unnamed_65)
__unnamed_65:
        /* <DEDUP_REMOVED lines=21> */
	.type		__unnamed_9,@object
	.size		__unnamed_9,(__unnamed_57 - __unnamed_9)
__unnamed_9:
        /* <DEDUP_REMOVED lines=21> */
	.type		__unnamed_57,@object
	.size		__unnamed_57,(__unnamed_13 - __unnamed_57)
__unnamed_57:
        /* <DEDUP_REMOVED lines=21> */
	.type		__unnamed_13,@object
	.size		__unnamed_13,(__unnamed_61 - __unnamed_13)
__unnamed_13:
        /* <DEDUP_REMOVED lines=21> */
	.type		__unnamed_61,@object
	.size		__unnamed_61,(__unnamed_5 - __unnamed_61)
__unnamed_61:
        /* <DEDUP_REMOVED lines=21> */
	.type		__unnamed_5,@object
	.size		__unnamed_5,(__unnamed_69 - __unnamed_5)
__unnamed_5:
        /* <DEDUP_REMOVED lines=21> */
	.type		__unnamed_69,@object
	.size		__unnamed_69,(__unnamed_20 - __unnamed_69)
__unnamed_69:
        /* <DEDUP_REMOVED lines=21> */
	.type		__unnamed_20,@object
	.size		__unnamed_20,(__unnamed_84 - __unnamed_20)
__unnamed_20:
        /* <DEDUP_REMOVED lines=21> */
	.type		__unnamed_84,@object
	.size		__unnamed_84,(__unnamed_76 - __unnamed_84)
__unnamed_84:
        /* <DEDUP_REMOVED lines=21> */
	.type		__unnamed_76,@object
	.size		__unnamed_76,(__unnamed_28 - __unnamed_76)
__unnamed_76:
        /* <DEDUP_REMOVED lines=21> */
	.type		__unnamed_28,@object
	.size		__unnamed_28,(__unnamed_92 - __unnamed_28)
__unnamed_28:
        /* <DEDUP_REMOVED lines=21> */
	.type		__unnamed_92,@object
	.size		__unnamed_92,(__unnamed_80 - __unnamed_92)
__unnamed_92:
        /* <DEDUP_REMOVED lines=21> */
	.type		__unnamed_80,@object
	.size		__unnamed_80,(__unnamed_72 - __unnamed_80)
__unnamed_80:
        /* <DEDUP_REMOVED lines=21> */
	.type		__unnamed_72,@object
	.size		__unnamed_72,(__unnamed_24 - __unnamed_72)
__unnamed_72:
        /* <DEDUP_REMOVED lines=21> */
	.type		__unnamed_24,@object
	.size		__unnamed_24,(__unnamed_88 - __unnamed_24)
__unnamed_24:
        /* <DEDUP_REMOVED lines=21> */
	.type		__unnamed_88,@object
	.size		__unnamed_88,(__unnamed_18 - __unnamed_88)
__unnamed_88:
        /* <DEDUP_REMOVED lines=21> */
	.type		__unnamed_18,@object
	.size		__unnamed_18,(__unnamed_82 - __unnamed_18)
__unnamed_18:
        /* <DEDUP_REMOVED lines=21> */
	.type		__unnamed_82,@object
	.size		__unnamed_82,(__unnamed_74 - __unnamed_82)
__unnamed_82:
        /* <DEDUP_REMOVED lines=21> */
	.type		__unnamed_74,@object
	.size		__unnamed_74,(__unnamed_26 - __unnamed_74)
__unnamed_74:
        /* <DEDUP_REMOVED lines=21> */
	.type		__unnamed_26,@object
	.size		__unnamed_26,(__unnamed_90 - __unnamed_26)
__unnamed_26:
        /* <DEDUP_REMOVED lines=21> */
	.type		__unnamed_90,@object
	.size		__unnamed_90,(__unnamed_78 - __unnamed_90)
__unnamed_90:
        /* <DEDUP_REMOVED lines=21> */
	.type		__unnamed_78,@object
	.size		__unnamed_78,(__unnamed_30 - __unnamed_78)
__unnamed_78:
        /* <DEDUP_REMOVED lines=21> */
	.type		__unnamed_30,@object
	.size		__unnamed_30,(__unnamed_94 - __unnamed_30)
__unnamed_30:
        /* <DEDUP_REMOVED lines=21> */
	.type		__unnamed_94,@object
	.size		__unnamed_94,(__unnamed_22 - __unnamed_94)
__unnamed_94:
        /* <DEDUP_REMOVED lines=21> */
	.type		__unnamed_22,@object
	.size		__unnamed_22,(__unnamed_86 - __unnamed_22)
__unnamed_22:
        /* <DEDUP_REMOVED lines=21> */
	.type		__unnamed_86,@object
	.size		__unnamed_86,(__unnamed_19 - __unnamed_86)
__unnamed_86:
        /* <DEDUP_REMOVED lines=21> */
	.type		__unnamed_19,@object
	.size		__unnamed_19,(__unnamed_83 - __unnamed_19)
__unnamed_19:
        /* <DEDUP_REMOVED lines=20> */
        /*467e*/ 	.byte	0x78, 0x5d, 0x00
	.type		__unnamed_83,@object
	.size		__unnamed_83,(__unnamed_75 - __unnamed_83)
__unnamed_83:
        /* <DEDUP_REMOVED lines=21> */
	.type		__unnamed_75,@object
	.size		__unnamed_75,(__unnamed_27 - __unnamed_75)
__unnamed_75:
        /* <DEDUP_REMOVED lines=21> */
	.type		__unnamed_27,@object
	.size		__unnamed_27,(__unnamed_91 - __unnamed_27)
__unnamed_27:
        /* <DEDUP_REMOVED lines=21> */
	.type		__unnamed_91,@object
	.size		__unnamed_91,(__unnamed_79 - __unnamed_91)
__unnamed_91:
        /* <DEDUP_REMOVED lines=21> */
	.type		__unnamed_79,@object
	.size		__unnamed_79,(__unnamed_71 - __unnamed_79)
__unnamed_79:
        /* <DEDUP_REMOVED lines=21> */
	.type		__unnamed_71,@object
	.size		__unnamed_71,(__unnamed_23 - __unnamed_71)
__unnamed_71:
        /* <DEDUP_REMOVED lines=21> */
	.type		__unnamed_23,@object
	.size		__unnamed_23,(__unnamed_87 - __unnamed_23)
__unnamed_23:
        /* <DEDUP_REMOVED lines=21> */
	.type		__unnamed_87,@object
	.size		__unnamed_87,(__unnamed_17 - __unnamed_87)
__unnamed_87:
        /* <DEDUP_REMOVED lines=21> */
	.type		__unnamed_17,@object
	.size		__unnamed_17,(__unnamed_81 - __unnamed_17)
__unnamed_17:
        /* <DEDUP_REMOVED lines=21> */
	.type		__unnamed_81,@object
	.size		__unnamed_81,(__unnamed_73 - __unnamed_81)
__unnamed_81:
        /* <DEDUP_REMOVED lines=21> */
	.type		__unnamed_73,@object
	.size		__unnamed_73,(__unnamed_25 - __unnamed_73)
__unnamed_73:
        /* <DEDUP_REMOVED lines=21> */
	.type		__unnamed_25,@object
	.size		__unnamed_25,(__unnamed_89 - __unnamed_25)
__unnamed_25:
        /* <DEDUP_REMOVED lines=21> */
	.type		__unnamed_89,@object
	.size		__unnamed_89,(__unnamed_77 - __unnamed_89)
__unnamed_89:
        /* <DEDUP_REMOVED lines=21> */
	.type		__unnamed_77,@object
	.size		__unnamed_77,(__unnamed_29 - __unnamed_77)
__unnamed_77:
        /* <DEDUP_REMOVED lines=21> */
	.type		__unnamed_29,@object
	.size		__unnamed_29,(__unnamed_93 - __unnamed_29)
__unnamed_29:
        /* <DEDUP_REMOVED lines=21> */
	.type		__unnamed_93,@object
	.size		__unnamed_93,(__unnamed_21 - __unnamed_93)
__unnamed_93:
        /* <DEDUP_REMOVED lines=21> */
	.type		__unnamed_21,@object
	.size		__unnamed_21,(__unnamed_85 - __unnamed_21)
__unnamed_21:
        /* <DEDUP_REMOVED lines=21> */
	.type		__unnamed_85,@object
	.size		__unnamed_85,(__unnamed_132 - __unnamed_85)
__unnamed_85:
        /* <DEDUP_REMOVED lines=21> */
	.type		__unnamed_132,@object
	.size		__unnamed_132,(__unnamed_36 - __unnamed_132)
__unnamed_132:
        /* <DEDUP_REMOVED lines=21> */
	.type		__unnamed_36,@object
	.size		__unnamed_36,(__unnamed_100 - __unnamed_36)
__unnamed_36:
        /* <DEDUP_REMOVED lines=21> */
	.type		__unnamed_100,@object
	.size		__unnamed_100,(__unnamed_52 - __unnamed_100)
__unnamed_100:
        /* <DEDUP_REMOVED lines=21> */
	.type		__unnamed_52,@object
	.size		__unnamed_52,(__unnamed_116 - __unnamed_52)
__unnamed_52:
        /* <DEDUP_REMOVED lines=21> */
	.type		__unnamed_116,@object
	.size		__unnamed_116,(__unnamed_140 - __unnamed_116)
__unnamed_116:
        /* <DEDUP_REMOVED lines=21> */
	.type		__unnamed_140,@object
	.size		__unnamed_140,(__unnamed_44 - __unnamed_140)
__unnamed_140:
        /* <DEDUP_REMOVED lines=21> */
	.type		__unnamed_44,@object
	.size		__unnamed_44,(__unnamed_108 - __unnamed_44)
__unnamed_44:
        /* <DEDUP_REMOVED lines=21> */
	.type		__unnamed_108,@object
	.size		__unnamed_108,(__unnamed_124 - __unnamed_108)
__unnamed_108:
        /* <DEDUP_REMOVED lines=21> */
	.type		__unnamed_124,@object
	.size		__unnamed_124,(__unnamed_48 - __unnamed_124)
__unnamed_124:
        /* <DEDUP_REMOVED lines=21> */
	.type		__unnamed_48,@object
	.size		__unnamed_48,(__unnamed_112 - __unnamed_48)
__unnamed_48:
        /* <DEDUP_REMOVED lines=21> */
	.type		__unnamed_112,@object
	.size		__unnamed_112,(__unnamed_128 - __unnamed_112)
__unnamed_112:
        /* <DEDUP_REMOVED lines=21> */
	.type		__unnamed_128,@object
	.size		__unnamed_128,(__unnamed_32 - __unnamed_128)
__unnamed_128:
        /* <DEDUP_REMOVED lines=21> */
	.type		__unnamed_32,@object
	.size		__unnamed_32,(__unnamed_96 - __unnamed_32)
__unnamed_32:
        /* <DEDUP_REMOVED lines=21> */
	.type		__unnamed_96,@object
	.size		__unnamed_96,(__unnamed_136 - __unnamed_96)
__unnamed_96:
        /* <DEDUP_REMOVED lines=21> */
	.type		__unnamed_136,@object
	.size		__unnamed_136,(__unnamed_40 - __unnamed_136)
__unnamed_136:
        /* <DEDUP_REMOVED lines=21> */
	.type		__unnamed_40,@object
	.size		__unnamed_40,(__unnamed_104 - __unnamed_40)
__unnamed_40:
        /* <DEDUP_REMOVED lines=21> */
	.type		__unnamed_104,@object
	.size		__unnamed_104,(__unnamed_120 - __unnamed_104)
__unnamed_104:
        /* <DEDUP_REMOVED lines=21> */
	.type		__unnamed_120,@object
	.size		__unnamed_120,(__unnamed_130 - __unnamed_120)
__unnamed_120:
        /* <DEDUP_REMOVED lines=21> */
	.type		__unnamed_130,@object
	.size		__unnamed_130,(__unnamed_34 - __unnamed_130)
__unnamed_130:
        /* <DEDUP_REMOVED lines=21> */
	.type		__unnamed_34,@object
	.size		__unnamed_34,(__unnamed_98 - __unnamed_34)
__unnamed_34:
        /* <DEDUP_REMOVED lines=21> */
	.type		__unnamed_98,@object
	.size		__unnamed_98,(__unnamed_50 - __unnamed_98)
__unnamed_98:
        /* <DEDUP_REMOVED lines=21> */
	.type		__unnamed_50,@object
	.size		__unnamed_50,(__unnamed_114 - __unnamed_50)
__unnamed_50:
        /* <DEDUP_REMOVED lines=21> */
	.type		__unnamed_114,@object
	.size		__unnamed_114,(__unnamed_138 - __unnamed_114)
__unnamed_114:
        /* <DEDUP_REMOVED lines=21> */
	.type		__unnamed_138,@object
	.size		__unnamed_138,(__unnamed_42 - __unnamed_138)
__unnamed_138:
        /* <DEDUP_REMOVED lines=21> */
	.type		__unnamed_42,@object
	.size		__unnamed_42,(__unnamed_106 - __unnamed_42)
__unnamed_42:
        /* <DEDUP_REMOVED lines=21> */
	.type		__unnamed_106,@object
	.size		__unnamed_106,(__unnamed_122 - __unnamed_106)
__unnamed_106:
        /* <DEDUP_REMOVED lines=21> */
	.type		__unnamed_122,@object
	.size		__unnamed_122,(__unnamed_46 - __unnamed_122)
__unnamed_122:
        /* <DEDUP_REMOVED lines=21> */
	.type		__unnamed_46,@object
	.size		__unnamed_46,(__unnamed_110 - __unnamed_46)
__unnamed_46:
        /* <DEDUP_REMOVED lines=21> */
	.type		__unnamed_110,@object
	.size		__unnamed_110,(__unnamed_126 - __unnamed_110)
__unnamed_110:
        /* <DEDUP_REMOVED lines=21> */
	.type		__unnamed_126,@object
	.size		__unnamed_126,(__unnamed_134 - __unnamed_126)
__unnamed_126:
        /* <DEDUP_REMOVED lines=21> */
	.type		__unnamed_134,@object
	.size		__unnamed_134,(__unnamed_38 - __unnamed_134)
__unnamed_134:
        /* <DEDUP_REMOVED lines=21> */
	.type		__unnamed_38,@object
	.size		__unnamed_38,(__unnamed_102 - __unnamed_38)
__unnamed_38:
        /* <DEDUP_REMOVED lines=21> */
	.type		__unnamed_102,@object
	.size		__unnamed_102,(__unnamed_54 - __unnamed_102)
__unnamed_102:
        /* <DEDUP_REMOVED lines=21> */
	.type		__unnamed_54,@object
	.size		__unnamed_54,(__unnamed_118 - __unnamed_54)
__unnamed_54:
        /* <DEDUP_REMOVED lines=21> */
	.type		__unnamed_118,@object
	.size		__unnamed_118,(__unnamed_131 - __unnamed_118)
__unnamed_118:
        /* <DEDUP_REMOVED lines=21> */
	.type		__unnamed_131,@object
	.size		__unnamed_131,(__unnamed_35 - __unnamed_131)
__unnamed_131:
        /* <DEDUP_REMOVED lines=21> */
	.type		__unnamed_35,@object
	.size		__unnamed_35,(__unnamed_99 - __unnamed_35)
__unnamed_35:
        /* <DEDUP_REMOVED lines=21> */
	.type		__unnamed_99,@object
	.size		__unnamed_99,(__unnamed_51 - __unnamed_99)
__unnamed_99:
        /* <DEDUP_REMOVED lines=21> */
	.type		__unnamed_51,@object
	.size		__unnamed_51,(__unnamed_115 - __unnamed_51)
__unnamed_51:
        /* <DEDUP_REMOVED lines=21> */
	.type		__unnamed_115,@object
	.size		__unnamed_115,(__unnamed_139 - __unnamed_115)
__unnamed_115:
        /* <DEDUP_REMOVED lines=21> */
	.type		__unnamed_139,@object
	.size		__unnamed_139,(__unnamed_43 - __unnamed_139)
__unnamed_139:
        /* <DEDUP_REMOVED lines=21> */
	.type		__unnamed_43,@object
	.size		__unnamed_43,(__unnamed_107 - __unnamed_43)
__unnamed_43:
        /* <DEDUP_REMOVED lines=21> */
	.type		__unnamed_107,@object
	.size		__unnamed_107,(__unnamed_123 - __unnamed_107)
__unnamed_107:
        /* <DEDUP_REMOVED lines=21> */
	.type		__unnamed_123,@object
	.size		__unnamed_123,(__unnamed_47 - __unnamed_123)
__unnamed_123:
        /* <DEDUP_REMOVED lines=21> */
	.type		__unnamed_47,@object
	.size		__unnamed_47,(__unnamed_111 - __unnamed_47)
__unnamed_47:
        /* <DEDUP_REMOVED lines=21> */
	.type		__unnamed_111,@object
	.size		__unnamed_111,(__unnamed_127 - __unnamed_111)
__unnamed_111:
        /* <DEDUP_REMOVED lines=21> */
	.type		__unnamed_127,@object
	.size		__unnamed_127,(__unnamed_31 - __unnamed_127)
__unnamed_127:
        /* <DEDUP_REMOVED lines=21> */
	.type		__unnamed_31,@object
	.size		__unnamed_31,(__unnamed_95 - __unnamed_31)
__unnamed_31:
        /* <DEDUP_REMOVED lines=21> */
	.type		__unnamed_95,@object
	.size		__unnamed_95,(__unnamed_135 - __unnamed_95)
__unnamed_95:
        /* <DEDUP_REMOVED lines=21> */
	.type		__unnamed_135,@object
	.size		__unnamed_135,(__unnamed_39 - __unnamed_135)
__unnamed_135:
        /* <DEDUP_REMOVED lines=21> */
	.type		__unnamed_39,@object
	.size		__unnamed_39,(__unnamed_103 - __unnamed_39)
__unnamed_39:
        /* <DEDUP_REMOVED lines=21> */
	.type		__unnamed_103,@object
	.size		__unnamed_103,(__unnamed_119 - __unnamed_103)
__unnamed_103:
        /* <DEDUP_REMOVED lines=21> */
	.type		__unnamed_119,@object
	.size		__unnamed_119,(__unnamed_129 - __unnamed_119)
__unnamed_119:
        /* <DEDUP_REMOVED lines=21> */
	.type		__unnamed_129,@object
	.size		__unnamed_129,(__unnamed_33 - __unnamed_129)
__unnamed_129:
        /* <DEDUP_REMOVED lines=21> */
	.type		__unnamed_33,@object
	.size		__unnamed_33,(__unnamed_97 - __unnamed_33)
__unnamed_33:
        /* <DEDUP_REMOVED lines=21> */
	.type		__unnamed_97,@object
	.size		__unnamed_97,(__unnamed_49 - __unnamed_97)
__unnamed_97:
        /* <DEDUP_REMOVED lines=21> */
	.type		__unnamed_49,@object
	.size		__unnamed_49,(__unnamed_113 - __unnamed_49)
__unnamed_49:
        /* <DEDUP_REMOVED lines=21> */
	.type		__unnamed_113,@object
	.size		__unnamed_113,(__unnamed_137 - __unnamed_113)
__unnamed_113:
        /* <DEDUP_REMOVED lines=21> */
	.type		__unnamed_137,@object
	.size		__unnamed_137,(__unnamed_41 - __unnamed_137)
__unnamed_137:
        /* <DEDUP_REMOVED lines=21> */
	.type		__unnamed_41,@object
	.size		__unnamed_41,(__unnamed_105 - __unnamed_41)
__unnamed_41:
        /* <DEDUP_REMOVED lines=21> */
	.type		__unnamed_105,@object
	.size		__unnamed_105,(__unnamed_121 - __unnamed_105)
__unnamed_105:
        /* <DEDUP_REMOVED lines=21> */
	.type		__unnamed_121,@object
	.size		__unnamed_121,(__unnamed_45 - __unnamed_121)
__unnamed_121:
        /* <DEDUP_REMOVED lines=21> */
	.type		__unnamed_45,@object
	.size		__unnamed_45,(__unnamed_109 - __unnamed_45)
__unnamed_45:
        /* <DEDUP_REMOVED lines=21> */
	.type		__unnamed_109,@object
	.size		__unnamed_109,(__unnamed_125 - __unnamed_109)
__unnamed_109:
        /* <DEDUP_REMOVED lines=21> */
	.type		__unnamed_125,@object
	.size		__unnamed_125,(__unnamed_133 - __unnamed_125)
__unnamed_125:
        /* <DEDUP_REMOVED lines=21> */
	.type		__unnamed_133,@object
	.size		__unnamed_133,(__unnamed_37 - __unnamed_133)
__unnamed_133:
        /* <DEDUP_REMOVED lines=21> */
	.type		__unnamed_37,@object
	.size		__unnamed_37,(__unnamed_101 - __unnamed_37)
__unnamed_37:
        /* <DEDUP_REMOVED lines=21> */
	.type		__unnamed_101,@object
	.size		__unnamed_101,(__unnamed_53 - __unnamed_101)
__unnamed_101:
        /* <DEDUP_REMOVED lines=21> */
	.type		__unnamed_53,@object
	.size		__unnamed_53,(__unnamed_117 - __unnamed_53)
__unnamed_53:
        /* <DEDUP_REMOVED lines=21> */
	.type		__unnamed_117,@object
	.size		__unnamed_117,(.L_116 - __unnamed_117)
__unnamed_117:
        /* <DEDUP_REMOVED lines=21> */
.L_116:


//--------------------- .nv.shared._ZN3cub18CUB_300001_SM_10006detail11EmptyKernelIvEEvv --------------------------
	.section	.nv.shared._ZN3cub18CUB_300001_SM_10006detail11EmptyKernelIvEEvv,"aw",@nobits
	.sectionflags	@""
	.align	16
	.zero		1024


//--------------------- .nv.shared.reserved.0     --------------------------
	.section	.nv.shared.reserved.0,"aw",@nobits
	.weak		__nv_reservedSMEM_offset_0_alias
	.size		__nv_reservedSMEM_offset_0_alias, 0, 64
	.other		__nv_reservedSMEM_offset_0_alias,@"STO_CUDA_RESERVED_SHARED STV_DEFAULT"
__nv_reservedSMEM_offset_0_alias:
	.zero		0
	.zero		64


//--------------------- .nv.global                --------------------------
	.section	.nv.global,"aw",@nobits
.nv.global:
	.type		_ZN30_INTERNAL_8eab2c94_4_k_cu_main6thrust24THRUST_300001_SM_1000_NS12placeholders2_5E,@object
	.size		_ZN30_INTERNAL_8eab2c94_4_k_cu_main6thrust24THRUST_300001_SM_1000_NS12placeholders2_5E,(_ZN30_INTERNAL_8eab2c94_4_k_cu_main4cuda3std3__45__cpo6cbeginE - _ZN30_INTERNAL_8eab2c94_4_k_cu_main6thrust24THRUST_300001_SM_1000_NS12placeholders2_5E)
_ZN30_INTERNAL_8eab2c94_4_k_cu_main6thrust24THRUST_300001_SM_1000_NS12placeholders2_5E:
	.zero		1
	.type		_ZN30_INTERNAL_8eab2c94_4_k_cu_main4cuda3std3__45__cpo6cbeginE,@object
	.size		_ZN30_INTERNAL_8eab2c94_4_k_cu_main4cuda3std3__45__cpo6cbeginE,(_ZN30_INTERNAL_8eab2c94_4_k_cu_main4cuda3std6ranges3__45__cpo6cbeginE - _ZN30_INTERNAL_8eab2c94_4_k_cu_main4cuda3std3__45__cpo6cbeginE)
_ZN30_INTERNAL_8eab2c94_4_k_cu_main4cuda3std3__45__cpo6cbeginE:
	.zero		1
	.type		_ZN30_INTERNAL_8eab2c94_4_k_cu_main4cuda3std6ranges3__45__cpo6cbeginE,@object
	.size		_ZN30_INTERNAL_8eab2c94_4_k_cu_main4cuda3std6ranges3__45__cpo6cbeginE,(_ZN30_INTERNAL_8eab2c94_4_k_cu_main4cuda3std3__48in_placeE - _ZN30_INTERNAL_8eab2c94_4_k_cu_main4cuda3std6ranges3__45__cpo6cbeginE)
_ZN30_INTERNAL_8eab2c94_4_k_cu_main4cuda3std6ranges3__45__cpo6cbeginE:
	.zero		1
	.type		_ZN30_INTERNAL_8eab2c94_4_k_cu_main4cuda3std3__48in_placeE,@object
	.size		_ZN30_INTERNAL_8eab2c94_4_k_cu_main4cuda3std3__48in_placeE,(_ZN30_INTERNAL_8eab2c94_4_k_cu_main4cuda3std6ranges3__45__cpo4sizeE - _ZN30_INTERNAL_8eab2c94_4_k_cu_main4cuda3std3__48in_placeE)
_ZN30_INTERNAL_8eab2c94_4_k_cu_main4cuda3std3__48in_placeE:
	.zero		1
	.type		_ZN30_INTERNAL_8eab2c94_4_k_cu_main4cuda3std6ranges3__45__cpo4sizeE,@object
	.size		_ZN30_INTERNAL_8eab2c94_4_k_cu_main4cuda3std6ranges3__45__cpo4sizeE,(_ZN30_INTERNAL_8eab2c94_4_k_cu_main6thrust24THRUST_300001_SM_1000_NS12placeholders2_9E - _ZN30_INTERNAL_8eab2c94_4_k_cu_main4cuda3std6ranges3__45__cpo4sizeE)
_ZN30_INTERNAL_8eab2c94_4_k_cu_main4cuda3std6ranges3__45__cpo4sizeE:
	.zero		1
	.type		_ZN30_INTERNAL_8eab2c94_4_k_cu_main6thrust24THRUST_300001_SM_1000_NS12placeholders2_9E,@object
	.size		_ZN30_INTERNAL_8eab2c94_4_k_cu_main6thrust24THRUST_300001_SM_1000_NS12placeholders2_9E,(_ZN30_INTERNAL_8eab2c94_4_k_cu_main4cuda3std3__45__cpo7crbeginE - _ZN30_INTERNAL_8eab2c94_4_k_cu_main6thrust24THRUST_300001_SM_1000_NS12placeholders2_9E)
_ZN30_INTERNAL_8eab2c94_4_k_cu_main6thrust24THRUST_300001_SM_1000_NS12placeholders2_9E:
	.zero		1
	.type		_ZN30_INTERNAL_8eab2c94_4_k_cu_main4cuda3std3__45__cpo7crbeginE,@object
	.size		_ZN30_INTERNAL_8eab2c94_4_k_cu_main4cuda3std3__45__cpo7crbeginE,(_ZN30_INTERNAL_8eab2c94_4_k_cu_main4cuda3std6ranges3__45__cpo4nextE - _ZN30_INTERNAL_8eab2c94_4_k_cu_main4cuda3std3__45__cpo7crbeginE)
_ZN30_INTERNAL_8eab2c94_4_k_cu_main4cuda3std3__45__cpo7crbeginE:
	.zero		1
	.type		_ZN30_INTERNAL_8eab2c94_4_k_cu_main4cuda3std6ranges3__45__cpo4nextE,@object
	.size		_ZN30_INTERNAL_8eab2c94_4_k_cu_main4cuda3std6ranges3__45__cpo4nextE,(_ZN30_INTERNAL_8eab2c94_4_k_cu_main4cuda3std6ranges3__45__cpo4swapE - _ZN30_INTERNAL_8eab2c94_4_k_cu_main4cuda3std6ranges3__45__cpo4nextE)
_ZN30_INTERNAL_8eab2c94_4_k_cu_main4cuda3std6ranges3__45__cpo4nextE:
	.zero		1
	.type		_ZN30_INTERNAL_8eab2c94_4_k_cu_main4cuda3std6ranges3__45__cpo4swapE,@object
	.size		_ZN30_INTERNAL_8eab2c94_4_k_cu_main4cuda3std6ranges3__45__cpo4swapE,(_ZN30_INTERNAL_8eab2c94_4_k_cu_main6thrust24THRUST_300001_SM_1000_NS12placeholders2_1E - _ZN30_INTERNAL_8eab2c94_4_k_cu_main4cuda3std6ranges3__45__cpo4swapE)
_ZN30_INTERNAL_8eab2c94_4_k_cu_main4cuda3std6ranges3__45__cpo4swapE:
	.zero		1
	.type		_ZN30_INTERNAL_8eab2c94_4_k_cu_main6thrust24THRUST_300001_SM_1000_NS12placeholders2_1E,@object
	.size		_ZN30_INTERNAL_8eab2c94_4_k_cu_main6thrust24THRUST_300001_SM_1000_NS12placeholders2_1E,(_ZN30_INTERNAL_8eab2c94_4_k_cu_main6thrust24THRUST_300001_SM_1000_NS12placeholders2_3E - _ZN30_INTERNAL_8eab2c94_4_k_cu_main6thrust24THRUST_300001_SM_1000_NS12placeholders2_1E)
_ZN30_INTERNAL_8eab2c94_4_k_cu_main6thrust24THRUST_300001_SM_1000_NS12placeholders2_1E:
	.zero		1
	.type		_ZN30_INTERNAL_8eab2c94_4_k_cu_main6thrust24THRUST_300001_SM_1000_NS12placeholders2_3E,@object
	.size		_ZN30_INTERNAL_8eab2c94_4_k_cu_main6thrust24THRUST_300001_SM_1000_NS12placeholders2_3E,(_ZN30_INTERNAL_8eab2c94_4_k_cu_main4cuda3std3__45__cpo5beginE - _ZN30_INTERNAL_8eab2c94_4_k_cu_main6thrust24THRUST_300001_SM_1000_NS12placeholders2_3E)
_ZN30_INTERNAL_8eab2c94_4_k_cu_main6thrust24THRUST_300001_SM_1000_NS12placeholders2_3E:
	.zero		1
	.type		_ZN30_INTERNAL_8eab2c94_4_k_cu_main4cuda3std3__45__cpo5beginE,@object
	.size		_ZN30_INTERNAL_8eab2c94_4_k_cu_main4cuda3std3__45__cpo5beginE,(_ZN30_INTERNAL_8eab2c94_4_k_cu_main4cuda3std6ranges3__45__cpo5beginE - _ZN30_INTERNAL_8eab2c94_4_k_cu_main4cuda3std3__45__cpo5beginE)
_ZN30_INTERNAL_8eab2c94_4_k_cu_main4cuda3std3__45__cpo5beginE:
	.zero		1
	.type		_ZN30_INTERNAL_8eab2c94_4_k_cu_main4cuda3std6ranges3__45__cpo5beginE,@object
	.size		_ZN30_INTERNAL_8eab2c94_4_k_cu_main4cuda3std6ranges3__45__cpo5beginE,(_ZN30_INTERNAL_8eab2c94_4_k_cu_main4cuda3std3__432_GLOBAL__N__8eab2c94_4_k_cu_main6ignoreE - _ZN30_INTERNAL_8eab2c94_4_k_cu_main4cuda3std6ranges3__45__cpo5beginE)
_ZN30_INTERNAL_8eab2c94_4_k_cu_main4cuda3std6ranges3__45__cpo5beginE:
	.zero		1
	.type		_ZN30_INTERNAL_8eab2c94_4_k_cu_main4cuda3std3__432_GLOBAL__N__8eab2c94_4_k_cu_main6ignoreE,@object
	.size		_ZN30_INTERNAL_8eab2c94_4_k_cu_main4cuda3std3__432_GLOBAL__N__8eab2c94_4_k_cu_main6ignoreE,(_ZN30_INTERNAL_8eab2c94_4_k_cu_main4cuda3std6ranges3__45__cpo4dataE - _ZN30_INTERNAL_8eab2c94_4_k_cu_main4cuda3std3__432_GLOBAL__N__8eab2c94_4_k_cu_main6ignoreE)
_ZN30_INTERNAL_8eab2c94_4_k_cu_main4cuda3std3__432_GLOBAL__N__8eab2c94_4_k_cu_main6ignoreE:
	.zero		1
	.type		_ZN30_INTERNAL_8eab2c94_4_k_cu_main4cuda3std6ranges3__45__cpo4dataE,@object
	.size		_ZN30_INTERNAL_8eab2c94_4_k_cu_main4cuda3std6ranges3__45__cpo4dataE,(_ZN30_INTERNAL_8eab2c94_4_k_cu_main6thrust24THRUST_300001_SM_1000_NS12placeholders2_7E - _ZN30_INTERNAL_8eab2c94_4_k_cu_main4cuda3std6ranges3__45__cpo4dataE)
_ZN30_INTERNAL_8eab2c94_4_k_cu_main4cuda3std6ranges3__45__cpo4dataE:
	.zero		1
	.type		_ZN30_INTERNAL_8eab2c94_4_k_cu_main6thrust24THRUST_300001_SM_1000_NS12placeholders2_7E,@object
	.size		_ZN30_INTERNAL_8eab2c94_4_k_cu_main6thrust24THRUST_300001_SM_1000_NS12placeholders2_7E,(_ZN30_INTERNAL_8eab2c94_4_k_cu_main4cuda3std3__45__cpo6rbeginE - _ZN30_INTERNAL_8eab2c94_4_k_cu_main6thrust24THRUST_300001_SM_1000_NS12placeholders2_7E)
_ZN30_INTERNAL_8eab2c94_4_k_cu_main6thrust24THRUST_300001_SM_1000_NS12placeholders2_7E:
	.zero		1
	.type		_ZN30_INTERNAL_8eab2c94_4_k_cu_main4cuda3std3__45__cpo6rbeginE,@object
	.size		_ZN30_INTERNAL_8eab2c94_4_k_cu_main4cuda3std3__45__cpo6rbeginE,(_ZN30_INTERNAL_8eab2c94_4_k_cu_main4cuda3std6ranges3__45__cpo7advanceE - _ZN30_INTERNAL_8eab2c94_4_k_cu_main4cuda3std3__45__cpo6rbeginE)
_ZN30_INTERNAL_8eab2c94_4_k_cu_main4cuda3std3__45__cpo6rbeginE:
	.zero		1
	.type		_ZN30_INTERNAL_8eab2c94_4_k_cu_main4cuda3std6ranges3__45__cpo7advanceE,@object
	.size		_ZN30_INTERNAL_8eab2c94_4_k_cu_main4cuda3std6ranges3__45__cpo7advanceE,(_ZN30_INTERNAL_8eab2c94_4_k_cu_main4cuda3std3__47nulloptE - _ZN30_INTERNAL_8eab2c94_4_k_cu_main4cuda3std6ranges3__45__cpo7advanceE)
_ZN30_INTERNAL_8eab2c94_4_k_cu_main4cuda3std6ranges3__45__cpo7advanceE:
	.zero		1
	.type		_ZN30_INTERNAL_8eab2c94_4_k_cu_main4cuda3std3__47nulloptE,@object
	.size		_ZN30_INTERNAL_8eab2c94_4_k_cu_main4cuda3std3__47nulloptE,(_ZN30_INTERNAL_8eab2c94_4_k_cu_main4cuda3std6ranges3__45__cpo8distanceE - _ZN30_INTERNAL_8eab2c94_4_k_cu_main4cuda3std3__47nulloptE)
_ZN30_INTERNAL_8eab2c94_4_k_cu_main4cuda3std3__47nulloptE:
	.zero		1
	.type		_ZN30_INTERNAL_8eab2c94_4_k_cu_main4cuda3std6ranges3__45__cpo8distanceE,@object
	.size		_ZN30_INTERNAL_8eab2c94_4_k_cu_main4cuda3std6ranges3__45__cpo8distanceE,(_ZN30_INTERNAL_8eab2c94_4_k_cu_main6thrust24THRUST_300001_SM_1000_NS12placeholders2_6E - _ZN30_INTERNAL_8eab2c94_4_k_cu_main4cuda3std6ranges3__45__cpo8distanceE)
_ZN30_INTERNAL_8eab2c94_4_k_cu_main4cuda3std6ranges3__45__cpo8distanceE:
	.zero		1
	.type		_ZN30_INTERNAL_8eab2c94_4_k_cu_main6thrust24THRUST_300001_SM_1000_NS12placeholders2_6E,@object
	.size		_ZN30_INTERNAL_8eab2c94_4_k_cu_main6thrust24THRUST_300001_SM_1000_NS12placeholders2_6E,(_ZN30_INTERNAL_8eab2c94_4_k_cu_main4cuda3std3__45__cpo4cendE - _ZN30_INTERNAL_8eab2c94_4_k_cu_main6thrust24THRUST_300001_SM_1000_NS12placeholders2_6E)
_ZN30_INTERNAL_8eab2c94_4_k_cu_main6thrust24THRUST_300001_SM_1000_NS12placeholders2_6E:
	.zero		1
	.type		_ZN30_INTERNAL_8eab2c94_4_k_cu_main4cuda3std3__45__cpo4cendE,@object
	.size		_ZN30_INTERNAL_8eab2c94_4_k_cu_main4cuda3std3__45__cpo4cendE,(_ZN30_INTERNAL_8eab2c94_4_k_cu_main4cuda3std6ranges3__45__cpo4cendE - _ZN30_INTERNAL_8eab2c94_4_k_cu_main4cuda3std3__45__cpo4cendE)
_ZN30_INTERNAL_8eab2c94_4_k_cu_main4cuda3std3__45__cpo4cendE:
	.zero		1
	.type		_ZN30_INTERNAL_8eab2c94_4_k_cu_main4cuda3std6ranges3__45__cpo4cendE,@object
	.size		_ZN30_INTERNAL_8eab2c94_4_k_cu_main4cuda3std6ranges3__45__cpo4cendE,(_ZN30_INTERNAL_8eab2c94_4_k_cu_main4cuda3std3__420unreachable_sentinelE - _ZN30_INTERNAL_8eab2c94_4_k_cu_main4cuda3std6ranges3__45__cpo4cendE)
_ZN30_INTERNAL_8eab2c94_4_k_cu_main4cuda3std6ranges3__45__cpo4cendE:
	.zero		1
	.type		_ZN30_INTERNAL_8eab2c94_4_k_cu_main4cuda3std3__420unreachable_sentinelE,@object
	.size		_ZN30_INTERNAL_8eab2c94_4_k_cu_main4cuda3std3__420unreachable_sentinelE,(_ZN30_INTERNAL_8eab2c94_4_k_cu_main4cuda3std6ranges3__45__cpo5ssizeE - _ZN30_INTERNAL_8eab2c94_4_k_cu_main4cuda3std3__420unreachable_sentinelE)
_ZN30_INTERNAL_8eab2c94_4_k_cu_main4cuda3std3__420unreachable_sentinelE:
	.zero		1
	.type		_ZN30_INTERNAL_8eab2c94_4_k_cu_main4cuda3std6ranges3__45__cpo5ssizeE,@object
	.size		_ZN30_INTERNAL_8eab2c94_4_k_cu_main4cuda3std6ranges3__45__cpo5ssizeE,(_ZN30_INTERNAL_8eab2c94_4_k_cu_main6thrust24THRUST_300001_SM_1000_NS12placeholders3_10E - _ZN30_INTERNAL_8eab2c94_4_k_cu_main4cuda3std6ranges3__45__cpo5ssizeE)
_ZN30_INTERNAL_8eab2c94_4_k_cu_main4cuda3std6ranges3__45__cpo5ssizeE:
	.zero		1
	.type		_ZN30_INTERNAL_8eab2c94_4_k_cu_main6thrust24THRUST_300001_SM_1000_NS12placeholders3_10E,@object
	.size		_ZN30_INTERNAL_8eab2c94_4_k_cu_main6thrust24THRUST_300001_SM_1000_NS12placeholders3_10E,(_ZN30_INTERNAL_8eab2c94_4_k_cu_main4cuda3std3__45__cpo5crendE - _ZN30_INTERNAL_8eab2c94_4_k_cu_main6thrust24THRUST_300001_SM_1000_NS12placeholders3_10E)
_ZN30_INTERNAL_8eab2c94_4_k_cu_main6thrust24THRUST_300001_SM_1000_NS12placeholders3_10E:
	.zero		1
	.type		_ZN30_INTERNAL_8eab2c94_4_k_cu_main4cuda3std3__45__cpo5crendE,@object
	.size		_ZN30_INTERNAL_8eab2c94_4_k_cu_main4cuda3std3__45__cpo5crendE,(_ZN30_INTERNAL_8eab2c94_4_k_cu_main4cuda3std6ranges3__45__cpo4prevE - _ZN30_INTERNAL_8eab2c94_4_k_cu_main4cuda3std3__45__cpo5crendE)
_ZN30_INTERNAL_8eab2c94_4_k_cu_main4cuda3std3__45__cpo5crendE:
	.zero		1
	.type		_ZN30_INTERNAL_8eab2c94_4_k_cu_main4cuda3std6ranges3__45__cpo4prevE,@object
	.size		_ZN30_INTERNAL_8eab2c94_4_k_cu_main4cuda3std6ranges3__45__cpo4prevE,(_ZN30_INTERNAL_8eab2c94_4_k_cu_main4cuda3std6ranges3__45__cpo9iter_moveE - _ZN30_INTERNAL_8eab2c94_4_k_cu_main4cuda3std6ranges3__45__cpo4prevE)
_ZN30_INTERNAL_8eab2c94_4_k_cu_main4cuda3std6ranges3__45__cpo4prevE:
	.zero		1
	.type		_ZN30_INTERNAL_8eab2c94_4_k_cu_main4cuda3std6ranges3__45__cpo9iter_moveE,@object
	.size		_ZN30_INTERNAL_8eab2c94_4_k_cu_main4cuda3std6ranges3__45__cpo9iter_moveE,(_ZN30_INTERNAL_8eab2c94_4_k_cu_main6thrust24THRUST_300001_SM_1000_NS12placeholders2_2E - _ZN30_INTERNAL_8eab2c94_4_k_cu_main4cuda3std6ranges3__45__cpo9iter_moveE)
_ZN30_INTERNAL_8eab2c94_4_k_cu_main4cuda3std6ranges3__45__cpo9iter_moveE:
	.zero		1
	.type		_ZN30_INTERNAL_8eab2c94_4_k_cu_main6thrust24THRUST_300001_SM_1000_NS12placeholders2_2E,@object
	.size		_ZN30_INTERNAL_8eab2c94_4_k_cu_main6thrust24THRUST_300001_SM_1000_NS12placeholders2_2E,(_ZN30_INTERNAL_8eab2c94_4_k_cu_main6thrust24THRUST_300001_SM_1000_NS12placeholders2_4E - _ZN30_INTERNAL_8eab2c94_4_k_cu_main6thrust24THRUST_300001_SM_1000_NS12placeholders2_2E)
_ZN30_INTERNAL_8eab2c94_4_k_cu_main6thrust24THRUST_300001_SM_1000_NS12placeholders2_2E:
	.zero		1
	.type		_ZN30_INTERNAL_8eab2c94_4_k_cu_main6thrust24THRUST_300001_SM_1000_NS12placeholders2_4E,@object
	.size		_ZN30_INTERNAL_8eab2c94_4_k_cu_main6thrust24THRUST_300001_SM_1000_NS12placeholders2_4E,(_ZN30_INTERNAL_8eab2c94_4_k_cu_main4cuda3std3__45__cpo3endE - _ZN30_INTERNAL_8eab2c94_4_k_cu_main6thrust24THRUST_300001_SM_1000_NS12placeholders2_4E)
_ZN30_INTERNAL_8eab2c94_4_k_cu_main6thrust24THRUST_300001_SM_1000_NS12placeholders2_4E:
	.zero		1
	.type		_ZN30_INTERNAL_8eab2c94_4_k_cu_main4cuda3std3__45__cpo3endE,@object
	.size		_ZN30_INTERNAL_8eab2c94_4_k_cu_main4cuda3std3__45__cpo3endE,(_ZN30_INTERNAL_8eab2c94_4_k_cu_main4cuda3std6ranges3__45__cpo3endE - _ZN30_INTERNAL_8eab2c94_4_k_cu_main4cuda3std3__45__cpo3endE)
_ZN30_INTERNAL_8eab2c94_4_k_cu_main4cuda3std3__45__cpo3endE:
	.zero		1
	.type		_ZN30_INTERNAL_8eab2c94_4_k_cu_main4cuda3std6ranges3__45__cpo3endE,@object
	.size		_ZN30_INTERNAL_8eab2c94_4_k_cu_main4cuda3std6ranges3__45__cpo3endE,(_ZN30_INTERNAL_8eab2c94_4_k_cu_main4cuda3std3__419piecewise_constructE - _ZN30_INTERNAL_8eab2c94_4_k_cu_main4cuda3std6ranges3__45__cpo3endE)
_ZN30_INTERNAL_8eab2c94_4_k_cu_main4cuda3std6ranges3__45__cpo3endE:
	.zero		1
	.type		_ZN30_INTERNAL_8eab2c94_4_k_cu_main4cuda3std3__419piecewise_constructE,@object
	.size		_ZN30_INTERNAL_8eab2c94_4_k_cu_main4cuda3std3__419piecewise_constructE,(_ZN30_INTERNAL_8eab2c94_4_k_cu_main4cuda3std6ranges3__45__cpo5cdataE - _ZN30_INTERNAL_8eab2c94_4_k_cu_main4cuda3std3__419piecewise_constructE)
_ZN30_INTERNAL_8eab2c94_4_k_cu_main4cuda3std3__419piecewise_constructE:
	.zero		1
	.type		_ZN30_INTERNAL_8eab2c94_4_k_cu_main4cuda3std6ranges3__45__cpo5cdataE,@object
	.size		_ZN30_INTERNAL_8eab2c94_4_k_cu_main4cuda3std6ranges3__45__cpo5cdataE,(_ZN30_INTERNAL_8eab2c94_4_k_cu_main6thrust24THRUST_300001_SM_1000_NS12placeholders2_8E - _ZN30_INTERNAL_8eab2c94_4_k_cu_main4cuda3std6ranges3__45__cpo5cdataE)
_ZN30_INTERNAL_8eab2c94_4_k_cu_main4cuda3std6ranges3__45__cpo5cdataE:
	.zero		1
	.type		_ZN30_INTERNAL_8eab2c94_4_k_cu_main6thrust24THRUST_300001_SM_1000_NS12placeholders2_8E,@object
	.size		_ZN30_INTERNAL_8eab2c94_4_k_cu_main6thrust24THRUST_300001_SM_1000_NS12placeholders2_8E,(_ZN30_INTERNAL_8eab2c94_4_k_cu_main4cuda3std3__45__cpo4rendE - _ZN30_INTERNAL_8eab2c94_4_k_cu_main6thrust24THRUST_300001_SM_1000_NS12placeholders2_8E)
_ZN30_INTERNAL_8eab2c94_4_k_cu_main6thrust24THRUST_300001_SM_1000_NS12placeholders2_8E:
	.zero		1
	.type		_ZN30_INTERNAL_8eab2c94_4_k_cu_main4cuda3std3__45__cpo4rendE,@object
	.size		_ZN30_INTERNAL_8eab2c94_4_k_cu_main4cuda3std3__45__cpo4rendE,(_ZN30_INTERNAL_8eab2c94_4_k_cu_main4cuda3std6ranges3__45__cpo9iter_swapE - _ZN30_INTERNAL_8eab2c94_4_k_cu_main4cuda3std3__45__cpo4rendE)
_ZN30_INTERNAL_8eab2c94_4_k_cu_main4cuda3std3__45__cpo4rendE:
	.zero		1
	.type		_ZN30_INTERNAL_8eab2c94_4_k_cu_main4cuda3std6ranges3__45__cpo9iter_swapE,@object
	.size		_ZN30_INTERNAL_8eab2c94_4_k_cu_main4cuda3std6ranges3__45__cpo9iter_swapE,(_ZN30_INTERNAL_8eab2c94_4_k_cu_main4cuda3std3__48unexpectE - _ZN30_INTERNAL_8eab2c94_4_k_cu_main4cuda3std6ranges3__45__cpo9iter_swapE)
_ZN30_INTERNAL_8eab2c94_4_k_cu_main4cuda3std6ranges3__45__cpo9iter_swapE:
	.zero		1
	.type		_ZN30_INTERNAL_8eab2c94_4_k_cu_main4cuda3std3__48unexpectE,@object
	.size		_ZN30_INTERNAL_8eab2c94_4_k_cu_main4cuda3std3__48unexpectE,(_ZN30_INTERNAL_8eab2c94_4_k_cu_main6thrust24THRUST_300001_SM_1000_NS6system6detail10sequential3seqE - _ZN30_INTERNAL_8eab2c94_4_k_cu_main4cuda3std3__48unexpectE)
_ZN30_INTERNAL_8eab2c94_4_k_cu_main4cuda3std3__48unexpectE:
	.zero		1
	.type		_ZN30_INTERNAL_8eab2c94_4_k_cu_main6thrust24THRUST_300001_SM_1000_NS6system6detail10sequential3seqE,@object
	.size		_ZN30_INTERNAL_8eab2c94_4_k_cu_main6thrust24THRUST_300001_SM_1000_NS6system6detail10sequential3seqE,(.L_174 - _ZN30_INTERNAL_8eab2c94_4_k_cu_main6thrust24THRUST_300001_SM_1000_NS6system6detail10sequential3seqE)
_ZN30_INTERNAL_8eab2c94_4_k_cu_main6thrust24THRUST_300001_SM_1000_NS6system6detail10sequential3seqE:
	.zero		1
.L_174:


//--------------------- .nv.shared._Z24SoftmaxBlockUncachedImplI10DirectLoadIffE11DirectStoreIffEfLi1ELi1024EL9Algorithm0EEvT_T0_ll --------------------------
	.section	.nv.shared._Z24SoftmaxBlockUncachedImplI10DirectLoadIffE11DirectStoreIffEfLi1ELi1024EL9Algorithm0EEvT_T0_ll,"aw",@nobits
	.sectionflags	@""
	.align	16
.nv.shared._Z24SoftmaxBlockUncachedImplI10DirectLoadIffE11DirectStoreIffEfLi1ELi1024EL9Algorithm0EEvT_T0_ll:
	.zero		1360


//--------------------- .nv.shared._Z24SoftmaxBlockUncachedImplI10DirectLoadIffE11DirectStoreIffEfLi2ELi1024EL9Algorithm0EEvT_T0_ll --------------------------
	.section	.nv.shared._Z24SoftmaxBlockUncachedImplI10DirectLoadIffE11DirectStoreIffEfLi2ELi1024EL9Algorithm0EEvT_T0_ll,"aw",@nobits
	.sectionflags	@""
	.align	16
.nv.shared._Z24SoftmaxBlockUncachedImplI10DirectLoadIffE11DirectStoreIffEfLi2ELi1024EL9Algorithm0EEvT_T0_ll:
	.zero		1360


//--------------------- .nv.shared._Z20SoftmaxBlockSMemImplI10DirectLoadIffE11DirectStoreIffEfLi1ELi256EL9Algorithm0EEvT_T0_ll --------------------------
	.section	.nv.shared._Z20SoftmaxBlockSMemImplI10DirectLoadIffE11DirectStoreIffEfLi1ELi256EL9Algorithm0EEvT_T0_ll,"aw",@nobits
	.sectionflags	@""
	.align	16
.nv.shared._Z20SoftmaxBlockSMemImplI10DirectLoadIffE11DirectStoreIffEfLi1ELi256EL9Algorithm0EEvT_T0_ll:
	.zero		1120


//--------------------- .nv.shared._Z20SoftmaxBlockSMemImplI10DirectLoadIffE11DirectStoreIffEfLi1ELi512EL9Algorithm0EEvT_T0_ll --------------------------
	.section	.nv.shared._Z20SoftmaxBlockSMemImplI10DirectLoadIffE11DirectStoreIffEfLi1ELi512EL9Algorithm0EEvT_T0_ll,"aw",@nobits
	.sectionflags	@""
	.align	16
.nv.shared._Z20SoftmaxBlockSMemImplI10DirectLoadIffE11DirectStoreIffEfLi1ELi512EL9Algorithm0EEvT_T0_ll:
	.zero		1200


//--------------------- .nv.shared._Z20SoftmaxBlockSMemImplI10DirectLoadIffE11DirectStoreIffEfLi1ELi1024EL9Algorithm0EEvT_T0_ll --------------------------
	.section	.nv.shared._Z20SoftmaxBlockSMemImplI10DirectLoadIffE11DirectStoreIffEfLi1ELi1024EL9Algorithm0EEvT_T0_ll,"aw",@nobits
	.sectionflags	@""
	.align	16
.nv.shared._Z20SoftmaxBlockSMemImplI10DirectLoadIffE11DirectStoreIffEfLi1ELi1024EL9Algorithm0EEvT_T0_ll:
	.zero		1360


//--------------------- .nv.shared._Z20SoftmaxBlockSMemImplI10DirectLoadIffE11DirectStoreIffEfLi1ELi128EL9Algorithm0EEvT_T0_ll --------------------------
	.section	.nv.shared._Z20SoftmaxBlockSMemImplI10DirectLoadIffE11DirectStoreIffEfLi1ELi128EL9Algorithm0EEvT_T0_ll,"aw",@nobits
	.sectionflags	@""
	.align	16
.nv.shared._Z20SoftmaxBlockSMemImplI10DirectLoadIffE11DirectStoreIffEfLi1ELi128EL9Algorithm0EEvT_T0_ll:
	.zero		1088


//--------------------- .nv.shared._Z20SoftmaxBlockSMemImplI10DirectLoadIffE11DirectStoreIffEfLi2ELi256EL9Algorithm0EEvT_T0_ll --------------------------
	.section	.nv.shared._Z20SoftmaxBlockSMemImplI10DirectLoadIffE11DirectStoreIffEfLi2ELi256EL9Algorithm0EEvT_T0_ll,"aw",@nobits
	.sectionflags	@""
	.align	16
.nv.shared._Z20SoftmaxBlockSMemImplI10DirectLoadIffE11DirectStoreIffEfLi2ELi256EL9Algorithm0EEvT_T0_ll:
	.zero		1120


//--------------------- .nv.shared._Z20SoftmaxBlockSMemImplI10DirectLoadIffE11DirectStoreIffEfLi2ELi512EL9Algorithm0EEvT_T0_ll --------------------------
	.section	.nv.shared._Z20SoftmaxBlockSMemImplI10DirectLoadIffE11DirectStoreIffEfLi2ELi512EL9Algorithm0EEvT_T0_ll,"aw",@nobits
	.sectionflags	@""
	.align	16
.nv.shared._Z20SoftmaxBlockSMemImplI10DirectLoadIffE11DirectStoreIffEfLi2ELi512EL9Algorithm0EEvT_T0_ll:
	.zero		1200


//--------------------- .nv.shared._Z20SoftmaxBlockSMemImplI10DirectLoadIffE11DirectStoreIffEfLi2ELi1024EL9Algorithm0EEvT_T0_ll --------------------------
	.section	.nv.shared._Z20SoftmaxBlockSMemImplI10DirectLoadIffE11DirectStoreIffEfLi2ELi1024EL9Algorithm0EEvT_T0_ll,"aw",@nobits
	.sectionflags	@""
	.align	16
.nv.shared._Z20SoftmaxBlockSMemImplI10DirectLoadIffE11DirectStoreIffEfLi2ELi1024EL9Algorithm0EEvT_T0_ll:
	.zero		1360


//--------------------- .nv.shared._Z20SoftmaxBlockSMemImplI10DirectLoadIffE11DirectStoreIffEfLi2ELi128EL9Algorithm0EEvT_T0_ll --------------------------
	.section	.nv.shared._Z20SoftmaxBlockSMemImplI10DirectLoadIffE11DirectStoreIffEfLi2ELi128EL9Algorithm0EEvT_T0_ll,"aw",@nobits
	.sectionflags	@""
	.align	16
.nv.shared._Z20SoftmaxBlockSMemImplI10DirectLoadIffE11DirectStoreIffEfLi2ELi128EL9Algorithm0EEvT_T0_ll:
	.zero		1088


//--------------------- .nv.shared._Z15SoftmaxWarpImplI10DirectLoadIffE11DirectStoreIffEfLi1ELi32ELi32ELi1ELb1EL9Algorithm0EEvT_T0_ll --------------------------
	.section	.nv.shared._Z15SoftmaxWarpImplI10DirectLoadIffE11DirectStoreIffEfLi1ELi32ELi32ELi1ELb1EL9Algorithm0EEvT_T0_ll,"aw",@nobits
	.sectionflags	@""
	.align	16
	.zero		1024


//--------------------- .nv.shared._Z15SoftmaxWarpImplI10DirectLoadIffE11DirectStoreIffEfLi1ELi32ELi32ELi1ELb0EL9Algorithm0EEvT_T0_ll --------------------------
	.section	.nv.shared._Z15SoftmaxWarpImplI10DirectLoadIffE11DirectStoreIffEfLi1ELi32ELi32ELi1ELb0EL9Algorithm0EEvT_T0_ll,"aw",@nobits
	.sectionflags	@""
	.align	16
	.zero		1024


//--------------------- .nv.shared._Z15SoftmaxWarpImplI10DirectLoadIffE11DirectStoreIffEfLi1ELi31ELi32ELi1ELb1EL9Algorithm0EEvT_T0_ll --------------------------
	.section	.nv.shared._Z15SoftmaxWarpImplI10DirectLoadIffE11DirectStoreIffEfLi1ELi31ELi32ELi1ELb1EL9Algorithm0EEvT_T0_ll,"aw",@nobits
	.sectionflags	@""
	.align	16
	.zero		1024


//--------------------- .nv.shared._Z15SoftmaxWarpImplI10DirectLoadIffE11DirectStoreIffEfLi1ELi31ELi32ELi1ELb0EL9Algorithm0EEvT_T0_ll --------------------------
	.section	.nv.shared._Z15SoftmaxWarpImplI10DirectLoadIffE11DirectStoreIffEfLi1ELi31ELi32ELi1ELb0EL9Algorithm0EEvT_T0_ll,"aw",@nobits
	.sectionflags	@""
	.align	16
	.zero		1024


//--------------------- .nv.shared._Z15SoftmaxWarpImplI10DirectLoadIffE11DirectStoreIffEfLi1ELi30ELi32ELi1ELb1EL9Algorithm0EEvT_T0_ll --------------------------
	.section	.nv.shared._Z15SoftmaxWarpImplI10DirectLoadIffE11DirectStoreIffEfLi1ELi30ELi32ELi1ELb1EL9Algorithm0EEvT_T0_ll,"aw",@nobits
	.sectionflags	@""
	.align	16
	.zero		1024


//--------------------- .nv.shared._Z15SoftmaxWarpImplI10DirectLoadIffE11DirectStoreIffEfLi1ELi30ELi32ELi1ELb0EL9Algorithm0EEvT_T0_ll --------------------------
	.section	.nv.shared._Z15SoftmaxWarpImplI10DirectLoadIffE11DirectStoreIffEfLi1ELi30ELi32ELi1ELb0EL9Algorithm0EEvT_T0_ll,"aw",@nobits
	.sectionflags	@""
	.align	16
	.zero		1024


//--------------------- .nv.shared._Z15SoftmaxWarpImplI10DirectLoadIffE11DirectStoreIffEfLi1ELi29ELi32ELi1ELb1EL9Algorithm0EEvT_T0_ll --------------------------
	.section	.nv.shared._Z15SoftmaxWarpImplI10DirectLoadIffE11DirectStoreIffEfLi1ELi29ELi32ELi1ELb1EL9Algorithm0EEvT_T0_ll,"aw",@nobits
	.sectionflags	@""
	.align	16
	.zero		1024


//--------------------- .nv.shared._Z15SoftmaxWarpImplI10DirectLoadIffE11DirectStoreIffEfLi1ELi29ELi32ELi1ELb0EL9Algorithm0EEvT_T0_ll --------------------------
	.section	.nv.shared._Z15SoftmaxWarpImplI10DirectLoadIffE11DirectStoreIffEfLi1ELi29ELi32ELi1ELb0EL9Algorithm0EEvT_T0_ll,"aw",@nobits
	.sectionflags	@""
	.align	16
	.zero		1024


//--------------------- .nv.shared._Z15SoftmaxWarpImplI10DirectLoadIffE11DirectStoreIffEfLi1ELi28ELi32ELi1ELb1EL9Algorithm0EEvT_T0_ll --------------------------
	.section	.nv.shared._Z15SoftmaxWarpImplI10DirectLoadIffE11DirectStoreIffEfLi1ELi28ELi32ELi1ELb1EL9Algorithm0EEvT_T0_ll,"aw",@nobits
	.sectionflags	@""
	.align	16
	.zero		1024


//--------------------- .nv.shared._Z15SoftmaxWarpImplI10DirectLoadIffE11DirectStoreIffEfLi1ELi28ELi32ELi1ELb0EL9Algorithm0EEvT_T0_ll --------------------------
	.section	.nv.shared._Z15SoftmaxWarpImplI10DirectLoadIffE11DirectStoreIffEfLi1ELi28ELi32ELi1ELb0EL9Algorithm0EEvT_T0_ll,"aw",@nobits
	.sectionflags	@""
	.align	16
	.zero		1024


//--------------------- .nv.shared._Z15SoftmaxWarpImplI10DirectLoadIffE11DirectStoreIffEfLi1ELi27ELi32ELi1ELb1EL9Algorithm0EEvT_T0_ll --------------------------
	.section	.nv.shared._Z15SoftmaxWarpImplI10DirectLoadIffE11DirectStoreIffEfLi1ELi27ELi32ELi1ELb1EL9Algorithm0EEvT_T0_ll,"aw",@nobits
	.sectionflags	@""
	.align	16
	.zero		1024


//--------------------- .nv.shared._Z15SoftmaxWarpImplI10DirectLoadIffE11DirectStoreIffEfLi1ELi27ELi32ELi1ELb0EL9Algorithm0EEvT_T0_ll --------------------------
	.section	.nv.shared._Z15SoftmaxWarpImplI10DirectLoadIffE11DirectStoreIffEfLi1ELi27ELi32ELi1ELb0EL9Algorithm0EEvT_T0_ll,"aw",@nobits
	.sectionflags	@""
	.align	16
	.zero		1024


//--------------------- .nv.shared._Z15SoftmaxWarpImplI10DirectLoadIffE11DirectStoreIffEfLi1ELi26ELi32ELi1ELb1EL9Algorithm0EEvT_T0_ll --------------------------
	.section	.nv.shared._Z15SoftmaxWarpImplI10DirectLoadIffE11DirectStoreIffEfLi1ELi26ELi32ELi1ELb1EL9Algorithm0EEvT_T0_ll,"aw",@nobits
	.sectionflags	@""
	.align	16
	.zero		1024


//--------------------- .nv.shared._Z15SoftmaxWarpImplI10DirectLoadIffE11DirectStoreIffEfLi1ELi26ELi32ELi1ELb0EL9Algorithm0EEvT_T0_ll --------------------------
	.section	.nv.shared._Z15SoftmaxWarpImplI10DirectLoadIffE11DirectStoreIffEfLi1ELi26ELi32ELi1ELb0EL9Algorithm0EEvT_T0_ll,"aw",@nobits
	.sectionflags	@""
	.align	16
	.zero		1024


//--------------------- .nv.shared._Z15SoftmaxWarpImplI10DirectLoadIffE11DirectStoreIffEfLi1ELi25ELi32ELi1ELb1EL9Algorithm0EEvT_T0_ll --------------------------
	.section	.nv.shared._Z15SoftmaxWarpImplI10DirectLoadIffE11DirectStoreIffEfLi1ELi25ELi32ELi1ELb1EL9Algorithm0EEvT_T0_ll,"aw",@nobits
	.sectionflags	@""
	.align	16
	.zero		1024


//--------------------- .nv.shared._Z15SoftmaxWarpImplI10DirectLoadIffE11DirectStoreIffEfLi1ELi25ELi32ELi1ELb0EL9Algorithm0EEvT_T0_ll --------------------------
	.section	.nv.shared._Z15SoftmaxWarpImplI10DirectLoadIffE11DirectStoreIffEfLi1ELi25ELi32ELi1ELb0EL9Algorithm0EEvT_T0_ll,"aw",@nobits
	.sectionflags	@""
	.align	16
	.zero		1024


//--------------------- .nv.shared._Z15SoftmaxWarpImplI10DirectLoadIffE11DirectStoreIffEfLi1ELi24ELi32ELi1ELb1EL9Algorithm0EEvT_T0_ll --------------------------
	.section	.nv.shared._Z15SoftmaxWarpImplI10DirectLoadIffE11DirectStoreIffEfLi1ELi24ELi32ELi1ELb1EL9Algorithm0EEvT_T0_ll,"aw",@nobits
	.sectionflags	@""
	.align	16
	.zero		1024


//--------------------- .nv.shared._Z15SoftmaxWarpImplI10DirectLoadIffE11DirectStoreIffEfLi1ELi24ELi32ELi1ELb0EL9Algorithm0EEvT_T0_ll --------------------------
	.section	.nv.shared._Z15SoftmaxWarpImplI10DirectLoadIffE11DirectStoreIffEfLi1ELi24ELi32ELi1ELb0EL9Algorithm0EEvT_T0_ll,"aw",@nobits
	.sectionflags	@""
	.align	16
	.zero		1024


//--------------------- .nv.shared._Z15SoftmaxWarpImplI10DirectLoadIffE11DirectStoreIffEfLi1ELi23ELi32ELi1ELb1EL9Algorithm0EEvT_T0_ll --------------------------
	.section	.nv.shared._Z15SoftmaxWarpImplI10DirectLoadIffE11DirectStoreIffEfLi1ELi23ELi32ELi1ELb1EL9Algorithm0EEvT_T0_ll,"aw",@nobits
	.sectionflags	@""
	.align	16
	.zero		1024


//--------------------- .nv.shared._Z15SoftmaxWarpImplI10DirectLoadIffE11DirectStoreIffEfLi1ELi23ELi32ELi1ELb0EL9Algorithm0EEvT_T0_ll --------------------------
	.section	.nv.shared._Z15SoftmaxWarpImplI10DirectLoadIffE11DirectStoreIffEfLi1ELi23ELi32ELi1ELb0EL9Algorithm0EEvT_T0_ll,"aw",@nobits
	.sectionflags	@""
	.align	16
	.zero		1024


//--------------------- .nv.shared._Z15SoftmaxWarpImplI10DirectLoadIffE11DirectStoreIffEfLi1ELi22ELi32ELi1ELb1EL9Algorithm0EEvT_T0_ll --------------------------
	.section	.nv.shared._Z15SoftmaxWarpImplI10DirectLoadIffE11DirectStoreIffEfLi1ELi22ELi32ELi1ELb1EL9Algorithm0EEvT_T0_ll,"aw",@nobits
	.sectionflags	@""
	.align	16
	.zero		1024


//--------------------- .nv.shared._Z15SoftmaxWarpImplI10DirectLoadIffE11DirectStoreIffEfLi1ELi22ELi32ELi1ELb0EL9Algorithm0EEvT_T0_ll --------------------------
	.section	.nv.shared._Z15SoftmaxWarpImplI10DirectLoadIffE11DirectStoreIffEfLi1ELi22ELi32ELi1ELb0EL9Algorithm0EEvT_T0_ll,"aw",@nobits
	.sectionflags	@""
	.align	16
	.zero		1024


//--------------------- .nv.shared._Z15SoftmaxWarpImplI10DirectLoadIffE11DirectStoreIffEfLi1ELi21ELi32ELi1ELb1EL9Algorithm0EEvT_T0_ll --------------------------
	.section	.nv.shared._Z15SoftmaxWarpImplI10DirectLoadIffE11DirectStoreIffEfLi1ELi21ELi32ELi1ELb1EL9Algorithm0EEvT_T0_ll,"aw",@nobits
	.sectionflags	@""
	.align	16
	.zero		1024


//--------------------- .nv.shared._Z15SoftmaxWarpImplI10DirectLoadIffE11DirectStoreIffEfLi1ELi21ELi32ELi1ELb0EL9Algorithm0EEvT_T0_ll --------------------------
	.section	.nv.shared._Z15SoftmaxWarpImplI10DirectLoadIffE11DirectStoreIffEfLi1ELi21ELi32ELi1ELb0EL9Algorithm0EEvT_T0_ll,"aw",@nobits
	.sectionflags	@""
	.align	16
	.zero		1024


//--------------------- .nv.shared._Z15SoftmaxWarpImplI10DirectLoadIffE11DirectStoreIffEfLi1ELi20ELi32ELi1ELb1EL9Algorithm0EEvT_T0_ll --------------------------
	.section	.nv.shared._Z15SoftmaxWarpImplI10DirectLoadIffE11DirectStoreIffEfLi1ELi20ELi32ELi1ELb1EL9Algorithm0EEvT_T0_ll,"aw",@nobits
	.sectionflags	@""
	.align	16
	.zero		1024


//--------------------- .nv.shared._Z15SoftmaxWarpImplI10DirectLoadIffE11DirectStoreIffEfLi1ELi20ELi32ELi1ELb0EL9Algorithm0EEvT_T0_ll --------------------------
	.section	.nv.shared._Z15SoftmaxWarpImplI10DirectLoadIffE11DirectStoreIffEfLi1ELi20ELi32ELi1ELb0EL9Algorithm0EEvT_T0_ll,"aw",@nobits
	.sectionflags	@""
	.align	16
	.zero		1024


//--------------------- .nv.shared._Z15SoftmaxWarpImplI10DirectLoadIffE11DirectStoreIffEfLi1ELi19ELi32ELi1ELb1EL9Algorithm0EEvT_T0_ll --------------------------
	.section	.nv.shared._Z15SoftmaxWarpImplI10DirectLoadIffE11DirectStoreIffEfLi1ELi19ELi32ELi1ELb1EL9Algorithm0EEvT_T0_ll,"aw",@nobits
	.sectionflags	@""
	.align	16
	.zero		1024


//--------------------- .nv.shared._Z15SoftmaxWarpImplI10DirectLoadIffE11DirectStoreIffEfLi1ELi19ELi32ELi1ELb0EL9Algorithm0EEvT_T0_ll --------------------------
	.section	.nv.shared._Z15SoftmaxWarpImplI10DirectLoadIffE11DirectStoreIffEfLi1ELi19ELi32ELi1ELb0EL9Algorithm0EEvT_T0_ll,"aw",@nobits
	.sectionflags	@""
	.align	16
	.zero		1024


//--------------------- .nv.shared._Z15SoftmaxWarpImplI10DirectLoadIffE11DirectStoreIffEfLi1ELi18ELi32ELi1ELb1EL9Algorithm0EEvT_T0_ll --------------------------
	.section	.nv.shared._Z15SoftmaxWarpImplI10DirectLoadIffE11DirectStoreIffEfLi1ELi18ELi32ELi1ELb1EL9Algorithm0EEvT_T0_ll,"aw",@nobits
	.sectionflags	@""
	.align	16
	.zero		1024


//--------------------- .nv.shared._Z15SoftmaxWarpImplI10DirectLoadIffE11DirectStoreIffEfLi1ELi18ELi32ELi1ELb0EL9Algorithm0EEvT_T0_ll --------------------------
	.section	.nv.shared._Z15SoftmaxWarpImplI10DirectLoadIffE11DirectStoreIffEfLi1ELi18ELi32ELi1ELb0EL9Algorithm0EEvT_T0_ll,"aw",@nobits
	.sectionflags	@""
	.align	16
	.zero		1024


//--------------------- .nv.shared._Z15SoftmaxWarpImplI10DirectLoadIffE11DirectStoreIffEfLi1ELi17ELi32ELi1ELb1EL9Algorithm0EEvT_T0_ll --------------------------
	.section	.nv.shared._Z15SoftmaxWarpImplI10DirectLoadIffE11DirectStoreIffEfLi1ELi17ELi32ELi1ELb1EL9Algorithm0EEvT_T0_ll,"aw",@nobits
	.sectionflags	@""
	.align	16
	.zero		1024


//--------------------- .nv.shared._Z15SoftmaxWarpImplI10DirectLoadIffE11DirectStoreIffEfLi1ELi17ELi32ELi1ELb0EL9Algorithm0EEvT_T0_ll --------------------------
	.section	.nv.shared._Z15SoftmaxWarpImplI10DirectLoadIffE11DirectStoreIffEfLi1ELi17ELi32ELi1ELb0EL9Algorithm0EEvT_T0_ll,"aw",@nobits
	.sectionflags	@""
	.align	16
	.zero		1024


//--------------------- .nv.shared._Z15SoftmaxWarpImplI10DirectLoadIffE11DirectStoreIffEfLi1ELi16ELi32ELi1ELb1EL9Algorithm0EEvT_T0_ll --------------------------
	.section	.nv.shared._Z15SoftmaxWarpImplI10DirectLoadIffE11DirectStoreIffEfLi1ELi16ELi32ELi1ELb1EL9Algorithm0EEvT_T0_ll,"aw",@nobits
	.sectionflags	@""
	.align	16
	.zero		1024


//--------------------- .nv.shared._Z15SoftmaxWarpImplI10DirectLoadIffE11DirectStoreIffEfLi1ELi16ELi32ELi1ELb0EL9Algorithm0EEvT_T0_ll --------------------------
	.section	.nv.shared._Z15SoftmaxWarpImplI10DirectLoadIffE11DirectStoreIffEfLi1ELi16ELi32ELi1ELb0EL9Algorithm0EEvT_T0_ll,"aw",@nobits
	.sectionflags	@""
	.align	16
	.zero		1024


//--------------------- .nv.shared._Z15SoftmaxWarpImplI10DirectLoadIffE11DirectStoreIffEfLi1ELi15ELi32ELi1ELb1EL9Algorithm0EEvT_T0_ll --------------------------
	.section	.nv.shared._Z15SoftmaxWarpImplI10DirectLoadIffE11DirectStoreIffEfLi1ELi15ELi32ELi1ELb1EL9Algorithm0EEvT_T0_ll,"aw",@nobits
	.sectionflags	@""
	.align	16
	.zero		1024


//--------------------- .nv.shared._Z15SoftmaxWarpImplI10DirectLoadIffE11DirectStoreIffEfLi1ELi15ELi32ELi1ELb0EL9Algorithm0EEvT_T0_ll --------------------------
	.section	.nv.shared._Z15SoftmaxWarpImplI10DirectLoadIffE11DirectStoreIffEfLi1ELi15ELi32ELi1ELb0EL9Algorithm0EEvT_T0_ll,"aw",@nobits
	.sectionflags	@""
	.align	16
	.zero		1024


//--------------------- .nv.shared._Z15SoftmaxWarpImplI10DirectLoadIffE11DirectStoreIffEfLi1ELi14ELi32ELi1ELb1EL9Algorithm0EEvT_T0_ll --------------------------
	.section	.nv.shared._Z15SoftmaxWarpImplI10DirectLoadIffE11DirectStoreIffEfLi1ELi14ELi32ELi1ELb1EL9Algorithm0EEvT_T0_ll,"aw",@nobits
	.sectionflags	@""
	.align	16
	.zero		1024


//--------------------- .nv.shared._Z15SoftmaxWarpImplI10DirectLoadIffE11DirectStoreIffEfLi1ELi14ELi32ELi1ELb0EL9Algorithm0EEvT_T0_ll --------------------------
	.section	.nv.shared._Z15SoftmaxWarpImplI10DirectLoadIffE11DirectStoreIffEfLi1ELi14ELi32ELi1ELb0EL9Algorithm0EEvT_T0_ll,"aw",@nobits
	.sectionflags	@""
	.align	16
	.zero		1024


//--------------------- .nv.shared._Z15SoftmaxWarpImplI10DirectLoadIffE11DirectStoreIffEfLi1ELi13ELi32ELi1ELb1EL9Algorithm0EEvT_T0_ll --------------------------
	.section	.nv.shared._Z15SoftmaxWarpImplI10DirectLoadIffE11DirectStoreIffEfLi1ELi13ELi32ELi1ELb1EL9Algorithm0EEvT_T0_ll,"aw",@nobits
	.sectionflags	@""
	.align	16
	.zero		1024


//--------------------- .nv.shared._Z15SoftmaxWarpImplI10DirectLoadIffE11DirectStoreIffEfLi1ELi13ELi32ELi1ELb0EL9Algorithm0EEvT_T0_ll --------------------------
	.section	.nv.shared._Z15SoftmaxWarpImplI10DirectLoadIffE11DirectStoreIffEfLi1ELi13ELi32ELi1ELb0EL9Algorithm0EEvT_T0_ll,"aw",@nobits
	.sectionflags	@""
	.align	16
	.zero		1024


//--------------------- .nv.shared._Z15SoftmaxWarpImplI10DirectLoadIffE11DirectStoreIffEfLi1ELi12ELi32ELi1ELb1EL9Algorithm0EEvT_T0_ll --------------------------
	.section	.nv.shared._Z15SoftmaxWarpImplI10DirectLoadIffE11DirectStoreIffEfLi1ELi12ELi32ELi1ELb1EL9Algorithm0EEvT_T0_ll,"aw",@nobits
	.sectionflags	@""
	.align	16
	.zero		1024


//--------------------- .nv.shared._Z15SoftmaxWarpImplI10DirectLoadIffE11DirectStoreIffEfLi1ELi12ELi32ELi1ELb0EL9Algorithm0EEvT_T0_ll --------------------------
	.section	.nv.shared._Z15SoftmaxWarpImplI10DirectLoadIffE11DirectStoreIffEfLi1ELi12ELi32ELi1ELb0EL9Algorithm0EEvT_T0_ll,"aw",@nobits
	.sectionflags	@""
	.align	16
	.zero		1024


//--------------------- .nv.shared._Z15SoftmaxWarpImplI10DirectLoadIffE11DirectStoreIffEfLi1ELi11ELi32ELi1ELb1EL9Algorithm0EEvT_T0_ll --------------------------
	.section	.nv.shared._Z15SoftmaxWarpImplI10DirectLoadIffE11DirectStoreIffEfLi1ELi11ELi32ELi1ELb1EL9Algorithm0EEvT_T0_ll,"aw",@nobits
	.sectionflags	@""
	.align	16
	.zero		1024


//--------------------- .nv.shared._Z15SoftmaxWarpImplI10DirectLoadIffE11DirectStoreIffEfLi1ELi11ELi32ELi1ELb0EL9Algorithm0EEvT_T0_ll --------------------------
	.section	.nv.shared._Z15SoftmaxWarpImplI10DirectLoadIffE11DirectStoreIffEfLi1ELi11ELi32ELi1ELb0EL9Algorithm0EEvT_T0_ll,"aw",@nobits
	.sectionflags	@""
	.align	16
	.zero		1024


//--------------------- .nv.shared._Z15SoftmaxWarpImplI10DirectLoadIffE11DirectStoreIffEfLi1ELi10ELi32ELi1ELb1EL9Algorithm0EEvT_T0_ll --------------------------
	.section	.nv.shared._Z15SoftmaxWarpImplI10DirectLoadIffE11DirectStoreIffEfLi1ELi10ELi32ELi1ELb1EL9Algorithm0EEvT_T0_ll,"aw",@nobits
	.sectionflags	@""
	.align	16
	.zero		1024


//--------------------- .nv.shared._Z15SoftmaxWarpImplI10DirectLoadIffE11DirectStoreIffEfLi1ELi10ELi32ELi1ELb0EL9Algorithm0EEvT_T0_ll --------------------------
	.section	.nv.shared._Z15SoftmaxWarpImplI10DirectLoadIffE11DirectStoreIffEfLi1ELi10ELi32ELi1ELb0EL9Algorithm0EEvT_T0_ll,"aw",@nobits
	.sectionflags	@""
	.align	16
	.zero		1024


//--------------------- .nv.shared._Z15SoftmaxWarpImplI10DirectLoadIffE11DirectStoreIffEfLi1ELi9ELi32ELi1ELb1EL9Algorithm0EEvT_T0_ll --------------------------
	.section	.nv.shared._Z15SoftmaxWarpImplI10DirectLoadIffE11DirectStoreIffEfLi1ELi9ELi32ELi1ELb1EL9Algorithm0EEvT_T0_ll,"aw",@nobits
	.sectionflags	@""
	.align	16
	.zero		1024


//--------------------- .nv.shared._Z15SoftmaxWarpImplI10DirectLoadIffE11DirectStoreIffEfLi1ELi9ELi32ELi1ELb0EL9Algorithm0EEvT_T0_ll --------------------------
	.section	.nv.shared._Z15SoftmaxWarpImplI10DirectLoadIffE11DirectStoreIffEfLi1ELi9ELi32ELi1ELb0EL9Algorithm0EEvT_T0_ll,"aw",@nobits
	.sectionflags	@""
	.align	16
	.zero		1024


//--------------------- .nv.shared._Z15SoftmaxWarpImplI10DirectLoadIffE11DirectStoreIffEfLi1ELi8ELi32ELi1ELb1EL9Algorithm0EEvT_T0_ll --------------------------
	.section	.nv.shared._Z15SoftmaxWarpImplI10DirectLoadIffE11DirectStoreIffEfLi1ELi8ELi32ELi1ELb1EL9Algorithm0EEvT_T0_ll,"aw",@nobits
	.sectionflags	@""
	.align	16
	.zero		1024


//--------------------- .nv.shared._Z15SoftmaxWarpImplI10DirectLoadIffE11DirectStoreIffEfLi1ELi8ELi32ELi1ELb0EL9Algorithm0EEvT_T0_ll --------------------------
	.section	.nv.shared._Z15SoftmaxWarpImplI10DirectLoadIffE11DirectStoreIffEfLi1ELi8ELi32ELi1ELb0EL9Algorithm0EEvT_T0_ll,"aw",@nobits
	.sectionflags	@""
	.align	16
	.zero		1024


//--------------------- .nv.shared._Z15SoftmaxWarpImplI10DirectLoadIffE11DirectStoreIffEfLi1ELi7ELi32ELi1ELb1EL9Algorithm0EEvT_T0_ll --------------------------
	.section	.nv.shared._Z15SoftmaxWarpImplI10DirectLoadIffE11DirectStoreIffEfLi1ELi7ELi32ELi1ELb1EL9Algorithm0EEvT_T0_ll,"aw",@nobits
	.sectionflags	@""
	.align	16
	.zero		1024


//--------------------- .nv.shared._Z15SoftmaxWarpImplI10DirectLoadIffE11DirectStoreIffEfLi1ELi7ELi32ELi1ELb0EL9Algorithm0EEvT_T0_ll --------------------------
	.section	.nv.shared._Z15SoftmaxWarpImplI10DirectLoadIffE11DirectStoreIffEfLi1ELi7ELi32ELi1ELb0EL9Algorithm0EEvT_T0_ll,"aw",@nobits
	.sectionflags	@""
	.align	16
	.zero		1024


//--------------------- .nv.shared._Z15SoftmaxWarpImplI10DirectLoadIffE11DirectStoreIffEfLi1ELi6ELi32ELi1ELb1EL9Algorithm0EEvT_T0_ll --------------------------
	.section	.nv.shared._Z15SoftmaxWarpImplI10DirectLoadIffE11DirectStoreIffEfLi1ELi6ELi32ELi1ELb1EL9Algorithm0EEvT_T0_ll,"aw",@nobits
	.sectionflags	@""
	.align	16
	.zero		1024


//--------------------- .nv.shared._Z15SoftmaxWarpImplI10DirectLoadIffE11DirectStoreIffEfLi1ELi6ELi32ELi1ELb0EL9Algorithm0EEvT_T0_ll --------------------------
	.section	.nv.shared._Z15SoftmaxWarpImplI10DirectLoadIffE11DirectStoreIffEfLi1ELi6ELi32ELi1ELb0EL9Algorithm0EEvT_T0_ll,"aw",@nobits
	.sectionflags	@""
	.align	16
	.zero		1024


//--------------------- .nv.shared._Z15SoftmaxWarpImplI10DirectLoadIffE11DirectStoreIffEfLi1ELi5ELi32ELi1ELb1EL9Algorithm0EEvT_T0_ll --------------------------
	.section	.nv.shared._Z15SoftmaxWarpImplI10DirectLoadIffE11DirectStoreIffEfLi1ELi5ELi32ELi1ELb1EL9Algorithm0EEvT_T0_ll,"aw",@nobits
	.sectionflags	@""
	.align	16
	.zero		1024


//--------------------- .nv.shared._Z15SoftmaxWarpImplI10DirectLoadIffE11DirectStoreIffEfLi1ELi5ELi32ELi1ELb0EL9Algorithm0EEvT_T0_ll --------------------------
	.section	.nv.shared._Z15SoftmaxWarpImplI10DirectLoadIffE11DirectStoreIffEfLi1ELi5ELi32ELi1ELb0EL9Algorithm0EEvT_T0_ll,"aw",@nobits
	.sectionflags	@""
	.align	16
	.zero		1024


//--------------------- .nv.shared._Z15SoftmaxWarpImplI10DirectLoadIffE11DirectStoreIffEfLi1ELi4ELi32ELi1ELb1EL9Algorithm0EEvT_T0_ll --------------------------
	.section	.nv.shared._Z15SoftmaxWarpImplI10DirectLoadIffE11DirectStoreIffEfLi1ELi4ELi32ELi1ELb1EL9Algorithm0EEvT_T0_ll,"aw",@nobits
	.sectionflags	@""
	.align	16
	.zero		1024


//--------------------- .nv.shared._Z15SoftmaxWarpImplI10DirectLoadIffE11DirectStoreIffEfLi1ELi4ELi32ELi1ELb0EL9Algorithm0EEvT_T0_ll --------------------------
	.section	.nv.shared._Z15SoftmaxWarpImplI10DirectLoadIffE11DirectStoreIffEfLi1ELi4ELi32ELi1ELb0EL9Algorithm0EEvT_T0_ll,"aw",@nobits
	.sectionflags	@""
	.align	16
	.zero		1024


//--------------------- .nv.shared._Z15SoftmaxWarpImplI10DirectLoadIffE11DirectStoreIffEfLi1ELi3ELi32ELi1ELb1EL9Algorithm0EEvT_T0_ll --------------------------
	.section	.nv.shared._Z15SoftmaxWarpImplI10DirectLoadIffE11DirectStoreIffEfLi1ELi3ELi32ELi1ELb1EL9Algorithm0EEvT_T0_ll,"aw",@nobits
	.sectionflags	@""
	.align	16
	.zero		1024


//--------------------- .nv.shared._Z15SoftmaxWarpImplI10DirectLoadIffE11DirectStoreIffEfLi1ELi3ELi32ELi1ELb0EL9Algorithm0EEvT_T0_ll --------------------------
	.section	.nv.shared._Z15SoftmaxWarpImplI10DirectLoadIffE11DirectStoreIffEfLi1ELi3ELi32ELi1ELb0EL9Algorithm0EEvT_T0_ll,"aw",@nobits
	.sectionflags	@""
	.align	16
	.zero		1024


//--------------------- .nv.shared._Z15SoftmaxWarpImplI10DirectLoadIffE11DirectStoreIffEfLi1ELi2ELi32ELi1ELb1EL9Algorithm0EEvT_T0_ll --------------------------
	.section	.nv.shared._Z15SoftmaxWarpImplI10DirectLoadIffE11DirectStoreIffEfLi1ELi2ELi32ELi1ELb1EL9Algorithm0EEvT_T0_ll,"aw",@nobits
	.sectionflags	@""
	.align	16
	.zero		1024


//--------------------- .nv.shared._Z15SoftmaxWarpImplI10DirectLoadIffE11DirectStoreIffEfLi1ELi2ELi32ELi1ELb0EL9Algorithm0EEvT_T0_ll --------------------------
	.section	.nv.shared._Z15SoftmaxWarpImplI10DirectLoadIffE11DirectStoreIffEfLi1ELi2ELi32ELi1ELb0EL9Algorithm0EEvT_T0_ll,"aw",@nobits
	.sectionflags	@""
	.align	16
	.zero		1024


//--------------------- .nv.shared._Z15SoftmaxWarpImplI10DirectLoadIffE11DirectStoreIffEfLi1ELi1ELi32ELi1ELb1EL9Algorithm0EEvT_T0_ll --------------------------
	.section	.nv.shared._Z15SoftmaxWarpImplI10DirectLoadIffE11DirectStoreIffEfLi1ELi1ELi32ELi1ELb1EL9Algorithm0EEvT_T0_ll,"aw",@nobits
	.sectionflags	@""
	.align	16
	.zero		1024


//--------------------- .nv.shared._Z15SoftmaxWarpImplI10DirectLoadIffE11DirectStoreIffEfLi1ELi1ELi32ELi1ELb0EL9Algorithm0EEvT_T0_ll --------------------------
	.section	.nv.shared._Z15SoftmaxWarpImplI10DirectLoadIffE11DirectStoreIffEfLi1ELi1ELi32ELi1ELb0EL9Algorithm0EEvT_T0_ll,"aw",@nobits
	.sectionflags	@""
	.align	16
	.zero		1024


//--------------------- .nv.shared._Z15SoftmaxWarpImplI10DirectLoadIffE11DirectStoreIffEfLi1ELi1ELi32ELi2ELb1EL9Algorithm0EEvT_T0_ll --------------------------
	.section	.nv.shared._Z15SoftmaxWarpImplI10DirectLoadIffE11DirectStoreIffEfLi1ELi1ELi32ELi2ELb1EL9Algorithm0EEvT_T0_ll,"aw",@nobits
	.sectionflags	@""
	.align	16
	.zero		1024


//--------------------- .nv.shared._Z15SoftmaxWarpImplI10DirectLoadIffE11DirectStoreIffEfLi1ELi1ELi32ELi2ELb0EL9Algorithm0EEvT_T0_ll --------------------------
	.section	.nv.shared._Z15SoftmaxWarpImplI10DirectLoadIffE11DirectStoreIffEfLi1ELi1ELi32ELi2ELb0EL9Algorithm0EEvT_T0_ll,"aw",@nobits
	.sectionflags	@""
	.align	16
	.zero		1024


//--------------------- .nv.shared._Z15SoftmaxWarpImplI10DirectLoadIffE11DirectStoreIffEfLi1ELi1ELi16ELi1ELb1EL9Algorithm0EEvT_T0_ll --------------------------
	.section	.nv.shared._Z15SoftmaxWarpImplI10DirectLoadIffE11DirectStoreIffEfLi1ELi1ELi16ELi1ELb1EL9Algorithm0EEvT_T0_ll,"aw",@nobits
	.sectionflags	@""
	.align	16
	.zero		1024


//--------------------- .nv.shared._Z15SoftmaxWarpImplI10DirectLoadIffE11DirectStoreIffEfLi1ELi1ELi16ELi1ELb0EL9Algorithm0EEvT_T0_ll --------------------------
	.section	.nv.shared._Z15SoftmaxWarpImplI10DirectLoadIffE11DirectStoreIffEfLi1ELi1ELi16ELi1ELb0EL9Algorithm0EEvT_T0_ll,"aw",@nobits
	.sectionflags	@""
	.align	16
	.zero		1024


//--------------------- .nv.shared._Z15SoftmaxWarpImplI10DirectLoadIffE11DirectStoreIffEfLi1ELi1ELi16ELi2ELb1EL9Algorithm0EEvT_T0_ll --------------------------
	.section	.nv.shared._Z15SoftmaxWarpImplI10DirectLoadIffE11DirectStoreIffEfLi1ELi1ELi16ELi2ELb1EL9Algorithm0EEvT_T0_ll,"aw",@nobits
	.sectionflags	@""
	.align	16
	.zero		1024


//--------------------- .nv.shared._Z15SoftmaxWarpImplI10DirectLoadIffE11DirectStoreIffEfLi1ELi1ELi16ELi2ELb0EL9Algorithm0EEvT_T0_ll --------------------------
	.section	.nv.shared._Z15SoftmaxWarpImplI10DirectLoadIffE11DirectStoreIffEfLi1ELi1ELi16ELi2ELb0EL9Algorithm0EEvT_T0_ll,"aw",@nobits
	.sectionflags	@""
	.align	16
	.zero		1024


//--------------------- .nv.shared._Z15SoftmaxWarpImplI10DirectLoadIffE11DirectStoreIffEfLi1ELi1ELi8ELi1ELb1EL9Algorithm0EEvT_T0_ll --------------------------
	.section	.nv.shared._Z15SoftmaxWarpImplI10DirectLoadIffE11DirectStoreIffEfLi1ELi1ELi8ELi1ELb1EL9Algorithm0EEvT_T0_ll,"aw",@nobits
	.sectionflags	@""
	.align	16
	.zero		1024


//--------------------- .nv.shared._Z15SoftmaxWarpImplI10DirectLoadIffE11DirectStoreIffEfLi1ELi1ELi8ELi1ELb0EL9Algorithm0EEvT_T0_ll --------------------------
	.section	.nv.shared._Z15SoftmaxWarpImplI10DirectLoadIffE11DirectStoreIffEfLi1ELi1ELi8ELi1ELb0EL9Algorithm0EEvT_T0_ll,"aw",@nobits
	.sectionflags	@""
	.align	16
	.zero		1024


//--------------------- .nv.shared._Z15SoftmaxWarpImplI10DirectLoadIffE11DirectStoreIffEfLi1ELi1ELi8ELi2ELb1EL9Algorithm0EEvT_T0_ll --------------------------
	.section	.nv.shared._Z15SoftmaxWarpImplI10DirectLoadIffE11DirectStoreIffEfLi1ELi1ELi8ELi2ELb1EL9Algorithm0EEvT_T0_ll,"aw",@nobits
	.sectionflags	@""
	.align	16
	.zero		1024


//--------------------- .nv.shared._Z15SoftmaxWarpImplI10DirectLoadIffE11DirectStoreIffEfLi1ELi1ELi8ELi2ELb0EL9Algorithm0EEvT_T0_ll --------------------------
	.section	.nv.shared._Z15SoftmaxWarpImplI10DirectLoadIffE11DirectStoreIffEfLi1ELi1ELi8ELi2ELb0EL9Algorithm0EEvT_T0_ll,"aw",@nobits
	.sectionflags	@""
	.align	16
	.zero		1024


//--------------------- .nv.shared._Z15SoftmaxWarpImplI10DirectLoadIffE11DirectStoreIffEfLi1ELi1ELi4ELi1ELb1EL9Algorithm0EEvT_T0_ll --------------------------
	.section	.nv.shared._Z15SoftmaxWarpImplI10DirectLoadIffE11DirectStoreIffEfLi1ELi1ELi4ELi1ELb1EL9Algorithm0EEvT_T0_ll,"aw",@nobits
	.sectionflags	@""
	.align	16
	.zero		1024


//--------------------- .nv.shared._Z15SoftmaxWarpImplI10DirectLoadIffE11DirectStoreIffEfLi1ELi1ELi4ELi1ELb0EL9Algorithm0EEvT_T0_ll --------------------------
	.section	.nv.shared._Z15SoftmaxWarpImplI10DirectLoadIffE11DirectStoreIffEfLi1ELi1ELi4ELi1ELb0EL9Algorithm0EEvT_T0_ll,"aw",@nobits
	.sectionflags	@""
	.align	16
	.zero		1024


//--------------------- .nv.shared._Z15SoftmaxWarpImplI10DirectLoadIffE11DirectStoreIffEfLi1ELi1ELi4ELi2ELb1EL9Algorithm0EEvT_T0_ll --------------------------
	.section	.nv.shared._Z15SoftmaxWarpImplI10DirectLoadIffE11DirectStoreIffEfLi1ELi1ELi4ELi2ELb1EL9Algorithm0EEvT_T0_ll,"aw",@nobits
	.sectionflags	@""
	.align	16
	.zero		1024


//--------------------- .nv.shared._Z15SoftmaxWarpImplI10DirectLoadIffE11DirectStoreIffEfLi1ELi1ELi4ELi2ELb0EL9Algorithm0EEvT_T0_ll --------------------------
	.section	.nv.shared._Z15SoftmaxWarpImplI10DirectLoadIffE11DirectStoreIffEfLi1ELi1ELi4ELi2ELb0EL9Algorithm0EEvT_T0_ll,"aw",@nobits
	.sectionflags	@""
	.align	16
	.zero		1024


//--------------------- .nv.shared._Z15SoftmaxWarpImplI10DirectLoadIffE11DirectStoreIffEfLi1ELi1ELi2ELi1ELb1EL9Algorithm0EEvT_T0_ll --------------------------
	.section	.nv.shared._Z15SoftmaxWarpImplI10DirectLoadIffE11DirectStoreIffEfLi1ELi1ELi2ELi1ELb1EL9Algorithm0EEvT_T0_ll,"aw",@nobits
	.sectionflags	@""
	.align	16
	.zero		1024


//--------------------- .nv.shared._Z15SoftmaxWarpImplI10DirectLoadIffE11DirectStoreIffEfLi1ELi1ELi2ELi1ELb0EL9Algorithm0EEvT_T0_ll --------------------------
	.section	.nv.shared._Z15SoftmaxWarpImplI10DirectLoadIffE11DirectStoreIffEfLi1ELi1ELi2ELi1ELb0EL9Algorithm0EEvT_T0_ll,"aw",@nobits
	.sectionflags	@""
	.align	16
	.zero		1024


//--------------------- .nv.shared._Z15SoftmaxWarpImplI10DirectLoadIffE11DirectStoreIffEfLi1ELi1ELi2ELi2ELb1EL9Algorithm0EEvT_T0_ll --------------------------
	.section	.nv.shared._Z15SoftmaxWarpImplI10DirectLoadIffE11DirectStoreIffEfLi1ELi1ELi2ELi2ELb1EL9Algorithm0EEvT_T0_ll,"aw",@nobits
	.sectionflags	@""
	.align	16
	.zero		1024


//--------------------- .nv.shared._Z15SoftmaxWarpImplI10DirectLoadIffE11DirectStoreIffEfLi1ELi1ELi2ELi2ELb0EL9Algorithm0EEvT_T0_ll --------------------------
	.section	.nv.shared._Z15SoftmaxWarpImplI10DirectLoadIffE11DirectStoreIffEfLi1ELi1ELi2ELi2ELb0EL9Algorithm0EEvT_T0_ll,"aw",@nobits
	.sectionflags	@""
	.align	16
	.zero		1024


//--------------------- .nv.shared._Z15SoftmaxWarpImplI10DirectLoadIffE11DirectStoreIffEfLi1ELi1ELi1ELi1ELb1EL9Algorithm0EEvT_T0_ll --------------------------
	.section	.nv.shared._Z15SoftmaxWarpImplI10DirectLoadIffE11DirectStoreIffEfLi1ELi1ELi1ELi1ELb1EL9Algorithm0EEvT_T0_ll,"aw",@nobits
	.sectionflags	@""
	.align	16
	.zero		1024


//--------------------- .nv.shared._Z15SoftmaxWarpImplI10DirectLoadIffE11DirectStoreIffEfLi1ELi1ELi1ELi1ELb0EL9Algorithm0EEvT_T0_ll --------------------------
	.section	.nv.shared._Z15SoftmaxWarpImplI10DirectLoadIffE11DirectStoreIffEfLi1ELi1ELi1ELi1ELb0EL9Algorithm0EEvT_T0_ll,"aw",@nobits
	.sectionflags	@""
	.align	16
	.zero		1024


//--------------------- .nv.shared._Z15SoftmaxWarpImplI10DirectLoadIffE11DirectStoreIffEfLi1ELi1ELi1ELi2ELb1EL9Algorithm0EEvT_T0_ll --------------------------
	.section	.nv.shared._Z15SoftmaxWarpImplI10DirectLoadIffE11DirectStoreIffEfLi1ELi1ELi1ELi2ELb1EL9Algorithm0EEvT_T0_ll,"aw",@nobits
	.sectionflags	@""
	.align	16
	.zero		1024


//--------------------- .nv.shared._Z15SoftmaxWarpImplI10DirectLoadIffE11DirectStoreIffEfLi1ELi1ELi1ELi2ELb0EL9Algorithm0EEvT_T0_ll --------------------------
	.section	.nv.shared._Z15SoftmaxWarpImplI10DirectLoadIffE11DirectStoreIffEfLi1ELi1ELi1ELi2ELb0EL9Algorithm0EEvT_T0_ll,"aw",@nobits
	.sectionflags	@""
	.align	16
	.zero		1024


//--------------------- .nv.shared._Z15SoftmaxWarpImplI10DirectLoadIffE11DirectStoreIffEfLi2ELi32ELi32ELi1ELb1EL9Algorithm0EEvT_T0_ll --------------------------
	.section	.nv.shared._Z15SoftmaxWarpImplI10DirectLoadIffE11DirectStoreIffEfLi2ELi32ELi32ELi1ELb1EL9Algorithm0EEvT_T0_ll,"aw",@nobits
	.sectionflags	@""
	.align	16
	.zero		1024


//--------------------- .nv.shared._Z15SoftmaxWarpImplI10DirectLoadIffE11DirectStoreIffEfLi2ELi32ELi32ELi1ELb0EL9Algorithm0EEvT_T0_ll --------------------------
	.section	.nv.shared._Z15SoftmaxWarpImplI10DirectLoadIffE11DirectStoreIffEfLi2ELi32ELi32ELi1ELb0EL9Algorithm0EEvT_T0_ll,"aw",@nobits
	.sectionflags	@""
	.align	16
	.zero		1024


//--------------------- .nv.shared._Z15SoftmaxWarpImplI10DirectLoadIffE11DirectStoreIffEfLi2ELi30ELi32ELi1ELb1EL9Algorithm0EEvT_T0_ll --------------------------
	.section	.nv.shared._Z15SoftmaxWarpImplI10DirectLoadIffE11DirectStoreIffEfLi2ELi30ELi32ELi1ELb1EL9Algorithm0EEvT_T0_ll,"aw",@nobits
	.sectionflags	@""
	.align	16
	.zero		1024


//--------------------- .nv.shared._Z15SoftmaxWarpImplI10DirectLoadIffE11DirectStoreIffEfLi2ELi30ELi32ELi1ELb0EL9Algorithm0EEvT_T0_ll --------------------------
	.section	.nv.shared._Z15SoftmaxWarpImplI10DirectLoadIffE11DirectStoreIffEfLi2ELi30ELi32ELi1ELb0EL9Algorithm0EEvT_T0_ll,"aw",@nobits
	.sectionflags	@""
	.align	16
	.zero		1024


//--------------------- .nv.shared._Z15SoftmaxWarpImplI10DirectLoadIffE11DirectStoreIffEfLi2ELi28ELi32ELi1ELb1EL9Algorithm0EEvT_T0_ll --------------------------
	.section	.nv.shared._Z15SoftmaxWarpImplI10DirectLoadIffE11DirectStoreIffEfLi2ELi28ELi32ELi1ELb1EL9Algorithm0EEvT_T0_ll,"aw",@nobits
	.sectionflags	@""
	.align	16
	.zero		1024


//--------------------- .nv.shared._Z15SoftmaxWarpImplI10DirectLoadIffE11DirectStoreIffEfLi2ELi28ELi32ELi1ELb0EL9Algorithm0EEvT_T0_ll --------------------------
	.section	.nv.shared._Z15SoftmaxWarpImplI10DirectLoadIffE11DirectStoreIffEfLi2ELi28ELi32ELi1ELb0EL9Algorithm0EEvT_T0_ll,"aw",@nobits
	.sectionflags	@""
	.align	16
	.zero		1024


//--------------------- .nv.shared._Z15SoftmaxWarpImplI10DirectLoadIffE11DirectStoreIffEfLi2ELi26ELi32ELi1ELb1EL9Algorithm0EEvT_T0_ll --------------------------
	.section	.nv.shared._Z15SoftmaxWarpImplI10DirectLoadIffE11DirectStoreIffEfLi2ELi26ELi32ELi1ELb1EL9Algorithm0EEvT_T0_ll,"aw",@nobits
	.sectionflags	@""
	.align	16
	.zero		1024


//--------------------- .nv.shared._Z15SoftmaxWarpImplI10DirectLoadIffE11DirectStoreIffEfLi2ELi26ELi32ELi1ELb0EL9Algorithm0EEvT_T0_ll --------------------------
	.section	.nv.shared._Z15SoftmaxWarpImplI10DirectLoadIffE11DirectStoreIffEfLi2ELi26ELi32ELi1ELb0EL9Algorithm0EEvT_T0_ll,"aw",@nobits
	.sectionflags	@""
	.align	16
	.zero		1024


//--------------------- .nv.shared._Z15SoftmaxWarpImplI10DirectLoadIffE11DirectStoreIffEfLi2ELi24ELi32ELi1ELb1EL9Algorithm0EEvT_T0_ll --------------------------
	.section	.nv.shared._Z15SoftmaxWarpImplI10DirectLoadIffE11DirectStoreIffEfLi2ELi24ELi32ELi1ELb1EL9Algorithm0EEvT_T0_ll,"aw",@nobits
	.sectionflags	@""
	.align	16
	.zero		1024


//--------------------- .nv.shared._Z15SoftmaxWarpImplI10DirectLoadIffE11DirectStoreIffEfLi2ELi24ELi32ELi1ELb0EL9Algorithm0EEvT_T0_ll --------------------------
	.section	.nv.shared._Z15SoftmaxWarpImplI10DirectLoadIffE11DirectStoreIffEfLi2ELi24ELi32ELi1ELb0EL9Algorithm0EEvT_T0_ll,"aw",@nobits
	.sectionflags	@""
	.align	16
	.zero		1024


//--------------------- .nv.shared._Z15SoftmaxWarpImplI10DirectLoadIffE11DirectStoreIffEfLi2ELi22ELi32ELi1ELb1EL9Algorithm0EEvT_T0_ll --------------------------
	.section	.nv.shared._Z15SoftmaxWarpImplI10DirectLoadIffE11DirectStoreIffEfLi2ELi22ELi32ELi1ELb1EL9Algorithm0EEvT_T0_ll,"aw",@nobits
	.sectionflags	@""
	.align	16
	.zero		1024


//--------------------- .nv.shared._Z15SoftmaxWarpImplI10DirectLoadIffE11DirectStoreIffEfLi2ELi22ELi32ELi1ELb0EL9Algorithm0EEvT_T0_ll --------------------------
	.section	.nv.shared._Z15SoftmaxWarpImplI10DirectLoadIffE11DirectStoreIffEfLi2ELi22ELi32ELi1ELb0EL9Algorithm0EEvT_T0_ll,"aw",@nobits
	.sectionflags	@""
	.align	16
	.zero		1024


//--------------------- .nv.shared._Z15SoftmaxWarpImplI10DirectLoadIffE11DirectStoreIffEfLi2ELi20ELi32ELi1ELb1EL9Algorithm0EEvT_T0_ll --------------------------
	.section	.nv.shared._Z15SoftmaxWarpImplI10DirectLoadIffE11DirectStoreIffEfLi2ELi20ELi32ELi1ELb1EL9Algorithm0EEvT_T0_ll,"aw",@nobits
	.sectionflags	@""
	.align	16
	.zero		1024


//--------------------- .nv.shared._Z15SoftmaxWarpImplI10DirectLoadIffE11DirectStoreIffEfLi2ELi20ELi32ELi1ELb0EL9Algorithm0EEvT_T0_ll --------------------------
	.section	.nv.shared._Z15SoftmaxWarpImplI10DirectLoadIffE11DirectStoreIffEfLi2ELi20ELi32ELi1ELb0EL9Algorithm0EEvT_T0_ll,"aw",@nobits
	.sectionflags	@""
	.align	16
	.zero		1024


//--------------------- .nv.shared._Z15SoftmaxWarpImplI10DirectLoadIffE11DirectStoreIffEfLi2ELi18ELi32ELi1ELb1EL9Algorithm0EEvT_T0_ll --------------------------
	.section	.nv.shared._Z15SoftmaxWarpImplI10DirectLoadIffE11DirectStoreIffEfLi2ELi18ELi32ELi1ELb1EL9Algorithm0EEvT_T0_ll,"aw",@nobits
	.sectionflags	@""
	.align	16
	.zero		1024


//--------------------- .nv.shared._Z15SoftmaxWarpImplI10DirectLoadIffE11DirectStoreIffEfLi2ELi18ELi32ELi1ELb0EL9Algorithm0EEvT_T0_ll --------------------------
	.section	.nv.shared._Z15SoftmaxWarpImplI10DirectLoadIffE11DirectStoreIffEfLi2ELi18ELi32ELi1ELb0EL9Algorithm0EEvT_T0_ll,"aw",@nobits
	.sectionflags	@""
	.align	16
	.zero		1024


//--------------------- .nv.shared._Z15SoftmaxWarpImplI10DirectLoadIffE11DirectStoreIffEfLi2ELi16ELi32ELi1ELb1EL9Algorithm0EEvT_T0_ll --------------------------
	.section	.nv.shared._Z15SoftmaxWarpImplI10DirectLoadIffE11DirectStoreIffEfLi2ELi16ELi32ELi1ELb1EL9Algorithm0EEvT_T0_ll,"aw",@nobits
	.sectionflags	@""
	.align	16
	.zero		1024


//--------------------- .nv.shared._Z15SoftmaxWarpImplI10DirectLoadIffE11DirectStoreIffEfLi2ELi16ELi32ELi1ELb0EL9Algorithm0EEvT_T0_ll --------------------------
	.section	.nv.shared._Z15SoftmaxWarpImplI10DirectLoadIffE11DirectStoreIffEfLi2ELi16ELi32ELi1ELb0EL9Algorithm0EEvT_T0_ll,"aw",@nobits
	.sectionflags	@""
	.align	16
	.zero		1024


//--------------------- .nv.shared._Z15SoftmaxWarpImplI10DirectLoadIffE11DirectStoreIffEfLi2ELi14ELi32ELi1ELb1EL9Algorithm0EEvT_T0_ll --------------------------
	.section	.nv.shared._Z15SoftmaxWarpImplI10DirectLoadIffE11DirectStoreIffEfLi2ELi14ELi32ELi1ELb1EL9Algorithm0EEvT_T0_ll,"aw",@nobits
	.sectionflags	@""
	.align	16
	.zero		1024


//--------------------- .nv.shared._Z15SoftmaxWarpImplI10DirectLoadIffE11DirectStoreIffEfLi2ELi14ELi32ELi1ELb0EL9Algorithm0EEvT_T0_ll --------------------------
	.section	.nv.shared._Z15SoftmaxWarpImplI10DirectLoadIffE11DirectStoreIffEfLi2ELi14ELi32ELi1ELb0EL9Algorithm0EEvT_T0_ll,"aw",@nobits
	.sectionflags	@""
	.align	16
	.zero		1024


//--------------------- .nv.shared._Z15SoftmaxWarpImplI10DirectLoadIffE11DirectStoreIffEfLi2ELi12ELi32ELi1ELb1EL9Algorithm0EEvT_T0_ll --------------------------
	.section	.nv.shared._Z15SoftmaxWarpImplI10DirectLoadIffE11DirectStoreIffEfLi2ELi12ELi32ELi1ELb1EL9Algorithm0EEvT_T0_ll,"aw",@nobits
	.sectionflags	@""
	.align	16
	.zero		1024


//--------------------- .nv.shared._Z15SoftmaxWarpImplI10DirectLoadIffE11DirectStoreIffEfLi2ELi12ELi32ELi1ELb0EL9Algorithm0EEvT_T0_ll --------------------------
	.section	.nv.shared._Z15SoftmaxWarpImplI10DirectLoadIffE11DirectStoreIffEfLi2ELi12ELi32ELi1ELb0EL9Algorithm0EEvT_T0_ll,"aw",@nobits
	.sectionflags	@""
	.align	16
	.zero		1024


//--------------------- .nv.shared._Z15SoftmaxWarpImplI10DirectLoadIffE11DirectStoreIffEfLi2ELi10ELi32ELi1ELb1EL9Algorithm0EEvT_T0_ll --------------------------
	.section	.nv.shared._Z15SoftmaxWarpImplI10DirectLoadIffE11DirectStoreIffEfLi2ELi10ELi32ELi1ELb1EL9Algorithm0EEvT_T0_ll,"aw",@nobits
	.sectionflags	@""
	.align	16
	.zero		1024


//--------------------- .nv.shared._Z15SoftmaxWarpImplI10DirectLoadIffE11DirectStoreIffEfLi2ELi10ELi32ELi1ELb0EL9Algorithm0EEvT_T0_ll --------------------------
	.section	.nv.shared._Z15SoftmaxWarpImplI10DirectLoadIffE11DirectStoreIffEfLi2ELi10ELi32ELi1ELb0EL9Algorithm0EEvT_T0_ll,"aw",@nobits
	.sectionflags	@""
	.align	16
	.zero		1024


//--------------------- .nv.shared._Z15SoftmaxWarpImplI10DirectLoadIffE11DirectStoreIffEfLi2ELi8ELi32ELi1ELb1EL9Algorithm0EEvT_T0_ll --------------------------
	.section	.nv.shared._Z15SoftmaxWarpImplI10DirectLoadIffE11DirectStoreIffEfLi2ELi8ELi32ELi1ELb1EL9Algorithm0EEvT_T0_ll,"aw",@nobits
	.sectionflags	@""
	.align	16
	.zero		1024


//--------------------- .nv.shared._Z15SoftmaxWarpImplI10DirectLoadIffE11DirectStoreIffEfLi2ELi8ELi32ELi1ELb0EL9Algorithm0EEvT_T0_ll --------------------------
	.section	.nv.shared._Z15SoftmaxWarpImplI10DirectLoadIffE11DirectStoreIffEfLi2ELi8ELi32ELi1ELb0EL9Algorithm0EEvT_T0_ll,"aw",@nobits
	.sectionflags	@""
	.align	16
	.zero		1024


//--------------------- .nv.shared._Z15SoftmaxWarpImplI10DirectLoadIffE11DirectStoreIffEfLi2ELi6ELi32ELi1ELb1EL9Algorithm0EEvT_T0_ll --------------------------
	.section	.nv.shared._Z15SoftmaxWarpImplI10DirectLoadIffE11DirectStoreIffEfLi2ELi6ELi32ELi1ELb1EL9Algorithm0EEvT_T0_ll,"aw",@nobits
	.sectionflags	@""
	.align	16
	.zero		1024


//--------------------- .nv.shared._Z15SoftmaxWarpImplI10DirectLoadIffE11DirectStoreIffEfLi2ELi6ELi32ELi1ELb0EL9Algorithm0EEvT_T0_ll --------------------------
	.section	.nv.shared._Z15SoftmaxWarpImplI10DirectLoadIffE11DirectStoreIffEfLi2ELi6ELi32ELi1ELb0EL9Algorithm0EEvT_T0_ll,"aw",@nobits
	.sectionflags	@""
	.align	16
	.zero		1024


//--------------------- .nv.shared._Z15SoftmaxWarpImplI10DirectLoadIffE11DirectStoreIffEfLi2ELi4ELi32ELi1ELb1EL9Algorithm0EEvT_T0_ll --------------------------
	.section	.nv.shared._Z15SoftmaxWarpImplI10DirectLoadIffE11DirectStoreIffEfLi2ELi4ELi32ELi1ELb1EL9Algorithm0EEvT_T0_ll,"aw",@nobits
	.sectionflags	@""
	.align	16
	.zero		1024


//--------------------- .nv.shared._Z15SoftmaxWarpImplI10DirectLoadIffE11DirectStoreIffEfLi2ELi4ELi32ELi1ELb0EL9Algorithm0EEvT_T0_ll --------------------------
	.section	.nv.shared._Z15SoftmaxWarpImplI10DirectLoadIffE11DirectStoreIffEfLi2ELi4ELi32ELi1ELb0EL9Algorithm0EEvT_T0_ll,"aw",@nobits
	.sectionflags	@""
	.align	16
	.zero		1024


//--------------------- .nv.shared._Z15SoftmaxWarpImplI10DirectLoadIffE11DirectStoreIffEfLi2ELi2ELi32ELi1ELb1EL9Algorithm0EEvT_T0_ll --------------------------
	.section	.nv.shared._Z15SoftmaxWarpImplI10DirectLoadIffE11DirectStoreIffEfLi2ELi2ELi32ELi1ELb1EL9Algorithm0EEvT_T0_ll,"aw",@nobits
	.sectionflags	@""
	.align	16
	.zero		1024


//--------------------- .nv.shared._Z15SoftmaxWarpImplI10DirectLoadIffE11DirectStoreIffEfLi2ELi2ELi32ELi1ELb0EL9Algorithm0EEvT_T0_ll --------------------------
	.section	.nv.shared._Z15SoftmaxWarpImplI10DirectLoadIffE11DirectStoreIffEfLi2ELi2ELi32ELi1ELb0EL9Algorithm0EEvT_T0_ll,"aw",@nobits
	.sectionflags	@""
	.align	16
	.zero		1024


//--------------------- .nv.shared._Z15SoftmaxWarpImplI10DirectLoadIffE11DirectStoreIffEfLi2ELi2ELi32ELi2ELb1EL9Algorithm0EEvT_T0_ll --------------------------
	.section	.nv.shared._Z15SoftmaxWarpImplI10DirectLoadIffE11DirectStoreIffEfLi2ELi2ELi32ELi2ELb1EL9Algorithm0EEvT_T0_ll,"aw",@nobits
	.sectionflags	@""
	.align	16
	.zero		1024


//--------------------- .nv.shared._Z15SoftmaxWarpImplI10DirectLoadIffE11DirectStoreIffEfLi2ELi2ELi32ELi2ELb0EL9Algorithm0EEvT_T0_ll --------------------------
	.section	.nv.shared._Z15SoftmaxWarpImplI10DirectLoadIffE11DirectStoreIffEfLi2ELi2ELi32ELi2ELb0EL9Algorithm0EEvT_T0_ll,"aw",@nobits
	.sectionflags	@""
	.align	16
	.zero		1024


//--------------------- .nv.shared._Z15SoftmaxWarpImplI10DirectLoadIffE11DirectStoreIffEfLi2ELi2ELi16ELi1ELb1EL9Algorithm0EEvT_T0_ll --------------------------
	.section	.nv.shared._Z15SoftmaxWarpImplI10DirectLoadIffE11DirectStoreIffEfLi2ELi2ELi16ELi1ELb1EL9Algorithm0EEvT_T0_ll,"aw",@nobits
	.sectionflags	@""
	.align	16
	.zero		1024


//--------------------- .nv.shared._Z15SoftmaxWarpImplI10DirectLoadIffE11DirectStoreIffEfLi2ELi2ELi16ELi1ELb0EL9Algorithm0EEvT_T0_ll --------------------------
	.section	.nv.shared._Z15SoftmaxWarpImplI10DirectLoadIffE11DirectStoreIffEfLi2ELi2ELi16ELi1ELb0EL9Algorithm0EEvT_T0_ll,"aw",@nobits
	.sectionflags	@""
	.align	16
	.zero		1024


//--------------------- .nv.shared._Z15SoftmaxWarpImplI10DirectLoadIffE11DirectStoreIffEfLi2ELi2ELi16ELi2ELb1EL9Algorithm0EEvT_T0_ll --------------------------
	.section	.nv.shared._Z15SoftmaxWarpImplI10DirectLoadIffE11DirectStoreIffEfLi2ELi2ELi16ELi2ELb1EL9Algorithm0EEvT_T0_ll,"aw",@nobits
	.sectionflags	@""
	.align	16
	.zero		1024


//--------------------- .nv.shared._Z15SoftmaxWarpImplI10DirectLoadIffE11DirectStoreIffEfLi2ELi2ELi16ELi2ELb0EL9Algorithm0EEvT_T0_ll --------------------------
	.section	.nv.shared._Z15SoftmaxWarpImplI10DirectLoadIffE11DirectStoreIffEfLi2ELi2ELi16ELi2ELb0EL9Algorithm0EEvT_T0_ll,"aw",@nobits
	.sectionflags	@""
	.align	16
	.zero		1024


//--------------------- .nv.shared._Z15SoftmaxWarpImplI10DirectLoadIffE11DirectStoreIffEfLi2ELi2ELi8ELi1ELb1EL9Algorithm0EEvT_T0_ll --------------------------
	.section	.nv.shared._Z15SoftmaxWarpImplI10DirectLoadIffE11DirectStoreIffEfLi2ELi2ELi8ELi1ELb1EL9Algorithm0EEvT_T0_ll,"aw",@nobits
	.sectionflags	@""
	.align	16
	.zero		1024


//--------------------- .nv.shared._Z15SoftmaxWarpImplI10DirectLoadIffE11DirectStoreIffEfLi2ELi2ELi8ELi1ELb0EL9Algorithm0EEvT_T0_ll --------------------------
	.section	.nv.shared._Z15SoftmaxWarpImplI10DirectLoadIffE11DirectStoreIffEfLi2ELi2ELi8ELi1ELb0EL9Algorithm0EEvT_T0_ll,"aw",@nobits
	.sectionflags	@""
	.align	16
	.zero		1024


//--------------------- .nv.shared._Z15SoftmaxWarpImplI10DirectLoadIffE11DirectStoreIffEfLi2ELi2ELi8ELi2ELb1EL9Algorithm0EEvT_T0_ll --------------------------
	.section	.nv.shared._Z15SoftmaxWarpImplI10DirectLoadIffE11DirectStoreIffEfLi2ELi2ELi8ELi2ELb1EL9Algorithm0EEvT_T0_ll,"aw",@nobits
	.sectionflags	@""
	.align	16
	.zero		1024


//--------------------- .nv.shared._Z15SoftmaxWarpImplI10DirectLoadIffE11DirectStoreIffEfLi2ELi2ELi8ELi2ELb0EL9Algorithm0EEvT_T0_ll --------------------------
	.section	.nv.shared._Z15SoftmaxWarpImplI10DirectLoadIffE11DirectStoreIffEfLi2ELi2ELi8ELi2ELb0EL9Algorithm0EEvT_T0_ll,"aw",@nobits
	.sectionflags	@""
	.align	16
	.zero		1024


//--------------------- .nv.shared._Z15SoftmaxWarpImplI10DirectLoadIffE11DirectStoreIffEfLi2ELi2ELi4ELi1ELb1EL9Algorithm0EEvT_T0_ll --------------------------
	.section	.nv.shared._Z15SoftmaxWarpImplI10DirectLoadIffE11DirectStoreIffEfLi2ELi2ELi4ELi1ELb1EL9Algorithm0EEvT_T0_ll,"aw",@nobits
	.sectionflags	@""
	.align	16
	.zero		1024


//--------------------- .nv.shared._Z15SoftmaxWarpImplI10DirectLoadIffE11DirectStoreIffEfLi2ELi2ELi4ELi1ELb0EL9Algorithm0EEvT_T0_ll --------------------------
	.section	.nv.shared._Z15SoftmaxWarpImplI10DirectLoadIffE11DirectStoreIffEfLi2ELi2ELi4ELi1ELb0EL9Algorithm0EEvT_T0_ll,"aw",@nobits
	.sectionflags	@""
	.align	16
	.zero		1024


//--------------------- .nv.shared._Z15SoftmaxWarpImplI10DirectLoadIffE11DirectStoreIffEfLi2ELi2ELi4ELi2ELb1EL9Algorithm0EEvT_T0_ll --------------------------
	.section	.nv.shared._Z15SoftmaxWarpImplI10DirectLoadIffE11DirectStoreIffEfLi2ELi2ELi4ELi2ELb1EL9Algorithm0EEvT_T0_ll,"aw",@nobits
	.sectionflags	@""
	.align	16
	.zero		1024


//--------------------- .nv.shared._Z15SoftmaxWarpImplI10DirectLoadIffE11DirectStoreIffEfLi2ELi2ELi4ELi2ELb0EL9Algorithm0EEvT_T0_ll --------------------------
	.section	.nv.shared._Z15SoftmaxWarpImplI10DirectLoadIffE11DirectStoreIffEfLi2ELi2ELi4ELi2ELb0EL9Algorithm0EEvT_T0_ll,"aw",@nobits
	.sectionflags	@""
	.align	16
	.zero		1024


//--------------------- .nv.shared._Z15SoftmaxWarpImplI10DirectLoadIffE11DirectStoreIffEfLi2ELi2ELi2ELi1ELb1EL9Algorithm0EEvT_T0_ll --------------------------
	.section	.nv.shared._Z15SoftmaxWarpImplI10DirectLoadIffE11DirectStoreIffEfLi2ELi2ELi2ELi1ELb1EL9Algorithm0EEvT_T0_ll,"aw",@nobits
	.sectionflags	@""
	.align	16
	.zero		1024


//--------------------- .nv.shared._Z15SoftmaxWarpImplI10DirectLoadIffE11DirectStoreIffEfLi2ELi2ELi2ELi1ELb0EL9Algorithm0EEvT_T0_ll --------------------------
	.section	.nv.shared._Z15SoftmaxWarpImplI10DirectLoadIffE11DirectStoreIffEfLi2ELi2ELi2ELi1ELb0EL9Algorithm0EEvT_T0_ll,"aw",@nobits
	.sectionflags	@""
	.align	16
	.zero		1024


//--------------------- .nv.shared._Z15SoftmaxWarpImplI10DirectLoadIffE11DirectStoreIffEfLi2ELi2ELi2ELi2ELb1EL9Algorithm0EEvT_T0_ll --------------------------
	.section	.nv.shared._Z15SoftmaxWarpImplI10DirectLoadIffE11DirectStoreIffEfLi2ELi2ELi2ELi2ELb1EL9Algorithm0EEvT_T0_ll,"aw",@nobits
	.sectionflags	@""
	.align	16
	.zero		1024


//--------------------- .nv.shared._Z15SoftmaxWarpImplI10DirectLoadIffE11DirectStoreIffEfLi2ELi2ELi2ELi2ELb0EL9Algorithm0EEvT_T0_ll --------------------------
	.section	.nv.shared._Z15SoftmaxWarpImplI10DirectLoadIffE11DirectStoreIffEfLi2ELi2ELi2ELi2ELb0EL9Algorithm0EEvT_T0_ll,"aw",@nobits
	.sectionflags	@""
	.align	16
	.zero		1024


//--------------------- .nv.shared._Z15SoftmaxWarpImplI10DirectLoadIffE11DirectStoreIffEfLi2ELi2ELi1ELi1ELb1EL9Algorithm0EEvT_T0_ll --------------------------
	.section	.nv.shared._Z15SoftmaxWarpImplI10DirectLoadIffE11DirectStoreIffEfLi2ELi2ELi1ELi1ELb1EL9Algorithm0EEvT_T0_ll,"aw",@nobits
	.sectionflags	@""
	.align	16
	.zero		1024


//--------------------- .nv.shared._Z15SoftmaxWarpImplI10DirectLoadIffE11DirectStoreIffEfLi2ELi2ELi1ELi1ELb0EL9Algorithm0EEvT_T0_ll --------------------------
	.section	.nv.shared._Z15SoftmaxWarpImplI10DirectLoadIffE11DirectStoreIffEfLi2ELi2ELi1ELi1ELb0EL9Algorithm0EEvT_T0_ll,"aw",@nobits
	.sectionflags	@""
	.align	16
	.zero		1024


//--------------------- .nv.shared._Z15SoftmaxWarpImplI10DirectLoadIffE11DirectStoreIffEfLi2ELi2ELi1ELi2ELb1EL9Algorithm0EEvT_T0_ll --------------------------
	.section	.nv.shared._Z15SoftmaxWarpImplI10DirectLoadIffE11DirectStoreIffEfLi2ELi2ELi1ELi2ELb1EL9Algorithm0EEvT_T0_ll,"aw",@nobits
	.sectionflags	@""
	.align	16
	.zero		1024


//--------------------- .nv.shared._Z15SoftmaxWarpImplI10DirectLoadIffE11DirectStoreIffEfLi2ELi2ELi1ELi2ELb0EL9Algorithm0EEvT_T0_ll --------------------------
	.section	.nv.shared._Z15SoftmaxWarpImplI10DirectLoadIffE11DirectStoreIffEfLi2ELi2ELi1ELi2ELb0EL9Algorithm0EEvT_T0_ll,"aw",@nobits
	.sectionflags	@""
	.align	16
	.zero		1024


//--------------------- .nv.constant0._ZN3cub18CUB_300001_SM_10006detail11EmptyKernelIvEEvv --------------------------
	.section	.nv.constant0._ZN3cub18CUB_300001_SM_10006detail11EmptyKernelIvEEvv,"a",@progbits
	.sectionflags	@""
	.align	4
.nv.constant0._ZN3cub18CUB_300001_SM_10006detail11EmptyKernelIvEEvv:
	.zero		896


//--------------------- .nv.constant0._Z24SoftmaxBlockUncachedImplI10DirectLoadIffE11DirectStoreIffEfLi1ELi1024EL9Algorithm0EEvT_T0_ll --------------------------
	.section	.nv.constant0._Z24SoftmaxBlockUncachedImplI10DirectLoadIffE11DirectStoreIffEfLi1ELi1024EL9Algorithm0EEvT_T0_ll,"a",@progbits
	.sectionflags	@""
	.align	4
.nv.constant0._Z24SoftmaxBlockUncachedImplI10DirectLoadIffE11DirectStoreIffEfLi1ELi1024EL9Algorithm0EEvT_T0_ll:
	.zero		944


//--------------------- .nv.constant0._Z24SoftmaxBlockUncachedImplI10DirectLoadIffE11DirectStoreIffEfLi2ELi1024EL9Algorithm0EEvT_T0_ll --------------------------
	.section	.nv.constant0._Z24SoftmaxBlockUncachedImplI10DirectLoadIffE11DirectStoreIffEfLi2ELi1024EL9Algorithm0EEvT_T0_ll,"a",@progbits
	.sectionflags	@""
	.align	4
.nv.constant0._Z24SoftmaxBlockUncachedImplI10DirectLoadIffE11DirectStoreIffEfLi2ELi1024EL9Algorithm0EEvT_T0_ll:
	.zero		944


//--------------------- .nv.constant0._Z20SoftmaxBlockSMemImplI10DirectLoadIffE11DirectStoreIffEfLi1ELi256EL9Algorithm0EEvT_T0_ll --------------------------
	.section	.nv.constant0._Z20SoftmaxBlockSMemImplI10DirectLoadIffE11DirectStoreIffEfLi1ELi256EL9Algorithm0EEvT_T0_ll,"a",@progbits
	.sectionflags	@""
	.align	4
.nv.constant0._Z20SoftmaxBlockSMemImplI10DirectLoadIffE11DirectStoreIffEfLi1ELi256EL9Algorithm0EEvT_T0_ll:
	.zero		944


//--------------------- .nv.constant0._Z20SoftmaxBlockSMemImplI10DirectLoadIffE11DirectStoreIffEfLi1ELi512EL9Algorithm0EEvT_T0_ll --------------------------
	.section	.nv.constant0._Z20SoftmaxBlockSMemImplI10DirectLoadIffE11DirectStoreIffEfLi1ELi512EL9Algorithm0EEvT_T0_ll,"a",@progbits
	.sectionflags	@""
	.align	4
.nv.constant0._Z20SoftmaxBlockSMemImplI10DirectLoadIffE11DirectStoreIffEfLi1ELi512EL9Algorithm0EEvT_T0_ll:
	.zero		944


//--------------------- .nv.constant0._Z20SoftmaxBlockSMemImplI10DirectLoadIffE11DirectStoreIffEfLi1ELi1024EL9Algorithm0EEvT_T0_ll --------------------------
	.section	.nv.constant0._Z20SoftmaxBlockSMemImplI10DirectLoadIffE11DirectStoreIffEfLi1ELi1024EL9Algorithm0EEvT_T0_ll,"a",@progbits
	.sectionflags	@""
	.align	4
.nv.constant0._Z20SoftmaxBlockSMemImplI10DirectLoadIffE11DirectStoreIffEfLi1ELi1024EL9Algorithm0EEvT_T0_ll:
	.zero		944


//--------------------- .nv.constant0._Z20SoftmaxBlockSMemImplI10DirectLoadIffE11DirectStoreIffEfLi1ELi128EL9Algorithm0EEvT_T0_ll --------------------------
	.section	.nv.constant0._Z20SoftmaxBlockSMemImplI10DirectLoadIffE11DirectStoreIffEfLi1ELi128EL9Algorithm0EEvT_T0_ll,"a",@progbits
	.sectionflags	@""
	.align	4
.nv.constant0._Z20SoftmaxBlockSMemImplI10DirectLoadIffE11DirectStoreIffEfLi1ELi128EL9Algorithm0EEvT_T0_ll:
	.zero		944


//--------------------- .nv.constant0._Z20SoftmaxBlockSMemImplI10DirectLoadIffE11DirectStoreIffEfLi2ELi256EL9Algorithm0EEvT_T0_ll --------------------------
	.section	.nv.constant0._Z20SoftmaxBlockSMemImplI10DirectLoadIffE11DirectStoreIffEfLi2ELi256EL9Algorithm0EEvT_T0_ll,"a",@progbits
	.sectionflags	@""
	.align	4
.nv.constant0._Z20SoftmaxBlockSMemImplI10DirectLoadIffE11DirectStoreIffEfLi2ELi256EL9Algorithm0EEvT_T0_ll:
	.zero		944


//--------------------- .nv.constant0._Z20SoftmaxBlockSMemImplI10DirectLoadIffE11DirectStoreIffEfLi2ELi512EL9Algorithm0EEvT_T0_ll --------------------------
	.section	.nv.constant0._Z20SoftmaxBlockSMemImplI10DirectLoadIffE11DirectStoreIffEfLi2ELi512EL9Algorithm0EEvT_T0_ll,"a",@progbits
	.sectionflags	@""
	.align	4
.nv.constant0._Z20SoftmaxBlockSMemImplI10DirectLoadIffE11DirectStoreIffEfLi2ELi512EL9Algorithm0EEvT_T0_ll:
	.zero		944


//--------------------- .nv.constant0._Z20SoftmaxBlockSMemImplI10DirectLoadIffE11DirectStoreIffEfLi2ELi1024EL9Algorithm0EEvT_T0_ll --------------------------
	.section	.nv.constant0._Z20SoftmaxBlockSMemImplI10DirectLoadIffE11DirectStoreIffEfLi2ELi1024EL9Algorithm0EEvT_T0_ll,"a",@progbits
	.sectionflags	@""
	.align	4
.nv.constant0._Z20SoftmaxBlockSMemImplI10DirectLoadIffE11DirectStoreIffEfLi2ELi1024EL9Algorithm0EEvT_T0_ll:
	.zero		944


//--------------------- .nv.constant0._Z20SoftmaxBlockSMemImplI10DirectLoadIffE11DirectStoreIffEfLi2ELi128EL9Algorithm0EEvT_T0_ll --------------------------
	.section	.nv.constant0._Z20SoftmaxBlockSMemImplI10DirectLoadIffE11DirectStoreIffEfLi2ELi128EL9Algorithm0EEvT_T0_ll,"a",@progbits
	.sectionflags	@""
	.align	4
.nv.constant0._Z20SoftmaxBlockSMemImplI10DirectLoadIffE11DirectStoreIffEfLi2ELi128EL9Algorithm0EEvT_T0_ll:
	.zero		944


//--------------------- .nv.constant0._Z15SoftmaxWarpImplI10DirectLoadIffE11DirectStoreIffEfLi1ELi32ELi32ELi1ELb1EL9Algorithm0EEvT_T0_ll --------------------------
	.section	.nv.constant0._Z15SoftmaxWarpImplI10DirectLoadIffE11DirectStoreIffEfLi1ELi32ELi32ELi1ELb1EL9Algorithm0EEvT_T0_ll,"a",@progbits
	.sectionflags	@""
	.align	4
.nv.constant0._Z15SoftmaxWarpImplI10DirectLoadIffE11DirectStoreIffEfLi1ELi32ELi32ELi1ELb1EL9Algorithm0EEvT_T0_ll:
	.zero		944


//--------------------- .nv.constant0._Z15SoftmaxWarpImplI10DirectLoadIffE11DirectStoreIffEfLi1ELi32ELi32ELi1ELb0EL9Algorithm0EEvT_T0_ll --------------------------
	.section	.nv.constant0._Z15SoftmaxWarpImplI10DirectLoadIffE11DirectStoreIffEfLi1ELi32ELi32ELi1ELb0EL9Algorithm0EEvT_T0_ll,"a",@progbits
	.sectionflags	@""
	.align	4
.nv.constant0._Z15SoftmaxWarpImplI10DirectLoadIffE11DirectStoreIffEfLi1ELi32ELi32ELi1ELb0EL9Algorithm0EEvT_T0_ll:
	.zero		944


//--------------------- .nv.constant0._Z15SoftmaxWarpImplI10DirectLoadIffE11DirectStoreIffEfLi1ELi31ELi32ELi1ELb1EL9Algorithm0EEvT_T0_ll --------------------------
	.section	.nv.constant0._Z15SoftmaxWarpImplI10DirectLoadIffE11DirectStoreIffEfLi1ELi31ELi32ELi1ELb1EL9Algorithm0EEvT_T0_ll,"a",@progbits
	.sectionflags	@""
	.align	4
.nv.constant0._Z15SoftmaxWarpImplI10DirectLoadIffE11DirectStoreIffEfLi1ELi31ELi32ELi1ELb1EL9Algorithm0EEvT_T0_ll:
	.zero		944


//--------------------- .nv.constant0._Z15SoftmaxWarpImplI10DirectLoadIffE11DirectStoreIffEfLi1ELi31ELi32ELi1ELb0EL9Algorithm0EEvT_T0_ll --------------------------
	.section	.nv.constant0._Z15SoftmaxWarpImplI10DirectLoadIffE11DirectStoreIffEfLi1ELi31ELi32ELi1ELb0EL9Algorithm0EEvT_T0_ll,"a",@progbits
	.sectionflags	@""
	.align	4
.nv.constant0._Z15SoftmaxWarpImplI10DirectLoadIffE11DirectStoreIffEfLi1ELi31ELi32ELi1ELb0EL9Algorithm0EEvT_T0_ll:
	.zero		944


//--------------------- .nv.constant0._Z15SoftmaxWarpImplI10DirectLoadIffE11DirectStoreIffEfLi1ELi30ELi32ELi1ELb1EL9Algorithm0EEvT_T0_ll --------------------------
	.section	.nv.constant0._Z15SoftmaxWarpImplI10DirectLoadIffE11DirectStoreIffEfLi1ELi30ELi32ELi1ELb1EL9Algorithm0EEvT_T0_ll,"a",@progbits
	.sectionflags	@""
	.align	4
.nv.constant0._Z15SoftmaxWarpImplI10DirectLoadIffE11DirectStoreIffEfLi1ELi30ELi32ELi1ELb1EL9Algorithm0EEvT_T0_ll:
	.zero		944


//--------------------- .nv.constant0._Z15SoftmaxWarpImplI10DirectLoadIffE11DirectStoreIffEfLi1ELi30ELi32ELi1ELb0EL9Algorithm0EEvT_T0_ll --------------------------
	.section	.nv.constant0._Z15SoftmaxWarpImplI10DirectLoadIffE11DirectStoreIffEfLi1ELi30ELi32ELi1ELb0EL9Algorithm0EEvT_T0_ll,"a",@progbits
	.sectionflags	@""
	.align	4
.nv.constant0._Z15SoftmaxWarpImplI10DirectLoadIffE11DirectStoreIffEfLi1ELi30ELi32ELi1ELb0EL9Algorithm0EEvT_T0_ll:
	.zero		944


//--------------------- .nv.constant0._Z15SoftmaxWarpImplI10DirectLoadIffE11DirectStoreIffEfLi1ELi29ELi32ELi1ELb1EL9Algorithm0EEvT_T0_ll --------------------------
	.section	.nv.constant0._Z15SoftmaxWarpImplI10DirectLoadIffE11DirectStoreIffEfLi1ELi29ELi32ELi1ELb1EL9Algorithm0EEvT_T0_ll,"a",@progbits
	.sectionflags	@""
	.align	4
.nv.constant0._Z15SoftmaxWarpImplI10DirectLoadIffE11DirectStoreIffEfLi1ELi29ELi32ELi1ELb1EL9Algorithm0EEvT_T0_ll:
	.zero		944


//--------------------- .nv.constant0._Z15SoftmaxWarpImplI10DirectLoadIffE11DirectStoreIffEfLi1ELi29ELi32ELi1ELb0EL9Algorithm0EEvT_T0_ll --------------------------
	.section	.nv.constant0._Z15SoftmaxWarpImplI10DirectLoadIffE11DirectStoreIffEfLi1ELi29ELi32ELi1ELb0EL9Algorithm0EEvT_T0_ll,"a",@progbits
	.sectionflags	@""
	.align	4
.nv.constant0._Z15SoftmaxWarpImplI10DirectLoadIffE11DirectStoreIffEfLi1ELi29ELi32ELi1ELb0EL9Algorithm0EEvT_T0_ll:
	.zero		944


//--------------------- .nv.constant0._Z15SoftmaxWarpImplI10DirectLoadIffE11DirectStoreIffEfLi1ELi28ELi32ELi1ELb1EL9Algorithm0EEvT_T0_ll --------------------------
	.section	.nv.constant0._Z15SoftmaxWarpImplI10DirectLoadIffE11DirectStoreIffEfLi1ELi28ELi32ELi1ELb1EL9Algorithm0EEvT_T0_ll,"a",@progbits
	.sectionflags	@""
	.align	4
.nv.constant0._Z15SoftmaxWarpImplI10DirectLoadIffE11DirectStoreIffEfLi1ELi28ELi32ELi1ELb1EL9Algorithm0EEvT_T0_ll:
	.zero		944


//--------------------- .nv.constant0._Z15SoftmaxWarpImplI10DirectLoadIffE11DirectStoreIffEfLi1ELi28ELi32ELi1ELb0EL9Algorithm0EEvT_T0_ll --------------------------
	.section	.nv.constant0._Z15SoftmaxWarpImplI10DirectLoadIffE11DirectStoreIffEfLi1ELi28ELi32ELi1ELb0EL9Algorithm0EEvT_T0_ll,"a",@progbits
	.sectionflags	@""
	.align	4
.nv.constant0._Z15SoftmaxWarpImplI10DirectLoadIffE11DirectStoreIffEfLi1ELi28ELi32ELi1ELb0EL9Algorithm0EEvT_T0_ll:
	.zero		944


//--------------------- .nv.constant0._Z15SoftmaxWarpImplI10DirectLoadIffE11DirectStoreIffEfLi1ELi27ELi32ELi1ELb1EL9Algorithm0EEvT_T0_ll --------------------------
	.section	.nv.constant0._Z15SoftmaxWarpImplI10DirectLoadIffE11DirectStoreIffEfLi1ELi27ELi32ELi1ELb1EL9Algorithm0EEvT_T0_ll,"a",@progbits
	.sectionflags	@""
	.align	4
.nv.constant0._Z15SoftmaxWarpImplI10DirectLoadIffE11DirectStoreIffEfLi1ELi27ELi32ELi1ELb1EL9Algorithm0EEvT_T0_ll:
	.zero		944


//--------------------- .nv.constant0._Z15SoftmaxWarpImplI10DirectLoadIffE11DirectStoreIffEfLi1ELi27ELi32ELi1ELb0EL9Algorithm0EEvT_T0_ll --------------------------
	.section	.nv.constant0._Z15SoftmaxWarpImplI10DirectLoadIffE11DirectStoreIffEfLi1ELi27ELi32ELi1ELb0EL9Algorithm0EEvT_T0_ll,"a",@progbits
	.sectionflags	@""
	.align	4
.nv.constant0._Z15SoftmaxWarpImplI10DirectLoadIffE11DirectStoreIffEfLi1ELi27ELi32ELi1ELb0EL9Algorithm0EEvT_T0_ll:
	.zero		944


//--------------------- .nv.constant0._Z15SoftmaxWarpImplI10DirectLoadIffE11DirectStoreIffEfLi1ELi26ELi32ELi1ELb1EL9Algorithm0EEvT_T0_ll --------------------------
	.section	.nv.constant0._Z15SoftmaxWarpImplI10DirectLoadIffE11DirectStoreIffEfLi1ELi26ELi32ELi1ELb1EL9Algorithm0EEvT_T0_ll,"a",@progbits
	.sectionflags	@""
	.align	4
.nv.constant0._Z15SoftmaxWarpImplI10DirectLoadIffE11DirectStoreIffEfLi1ELi26ELi32ELi1ELb1EL9Algorithm0EEvT_T0_ll:
	.zero		944


//--------------------- .nv.constant0._Z15SoftmaxWarpImplI10DirectLoadIffE11DirectStoreIffEfLi1ELi26ELi32ELi1ELb0EL9Algorithm0EEvT_T0_ll --------------------------
	.section	.nv.constant0._Z15SoftmaxWarpImplI10DirectLoadIffE11DirectStoreIffEfLi1ELi26ELi32ELi1ELb0EL9Algorithm0EEvT_T0_ll,"a",@progbits
	.sectionflags	@""
	.align	4
.nv.constant0._Z15SoftmaxWarpImplI10DirectLoadIffE11DirectStoreIffEfLi1ELi26ELi32ELi1ELb0EL9Algorithm0EEvT_T0_ll:
	.zero		944


//--------------------- .nv.constant0._Z15SoftmaxWarpImplI10DirectLoadIffE11DirectStoreIffEfLi1ELi25ELi32ELi1ELb1EL9Algorithm0EEvT_T0_ll --------------------------
	.section	.nv.constant0._Z15SoftmaxWarpImplI10DirectLoadIffE11DirectStoreIffEfLi1ELi25ELi32ELi1ELb1EL9Algorithm0EEvT_T0_ll,"a",@progbits
	.sectionflags	@""
	.align	4
.nv.constant0._Z15SoftmaxWarpImplI10DirectLoadIffE11DirectStoreIffEfLi1ELi25ELi32ELi1ELb1EL9Algorithm0EEvT_T0_ll:
	.zero		944


//--------------------- .nv.constant0._Z15SoftmaxWarpImplI10DirectLoadIffE11DirectStoreIffEfLi1ELi25ELi32ELi1ELb0EL9Algorithm0EEvT_T0_ll --------------------------
	.section	.nv.constant0._Z15SoftmaxWarpImplI10DirectLoadIffE11DirectStoreIffEfLi1ELi25ELi32ELi1ELb0EL9Algorithm0EEvT_T0_ll,"a",@progbits
	.sectionflags	@""
	.align	4
.nv.constant0._Z15SoftmaxWarpImplI10DirectLoadIffE11DirectStoreIffEfLi1ELi25ELi32ELi1ELb0EL9Algorithm0EEvT_T0_ll:
	.zero		944


//--------------------- .nv.constant0._Z15SoftmaxWarpImplI10DirectLoadIffE11DirectStoreIffEfLi1ELi24ELi32ELi1ELb1EL9Algorithm0EEvT_T0_ll --------------------------
	.section	.nv.constant0._Z15SoftmaxWarpImplI10DirectLoadIffE11DirectStoreIffEfLi1ELi24ELi32ELi1ELb1EL9Algorithm0EEvT_T0_ll,"a",@progbits
	.sectionflags	@""
	.align	4
.nv.constant0._Z15SoftmaxWarpImplI10DirectLoadIffE11DirectStoreIffEfLi1ELi24ELi32ELi1ELb1EL9Algorithm0EEvT_T0_ll:
	.zero		944


//--------------------- .nv.constant0._Z15SoftmaxWarpImplI10DirectLoadIffE11DirectStoreIffEfLi1ELi24ELi32ELi1ELb0EL9Algorithm0EEvT_T0_ll --------------------------
	.section	.nv.constant0._Z15SoftmaxWarpImplI10DirectLoadIffE11DirectStoreIffEfLi1ELi24ELi32ELi1ELb0EL9Algorithm0EEvT_T0_ll,"a",@progbits
	.sectionflags	@""
	.align	4
.nv.constant0._Z15SoftmaxWarpImplI10DirectLoadIffE11DirectStoreIffEfLi1ELi24ELi32ELi1ELb0EL9Algorithm0EEvT_T0_ll:
	.zero		944


//--------------------- .nv.constant0._Z15SoftmaxWarpImplI10DirectLoadIffE11DirectStoreIffEfLi1ELi23ELi32ELi1ELb1EL9Algorithm0EEvT_T0_ll --------------------------
	.section	.nv.constant0._Z15SoftmaxWarpImplI10DirectLoadIffE11DirectStoreIffEfLi1ELi23ELi32ELi1ELb1EL9Algorithm0EEvT_T0_ll,"a",@progbits
	.sectionflags	@""
	.align	4
.nv.constant0._Z15SoftmaxWarpImplI10DirectLoadIffE11DirectStoreIffEfLi1ELi23ELi32ELi1ELb1EL9Algorithm0EEvT_T0_ll:
	.zero		944


//--------------------- .nv.constant0._Z15SoftmaxWarpImplI10DirectLoadIffE11DirectStoreIffEfLi1ELi23ELi32ELi1ELb0EL9Algorithm0EEvT_T0_ll --------------------------
	.section	.nv.constant0._Z15SoftmaxWarpImplI10DirectLoadIffE11DirectStoreIffEfLi1ELi23ELi32ELi1ELb0EL9Algorithm0EEvT_T0_ll,"a",@progbits
	.sectionflags	@""
	.align	4
.nv.constant0._Z15SoftmaxWarpImplI10DirectLoadIffE11DirectStoreIffEfLi1ELi23ELi32ELi1ELb0EL9Algorithm0EEvT_T0_ll:
	.zero		944


//--------------------- .nv.constant0._Z15SoftmaxWarpImplI10DirectLoadIffE11DirectStoreIffEfLi1ELi22ELi32ELi1ELb1EL9Algorithm0EEvT_T0_ll --------------------------
	.section	.nv.constant0._Z15SoftmaxWarpImplI10DirectLoadIffE11DirectStoreIffEfLi1ELi22ELi32ELi1ELb1EL9Algorithm0EEvT_T0_ll,"a",@progbits
	.sectionflags	@""
	.align	4
.nv.constant0._Z15SoftmaxWarpImplI10DirectLoadIffE11DirectStoreIffEfLi1ELi22ELi32ELi1ELb1EL9Algorithm0EEvT_T0_ll:
	.zero		944


//--------------------- .nv.constant0._Z15SoftmaxWarpImplI10DirectLoadIffE11DirectStoreIffEfLi1ELi22ELi32ELi1ELb0EL9Algorithm0EEvT_T0_ll --------------------------
	.section	.nv.constant0._Z15SoftmaxWarpImplI10DirectLoadIffE11DirectStoreIffEfLi1ELi22ELi32ELi1ELb0EL9Algorithm0EEvT_T0_ll,"a",@progbits
	.sectionflags	@""
	.align	4
.nv.constant0._Z15SoftmaxWarpImplI10DirectLoadIffE11DirectStoreIffEfLi1ELi22ELi32ELi1ELb0EL9Algorithm0EEvT_T0_ll:
	.zero		944


//--------------------- .nv.constant0._Z15SoftmaxWarpImplI10DirectLoadIffE11DirectStoreIffEfLi1ELi21ELi32ELi1ELb1EL9Algorithm0EEvT_T0_ll --------------------------
	.section	.nv.constant0._Z15SoftmaxWarpImplI10DirectLoadIffE11DirectStoreIffEfLi1ELi21ELi32ELi1ELb1EL9Algorithm0EEvT_T0_ll,"a",@progbits
	.sectionflags	@""
	.align	4
.nv.constant0._Z15SoftmaxWarpImplI10DirectLoadIffE11DirectStoreIffEfLi1ELi21ELi32ELi1ELb1EL9Algorithm0EEvT_T0_ll:
	.zero		944


//--------------------- .nv.constant0._Z15SoftmaxWarpImplI10DirectLoadIffE11DirectStoreIffEfLi1ELi21ELi32ELi1ELb0EL9Algorithm0EEvT_T0_ll --------------------------
	.section	.nv.constant0._Z15SoftmaxWarpImplI10DirectLoadIffE11DirectStoreIffEfLi1ELi21ELi32ELi1ELb0EL9Algorithm0EEvT_T0_ll,"a",@progbits
	.sectionflags	@""
	.align	4
.nv.constant0._Z15SoftmaxWarpImplI10DirectLoadIffE11DirectStoreIffEfLi1ELi21ELi32ELi1ELb0EL9Algorithm0EEvT_T0_ll:
	.zero		944


//--------------------- .nv.constant0._Z15SoftmaxWarpImplI10DirectLoadIffE11DirectStoreIffEfLi1ELi20ELi32ELi1ELb1EL9Algorithm0EEvT_T0_ll --------------------------
	.section	.nv.constant0._Z15SoftmaxWarpImplI10DirectLoadIffE11DirectStoreIffEfLi1ELi20ELi32ELi1ELb1EL9Algorithm0EEvT_T0_ll,"a",@progbits
	.sectionflags	@""
	.align	4
.nv.constant0._Z15SoftmaxWarpImplI10DirectLoadIffE11DirectStoreIffEfLi1ELi20ELi32ELi1ELb1EL9Algorithm0EEvT_T0_ll:
	.zero		944


//--------------------- .nv.constant0._Z15SoftmaxWarpImplI10DirectLoadIffE11DirectStoreIffEfLi1ELi20ELi32ELi1ELb0EL9Algorithm0EEvT_T0_ll --------------------------
	.section	.nv.constant0._Z15SoftmaxWarpImplI10DirectLoadIffE11DirectStoreIffEfLi1ELi20ELi32ELi1ELb0EL9Algorithm0EEvT_T0_ll,"a",@progbits
	.sectionflags	@""
	.align	4
.nv.constant0._Z15SoftmaxWarpImplI10DirectLoadIffE11DirectStoreIffEfLi1ELi20ELi32ELi1ELb0EL9Algorithm0EEvT_T0_ll:
	.zero		944


//--------------------- .nv.constant0._Z15SoftmaxWarpImplI10DirectLoadIffE11DirectStoreIffEfLi1ELi19ELi32ELi1ELb1EL9Algorithm0EEvT_T0_ll --------------------------
	.section	.nv.constant0._Z15SoftmaxWarpImplI10DirectLoadIffE11DirectStoreIffEfLi1ELi19ELi32ELi1ELb1EL9Algorithm0EEvT_T0_ll,"a",@progbits
	.sectionflags	@""
	.align	4
.nv.constant0._Z15SoftmaxWarpImplI10DirectLoadIffE11DirectStoreIffEfLi1ELi19ELi32ELi1ELb1EL9Algorithm0EEvT_T0_ll:
	.zero		944


//--------------------- .nv.constant0._Z15SoftmaxWarpImplI10DirectLoadIffE11DirectStoreIffEfLi1ELi19ELi32ELi1ELb0EL9Algorithm0EEvT_T0_ll --------------------------
	.section	.nv.constant0._Z15SoftmaxWarpImplI10DirectLoadIffE11DirectStoreIffEfLi1ELi19ELi32ELi1ELb0EL9Algorithm0EEvT_T0_ll,"a",@progbits
	.sectionflags	@""
	.align	4
.nv.constant0._Z15SoftmaxWarpImplI10DirectLoadIffE11DirectStoreIffEfLi1ELi19ELi32ELi1ELb0EL9Algorithm0EEvT_T0_ll:
	.zero		944


//--------------------- .nv.constant0._Z15SoftmaxWarpImplI10DirectLoadIffE11DirectStoreIffEfLi1ELi18ELi32ELi1ELb1EL9Algorithm0EEvT_T0_ll --------------------------
	.section	.nv.constant0._Z15SoftmaxWarpImplI10DirectLoadIffE11DirectStoreIffEfLi1ELi18ELi32ELi1ELb1EL9Algorithm0EEvT_T0_ll,"a",@progbits
	.sectionflags	@""
	.align	4
.nv.constant0._Z15SoftmaxWarpImplI10DirectLoadIffE11DirectStoreIffEfLi1ELi18ELi32ELi1ELb1EL9Algorithm0EEvT_T0_ll:
	.zero		944


//--------------------- .nv.constant0._Z15SoftmaxWarpImplI10DirectLoadIffE11DirectStoreIffEfLi1ELi18ELi32ELi1ELb0EL9Algorithm0EEvT_T0_ll --------------------------
	.section	.nv.constant0._Z15SoftmaxWarpImplI10DirectLoadIffE11DirectStoreIffEfLi1ELi18ELi32ELi1ELb0EL9Algorithm0EEvT_T0_ll,"a",@progbits
	.sectionflags	@""
	.align	4
.nv.constant0._Z15SoftmaxWarpImplI10DirectLoadIffE11DirectStoreIffEfLi1ELi18ELi32ELi1ELb0EL9Algorithm0EEvT_T0_ll:
	.zero		944


//--------------------- .nv.constant0._Z15SoftmaxWarpImplI10DirectLoadIffE11DirectStoreIffEfLi1ELi17ELi32ELi1ELb1EL9Algorithm0EEvT_T0_ll --------------------------
	.section	.nv.constant0._Z15SoftmaxWarpImplI10DirectLoadIffE11DirectStoreIffEfLi1ELi17ELi32ELi1ELb1EL9Algorithm0EEvT_T0_ll,"a",@progbits
	.sectionflags	@""
	.align	4
.nv.constant0._Z15SoftmaxWarpImplI10DirectLoadIffE11DirectStoreIffEfLi1ELi17ELi32ELi1ELb1EL9Algorithm0EEvT_T0_ll:
	.zero		944


//--------------------- .nv.constant0._Z15SoftmaxWarpImplI10DirectLoadIffE11DirectStoreIffEfLi1ELi17ELi32ELi1ELb0EL9Algorithm0EEvT_T0_ll --------------------------
	.section	.nv.constant0._Z15SoftmaxWarpImplI10DirectLoadIffE11DirectStoreIffEfLi1ELi17ELi32ELi1ELb0EL9Algorithm0EEvT_T0_ll,"a",@progbits
	.sectionflags	@""
	.align	4
.nv.constant0._Z15SoftmaxWarpImplI10DirectLoadIffE11DirectStoreIffEfLi1ELi17ELi32ELi1ELb0EL9Algorithm0EEvT_T0_ll:
	.zero		944


//--------------------- .nv.constant0._Z15SoftmaxWarpImplI10DirectLoadIffE11DirectStoreIffEfLi1ELi16ELi32ELi1ELb1EL9Algorithm0EEvT_T0_ll --------------------------
	.section	.nv.constant0._Z15SoftmaxWarpImplI10DirectLoadIffE11DirectStoreIffEfLi1ELi16ELi32ELi1ELb1EL9Algorithm0EEvT_T0_ll,"a",@progbits
	.sectionflags	@""
	.align	4
.nv.constant0._Z15SoftmaxWarpImplI10DirectLoadIffE11DirectStoreIffEfLi1ELi16ELi32ELi1ELb1EL9Algorithm0EEvT_T0_ll:
	.zero		944


//--------------------- .nv.constant0._Z15SoftmaxWarpImplI10DirectLoadIffE11DirectStoreIffEfLi1ELi16ELi32ELi1ELb0EL9Algorithm0EEvT_T0_ll --------------------------
	.section	.nv.constant0._Z15SoftmaxWarpImplI10DirectLoadIffE11DirectStoreIffEfLi1ELi16ELi32ELi1ELb0EL9Algorithm0EEvT_T0_ll,"a",@progbits
	.sectionflags	@""
	.align	4
.nv.constant0._Z15SoftmaxWarpImplI10DirectLoadIffE11DirectStoreIffEfLi1ELi16ELi32ELi1ELb0EL9Algorithm0EEvT_T0_ll:
	.zero		944


//--------------------- .nv.constant0._Z15SoftmaxWarpImplI10DirectLoadIffE11DirectStoreIffEfLi1ELi15ELi32ELi1ELb1EL9Algorithm0EEvT_T0_ll --------------------------
	.section	.nv.constant0._Z15SoftmaxWarpImplI10DirectLoadIffE11DirectStoreIffEfLi1ELi15ELi32ELi1ELb1EL9Algorithm0EEvT_T0_ll,"a",@progbits
	.sectionflags	@""
	.align	4
.nv.constant0._Z15SoftmaxWarpImplI10DirectLoadIffE11DirectStoreIffEfLi1ELi15ELi32ELi1ELb1EL9Algorithm0EEvT_T0_ll:
	.zero		944


//--------------------- .nv.constant0._Z15SoftmaxWarpImplI10DirectLoadIffE11DirectStoreIffEfLi1ELi15ELi32ELi1ELb0EL9Algorithm0EEvT_T0_ll --------------------------
	.section	.nv.constant0._Z15SoftmaxWarpImplI10DirectLoadIffE11DirectStoreIffEfLi1ELi15ELi32ELi1ELb0EL9Algorithm0EEvT_T0_ll,"a",@progbits
	.sectionflags	@""
	.align	4
.nv.constant0._Z15SoftmaxWarpImplI10DirectLoadIffE11DirectStoreIffEfLi1ELi15ELi32ELi1ELb0EL9Algorithm0EEvT_T0_ll:
	.zero		944


//--------------------- .nv.constant0._Z15SoftmaxWarpImplI10DirectLoadIffE11DirectStoreIffEfLi1ELi14ELi32ELi1ELb1EL9Algorithm0EEvT_T0_ll --------------------------
	.section	.nv.constant0._Z15SoftmaxWarpImplI10DirectLoadIffE11DirectStoreIffEfLi1ELi14ELi32ELi1ELb1EL9Algorithm0EEvT_T0_ll,"a",@progbits
	.sectionflags	@""
	.align	4
.nv.constant0._Z15SoftmaxWarpImplI10DirectLoadIffE11DirectStoreIffEfLi1ELi14ELi32ELi1ELb1EL9Algorithm0EEvT_T0_ll:
	.zero		944


//--------------------- .nv.constant0._Z15SoftmaxWarpImplI10DirectLoadIffE11DirectStoreIffEfLi1ELi14ELi32ELi1ELb0EL9Algorithm0EEvT_T0_ll --------------------------
	.section	.nv.constant0._Z15SoftmaxWarpImplI10DirectLoadIffE11DirectStoreIffEfLi1ELi14ELi32ELi1ELb0EL9Algorithm0EEvT_T0_ll,"a",@progbits
	.sectionflags	@""
	.align	4
.nv.constant0._Z15SoftmaxWarpImplI10DirectLoadIffE11DirectStoreIffEfLi1ELi14ELi32ELi1ELb0EL9Algorithm0EEvT_T0_ll:
	.zero		944


//--------------------- .nv.constant0._Z15SoftmaxWarpImplI10DirectLoadIffE11DirectStoreIffEfLi1ELi13ELi32ELi1ELb1EL9Algorithm0EEvT_T0_ll --------------------------
	.section	.nv.constant0._Z15SoftmaxWarpImplI10DirectLoadIffE11DirectStoreIffEfLi1ELi13ELi32ELi1ELb1EL9Algorithm0EEvT_T0_ll,"a",@progbits
	.sectionflags	@""
	.align	4
.nv.constant0._Z15SoftmaxWarpImplI10DirectLoadIffE11DirectStoreIffEfLi1ELi13ELi32ELi1ELb1EL9Algorithm0EEvT_T0_ll:
	.zero		944


//--------------------- .nv.constant0._Z15SoftmaxWarpImplI10DirectLoadIffE11DirectStoreIffEfLi1ELi13ELi32ELi1ELb0EL9Algorithm0EEvT_T0_ll --------------------------
	.section	.nv.constant0._Z15SoftmaxWarpImplI10DirectLoadIffE11DirectStoreIffEfLi1ELi13ELi32ELi1ELb0EL9Algorithm0EEvT_T0_ll,"a",@progbits
	.sectionflags	@""
	.align	4
.nv.constant0._Z15SoftmaxWarpImplI10DirectLoadIffE11DirectStoreIffEfLi1ELi13ELi32ELi1ELb0EL9Algorithm0EEvT_T0_ll:
	.zero		944


//--------------------- .nv.constant0._Z15SoftmaxWarpImplI10DirectLoadIffE11DirectStoreIffEfLi1ELi12ELi32ELi1ELb1EL9Algorithm0EEvT_T0_ll --------------------------
	.section	.nv.constant0._Z15SoftmaxWarpImplI10DirectLoadIffE11DirectStoreIffEfLi1ELi12ELi32ELi1ELb1EL9Algorithm0EEvT_T0_ll,"a",@progbits
	.sectionflags	@""
	.align	4
.nv.constant0._Z15SoftmaxWarpImplI10DirectLoadIffE11DirectStoreIffEfLi1ELi12ELi32ELi1ELb1EL9Algorithm0EEvT_T0_ll:
	.zero		944


//--------------------- .nv.constant0._Z15SoftmaxWarpImplI10DirectLoadIffE11DirectStoreIffEfLi1ELi12ELi32ELi1ELb0EL9Algorithm0EEvT_T0_ll --------------------------
	.section	.nv.constant0._Z15SoftmaxWarpImplI10DirectLoadIffE11DirectStoreIffEfLi1ELi12ELi32ELi1ELb0EL9Algorithm0EEvT_T0_ll,"a",@progbits
	.sectionflags	@""
	.align	4
.nv.constant0._Z15SoftmaxWarpImplI10DirectLoadIffE11DirectStoreIffEfLi1ELi12ELi32ELi1ELb0EL9Algorithm0EEvT_T0_ll:
	.zero		944


//--------------------- .nv.constant0._Z15SoftmaxWarpImplI10DirectLoadIffE11DirectStoreIffEfLi1ELi11ELi32ELi1ELb1EL9Algorithm0EEvT_T0_ll --------------------------
	.section	.nv.constant0._Z15SoftmaxWarpImplI10DirectLoadIffE11DirectStoreIffEfLi1ELi11ELi32ELi1ELb1EL9Algorithm0EEvT_T0_ll,"a",@progbits
	.sectionflags	@""
	.align	4
.nv.constant0._Z15SoftmaxWarpImplI10DirectLoadIffE11DirectStoreIffEfLi1ELi11ELi32ELi1ELb1EL9Algorithm0EEvT_T0_ll:
	.zero		944


//--------------------- .nv.constant0._Z15SoftmaxWarpImplI10DirectLoadIffE11DirectStoreIffEfLi1ELi11ELi32ELi1ELb0EL9Algorithm0EEvT_T0_ll --------------------------
	.section	.nv.constant0._Z15SoftmaxWarpImplI10DirectLoadIffE11DirectStoreIffEfLi1ELi11ELi32ELi1ELb0EL9Algorithm0EEvT_T0_ll,"a",@progbits
	.sectionflags	@""
	.align	4
.nv.constant0._Z15SoftmaxWarpImplI10DirectLoadIffE11DirectStoreIffEfLi1ELi11ELi32ELi1ELb0EL9Algorithm0EEvT_T0_ll:
	.zero		944


//--------------------- .nv.constant0._Z15SoftmaxWarpImplI10DirectLoadIffE11DirectStoreIffEfLi1ELi10ELi32ELi1ELb1EL9Algorithm0EEvT_T0_ll --------------------------
	.section	.nv.constant0._Z15SoftmaxWarpImplI10DirectLoadIffE11DirectStoreIffEfLi1ELi10ELi32ELi1ELb1EL9Algorithm0EEvT_T0_ll,"a",@progbits
	.sectionflags	@""
	.align	4
.nv.constant0._Z15SoftmaxWarpImplI10DirectLoadIffE11DirectStoreIffEfLi1ELi10ELi32ELi1ELb1EL9Algorithm0EEvT_T0_ll:
	.zero		944


//--------------------- .nv.constant0._Z15SoftmaxWarpImplI10DirectLoadIffE11DirectStoreIffEfLi1ELi10ELi32ELi1ELb0EL9Algorithm0EEvT_T0_ll --------------------------
	.section	.nv.constant0._Z15SoftmaxWarpImplI10DirectLoadIffE11DirectStoreIffEfLi1ELi10ELi32ELi1ELb0EL9Algorithm0EEvT_T0_ll,"a",@progbits
	.sectionflags	@""
	.align	4
.nv.constant0._Z15SoftmaxWarpImplI10DirectLoadIffE11DirectStoreIffEfLi1ELi10ELi32ELi1ELb0EL9Algorithm0EEvT_T0_ll:
	.zero		944


//--------------------- .nv.constant0._Z15SoftmaxWarpImplI10DirectLoadIffE11DirectStoreIffEfLi1ELi9ELi32ELi1ELb1EL9Algorithm0EEvT_T0_ll --------------------------
	.section	.nv.constant0._Z15SoftmaxWarpImplI10DirectLoadIffE11DirectStoreIffEfLi1ELi9ELi32ELi1ELb1EL9Algorithm0EEvT_T0_ll,"a",@progbits
	.sectionflags	@""
	.align	4
.nv.constant0._Z15SoftmaxWarpImplI10DirectLoadIffE11DirectStoreIffEfLi1ELi9ELi32ELi1ELb1EL9Algorithm0EEvT_T0_ll:
	.zero		944


//--------------------- .nv.constant0._Z15SoftmaxWarpImplI10DirectLoadIffE11DirectStoreIffEfLi1ELi9ELi32ELi1ELb0EL9Algorithm0EEvT_T0_ll --------------------------
	.section	.nv.constant0._Z15SoftmaxWarpImplI10DirectLoadIffE11DirectStoreIffEfLi1ELi9ELi32ELi1ELb0EL9Algorithm0EEvT_T0_ll,"a",@progbits
	.sectionflags	@""
	.align	4
.nv.constant0._Z15SoftmaxWarpImplI10DirectLoadIffE11DirectStoreIffEfLi1ELi9ELi32ELi1ELb0EL9Algorithm0EEvT_T0_ll:
	.zero		944


//--------------------- .nv.constant0._Z15SoftmaxWarpImplI10DirectLoadIffE11DirectStoreIffEfLi1ELi8ELi32ELi1ELb1EL9Algorithm0EEvT_T0_ll --------------------------
	.section	.nv.constant0._Z15SoftmaxWarpImplI10DirectLoadIffE11DirectStoreIffEfLi1ELi8ELi32ELi1ELb1EL9Algorithm0EEvT_T0_ll,"a",@progbits
	.sectionflags	@""
	.align	4
.nv.constant0._Z15SoftmaxWarpImplI10DirectLoadIffE11DirectStoreIffEfLi1ELi8ELi32ELi1ELb1EL9Algorithm0EEvT_T0_ll:
	.zero		944


//--------------------- .nv.constant0._Z15SoftmaxWarpImplI10DirectLoadIffE11DirectStoreIffEfLi1ELi8ELi32ELi1ELb0EL9Algorithm0EEvT_T0_ll --------------------------
	.section	.nv.constant0._Z15SoftmaxWarpImplI10DirectLoadIffE11DirectStoreIffEfLi1ELi8ELi32ELi1ELb0EL9Algorithm0EEvT_T0_ll,"a",@progbits
	.sectionflags	@""
	.align	4
.nv.constant0._Z15SoftmaxWarpImplI10DirectLoadIffE11DirectStoreIffEfLi1ELi8ELi32ELi1ELb0EL9Algorithm0EEvT_T0_ll:
	.zero		944


//--------------------- .nv.constant0._Z15SoftmaxWarpImplI10DirectLoadIffE11DirectStoreIffEfLi1ELi7ELi32ELi1ELb1EL9Algorithm0EEvT_T0_ll --------------------------
	.section	.nv.constant0._Z15SoftmaxWarpImplI10DirectLoadIffE11DirectStoreIffEfLi1ELi7ELi32ELi1ELb1EL9Algorithm0EEvT_T0_ll,"a",@progbits
	.sectionflags	@""
	.align	4
.nv.constant0._Z15SoftmaxWarpImplI10DirectLoadIffE11DirectStoreIffEfLi1ELi7ELi32ELi1ELb1EL9Algorithm0EEvT_T0_ll:
	.zero		944


//--------------------- .nv.constant0._Z15SoftmaxWarpImplI10DirectLoadIffE11DirectStoreIffEfLi1ELi7ELi32ELi1ELb0EL9Algorithm0EEvT_T0_ll --------------------------
	.section	.nv.constant0._Z15SoftmaxWarpImplI10DirectLoadIffE11DirectStoreIffEfLi1ELi7ELi32ELi1ELb0EL9Algorithm0EEvT_T0_ll,"a",@progbits
	.sectionflags	@""
	.align	4
.nv.constant0._Z15SoftmaxWarpImplI10DirectLoadIffE11DirectStoreIffEfLi1ELi7ELi32ELi1ELb0EL9Algorithm0EEvT_T0_ll:
	.zero		944


//--------------------- .nv.constant0._Z15SoftmaxWarpImplI10DirectLoadIffE11DirectStoreIffEfLi1ELi6ELi32ELi1ELb1EL9Algorithm0EEvT_T0_ll --------------------------
	.section	.nv.constant0._Z15SoftmaxWarpImplI10DirectLoadIffE11DirectStoreIffEfLi1ELi6ELi32ELi1ELb1EL9Algorithm0EEvT_T0_ll,"a",@progbits
	.sectionflags	@""
	.align	4
.nv.constant0._Z15SoftmaxWarpImplI10DirectLoadIffE11DirectStoreIffEfLi1ELi6ELi32ELi1ELb1EL9Algorithm0EEvT_T0_ll:
	.zero		944


//--------------------- .nv.constant0._Z15SoftmaxWarpImplI10DirectLoadIffE11DirectStoreIffEfLi1ELi6ELi32ELi1ELb0EL9Algorithm0EEvT_T0_ll --------------------------
	.section	.nv.constant0._Z15SoftmaxWarpImplI10DirectLoadIffE11DirectStoreIffEfLi1ELi6ELi32ELi1ELb0EL9Algorithm0EEvT_T0_ll,"a",@progbits
	.sectionflags	@""
	.align	4
.nv.constant0._Z15SoftmaxWarpImplI10DirectLoadIffE11DirectStoreIffEfLi1ELi6ELi32ELi1ELb0EL9Algorithm0EEvT_T0_ll:
	.zero		944


//--------------------- .nv.constant0._Z15SoftmaxWarpImplI10DirectLoadIffE11DirectStoreIffEfLi1ELi5ELi32ELi1ELb1EL9Algorithm0EEvT_T0_ll --------------------------
	.section	.nv.constant0._Z15SoftmaxWarpImplI10DirectLoadIffE11DirectStoreIffEfLi1ELi5ELi32ELi1ELb1EL9Algorithm0EEvT_T0_ll,"a",@progbits
	.sectionflags	@""
	.align	4
.nv.constant0._Z15SoftmaxWarpImplI10DirectLoadIffE11DirectStoreIffEfLi1ELi5ELi32ELi1ELb1EL9Algorithm0EEvT_T0_ll:
	.zero		944


//--------------------- .nv.constant0._Z15SoftmaxWarpImplI10DirectLoadIffE11DirectStoreIffEfLi1ELi5ELi32ELi1ELb0EL9Algorithm0EEvT_T0_ll --------------------------
	.section	.nv.constant0._Z15SoftmaxWarpImplI10DirectLoadIffE11DirectStoreIffEfLi1ELi5ELi32ELi1ELb0EL9Algorithm0EEvT_T0_ll,"a",@progbits
	.sectionflags	@""
	.align	4
.nv.constant0._Z15SoftmaxWarpImplI10DirectLoadIffE11DirectStoreIffEfLi1ELi5ELi32ELi1ELb0EL9Algorithm0EEvT_T0_ll:
	.zero		944


//--------------------- .nv.constant0._Z15SoftmaxWarpImplI10DirectLoadIffE11DirectStoreIffEfLi1ELi4ELi32ELi1ELb1EL9Algorithm0EEvT_T0_ll --------------------------
	.section	.nv.constant0._Z15SoftmaxWarpImplI10DirectLoadIffE11DirectStoreIffEfLi1ELi4ELi32ELi1ELb1EL9Algorithm0EEvT_T0_ll,"a",@progbits
	.sectionflags	@""
	.align	4
.nv.constant0._Z15SoftmaxWarpImplI10DirectLoadIffE11DirectStoreIffEfLi1ELi4ELi32ELi1ELb1EL9Algorithm0EEvT_T0_ll:
	.zero		944


//--------------------- .nv.constant0._Z15SoftmaxWarpImplI10DirectLoadIffE11DirectStoreIffEfLi1ELi4ELi32ELi1ELb0EL9Algorithm0EEvT_T0_ll --------------------------
	.section	.nv.constant0._Z15SoftmaxWarpImplI10DirectLoadIffE11DirectStoreIffEfLi1ELi4ELi32ELi1ELb0EL9Algorithm0EEvT_T0_ll,"a",@progbits
	.sectionflags	@""
	.align	4
.nv.constant0._Z15SoftmaxWarpImplI10DirectLoadIffE11DirectStoreIffEfLi1ELi4ELi32ELi1ELb0EL9Algorithm0EEvT_T0_ll:
	.zero		944


//--------------------- .nv.constant0._Z15SoftmaxWarpImplI10DirectLoadIffE11DirectStoreIffEfLi1ELi3ELi32ELi1ELb1EL9Algorithm0EEvT_T0_ll --------------------------
	.section	.nv.constant0._Z15SoftmaxWarpImplI10DirectLoadIffE11DirectStoreIffEfLi1ELi3ELi32ELi1ELb1EL9Algorithm0EEvT_T0_ll,"a",@progbits
	.sectionflags	@""
	.align	4
.nv.constant0._Z15SoftmaxWarpImplI10DirectLoadIffE11DirectStoreIffEfLi1ELi3ELi32ELi1ELb1EL9Algorithm0EEvT_T0_ll:
	.zero		944


//--------------------- .nv.constant0._Z15SoftmaxWarpImplI10DirectLoadIffE11DirectStoreIffEfLi1ELi3ELi32ELi1ELb0EL9Algorithm0EEvT_T0_ll --------------------------
	.section	.nv.constant0._Z15SoftmaxWarpImplI10DirectLoadIffE11DirectStoreIffEfLi1ELi3ELi32ELi1ELb0EL9Algorithm0EEvT_T0_ll,"a",@progbits
	.sectionflags	@""
	.align	4
.nv.constant0._Z15SoftmaxWarpImplI10DirectLoadIffE11DirectStoreIffEfLi1ELi3ELi32ELi1ELb0EL9Algorithm0EEvT_T0_ll:
	.zero		944


//--------------------- .nv.constant0._Z15SoftmaxWarpImplI10DirectLoadIffE11DirectStoreIffEfLi1ELi2ELi32ELi1ELb1EL9Algorithm0EEvT_T0_ll --------------------------
	.section	.nv.constant0._Z15SoftmaxWarpImplI10DirectLoadIffE11DirectStoreIffEfLi1ELi2ELi32ELi1ELb1EL9Algorithm0EEvT_T0_ll,"a",@progbits
	.sectionflags	@""
	.align	4
.nv.constant0._Z15SoftmaxWarpImplI10DirectLoadIffE11DirectStoreIffEfLi1ELi2ELi32ELi1ELb1EL9Algorithm0EEvT_T0_ll:
	.zero		944


//--------------------- .nv.constant0._Z15SoftmaxWarpImplI10DirectLoadIffE11DirectStoreIffEfLi1ELi2ELi32ELi1ELb0EL9Algorithm0EEvT_T0_ll --------------------------
	.section	.nv.constant0._Z15SoftmaxWarpImplI10DirectLoadIffE11DirectStoreIffEfLi1ELi2ELi32ELi1ELb0EL9Algorithm0EEvT_T0_ll,"a",@progbits
	.sectionflags	@""
	.align	4
.nv.constant0._Z15SoftmaxWarpImplI10DirectLoadIffE11DirectStoreIffEfLi1ELi2ELi32ELi1ELb0EL9Algorithm0EEvT_T0_ll:
	.zero		944


//--------------------- .nv.constant0._Z15SoftmaxWarpImplI10DirectLoadIffE11DirectStoreIffEfLi1ELi1ELi32ELi1ELb1EL9Algorithm0EEvT_T0_ll --------------------------
	.section	.nv.constant0._Z15SoftmaxWarpImplI10DirectLoadIffE11DirectStoreIffEfLi1ELi1ELi32ELi1ELb1EL9Algorithm0EEvT_T0_ll,"a",@progbits
	.sectionflags	@""
	.align	4
.nv.constant0._Z15SoftmaxWarpImplI10DirectLoadIffE11DirectStoreIffEfLi1ELi1ELi32ELi1ELb1EL9Algorithm0EEvT_T0_ll:
	.zero		944


//--------------------- .nv.constant0._Z15SoftmaxWarpImplI10DirectLoadIffE11DirectStoreIffEfLi1ELi1ELi32ELi1ELb0EL9Algorithm0EEvT_T0_ll --------------------------
	.section	.nv.constant0._Z15SoftmaxWarpImplI10DirectLoadIffE11DirectStoreIffEfLi1ELi1ELi32ELi1ELb0EL9Algorithm0EEvT_T0_ll,"a",@progbits
	.sectionflags	@""
	.align	4
.nv.constant0._Z15SoftmaxWarpImplI10DirectLoadIffE11DirectStoreIffEfLi1ELi1ELi32ELi1ELb0EL9Algorithm0EEvT_T0_ll:
	.zero		944


//--------------------- .nv.constant0._Z15SoftmaxWarpImplI10DirectLoadIffE11DirectStoreIffEfLi1ELi1ELi32ELi2ELb1EL9Algorithm0EEvT_T0_ll --------------------------
	.section	.nv.constant0._Z15SoftmaxWarpImplI10DirectLoadIffE11DirectStoreIffEfLi1ELi1ELi32ELi2ELb1EL9Algorithm0EEvT_T0_ll,"a",@progbits
	.sectionflags	@""
	.align	4
.nv.constant0._Z15SoftmaxWarpImplI10DirectLoadIffE11DirectStoreIffEfLi1ELi1ELi32ELi2ELb1EL9Algorithm0EEvT_T0_ll:
	.zero		944


//--------------------- .nv.constant0._Z15SoftmaxWarpImplI10DirectLoadIffE11DirectStoreIffEfLi1ELi1ELi32ELi2ELb0EL9Algorithm0EEvT_T0_ll --------------------------
	.section	.nv.constant0._Z15SoftmaxWarpImplI10DirectLoadIffE11DirectStoreIffEfLi1ELi1ELi32ELi2ELb0EL9Algorithm0EEvT_T0_ll,"a",@progbits
	.sectionflags	@""
	.align	4
.nv.constant0._Z15SoftmaxWarpImplI10DirectLoadIffE11DirectStoreIffEfLi1ELi1ELi32ELi2ELb0EL9Algorithm0EEvT_T0_ll:
	.zero		944


//--------------------- .nv.constant0._Z15SoftmaxWarpImplI10DirectLoadIffE11DirectStoreIffEfLi1ELi1ELi16ELi1ELb1EL9Algorithm0EEvT_T0_ll --------------------------
	.section	.nv.constant0._Z15SoftmaxWarpImplI10DirectLoadIffE11DirectStoreIffEfLi1ELi1ELi16ELi1ELb1EL9Algorithm0EEvT_T0_ll,"a",@progbits
	.sectionflags	@""
	.align	4
.nv.constant0._Z15SoftmaxWarpImplI10DirectLoadIffE11DirectStoreIffEfLi1ELi1ELi16ELi1ELb1EL9Algorithm0EEvT_T0_ll:
	.zero		944


//--------------------- .nv.constant0._Z15SoftmaxWarpImplI10DirectLoadIffE11DirectStoreIffEfLi1ELi1ELi16ELi1ELb0EL9Algorithm0EEvT_T0_ll --------------------------
	.section	.nv.constant0._Z15SoftmaxWarpImplI10DirectLoadIffE11DirectStoreIffEfLi1ELi1ELi16ELi1ELb0EL9Algorithm0EEvT_T0_ll,"a",@progbits
	.sectionflags	@""
	.align	4
.nv.constant0._Z15SoftmaxWarpImplI10DirectLoadIffE11DirectStoreIffEfLi1ELi1ELi16ELi1ELb0EL9Algorithm0EEvT_T0_ll:
	.zero		944


//--------------------- .nv.constant0._Z15SoftmaxWarpImplI10DirectLoadIffE11DirectStoreIffEfLi1ELi1ELi16ELi2ELb1EL9Algorithm0EEvT_T0_ll --------------------------
	.section	.nv.constant0._Z15SoftmaxWarpImplI10DirectLoadIffE11DirectStoreIffEfLi1ELi1ELi16ELi2ELb1EL9Algorithm0EEvT_T0_ll,"a",@progbits
	.sectionflags	@""
	.align	4
.nv.constant0._Z15SoftmaxWarpImplI10DirectLoadIffE11DirectStoreIffEfLi1ELi1ELi16ELi2ELb1EL9Algorithm0EEvT_T0_ll:
	.zero		944


//--------------------- .nv.constant0._Z15SoftmaxWarpImplI10DirectLoadIffE11DirectStoreIffEfLi1ELi1ELi16ELi2ELb0EL9Algorithm0EEvT_T0_ll --------------------------
	.section	.nv.constant0._Z15SoftmaxWarpImplI10DirectLoadIffE11DirectStoreIffEfLi1ELi1ELi16ELi2ELb0EL9Algorithm0EEvT_T0_ll,"a",@progbits
	.sectionflags	@""
	.align	4
.nv.constant0._Z15SoftmaxWarpImplI10DirectLoadIffE11DirectStoreIffEfLi1ELi1ELi16ELi2ELb0EL9Algorithm0EEvT_T0_ll:
	.zero		944


//--------------------- .nv.constant0._Z15SoftmaxWarpImplI10DirectLoadIffE11DirectStoreIffEfLi1ELi1ELi8ELi1ELb1EL9Algorithm0EEvT_T0_ll --------------------------
	.section	.nv.constant0._Z15SoftmaxWarpImplI10DirectLoadIffE11DirectStoreIffEfLi1ELi1ELi8ELi1ELb1EL9Algorithm0EEvT_T0_ll,"a",@progbits
	.sectionflags	@""
	.align	4
.nv.constant0._Z15SoftmaxWarpImplI10DirectLoadIffE11DirectStoreIffEfLi1ELi1ELi8ELi1ELb1EL9Algorithm0EEvT_T0_ll:
	.zero		944


//--------------------- .nv.constant0._Z15SoftmaxWarpImplI10DirectLoadIffE11DirectStoreIffEfLi1ELi1ELi8ELi1ELb0EL9Algorithm0EEvT_T0_ll --------------------------
	.section	.nv.constant0._Z15SoftmaxWarpImplI10DirectLoadIffE11DirectStoreIffEfLi1ELi1ELi8ELi1ELb0EL9Algorithm0EEvT_T0_ll,"a",@progbits
	.sectionflags	@""
	.align	4
.nv.constant0._Z15SoftmaxWarpImplI10DirectLoadIffE11DirectStoreIffEfLi1ELi1ELi8ELi1ELb0EL9Algorithm0EEvT_T0_ll:
	.zero		944


//--------------------- .nv.constant0._Z15SoftmaxWarpImplI10DirectLoadIffE11DirectStoreIffEfLi1ELi1ELi8ELi2ELb1EL9Algorithm0EEvT_T0_ll --------------------------
	.section	.nv.constant0._Z15SoftmaxWarpImplI10DirectLoadIffE11DirectStoreIffEfLi1ELi1ELi8ELi2ELb1EL9Algorithm0EEvT_T0_ll,"a",@progbits
	.sectionflags	@""
	.align	4
.nv.constant0._Z15SoftmaxWarpImplI10DirectLoadIffE11DirectStoreIffEfLi1ELi1ELi8ELi2ELb1EL9Algorithm0EEvT_T0_ll:
	.zero		944


//--------------------- .nv.constant0._Z15SoftmaxWarpImplI10DirectLoadIffE11DirectStoreIffEfLi1ELi1ELi8ELi2ELb0EL9Algorithm0EEvT_T0_ll --------------------------
	.section	.nv.constant0._Z15SoftmaxWarpImplI10DirectLoadIffE11DirectStoreIffEfLi1ELi1ELi8ELi2ELb0EL9Algorithm0EEvT_T0_ll,"a",@progbits
	.sectionflags	@""
	.align	4
.nv.constant0._Z15SoftmaxWarpImplI10DirectLoadIffE11DirectStoreIffEfLi1ELi1ELi8ELi2ELb0EL9Algorithm0EEvT_T0_ll:
	.zero		944


//--------------------- .nv.constant0._Z15SoftmaxWarpImplI10DirectLoadIffE11DirectStoreIffEfLi1ELi1ELi4ELi1ELb1EL9Algorithm0EEvT_T0_ll --------------------------
	.section	.nv.constant0._Z15SoftmaxWarpImplI10DirectLoadIffE11DirectStoreIffEfLi1ELi1ELi4ELi1ELb1EL9Algorithm0EEvT_T0_ll,"a",@progbits
	.sectionflags	@""
	.align	4
.nv.constant0._Z15SoftmaxWarpImplI10DirectLoadIffE11DirectStoreIffEfLi1ELi1ELi4ELi1ELb1EL9Algorithm0EEvT_T0_ll:
	.zero		944


//--------------------- .nv.constant0._Z15SoftmaxWarpImplI10DirectLoadIffE11DirectStoreIffEfLi1ELi1ELi4ELi1ELb0EL9Algorithm0EEvT_T0_ll --------------------------
	.section	.nv.constant0._Z15SoftmaxWarpImplI10DirectLoadIffE11DirectStoreIffEfLi1ELi1ELi4ELi1ELb0EL9Algorithm0EEvT_T0_ll,"a",@progbits
	.sectionflags	@""
	.align	4
.nv.constant0._Z15SoftmaxWarpImplI10DirectLoadIffE11DirectStoreIffEfLi1ELi1ELi4ELi1ELb0EL9Algorithm0EEvT_T0_ll:
	.zero		944


//--------------------- .nv.constant0._Z15SoftmaxWarpImplI10DirectLoadIffE11DirectStoreIffEfLi1ELi1ELi4ELi2ELb1EL9Algorithm0EEvT_T0_ll --------------------------
	.section	.nv.constant0._Z15SoftmaxWarpImplI10DirectLoadIffE11DirectStoreIffEfLi1ELi1ELi4ELi2ELb1EL9Algorithm0EEvT_T0_ll,"a",@progbits
	.sectionflags	@""
	.align	4
.nv.constant0._Z15SoftmaxWarpImplI10DirectLoadIffE11DirectStoreIffEfLi1ELi1ELi4ELi2ELb1EL9Algorithm0EEvT_T0_ll:
	.zero		944


//--------------------- .nv.constant0._Z15SoftmaxWarpImplI10DirectLoadIffE11DirectStoreIffEfLi1ELi1ELi4ELi2ELb0EL9Algorithm0EEvT_T0_ll --------------------------
	.section	.nv.constant0._Z15SoftmaxWarpImplI10DirectLoadIffE11DirectStoreIffEfLi1ELi1ELi4ELi2ELb0EL9Algorithm0EEvT_T0_ll,"a",@progbits
	.sectionflags	@""
	.align	4
.nv.constant0._Z15SoftmaxWarpImplI10DirectLoadIffE11DirectStoreIffEfLi1ELi1ELi4ELi2ELb0EL9Algorithm0EEvT_T0_ll:
	.zero		944


//--------------------- .nv.constant0._Z15SoftmaxWarpImplI10DirectLoadIffE11DirectStoreIffEfLi1ELi1ELi2ELi1ELb1EL9Algorithm0EEvT_T0_ll --------------------------
	.section	.nv.constant0._Z15SoftmaxWarpImplI10DirectLoadIffE11DirectStoreIffEfLi1ELi1ELi2ELi1ELb1EL9Algorithm0EEvT_T0_ll,"a",@progbits
	.sectionflags	@""
	.align	4
.nv.constant0._Z15SoftmaxWarpImplI10DirectLoadIffE11DirectStoreIffEfLi1ELi1ELi2ELi1ELb1EL9Algorithm0EEvT_T0_ll:
	.zero		944


//--------------------- .nv.constant0._Z15SoftmaxWarpImplI10DirectLoadIffE11DirectStoreIffEfLi1ELi1ELi2ELi1ELb0EL9Algorithm0EEvT_T0_ll --------------------------
	.section	.nv.constant0._Z15SoftmaxWarpImplI10DirectLoadIffE11DirectStoreIffEfLi1ELi1ELi2ELi1ELb0EL9Algorithm0EEvT_T0_ll,"a",@progbits
	.sectionflags	@""
	.align	4
.nv.constant0._Z15SoftmaxWarpImplI10DirectLoadIffE11DirectStoreIffEfLi1ELi1ELi2ELi1ELb0EL9Algorithm0EEvT_T0_ll:
	.zero		944


//--------------------- .nv.constant0._Z15SoftmaxWarpImplI10DirectLoadIffE11DirectStoreIffEfLi1ELi1ELi2ELi2ELb1EL9Algorithm0EEvT_T0_ll --------------------------
	.section	.nv.constant0._Z15SoftmaxWarpImplI10DirectLoadIffE11DirectStoreIffEfLi1ELi1ELi2ELi2ELb1EL9Algorithm0EEvT_T0_ll,"a",@progbits
	.sectionflags	@""
	.align	4
.nv.constant0._Z15SoftmaxWarpImplI10DirectLoadIffE11DirectStoreIffEfLi1ELi1ELi2ELi2ELb1EL9Algorithm0EEvT_T0_ll:
	.zero		944


//--------------------- .nv.constant0._Z15SoftmaxWarpImplI10DirectLoadIffE11DirectStoreIffEfLi1ELi1ELi2ELi2ELb0EL9Algorithm0EEvT_T0_ll --------------------------
	.section	.nv.constant0._Z15SoftmaxWarpImplI10DirectLoadIffE11DirectStoreIffEfLi1ELi1ELi2ELi2ELb0EL9Algorithm0EEvT_T0_ll,"a",@progbits
	.sectionflags	@""
	.align	4
.nv.constant0._Z15SoftmaxWarpImplI10DirectLoadIffE11DirectStoreIffEfLi1ELi1ELi2ELi2ELb0EL9Algorithm0EEvT_T0_ll:
	.zero		944


//--------------------- .nv.constant0._Z15SoftmaxWarpImplI10DirectLoadIffE11DirectStoreIffEfLi1ELi1ELi1ELi1ELb1EL9Algorithm0EEvT_T0_ll --------------------------
	.section	.nv.constant0._Z15SoftmaxWarpImplI10DirectLoadIffE11DirectStoreIffEfLi1ELi1ELi1ELi1ELb1EL9Algorithm0EEvT_T0_ll,"a",@progbits
	.sectionflags	@""
	.align	4
.nv.constant0._Z15SoftmaxWarpImplI10DirectLoadIffE11DirectStoreIffEfLi1ELi1ELi1ELi1ELb1EL9Algorithm0EEvT_T0_ll:
	.zero		944


//--------------------- .nv.constant0._Z15SoftmaxWarpImplI10DirectLoadIffE11DirectStoreIffEfLi1ELi1ELi1ELi1ELb0EL9Algorithm0EEvT_T0_ll --------------------------
	.section	.nv.constant0._Z15SoftmaxWarpImplI10DirectLoadIffE11DirectStoreIffEfLi1ELi1ELi1ELi1ELb0EL9Algorithm0EEvT_T0_ll,"a",@progbits
	.sectionflags	@""
	.align	4
.nv.constant0._Z15SoftmaxWarpImplI10DirectLoadIffE11DirectStoreIffEfLi1ELi1ELi1ELi1ELb0EL9Algorithm0EEvT_T0_ll:
	.zero		944


//--------------------- .nv.constant0._Z15SoftmaxWarpImplI10DirectLoadIffE11DirectStoreIffEfLi1ELi1ELi1ELi2ELb1EL9Algorithm0EEvT_T0_ll --------------------------
	.section	.nv.constant0._Z15SoftmaxWarpImplI10DirectLoadIffE11DirectStoreIffEfLi1ELi1ELi1ELi2ELb1EL9Algorithm0EEvT_T0_ll,"a",@progbits
	.sectionflags	@""
	.align	4
.nv.constant0._Z15SoftmaxWarpImplI10DirectLoadIffE11DirectStoreIffEfLi1ELi1ELi1ELi2ELb1EL9Algorithm0EEvT_T0_ll:
	.zero		944


//--------------------- .nv.constant0._Z15SoftmaxWarpImplI10DirectLoadIffE11DirectStoreIffEfLi1ELi1ELi1ELi2ELb0EL9Algorithm0EEvT_T0_ll --------------------------
	.section	.nv.constant0._Z15SoftmaxWarpImplI10DirectLoadIffE11DirectStoreIffEfLi1ELi1ELi1ELi2ELb0EL9Algorithm0EEvT_T0_ll,"a",@progbits
	.sectionflags	@""
	.align	4
.nv.constant0._Z15SoftmaxWarpImplI10DirectLoadIffE11DirectStoreIffEfLi1ELi1ELi1ELi2ELb0EL9Algorithm0EEvT_T0_ll:
	.zero		944


//--------------------- .nv.constant0._Z15SoftmaxWarpImplI10DirectLoadIffE11DirectStoreIffEfLi2ELi32ELi32ELi1ELb1EL9Algorithm0EEvT_T0_ll --------------------------
	.section	.nv.constant0._Z15SoftmaxWarpImplI10DirectLoadIffE11DirectStoreIffEfLi2ELi32ELi32ELi1ELb1EL9Algorithm0EEvT_T0_ll,"a",@progbits
	.sectionflags	@""
	.align	4
.nv.constant0._Z15SoftmaxWarpImplI10DirectLoadIffE11DirectStoreIffEfLi2ELi32ELi32ELi1ELb1EL9Algorithm0EEvT_T0_ll:
	.zero		944


//--------------------- .nv.constant0._Z15SoftmaxWarpImplI10DirectLoadIffE11DirectStoreIffEfLi2ELi32ELi32ELi1ELb0EL9Algorithm0EEvT_T0_ll --------------------------
	.section	.nv.constant0._Z15SoftmaxWarpImplI10DirectLoadIffE11DirectStoreIffEfLi2ELi32ELi32ELi1ELb0EL9Algorithm0EEvT_T0_ll,"a",@progbits
	.sectionflags	@""
	.align	4
.nv.constant0._Z15SoftmaxWarpImplI10DirectLoadIffE11DirectStoreIffEfLi2ELi32ELi32ELi1ELb0EL9Algorithm0EEvT_T0_ll:
	.zero		944


//--------------------- .nv.constant0._Z15SoftmaxWarpImplI10DirectLoadIffE11DirectStoreIffEfLi2ELi30ELi32ELi1ELb1EL9Algorithm0EEvT_T0_ll --------------------------
	.section	.nv.constant0._Z15SoftmaxWarpImplI10DirectLoadIffE11DirectStoreIffEfLi2ELi30ELi32ELi1ELb1EL9Algorithm0EEvT_T0_ll,"a",@progbits
	.sectionflags	@""
	.align	4
.nv.constant0._Z15SoftmaxWarpImplI10DirectLoadIffE11DirectStoreIffEfLi2ELi30ELi32ELi1ELb1EL9Algorithm0EEvT_T0_ll:
	.zero		944


//--------------------- .nv.constant0._Z15SoftmaxWarpImplI10DirectLoadIffE11DirectStoreIffEfLi2ELi30ELi32ELi1ELb0EL9Algorithm0EEvT_T0_ll --------------------------
	.section	.nv.constant0._Z15SoftmaxWarpImplI10DirectLoadIffE11DirectStoreIffEfLi2ELi30ELi32ELi1ELb0EL9Algorithm0EEvT_T0_ll,"a",@progbits
	.sectionflags	@""
	.align	4
.nv.constant0._Z15SoftmaxWarpImplI10DirectLoadIffE11DirectStoreIffEfLi2ELi30ELi32ELi1ELb0EL9Algorithm0EEvT_T0_ll:
	.zero		944


//--------------------- .nv.constant0._Z15SoftmaxWarpImplI10DirectLoadIffE11DirectStoreIffEfLi2ELi28ELi32ELi1ELb1EL9Algorithm0EEvT_T0_ll --------------------------
	.section	.nv.constant0._Z15SoftmaxWarpImplI10DirectLoadIffE11DirectStoreIffEfLi2ELi28ELi32ELi1ELb1EL9Algorithm0EEvT_T0_ll,"a",@progbits
	.sectionflags	@""
	.align	4
.nv.constant0._Z15SoftmaxWarpImplI10DirectLoadIffE11DirectStoreIffEfLi2ELi28ELi32ELi1ELb1EL9Algorithm0EEvT_T0_ll:
	.zero		944


//--------------------- .nv.constant0._Z15SoftmaxWarpImplI10DirectLoadIffE11DirectStoreIffEfLi2ELi28ELi32ELi1ELb0EL9Algorithm0EEvT_T0_ll --------------------------
	.section	.nv.constant0._Z15SoftmaxWarpImplI10DirectLoadIffE11DirectStoreIffEfLi2ELi28ELi32ELi1ELb0EL9Algorithm0EEvT_T0_ll,"a",@progbits
	.sectionflags	@""
	.align	4
.nv.constant0._Z15SoftmaxWarpImplI10DirectLoadIffE11DirectStoreIffEfLi2ELi28ELi32ELi1ELb0EL9Algorithm0EEvT_T0_ll:
	.zero		944


//--------------------- .nv.constant0._Z15SoftmaxWarpImplI10DirectLoadIffE11DirectStoreIffEfLi2ELi26ELi32ELi1ELb1EL9Algorithm0EEvT_T0_ll --------------------------
	.section	.nv.constant0._Z15SoftmaxWarpImplI10DirectLoadIffE11DirectStoreIffEfLi2ELi26ELi32ELi1ELb1EL9Algorithm0EEvT_T0_ll,"a",@progbits
	.sectionflags	@""
	.align	4
.nv.constant0._Z15SoftmaxWarpImplI10DirectLoadIffE11DirectStoreIffEfLi2ELi26ELi32ELi1ELb1EL9Algorithm0EEvT_T0_ll:
	.zero		944


//--------------------- .nv.constant0._Z15SoftmaxWarpImplI10DirectLoadIffE11DirectStoreIffEfLi2ELi26ELi32ELi1ELb0EL9Algorithm0EEvT_T0_ll --------------------------
	.section	.nv.constant0._Z15SoftmaxWarpImplI10DirectLoadIffE11DirectStoreIffEfLi2ELi26ELi32ELi1ELb0EL9Algorithm0EEvT_T0_ll,"a",@progbits
	.sectionflags	@""
	.align	4
.nv.constant0._Z15SoftmaxWarpImplI10DirectLoadIffE11DirectStoreIffEfLi2ELi26ELi32ELi1ELb0EL9Algorithm0EEvT_T0_ll:
	.zero		944


//--------------------- .nv.constant0._Z15SoftmaxWarpImplI10DirectLoadIffE11DirectStoreIffEfLi2ELi24ELi32ELi1ELb1EL9Algorithm0EEvT_T0_ll --------------------------
	.section	.nv.constant0._Z15SoftmaxWarpImplI10DirectLoadIffE11DirectStoreIffEfLi2ELi24ELi32ELi1ELb1EL9Algorithm0EEvT_T0_ll,"a",@progbits
	.sectionflags	@""
	.align	4
.nv.constant0._Z15SoftmaxWarpImplI10DirectLoadIffE11DirectStoreIffEfLi2ELi24ELi32ELi1ELb1EL9Algorithm0EEvT_T0_ll:
	.zero		944


//--------------------- .nv.constant0._Z15SoftmaxWarpImplI10DirectLoadIffE11DirectStoreIffEfLi2ELi24ELi32ELi1ELb0EL9Algorithm0EEvT_T0_ll --------------------------
	.section	.nv.constant0._Z15SoftmaxWarpImplI10DirectLoadIffE11DirectStoreIffEfLi2ELi24ELi32ELi1ELb0EL9Algorithm0EEvT_T0_ll,"a",@progbits
	.sectionflags	@""
	.align	4
.nv.constant0._Z15SoftmaxWarpImplI10DirectLoadIffE11DirectStoreIffEfLi2ELi24ELi32ELi1ELb0EL9Algorithm0EEvT_T0_ll:
	.zero		944


//--------------------- .nv.constant0._Z15SoftmaxWarpImplI10DirectLoadIffE11DirectStoreIffEfLi2ELi22ELi32ELi1ELb1EL9Algorithm0EEvT_T0_ll --------------------------
	.section	.nv.constant0._Z15SoftmaxWarpImplI10DirectLoadIffE11DirectStoreIffEfLi2ELi22ELi32ELi1ELb1EL9Algorithm0EEvT_T0_ll,"a",@progbits
	.sectionflags	@""
	.align	4
.nv.constant0._Z15SoftmaxWarpImplI10DirectLoadIffE11DirectStoreIffEfLi2ELi22ELi32ELi1ELb1EL9Algorithm0EEvT_T0_ll:
	.zero		944


//--------------------- .nv.constant0._Z15SoftmaxWarpImplI10DirectLoadIffE11DirectStoreIffEfLi2ELi22ELi32ELi1ELb0EL9Algorithm0EEvT_T0_ll --------------------------
	.section	.nv.constant0._Z15SoftmaxWarpImplI10DirectLoadIffE11DirectStoreIffEfLi2ELi22ELi32ELi1ELb0EL9Algorithm0EEvT_T0_ll,"a",@progbits
	.sectionflags	@""
	.align	4
.nv.constant0._Z15SoftmaxWarpImplI10DirectLoadIffE11DirectStoreIffEfLi2ELi22ELi32ELi1ELb0EL9Algorithm0EEvT_T0_ll:
	.zero		944


//--------------------- .nv.constant0._Z15SoftmaxWarpImplI10DirectLoadIffE11DirectStoreIffEfLi2ELi20ELi32ELi1ELb1EL9Algorithm0EEvT_T0_ll --------------------------
	.section	.nv.constant0._Z15SoftmaxWarpImplI10DirectLoadIffE11DirectStoreIffEfLi2ELi20ELi32ELi1ELb1EL9Algorithm0EEvT_T0_ll,"a",@progbits
	.sectionflags	@""
	.align	4
.nv.constant0._Z15SoftmaxWarpImplI10DirectLoadIffE11DirectStoreIffEfLi2ELi20ELi32ELi1ELb1EL9Algorithm0EEvT_T0_ll:
	.zero		944


//--------------------- .nv.constant0._Z15SoftmaxWarpImplI10DirectLoadIffE11DirectStoreIffEfLi2ELi20ELi32ELi1ELb0EL9Algorithm0EEvT_T0_ll --------------------------
	.section	.nv.constant0._Z15SoftmaxWarpImplI10DirectLoadIffE11DirectStoreIffEfLi2ELi20ELi32ELi1ELb0EL9Algorithm0EEvT_T0_ll,"a",@progbits
	.sectionflags	@""
	.align	4
.nv.constant0._Z15SoftmaxWarpImplI10DirectLoadIffE11DirectStoreIffEfLi2ELi20ELi32ELi1ELb0EL9Algorithm0EEvT_T0_ll:
	.zero		944


//--------------------- .nv.constant0._Z15SoftmaxWarpImplI10DirectLoadIffE11DirectStoreIffEfLi2ELi18ELi32ELi1ELb1EL9Algorithm0EEvT_T0_ll --------------------------
	.section	.nv.constant0._Z15SoftmaxWarpImplI10DirectLoadIffE11DirectStoreIffEfLi2ELi18ELi32ELi1ELb1EL9Algorithm0EEvT_T0_ll,"a",@progbits
	.sectionflags	@""
	.align	4
.nv.constant0._Z15SoftmaxWarpImplI10DirectLoadIffE11DirectStoreIffEfLi2ELi18ELi32ELi1ELb1EL9Algorithm0EEvT_T0_ll:
	.zero		944


//--------------------- .nv.constant0._Z15SoftmaxWarpImplI10DirectLoadIffE11DirectStoreIffEfLi2ELi18ELi32ELi1ELb0EL9Algorithm0EEvT_T0_ll --------------------------
	.section	.nv.constant0._Z15SoftmaxWarpImplI10DirectLoadIffE11DirectStoreIffEfLi2ELi18ELi32ELi1ELb0EL9Algorithm0EEvT_T0_ll,"a",@progbits
	.sectionflags	@""
	.align	4
.nv.constant0._Z15SoftmaxWarpImplI10DirectLoadIffE11DirectStoreIffEfLi2ELi18ELi32ELi1ELb0EL9Algorithm0EEvT_T0_ll:
	.zero		944


//--------------------- .nv.constant0._Z15SoftmaxWarpImplI10DirectLoadIffE11DirectStoreIffEfLi2ELi16ELi32ELi1ELb1EL9Algorithm0EEvT_T0_ll --------------------------
	.section	.nv.constant0._Z15SoftmaxWarpImplI10DirectLoadIffE11DirectStoreIffEfLi2ELi16ELi32ELi1ELb1EL9Algorithm0EEvT_T0_ll,"a",@progbits
	.sectionflags	@""
	.align	4
.nv.constant0._Z15SoftmaxWarpImplI10DirectLoadIffE11DirectStoreIffEfLi2ELi16ELi32ELi1ELb1EL9Algorithm0EEvT_T0_ll:
	.zero		944


//--------------------- .nv.constant0._Z15SoftmaxWarpImplI10DirectLoadIffE11DirectStoreIffEfLi2ELi16ELi32ELi1ELb0EL9Algorithm0EEvT_T0_ll --------------------------
	.section	.nv.constant0._Z15SoftmaxWarpImplI10DirectLoadIffE11DirectStoreIffEfLi2ELi16ELi32ELi1ELb0EL9Algorithm0EEvT_T0_ll,"a",@progbits
	.sectionflags	@""
	.align	4
.nv.constant0._Z15SoftmaxWarpImplI10DirectLoadIffE11DirectStoreIffEfLi2ELi16ELi32ELi1ELb0EL9Algorithm0EEvT_T0_ll:
	.zero		944


//--------------------- .nv.constant0._Z15SoftmaxWarpImplI10DirectLoadIffE11DirectStoreIffEfLi2ELi14ELi32ELi1ELb1EL9Algorithm0EEvT_T0_ll --------------------------
	.section	.nv.constant0._Z15SoftmaxWarpImplI10DirectLoadIffE11DirectStoreIffEfLi2ELi14ELi32ELi1ELb1EL9Algorithm0EEvT_T0_ll,"a",@progbits
	.sectionflags	@""
	.align	4
.nv.constant0._Z15SoftmaxWarpImplI10DirectLoadIffE11DirectStoreIffEfLi2ELi14ELi32ELi1ELb1EL9Algorithm0EEvT_T0_ll:
	.zero		944


//--------------------- .nv.constant0._Z15SoftmaxWarpImplI10DirectLoadIffE11DirectStoreIffEfLi2ELi14ELi32ELi1ELb0EL9Algorithm0EEvT_T0_ll --------------------------
	.section	.nv.constant0._Z15SoftmaxWarpImplI10DirectLoadIffE11DirectStoreIffEfLi2ELi14ELi32ELi1ELb0EL9Algorithm0EEvT_T0_ll,"a",@progbits
	.sectionflags	@""
	.align	4
.nv.constant0._Z15SoftmaxWarpImplI10DirectLoadIffE11DirectStoreIffEfLi2ELi14ELi32ELi1ELb0EL9Algorithm0EEvT_T0_ll:
	.zero		944


//--------------------- .nv.constant0._Z15SoftmaxWarpImplI10DirectLoadIffE11DirectStoreIffEfLi2ELi12ELi32ELi1ELb1EL9Algorithm0EEvT_T0_ll --------------------------
	.section	.nv.constant0._Z15SoftmaxWarpImplI10DirectLoadIffE11DirectStoreIffEfLi2ELi12ELi32ELi1ELb1EL9Algorithm0EEvT_T0_ll,"a",@progbits
	.sectionflags	@""
	.align	4
.nv.constant0._Z15SoftmaxWarpImplI10DirectLoadIffE11DirectStoreIffEfLi2ELi12ELi32ELi1ELb1EL9Algorithm0EEvT_T0_ll:
	.zero		944


//--------------------- .nv.constant0._Z15SoftmaxWarpImplI10DirectLoadIffE11DirectStoreIffEfLi2ELi12ELi32ELi1ELb0EL9Algorithm0EEvT_T0_ll --------------------------
	.section	.nv.constant0._Z15SoftmaxWarpImplI10DirectLoadIffE11DirectStoreIffEfLi2ELi12ELi32ELi1ELb0EL9Algorithm0EEvT_T0_ll,"a",@progbits
	.sectionflags	@""
	.align	4
.nv.constant0._Z15SoftmaxWarpImplI10DirectLoadIffE11DirectStoreIffEfLi2ELi12ELi32ELi1ELb0EL9Algorithm0EEvT_T0_ll:
	.zero		944


//--------------------- .nv.constant0._Z15SoftmaxWarpImplI10DirectLoadIffE11DirectStoreIffEfLi2ELi10ELi32ELi1ELb1EL9Algorithm0EEvT_T0_ll --------------------------
	.section	.nv.constant0._Z15SoftmaxWarpImplI10DirectLoadIffE11DirectStoreIffEfLi2ELi10ELi32ELi1ELb1EL9Algorithm0EEvT_T0_ll,"a",@progbits
	.sectionflags	@""
	.align	4
.nv.constant0._Z15SoftmaxWarpImplI10DirectLoadIffE11DirectStoreIffEfLi2ELi10ELi32ELi1ELb1EL9Algorithm0EEvT_T0_ll:
	.zero		944


//--------------------- .nv.constant0._Z15SoftmaxWarpImplI10DirectLoadIffE11DirectStoreIffEfLi2ELi10ELi32ELi1ELb0EL9Algorithm0EEvT_T0_ll --------------------------
	.section	.nv.constant0._Z15SoftmaxWarpImplI10DirectLoadIffE11DirectStoreIffEfLi2ELi10ELi32ELi1ELb0EL9Algorithm0EEvT_T0_ll,"a",@progbits
	.sectionflags	@""
	.align	4
.nv.constant0._Z15SoftmaxWarpImplI10DirectLoadIffE11DirectStoreIffEfLi2ELi10ELi32ELi1ELb0EL9Algorithm0EEvT_T0_ll:
	.zero		944


//--------------------- .nv.constant0._Z15SoftmaxWarpImplI10DirectLoadIffE11DirectStoreIffEfLi2ELi8ELi32ELi1ELb1EL9Algorithm0EEvT_T0_ll --------------------------
	.section	.nv.constant0._Z15SoftmaxWarpImplI10DirectLoadIffE11DirectStoreIffEfLi2ELi8ELi32ELi1ELb1EL9Algorithm0EEvT_T0_ll,"a",@progbits
	.sectionflags	@""
	.align	4
.nv.constant0._Z15SoftmaxWarpImplI10DirectLoadIffE11DirectStoreIffEfLi2ELi8ELi32ELi1ELb1EL9Algorithm0EEvT_T0_ll:
	.zero		944


//--------------------- .nv.constant0._Z15SoftmaxWarpImplI10DirectLoadIffE11DirectStoreIffEfLi2ELi8ELi32ELi1ELb0EL9Algorithm0EEvT_T0_ll --------------------------
	.section	.nv.constant0._Z15SoftmaxWarpImplI10DirectLoadIffE11DirectStoreIffEfLi2ELi8ELi32ELi1ELb0EL9Algorithm0EEvT_T0_ll,"a",@progbits
	.sectionflags	@""
	.align	4
.nv.constant0._Z15SoftmaxWarpImplI10DirectLoadIffE11DirectStoreIffEfLi2ELi8ELi32ELi1ELb0EL9Algorithm0EEvT_T0_ll:
	.zero		944


//--------------------- .nv.constant0._Z15SoftmaxWarpImplI10DirectLoadIffE11DirectStoreIffEfLi2ELi6ELi32ELi1ELb1EL9Algorithm0EEvT_T0_ll --------------------------
	.section	.nv.constant0._Z15SoftmaxWarpImplI10DirectLoadIffE11DirectStoreIffEfLi2ELi6ELi32ELi1ELb1EL9Algorithm0EEvT_T0_ll,"a",@progbits
	.sectionflags	@""
	.align	4
.nv.constant0._Z15SoftmaxWarpImplI10DirectLoadIffE11DirectStoreIffEfLi2ELi6ELi32ELi1ELb1EL9Algorithm0EEvT_T0_ll:
	.zero		944


//--------------------- .nv.constant0._Z15SoftmaxWarpImplI10DirectLoadIffE11DirectStoreIffEfLi2ELi6ELi32ELi1ELb0EL9Algorithm0EEvT_T0_ll --------------------------
	.section	.nv.constant0._Z15SoftmaxWarpImplI10DirectLoadIffE11DirectStoreIffEfLi2ELi6ELi32ELi1ELb0EL9Algorithm0EEvT_T0_ll,"a",@progbits
	.sectionflags	@""
	.align	4
.nv.constant0._Z15SoftmaxWarpImplI10DirectLoadIffE11DirectStoreIffEfLi2ELi6ELi32ELi1ELb0EL9Algorithm0EEvT_T0_ll:
	.zero		944


//--------------------- .nv.constant0._Z15SoftmaxWarpImplI10DirectLoadIffE11DirectStoreIffEfLi2ELi4ELi32ELi1ELb1EL9Algorithm0EEvT_T0_ll --------------------------
	.section	.nv.constant0._Z15SoftmaxWarpImplI10DirectLoadIffE11DirectStoreIffEfLi2ELi4ELi32ELi1ELb1EL9Algorithm0EEvT_T0_ll,"a",@progbits
	.sectionflags	@""
	.align	4
.nv.constant0._Z15SoftmaxWarpImplI10DirectLoadIffE11DirectStoreIffEfLi2ELi4ELi32ELi1ELb1EL9Algorithm0EEvT_T0_ll:
	.zero		944


//--------------------- .nv.constant0._Z15SoftmaxWarpImplI10DirectLoadIffE11DirectStoreIffEfLi2ELi4ELi32ELi1ELb0EL9Algorithm0EEvT_T0_ll --------------------------
	.section	.nv.constant0._Z15SoftmaxWarpImplI10DirectLoadIffE11DirectStoreIffEfLi2ELi4ELi32ELi1ELb0EL9Algorithm0EEvT_T0_ll,"a",@progbits
	.sectionflags	@""
	.align	4
.nv.constant0._Z15SoftmaxWarpImplI10DirectLoadIffE11DirectStoreIffEfLi2ELi4ELi32ELi1ELb0EL9Algorithm0EEvT_T0_ll:
	.zero		944


//--------------------- .nv.constant0._Z15SoftmaxWarpImplI10DirectLoadIffE11DirectStoreIffEfLi2ELi2ELi32ELi1ELb1EL9Algorithm0EEvT_T0_ll --------------------------
	.section	.nv.constant0._Z15SoftmaxWarpImplI10DirectLoadIffE11DirectStoreIffEfLi2ELi2ELi32ELi1ELb1EL9Algorithm0EEvT_T0_ll,"a",@progbits
	.sectionflags	@""
	.align	4
.nv.constant0._Z15SoftmaxWarpImplI10DirectLoadIffE11DirectStoreIffEfLi2ELi2ELi32ELi1ELb1EL9Algorithm0EEvT_T0_ll:
	.zero		944


//--------------------- .nv.constant0._Z15SoftmaxWarpImplI10DirectLoadIffE11DirectStoreIffEfLi2ELi2ELi32ELi1ELb0EL9Algorithm0EEvT_T0_ll --------------------------
	.section	.nv.constant0._Z15SoftmaxWarpImplI10DirectLoadIffE11DirectStoreIffEfLi2ELi2ELi32ELi1ELb0EL9Algorithm0EEvT_T0_ll,"a",@progbits
	.sectionflags	@""
	.align	4
.nv.constant0._Z15SoftmaxWarpImplI10DirectLoadIffE11DirectStoreIffEfLi2ELi2ELi32ELi1ELb0EL9Algorithm0EEvT_T0_ll:
	.zero		944


//--------------------- .nv.constant0._Z15SoftmaxWarpImplI10DirectLoadIffE11DirectStoreIffEfLi2ELi2ELi32ELi2ELb1EL9Algorithm0EEvT_T0_ll --------------------------
	.section	.nv.constant0._Z15SoftmaxWarpImplI10DirectLoadIffE11DirectStoreIffEfLi2ELi2ELi32ELi2ELb1EL9Algorithm0EEvT_T0_ll,"a",@progbits
	.sectionflags	@""
	.align	4
.nv.constant0._Z15SoftmaxWarpImplI10DirectLoadIffE11DirectStoreIffEfLi2ELi2ELi32ELi2ELb1EL9Algorithm0EEvT_T0_ll:
	.zero		944


//--------------------- .nv.constant0._Z15SoftmaxWarpImplI10DirectLoadIffE11DirectStoreIffEfLi2ELi2ELi32ELi2ELb0EL9Algorithm0EEvT_T0_ll --------------------------
	.section	.nv.constant0._Z15SoftmaxWarpImplI10DirectLoadIffE11DirectStoreIffEfLi2ELi2ELi32ELi2ELb0EL9Algorithm0EEvT_T0_ll,"a",@progbits
	.sectionflags	@""
	.align	4
.nv.constant0._Z15SoftmaxWarpImplI10DirectLoadIffE11DirectStoreIffEfLi2ELi2ELi32ELi2ELb0EL9Algorithm0EEvT_T0_ll:
	.zero		944


//--------------------- .nv.constant0._Z15SoftmaxWarpImplI10DirectLoadIffE11DirectStoreIffEfLi2ELi2ELi16ELi1ELb1EL9Algorithm0EEvT_T0_ll --------------------------
	.section	.nv.constant0._Z15SoftmaxWarpImplI10DirectLoadIffE11DirectStoreIffEfLi2ELi2ELi16ELi1ELb1EL9Algorithm0EEvT_T0_ll,"a",@progbits
	.sectionflags	@""
	.align	4
.nv.constant0._Z15SoftmaxWarpImplI10DirectLoadIffE11DirectStoreIffEfLi2ELi2ELi16ELi1ELb1EL9Algorithm0EEvT_T0_ll:
	.zero		944


//--------------------- .nv.constant0._Z15SoftmaxWarpImplI10DirectLoadIffE11DirectStoreIffEfLi2ELi2ELi16ELi1ELb0EL9Algorithm0EEvT_T0_ll --------------------------
	.section	.nv.constant0._Z15SoftmaxWarpImplI10DirectLoadIffE11DirectStoreIffEfLi2ELi2ELi16ELi1ELb0EL9Algorithm0EEvT_T0_ll,"a",@progbits
	.sectionflags	@""
	.align	4
.nv.constant0._Z15SoftmaxWarpImplI10DirectLoadIffE11DirectStoreIffEfLi2ELi2ELi16ELi1ELb0EL9Algorithm0EEvT_T0_ll:
	.zero		944


//--------------------- .nv.constant0._Z15SoftmaxWarpImplI10DirectLoadIffE11DirectStoreIffEfLi2ELi2ELi16ELi2ELb1EL9Algorithm0EEvT_T0_ll --------------------------
	.section	.nv.constant0._Z15SoftmaxWarpImplI10DirectLoadIffE11DirectStoreIffEfLi2ELi2ELi16ELi2ELb1EL9Algorithm0EEvT_T0_ll,"a",@progbits
	.sectionflags	@""
	.align	4
.nv.constant0._Z15SoftmaxWarpImplI10DirectLoadIffE11DirectStoreIffEfLi2ELi2ELi16ELi2ELb1EL9Algorithm0EEvT_T0_ll:
	.zero		944


//--------------------- .nv.constant0._Z15SoftmaxWarpImplI10DirectLoadIffE11DirectStoreIffEfLi2ELi2ELi16ELi2ELb0EL9Algorithm0EEvT_T0_ll --------------------------
	.section	.nv.constant0._Z15SoftmaxWarpImplI10DirectLoadIffE11DirectStoreIffEfLi2ELi2ELi16ELi2ELb0EL9Algorithm0EEvT_T0_ll,"a",@progbits
	.sectionflags	@""
	.align	4
.nv.constant0._Z15SoftmaxWarpImplI10DirectLoadIffE11DirectStoreIffEfLi2ELi2ELi16ELi2ELb0EL9Algorithm0EEvT_T0_ll:
	.zero		944


//--------------------- .nv.constant0._Z15SoftmaxWarpImplI10DirectLoadIffE11DirectStoreIffEfLi2ELi2ELi8ELi1ELb1EL9Algorithm0EEvT_T0_ll --------------------------
	.section	.nv.constant0._Z15SoftmaxWarpImplI10DirectLoadIffE11DirectStoreIffEfLi2ELi2ELi8ELi1ELb1EL9Algorithm0EEvT_T0_ll,"a",@progbits
	.sectionflags	@""
	.align	4
.nv.constant0._Z15SoftmaxWarpImplI10DirectLoadIffE11DirectStoreIffEfLi2ELi2ELi8ELi1ELb1EL9Algorithm0EEvT_T0_ll:
	.zero		944


//--------------------- .nv.constant0._Z15SoftmaxWarpImplI10DirectLoadIffE11DirectStoreIffEfLi2ELi2ELi8ELi1ELb0EL9Algorithm0EEvT_T0_ll --------------------------
	.section	.nv.constant0._Z15SoftmaxWarpImplI10DirectLoadIffE11DirectStoreIffEfLi2ELi2ELi8ELi1ELb0EL9Algorithm0EEvT_T0_ll,"a",@progbits
	.sectionflags	@""
	.align	4
.nv.constant0._Z15SoftmaxWarpImplI10DirectLoadIffE11DirectStoreIffEfLi2ELi2ELi8ELi1ELb0EL9Algorithm0EEvT_T0_ll:
	.zero		944


//--------------------- .nv.constant0._Z15SoftmaxWarpImplI10DirectLoadIffE11DirectStoreIffEfLi2ELi2ELi8ELi2ELb1EL9Algorithm0EEvT_T0_ll --------------------------
	.section	.nv.constant0._Z15SoftmaxWarpImplI10DirectLoadIffE11DirectStoreIffEfLi2ELi2ELi8ELi2ELb1EL9Algorithm0EEvT_T0_ll,"a",@progbits
	.sectionflags	@""
	.align	4
.nv.constant0._Z15SoftmaxWarpImplI10DirectLoadIffE11DirectStoreIffEfLi2ELi2ELi8ELi2ELb1EL9Algorithm0EEvT_T0_ll:
	.zero		944


//--------------------- .nv.constant0._Z15SoftmaxWarpImplI10DirectLoadIffE11DirectStoreIffEfLi2ELi2ELi8ELi2ELb0EL9Algorithm0EEvT_T0_ll --------------------------
	.section	.nv.constant0._Z15SoftmaxWarpImplI10DirectLoadIffE11DirectStoreIffEfLi2ELi2ELi8ELi2ELb0EL9Algorithm0EEvT_T0_ll,"a",@progbits
	.sectionflags	@""
	.align	4
.nv.constant0._Z15SoftmaxWarpImplI10DirectLoadIffE11DirectStoreIffEfLi2ELi2ELi8ELi2ELb0EL9Algorithm0EEvT_T0_ll:
	.zero		944


//--------------------- .nv.constant0._Z15SoftmaxWarpImplI10DirectLoadIffE11DirectStoreIffEfLi2ELi2ELi4ELi1ELb1EL9Algorithm0EEvT_T0_ll --------------------------
	.section	.nv.constant0._Z15SoftmaxWarpImplI10DirectLoadIffE11DirectStoreIffEfLi2ELi2ELi4ELi1ELb1EL9Algorithm0EEvT_T0_ll,"a",@progbits
	.sectionflags	@""
	.align	4
.nv.constant0._Z15SoftmaxWarpImplI10DirectLoadIffE11DirectStoreIffEfLi2ELi2ELi4ELi1ELb1EL9Algorithm0EEvT_T0_ll:
	.zero		944


//--------------------- .nv.constant0._Z15SoftmaxWarpImplI10DirectLoadIffE11DirectStoreIffEfLi2ELi2ELi4ELi1ELb0EL9Algorithm0EEvT_T0_ll --------------------------
	.section	.nv.constant0._Z15SoftmaxWarpImplI10DirectLoadIffE11DirectStoreIffEfLi2ELi2ELi4ELi1ELb0EL9Algorithm0EEvT_T0_ll,"a",@progbits
	.sectionflags	@""
	.align	4
.nv.constant0._Z15SoftmaxWarpImplI10DirectLoadIffE11DirectStoreIffEfLi2ELi2ELi4ELi1ELb0EL9Algorithm0EEvT_T0_ll:
	.zero		944


//--------------------- .nv.constant0._Z15SoftmaxWarpImplI10DirectLoadIffE11DirectStoreIffEfLi2ELi2ELi4ELi2ELb1EL9Algorithm0EEvT_T0_ll --------------------------
	.section	.nv.constant0._Z15SoftmaxWarpImplI10DirectLoadIffE11DirectStoreIffEfLi2ELi2ELi4ELi2ELb1EL9Algorithm0EEvT_T0_ll,"a",@progbits
	.sectionflags	@""
	.align	4
.nv.constant0._Z15SoftmaxWarpImplI10DirectLoadIffE11DirectStoreIffEfLi2ELi2ELi4ELi2ELb1EL9Algorithm0EEvT_T0_ll:
	.zero		944


//--------------------- .nv.constant0._Z15SoftmaxWarpImplI10DirectLoadIffE11DirectStoreIffEfLi2ELi2ELi4ELi2ELb0EL9Algorithm0EEvT_T0_ll --------------------------
	.section	.nv.constant0._Z15SoftmaxWarpImplI10DirectLoadIffE11DirectStoreIffEfLi2ELi2ELi4ELi2ELb0EL9Algorithm0EEvT_T0_ll,"a",@progbits
	.sectionflags	@""
	.align	4
.nv.constant0._Z15SoftmaxWarpImplI10DirectLoadIffE11DirectStoreIffEfLi2ELi2ELi4ELi2ELb0EL9Algorithm0EEvT_T0_ll:
	.zero		944


//--------------------- .nv.constant0._Z15SoftmaxWarpImplI10DirectLoadIffE11DirectStoreIffEfLi2ELi2ELi2ELi1ELb1EL9Algorithm0EEvT_T0_ll --------------------------
	.section	.nv.constant0._Z15SoftmaxWarpImplI10DirectLoadIffE11DirectStoreIffEfLi2ELi2ELi2ELi1ELb1EL9Algorithm0EEvT_T0_ll,"a",@progbits
	.sectionflags	@""
	.align	4
.nv.constant0._Z15SoftmaxWarpImplI10DirectLoadIffE11DirectStoreIffEfLi2ELi2ELi2ELi1ELb1EL9Algorithm0EEvT_T0_ll:
	.zero		944


//--------------------- .nv.constant0._Z15SoftmaxWarpImplI10DirectLoadIffE11DirectStoreIffEfLi2ELi2ELi2ELi1ELb0EL9Algorithm0EEvT_T0_ll --------------------------
	.section	.nv.constant0._Z15SoftmaxWarpImplI10DirectLoadIffE11DirectStoreIffEfLi2ELi2ELi2ELi1ELb0EL9Algorithm0EEvT_T0_ll,"a",@progbits
	.sectionflags	@""
	.align	4
.nv.constant0._Z15SoftmaxWarpImplI10DirectLoadIffE11DirectStoreIffEfLi2ELi2ELi2ELi1ELb0EL9Algorithm0EEvT_T0_ll:
	.zero		944


//--------------------- .nv.constant0._Z15SoftmaxWarpImplI10DirectLoadIffE11DirectStoreIffEfLi2ELi2ELi2ELi2ELb1EL9Algorithm0EEvT_T0_ll --------------------------
	.section	.nv.constant0._Z15SoftmaxWarpImplI10DirectLoadIffE11DirectStoreIffEfLi2ELi2ELi2ELi2ELb1EL9Algorithm0EEvT_T0_ll,"a",@progbits
	.sectionflags	@""
	.align	4
.nv.constant0._Z15SoftmaxWarpImplI10DirectLoadIffE11DirectStoreIffEfLi2ELi2ELi2ELi2ELb1EL9Algorithm0EEvT_T0_ll:
	.zero		944


//--------------------- .nv.constant0._Z15SoftmaxWarpImplI10DirectLoadIffE11DirectStoreIffEfLi2ELi2ELi2ELi2ELb0EL9Algorithm0EEvT_T0_ll --------------------------
	.section	.nv.constant0._Z15SoftmaxWarpImplI10DirectLoadIffE11DirectStoreIffEfLi2ELi2ELi2ELi2ELb0EL9Algorithm0EEvT_T0_ll,"a",@progbits
	.sectionflags	@""
	.align	4
.nv.constant0._Z15SoftmaxWarpImplI10DirectLoadIffE11DirectStoreIffEfLi2ELi2ELi2ELi2ELb0EL9Algorithm0EEvT_T0_ll:
	.zero		944


//--------------------- .nv.constant0._Z15SoftmaxWarpImplI10DirectLoadIffE11DirectStoreIffEfLi2ELi2ELi1ELi1ELb1EL9Algorithm0EEvT_T0_ll --------------------------
	.section	.nv.constant0._Z15SoftmaxWarpImplI10DirectLoadIffE11DirectStoreIffEfLi2ELi2ELi1ELi1ELb1EL9Algorithm0EEvT_T0_ll,"a",@progbits
	.sectionflags	@""
	.align	4
.nv.constant0._Z15SoftmaxWarpImplI10DirectLoadIffE11DirectStoreIffEfLi2ELi2ELi1ELi1ELb1EL9Algorithm0EEvT_T0_ll:
	.zero		944


//--------------------- .nv.constant0._Z15SoftmaxWarpImplI10DirectLoadIffE11DirectStoreIffEfLi2ELi2ELi1ELi1ELb0EL9Algorithm0EEvT_T0_ll --------------------------
	.section	.nv.constant0._Z15SoftmaxWarpImplI10DirectLoadIffE11DirectStoreIffEfLi2ELi2ELi1ELi1ELb0EL9Algorithm0EEvT_T0_ll,"a",@progbits
	.sectionflags	@""
	.align	4
.nv.constant0._Z15SoftmaxWarpImplI10DirectLoadIffE11DirectStoreIffEfLi2ELi2ELi1ELi1ELb0EL9Algorithm0EEvT_T0_ll:
	.zero		944


//--------------------- .nv.constant0._Z15SoftmaxWarpImplI10DirectLoadIffE11DirectStoreIffEfLi2ELi2ELi1ELi2ELb1EL9Algorithm0EEvT_T0_ll --------------------------
	.section	.nv.constant0._Z15SoftmaxWarpImplI10DirectLoadIffE11DirectStoreIffEfLi2ELi2ELi1ELi2ELb1EL9Algorithm0EEvT_T0_ll,"a",@progbits
	.sectionflags	@""
	.align	4
.nv.constant0._Z15SoftmaxWarpImplI10DirectLoadIffE11DirectStoreIffEfLi2ELi2ELi1ELi2ELb1EL9Algorithm0EEvT_T0_ll:
	.zero		944


//--------------------- .nv.constant0._Z15SoftmaxWarpImplI10DirectLoadIffE11DirectStoreIffEfLi2ELi2ELi1ELi2ELb0EL9Algorithm0EEvT_T0_ll --------------------------
	.section	.nv.constant0._Z15SoftmaxWarpImplI10DirectLoadIffE11DirectStoreIffEfLi2ELi2ELi1ELi2ELb0EL9Algorithm0EEvT_T0_ll,"a",@progbits
	.sectionflags	@""
	.align	4
.nv.constant0._Z15SoftmaxWarpImplI10DirectLoadIffE11DirectStoreIffEfLi2ELi2ELi1ELi2ELb0EL9Algorithm0EEvT_T0_ll:
	.zero		944


//--------------------- SYMBOLS --------------------------

	.type		.nv.reservedSmem.offset0,@object
	.size		.nv.reservedSmem.offset0,0x4
	.type		.nv.reservedSmem.cap,@object
	.size		.nv.reservedSmem.cap,0x4
	.type		__assertfail,@function
